	.target	sm_103a

	.elftype	@"ET_EXEC"


//--------------------- .note.nv.tkinfo           --------------------------
	.section	.note.nv.tkinfo,"",@"SHT_NOTE"
	.sectionflags	@"SHF_NOTE_NV_TKINFO"
	.tkinfo
        /*0018*/ 	.word	0x00000002
        /*0030*/ 	.string	""
        /*0030*/ 	.string	"ptxas"
        /*0030*/ 	.string	"Cuda compilation tools, release 13.0, V13.0.88"
        /*0030*/ 	.string	"Build cuda_13.0.r13.0/compiler.36424714_0"
        /*0030*/ 	.string	"-arch sm_103a -m 64 "



//--------------------- .note.nv.cuinfo           --------------------------
	.section	.note.nv.cuinfo,"",@"SHT_NOTE"
	.sectionflags	@"SHF_NOTE_NV_CUINFO"
        /*0018*/ 	.short	0x0002
        /*001a*/ 	.short	0x0067
        /*001c*/ 	.short	0x0082
	.zero		2


//--------------------- .nv.info                  --------------------------
	.section	.nv.info,"",@"SHT_CUDA_INFO"
	.align	4


	//----- nvinfo : EIATTR_REGCOUNT
	.align		4
        /*0000*/ 	.byte	0x04, 0x2f
        /*0002*/ 	.short	(.L_10 - .L_9)
	.align		4
.L_9:
        /*0004*/ 	.word	index@(_ZN10layer_norm31ln_parallel_residual_fwd_kernelINS_13Kernel_traitsIfffffjLj6144ELj1ELj1ELj8ELj16ENS_18Kernel_traits_baseILj6144EfffffjLj256EEEEELb1ELb1ELb1EEEvNS_9FwdParamsE)
        /*0008*/ 	.word	0x00000080


	//----- nvinfo : EIATTR_FRAME_SIZE
	.align		4
.L_10:
        /*000c*/ 	.byte	0x04, 0x11
        /*000e*/ 	.short	(.L_12 - .L_11)
	.align		4
.L_11:
        /*0010*/ 	.word	index@(_ZN10layer_norm31ln_parallel_residual_fwd_kernelINS_13Kernel_traitsIfffffjLj6144ELj1ELj1ELj8ELj16ENS_18Kernel_traits_baseILj6144EfffffjLj256EEEEELb1ELb1ELb1EEEvNS_9FwdParamsE)
        /*0014*/ 	.word	0x00000000


	//----- nvinfo : EIATTR_REGCOUNT
	.align		4
.L_12:
        /*0018*/ 	.byte	0x04, 0x2f
        /*001a*/ 	.short	(.L_14 - .L_13)
	.align		4
.L_13:
        /*001c*/ 	.word	index@(_ZN10layer_norm31ln_parallel_residual_fwd_kernelINS_13Kernel_traitsIfffffjLj6144ELj1ELj1ELj8ELj16ENS_18Kernel_traits_baseILj6144EfffffjLj256EEEEELb1ELb1ELb0EEEvNS_9FwdParamsE)
        /*0020*/ 	.word	0x0000007f


	//----- nvinfo : EIATTR_FRAME_SIZE
	.align		4
.L_14:
        /*0024*/ 	.byte	0x04, 0x11
        /*0026*/ 	.short	(.L_16 - .L_15)
	.align		4
.L_15:
        /*0028*/ 	.word	index@(_ZN10layer_norm31ln_parallel_residual_fwd_kernelINS_13Kernel_traitsIfffffjLj6144ELj1ELj1ELj8ELj16ENS_18Kernel_traits_baseILj6144EfffffjLj256EEEEELb1ELb1ELb0EEEvNS_9FwdParamsE)
        /*002c*/ 	.word	0x00000000


	//----- nvinfo : EIATTR_REGCOUNT
	.align		4
.L_16:
        /*0030*/ 	.byte	0x04, 0x2f
        /*0032*/ 	.short	(.L_18 - .L_17)
	.align		4
.L_17:
        /*0034*/ 	.word	index@(_ZN10layer_norm31ln_parallel_residual_fwd_kernelINS_13Kernel_traitsIfffffjLj6144ELj1ELj1ELj8ELj16ENS_18Kernel_traits_baseILj6144EfffffjLj256EEEEELb1ELb0ELb1EEEvNS_9FwdParamsE)
        /*0038*/ 	.word	0x000000ac


	//----- nvinfo : EIATTR_FRAME_SIZE
	.align		4
.L_18:
        /*003c*/ 	.byte	0x04, 0x11
        /*003e*/ 	.short	(.L_20 - .L_19)
	.align		4
.L_19:
        /*0040*/ 	.word	index@(_ZN10layer_norm31ln_parallel_residual_fwd_kernelINS_13Kernel_traitsIfffffjLj6144ELj1ELj1ELj8ELj16ENS_18Kernel_traits_baseILj6144EfffffjLj256EEEEELb1ELb0ELb1EEEvNS_9FwdParamsE)
        /*0044*/ 	.word	0x00000000


	//----- nvinfo : EIATTR_REGCOUNT
	.align		4
.L_20:
        /*0048*/ 	.byte	0x04, 0x2f
        /*004a*/ 	.short	(.L_22 - .L_21)
	.align		4
.L_21:
        /*004c*/ 	.word	index@(_ZN10layer_norm31ln_parallel_residual_fwd_kernelINS_13Kernel_traitsIfffffjLj6144ELj1ELj1ELj8ELj16ENS_18Kernel_traits_baseILj6144EfffffjLj256EEEEELb1ELb0ELb0EEEvNS_9FwdParamsE)
        /*0050*/ 	.word	0x000000ad


	//----- nvinfo : EIATTR_FRAME_SIZE
	.align		4
.L_22:
        /*0054*/ 	.byte	0x04, 0x11
        /*0056*/ 	.short	(.L_24 - .L_23)
	.align		4
.L_23:
        /*0058*/ 	.word	index@(_ZN10layer_norm31ln_parallel_residual_fwd_kernelINS_13Kernel_traitsIfffffjLj6144ELj1ELj1ELj8ELj16ENS_18Kernel_traits_baseILj6144EfffffjLj256EEEEELb1ELb0ELb0EEEvNS_9FwdParamsE)
        /*005c*/ 	.word	0x00000000


	//----- nvinfo : EIATTR_REGCOUNT
	.align		4
.L_24:
        /*0060*/ 	.byte	0x04, 0x2f
        /*0062*/ 	.short	(.L_26 - .L_25)
	.align		4
.L_25:
        /*0064*/ 	.word	index@(_ZN10layer_norm31ln_parallel_residual_fwd_kernelINS_13Kernel_traitsIfffffjLj6144ELj1ELj1ELj8ELj16ENS_18Kernel_traits_baseILj6144EfffffjLj256EEEEELb0ELb1ELb1EEEvNS_9FwdParamsE)
        /*0068*/ 	.word	0x00000080


	//----- nvinfo : EIATTR_FRAME_SIZE
	.align		4
.L_26:
        /*006c*/ 	.byte	0x04, 0x11
        /*006e*/ 	.short	(.L_28 - .L_27)
	.align		4
.L_27:
        /*0070*/ 	.word	index@(_ZN10layer_norm31ln_parallel_residual_fwd_kernelINS_13Kernel_traitsIfffffjLj6144ELj1ELj1ELj8ELj16ENS_18Kernel_traits_baseILj6144EfffffjLj256EEEEELb0ELb1ELb1EEEvNS_9FwdParamsE)
        /*0074*/ 	.word	0x00000000


	//----- nvinfo : EIATTR_REGCOUNT
	.align		4
.L_28:
        /*0078*/ 	.byte	0x04, 0x2f
        /*007a*/ 	.short	(.L_30 - .L_29)
	.align		4
.L_29:
        /*007c*/ 	.word	index@(_ZN10layer_norm31ln_parallel_residual_fwd_kernelINS_13Kernel_traitsIfffffjLj6144ELj1ELj1ELj8ELj16ENS_18Kernel_traits_baseILj6144EfffffjLj256EEEEELb0ELb1ELb0EEEvNS_9FwdParamsE)
        /*0080*/ 	.word	0x0000007e


	//----- nvinfo : EIATTR_FRAME_SIZE
	.align		4
.L_30:
        /*0084*/ 	.byte	0x04, 0x11
        /*0086*/ 	.short	(.L_32 - .L_31)
	.align		4
.L_31:
        /*0088*/ 	.word	index@(_ZN10layer_norm31ln_parallel_residual_fwd_kernelINS_13Kernel_traitsIfffffjLj6144ELj1ELj1ELj8ELj16ENS_18Kernel_traits_baseILj6144EfffffjLj256EEEEELb0ELb1ELb0EEEvNS_9FwdParamsE)
        /*008c*/ 	.word	0x00000000


	//----- nvinfo : EIATTR_REGCOUNT
	.align		4
.L_32:
        /*0090*/ 	.byte	0x04, 0x2f
        /*0092*/ 	.short	(.L_34 - .L_33)
	.align		4
.L_33:
        /*0094*/ 	.word	index@(_ZN10layer_norm31ln_parallel_residual_fwd_kernelINS_13Kernel_traitsIfffffjLj6144ELj1ELj1ELj8ELj16ENS_18Kernel_traits_baseILj6144EfffffjLj256EEEEELb0ELb0ELb1EEEvNS_9FwdParamsE)
        /*0098*/ 	.word	0x000000ba


	//----- nvinfo : EIATTR_FRAME_SIZE
	.align		4
.L_34:
        /*009c*/ 	.byte	0x04, 0x11
        /*009e*/ 	.short	(.L_36 - .L_35)
	.align		4
.L_35:
        /*00a0*/ 	.word	index@(_ZN10layer_norm31ln_parallel_residual_fwd_kernelINS_13Kernel_traitsIfffffjLj6144ELj1ELj1ELj8ELj16ENS_18Kernel_traits_baseILj6144EfffffjLj256EEEEELb0ELb0ELb1EEEvNS_9FwdParamsE)
        /*00a4*/ 	.word	0x00000000


	//----- nvinfo : EIATTR_REGCOUNT
	.align		4
.L_36:
        /*00a8*/ 	.byte	0x04, 0x2f
        /*00aa*/ 	.short	(.L_38 - .L_37)
	.align		4
.L_37:
        /*00ac*/ 	.word	index@(_ZN10layer_norm31ln_parallel_residual_fwd_kernelINS_13Kernel_traitsIfffffjLj6144ELj1ELj1ELj8ELj16ENS_18Kernel_traits_baseILj6144EfffffjLj256EEEEELb0ELb0ELb0EEEvNS_9FwdParamsE)
        /*00b0*/ 	.word	0x000000b6


	//----- nvinfo : EIATTR_FRAME_SIZE
	.align		4
.L_38:
        /*00b4*/ 	.byte	0x04, 0x11
        /*00b6*/ 	.short	(.L_40 - .L_39)
	.align		4
.L_39:
        /*00b8*/ 	.word	index@(_ZN10layer_norm31ln_parallel_residual_fwd_kernelINS_13Kernel_traitsIfffffjLj6144ELj1ELj1ELj8ELj16ENS_18Kernel_traits_baseILj6144EfffffjLj256EEEEELb0ELb0ELb0EEEvNS_9FwdParamsE)
        /*00bc*/ 	.word	0x00000000


	//----- nvinfo : EIATTR_REGCOUNT
	.align		4
.L_40:
        /*00c0*/ 	.byte	0x04, 0x2f
        /*00c2*/ 	.short	(.L_42 - .L_41)
	.align		4
.L_41:
        /*00c4*/ 	.word	index@(_ZN10layer_norm31ln_parallel_residual_fwd_kernelINS_13Kernel_traitsI6__halfffffjLj6144ELj1ELj1ELj8ELj16ENS_18Kernel_traits_baseILj6144ES2_ffffjLj256EEEEELb1ELb1ELb1EEEvNS_9FwdParamsE)
        /*00c8*/ 	.word	0x0000007e


	//----- nvinfo : EIATTR_FRAME_SIZE
	.align		4
.L_42:
        /*00cc*/ 	.byte	0x04, 0x11
        /*00ce*/ 	.short	(.L_44 - .L_43)
	.align		4
.L_43:
        /*00d0*/ 	.word	index@(_ZN10layer_norm31ln_parallel_residual_fwd_kernelINS_13Kernel_traitsI6__halfffffjLj6144ELj1ELj1ELj8ELj16ENS_18Kernel_traits_baseILj6144ES2_ffffjLj256EEEEELb1ELb1ELb1EEEvNS_9FwdParamsE)
        /*00d4*/ 	.word	0x00000000


	//----- nvinfo : EIATTR_REGCOUNT
	.align		4
.L_44:
        /*00d8*/ 	.byte	0x04, 0x2f
        /*00da*/ 	.short	(.L_46 - .L_45)
	.align		4
.L_45:
        /*00dc*/ 	.word	index@(_ZN10layer_norm31ln_parallel_residual_fwd_kernelINS_13Kernel_traitsI6__halfffffjLj6144ELj1ELj1ELj8ELj16ENS_18Kernel_traits_baseILj6144ES2_ffffjLj256EEEEELb1ELb1ELb0EEEvNS_9FwdParamsE)
        /*00e0*/ 	.word	0x00000068


	//----- nvinfo : EIATTR_FRAME_SIZE
	.align		4
.L_46:
        /*00e4*/ 	.byte	0x04, 0x11
        /*00e6*/ 	.short	(.L_48 - .L_47)
	.align		4
.L_47:
        /*00e8*/ 	.word	index@(_ZN10layer_norm31ln_parallel_residual_fwd_kernelINS_13Kernel_traitsI6__halfffffjLj6144ELj1ELj1ELj8ELj16ENS_18Kernel_traits_baseILj6144ES2_ffffjLj256EEEEELb1ELb1ELb0EEEvNS_9FwdParamsE)
        /*00ec*/ 	.word	0x00000000


	//----- nvinfo : EIATTR_REGCOUNT
	.align		4
.L_48:
        /*00f0*/ 	.byte	0x04, 0x2f
        /*00f2*/ 	.short	(.L_50 - .L_49)
	.align		4
.L_49:
        /*00f4*/ 	.word	index@(_ZN10layer_norm31ln_parallel_residual_fwd_kernelINS_13Kernel_traitsI6__halfffffjLj6144ELj1ELj1ELj8ELj16ENS_18Kernel_traits_baseILj6144ES2_ffffjLj256EEEEELb1ELb0ELb1EEEvNS_9FwdParamsE)
        /*00f8*/ 	.word	0x00000095


	//----- nvinfo : EIATTR_FRAME_SIZE
	.align		4
.L_50:
        /*00fc*/ 	.byte	0x04, 0x11
        /*00fe*/ 	.short	(.L_52 - .L_51)
	.align		4
.L_51:
        /*0100*/ 	.word	index@(_ZN10layer_norm31ln_parallel_residual_fwd_kernelINS_13Kernel_traitsI6__halfffffjLj6144ELj1ELj1ELj8ELj16ENS_18Kernel_traits_baseILj6144ES2_ffffjLj256EEEEELb1ELb0ELb1EEEvNS_9FwdParamsE)
        /*0104*/ 	.word	0x00000000


	//----- nvinfo : EIATTR_REGCOUNT
	.align		4
.L_52:
        /*0108*/ 	.byte	0x04, 0x2f
        /*010a*/ 	.short	(.L_54 - .L_53)
	.align		4
.L_53:
        /*010c*/ 	.word	index@(_ZN10layer_norm31ln_parallel_residual_fwd_kernelINS_13Kernel_traitsI6__halfffffjLj6144ELj1ELj1ELj8ELj16ENS_18Kernel_traits_baseILj6144ES2_ffffjLj256EEEEELb1ELb0ELb0EEEvNS_9FwdParamsE)
        /*0110*/ 	.word	0x00000080


	//----- nvinfo : EIATTR_FRAME_SIZE
	.align		4
.L_54:
        /*0114*/ 	.byte	0x04, 0x11
        /*0116*/ 	.short	(.L_56 - .L_55)
	.align		4
.L_55:
        /*0118*/ 	.word	index@(_ZN10layer_norm31ln_parallel_residual_fwd_kernelINS_13Kernel_traitsI6__halfffffjLj6144ELj1ELj1ELj8ELj16ENS_18Kernel_traits_baseILj6144ES2_ffffjLj256EEEEELb1ELb0ELb0EEEvNS_9FwdParamsE)
        /*011c*/ 	.word	0x00000010


	//----- nvinfo : EIATTR_REGCOUNT
	.align		4
.L_56:
        /*0120*/ 	.byte	0x04, 0x2f
        /*0122*/ 	.short	(.L_58 - .L_57)
	.align		4
.L_57:
        /*0124*/ 	.word	index@(_ZN10layer_norm31ln_parallel_residual_fwd_kernelINS_13Kernel_traitsI6__halfffffjLj6144ELj1ELj1ELj8ELj16ENS_18Kernel_traits_baseILj6144ES2_ffffjLj256EEEEELb0ELb1ELb1EEEvNS_9FwdParamsE)
        /*0128*/ 	.word	0x00000080


	//----- nvinfo : EIATTR_FRAME_SIZE
	.align		4
.L_58:
        /*012c*/ 	.byte	0x04, 0x11
        /*012e*/ 	.short	(.L_60 - .L_59)
	.align		4
.L_59:
        /*0130*/ 	.word	index@(_ZN10layer_norm31ln_parallel_residual_fwd_kernelINS_13Kernel_traitsI6__halfffffjLj6144ELj1ELj1ELj8ELj16ENS_18Kernel_traits_baseILj6144ES2_ffffjLj256EEEEELb0ELb1ELb1EEEvNS_9FwdParamsE)
        /*0134*/ 	.word	0x00000000


	//----- nvinfo : EIATTR_REGCOUNT
	.align		4
.L_60:
        /*0138*/ 	.byte	0x04, 0x2f
        /*013a*/ 	.short	(.L_62 - .L_61)
	.align		4
.L_61:
        /*013c*/ 	.word	index@(_ZN10layer_norm31ln_parallel_residual_fwd_kernelINS_13Kernel_traitsI6__halfffffjLj6144ELj1ELj1ELj8ELj16ENS_18Kernel_traits_baseILj6144ES2_ffffjLj256EEEEELb0ELb1ELb0EEEvNS_9FwdParamsE)
        /*0140*/ 	.word	0x00000064


	//----- nvinfo : EIATTR_FRAME_SIZE
	.align		4
.L_62:
        /*0144*/ 	.byte	0x04, 0x11
        /*0146*/ 	.short	(.L_64 - .L_63)
	.align		4
.L_63:
        /*0148*/ 	.word	index@(_ZN10layer_norm31ln_parallel_residual_fwd_kernelINS_13Kernel_traitsI6__halfffffjLj6144ELj1ELj1ELj8ELj16ENS_18Kernel_traits_baseILj6144ES2_ffffjLj256EEEEELb0ELb1ELb0EEEvNS_9FwdParamsE)
        /*014c*/ 	.word	0x00000000


	//----- nvinfo : EIATTR_REGCOUNT
	.align		4
.L_64:
        /*0150*/ 	.byte	0x04, 0x2f
        /*0152*/ 	.short	(.L_66 - .L_65)
	.align		4
.L_65:
        /*0154*/ 	.word	index@(_ZN10layer_norm31ln_parallel_residual_fwd_kernelINS_13Kernel_traitsI6__halfffffjLj6144ELj1ELj1ELj8ELj16ENS_18Kernel_traits_baseILj6144ES2_ffffjLj256EEEEELb0ELb0ELb1EEEvNS_9FwdParamsE)
        /*0158*/ 	.word	0x0000007c


	//----- nvinfo : EIATTR_FRAME_SIZE
	.align		4
.L_66:
        /*015c*/ 	.byte	0x04, 0x11
        /*015e*/ 	.short	(.L_68 - .L_67)
	.align		4
.L_67:
        /*0160*/ 	.word	index@(_ZN10layer_norm31ln_parallel_residual_fwd_kernelINS_13Kernel_traitsI6__halfffffjLj6144ELj1ELj1ELj8ELj16ENS_18Kernel_traits_baseILj6144ES2_ffffjLj256EEEEELb0ELb0ELb1EEEvNS_9FwdParamsE)
        /*0164*/ 	.word	0x00000000


	//----- nvinfo : EIATTR_REGCOUNT
	.align		4
.L_68:
        /*0168*/ 	.byte	0x04, 0x2f
        /*016a*/ 	.short	(.L_70 - .L_69)
	.align		4
.L_69:
        /*016c*/ 	.word	index@(_ZN10layer_norm31ln_parallel_residual_fwd_kernelINS_13Kernel_traitsI6__halfffffjLj6144ELj1ELj1ELj8ELj16ENS_18Kernel_traits_baseILj6144ES2_ffffjLj256EEEEELb0ELb0ELb0EEEvNS_9FwdParamsE)
        /*0170*/ 	.word	0x0000007e


	//----- nvinfo : EIATTR_FRAME_SIZE
	.align		4
.L_70:
        /*0174*/ 	.byte	0x04, 0x11
        /*0176*/ 	.short	(.L_72 - .L_71)
	.align		4
.L_71:
        /*0178*/ 	.word	index@(_ZN10layer_norm31ln_parallel_residual_fwd_kernelINS_13Kernel_traitsI6__halfffffjLj6144ELj1ELj1ELj8ELj16ENS_18Kernel_traits_baseILj6144ES2_ffffjLj256EEEEELb0ELb0ELb0EEEvNS_9FwdParamsE)
        /*017c*/ 	.word	0x00000000


	//----- nvinfo : EIATTR_REGCOUNT
	.align		4
.L_72:
        /*0180*/ 	.byte	0x04, 0x2f
        /*0182*/ 	.short	(.L_74 - .L_73)
	.align		4
.L_73:
        /*0184*/ 	.word	index@(_ZN10layer_norm31ln_parallel_residual_fwd_kernelINS_13Kernel_traitsIf6__halffS2_fjLj6144ELj1ELj1ELj8ELj16ENS_18Kernel_traits_baseILj6144EfS2_fS2_fjLj256EEEEELb1ELb1ELb1EEEvNS_9FwdParamsE)
        /*0188*/ 	.word	0x0000007c


	//----- nvinfo : EIATTR_FRAME_SIZE
	.align		4
.L_74:
        /*018c*/ 	.byte	0x04, 0x11
        /*018e*/ 	.short	(.L_76 - .L_75)
	.align		4
.L_75:
        /*0190*/ 	.word	index@(_ZN10layer_norm31ln_parallel_residual_fwd_kernelINS_13Kernel_traitsIf6__halffS2_fjLj6144ELj1ELj1ELj8ELj16ENS_18Kernel_traits_baseILj6144EfS2_fS2_fjLj256EEEEELb1ELb1ELb1EEEvNS_9FwdParamsE)
        /*0194*/ 	.word	0x00000000


	//----- nvinfo : EIATTR_REGCOUNT
	.align		4
.L_76:
        /*0198*/ 	.byte	0x04, 0x2f
        /*019a*/ 	.short	(.L_78 - .L_77)
	.align		4
.L_77:
        /*019c*/ 	.word	index@(_ZN10layer_norm31ln_parallel_residual_fwd_kernelINS_13Kernel_traitsIf6__halffS2_fjLj6144ELj1ELj1ELj8ELj16ENS_18Kernel_traits_baseILj6144EfS2_fS2_fjLj256EEEEELb1ELb1ELb0EEEvNS_9FwdParamsE)
        /*01a0*/ 	.word	0x00000080


	//----- nvinfo : EIATTR_FRAME_SIZE
	.align		4
.L_78:
        /*01a4*/ 	.byte	0x04, 0x11
        /*01a6*/ 	.short	(.L_80 - .L_79)
	.align		4
.L_79:
        /*01a8*/ 	.word	index@(_ZN10layer_norm31ln_parallel_residual_fwd_kernelINS_13Kernel_traitsIf6__halffS2_fjLj6144ELj1ELj1ELj8ELj16ENS_18Kernel_traits_baseILj6144EfS2_fS2_fjLj256EEEEELb1ELb1ELb0EEEvNS_9FwdParamsE)
        /*01ac*/ 	.word	0x00000010


	//----- nvinfo : EIATTR_REGCOUNT
	.align		4
.L_80:
        /*01b0*/ 	.byte	0x04, 0x2f
        /*01b2*/ 	.short	(.L_82 - .L_81)
	.align		4
.L_81:
        /*01b4*/ 	.word	index@(_ZN10layer_norm31ln_parallel_residual_fwd_kernelINS_13Kernel_traitsIf6__halffS2_fjLj6144ELj1ELj1ELj8ELj16ENS_18Kernel_traits_baseILj6144EfS2_fS2_fjLj256EEEEELb1ELb0ELb1EEEvNS_9FwdParamsE)
        /*01b8*/ 	.word	0x000000b6


	//----- nvinfo : EIATTR_FRAME_SIZE
	.align		4
.L_82:
        /*01bc*/ 	.byte	0x04, 0x11
        /*01be*/ 	.short	(.L_84 - .L_83)
	.align		4
.L_83:
        /*01c0*/ 	.word	index@(_ZN10layer_norm31ln_parallel_residual_fwd_kernelINS_13Kernel_traitsIf6__halffS2_fjLj6144ELj1ELj1ELj8ELj16ENS_18Kernel_traits_baseILj6144EfS2_fS2_fjLj256EEEEELb1ELb0ELb1EEEvNS_9FwdParamsE)
        /*01c4*/ 	.word	0x00000000


	//----- nvinfo : EIATTR_REGCOUNT
	.align		4
.L_84:
        /*01c8*/ 	.byte	0x04, 0x2f
        /*01ca*/ 	.short	(.L_86 - .L_85)
	.align		4
.L_85:
        /*01cc*/ 	.word	index@(_ZN10layer_norm31ln_parallel_residual_fwd_kernelINS_13Kernel_traitsIf6__halffS2_fjLj6144ELj1ELj1ELj8ELj16ENS_18Kernel_traits_baseILj6144EfS2_fS2_fjLj256EEEEELb1ELb0ELb0EEEvNS_9FwdParamsE)
        /*01d0*/ 	.word	0x000000b8


	//----- nvinfo : EIATTR_FRAME_SIZE
	.align		4
.L_86:
        /*01d4*/ 	.byte	0x04, 0x11
        /*01d6*/ 	.short	(.L_88 - .L_87)
	.align		4
.L_87:
        /*01d8*/ 	.word	index@(_ZN10layer_norm31ln_parallel_residual_fwd_kernelINS_13Kernel_traitsIf6__halffS2_fjLj6144ELj1ELj1ELj8ELj16ENS_18Kernel_traits_baseILj6144EfS2_fS2_fjLj256EEEEELb1ELb0ELb0EEEvNS_9FwdParamsE)
        /*01dc*/ 	.word	0x00000000


	//----- nvinfo : EIATTR_REGCOUNT
	.align		4
.L_88:
        /*01e0*/ 	.byte	0x04, 0x2f
        /*01e2*/ 	.short	(.L_90 - .L_89)
	.align		4
.L_89:
        /*01e4*/ 	.word	index@(_ZN10layer_norm31ln_parallel_residual_fwd_kernelINS_13Kernel_traitsIf6__halffS2_fjLj6144ELj1ELj1ELj8ELj16ENS_18Kernel_traits_baseILj6144EfS2_fS2_fjLj256EEEEELb0ELb1ELb1EEEvNS_9FwdParamsE)
        /*01e8*/ 	.word	0x00000080


	//----- nvinfo : EIATTR_FRAME_SIZE
	.align		4
.L_90:
        /*01ec*/ 	.byte	0x04, 0x11
        /*01ee*/ 	.short	(.L_92 - .L_91)
	.align		4
.L_91:
        /*01f0*/ 	.word	index@(_ZN10layer_norm31ln_parallel_residual_fwd_kernelINS_13Kernel_traitsIf6__halffS2_fjLj6144ELj1ELj1ELj8ELj16ENS_18Kernel_traits_baseILj6144EfS2_fS2_fjLj256EEEEELb0ELb1ELb1EEEvNS_9FwdParamsE)
        /*01f4*/ 	.word	0x00000000


	//----- nvinfo : EIATTR_REGCOUNT
	.align		4
.L_92:
        /*01f8*/ 	.byte	0x04, 0x2f
        /*01fa*/ 	.short	(.L_94 - .L_93)
	.align		4
.L_93:
        /*01fc*/ 	.word	index@(_ZN10layer_norm31ln_parallel_residual_fwd_kernelINS_13Kernel_traitsIf6__halffS2_fjLj6144ELj1ELj1ELj8ELj16ENS_18Kernel_traits_baseILj6144EfS2_fS2_fjLj256EEEEELb0ELb1ELb0EEEvNS_9FwdParamsE)
        /*0200*/ 	.word	0x00000072


	//----- nvinfo : EIATTR_FRAME_SIZE
	.align		4
.L_94:
        /*0204*/ 	.byte	0x04, 0x11
        /*0206*/ 	.short	(.L_96 - .L_95)
	.align		4
.L_95:
        /*0208*/ 	.word	index@(_ZN10layer_norm31ln_parallel_residual_fwd_kernelINS_13Kernel_traitsIf6__halffS2_fjLj6144ELj1ELj1ELj8ELj16ENS_18Kernel_traits_baseILj6144EfS2_fS2_fjLj256EEEEELb0ELb1ELb0EEEvNS_9FwdParamsE)
        /*020c*/ 	.word	0x00000000


	//----- nvinfo : EIATTR_REGCOUNT
	.align		4
.L_96:
        /*0210*/ 	.byte	0x04, 0x2f
        /*0212*/ 	.short	(.L_98 - .L_97)
	.align		4
.L_97:
        /*0214*/ 	.word	index@(_ZN10layer_norm31ln_parallel_residual_fwd_kernelINS_13Kernel_traitsIf6__halffS2_fjLj6144ELj1ELj1ELj8ELj16ENS_18Kernel_traits_baseILj6144EfS2_fS2_fjLj256EEEEELb0ELb0ELb1EEEvNS_9FwdParamsE)
        /*0218*/ 	.word	0x000000a6


	//----- nvinfo : EIATTR_FRAME_SIZE
	.align		4
.L_98:
        /*021c*/ 	.byte	0x04, 0x11
        /*021e*/ 	.short	(.L_100 - .L_99)
	.align		4
.L_99:
        /*0220*/ 	.word	index@(_ZN10layer_norm31ln_parallel_residual_fwd_kernelINS_13Kernel_traitsIf6__halffS2_fjLj6144ELj1ELj1ELj8ELj16ENS_18Kernel_traits_baseILj6144EfS2_fS2_fjLj256EEEEELb0ELb0ELb1EEEvNS_9FwdParamsE)
        /*0224*/ 	.word	0x00000000


	//----- nvinfo : EIATTR_REGCOUNT
	.align		4
.L_100:
        /*0228*/ 	.byte	0x04, 0x2f
        /*022a*/ 	.short	(.L_102 - .L_101)
	.align		4
.L_101:
        /*022c*/ 	.word	index@(_ZN10layer_norm31ln_parallel_residual_fwd_kernelINS_13Kernel_traitsIf6__halffS2_fjLj6144ELj1ELj1ELj8ELj16ENS_18Kernel_traits_baseILj6144EfS2_fS2_fjLj256EEEEELb0ELb0ELb0EEEvNS_9FwdParamsE)
        /*0230*/ 	.word	0x000000a2


	//----- nvinfo : EIATTR_FRAME_SIZE
	.align		4
.L_102:
        /*0234*/ 	.byte	0x04, 0x11
        /*0236*/ 	.short	(.L_104 - .L_103)
	.align		4
.L_103:
        /*0238*/ 	.word	index@(_ZN10layer_norm31ln_parallel_residual_fwd_kernelINS_13Kernel_traitsIf6__halffS2_fjLj6144ELj1ELj1ELj8ELj16ENS_18Kernel_traits_baseILj6144EfS2_fS2_fjLj256EEEEELb0ELb0ELb0EEEvNS_9FwdParamsE)
        /*023c*/ 	.word	0x00000000


	//----- nvinfo : EIATTR_REGCOUNT
	.align		4
.L_104:
        /*0240*/ 	.byte	0x04, 0x2f
        /*0242*/ 	.short	(.L_106 - .L_105)
	.align		4
.L_105:
        /*0244*/ 	.word	index@(_ZN10layer_norm31ln_parallel_residual_fwd_kernelINS_13Kernel_traitsI6__halfS2_fS2_fjLj6144ELj1ELj1ELj8ELj16ENS_18Kernel_traits_baseILj6144ES2_S2_fS2_fjLj256EEEEELb1ELb1ELb1EEEvNS_9FwdParamsE)
        /*0248*/ 	.word	0x0000007c


	//----- nvinfo : EIATTR_FRAME_SIZE
	.align		4
.L_106:
        /*024c*/ 	.byte	0x04, 0x11
        /*024e*/ 	.short	(.L_108 - .L_107)
	.align		4
.L_107:
        /*0250*/ 	.word	index@(_ZN10layer_norm31ln_parallel_residual_fwd_kernelINS_13Kernel_traitsI6__halfS2_fS2_fjLj6144ELj1ELj1ELj8ELj16ENS_18Kernel_traits_baseILj6144ES2_S2_fS2_fjLj256EEEEELb1ELb1ELb1EEEvNS_9FwdParamsE)
        /*0254*/ 	.word	0x00000000


	//----- nvinfo : EIATTR_REGCOUNT
	.align		4
.L_108:
        /*0258*/ 	.byte	0x04, 0x2f
        /*025a*/ 	.short	(.L_110 - .L_109)
	.align		4
.L_109:
        /*025c*/ 	.word	index@(_ZN10layer_norm31ln_parallel_residual_fwd_kernelINS_13Kernel_traitsI6__halfS2_fS2_fjLj6144ELj1ELj1ELj8ELj16ENS_18Kernel_traits_baseILj6144ES2_S2_fS2_fjLj256EEEEELb1ELb1ELb0EEEvNS_9FwdParamsE)
        /*0260*/ 	.word	0x00000076


	//----- nvinfo : EIATTR_FRAME_SIZE
	.align		4
.L_110:
        /*0264*/ 	.byte	0x04, 0x11
        /*0266*/ 	.short	(.L_112 - .L_111)
	.align		4
.L_111:
        /*0268*/ 	.word	index@(_ZN10layer_norm31ln_parallel_residual_fwd_kernelINS_13Kernel_traitsI6__halfS2_fS2_fjLj6144ELj1ELj1ELj8ELj16ENS_18Kernel_traits_baseILj6144ES2_S2_fS2_fjLj256EEEEELb1ELb1ELb0EEEvNS_9FwdParamsE)
        /*026c*/ 	.word	0x00000000


	//----- nvinfo : EIATTR_REGCOUNT
	.align		4
.L_112:
        /*0270*/ 	.byte	0x04, 0x2f
        /*0272*/ 	.short	(.L_114 - .L_113)
	.align		4
.L_113:
        /*0274*/ 	.word	index@(_ZN10layer_norm31ln_parallel_residual_fwd_kernelINS_13Kernel_traitsI6__halfS2_fS2_fjLj6144ELj1ELj1ELj8ELj16ENS_18Kernel_traits_baseILj6144ES2_S2_fS2_fjLj256EEEEELb1ELb0ELb1EEEvNS_9FwdParamsE)
        /*0278*/ 	.word	0x00000080


	//----- nvinfo : EIATTR_FRAME_SIZE
	.align		4
.L_114:
        /*027c*/ 	.byte	0x04, 0x11
        /*027e*/ 	.short	(.L_116 - .L_115)
	.align		4
.L_115:
        /*0280*/ 	.word	index@(_ZN10layer_norm31ln_parallel_residual_fwd_kernelINS_13Kernel_traitsI6__halfS2_fS2_fjLj6144ELj1ELj1ELj8ELj16ENS_18Kernel_traits_baseILj6144ES2_S2_fS2_fjLj256EEEEELb1ELb0ELb1EEEvNS_9FwdParamsE)
        /*0284*/ 	.word	0x00000010


	//----- nvinfo : EIATTR_REGCOUNT
	.align		4
.L_116:
        /*0288*/ 	.byte	0x04, 0x2f
        /*028a*/ 	.short	(.L_118 - .L_117)
	.align		4
.L_117:
        /*028c*/ 	.word	index@(_ZN10layer_norm31ln_parallel_residual_fwd_kernelINS_13Kernel_traitsI6__halfS2_fS2_fjLj6144ELj1ELj1ELj8ELj16ENS_18Kernel_traits_baseILj6144ES2_S2_fS2_fjLj256EEEEELb1ELb0ELb0EEEvNS_9FwdParamsE)
        /*0290*/ 	.word	0x00000080


	//----- nvinfo : EIATTR_FRAME_SIZE
	.align		4
.L_118:
        /*0294*/ 	.byte	0x04, 0x11
        /*0296*/ 	.short	(.L_120 - .L_119)
	.align		4
.L_119:
        /*0298*/ 	.word	index@(_ZN10layer_norm31ln_parallel_residual_fwd_kernelINS_13Kernel_traitsI6__halfS2_fS2_fjLj6144ELj1ELj1ELj8ELj16ENS_18Kernel_traits_baseILj6144ES2_S2_fS2_fjLj256EEEEELb1ELb0ELb0EEEvNS_9FwdParamsE)
        /*029c*/ 	.word	0x00000008


	//----- nvinfo : EIATTR_REGCOUNT
	.align		4
.L_120:
        /*02a0*/ 	.byte	0x04, 0x2f
        /*02a2*/ 	.short	(.L_122 - .L_121)
	.align		4
.L_121:
        /*02a4*/ 	.word	index@(_ZN10layer_norm31ln_parallel_residual_fwd_kernelINS_13Kernel_traitsI6__halfS2_fS2_fjLj6144ELj1ELj1ELj8ELj16ENS_18Kernel_traits_baseILj6144ES2_S2_fS2_fjLj256EEEEELb0ELb1ELb1EEEvNS_9FwdParamsE)
        /*02a8*/ 	.word	0x0000007f


	//----- nvinfo : EIATTR_FRAME_SIZE
	.align		4
.L_122:
        /*02ac*/ 	.byte	0x04, 0x11
        /*02ae*/ 	.short	(.L_124 - .L_123)
	.align		4
.L_123:
        /*02b0*/ 	.word	index@(_ZN10layer_norm31ln_parallel_residual_fwd_kernelINS_13Kernel_traitsI6__halfS2_fS2_fjLj6144ELj1ELj1ELj8ELj16ENS_18Kernel_traits_baseILj6144ES2_S2_fS2_fjLj256EEEEELb0ELb1ELb1EEEvNS_9FwdParamsE)
        /*02b4*/ 	.word	0x00000000


	//----- nvinfo : EIATTR_REGCOUNT
	.align		4
.L_124:
        /*02b8*/ 	.byte	0x04, 0x2f
        /*02ba*/ 	.short	(.L_126 - .L_125)
	.align		4
.L_125:
        /*02bc*/ 	.word	index@(_ZN10layer_norm31ln_parallel_residual_fwd_kernelINS_13Kernel_traitsI6__halfS2_fS2_fjLj6144ELj1ELj1ELj8ELj16ENS_18Kernel_traits_baseILj6144ES2_S2_fS2_fjLj256EEEEELb0ELb1ELb0EEEvNS_9FwdParamsE)
        /*02c0*/ 	.word	0x0000005b


	//----- nvinfo : EIATTR_FRAME_SIZE
	.align		4
.L_126:
        /*02c4*/ 	.byte	0x04, 0x11
        /*02c6*/ 	.short	(.L_128 - .L_127)
	.align		4
.L_127:
        /*02c8*/ 	.word	index@(_ZN10layer_norm31ln_parallel_residual_fwd_kernelINS_13Kernel_traitsI6__halfS2_fS2_fjLj6144ELj1ELj1ELj8ELj16ENS_18Kernel_traits_baseILj6144ES2_S2_fS2_fjLj256EEEEELb0ELb1ELb0EEEvNS_9FwdParamsE)
        /*02cc*/ 	.word	0x00000000


	//----- nvinfo : EIATTR_REGCOUNT
	.align		4
.L_128:
        /*02d0*/ 	.byte	0x04, 0x2f
        /*02d2*/ 	.short	(.L_130 - .L_129)
	.align		4
.L_129:
        /*02d4*/ 	.word	index@(_ZN10layer_norm31ln_parallel_residual_fwd_kernelINS_13Kernel_traitsI6__halfS2_fS2_fjLj6144ELj1ELj1ELj8ELj16ENS_18Kernel_traits_baseILj6144ES2_S2_fS2_fjLj256EEEEELb0ELb0ELb1EEEvNS_9FwdParamsE)
        /*02d8*/ 	.word	0x0000007f


	//----- nvinfo : EIATTR_FRAME_SIZE
	.align		4
.L_130:
        /*02dc*/ 	.byte	0x04, 0x11
        /*02de*/ 	.short	(.L_132 - .L_131)
	.align		4
.L_131:
        /*02e0*/ 	.word	index@(_ZN10layer_norm31ln_parallel_residual_fwd_kernelINS_13Kernel_traitsI6__halfS2_fS2_fjLj6144ELj1ELj1ELj8ELj16ENS_18Kernel_traits_baseILj6144ES2_S2_fS2_fjLj256EEEEELb0ELb0ELb1EEEvNS_9FwdParamsE)
        /*02e4*/ 	.word	0x00000000


	//----- nvinfo : EIATTR_REGCOUNT
	.align		4
.L_132:
        /*02e8*/ 	.byte	0x04, 0x2f
        /*02ea*/ 	.short	(.L_134 - .L_133)
	.align		4
.L_133:
        /*02ec*/ 	.word	index@(_ZN10layer_norm31ln_parallel_residual_fwd_kernelINS_13Kernel_traitsI6__halfS2_fS2_fjLj6144ELj1ELj1ELj8ELj16ENS_18Kernel_traits_baseILj6144ES2_S2_fS2_fjLj256EEEEELb0ELb0ELb0EEEvNS_9FwdParamsE)
        /*02f0*/ 	.word	0x00000078


	//----- nvinfo : EIATTR_FRAME_SIZE
	.align		4
.L_134:
        /*02f4*/ 	.byte	0x04, 0x11
        /*02f6*/ 	.short	(.L_136 - .L_135)
	.align		4
.L_135:
        /*02f8*/ 	.word	index@(_ZN10layer_norm31ln_parallel_residual_fwd_kernelINS_13Kernel_traitsI6__halfS2_fS2_fjLj6144ELj1ELj1ELj8ELj16ENS_18Kernel_traits_baseILj6144ES2_S2_fS2_fjLj256EEEEELb0ELb0ELb0EEEvNS_9FwdParamsE)
        /*02fc*/ 	.word	0x00000000


	//----- nvinfo : EIATTR_REGCOUNT
	.align		4
.L_136:
        /*0300*/ 	.byte	0x04, 0x2f
        /*0302*/ 	.short	(.L_138 - .L_137)
	.align		4
.L_137:
        /*0304*/ 	.word	index@(_ZN10layer_norm31ln_parallel_residual_fwd_kernelINS_13Kernel_traitsIf6__halfS2_S2_fjLj6144ELj1ELj1ELj8ELj16ENS_18Kernel_traits_baseILj6144EfS2_S2_S2_fjLj256EEEEELb1ELb1ELb1EEEvNS_9FwdParamsE)
        /*0308*/ 	.word	0x0000007c


	//----- nvinfo : EIATTR_FRAME_SIZE
	.align		4
.L_138:
        /*030c*/ 	.byte	0x04, 0x11
        /*030e*/ 	.short	(.L_140 - .L_139)
	.align		4
.L_139:
        /*0310*/ 	.word	index@(_ZN10layer_norm31ln_parallel_residual_fwd_kernelINS_13Kernel_traitsIf6__halfS2_S2_fjLj6144ELj1ELj1ELj8ELj16ENS_18Kernel_traits_baseILj6144EfS2_S2_S2_fjLj256EEEEELb1ELb1ELb1EEEvNS_9FwdParamsE)
        /*0314*/ 	.word	0x00000000


	//----- nvinfo : EIATTR_REGCOUNT
	.align		4
.L_140:
        /*0318*/ 	.byte	0x04, 0x2f
        /*031a*/ 	.short	(.L_142 - .L_141)
	.align		4
.L_141:
        /*031c*/ 	.word	index@(_ZN10layer_norm31ln_parallel_residual_fwd_kernelINS_13Kernel_traitsIf6__halfS2_S2_fjLj6144ELj1ELj1ELj8ELj16ENS_18Kernel_traits_baseILj6144EfS2_S2_S2_fjLj256EEEEELb1ELb1ELb0EEEvNS_9FwdParamsE)
        /*0320*/ 	.word	0x00000080


	//----- nvinfo : EIATTR_FRAME_SIZE
	.align		4
.L_142:
        /*0324*/ 	.byte	0x04, 0x11
        /*0326*/ 	.short	(.L_144 - .L_143)
	.align		4
.L_143:
        /*0328*/ 	.word	index@(_ZN10layer_norm31ln_parallel_residual_fwd_kernelINS_13Kernel_traitsIf6__halfS2_S2_fjLj6144ELj1ELj1ELj8ELj16ENS_18Kernel_traits_baseILj6144EfS2_S2_S2_fjLj256EEEEELb1ELb1ELb0EEEvNS_9FwdParamsE)
        /*032c*/ 	.word	0x00000010


	//----- nvinfo : EIATTR_REGCOUNT
	.align		4
.L_144:
        /*0330*/ 	.byte	0x04, 0x2f
        /*0332*/ 	.short	(.L_146 - .L_145)
	.align		4
.L_145:
        /*0334*/ 	.word	index@(_ZN10layer_norm31ln_parallel_residual_fwd_kernelINS_13Kernel_traitsIf6__halfS2_S2_fjLj6144ELj1ELj1ELj8ELj16ENS_18Kernel_traits_baseILj6144EfS2_S2_S2_fjLj256EEEEELb1ELb0ELb1EEEvNS_9FwdParamsE)
        /*0338*/ 	.word	0x000000c0


	//----- nvinfo : EIATTR_FRAME_SIZE
	.align		4
.L_146:
        /*033c*/ 	.byte	0x04, 0x11
        /*033e*/ 	.short	(.L_148 - .L_147)
	.align		4
.L_147:
        /*0340*/ 	.word	index@(_ZN10layer_norm31ln_parallel_residual_fwd_kernelINS_13Kernel_traitsIf6__halfS2_S2_fjLj6144ELj1ELj1ELj8ELj16ENS_18Kernel_traits_baseILj6144EfS2_S2_S2_fjLj256EEEEELb1ELb0ELb1EEEvNS_9FwdParamsE)
        /*0344*/ 	.word	0x00000000


	//----- nvinfo : EIATTR_REGCOUNT
	.align		4
.L_148:
        /*0348*/ 	.byte	0x04, 0x2f
        /*034a*/ 	.short	(.L_150 - .L_149)
	.align		4
.L_149:
        /*034c*/ 	.word	index@(_ZN10layer_norm31ln_parallel_residual_fwd_kernelINS_13Kernel_traitsIf6__halfS2_S2_fjLj6144ELj1ELj1ELj8ELj16ENS_18Kernel_traits_baseILj6144EfS2_S2_S2_fjLj256EEEEELb1ELb0ELb0EEEvNS_9FwdParamsE)
        /*0350*/ 	.word	0x000000c4


	//----- nvinfo : EIATTR_FRAME_SIZE
	.align		4
.L_150:
        /*0354*/ 	.byte	0x04, 0x11
        /*0356*/ 	.short	(.L_152 - .L_151)
	.align		4
.L_151:
        /*0358*/ 	.word	index@(_ZN10layer_norm31ln_parallel_residual_fwd_kernelINS_13Kernel_traitsIf6__halfS2_S2_fjLj6144ELj1ELj1ELj8ELj16ENS_18Kernel_traits_baseILj6144EfS2_S2_S2_fjLj256EEEEELb1ELb0ELb0EEEvNS_9FwdParamsE)
        /*035c*/ 	.word	0x00000000


	//----- nvinfo : EIATTR_REGCOUNT
	.align		4
.L_152:
        /*0360*/ 	.byte	0x04, 0x2f
        /*0362*/ 	.short	(.L_154 - .L_153)
	.align		4
.L_153:
        /*0364*/ 	.word	index@(_ZN10layer_norm31ln_parallel_residual_fwd_kernelINS_13Kernel_traitsIf6__halfS2_S2_fjLj6144ELj1ELj1ELj8ELj16ENS_18Kernel_traits_baseILj6144EfS2_S2_S2_fjLj256EEEEELb0ELb1ELb1EEEvNS_9FwdParamsE)
        /*0368*/ 	.word	0x0000007e


	//----- nvinfo : EIATTR_FRAME_SIZE
	.align		4
.L_154:
        /*036c*/ 	.byte	0x04, 0x11
        /*036e*/ 	.short	(.L_156 - .L_155)
	.align		4
.L_155:
        /*0370*/ 	.word	index@(_ZN10layer_norm31ln_parallel_residual_fwd_kernelINS_13Kernel_traitsIf6__halfS2_S2_fjLj6144ELj1ELj1ELj8ELj16ENS_18Kernel_traits_baseILj6144EfS2_S2_S2_fjLj256EEEEELb0ELb1ELb1EEEvNS_9FwdParamsE)
        /*0374*/ 	.word	0x00000000


	//----- nvinfo : EIATTR_REGCOUNT
	.align		4
.L_156:
        /*0378*/ 	.byte	0x04, 0x2f
        /*037a*/ 	.short	(.L_158 - .L_157)
	.align		4
.L_157:
        /*037c*/ 	.word	index@(_ZN10layer_norm31ln_parallel_residual_fwd_kernelINS_13Kernel_traitsIf6__halfS2_S2_fjLj6144ELj1ELj1ELj8ELj16ENS_18Kernel_traits_baseILj6144EfS2_S2_S2_fjLj256EEEEELb0ELb1ELb0EEEvNS_9FwdParamsE)
        /*0380*/ 	.word	0x00000073


	//----- nvinfo : EIATTR_FRAME_SIZE
	.align		4
.L_158:
        /*0384*/ 	.byte	0x04, 0x11
        /*0386*/ 	.short	(.L_160 - .L_159)
	.align		4
.L_159:
        /*0388*/ 	.word	index@(_ZN10layer_norm31ln_parallel_residual_fwd_kernelINS_13Kernel_traitsIf6__halfS2_S2_fjLj6144ELj1ELj1ELj8ELj16ENS_18Kernel_traits_baseILj6144EfS2_S2_S2_fjLj256EEEEELb0ELb1ELb0EEEvNS_9FwdParamsE)
        /*038c*/ 	.word	0x00000000


	//----- nvinfo : EIATTR_REGCOUNT
	.align		4
.L_160:
        /*0390*/ 	.byte	0x04, 0x2f
        /*0392*/ 	.short	(.L_162 - .L_161)
	.align		4
.L_161:
        /*0394*/ 	.word	index@(_ZN10layer_norm31ln_parallel_residual_fwd_kernelINS_13Kernel_traitsIf6__halfS2_S2_fjLj6144ELj1ELj1ELj8ELj16ENS_18Kernel_traits_baseILj6144EfS2_S2_S2_fjLj256EEEEELb0ELb0ELb1EEEvNS_9FwdParamsE)
        /*0398*/ 	.word	0x000000a2


	//----- nvinfo : EIATTR_FRAME_SIZE
	.align		4
.L_162:
        /*039c*/ 	.byte	0x04, 0x11
        /*039e*/ 	.short	(.L_164 - .L_163)
	.align		4
.L_163:
        /*03a0*/ 	.word	index@(_ZN10layer_norm31ln_parallel_residual_fwd_kernelINS_13Kernel_traitsIf6__halfS2_S2_fjLj6144ELj1ELj1ELj8ELj16ENS_18Kernel_traits_baseILj6144EfS2_S2_S2_fjLj256EEEEELb0ELb0ELb1EEEvNS_9FwdParamsE)
        /*03a4*/ 	.word	0x00000000


	//----- nvinfo : EIATTR_REGCOUNT
	.align		4
.L_164:
        /*03a8*/ 	.byte	0x04, 0x2f
        /*03aa*/ 	.short	(.L_166 - .L_165)
	.align		4
.L_165:
        /*03ac*/ 	.word	index@(_ZN10layer_norm31ln_parallel_residual_fwd_kernelINS_13Kernel_traitsIf6__halfS2_S2_fjLj6144ELj1ELj1ELj8ELj16ENS_18Kernel_traits_baseILj6144EfS2_S2_S2_fjLj256EEEEELb0ELb0ELb0EEEvNS_9FwdParamsE)
        /*03b0*/ 	.word	0x000000a2


	//----- nvinfo : EIATTR_FRAME_SIZE
	.align		4
.L_166:
        /*03b4*/ 	.byte	0x04, 0x11
        /*03b6*/ 	.short	(.L_168 - .L_167)
	.align		4
.L_167:
        /*03b8*/ 	.word	index@(_ZN10layer_norm31ln_parallel_residual_fwd_kernelINS_13Kernel_traitsIf6__halfS2_S2_fjLj6144ELj1ELj1ELj8ELj16ENS_18Kernel_traits_baseILj6144EfS2_S2_S2_fjLj256EEEEELb0ELb0ELb0EEEvNS_9FwdParamsE)
        /*03bc*/ 	.word	0x00000000


	//----- nvinfo : EIATTR_REGCOUNT
	.align		4
.L_168:
        /*03c0*/ 	.byte	0x04, 0x2f
        /*03c2*/ 	.short	(.L_170 - .L_169)
	.align		4
.L_169:
        /*03c4*/ 	.word	index@(_ZN10layer_norm31ln_parallel_residual_fwd_kernelINS_13Kernel_traitsIf13__nv_bfloat16fS2_fjLj6144ELj1ELj1ELj8ELj16ENS_18Kernel_traits_baseILj6144EfS2_fS2_fjLj256EEEEELb1ELb1ELb1EEEvNS_9FwdParamsE)
        /*03c8*/ 	.word	0x0000007c


	//----- nvinfo : EIATTR_FRAME_SIZE
	.align		4
.L_170:
        /*03cc*/ 	.byte	0x04, 0x11
        /*03ce*/ 	.short	(.L_172 - .L_171)
	.align		4
.L_171:
        /*03d0*/ 	.word	index@(_ZN10layer_norm31ln_parallel_residual_fwd_kernelINS_13Kernel_traitsIf13__nv_bfloat16fS2_fjLj6144ELj1ELj1ELj8ELj16ENS_18Kernel_traits_baseILj6144EfS2_fS2_fjLj256EEEEELb1ELb1ELb1EEEvNS_9FwdParamsE)
        /*03d4*/ 	.word	0x00000000


	//----- nvinfo : EIATTR_REGCOUNT
	.align		4
.L_172:
        /*03d8*/ 	.byte	0x04, 0x2f
        /*03da*/ 	.short	(.L_174 - .L_173)
	.align		4
.L_173:
        /*03dc*/ 	.word	index@(_ZN10layer_norm31ln_parallel_residual_fwd_kernelINS_13Kernel_traitsIf13__nv_bfloat16fS2_fjLj6144ELj1ELj1ELj8ELj16ENS_18Kernel_traits_baseILj6144EfS2_fS2_fjLj256EEEEELb1ELb1ELb0EEEvNS_9FwdParamsE)
        /*03e0*/ 	.word	0x00000080


	//----- nvinfo : EIATTR_FRAME_SIZE
	.align		4
.L_174:
        /*03e4*/ 	.byte	0x04, 0x11
        /*03e6*/ 	.short	(.L_176 - .L_175)
	.align		4
.L_175:
        /*03e8*/ 	.word	index@(_ZN10layer_norm31ln_parallel_residual_fwd_kernelINS_13Kernel_traitsIf13__nv_bfloat16fS2_fjLj6144ELj1ELj1ELj8ELj16ENS_18Kernel_traits_baseILj6144EfS2_fS2_fjLj256EEEEELb1ELb1ELb0EEEvNS_9FwdParamsE)
        /*03ec*/ 	.word	0x00000008


	//----- nvinfo : EIATTR_REGCOUNT
	.align		4
.L_176:
        /*03f0*/ 	.byte	0x04, 0x2f
        /*03f2*/ 	.short	(.L_178 - .L_177)
	.align		4
.L_177:
        /*03f4*/ 	.word	index@(_ZN10layer_norm31ln_parallel_residual_fwd_kernelINS_13Kernel_traitsIf13__nv_bfloat16fS2_fjLj6144ELj1ELj1ELj8ELj16ENS_18Kernel_traits_baseILj6144EfS2_fS2_fjLj256EEEEELb1ELb0ELb1EEEvNS_9FwdParamsE)
        /*03f8*/ 	.word	0x000000b6


	//----- nvinfo : EIATTR_FRAME_SIZE
	.align		4
.L_178:
        /*03fc*/ 	.byte	0x04, 0x11
        /*03fe*/ 	.short	(.L_180 - .L_179)
	.align		4
.L_179:
        /*0400*/ 	.word	index@(_ZN10layer_norm31ln_parallel_residual_fwd_kernelINS_13Kernel_traitsIf13__nv_bfloat16fS2_fjLj6144ELj1ELj1ELj8ELj16ENS_18Kernel_traits_baseILj6144EfS2_fS2_fjLj256EEEEELb1ELb0ELb1EEEvNS_9FwdParamsE)
        /*0404*/ 	.word	0x00000000


	//----- nvinfo : EIATTR_REGCOUNT
	.align		4
.L_180:
        /*0408*/ 	.byte	0x04, 0x2f
        /*040a*/ 	.short	(.L_182 - .L_181)
	.align		4
.L_181:
        /*040c*/ 	.word	index@(_ZN10layer_norm31ln_parallel_residual_fwd_kernelINS_13Kernel_traitsIf13__nv_bfloat16fS2_fjLj6144ELj1ELj1ELj8ELj16ENS_18Kernel_traits_baseILj6144EfS2_fS2_fjLj256EEEEELb1ELb0ELb0EEEvNS_9FwdParamsE)
        /*0410*/ 	.word	0x000000b8


	//----- nvinfo : EIATTR_FRAME_SIZE
	.align		4
.L_182:
        /*0414*/ 	.byte	0x04, 0x11
        /*0416*/ 	.short	(.L_184 - .L_183)
	.align		4
.L_183:
        /*0418*/ 	.word	index@(_ZN10layer_norm31ln_parallel_residual_fwd_kernelINS_13Kernel_traitsIf13__nv_bfloat16fS2_fjLj6144ELj1ELj1ELj8ELj16ENS_18Kernel_traits_baseILj6144EfS2_fS2_fjLj256EEEEELb1ELb0ELb0EEEvNS_9FwdParamsE)
        /*041c*/ 	.word	0x00000000


	//----- nvinfo : EIATTR_REGCOUNT
	.align		4
.L_184:
        /*0420*/ 	.byte	0x04, 0x2f
        /*0422*/ 	.short	(.L_186 - .L_185)
	.align		4
.L_185:
        /*0424*/ 	.word	index@(_ZN10layer_norm31ln_parallel_residual_fwd_kernelINS_13Kernel_traitsIf13__nv_bfloat16fS2_fjLj6144ELj1ELj1ELj8ELj16ENS_18Kernel_traits_baseILj6144EfS2_fS2_fjLj256EEEEELb0ELb1ELb1EEEvNS_9FwdParamsE)
        /*0428*/ 	.word	0x00000080


	//----- nvinfo : EIATTR_FRAME_SIZE
	.align		4
.L_186:
        /*042c*/ 	.byte	0x04, 0x11
        /*042e*/ 	.short	(.L_188 - .L_187)
	.align		4
.L_187:
        /*0430*/ 	.word	index@(_ZN10layer_norm31ln_parallel_residual_fwd_kernelINS_13Kernel_traitsIf13__nv_bfloat16fS2_fjLj6144ELj1ELj1ELj8ELj16ENS_18Kernel_traits_baseILj6144EfS2_fS2_fjLj256EEEEELb0ELb1ELb1EEEvNS_9FwdParamsE)
        /*0434*/ 	.word	0x00000000


	//----- nvinfo : EIATTR_REGCOUNT
	.align		4
.L_188:
        /*0438*/ 	.byte	0x04, 0x2f
        /*043a*/ 	.short	(.L_190 - .L_189)
	.align		4
.L_189:
        /*043c*/ 	.word	index@(_ZN10layer_norm31ln_parallel_residual_fwd_kernelINS_13Kernel_traitsIf13__nv_bfloat16fS2_fjLj6144ELj1ELj1ELj8ELj16ENS_18Kernel_traits_baseILj6144EfS2_fS2_fjLj256EEEEELb0ELb1ELb0EEEvNS_9FwdParamsE)
        /*0440*/ 	.word	0x00000072


	//----- nvinfo : EIATTR_FRAME_SIZE
	.align		4
.L_190:
        /*0444*/ 	.byte	0x04, 0x11
        /*0446*/ 	.short	(.L_192 - .L_191)
	.align		4
.L_191:
        /*0448*/ 	.word	index@(_ZN10layer_norm31ln_parallel_residual_fwd_kernelINS_13Kernel_traitsIf13__nv_bfloat16fS2_fjLj6144ELj1ELj1ELj8ELj16ENS_18Kernel_traits_baseILj6144EfS2_fS2_fjLj256EEEEELb0ELb1ELb0EEEvNS_9FwdParamsE)
        /*044c*/ 	.word	0x00000000


	//----- nvinfo : EIATTR_REGCOUNT
	.align		4
.L_192:
        /*0450*/ 	.byte	0x04, 0x2f
        /*0452*/ 	.short	(.L_194 - .L_193)
	.align		4
.L_193:
        /*0454*/ 	.word	index@(_ZN10layer_norm31ln_parallel_residual_fwd_kernelINS_13Kernel_traitsIf13__nv_bfloat16fS2_fjLj6144ELj1ELj1ELj8ELj16ENS_18Kernel_traits_baseILj6144EfS2_fS2_fjLj256EEEEELb0ELb0ELb1EEEvNS_9FwdParamsE)
        /*0458*/ 	.word	0x000000a4


	//----- nvinfo : EIATTR_FRAME_SIZE
	.align		4
.L_194:
        /*045c*/ 	.byte	0x04, 0x11
        /*045e*/ 	.short	(.L_196 - .L_195)
	.align		4
.L_195:
        /*0460*/ 	.word	index@(_ZN10layer_norm31ln_parallel_residual_fwd_kernelINS_13Kernel_traitsIf13__nv_bfloat16fS2_fjLj6144ELj1ELj1ELj8ELj16ENS_18Kernel_traits_baseILj6144EfS2_fS2_fjLj256EEEEELb0ELb0ELb1EEEvNS_9FwdParamsE)
        /*0464*/ 	.word	0x00000000


	//----- nvinfo : EIATTR_REGCOUNT
	.align		4
.L_196:
        /*0468*/ 	.byte	0x04, 0x2f
        /*046a*/ 	.short	(.L_198 - .L_197)
	.align		4
.L_197:
        /*046c*/ 	.word	index@(_ZN10layer_norm31ln_parallel_residual_fwd_kernelINS_13Kernel_traitsIf13__nv_bfloat16fS2_fjLj6144ELj1ELj1ELj8ELj16ENS_18Kernel_traits_baseILj6144EfS2_fS2_fjLj256EEEEELb0ELb0ELb0EEEvNS_9FwdParamsE)
        /*0470*/ 	.word	0x000000a2


	//----- nvinfo : EIATTR_FRAME_SIZE
	.align		4
.L_198:
        /*0474*/ 	.byte	0x04, 0x11
        /*0476*/ 	.short	(.L_200 - .L_199)
	.align		4
.L_199:
        /*0478*/ 	.word	index@(_ZN10layer_norm31ln_parallel_residual_fwd_kernelINS_13Kernel_traitsIf13__nv_bfloat16fS2_fjLj6144ELj1ELj1ELj8ELj16ENS_18Kernel_traits_baseILj6144EfS2_fS2_fjLj256EEEEELb0ELb0ELb0EEEvNS_9FwdParamsE)
        /*047c*/ 	.word	0x00000000


	//----- nvinfo : EIATTR_REGCOUNT
	.align		4
.L_200:
        /*0480*/ 	.byte	0x04, 0x2f
        /*0482*/ 	.short	(.L_202 - .L_201)
	.align		4
.L_201:
        /*0484*/ 	.word	index@(_ZN10layer_norm31ln_parallel_residual_fwd_kernelINS_13Kernel_traitsI13__nv_bfloat16S2_fS2_fjLj6144ELj1ELj1ELj8ELj16ENS_18Kernel_traits_baseILj6144ES2_S2_fS2_fjLj256EEEEELb1ELb1ELb1EEEvNS_9FwdParamsE)
        /*0488*/ 	.word	0x0000007c


	//----- nvinfo : EIATTR_FRAME_SIZE
	.align		4
.L_202:
        /*048c*/ 	.byte	0x04, 0x11
        /*048e*/ 	.short	(.L_204 - .L_203)
	.align		4
.L_203:
        /*0490*/ 	.word	index@(_ZN10layer_norm31ln_parallel_residual_fwd_kernelINS_13Kernel_traitsI13__nv_bfloat16S2_fS2_fjLj6144ELj1ELj1ELj8ELj16ENS_18Kernel_traits_baseILj6144ES2_S2_fS2_fjLj256EEEEELb1ELb1ELb1EEEvNS_9FwdParamsE)
        /*0494*/ 	.word	0x00000000


	//----- nvinfo : EIATTR_REGCOUNT
	.align		4
.L_204:
        /*0498*/ 	.byte	0x04, 0x2f
        /*049a*/ 	.short	(.L_206 - .L_205)
	.align		4
.L_205:
        /*049c*/ 	.word	index@(_ZN10layer_norm31ln_parallel_residual_fwd_kernelINS_13Kernel_traitsI13__nv_bfloat16S2_fS2_fjLj6144ELj1ELj1ELj8ELj16ENS_18Kernel_traits_baseILj6144ES2_S2_fS2_fjLj256EEEEELb1ELb1ELb0EEEvNS_9FwdParamsE)
        /*04a0*/ 	.word	0x0000007a


	//----- nvinfo : EIATTR_FRAME_SIZE
	.align		4
.L_206:
        /*04a4*/ 	.byte	0x04, 0x11
        /*04a6*/ 	.short	(.L_208 - .L_207)
	.align		4
.L_207:
        /*04a8*/ 	.word	index@(_ZN10layer_norm31ln_parallel_residual_fwd_kernelINS_13Kernel_traitsI13__nv_bfloat16S2_fS2_fjLj6144ELj1ELj1ELj8ELj16ENS_18Kernel_traits_baseILj6144ES2_S2_fS2_fjLj256EEEEELb1ELb1ELb0EEEvNS_9FwdParamsE)
        /*04ac*/ 	.word	0x00000000


	//----- nvinfo : EIATTR_REGCOUNT
	.align		4
.L_208:
        /*04b0*/ 	.byte	0x04, 0x2f
        /*04b2*/ 	.short	(.L_210 - .L_209)
	.align		4
.L_209:
        /*04b4*/ 	.word	index@(_ZN10layer_norm31ln_parallel_residual_fwd_kernelINS_13Kernel_traitsI13__nv_bfloat16S2_fS2_fjLj6144ELj1ELj1ELj8ELj16ENS_18Kernel_traits_baseILj6144ES2_S2_fS2_fjLj256EEEEELb1ELb0ELb1EEEvNS_9FwdParamsE)
        /*04b8*/ 	.word	0x000000ca


	//----- nvinfo : EIATTR_FRAME_SIZE
	.align		4
.L_210:
        /*04bc*/ 	.byte	0x04, 0x11
        /*04be*/ 	.short	(.L_212 - .L_211)
	.align		4
.L_211:
        /*04c0*/ 	.word	index@(_ZN10layer_norm31ln_parallel_residual_fwd_kernelINS_13Kernel_traitsI13__nv_bfloat16S2_fS2_fjLj6144ELj1ELj1ELj8ELj16ENS_18Kernel_traits_baseILj6144ES2_S2_fS2_fjLj256EEEEELb1ELb0ELb1EEEvNS_9FwdParamsE)
        /*04c4*/ 	.word	0x00000000


	//----- nvinfo : EIATTR_REGCOUNT
	.align		4
.L_212:
        /*04c8*/ 	.byte	0x04, 0x2f
        /*04ca*/ 	.short	(.L_214 - .L_213)
	.align		4
.L_213:
        /*04cc*/ 	.word	index@(_ZN10layer_norm31ln_parallel_residual_fwd_kernelINS_13Kernel_traitsI13__nv_bfloat16S2_fS2_fjLj6144ELj1ELj1ELj8ELj16ENS_18Kernel_traits_baseILj6144ES2_S2_fS2_fjLj256EEEEELb1ELb0ELb0EEEvNS_9FwdParamsE)
        /*04d0*/ 	.word	0x000000c1


	//----- nvinfo : EIATTR_FRAME_SIZE
	.align		4
.L_214:
        /*04d4*/ 	.byte	0x04, 0x11
        /*04d6*/ 	.short	(.L_216 - .L_215)
	.align		4
.L_215:
        /*04d8*/ 	.word	index@(_ZN10layer_norm31ln_parallel_residual_fwd_kernelINS_13Kernel_traitsI13__nv_bfloat16S2_fS2_fjLj6144ELj1ELj1ELj8ELj16ENS_18Kernel_traits_baseILj6144ES2_S2_fS2_fjLj256EEEEELb1ELb0ELb0EEEvNS_9FwdParamsE)
        /*04dc*/ 	.word	0x00000000


	//----- nvinfo : EIATTR_REGCOUNT
	.align		4
.L_216:
        /*04e0*/ 	.byte	0x04, 0x2f
        /*04e2*/ 	.short	(.L_218 - .L_217)
	.align		4
.L_217:
        /*04e4*/ 	.word	index@(_ZN10layer_norm31ln_parallel_residual_fwd_kernelINS_13Kernel_traitsI13__nv_bfloat16S2_fS2_fjLj6144ELj1ELj1ELj8ELj16ENS_18Kernel_traits_baseILj6144ES2_S2_fS2_fjLj256EEEEELb0ELb1ELb1EEEvNS_9FwdParamsE)
        /*04e8*/ 	.word	0x0000007f


	//----- nvinfo : EIATTR_FRAME_SIZE
	.align		4
.L_218:
        /*04ec*/ 	.byte	0x04, 0x11
        /*04ee*/ 	.short	(.L_220 - .L_219)
	.align		4
.L_219:
        /*04f0*/ 	.word	index@(_ZN10layer_norm31ln_parallel_residual_fwd_kernelINS_13Kernel_traitsI13__nv_bfloat16S2_fS2_fjLj6144ELj1ELj1ELj8ELj16ENS_18Kernel_traits_baseILj6144ES2_S2_fS2_fjLj256EEEEELb0ELb1ELb1EEEvNS_9FwdParamsE)
        /*04f4*/ 	.word	0x00000000


	//----- nvinfo : EIATTR_REGCOUNT
	.align		4
.L_220:
        /*04f8*/ 	.byte	0x04, 0x2f
        /*04fa*/ 	.short	(.L_222 - .L_221)
	.align		4
.L_221:
        /*04fc*/ 	.word	index@(_ZN10layer_norm31ln_parallel_residual_fwd_kernelINS_13Kernel_traitsI13__nv_bfloat16S2_fS2_fjLj6144ELj1ELj1ELj8ELj16ENS_18Kernel_traits_baseILj6144ES2_S2_fS2_fjLj256EEEEELb0ELb1ELb0EEEvNS_9FwdParamsE)
        /*0500*/ 	.word	0x00000076


	//----- nvinfo : EIATTR_FRAME_SIZE
	.align		4
.L_222:
        /*0504*/ 	.byte	0x04, 0x11
        /*0506*/ 	.short	(.L_224 - .L_223)
	.align		4
.L_223:
        /*0508*/ 	.word	index@(_ZN10layer_norm31ln_parallel_residual_fwd_kernelINS_13Kernel_traitsI13__nv_bfloat16S2_fS2_fjLj6144ELj1ELj1ELj8ELj16ENS_18Kernel_traits_baseILj6144ES2_S2_fS2_fjLj256EEEEELb0ELb1ELb0EEEvNS_9FwdParamsE)
        /*050c*/ 	.word	0x00000000


	//----- nvinfo : EIATTR_REGCOUNT
	.align		4
.L_224:
        /*0510*/ 	.byte	0x04, 0x2f
        /*0512*/ 	.short	(.L_226 - .L_225)
	.align		4
.L_225:
        /*0514*/ 	.word	index@(_ZN10layer_norm31ln_parallel_residual_fwd_kernelINS_13Kernel_traitsI13__nv_bfloat16S2_fS2_fjLj6144ELj1ELj1ELj8ELj16ENS_18Kernel_traits_baseILj6144ES2_S2_fS2_fjLj256EEEEELb0ELb0ELb1EEEvNS_9FwdParamsE)
        /*0518*/ 	.word	0x000000b2


	//----- nvinfo : EIATTR_FRAME_SIZE
	.align		4
.L_226:
        /*051c*/ 	.byte	0x04, 0x11
        /*051e*/ 	.short	(.L_228 - .L_227)
	.align		4
.L_227:
        /*0520*/ 	.word	index@(_ZN10layer_norm31ln_parallel_residual_fwd_kernelINS_13Kernel_traitsI13__nv_bfloat16S2_fS2_fjLj6144ELj1ELj1ELj8ELj16ENS_18Kernel_traits_baseILj6144ES2_S2_fS2_fjLj256EEEEELb0ELb0ELb1EEEvNS_9FwdParamsE)
        /*0524*/ 	.word	0x00000000


	//----- nvinfo : EIATTR_REGCOUNT
	.align		4
.L_228:
        /*0528*/ 	.byte	0x04, 0x2f
        /*052a*/ 	.short	(.L_230 - .L_229)
	.align		4
.L_229:
        /*052c*/ 	.word	index@(_ZN10layer_norm31ln_parallel_residual_fwd_kernelINS_13Kernel_traitsI13__nv_bfloat16S2_fS2_fjLj6144ELj1ELj1ELj8ELj16ENS_18Kernel_traits_baseILj6144ES2_S2_fS2_fjLj256EEEEELb0ELb0ELb0EEEvNS_9FwdParamsE)
        /*0530*/ 	.word	0x000000a5


	//----- nvinfo : EIATTR_FRAME_SIZE
	.align		4
.L_230:
        /*0534*/ 	.byte	0x04, 0x11
        /*0536*/ 	.short	(.L_232 - .L_231)
	.align		4
.L_231:
        /*0538*/ 	.word	index@(_ZN10layer_norm31ln_parallel_residual_fwd_kernelINS_13Kernel_traitsI13__nv_bfloat16S2_fS2_fjLj6144ELj1ELj1ELj8ELj16ENS_18Kernel_traits_baseILj6144ES2_S2_fS2_fjLj256EEEEELb0ELb0ELb0EEEvNS_9FwdParamsE)
        /*053c*/ 	.word	0x00000000


	//----- nvinfo : EIATTR_REGCOUNT
	.align		4
.L_232:
        /*0540*/ 	.byte	0x04, 0x2f
        /*0542*/ 	.short	(.L_234 - .L_233)
	.align		4
.L_233:
        /*0544*/ 	.word	index@(_ZN10layer_norm31ln_parallel_residual_fwd_kernelINS_13Kernel_traitsIf13__nv_bfloat16S2_S2_fjLj6144ELj1ELj1ELj8ELj16ENS_18Kernel_traits_baseILj6144EfS2_S2_S2_fjLj256EEEEELb1ELb1ELb1EEEvNS_9FwdParamsE)
        /*0548*/ 	.word	0x0000007e


	//----- nvinfo : EIATTR_FRAME_SIZE
	.align		4
.L_234:
        /*054c*/ 	.byte	0x04, 0x11
        /*054e*/ 	.short	(.L_236 - .L_235)
	.align		4
.L_235:
        /*0550*/ 	.word	index@(_ZN10layer_norm31ln_parallel_residual_fwd_kernelINS_13Kernel_traitsIf13__nv_bfloat16S2_S2_fjLj6144ELj1ELj1ELj8ELj16ENS_18Kernel_traits_baseILj6144EfS2_S2_S2_fjLj256EEEEELb1ELb1ELb1EEEvNS_9FwdParamsE)
        /*0554*/ 	.word	0x00000000


	//----- nvinfo : EIATTR_REGCOUNT
	.align		4
.L_236:
        /*0558*/ 	.byte	0x04, 0x2f
        /*055a*/ 	.short	(.L_238 - .L_237)
	.align		4
.L_237:
        /*055c*/ 	.word	index@(_ZN10layer_norm31ln_parallel_residual_fwd_kernelINS_13Kernel_traitsIf13__nv_bfloat16S2_S2_fjLj6144ELj1ELj1ELj8ELj16ENS_18Kernel_traits_baseILj6144EfS2_S2_S2_fjLj256EEEEELb1ELb1ELb0EEEvNS_9FwdParamsE)
        /*0560*/ 	.word	0x00000080


	//----- nvinfo : EIATTR_FRAME_SIZE
	.align		4
.L_238:
        /*0564*/ 	.byte	0x04, 0x11
        /*0566*/ 	.short	(.L_240 - .L_239)
	.align		4
.L_239:
        /*0568*/ 	.word	index@(_ZN10layer_norm31ln_parallel_residual_fwd_kernelINS_13Kernel_traitsIf13__nv_bfloat16S2_S2_fjLj6144ELj1ELj1ELj8ELj16ENS_18Kernel_traits_baseILj6144EfS2_S2_S2_fjLj256EEEEELb1ELb1ELb0EEEvNS_9FwdParamsE)
        /*056c*/ 	.word	0x00000010


	//----- nvinfo : EIATTR_REGCOUNT
	.align		4
.L_240:
        /*0570*/ 	.byte	0x04, 0x2f
        /*0572*/ 	.short	(.L_242 - .L_241)
	.align		4
.L_241:
        /*0574*/ 	.word	index@(_ZN10layer_norm31ln_parallel_residual_fwd_kernelINS_13Kernel_traitsIf13__nv_bfloat16S2_S2_fjLj6144ELj1ELj1ELj8ELj16ENS_18Kernel_traits_baseILj6144EfS2_S2_S2_fjLj256EEEEELb1ELb0ELb1EEEvNS_9FwdParamsE)
        /*0578*/ 	.word	0x000000c0


	//----- nvinfo : EIATTR_FRAME_SIZE
	.align		4
.L_242:
        /*057c*/ 	.byte	0x04, 0x11
        /*057e*/ 	.short	(.L_244 - .L_243)
	.align		4
.L_243:
        /*0580*/ 	.word	index@(_ZN10layer_norm31ln_parallel_residual_fwd_kernelINS_13Kernel_traitsIf13__nv_bfloat16S2_S2_fjLj6144ELj1ELj1ELj8ELj16ENS_18Kernel_traits_baseILj6144EfS2_S2_S2_fjLj256EEEEELb1ELb0ELb1EEEvNS_9FwdParamsE)
        /*0584*/ 	.word	0x00000000


	//----- nvinfo : EIATTR_REGCOUNT
	.align		4
.L_244:
        /*0588*/ 	.byte	0x04, 0x2f
        /*058a*/ 	.short	(.L_246 - .L_245)
	.align		4
.L_245:
        /*058c*/ 	.word	index@(_ZN10layer_norm31ln_parallel_residual_fwd_kernelINS_13Kernel_traitsIf13__nv_bfloat16S2_S2_fjLj6144ELj1ELj1ELj8ELj16ENS_18Kernel_traits_baseILj6144EfS2_S2_S2_fjLj256EEEEELb1ELb0ELb0EEEvNS_9FwdParamsE)
        /*0590*/ 	.word	0x000000c4


	//----- nvinfo : EIATTR_FRAME_SIZE
	.align		4
.L_246:
        /*0594*/ 	.byte	0x04, 0x11
        /*0596*/ 	.short	(.L_248 - .L_247)
	.align		4
.L_247:
        /*0598*/ 	.word	index@(_ZN10layer_norm31ln_parallel_residual_fwd_kernelINS_13Kernel_traitsIf13__nv_bfloat16S2_S2_fjLj6144ELj1ELj1ELj8ELj16ENS_18Kernel_traits_baseILj6144EfS2_S2_S2_fjLj256EEEEELb1ELb0ELb0EEEvNS_9FwdParamsE)
        /*059c*/ 	.word	0x00000000


	//----- nvinfo : EIATTR_REGCOUNT
	.align		4
.L_248:
        /*05a0*/ 	.byte	0x04, 0x2f
        /*05a2*/ 	.short	(.L_250 - .L_249)
	.align		4
.L_249:
        /*05a4*/ 	.word	index@(_ZN10layer_norm31ln_parallel_residual_fwd_kernelINS_13Kernel_traitsIf13__nv_bfloat16S2_S2_fjLj6144ELj1ELj1ELj8ELj16ENS_18Kernel_traits_baseILj6144EfS2_S2_S2_fjLj256EEEEELb0ELb1ELb1EEEvNS_9FwdParamsE)
        /*05a8*/ 	.word	0x0000007e


	//----- nvinfo : EIATTR_FRAME_SIZE
	.align		4
.L_250:
        /*05ac*/ 	.byte	0x04, 0x11
        /*05ae*/ 	.short	(.L_252 - .L_251)
	.align		4
.L_251:
        /*05b0*/ 	.word	index@(_ZN10layer_norm31ln_parallel_residual_fwd_kernelINS_13Kernel_traitsIf13__nv_bfloat16S2_S2_fjLj6144ELj1ELj1ELj8ELj16ENS_18Kernel_traits_baseILj6144EfS2_S2_S2_fjLj256EEEEELb0ELb1ELb1EEEvNS_9FwdParamsE)
        /*05b4*/ 	.word	0x00000000


	//----- nvinfo : EIATTR_REGCOUNT
	.align		4
.L_252:
        /*05b8*/ 	.byte	0x04, 0x2f
        /*05ba*/ 	.short	(.L_254 - .L_253)
	.align		4
.L_253:
        /*05bc*/ 	.word	index@(_ZN10layer_norm31ln_parallel_residual_fwd_kernelINS_13Kernel_traitsIf13__nv_bfloat16S2_S2_fjLj6144ELj1ELj1ELj8ELj16ENS_18Kernel_traits_baseILj6144EfS2_S2_S2_fjLj256EEEEELb0ELb1ELb0EEEvNS_9FwdParamsE)
        /*05c0*/ 	.word	0x00000073


	//----- nvinfo : EIATTR_FRAME_SIZE
	.align		4
.L_254:
        /*05c4*/ 	.byte	0x04, 0x11
        /*05c6*/ 	.short	(.L_256 - .L_255)
	.align		4
.L_255:
        /*05c8*/ 	.word	index@(_ZN10layer_norm31ln_parallel_residual_fwd_kernelINS_13Kernel_traitsIf13__nv_bfloat16S2_S2_fjLj6144ELj1ELj1ELj8ELj16ENS_18Kernel_traits_baseILj6144EfS2_S2_S2_fjLj256EEEEELb0ELb1ELb0EEEvNS_9FwdParamsE)
        /*05cc*/ 	.word	0x00000000


	//----- nvinfo : EIATTR_REGCOUNT
	.align		4
.L_256:
        /*05d0*/ 	.byte	0x04, 0x2f
        /*05d2*/ 	.short	(.L_258 - .L_257)
	.align		4
.L_257:
        /*05d4*/ 	.word	index@(_ZN10layer_norm31ln_parallel_residual_fwd_kernelINS_13Kernel_traitsIf13__nv_bfloat16S2_S2_fjLj6144ELj1ELj1ELj8ELj16ENS_18Kernel_traits_baseILj6144EfS2_S2_S2_fjLj256EEEEELb0ELb0ELb1EEEvNS_9FwdParamsE)
        /*05d8*/ 	.word	0x000000a4


	//----- nvinfo : EIATTR_FRAME_SIZE
	.align		4
.L_258:
        /*05dc*/ 	.byte	0x04, 0x11
        /*05de*/ 	.short	(.L_260 - .L_259)
	.align		4
.L_259:
        /*05e0*/ 	.word	index@(_ZN10layer_norm31ln_parallel_residual_fwd_kernelINS_13Kernel_traitsIf13__nv_bfloat16S2_S2_fjLj6144ELj1ELj1ELj8ELj16ENS_18Kernel_traits_baseILj6144EfS2_S2_S2_fjLj256EEEEELb0ELb0ELb1EEEvNS_9FwdParamsE)
        /*05e4*/ 	.word	0x00000000


	//----- nvinfo : EIATTR_REGCOUNT
	.align		4
.L_260:
        /*05e8*/ 	.byte	0x04, 0x2f
        /*05ea*/ 	.short	(.L_262 - .L_261)
	.align		4
.L_261:
        /*05ec*/ 	.word	index@(_ZN10layer_norm31ln_parallel_residual_fwd_kernelINS_13Kernel_traitsIf13__nv_bfloat16S2_S2_fjLj6144ELj1ELj1ELj8ELj16ENS_18Kernel_traits_baseILj6144EfS2_S2_S2_fjLj256EEEEELb0ELb0ELb0EEEvNS_9FwdParamsE)
        /*05f0*/ 	.word	0x000000a2


	//----- nvinfo : EIATTR_FRAME_SIZE
	.align		4
.L_262:
        /*05f4*/ 	.byte	0x04, 0x11
        /*05f6*/ 	.short	(.L_264 - .L_263)
	.align		4
.L_263:
        /*05f8*/ 	.word	index@(_ZN10layer_norm31ln_parallel_residual_fwd_kernelINS_13Kernel_traitsIf13__nv_bfloat16S2_S2_fjLj6144ELj1ELj1ELj8ELj16ENS_18Kernel_traits_baseILj6144EfS2_S2_S2_fjLj256EEEEELb0ELb0ELb0EEEvNS_9FwdParamsE)
        /*05fc*/ 	.word	0x00000000


	//----- nvinfo : EIATTR_REGCOUNT
	.align		4
.L_264:
        /*0600*/ 	.byte	0x04, 0x2f
        /*0602*/ 	.short	(.L_266 - .L_265)
	.align		4
.L_265:
        /*0604*/ 	.word	index@(_ZN10layer_norm31ln_parallel_residual_fwd_kernelINS_13Kernel_traitsI6__halfS2_S2_S2_fjLj6144ELj1ELj1ELj8ELj16ENS_18Kernel_traits_baseILj6144ES2_S2_S2_S2_fjLj256EEEEELb1ELb1ELb1EEEvNS_9FwdParamsE)
        /*0608*/ 	.word	0x0000007e


	//----- nvinfo : EIATTR_FRAME_SIZE
	.align		4
.L_266:
        /*060c*/ 	.byte	0x04, 0x11
        /*060e*/ 	.short	(.L_268 - .L_267)
	.align		4
.L_267:
        /*0610*/ 	.word	index@(_ZN10layer_norm31ln_parallel_residual_fwd_kernelINS_13Kernel_traitsI6__halfS2_S2_S2_fjLj6144ELj1ELj1ELj8ELj16ENS_18Kernel_traits_baseILj6144ES2_S2_S2_S2_fjLj256EEEEELb1ELb1ELb1EEEvNS_9FwdParamsE)
        /*0614*/ 	.word	0x00000000


	//----- nvinfo : EIATTR_REGCOUNT
	.align		4
.L_268:
        /*0618*/ 	.byte	0x04, 0x2f
        /*061a*/ 	.short	(.L_270 - .L_269)
	.align		4
.L_269:
        /*061c*/ 	.word	index@(_ZN10layer_norm31ln_parallel_residual_fwd_kernelINS_13Kernel_traitsI6__halfS2_S2_S2_fjLj6144ELj1ELj1ELj8ELj16ENS_18Kernel_traits_baseILj6144ES2_S2_S2_S2_fjLj256EEEEELb1ELb1ELb0EEEvNS_9FwdParamsE)
        /*0620*/ 	.word	0x00000080


	//----- nvinfo : EIATTR_FRAME_SIZE
	.align		4
.L_270:
        /*0624*/ 	.byte	0x04, 0x11
        /*0626*/ 	.short	(.L_272 - .L_271)
	.align		4
.L_271:
        /*0628*/ 	.word	index@(_ZN10layer_norm31ln_parallel_residual_fwd_kernelINS_13Kernel_traitsI6__halfS2_S2_S2_fjLj6144ELj1ELj1ELj8ELj16ENS_18Kernel_traits_baseILj6144ES2_S2_S2_S2_fjLj256EEEEELb1ELb1ELb0EEEvNS_9FwdParamsE)
        /*062c*/ 	.word	0x00000000


	//----- nvinfo : EIATTR_REGCOUNT
	.align		4
.L_272:
        /*0630*/ 	.byte	0x04, 0x2f
        /*0632*/ 	.short	(.L_274 - .L_273)
	.align		4
.L_273:
        /*0634*/ 	.word	index@(_ZN10layer_norm31ln_parallel_residual_fwd_kernelINS_13Kernel_traitsI6__halfS2_S2_S2_fjLj6144ELj1ELj1ELj8ELj16ENS_18Kernel_traits_baseILj6144ES2_S2_S2_S2_fjLj256EEEEELb1ELb0ELb1EEEvNS_9FwdParamsE)
        /*0638*/ 	.word	0x00000080


	//----- nvinfo : EIATTR_FRAME_SIZE
	.align		4
.L_274:
        /*063c*/ 	.byte	0x04, 0x11
        /*063e*/ 	.short	(.L_276 - .L_275)
	.align		4
.L_275:
        /*0640*/ 	.word	index@(_ZN10layer_norm31ln_parallel_residual_fwd_kernelINS_13Kernel_traitsI6__halfS2_S2_S2_fjLj6144ELj1ELj1ELj8ELj16ENS_18Kernel_traits_baseILj6144ES2_S2_S2_S2_fjLj256EEEEELb1ELb0ELb1EEEvNS_9FwdParamsE)
        /*0644*/ 	.word	0x00000000


	//----- nvinfo : EIATTR_REGCOUNT
	.align		4
.L_276:
        /*0648*/ 	.byte	0x04, 0x2f
        /*064a*/ 	.short	(.L_278 - .L_277)
	.align		4
.L_277:
        /*064c*/ 	.word	index@(_ZN10layer_norm31ln_parallel_residual_fwd_kernelINS_13Kernel_traitsI6__halfS2_S2_S2_fjLj6144ELj1ELj1ELj8ELj16ENS_18Kernel_traits_baseILj6144ES2_S2_S2_S2_fjLj256EEEEELb1ELb0ELb0EEEvNS_9FwdParamsE)
        /*0650*/ 	.word	0x00000080


	//----- nvinfo : EIATTR_FRAME_SIZE
	.align		4
.L_278:
        /*0654*/ 	.byte	0x04, 0x11
        /*0656*/ 	.short	(.L_280 - .L_279)
	.align		4
.L_279:
        /*0658*/ 	.word	index@(_ZN10layer_norm31ln_parallel_residual_fwd_kernelINS_13Kernel_traitsI6__halfS2_S2_S2_fjLj6144ELj1ELj1ELj8ELj16ENS_18Kernel_traits_baseILj6144ES2_S2_S2_S2_fjLj256EEEEELb1ELb0ELb0EEEvNS_9FwdParamsE)
        /*065c*/ 	.word	0x00000000


	//----- nvinfo : EIATTR_REGCOUNT
	.align		4
.L_280:
        /*0660*/ 	.byte	0x04, 0x2f
        /*0662*/ 	.short	(.L_282 - .L_281)
	.align		4
.L_281:
        /*0664*/ 	.word	index@(_ZN10layer_norm31ln_parallel_residual_fwd_kernelINS_13Kernel_traitsI6__halfS2_S2_S2_fjLj6144ELj1ELj1ELj8ELj16ENS_18Kernel_traits_baseILj6144ES2_S2_S2_S2_fjLj256EEEEELb0ELb1ELb1EEEvNS_9FwdParamsE)
        /*0668*/ 	.word	0x00000079


	//----- nvinfo : EIATTR_FRAME_SIZE
	.align		4
.L_282:
        /*066c*/ 	.byte	0x04, 0x11
        /*066e*/ 	.short	(.L_284 - .L_283)
	.align		4
.L_283:
        /*0670*/ 	.word	index@(_ZN10layer_norm31ln_parallel_residual_fwd_kernelINS_13Kernel_traitsI6__halfS2_S2_S2_fjLj6144ELj1ELj1ELj8ELj16ENS_18Kernel_traits_baseILj6144ES2_S2_S2_S2_fjLj256EEEEELb0ELb1ELb1EEEvNS_9FwdParamsE)
        /*0674*/ 	.word	0x00000000


	//----- nvinfo : EIATTR_REGCOUNT
	.align		4
.L_284:
        /*0678*/ 	.byte	0x04, 0x2f
        /*067a*/ 	.short	(.L_286 - .L_285)
	.align		4
.L_285:
        /*067c*/ 	.word	index@(_ZN10layer_norm31ln_parallel_residual_fwd_kernelINS_13Kernel_traitsI6__halfS2_S2_S2_fjLj6144ELj1ELj1ELj8ELj16ENS_18Kernel_traits_baseILj6144ES2_S2_S2_S2_fjLj256EEEEELb0ELb1ELb0EEEvNS_9FwdParamsE)
        /*0680*/ 	.word	0x0000005b


	//----- nvinfo : EIATTR_FRAME_SIZE
	.align		4
.L_286:
        /*0684*/ 	.byte	0x04, 0x11
        /*0686*/ 	.short	(.L_288 - .L_287)
	.align		4
.L_287:
        /*0688*/ 	.word	index@(_ZN10layer_norm31ln_parallel_residual_fwd_kernelINS_13Kernel_traitsI6__halfS2_S2_S2_fjLj6144ELj1ELj1ELj8ELj16ENS_18Kernel_traits_baseILj6144ES2_S2_S2_S2_fjLj256EEEEELb0ELb1ELb0EEEvNS_9FwdParamsE)
        /*068c*/ 	.word	0x00000000


	//----- nvinfo : EIATTR_REGCOUNT
	.align		4
.L_288:
        /*0690*/ 	.byte	0x04, 0x2f
        /*0692*/ 	.short	(.L_290 - .L_289)
	.align		4
.L_289:
        /*0694*/ 	.word	index@(_ZN10layer_norm31ln_parallel_residual_fwd_kernelINS_13Kernel_traitsI6__halfS2_S2_S2_fjLj6144ELj1ELj1ELj8ELj16ENS_18Kernel_traits_baseILj6144ES2_S2_S2_S2_fjLj256EEEEELb0ELb0ELb1EEEvNS_9FwdParamsE)
        /*0698*/ 	.word	0x00000080


	//----- nvinfo : EIATTR_FRAME_SIZE
	.align		4
.L_290:
        /*069c*/ 	.byte	0x04, 0x11
        /*069e*/ 	.short	(.L_292 - .L_291)
	.align		4
.L_291:
        /*06a0*/ 	.word	index@(_ZN10layer_norm31ln_parallel_residual_fwd_kernelINS_13Kernel_traitsI6__halfS2_S2_S2_fjLj6144ELj1ELj1ELj8ELj16ENS_18Kernel_traits_baseILj6144ES2_S2_S2_S2_fjLj256EEEEELb0ELb0ELb1EEEvNS_9FwdParamsE)
        /*06a4*/ 	.word	0x00000000


	//----- nvinfo : EIATTR_REGCOUNT
	.align		4
.L_292:
        /*06a8*/ 	.byte	0x04, 0x2f
        /*06aa*/ 	.short	(.L_294 - .L_293)
	.align		4
.L_293:
        /*06ac*/ 	.word	index@(_ZN10layer_norm31ln_parallel_residual_fwd_kernelINS_13Kernel_traitsI6__halfS2_S2_S2_fjLj6144ELj1ELj1ELj8ELj16ENS_18Kernel_traits_baseILj6144ES2_S2_S2_S2_fjLj256EEEEELb0ELb0ELb0EEEvNS_9FwdParamsE)
        /*06b0*/ 	.word	0x00000078


	//----- nvinfo : EIATTR_FRAME_SIZE
	.align		4
.L_294:
        /*06b4*/ 	.byte	0x04, 0x11
        /*06b6*/ 	.short	(.L_296 - .L_295)
	.align		4
.L_295:
        /*06b8*/ 	.word	index@(_ZN10layer_norm31ln_parallel_residual_fwd_kernelINS_13Kernel_traitsI6__halfS2_S2_S2_fjLj6144ELj1ELj1ELj8ELj16ENS_18Kernel_traits_baseILj6144ES2_S2_S2_S2_fjLj256EEEEELb0ELb0ELb0EEEvNS_9FwdParamsE)
        /*06bc*/ 	.word	0x00000000


	//----- nvinfo : EIATTR_REGCOUNT
	.align		4
.L_296:
        /*06c0*/ 	.byte	0x04, 0x2f
        /*06c2*/ 	.short	(.L_298 - .L_297)
	.align		4
.L_297:
        /*06c4*/ 	.word	index@(_ZN10layer_norm31ln_parallel_residual_fwd_kernelINS_13Kernel_traitsI13__nv_bfloat16S2_S2_S2_fjLj6144ELj1ELj1ELj8ELj16ENS_18Kernel_traits_baseILj6144ES2_S2_S2_S2_fjLj256EEEEELb1ELb1ELb1EEEvNS_9FwdParamsE)
        /*06c8*/ 	.word	0x0000007f


	//----- nvinfo : EIATTR_FRAME_SIZE
	.align		4
.L_298:
        /*06cc*/ 	.byte	0x04, 0x11
        /*06ce*/ 	.short	(.L_300 - .L_299)
	.align		4
.L_299:
        /*06d0*/ 	.word	index@(_ZN10layer_norm31ln_parallel_residual_fwd_kernelINS_13Kernel_traitsI13__nv_bfloat16S2_S2_S2_fjLj6144ELj1ELj1ELj8ELj16ENS_18Kernel_traits_baseILj6144ES2_S2_S2_S2_fjLj256EEEEELb1ELb1ELb1EEEvNS_9FwdParamsE)
        /*06d4*/ 	.word	0x00000000


	//----- nvinfo : EIATTR_REGCOUNT
	.align		4
.L_300:
        /*06d8*/ 	.byte	0x04, 0x2f
        /*06da*/ 	.short	(.L_302 - .L_301)
	.align		4
.L_301:
        /*06dc*/ 	.word	index@(_ZN10layer_norm31ln_parallel_residual_fwd_kernelINS_13Kernel_traitsI13__nv_bfloat16S2_S2_S2_fjLj6144ELj1ELj1ELj8ELj16ENS_18Kernel_traits_baseILj6144ES2_S2_S2_S2_fjLj256EEEEELb1ELb1ELb0EEEvNS_9FwdParamsE)
        /*06e0*/ 	.word	0x00000080


	//----- nvinfo : EIATTR_FRAME_SIZE
	.align		4
.L_302:
        /*06e4*/ 	.byte	0x04, 0x11
        /*06e6*/ 	.short	(.L_304 - .L_303)
	.align		4
.L_303:
        /*06e8*/ 	.word	index@(_ZN10layer_norm31ln_parallel_residual_fwd_kernelINS_13Kernel_traitsI13__nv_bfloat16S2_S2_S2_fjLj6144ELj1ELj1ELj8ELj16ENS_18Kernel_traits_baseILj6144ES2_S2_S2_S2_fjLj256EEEEELb1ELb1ELb0EEEvNS_9FwdParamsE)
        /*06ec*/ 	.word	0x00000000


	//----- nvinfo : EIATTR_REGCOUNT
	.align		4
.L_304:
        /*06f0*/ 	.byte	0x04, 0x2f
        /*06f2*/ 	.short	(.L_306 - .L_305)
	.align		4
.L_305:
        /*06f4*/ 	.word	index@(_ZN10layer_norm31ln_parallel_residual_fwd_kernelINS_13Kernel_traitsI13__nv_bfloat16S2_S2_S2_fjLj6144ELj1ELj1ELj8ELj16ENS_18Kernel_traits_baseILj6144ES2_S2_S2_S2_fjLj256EEEEELb1ELb0ELb1EEEvNS_9FwdParamsE)
        /*06f8*/ 	.word	0x000000b8


	//----- nvinfo : EIATTR_FRAME_SIZE
	.align		4
.L_306:
        /*06fc*/ 	.byte	0x04, 0x11
        /*06fe*/ 	.short	(.L_308 - .L_307)
	.align		4
.L_307:
        /*0700*/ 	.word	index@(_ZN10layer_norm31ln_parallel_residual_fwd_kernelINS_13Kernel_traitsI13__nv_bfloat16S2_S2_S2_fjLj6144ELj1ELj1ELj8ELj16ENS_18Kernel_traits_baseILj6144ES2_S2_S2_S2_fjLj256EEEEELb1ELb0ELb1EEEvNS_9FwdParamsE)
        /*0704*/ 	.word	0x00000000


	//----- nvinfo : EIATTR_REGCOUNT
	.align		4
.L_308:
        /*0708*/ 	.byte	0x04, 0x2f
        /*070a*/ 	.short	(.L_310 - .L_309)
	.align		4
.L_309:
        /*070c*/ 	.word	index@(_ZN10layer_norm31ln_parallel_residual_fwd_kernelINS_13Kernel_traitsI13__nv_bfloat16S2_S2_S2_fjLj6144ELj1ELj1ELj8ELj16ENS_18Kernel_traits_baseILj6144ES2_S2_S2_S2_fjLj256EEEEELb1ELb0ELb0EEEvNS_9FwdParamsE)
        /*0710*/ 	.word	0x000000ce


	//----- nvinfo : EIATTR_FRAME_SIZE
	.align		4
.L_310:
        /*0714*/ 	.byte	0x04, 0x11
        /*0716*/ 	.short	(.L_312 - .L_311)
	.align		4
.L_311:
        /*0718*/ 	.word	index@(_ZN10layer_norm31ln_parallel_residual_fwd_kernelINS_13Kernel_traitsI13__nv_bfloat16S2_S2_S2_fjLj6144ELj1ELj1ELj8ELj16ENS_18Kernel_traits_baseILj6144ES2_S2_S2_S2_fjLj256EEEEELb1ELb0ELb0EEEvNS_9FwdParamsE)
        /*071c*/ 	.word	0x00000000


	//----- nvinfo : EIATTR_REGCOUNT
	.align		4
.L_312:
        /*0720*/ 	.byte	0x04, 0x2f
        /*0722*/ 	.short	(.L_314 - .L_313)
	.align		4
.L_313:
        /*0724*/ 	.word	index@(_ZN10layer_norm31ln_parallel_residual_fwd_kernelINS_13Kernel_traitsI13__nv_bfloat16S2_S2_S2_fjLj6144ELj1ELj1ELj8ELj16ENS_18Kernel_traits_baseILj6144ES2_S2_S2_S2_fjLj256EEEEELb0ELb1ELb1EEEvNS_9FwdParamsE)
        /*0728*/ 	.word	0x00000079


	//----- nvinfo : EIATTR_FRAME_SIZE
	.align		4
.L_314:
        /*072c*/ 	.byte	0x04, 0x11
        /*072e*/ 	.short	(.L_316 - .L_315)
	.align		4
.L_315:
        /*0730*/ 	.word	index@(_ZN10layer_norm31ln_parallel_residual_fwd_kernelINS_13Kernel_traitsI13__nv_bfloat16S2_S2_S2_fjLj6144ELj1ELj1ELj8ELj16ENS_18Kernel_traits_baseILj6144ES2_S2_S2_S2_fjLj256EEEEELb0ELb1ELb1EEEvNS_9FwdParamsE)
        /*0734*/ 	.word	0x00000000


	//----- nvinfo : EIATTR_REGCOUNT
	.align		4
.L_316:
        /*0738*/ 	.byte	0x04, 0x2f
        /*073a*/ 	.short	(.L_318 - .L_317)
	.align		4
.L_317:
        /*073c*/ 	.word	index@(_ZN10layer_norm31ln_parallel_residual_fwd_kernelINS_13Kernel_traitsI13__nv_bfloat16S2_S2_S2_fjLj6144ELj1ELj1ELj8ELj16ENS_18Kernel_traits_baseILj6144ES2_S2_S2_S2_fjLj256EEEEELb0ELb1ELb0EEEvNS_9FwdParamsE)
        /*0740*/ 	.word	0x00000076


	//----- nvinfo : EIATTR_FRAME_SIZE
	.align		4
.L_318:
        /*0744*/ 	.byte	0x04, 0x11
        /*0746*/ 	.short	(.L_320 - .L_319)
	.align		4
.L_319:
        /*0748*/ 	.word	index@(_ZN10layer_norm31ln_parallel_residual_fwd_kernelINS_13Kernel_traitsI13__nv_bfloat16S2_S2_S2_fjLj6144ELj1ELj1ELj8ELj16ENS_18Kernel_traits_baseILj6144ES2_S2_S2_S2_fjLj256EEEEELb0ELb1ELb0EEEvNS_9FwdParamsE)
        /*074c*/ 	.word	0x00000000


	//----- nvinfo : EIATTR_REGCOUNT
	.align		4
.L_320:
        /*0750*/ 	.byte	0x04, 0x2f
        /*0752*/ 	.short	(.L_322 - .L_321)
	.align		4
.L_321:
        /*0754*/ 	.word	index@(_ZN10layer_norm31ln_parallel_residual_fwd_kernelINS_13Kernel_traitsI13__nv_bfloat16S2_S2_S2_fjLj6144ELj1ELj1ELj8ELj16ENS_18Kernel_traits_baseILj6144ES2_S2_S2_S2_fjLj256EEEEELb0ELb0ELb1EEEvNS_9FwdParamsE)
        /*0758*/ 	.word	0x000000ac


	//----- nvinfo : EIATTR_FRAME_SIZE
	.align		4
.L_322:
        /*075c*/ 	.byte	0x04, 0x11
        /*075e*/ 	.short	(.L_324 - .L_323)
	.align		4
.L_323:
        /*0760*/ 	.word	index@(_ZN10layer_norm31ln_parallel_residual_fwd_kernelINS_13Kernel_traitsI13__nv_bfloat16S2_S2_S2_fjLj6144ELj1ELj1ELj8ELj16ENS_18Kernel_traits_baseILj6144ES2_S2_S2_S2_fjLj256EEEEELb0ELb0ELb1EEEvNS_9FwdParamsE)
        /*0764*/ 	.word	0x00000000


	//----- nvinfo : EIATTR_REGCOUNT
	.align		4
.L_324:
        /*0768*/ 	.byte	0x04, 0x2f
        /*076a*/ 	.short	(.L_326 - .L_325)
	.align		4
.L_325:
        /*076c*/ 	.word	index@(_ZN10layer_norm31ln_parallel_residual_fwd_kernelINS_13Kernel_traitsI13__nv_bfloat16S2_S2_S2_fjLj6144ELj1ELj1ELj8ELj16ENS_18Kernel_traits_baseILj6144ES2_S2_S2_S2_fjLj256EEEEELb0ELb0ELb0EEEvNS_9FwdParamsE)
        /*0770*/ 	.word	0x000000a6


	//----- nvinfo : EIATTR_FRAME_SIZE
	.align		4
.L_326:
        /*0774*/ 	.byte	0x04, 0x11
        /*0776*/ 	.short	(.L_328 - .L_327)
	.align		4
.L_327:
        /*0778*/ 	.word	index@(_ZN10layer_norm31ln_parallel_residual_fwd_kernelINS_13Kernel_traitsI13__nv_bfloat16S2_S2_S2_fjLj6144ELj1ELj1ELj8ELj16ENS_18Kernel_traits_baseILj6144ES2_S2_S2_S2_fjLj256EEEEELb0ELb0ELb0EEEvNS_9FwdParamsE)
        /*077c*/ 	.word	0x00000000


	//----- nvinfo : EIATTR_MIN_STACK_SIZE
	.align		4
.L_328:
        /*0780*/ 	.byte	0x04, 0x12
        /*0782*/ 	.short	(.L_330 - .L_329)
	.align		4
.L_329:
        /*0784*/ 	.word	index@(_ZN10layer_norm31ln_parallel_residual_fwd_kernelINS_13Kernel_traitsI13__nv_bfloat16S2_S2_S2_fjLj6144ELj1ELj1ELj8ELj16ENS_18Kernel_traits_baseILj6144ES2_S2_S2_S2_fjLj256EEEEELb0ELb0ELb0EEEvNS_9FwdParamsE)
        /*0788*/ 	.word	0x00000000


	//----- nvinfo : EIATTR_MIN_STACK_SIZE
	.align		4
.L_330:
        /*078c*/ 	.byte	0x04, 0x12
        /*078e*/ 	.short	(.L_332 - .L_331)
	.align		4
.L_331:
        /*0790*/ 	.word	index@(_ZN10layer_norm31ln_parallel_residual_fwd_kernelINS_13Kernel_traitsI13__nv_bfloat16S2_S2_S2_fjLj6144ELj1ELj1ELj8ELj16ENS_18Kernel_traits_baseILj6144ES2_S2_S2_S2_fjLj256EEEEELb0ELb0ELb1EEEvNS_9FwdParamsE)
        /*0794*/ 	.word	0x00000000


	//----- nvinfo : EIATTR_MIN_STACK_SIZE
	.align		4
.L_332:
        /*0798*/ 	.byte	0x04, 0x12
        /*079a*/ 	.short	(.L_334 - .L_333)
	.align		4
.L_333:
        /*079c*/ 	.word	index@(_ZN10layer_norm31ln_parallel_residual_fwd_kernelINS_13Kernel_traitsI13__nv_bfloat16S2_S2_S2_fjLj6144ELj1ELj1ELj8ELj16ENS_18Kernel_traits_baseILj6144ES2_S2_S2_S2_fjLj256EEEEELb0ELb1ELb0EEEvNS_9FwdParamsE)
        /*07a0*/ 	.word	0x00000000


	//----- nvinfo : EIATTR_MIN_STACK_SIZE
	.align		4
.L_334:
        /*07a4*/ 	.byte	0x04, 0x12
        /*07a6*/ 	.short	(.L_336 - .L_335)
	.align		4
.L_335:
        /*07a8*/ 	.word	index@(_ZN10layer_norm31ln_parallel_residual_fwd_kernelINS_13Kernel_traitsI13__nv_bfloat16S2_S2_S2_fjLj6144ELj1ELj1ELj8ELj16ENS_18Kernel_traits_baseILj6144ES2_S2_S2_S2_fjLj256EEEEELb0ELb1ELb1EEEvNS_9FwdParamsE)
        /*07ac*/ 	.word	0x00000000


	//----- nvinfo : EIATTR_MIN_STACK_SIZE
	.align		4
.L_336:
        /*07b0*/ 	.byte	0x04, 0x12
        /*07b2*/ 	.short	(.L_338 - .L_337)
	.align		4
.L_337:
        /*07b4*/ 	.word	index@(_ZN10layer_norm31ln_parallel_residual_fwd_kernelINS_13Kernel_traitsI13__nv_bfloat16S2_S2_S2_fjLj6144ELj1ELj1ELj8ELj16ENS_18Kernel_traits_baseILj6144ES2_S2_S2_S2_fjLj256EEEEELb1ELb0ELb0EEEvNS_9FwdParamsE)
        /*07b8*/ 	.word	0x00000000


	//----- nvinfo : EIATTR_MIN_STACK_SIZE
	.align		4
.L_338:
        /*07bc*/ 	.byte	0x04, 0x12
        /*07be*/ 	.short	(.L_340 - .L_339)
	.align		4
.L_339:
        /*07c0*/ 	.word	index@(_ZN10layer_norm31ln_parallel_residual_fwd_kernelINS_13Kernel_traitsI13__nv_bfloat16S2_S2_S2_fjLj6144ELj1ELj1ELj8ELj16ENS_18Kernel_traits_baseILj6144ES2_S2_S2_S2_fjLj256EEEEELb1ELb0ELb1EEEvNS_9FwdParamsE)
        /*07c4*/ 	.word	0x00000000


	//----- nvinfo : EIATTR_MIN_STACK_SIZE
	.align		4
.L_340:
        /*07c8*/ 	.byte	0x04, 0x12
        /*07ca*/ 	.short	(.L_342 - .L_341)
	.align		4
.L_341:
        /*07cc*/ 	.word	index@(_ZN10layer_norm31ln_parallel_residual_fwd_kernelINS_13Kernel_traitsI13__nv_bfloat16S2_S2_S2_fjLj6144ELj1ELj1ELj8ELj16ENS_18Kernel_traits_baseILj6144ES2_S2_S2_S2_fjLj256EEEEELb1ELb1ELb0EEEvNS_9FwdParamsE)
        /*07d0*/ 	.word	0x00000000


	//----- nvinfo : EIATTR_MIN_STACK_SIZE
	.align		4
.L_342:
        /*07d4*/ 	.byte	0x04, 0x12
        /*07d6*/ 	.short	(.L_344 - .L_343)
	.align		4
.L_343:
        /*07d8*/ 	.word	index@(_ZN10layer_norm31ln_parallel_residual_fwd_kernelINS_13Kernel_traitsI13__nv_bfloat16S2_S2_S2_fjLj6144ELj1ELj1ELj8ELj16ENS_18Kernel_traits_baseILj6144ES2_S2_S2_S2_fjLj256EEEEELb1ELb1ELb1EEEvNS_9FwdParamsE)
        /*07dc*/ 	.word	0x00000000


	//----- nvinfo : EIATTR_MIN_STACK_SIZE
	.align		4
.L_344:
        /*07e0*/ 	.byte	0x04, 0x12
        /*07e2*/ 	.short	(.L_346 - .L_345)
	.align		4
.L_345:
        /*07e4*/ 	.word	index@(_ZN10layer_norm31ln_parallel_residual_fwd_kernelINS_13Kernel_traitsI6__halfS2_S2_S2_fjLj6144ELj1ELj1ELj8ELj16ENS_18Kernel_traits_baseILj6144ES2_S2_S2_S2_fjLj256EEEEELb0ELb0ELb0EEEvNS_9FwdParamsE)
        /*07e8*/ 	.word	0x00000000


	//----- nvinfo : EIATTR_MIN_STACK_SIZE
	.align		4
.L_346:
        /*07ec*/ 	.byte	0x04, 0x12
        /*07ee*/ 	.short	(.L_348 - .L_347)
	.align		4
.L_347:
        /*07f0*/ 	.word	index@(_ZN10layer_norm31ln_parallel_residual_fwd_kernelINS_13Kernel_traitsI6__halfS2_S2_S2_fjLj6144ELj1ELj1ELj8ELj16ENS_18Kernel_traits_baseILj6144ES2_S2_S2_S2_fjLj256EEEEELb0ELb0ELb1EEEvNS_9FwdParamsE)
        /*07f4*/ 	.word	0x00000000


	//----- nvinfo : EIATTR_MIN_STACK_SIZE
	.align		4
.L_348:
        /*07f8*/ 	.byte	0x04, 0x12
        /*07fa*/ 	.short	(.L_350 - .L_349)
	.align		4
.L_349:
        /*07fc*/ 	.word	index@(_ZN10layer_norm31ln_parallel_residual_fwd_kernelINS_13Kernel_traitsI6__halfS2_S2_S2_fjLj6144ELj1ELj1ELj8ELj16ENS_18Kernel_traits_baseILj6144ES2_S2_S2_S2_fjLj256EEEEELb0ELb1ELb0EEEvNS_9FwdParamsE)
        /*0800*/ 	.word	0x00000000


	//----- nvinfo : EIATTR_MIN_STACK_SIZE
	.align		4
.L_350:
        /*0804*/ 	.byte	0x04, 0x12
        /*0806*/ 	.short	(.L_352 - .L_351)
	.align		4
.L_351:
        /*0808*/ 	.word	index@(_ZN10layer_norm31ln_parallel_residual_fwd_kernelINS_13Kernel_traitsI6__halfS2_S2_S2_fjLj6144ELj1ELj1ELj8ELj16ENS_18Kernel_traits_baseILj6144ES2_S2_S2_S2_fjLj256EEEEELb0ELb1ELb1EEEvNS_9FwdParamsE)
        /*080c*/ 	.word	0x00000000


	//----- nvinfo : EIATTR_MIN_STACK_SIZE
	.align		4
.L_352:
        /*0810*/ 	.byte	0x04, 0x12
        /*0812*/ 	.short	(.L_354 - .L_353)
	.align		4
.L_353:
        /*0814*/ 	.word	index@(_ZN10layer_norm31ln_parallel_residual_fwd_kernelINS_13Kernel_traitsI6__halfS2_S2_S2_fjLj6144ELj1ELj1ELj8ELj16ENS_18Kernel_traits_baseILj6144ES2_S2_S2_S2_fjLj256EEEEELb1ELb0ELb0EEEvNS_9FwdParamsE)
        /*0818*/ 	.word	0x00000000


	//----- nvinfo : EIATTR_MIN_STACK_SIZE
	.align		4
.L_354:
        /*081c*/ 	.byte	0x04, 0x12
        /*081e*/ 	.short	(.L_356 - .L_355)
	.align		4
.L_355:
        /*0820*/ 	.word	index@(_ZN10layer_norm31ln_parallel_residual_fwd_kernelINS_13Kernel_traitsI6__halfS2_S2_S2_fjLj6144ELj1ELj1ELj8ELj16ENS_18Kernel_traits_baseILj6144ES2_S2_S2_S2_fjLj256EEEEELb1ELb0ELb1EEEvNS_9FwdParamsE)
        /*0824*/ 	.word	0x00000000


	//----- nvinfo : EIATTR_MIN_STACK_SIZE
	.align		4
.L_356:
        /*0828*/ 	.byte	0x04, 0x12
        /*082a*/ 	.short	(.L_358 - .L_357)
	.align		4
.L_357:
        /*082c*/ 	.word	index@(_ZN10layer_norm31ln_parallel_residual_fwd_kernelINS_13Kernel_traitsI6__halfS2_S2_S2_fjLj6144ELj1ELj1ELj8ELj16ENS_18Kernel_traits_baseILj6144ES2_S2_S2_S2_fjLj256EEEEELb1ELb1ELb0EEEvNS_9FwdParamsE)
        /*0830*/ 	.word	0x00000000


	//----- nvinfo : EIATTR_MIN_STACK_SIZE
	.align		4
.L_358:
        /*0834*/ 	.byte	0x04, 0x12
        /*0836*/ 	.short	(.L_360 - .L_359)
	.align		4
.L_359:
        /*0838*/ 	.word	index@(_ZN10layer_norm31ln_parallel_residual_fwd_kernelINS_13Kernel_traitsI6__halfS2_S2_S2_fjLj6144ELj1ELj1ELj8ELj16ENS_18Kernel_traits_baseILj6144ES2_S2_S2_S2_fjLj256EEEEELb1ELb1ELb1EEEvNS_9FwdParamsE)
        /*083c*/ 	.word	0x00000000


	//----- nvinfo : EIATTR_MIN_STACK_SIZE
	.align		4
.L_360:
        /*0840*/ 	.byte	0x04, 0x12
        /*0842*/ 	.short	(.L_362 - .L_361)
	.align		4
.L_361:
        /*0844*/ 	.word	index@(_ZN10layer_norm31ln_parallel_residual_fwd_kernelINS_13Kernel_traitsIf13__nv_bfloat16S2_S2_fjLj6144ELj1ELj1ELj8ELj16ENS_18Kernel_traits_baseILj6144EfS2_S2_S2_fjLj256EEEEELb0ELb0ELb0EEEvNS_9FwdParamsE)
        /*0848*/ 	.word	0x00000000


	//----- nvinfo : EIATTR_MIN_STACK_SIZE
	.align		4
.L_362:
        /*084c*/ 	.byte	0x04, 0x12
        /*084e*/ 	.short	(.L_364 - .L_363)
	.align		4
.L_363:
        /*0850*/ 	.word	index@(_ZN10layer_norm31ln_parallel_residual_fwd_kernelINS_13Kernel_traitsIf13__nv_bfloat16S2_S2_fjLj6144ELj1ELj1ELj8ELj16ENS_18Kernel_traits_baseILj6144EfS2_S2_S2_fjLj256EEEEELb0ELb0ELb1EEEvNS_9FwdParamsE)
        /*0854*/ 	.word	0x00000000


	//----- nvinfo : EIATTR_MIN_STACK_SIZE
	.align		4
.L_364:
        /*0858*/ 	.byte	0x04, 0x12
        /*085a*/ 	.short	(.L_366 - .L_365)
	.align		4
.L_365:
        /*085c*/ 	.word	index@(_ZN10layer_norm31ln_parallel_residual_fwd_kernelINS_13Kernel_traitsIf13__nv_bfloat16S2_S2_fjLj6144ELj1ELj1ELj8ELj16ENS_18Kernel_traits_baseILj6144EfS2_S2_S2_fjLj256EEEEELb0ELb1ELb0EEEvNS_9FwdParamsE)
        /*0860*/ 	.word	0x00000000


	//----- nvinfo : EIATTR_MIN_STACK_SIZE
	.align		4
.L_366:
        /*0864*/ 	.byte	0x04, 0x12
        /*0866*/ 	.short	(.L_368 - .L_367)
	.align		4
.L_367:
        /*0868*/ 	.word	index@(_ZN10layer_norm31ln_parallel_residual_fwd_kernelINS_13Kernel_traitsIf13__nv_bfloat16S2_S2_fjLj6144ELj1ELj1ELj8ELj16ENS_18Kernel_traits_baseILj6144EfS2_S2_S2_fjLj256EEEEELb0ELb1ELb1EEEvNS_9FwdParamsE)
        /*086c*/ 	.word	0x00000000


	//----- nvinfo : EIATTR_MIN_STACK_SIZE
	.align		4
.L_368:
        /*0870*/ 	.byte	0x04, 0x12
        /*0872*/ 	.short	(.L_370 - .L_369)
	.align		4
.L_369:
        /*0874*/ 	.word	index@(_ZN10layer_norm31ln_parallel_residual_fwd_kernelINS_13Kernel_traitsIf13__nv_bfloat16S2_S2_fjLj6144ELj1ELj1ELj8ELj16ENS_18Kernel_traits_baseILj6144EfS2_S2_S2_fjLj256EEEEELb1ELb0ELb0EEEvNS_9FwdParamsE)
        /*0878*/ 	.word	0x00000000


	//----- nvinfo : EIATTR_MIN_STACK_SIZE
	.align		4
.L_370:
        /*087c*/ 	.byte	0x04, 0x12
        /*087e*/ 	.short	(.L_372 - .L_371)
	.align		4
.L_371:
        /*0880*/ 	.word	index@(_ZN10layer_norm31ln_parallel_residual_fwd_kernelINS_13Kernel_traitsIf13__nv_bfloat16S2_S2_fjLj6144ELj1ELj1ELj8ELj16ENS_18Kernel_traits_baseILj6144EfS2_S2_S2_fjLj256EEEEELb1ELb0ELb1EEEvNS_9FwdParamsE)
        /*0884*/ 	.word	0x00000000


	//----- nvinfo : EIATTR_MIN_STACK_SIZE
	.align		4
.L_372:
        /*0888*/ 	.byte	0x04, 0x12
        /*088a*/ 	.short	(.L_374 - .L_373)
	.align		4
.L_373:
        /*088c*/ 	.word	index@(_ZN10layer_norm31ln_parallel_residual_fwd_kernelINS_13Kernel_traitsIf13__nv_bfloat16S2_S2_fjLj6144ELj1ELj1ELj8ELj16ENS_18Kernel_traits_baseILj6144EfS2_S2_S2_fjLj256EEEEELb1ELb1ELb0EEEvNS_9FwdParamsE)
        /*0890*/ 	.word	0x00000010


	//----- nvinfo : EIATTR_MIN_STACK_SIZE
	.align		4
.L_374:
        /*0894*/ 	.byte	0x04, 0x12
        /*0896*/ 	.short	(.L_376 - .L_375)
	.align		4
.L_375:
        /*0898*/ 	.word	index@(_ZN10layer_norm31ln_parallel_residual_fwd_kernelINS_13Kernel_traitsIf13__nv_bfloat16S2_S2_fjLj6144ELj1ELj1ELj8ELj16ENS_18Kernel_traits_baseILj6144EfS2_S2_S2_fjLj256EEEEELb1ELb1ELb1EEEvNS_9FwdParamsE)
        /*089c*/ 	.word	0x00000000


	//----- nvinfo : EIATTR_MIN_STACK_SIZE
	.align		4
.L_376:
        /*08a0*/ 	.byte	0x04, 0x12
        /*08a2*/ 	.short	(.L_378 - .L_377)
	.align		4
.L_377:
        /*08a4*/ 	.word	index@(_ZN10layer_norm31ln_parallel_residual_fwd_kernelINS_13Kernel_traitsI13__nv_bfloat16S2_fS2_fjLj6144ELj1ELj1ELj8ELj16ENS_18Kernel_traits_baseILj6144ES2_S2_fS2_fjLj256EEEEELb0ELb0ELb0EEEvNS_9FwdParamsE)
        /*08a8*/ 	.word	0x00000000


	//----- nvinfo : EIATTR_MIN_STACK_SIZE
	.align		4
.L_378:
        /*08ac*/ 	.byte	0x04, 0x12
        /*08ae*/ 	.short	(.L_380 - .L_379)
	.align		4
.L_379:
        /*08b0*/ 	.word	index@(_ZN10layer_norm31ln_parallel_residual_fwd_kernelINS_13Kernel_traitsI13__nv_bfloat16S2_fS2_fjLj6144ELj1ELj1ELj8ELj16ENS_18Kernel_traits_baseILj6144ES2_S2_fS2_fjLj256EEEEELb0ELb0ELb1EEEvNS_9FwdParamsE)
        /*08b4*/ 	.word	0x00000000


	//----- nvinfo : EIATTR_MIN_STACK_SIZE
	.align		4
.L_380:
        /*08b8*/ 	.byte	0x04, 0x12
        /*08ba*/ 	.short	(.L_382 - .L_381)
	.align		4
.L_381:
        /*08bc*/ 	.word	index@(_ZN10layer_norm31ln_parallel_residual_fwd_kernelINS_13Kernel_traitsI13__nv_bfloat16S2_fS2_fjLj6144ELj1ELj1ELj8ELj16ENS_18Kernel_traits_baseILj6144ES2_S2_fS2_fjLj256EEEEELb0ELb1ELb0EEEvNS_9FwdParamsE)
        /*08c0*/ 	.word	0x00000000


	//----- nvinfo : EIATTR_MIN_STACK_SIZE
	.align		4
.L_382:
        /*08c4*/ 	.byte	0x04, 0x12
        /*08c6*/ 	.short	(.L_384 - .L_383)
	.align		4
.L_383:
        /*08c8*/ 	.word	index@(_ZN10layer_norm31ln_parallel_residual_fwd_kernelINS_13Kernel_traitsI13__nv_bfloat16S2_fS2_fjLj6144ELj1ELj1ELj8ELj16ENS_18Kernel_traits_baseILj6144ES2_S2_fS2_fjLj256EEEEELb0ELb1ELb1EEEvNS_9FwdParamsE)
        /*08cc*/ 	.word	0x00000000


	//----- nvinfo : EIATTR_MIN_STACK_SIZE
	.align		4
.L_384:
        /*08d0*/ 	.byte	0x04, 0x12
        /*08d2*/ 	.short	(.L_386 - .L_385)
	.align		4
.L_385:
        /*08d4*/ 	.word	index@(_ZN10layer_norm31ln_parallel_residual_fwd_kernelINS_13Kernel_traitsI13__nv_bfloat16S2_fS2_fjLj6144ELj1ELj1ELj8ELj16ENS_18Kernel_traits_baseILj6144ES2_S2_fS2_fjLj256EEEEELb1ELb0ELb0EEEvNS_9FwdParamsE)
        /*08d8*/ 	.word	0x00000000


	//----- nvinfo : EIATTR_MIN_STACK_SIZE
	.align		4
.L_386:
        /*08dc*/ 	.byte	0x04, 0x12
        /*08de*/ 	.short	(.L_388 - .L_387)
	.align		4
.L_387:
        /*08e0*/ 	.word	index@(_ZN10layer_norm31ln_parallel_residual_fwd_kernelINS_13Kernel_traitsI13__nv_bfloat16S2_fS2_fjLj6144ELj1ELj1ELj8ELj16ENS_18Kernel_traits_baseILj6144ES2_S2_fS2_fjLj256EEEEELb1ELb0ELb1EEEvNS_9FwdParamsE)
        /*08e4*/ 	.word	0x00000000


	//----- nvinfo : EIATTR_MIN_STACK_SIZE
	.align		4
.L_388:
        /*08e8*/ 	.byte	0x04, 0x12
        /*08ea*/ 	.short	(.L_390 - .L_389)
	.align		4
.L_389:
        /*08ec*/ 	.word	index@(_ZN10layer_norm31ln_parallel_residual_fwd_kernelINS_13Kernel_traitsI13__nv_bfloat16S2_fS2_fjLj6144ELj1ELj1ELj8ELj16ENS_18Kernel_traits_baseILj6144ES2_S2_fS2_fjLj256EEEEELb1ELb1ELb0EEEvNS_9FwdParamsE)
        /*08f0*/ 	.word	0x00000000


	//----- nvinfo : EIATTR_MIN_STACK_SIZE
	.align		4
.L_390:
        /*08f4*/ 	.byte	0x04, 0x12
        /*08f6*/ 	.short	(.L_392 - .L_391)
	.align		4
.L_391:
        /*08f8*/ 	.word	index@(_ZN10layer_norm31ln_parallel_residual_fwd_kernelINS_13Kernel_traitsI13__nv_bfloat16S2_fS2_fjLj6144ELj1ELj1ELj8ELj16ENS_18Kernel_traits_baseILj6144ES2_S2_fS2_fjLj256EEEEELb1ELb1ELb1EEEvNS_9FwdParamsE)
        /*08fc*/ 	.word	0x00000000


	//----- nvinfo : EIATTR_MIN_STACK_SIZE
	.align		4
.L_392:
        /*0900*/ 	.byte	0x04, 0x12
        /*0902*/ 	.short	(.L_394 - .L_393)
	.align		4
.L_393:
        /*0904*/ 	.word	index@(_ZN10layer_norm31ln_parallel_residual_fwd_kernelINS_13Kernel_traitsIf13__nv_bfloat16fS2_fjLj6144ELj1ELj1ELj8ELj16ENS_18Kernel_traits_baseILj6144EfS2_fS2_fjLj256EEEEELb0ELb0ELb0EEEvNS_9FwdParamsE)
        /*0908*/ 	.word	0x00000000


	//----- nvinfo : EIATTR_MIN_STACK_SIZE
	.align		4
.L_394:
        /*090c*/ 	.byte	0x04, 0x12
        /*090e*/ 	.short	(.L_396 - .L_395)
	.align		4
.L_395:
        /*0910*/ 	.word	index@(_ZN10layer_norm31ln_parallel_residual_fwd_kernelINS_13Kernel_traitsIf13__nv_bfloat16fS2_fjLj6144ELj1ELj1ELj8ELj16ENS_18Kernel_traits_baseILj6144EfS2_fS2_fjLj256EEEEELb0ELb0ELb1EEEvNS_9FwdParamsE)
        /*0914*/ 	.word	0x00000000


	//----- nvinfo : EIATTR_MIN_STACK_SIZE
	.align		4
.L_396:
        /*0918*/ 	.byte	0x04, 0x12
        /*091a*/ 	.short	(.L_398 - .L_397)
	.align		4
.L_397:
        /*091c*/ 	.word	index@(_ZN10layer_norm31ln_parallel_residual_fwd_kernelINS_13Kernel_traitsIf13__nv_bfloat16fS2_fjLj6144ELj1ELj1ELj8ELj16ENS_18Kernel_traits_baseILj6144EfS2_fS2_fjLj256EEEEELb0ELb1ELb0EEEvNS_9FwdParamsE)
        /*0920*/ 	.word	0x00000000


	//----- nvinfo : EIATTR_MIN_STACK_SIZE
	.align		4
.L_398:
        /*0924*/ 	.byte	0x04, 0x12
        /*0926*/ 	.short	(.L_400 - .L_399)
	.align		4
.L_399:
        /*0928*/ 	.word	index@(_ZN10layer_norm31ln_parallel_residual_fwd_kernelINS_13Kernel_traitsIf13__nv_bfloat16fS2_fjLj6144ELj1ELj1ELj8ELj16ENS_18Kernel_traits_baseILj6144EfS2_fS2_fjLj256EEEEELb0ELb1ELb1EEEvNS_9FwdParamsE)
        /*092c*/ 	.word	0x00000000


	//----- nvinfo : EIATTR_MIN_STACK_SIZE
	.align		4
.L_400:
        /*0930*/ 	.byte	0x04, 0x12
        /*0932*/ 	.short	(.L_402 - .L_401)
	.align		4
.L_401:
        /*0934*/ 	.word	index@(_ZN10layer_norm31ln_parallel_residual_fwd_kernelINS_13Kernel_traitsIf13__nv_bfloat16fS2_fjLj6144ELj1ELj1ELj8ELj16ENS_18Kernel_traits_baseILj6144EfS2_fS2_fjLj256EEEEELb1ELb0ELb0EEEvNS_9FwdParamsE)
        /*0938*/ 	.word	0x00000000


	//----- nvinfo : EIATTR_MIN_STACK_SIZE
	.align		4
.L_402:
        /*093c*/ 	.byte	0x04, 0x12
        /*093e*/ 	.short	(.L_404 - .L_403)
	.align		4
.L_403:
        /*0940*/ 	.word	index@(_ZN10layer_norm31ln_parallel_residual_fwd_kernelINS_13Kernel_traitsIf13__nv_bfloat16fS2_fjLj6144ELj1ELj1ELj8ELj16ENS_18Kernel_traits_baseILj6144EfS2_fS2_fjLj256EEEEELb1ELb0ELb1EEEvNS_9FwdParamsE)
        /*0944*/ 	.word	0x00000000


	//----- nvinfo : EIATTR_MIN_STACK_SIZE
	.align		4
.L_404:
        /*0948*/ 	.byte	0x04, 0x12
        /*094a*/ 	.short	(.L_406 - .L_405)
	.align		4
.L_405:
        /*094c*/ 	.word	index@(_ZN10layer_norm31ln_parallel_residual_fwd_kernelINS_13Kernel_traitsIf13__nv_bfloat16fS2_fjLj6144ELj1ELj1ELj8ELj16ENS_18Kernel_traits_baseILj6144EfS2_fS2_fjLj256EEEEELb1ELb1ELb0EEEvNS_9FwdParamsE)
        /*0950*/ 	.word	0x00000008


	//----- nvinfo : EIATTR_MIN_STACK_SIZE
	.align		4
.L_406:
        /*0954*/ 	.byte	0x04, 0x12
        /*0956*/ 	.short	(.L_408 - .L_407)
	.align		4
.L_407:
        /*0958*/ 	.word	index@(_ZN10layer_norm31ln_parallel_residual_fwd_kernelINS_13Kernel_traitsIf13__nv_bfloat16fS2_fjLj6144ELj1ELj1ELj8ELj16ENS_18Kernel_traits_baseILj6144EfS2_fS2_fjLj256EEEEELb1ELb1ELb1EEEvNS_9FwdParamsE)
        /*095c*/ 	.word	0x00000000


	//----- nvinfo : EIATTR_MIN_STACK_SIZE
	.align		4
.L_408:
        /*0960*/ 	.byte	0x04, 0x12
        /*0962*/ 	.short	(.L_410 - .L_409)
	.align		4
.L_409:
        /*0964*/ 	.word	index@(_ZN10layer_norm31ln_parallel_residual_fwd_kernelINS_13Kernel_traitsIf6__halfS2_S2_fjLj6144ELj1ELj1ELj8ELj16ENS_18Kernel_traits_baseILj6144EfS2_S2_S2_fjLj256EEEEELb0ELb0ELb0EEEvNS_9FwdParamsE)
        /*0968*/ 	.word	0x00000000


	//----- nvinfo : EIATTR_MIN_STACK_SIZE
	.align		4
.L_410:
        /*096c*/ 	.byte	0x04, 0x12
        /*096e*/ 	.short	(.L_412 - .L_411)
	.align		4
.L_411:
        /*0970*/ 	.word	index@(_ZN10layer_norm31ln_parallel_residual_fwd_kernelINS_13Kernel_traitsIf6__halfS2_S2_fjLj6144ELj1ELj1ELj8ELj16ENS_18Kernel_traits_baseILj6144EfS2_S2_S2_fjLj256EEEEELb0ELb0ELb1EEEvNS_9FwdParamsE)
        /*0974*/ 	.word	0x00000000


	//----- nvinfo : EIATTR_MIN_STACK_SIZE
	.align		4
.L_412:
        /*0978*/ 	.byte	0x04, 0x12
        /*097a*/ 	.short	(.L_414 - .L_413)
	.align		4
.L_413:
        /*097c*/ 	.word	index@(_ZN10layer_norm31ln_parallel_residual_fwd_kernelINS_13Kernel_traitsIf6__halfS2_S2_fjLj6144ELj1ELj1ELj8ELj16ENS_18Kernel_traits_baseILj6144EfS2_S2_S2_fjLj256EEEEELb0ELb1ELb0EEEvNS_9FwdParamsE)
        /*0980*/ 	.word	0x00000000


	//----- nvinfo : EIATTR_MIN_STACK_SIZE
	.align		4
.L_414:
        /*0984*/ 	.byte	0x04, 0x12
        /*0986*/ 	.short	(.L_416 - .L_415)
	.align		4
.L_415:
        /*0988*/ 	.word	index@(_ZN10layer_norm31ln_parallel_residual_fwd_kernelINS_13Kernel_traitsIf6__halfS2_S2_fjLj6144ELj1ELj1ELj8ELj16ENS_18Kernel_traits_baseILj6144EfS2_S2_S2_fjLj256EEEEELb0ELb1ELb1EEEvNS_9FwdParamsE)
        /*098c*/ 	.word	0x00000000


	//----- nvinfo : EIATTR_MIN_STACK_SIZE
	.align		4
.L_416:
        /*0990*/ 	.byte	0x04, 0x12
        /*0992*/ 	.short	(.L_418 - .L_417)
	.align		4
.L_417:
        /*0994*/ 	.word	index@(_ZN10layer_norm31ln_parallel_residual_fwd_kernelINS_13Kernel_traitsIf6__halfS2_S2_fjLj6144ELj1ELj1ELj8ELj16ENS_18Kernel_traits_baseILj6144EfS2_S2_S2_fjLj256EEEEELb1ELb0ELb0EEEvNS_9FwdParamsE)
        /*0998*/ 	.word	0x00000000


	//----- nvinfo : EIATTR_MIN_STACK_SIZE
	.align		4
.L_418:
        /*099c*/ 	.byte	0x04, 0x12
        /*099e*/ 	.short	(.L_420 - .L_419)
	.align		4
.L_419:
        /*09a0*/ 	.word	index@(_ZN10layer_norm31ln_parallel_residual_fwd_kernelINS_13Kernel_traitsIf6__halfS2_S2_fjLj6144ELj1ELj1ELj8ELj16ENS_18Kernel_traits_baseILj6144EfS2_S2_S2_fjLj256EEEEELb1ELb0ELb1EEEvNS_9FwdParamsE)
        /*09a4*/ 	.word	0x00000000


	//----- nvinfo : EIATTR_MIN_STACK_SIZE
	.align		4
.L_420:
        /*09a8*/ 	.byte	0x04, 0x12
        /*09aa*/ 	.short	(.L_422 - .L_421)
	.align		4
.L_421:
        /*09ac*/ 	.word	index@(_ZN10layer_norm31ln_parallel_residual_fwd_kernelINS_13Kernel_traitsIf6__halfS2_S2_fjLj6144ELj1ELj1ELj8ELj16ENS_18Kernel_traits_baseILj6144EfS2_S2_S2_fjLj256EEEEELb1ELb1ELb0EEEvNS_9FwdParamsE)
        /*09b0*/ 	.word	0x00000010


	//----- nvinfo : EIATTR_MIN_STACK_SIZE
	.align		4
.L_422:
        /*09b4*/ 	.byte	0x04, 0x12
        /*09b6*/ 	.short	(.L_424 - .L_423)
	.align		4
.L_423:
        /*09b8*/ 	.word	index@(_ZN10layer_norm31ln_parallel_residual_fwd_kernelINS_13Kernel_traitsIf6__halfS2_S2_fjLj6144ELj1ELj1ELj8ELj16ENS_18Kernel_traits_baseILj6144EfS2_S2_S2_fjLj256EEEEELb1ELb1ELb1EEEvNS_9FwdParamsE)
        /*09bc*/ 	.word	0x00000000


	//----- nvinfo : EIATTR_MIN_STACK_SIZE
	.align		4
.L_424:
        /*09c0*/ 	.byte	0x04, 0x12
        /*09c2*/ 	.short	(.L_426 - .L_425)
	.align		4
.L_425:
        /*09c4*/ 	.word	index@(_ZN10layer_norm31ln_parallel_residual_fwd_kernelINS_13Kernel_traitsI6__halfS2_fS2_fjLj6144ELj1ELj1ELj8ELj16ENS_18Kernel_traits_baseILj6144ES2_S2_fS2_fjLj256EEEEELb0ELb0ELb0EEEvNS_9FwdParamsE)
        /*09c8*/ 	.word	0x00000000


	//----- nvinfo : EIATTR_MIN_STACK_SIZE
	.align		4
.L_426:
        /*09cc*/ 	.byte	0x04, 0x12
        /*09ce*/ 	.short	(.L_428 - .L_427)
	.align		4
.L_427:
        /*09d0*/ 	.word	index@(_ZN10layer_norm31ln_parallel_residual_fwd_kernelINS_13Kernel_traitsI6__halfS2_fS2_fjLj6144ELj1ELj1ELj8ELj16ENS_18Kernel_traits_baseILj6144ES2_S2_fS2_fjLj256EEEEELb0ELb0ELb1EEEvNS_9FwdParamsE)
        /*09d4*/ 	.word	0x00000000


	//----- nvinfo : EIATTR_MIN_STACK_SIZE
	.align		4
.L_428:
        /*09d8*/ 	.byte	0x04, 0x12
        /*09da*/ 	.short	(.L_430 - .L_429)
	.align		4
.L_429:
        /*09dc*/ 	.word	index@(_ZN10layer_norm31ln_parallel_residual_fwd_kernelINS_13Kernel_traitsI6__halfS2_fS2_fjLj6144ELj1ELj1ELj8ELj16ENS_18Kernel_traits_baseILj6144ES2_S2_fS2_fjLj256EEEEELb0ELb1ELb0EEEvNS_9FwdParamsE)
        /*09e0*/ 	.word	0x00000000


	//----- nvinfo : EIATTR_MIN_STACK_SIZE
	.align		4
.L_430:
        /*09e4*/ 	.byte	0x04, 0x12
        /*09e6*/ 	.short	(.L_432 - .L_431)
	.align		4
.L_431:
        /*09e8*/ 	.word	index@(_ZN10layer_norm31ln_parallel_residual_fwd_kernelINS_13Kernel_traitsI6__halfS2_fS2_fjLj6144ELj1ELj1ELj8ELj16ENS_18Kernel_traits_baseILj6144ES2_S2_fS2_fjLj256EEEEELb0ELb1ELb1EEEvNS_9FwdParamsE)
        /*09ec*/ 	.word	0x00000000


	//----- nvinfo : EIATTR_MIN_STACK_SIZE
	.align		4
.L_432:
        /*09f0*/ 	.byte	0x04, 0x12
        /*09f2*/ 	.short	(.L_434 - .L_433)
	.align		4
.L_433:
        /*09f4*/ 	.word	index@(_ZN10layer_norm31ln_parallel_residual_fwd_kernelINS_13Kernel_traitsI6__halfS2_fS2_fjLj6144ELj1ELj1ELj8ELj16ENS_18Kernel_traits_baseILj6144ES2_S2_fS2_fjLj256EEEEELb1ELb0ELb0EEEvNS_9FwdParamsE)
        /*09f8*/ 	.word	0x00000008


	//----- nvinfo : EIATTR_MIN_STACK_SIZE
	.align		4
.L_434:
        /*09fc*/ 	.byte	0x04, 0x12
        /*09fe*/ 	.short	(.L_436 - .L_435)
	.align		4
.L_435:
        /*0a00*/ 	.word	index@(_ZN10layer_norm31ln_parallel_residual_fwd_kernelINS_13Kernel_traitsI6__halfS2_fS2_fjLj6144ELj1ELj1ELj8ELj16ENS_18Kernel_traits_baseILj6144ES2_S2_fS2_fjLj256EEEEELb1ELb0ELb1EEEvNS_9FwdParamsE)
        /*0a04*/ 	.word	0x00000010


	//----- nvinfo : EIATTR_MIN_STACK_SIZE
	.align		4
.L_436:
        /*0a08*/ 	.byte	0x04, 0x12
        /*0a0a*/ 	.short	(.L_438 - .L_437)
	.align		4
.L_437:
        /*0a0c*/ 	.word	index@(_ZN10layer_norm31ln_parallel_residual_fwd_kernelINS_13Kernel_traitsI6__halfS2_fS2_fjLj6144ELj1ELj1ELj8ELj16ENS_18Kernel_traits_baseILj6144ES2_S2_fS2_fjLj256EEEEELb1ELb1ELb0EEEvNS_9FwdParamsE)
        /*0a10*/ 	.word	0x00000000


	//----- nvinfo : EIATTR_MIN_STACK_SIZE
	.align		4
.L_438:
        /*0a14*/ 	.byte	0x04, 0x12
        /*0a16*/ 	.short	(.L_440 - .L_439)
	.align		4
.L_439:
        /*0a18*/ 	.word	index@(_ZN10layer_norm31ln_parallel_residual_fwd_kernelINS_13Kernel_traitsI6__halfS2_fS2_fjLj6144ELj1ELj1ELj8ELj16ENS_18Kernel_traits_baseILj6144ES2_S2_fS2_fjLj256EEEEELb1ELb1ELb1EEEvNS_9FwdParamsE)
        /*0a1c*/ 	.word	0x00000000


	//----- nvinfo : EIATTR_MIN_STACK_SIZE
	.align		4
.L_440:
        /*0a20*/ 	.byte	0x04, 0x12
        /*0a22*/ 	.short	(.L_442 - .L_441)
	.align		4
.L_441:
        /*0a24*/ 	.word	index@(_ZN10layer_norm31ln_parallel_residual_fwd_kernelINS_13Kernel_traitsIf6__halffS2_fjLj6144ELj1ELj1ELj8ELj16ENS_18Kernel_traits_baseILj6144EfS2_fS2_fjLj256EEEEELb0ELb0ELb0EEEvNS_9FwdParamsE)
        /*0a28*/ 	.word	0x00000000


	//----- nvinfo : EIATTR_MIN_STACK_SIZE
	.align		4
.L_442:
        /*0a2c*/ 	.byte	0x04, 0x12
        /*0a2e*/ 	.short	(.L_444 - .L_443)
	.align		4
.L_443:
        /*0a30*/ 	.word	index@(_ZN10layer_norm31ln_parallel_residual_fwd_kernelINS_13Kernel_traitsIf6__halffS2_fjLj6144ELj1ELj1ELj8ELj16ENS_18Kernel_traits_baseILj6144EfS2_fS2_fjLj256EEEEELb0ELb0ELb1EEEvNS_9FwdParamsE)
        /*0a34*/ 	.word	0x00000000


	//----- nvinfo : EIATTR_MIN_STACK_SIZE
	.align		4
.L_444:
        /*0a38*/ 	.byte	0x04, 0x12
        /*0a3a*/ 	.short	(.L_446 - .L_445)
	.align		4
.L_445:
        /*0a3c*/ 	.word	index@(_ZN10layer_norm31ln_parallel_residual_fwd_kernelINS_13Kernel_traitsIf6__halffS2_fjLj6144ELj1ELj1ELj8ELj16ENS_18Kernel_traits_baseILj6144EfS2_fS2_fjLj256EEEEELb0ELb1ELb0EEEvNS_9FwdParamsE)
        /*0a40*/ 	.word	0x00000000


	//----- nvinfo : EIATTR_MIN_STACK_SIZE
	.align		4
.L_446:
        /*0a44*/ 	.byte	0x04, 0x12
        /*0a46*/ 	.short	(.L_448 - .L_447)
	.align		4
.L_447:
        /*0a48*/ 	.word	index@(_ZN10layer_norm31ln_parallel_residual_fwd_kernelINS_13Kernel_traitsIf6__halffS2_fjLj6144ELj1ELj1ELj8ELj16ENS_18Kernel_traits_baseILj6144EfS2_fS2_fjLj256EEEEELb0ELb1ELb1EEEvNS_9FwdParamsE)
        /*0a4c*/ 	.word	0x00000000


	//----- nvinfo : EIATTR_MIN_STACK_SIZE
	.align		4
.L_448:
        /*0a50*/ 	.byte	0x04, 0x12
        /*0a52*/ 	.short	(.L_450 - .L_449)
	.align		4
.L_449:
        /*0a54*/ 	.word	index@(_ZN10layer_norm31ln_parallel_residual_fwd_kernelINS_13Kernel_traitsIf6__halffS2_fjLj6144ELj1ELj1ELj8ELj16ENS_18Kernel_traits_baseILj6144EfS2_fS2_fjLj256EEEEELb1ELb0ELb0EEEvNS_9FwdParamsE)
        /*0a58*/ 	.word	0x00000000


	//----- nvinfo : EIATTR_MIN_STACK_SIZE
	.align		4
.L_450:
        /*0a5c*/ 	.byte	0x04, 0x12
        /*0a5e*/ 	.short	(.L_452 - .L_451)
	.align		4
.L_451:
        /*0a60*/ 	.word	index@(_ZN10layer_norm31ln_parallel_residual_fwd_kernelINS_13Kernel_traitsIf6__halffS2_fjLj6144ELj1ELj1ELj8ELj16ENS_18Kernel_traits_baseILj6144EfS2_fS2_fjLj256EEEEELb1ELb0ELb1EEEvNS_9FwdParamsE)
        /*0a64*/ 	.word	0x00000000


	//----- nvinfo : EIATTR_MIN_STACK_SIZE
	.align		4
.L_452:
        /*0a68*/ 	.byte	0x04, 0x12
        /*0a6a*/ 	.short	(.L_454 - .L_453)
	.align		4
.L_453:
        /*0a6c*/ 	.word	index@(_ZN10layer_norm31ln_parallel_residual_fwd_kernelINS_13Kernel_traitsIf6__halffS2_fjLj6144ELj1ELj1ELj8ELj16ENS_18Kernel_traits_baseILj6144EfS2_fS2_fjLj256EEEEELb1ELb1ELb0EEEvNS_9FwdParamsE)
        /*0a70*/ 	.word	0x00000010


	//----- nvinfo : EIATTR_MIN_STACK_SIZE
	.align		4
.L_454:
        /*0a74*/ 	.byte	0x04, 0x12
        /*0a76*/ 	.short	(.L_456 - .L_455)
	.align		4
.L_455:
        /*0a78*/ 	.word	index@(_ZN10layer_norm31ln_parallel_residual_fwd_kernelINS_13Kernel_traitsIf6__halffS2_fjLj6144ELj1ELj1ELj8ELj16ENS_18Kernel_traits_baseILj6144EfS2_fS2_fjLj256EEEEELb1ELb1ELb1EEEvNS_9FwdParamsE)
        /*0a7c*/ 	.word	0x00000000


	//----- nvinfo : EIATTR_MIN_STACK_SIZE
	.align		4
.L_456:
        /*0a80*/ 	.byte	0x04, 0x12
        /*0a82*/ 	.short	(.L_458 - .L_457)
	.align		4
.L_457:
        /*0a84*/ 	.word	index@(_ZN10layer_norm31ln_parallel_residual_fwd_kernelINS_13Kernel_traitsI6__halfffffjLj6144ELj1ELj1ELj8ELj16ENS_18Kernel_traits_baseILj6144ES2_ffffjLj256EEEEELb0ELb0ELb0EEEvNS_9FwdParamsE)
        /*0a88*/ 	.word	0x00000000


	//----- nvinfo : EIATTR_MIN_STACK_SIZE
	.align		4
.L_458:
        /*0a8c*/ 	.byte	0x04, 0x12
        /*0a8e*/ 	.short	(.L_460 - .L_459)
	.align		4
.L_459:
        /*0a90*/ 	.word	index@(_ZN10layer_norm31ln_parallel_residual_fwd_kernelINS_13Kernel_traitsI6__halfffffjLj6144ELj1ELj1ELj8ELj16ENS_18Kernel_traits_baseILj6144ES2_ffffjLj256EEEEELb0ELb0ELb1EEEvNS_9FwdParamsE)
        /*0a94*/ 	.word	0x00000000


	//----- nvinfo : EIATTR_MIN_STACK_SIZE
	.align		4
.L_460:
        /*0a98*/ 	.byte	0x04, 0x12
        /*0a9a*/ 	.short	(.L_462 - .L_461)
	.align		4
.L_461:
        /*0a9c*/ 	.word	index@(_ZN10layer_norm31ln_parallel_residual_fwd_kernelINS_13Kernel_traitsI6__halfffffjLj6144ELj1ELj1ELj8ELj16ENS_18Kernel_traits_baseILj6144ES2_ffffjLj256EEEEELb0ELb1ELb0EEEvNS_9FwdParamsE)
        /*0aa0*/ 	.word	0x00000000


	//----- nvinfo : EIATTR_MIN_STACK_SIZE
	.align		4
.L_462:
        /*0aa4*/ 	.byte	0x04, 0x12
        /*0aa6*/ 	.short	(.L_464 - .L_463)
	.align		4
.L_463:
        /*0aa8*/ 	.word	index@(_ZN10layer_norm31ln_parallel_residual_fwd_kernelINS_13Kernel_traitsI6__halfffffjLj6144ELj1ELj1ELj8ELj16ENS_18Kernel_traits_baseILj6144ES2_ffffjLj256EEEEELb0ELb1ELb1EEEvNS_9FwdParamsE)
        /*0aac*/ 	.word	0x00000000


	//----- nvinfo : EIATTR_MIN_STACK_SIZE
	.align		4
.L_464:
        /*0ab0*/ 	.byte	0x04, 0x12
        /*0ab2*/ 	.short	(.L_466 - .L_465)
	.align		4
.L_465:
        /*0ab4*/ 	.word	index@(_ZN10layer_norm31ln_parallel_residual_fwd_kernelINS_13Kernel_traitsI6__halfffffjLj6144ELj1ELj1ELj8ELj16ENS_18Kernel_traits_baseILj6144ES2_ffffjLj256EEEEELb1ELb0ELb0EEEvNS_9FwdParamsE)
        /*0ab8*/ 	.word	0x00000010


	//----- nvinfo : EIATTR_MIN_STACK_SIZE
	.align		4
.L_466:
        /*0abc*/ 	.byte	0x04, 0x12
        /*0abe*/ 	.short	(.L_468 - .L_467)
	.align		4
.L_467:
        /*0ac0*/ 	.word	index@(_ZN10layer_norm31ln_parallel_residual_fwd_kernelINS_13Kernel_traitsI6__halfffffjLj6144ELj1ELj1ELj8ELj16ENS_18Kernel_traits_baseILj6144ES2_ffffjLj256EEEEELb1ELb0ELb1EEEvNS_9FwdParamsE)
        /*0ac4*/ 	.word	0x00000000


	//----- nvinfo : EIATTR_MIN_STACK_SIZE
	.align		4
.L_468:
        /*0ac8*/ 	.byte	0x04, 0x12
        /*0aca*/ 	.short	(.L_470 - .L_469)
	.align		4
.L_469:
        /*0acc*/ 	.word	index@(_ZN10layer_norm31ln_parallel_residual_fwd_kernelINS_13Kernel_traitsI6__halfffffjLj6144ELj1ELj1ELj8ELj16ENS_18Kernel_traits_baseILj6144ES2_ffffjLj256EEEEELb1ELb1ELb0EEEvNS_9FwdParamsE)
        /*0ad0*/ 	.word	0x00000000


	//----- nvinfo : EIATTR_MIN_STACK_SIZE
	.align		4
.L_470:
        /*0ad4*/ 	.byte	0x04, 0x12
        /*0ad6*/ 	.short	(.L_472 - .L_471)
	.align		4
.L_471:
        /*0ad8*/ 	.word	index@(_ZN10layer_norm31ln_parallel_residual_fwd_kernelINS_13Kernel_traitsI6__halfffffjLj6144ELj1ELj1ELj8ELj16ENS_18Kernel_traits_baseILj6144ES2_ffffjLj256EEEEELb1ELb1ELb1EEEvNS_9FwdParamsE)
        /*0adc*/ 	.word	0x00000000


	//----- nvinfo : EIATTR_MIN_STACK_SIZE
	.align		4
.L_472:
        /*0ae0*/ 	.byte	0x04, 0x12
        /*0ae2*/ 	.short	(.L_474 - .L_473)
	.align		4
.L_473:
        /*0ae4*/ 	.word	index@(_ZN10layer_norm31ln_parallel_residual_fwd_kernelINS_13Kernel_traitsIfffffjLj6144ELj1ELj1ELj8ELj16ENS_18Kernel_traits_baseILj6144EfffffjLj256EEEEELb0ELb0ELb0EEEvNS_9FwdParamsE)
        /*0ae8*/ 	.word	0x00000000


	//----- nvinfo : EIATTR_MIN_STACK_SIZE
	.align		4
.L_474:
        /*0aec*/ 	.byte	0x04, 0x12
        /*0aee*/ 	.short	(.L_476 - .L_475)
	.align		4
.L_475:
        /*0af0*/ 	.word	index@(_ZN10layer_norm31ln_parallel_residual_fwd_kernelINS_13Kernel_traitsIfffffjLj6144ELj1ELj1ELj8ELj16ENS_18Kernel_traits_baseILj6144EfffffjLj256EEEEELb0ELb0ELb1EEEvNS_9FwdParamsE)
        /*0af4*/ 	.word	0x00000000


	//----- nvinfo : EIATTR_MIN_STACK_SIZE
	.align		4
.L_476:
        /*0af8*/ 	.byte	0x04, 0x12
        /*0afa*/ 	.short	(.L_478 - .L_477)
	.align		4
.L_477:
        /*0afc*/ 	.word	index@(_ZN10layer_norm31ln_parallel_residual_fwd_kernelINS_13Kernel_traitsIfffffjLj6144ELj1ELj1ELj8ELj16ENS_18Kernel_traits_baseILj6144EfffffjLj256EEEEELb0ELb1ELb0EEEvNS_9FwdParamsE)
        /*0b00*/ 	.word	0x00000000


	//----- nvinfo : EIATTR_MIN_STACK_SIZE
	.align		4
.L_478:
        /*0b04*/ 	.byte	0x04, 0x12
        /*0b06*/ 	.short	(.L_480 - .L_479)
	.align		4
.L_479:
        /*0b08*/ 	.word	index@(_ZN10layer_norm31ln_parallel_residual_fwd_kernelINS_13Kernel_traitsIfffffjLj6144ELj1ELj1ELj8ELj16ENS_18Kernel_traits_baseILj6144EfffffjLj256EEEEELb0ELb1ELb1EEEvNS_9FwdParamsE)
        /*0b0c*/ 	.word	0x00000000


	//----- nvinfo : EIATTR_MIN_STACK_SIZE
	.align		4
.L_480:
        /*0b10*/ 	.byte	0x04, 0x12
        /*0b12*/ 	.short	(.L_482 - .L_481)
	.align		4
.L_481:
        /*0b14*/ 	.word	index@(_ZN10layer_norm31ln_parallel_residual_fwd_kernelINS_13Kernel_traitsIfffffjLj6144ELj1ELj1ELj8ELj16ENS_18Kernel_traits_baseILj6144EfffffjLj256EEEEELb1ELb0ELb0EEEvNS_9FwdParamsE)
        /*0b18*/ 	.word	0x00000000


	//----- nvinfo : EIATTR_MIN_STACK_SIZE
	.align		4
.L_482:
        /*0b1c*/ 	.byte	0x04, 0x12
        /*0b1e*/ 	.short	(.L_484 - .L_483)
	.align		4
.L_483:
        /*0b20*/ 	.word	index@(_ZN10layer_norm31ln_parallel_residual_fwd_kernelINS_13Kernel_traitsIfffffjLj6144ELj1ELj1ELj8ELj16ENS_18Kernel_traits_baseILj6144EfffffjLj256EEEEELb1ELb0ELb1EEEvNS_9FwdParamsE)
        /*0b24*/ 	.word	0x00000000


	//----- nvinfo : EIATTR_MIN_STACK_SIZE
	.align		4
.L_484:
        /*0b28*/ 	.byte	0x04, 0x12
        /*0b2a*/ 	.short	(.L_486 - .L_485)
	.align		4
.L_485:
        /*0b2c*/ 	.word	index@(_ZN10layer_norm31ln_parallel_residual_fwd_kernelINS_13Kernel_traitsIfffffjLj6144ELj1ELj1ELj8ELj16ENS_18Kernel_traits_baseILj6144EfffffjLj256EEEEELb1ELb1ELb0EEEvNS_9FwdParamsE)
        /*0b30*/ 	.word	0x00000000


	//----- nvinfo : EIATTR_MIN_STACK_SIZE
	.align		4
.L_486:
        /*0b34*/ 	.byte	0x04, 0x12
        /*0b36*/ 	.short	(.L_488 - .L_487)
	.align		4
.L_487:
        /*0b38*/ 	.word	index@(_ZN10layer_norm31ln_parallel_residual_fwd_kernelINS_13Kernel_traitsIfffffjLj6144ELj1ELj1ELj8ELj16ENS_18Kernel_traits_baseILj6144EfffffjLj256EEEEELb1ELb1ELb1EEEvNS_9FwdParamsE)
        /*0b3c*/ 	.word	0x00000000
.L_488:


//--------------------- .nv.compat                --------------------------
	.section	.nv.compat,"",@"SHT_CUDA_COMPAT_INFO"
	.align	4
        /*0000*/ 	.byte	0x02, 0x09, 0x01, 0x00, 0x02, 0x02, 0x01, 0x00, 0x02, 0x05, 0x05, 0x00, 0x03, 0x07, 0x01, 0x01
        /*0010*/ 	.byte	0x02, 0x03, 0x00, 0x00, 0x02, 0x06, 0x01, 0x00, 0x04, 0x0b, 0x08, 0x00, 0x00, 0x00, 0x00, 0x00
        /*0020*/ 	.byte	0x00, 0x00, 0x00, 0x00


//--------------------- .nv.info._ZN10layer_norm31ln_parallel_residual_fwd_kernelINS_13Kernel_traitsI13__nv_bfloat16S2_S2_S2_fjLj6144ELj1ELj1ELj8ELj16ENS_18Kernel_traits_baseILj6144ES2_S2_S2_S2_fjLj256EEEEELb0ELb0ELb0EEEvNS_9FwdParamsE --------------------------
	.section	.nv.info._ZN10layer_norm31ln_parallel_residual_fwd_kernelINS_13Kernel_traitsI13__nv_bfloat16S2_S2_S2_fjLj6144ELj1ELj1ELj8ELj16ENS_18Kernel_traits_baseILj6144ES2_S2_S2_S2_fjLj256EEEEELb0ELb0ELb0EEEvNS_9FwdParamsE,"",@"SHT_CUDA_INFO"
	.sectionflags	@""
	.align	4


	//----- nvinfo : EIATTR_CUDA_API_VERSION
	.align		4
        /*0000*/ 	.byte	0x04, 0x37
        /*0002*/ 	.short	(.L_490 - .L_489)
.L_489:
        /*0004*/ 	.word	0x00000082


	//----- nvinfo : EIATTR_KPARAM_INFO
	.align		4
.L_490:
        /*0008*/ 	.byte	0x04, 0x17
        /*000a*/ 	.short	(.L_492 - .L_491)
.L_491:
        /*000c*/ 	.word	0x00000000
        /*0010*/ 	.short	0x0000
        /*0012*/ 	.short	0x0000
        /*0014*/ 	.byte	0x00, 0xf0, 0xa1, 0x03


	//----- nvinfo : EIATTR_SPARSE_MMA_MASK
	.align		4
.L_492:
        /*0018*/ 	.byte	0x03, 0x50
        /*001a*/ 	.short	0x0000


	//----- nvinfo : EIATTR_MAXREG_COUNT
	.align		4
        /*001c*/ 	.byte	0x03, 0x1b
        /*001e*/ 	.short	0x00ff


	//----- nvinfo : EIATTR_NUM_BARRIERS
	.align		4
        /*0020*/ 	.byte	0x02, 0x4c
        /*0022*/ 	.byte	0x01
	.zero		1


	//----- nvinfo : EIATTR_MERCURY_ISA_VERSION
	.align		4
        /*0024*/ 	.byte	0x03, 0x5f
        /*0026*/ 	.short	0x0101


	//----- nvinfo : EIATTR_COOP_GROUP_MASK_REGIDS
	.align		4
        /*0028*/ 	.byte	0x04, 0x29
        /*002a*/ 	.short	(.L_494 - .L_493)


	//   ....[0]....
.L_493:
        /*002c*/ 	.word	0xffffffff


	//   ....[1]....
        /*0030*/ 	.word	0xffffffff


	//   ....[2]....
        /*0034*/ 	.word	0xffffffff


	//   ....[3]....
        /*0038*/ 	.word	0xffffffff


	//   ....[4]....
        /*003c*/ 	.word	0xffffffff


	//   ....[5]....
        /*0040*/ 	.word	0xffffffff


	//   ....[6]....
        /*0044*/ 	.word	0xffffffff


	//   ....[7]....
        /*0048*/ 	.word	0xffffffff


	//   ....[8]....
        /*004c*/ 	.word	0xffffffff


	//   ....[9]....
        /*0050*/ 	.word	0xffffffff


	//   ....[10]....
        /*0054*/ 	.word	0xffffffff


	//   ....[11]....
        /*0058*/ 	.word	0xffffffff


	//   ....[12]....
        /*005c*/ 	.word	0xffffffff


	//   ....[13]....
        /*0060*/ 	.word	0xffffffff


	//   ....[14]....
        /*0064*/ 	.word	0xffffffff


	//   ....[15]....
        /*0068*/ 	.word	0xffffffff


	//   ....[16]....
        /*006c*/ 	.word	0xffffffff


	//   ....[17]....
        /*0070*/ 	.word	0xffffffff


	//   ....[18]....
        /*0074*/ 	.word	0xffffffff


	//   ....[19]....
        /*0078*/ 	.word	0xffffffff


	//   ....[20]....
        /*007c*/ 	.word	0xffffffff


	//----- nvinfo : EIATTR_COOP_GROUP_INSTR_OFFSETS
	.align		4
.L_494:
        /*0080*/ 	.byte	0x04, 0x28
        /*0082*/ 	.short	(.L_496 - .L_495)


	//   ....[0]....
.L_495:
        /*0084*/ 	.word	0x00003350


	//   ....[1]....
        /*0088*/ 	.word	0x00003370


	//   ....[2]....
        /*008c*/ 	.word	0x00003390


	//   ....[3]....
        /*0090*/ 	.word	0x000033b0


	//   ....[4]....
        /*0094*/ 	.word	0x000033d0


	//   ....[5]....
        /*0098*/ 	.word	0x00003710


	//   ....[6]....
        /*009c*/ 	.word	0x00003730


	//   ....[7]....
        /*00a0*/ 	.word	0x00003750


	//   ....[8]....
        /*00a4*/ 	.word	0x00003780


	//   ....[9]....
        /*00a8*/ 	.word	0x000037b0


	//   ....[10]....
        /*00ac*/ 	.word	0x00003960


	//   ....[11]....
        /*00b0*/ 	.word	0x000039a0


	//   ....[12]....
        /*00b4*/ 	.word	0x000039b0


	//   ....[13]....
        /*00b8*/ 	.word	0x00003a00


	//   ....[14]....
        /*00bc*/ 	.word	0x00003ac0


	//   ....[15]....
        /*00c0*/ 	.word	0x00003af0


	//   ....[16]....
        /*00c4*/ 	.word	0x00003b10


	//   ....[17]....
        /*00c8*/ 	.word	0x00003bc0


	//   ....[18]....
        /*00cc*/ 	.word	0x00003c10


	//   ....[19]....
        /*00d0*/ 	.word	0x00003ca0


	//   ....[20]....
        /*00d4*/ 	.word	0x00003cd0


	//----- nvinfo : EIATTR_VRC_CTA_INIT_COUNT
	.align		4
.L_496:
        /*00d8*/ 	.byte	0x02, 0x4a
	.zero		1
	.zero		1


	//----- nvinfo : EIATTR_EXIT_INSTR_OFFSETS
	.align		4
        /*00dc*/ 	.byte	0x04, 0x1c
        /*00de*/ 	.short	(.L_498 - .L_497)


	//   ....[0]....
.L_497:
        /*00e0*/ 	.word	0x00000cf0


	//   ....[1]....
        /*00e4*/ 	.word	0x00004d20


	//----- nvinfo : EIATTR_MAX_THREADS
	.align		4
.L_498:
        /*00e8*/ 	.byte	0x04, 0x05
        /*00ea*/ 	.short	(.L_500 - .L_499)
.L_499:
        /*00ec*/ 	.word	0x00000100
        /*00f0*/ 	.word	0x00000001
        /*00f4*/ 	.word	0x00000001


	//----- nvinfo : EIATTR_CRS_STACK_SIZE
	.align		4
.L_500:
        /*00f8*/ 	.byte	0x04, 0x1e
        /*00fa*/ 	.short	(.L_502 - .L_501)
.L_501:
        /*00fc*/ 	.word	0x00000000


	//----- nvinfo : EIATTR_CBANK_PARAM_SIZE
	.align		4
.L_502:
        /*0100*/ 	.byte	0x03, 0x19
        /*0102*/ 	.short	0x00e8


	//----- nvinfo : EIATTR_PARAM_CBANK
	.align		4
        /*0104*/ 	.byte	0x04, 0x0a
        /*0106*/ 	.short	(.L_504 - .L_503)
	.align		4
.L_503:
        /*0108*/ 	.word	index@(.nv.constant0._ZN10layer_norm31ln_parallel_residual_fwd_kernelINS_13Kernel_traitsI13__nv_bfloat16S2_S2_S2_fjLj6144ELj1ELj1ELj8ELj16ENS_18Kernel_traits_baseILj6144ES2_S2_S2_S2_fjLj256EEEEELb0ELb0ELb0EEEvNS_9FwdParamsE)
        /*010c*/ 	.short	0x0380
        /*010e*/ 	.short	0x00e8


	//----- nvinfo : EIATTR_SW_WAR
	.align		4
.L_504:
        /*0110*/ 	.byte	0x04, 0x36
        /*0112*/ 	.short	(.L_506 - .L_505)
.L_505:
        /*0114*/ 	.word	0x00000008
.L_506:


//--------------------- .nv.info._ZN10layer_norm31ln_parallel_residual_fwd_kernelINS_13Kernel_traitsI13__nv_bfloat16S2_S2_S2_fjLj6144ELj1ELj1ELj8ELj16ENS_18Kernel_traits_baseILj6144ES2_S2_S2_S2_fjLj256EEEEELb0ELb0ELb1EEEvNS_9FwdParamsE --------------------------
	.section	.nv.info._ZN10layer_norm31ln_parallel_residual_fwd_kernelINS_13Kernel_traitsI13__nv_bfloat16S2_S2_S2_fjLj6144ELj1ELj1ELj8ELj16ENS_18Kernel_traits_baseILj6144ES2_S2_S2_S2_fjLj256EEEEELb0ELb0ELb1EEEvNS_9FwdParamsE,"",@"SHT_CUDA_INFO"
	.sectionflags	@""
	.align	4


	//----- nvinfo : EIATTR_CUDA_API_VERSION
	.align		4
        /*0000*/ 	.byte	0x04, 0x37
        /*0002*/ 	.short	(.L_508 - .L_507)
.L_507:
        /*0004*/ 	.word	0x00000082


	//----- nvinfo : EIATTR_KPARAM_INFO
	.align		4
.L_508:
        /*0008*/ 	.byte	0x04, 0x17
        /*000a*/ 	.short	(.L_510 - .L_509)
.L_509:
        /*000c*/ 	.word	0x00000000
        /*0010*/ 	.short	0x0000
        /*0012*/ 	.short	0x0000
        /*0014*/ 	.byte	0x00, 0xf0, 0xa1, 0x03


	//----- nvinfo : EIATTR_SPARSE_MMA_MASK
	.align		4
.L_510:
        /*0018*/ 	.byte	0x03, 0x50
        /*001a*/ 	.short	0x0000


	//----- nvinfo : EIATTR_MAXREG_COUNT
	.align		4
        /*001c*/ 	.byte	0x03, 0x1b
        /*001e*/ 	.short	0x00ff


	//----- nvinfo : EIATTR_NUM_BARRIERS
	.align		4
        /*0020*/ 	.byte	0x02, 0x4c
        /*0022*/ 	.byte	0x01
	.zero		1


	//----- nvinfo : EIATTR_MERCURY_ISA_VERSION
	.align		4
        /*0024*/ 	.byte	0x03, 0x5f
        /*0026*/ 	.short	0x0101


	//----- nvinfo : EIATTR_COOP_GROUP_MASK_REGIDS
	.align		4
        /*0028*/ 	.byte	0x04, 0x29
        /*002a*/ 	.short	(.L_512 - .L_511)


	//   ....[0]....
.L_511:
        /*002c*/ 	.word	0xffffffff


	//   ....[1]....
        /*0030*/ 	.word	0xffffffff


	//   ....[2]....
        /*0034*/ 	.word	0xffffffff


	//   ....[3]....
        /*0038*/ 	.word	0xffffffff


	//   ....[4]....
        /*003c*/ 	.word	0xffffffff


	//   ....[5]....
        /*0040*/ 	.word	0xffffffff


	//   ....[6]....
        /*0044*/ 	.word	0xffffffff


	//   ....[7]....
        /*0048*/ 	.word	0xffffffff


	//   ....[8]....
        /*004c*/ 	.word	0xffffffff


	//   ....[9]....
        /*0050*/ 	.word	0xffffffff


	//   ....[10]....
        /*0054*/ 	.word	0xffffffff


	//   ....[11]....
        /*0058*/ 	.word	0xffffffff


	//   ....[12]....
        /*005c*/ 	.word	0xffffffff


	//   ....[13]....
        /*0060*/ 	.word	0xffffffff


	//   ....[14]....
        /*0064*/ 	.word	0xffffffff


	//   ....[15]....
        /*0068*/ 	.word	0xffffffff


	//   ....[16]....
        /*006c*/ 	.word	0xffffffff


	//   ....[17]....
        /*0070*/ 	.word	0xffffffff


	//   ....[18]....
        /*0074*/ 	.word	0xffffffff


	//   ....[19]....
        /*0078*/ 	.word	0xffffffff


	//   ....[20]....
        /*007c*/ 	.word	0xffffffff


	//----- nvinfo : EIATTR_COOP_GROUP_INSTR_OFFSETS
	.align		4
.L_512:
        /*0080*/ 	.byte	0x04, 0x28
        /*0082*/ 	.short	(.L_514 - .L_513)


	//   ....[0]....
.L_513:
        /*0084*/ 	.word	0x00002aa0


	//   ....[1]....
        /*0088*/ 	.word	0x00002ac0


	//   ....[2]....
        /*008c*/ 	.word	0x00002ae0


	//   ....[3]....
        /*0090*/ 	.word	0x00002b00


	//   ....[4]....
        /*0094*/ 	.word	0x00002b20


	//   ....[5]....
        /*0098*/ 	.word	0x00002e50


	//   ....[6]....
        /*009c*/ 	.word	0x00002e70


	//   ....[7]....
        /*00a0*/ 	.word	0x00002ea0


	//   ....[8]....
        /*00a4*/ 	.word	0x00002ee0


	//   ....[9]....
        /*00a8*/ 	.word	0x00002f20


	//   ....[10]....
        /*00ac*/ 	.word	0x000030d0


	//   ....[11]....
        /*00b0*/ 	.word	0x00003110


	//   ....[12]....
        /*00b4*/ 	.word	0x00003150


	//   ....[13]....
        /*00b8*/ 	.word	0x000031a0


	//   ....[14]....
        /*00bc*/ 	.word	0x000032a0


	//   ....[15]....
        /*00c0*/ 	.word	0x000032c0


	//   ....[16]....
        /*00c4*/ 	.word	0x000032e0


	//   ....[17]....
        /*00c8*/ 	.word	0x00003370


	//   ....[18]....
        /*00cc*/ 	.word	0x000033e0


	//   ....[19]....
        /*00d0*/ 	.word	0x00003480


	//   ....[20]....
        /*00d4*/ 	.word	0x000034b0


	//----- nvinfo : EIATTR_VRC_CTA_INIT_COUNT
	.align		4
.L_514:
        /*00d8*/ 	.byte	0x02, 0x4a
	.zero		1
	.zero		1


	//----- nvinfo : EIATTR_EXIT_INSTR_OFFSETS
	.align		4
        /*00dc*/ 	.byte	0x04, 0x1c
        /*00de*/ 	.short	(.L_516 - .L_515)


	//   ....[0]....
.L_515:
        /*00e0*/ 	.word	0x00000730


	//   ....[1]....
        /*00e4*/ 	.word	0x000043a0


	//----- nvinfo : EIATTR_MAX_THREADS
	.align		4
.L_516:
        /*00e8*/ 	.byte	0x04, 0x05
        /*00ea*/ 	.short	(.L_518 - .L_517)
.L_517:
        /*00ec*/ 	.word	0x00000100
        /*00f0*/ 	.word	0x00000001
        /*00f4*/ 	.word	0x00000001


	//----- nvinfo : EIATTR_CRS_STACK_SIZE
	.align		4
.L_518:
        /*00f8*/ 	.byte	0x04, 0x1e
        /*00fa*/ 	.short	(.L_520 - .L_519)
.L_519:
        /*00fc*/ 	.word	0x00000000


	//----- nvinfo : EIATTR_CBANK_PARAM_SIZE
	.align		4
.L_520:
        /*0100*/ 	.byte	0x03, 0x19
        /*0102*/ 	.short	0x00e8


	//----- nvinfo : EIATTR_PARAM_CBANK
	.align		4
        /*0104*/ 	.byte	0x04, 0x0a
        /*0106*/ 	.short	(.L_522 - .L_521)
	.align		4
.L_521:
        /*0108*/ 	.word	index@(.nv.constant0._ZN10layer_norm31ln_parallel_residual_fwd_kernelINS_13Kernel_traitsI13__nv_bfloat16S2_S2_S2_fjLj6144ELj1ELj1ELj8ELj16ENS_18Kernel_traits_baseILj6144ES2_S2_S2_S2_fjLj256EEEEELb0ELb0ELb1EEEvNS_9FwdParamsE)
        /*010c*/ 	.short	0x0380
        /*010e*/ 	.short	0x00e8


	//----- nvinfo : EIATTR_SW_WAR
	.align		4
.L_522:
        /*0110*/ 	.byte	0x04, 0x36
        /*0112*/ 	.short	(.L_524 - .L_523)
.L_523:
        /*0114*/ 	.word	0x00000008
.L_524:


//--------------------- .nv.info._ZN10layer_norm31ln_parallel_residual_fwd_kernelINS_13Kernel_traitsI13__nv_bfloat16S2_S2_S2_fjLj6144ELj1ELj1ELj8ELj16ENS_18Kernel_traits_baseILj6144ES2_S2_S2_S2_fjLj256EEEEELb0ELb1ELb0EEEvNS_9FwdParamsE --------------------------
	.section	.nv.info._ZN10layer_norm31ln_parallel_residual_fwd_kernelINS_13Kernel_traitsI13__nv_bfloat16S2_S2_S2_fjLj6144ELj1ELj1ELj8ELj16ENS_18Kernel_traits_baseILj6144ES2_S2_S2_S2_fjLj256EEEEELb0ELb1ELb0EEEvNS_9FwdParamsE,"",@"SHT_CUDA_INFO"
	.sectionflags	@""
	.align	4


	//----- nvinfo : EIATTR_CUDA_API_VERSION
	.align		4
        /*0000*/ 	.byte	0x04, 0x37
        /*0002*/ 	.short	(.L_526 - .L_525)
.L_525:
        /*0004*/ 	.word	0x00000082


	//----- nvinfo : EIATTR_KPARAM_INFO
	.align		4
.L_526:
        /*0008*/ 	.byte	0x04, 0x17
        /*000a*/ 	.short	(.L_528 - .L_527)
.L_527:
        /*000c*/ 	.word	0x00000000
        /*0010*/ 	.short	0x0000
        /*0012*/ 	.short	0x0000
        /*0014*/ 	.byte	0x00, 0xf0, 0xa1, 0x03


	//----- nvinfo : EIATTR_SPARSE_MMA_MASK
	.align		4
.L_528:
        /*0018*/ 	.byte	0x03, 0x50
        /*001a*/ 	.short	0x0000


	//----- nvinfo : EIATTR_MAXREG_COUNT
	.align		4
        /*001c*/ 	.byte	0x03, 0x1b
        /*001e*/ 	.short	0x00ff


	//----- nvinfo : EIATTR_NUM_BARRIERS
	.align		4
        /*0020*/ 	.byte	0x02, 0x4c
        /*0022*/ 	.byte	0x01
	.zero		1


	//----- nvinfo : EIATTR_MERCURY_ISA_VERSION
	.align		4
        /*0024*/ 	.byte	0x03, 0x5f
        /*0026*/ 	.short	0x0101


	//----- nvinfo : EIATTR_COOP_GROUP_MASK_REGIDS
	.align		4
        /*0028*/ 	.byte	0x04, 0x29
        /*002a*/ 	.short	(.L_530 - .L_529)


	//   ....[0]....
.L_529:
        /*002c*/ 	.word	0xffffffff


	//   ....[1]....
        /*0030*/ 	.word	0xffffffff


	//   ....[2]....
        /*0034*/ 	.word	0xffffffff


	//   ....[3]....
        /*0038*/ 	.word	0xffffffff


	//   ....[4]....
        /*003c*/ 	.word	0xffffffff


	//   ....[5]....
        /*0040*/ 	.word	0xffffffff


	//   ....[6]....
        /*0044*/ 	.word	0xffffffff


	//   ....[7]....
        /*0048*/ 	.word	0xffffffff


	//   ....[8]....
        /*004c*/ 	.word	0xffffffff


	//   ....[9]....
        /*0050*/ 	.word	0xffffffff


	//   ....[10]....
        /*0054*/ 	.word	0xffffffff


	//   ....[11]....
        /*0058*/ 	.word	0xffffffff


	//   ....[12]....
        /*005c*/ 	.word	0xffffffff


	//   ....[13]....
        /*0060*/ 	.word	0xffffffff


	//   ....[14]....
        /*0064*/ 	.word	0xffffffff


	//   ....[15]....
        /*0068*/ 	.word	0xffffffff


	//   ....[16]....
        /*006c*/ 	.word	0xffffffff


	//   ....[17]....
        /*0070*/ 	.word	0xffffffff


	//   ....[18]....
        /*0074*/ 	.word	0xffffffff


	//   ....[19]....
        /*0078*/ 	.word	0xffffffff


	//   ....[20]....
        /*007c*/ 	.word	0xffffffff


	//----- nvinfo : EIATTR_COOP_GROUP_INSTR_OFFSETS
	.align		4
.L_530:
        /*0080*/ 	.byte	0x04, 0x28
        /*0082*/ 	.short	(.L_532 - .L_531)


	//   ....[0]....
.L_531:
        /*0084*/ 	.word	0x00002940


	//   ....[1]....
        /*0088*/ 	.word	0x00002960


	//   ....[2]....
        /*008c*/ 	.word	0x00002980


	//   ....[3]....
        /*0090*/ 	.word	0x000029a0


	//   ....[4]....
        /*0094*/ 	.word	0x000029c0


	//   ....[5]....
        /*0098*/ 	.word	0x00002d20


	//   ....[6]....
        /*009c*/ 	.word	0x00002d40


	//   ....[7]....
        /*00a0*/ 	.word	0x00002d70


	//   ....[8]....
        /*00a4*/ 	.word	0x00002d90


	//   ....[9]....
        /*00a8*/ 	.word	0x00002dd0


	//   ....[10]....
        /*00ac*/ 	.word	0x00002e50


	//   ....[11]....
        /*00b0*/ 	.word	0x00002eb0


	//   ....[12]....
        /*00b4*/ 	.word	0x00002ee0


	//   ....[13]....
        /*00b8*/ 	.word	0x00002f00


	//   ....[14]....
        /*00bc*/ 	.word	0x00002f10


	//   ....[15]....
        /*00c0*/ 	.word	0x00002fd0


	//   ....[16]....
        /*00c4*/ 	.word	0x00003020


	//   ....[17]....
        /*00c8*/ 	.word	0x000030b0


	//   ....[18]....
        /*00cc*/ 	.word	0x000030e0


	//   ....[19]....
        /*00d0*/ 	.word	0x00003180


	//   ....[20]....
        /*00d4*/ 	.word	0x000031b0


	//----- nvinfo : EIATTR_VRC_CTA_INIT_COUNT
	.align		4
.L_532:
        /*00d8*/ 	.byte	0x02, 0x4a
	.zero		1
	.zero		1


	//----- nvinfo : EIATTR_EXIT_INSTR_OFFSETS
	.align		4
        /*00dc*/ 	.byte	0x04, 0x1c
        /*00de*/ 	.short	(.L_534 - .L_533)


	//   ....[0]....
.L_533:
        /*00e0*/ 	.word	0x000004a0


	//   ....[1]....
        /*00e4*/ 	.word	0x00003c20


	//----- nvinfo : EIATTR_MAX_THREADS
	.align		4
.L_534:
        /*00e8*/ 	.byte	0x04, 0x05
        /*00ea*/ 	.short	(.L_536 - .L_535)
.L_535:
        /*00ec*/ 	.word	0x00000100
        /*00f0*/ 	.word	0x00000001
        /*00f4*/ 	.word	0x00000001


	//----- nvinfo : EIATTR_CRS_STACK_SIZE
	.align		4
.L_536:
        /*00f8*/ 	.byte	0x04, 0x1e
        /*00fa*/ 	.short	(.L_538 - .L_537)
.L_537:
        /*00fc*/ 	.word	0x00000000


	//----- nvinfo : EIATTR_CBANK_PARAM_SIZE
	.align		4
.L_538:
        /*0100*/ 	.byte	0x03, 0x19
        /*0102*/ 	.short	0x00e8


	//----- nvinfo : EIATTR_PARAM_CBANK
	.align		4
        /*0104*/ 	.byte	0x04, 0x0a
        /*0106*/ 	.short	(.L_540 - .L_539)
	.align		4
.L_539:
        /*0108*/ 	.word	index@(.nv.constant0._ZN10layer_norm31ln_parallel_residual_fwd_kernelINS_13Kernel_traitsI13__nv_bfloat16S2_S2_S2_fjLj6144ELj1ELj1ELj8ELj16ENS_18Kernel_traits_baseILj6144ES2_S2_S2_S2_fjLj256EEEEELb0ELb1ELb0EEEvNS_9FwdParamsE)
        /*010c*/ 	.short	0x0380
        /*010e*/ 	.short	0x00e8


	//----- nvinfo : EIATTR_SW_WAR
	.align		4
.L_540:
        /*0110*/ 	.byte	0x04, 0x36
        /*0112*/ 	.short	(.L_542 - .L_541)
.L_541:
        /*0114*/ 	.word	0x00000008
.L_542:


//--------------------- .nv.info._ZN10layer_norm31ln_parallel_residual_fwd_kernelINS_13Kernel_traitsI13__nv_bfloat16S2_S2_S2_fjLj6144ELj1ELj1ELj8ELj16ENS_18Kernel_traits_baseILj6144ES2_S2_S2_S2_fjLj256EEEEELb0ELb1ELb1EEEvNS_9FwdParamsE --------------------------
	.section	.nv.info._ZN10layer_norm31ln_parallel_residual_fwd_kernelINS_13Kernel_traitsI13__nv_bfloat16S2_S2_S2_fjLj6144ELj1ELj1ELj8ELj16ENS_18Kernel_traits_baseILj6144ES2_S2_S2_S2_fjLj256EEEEELb0ELb1ELb1EEEvNS_9FwdParamsE,"",@"SHT_CUDA_INFO"
	.sectionflags	@""
	.align	4


	//----- nvinfo : EIATTR_CUDA_API_VERSION
	.align		4
        /*0000*/ 	.byte	0x04, 0x37
        /*0002*/ 	.short	(.L_544 - .L_543)
.L_543:
        /*0004*/ 	.word	0x00000082


	//----- nvinfo : EIATTR_KPARAM_INFO
	.align		4
.L_544:
        /*0008*/ 	.byte	0x04, 0x17
        /*000a*/ 	.short	(.L_546 - .L_545)
.L_545:
        /*000c*/ 	.word	0x00000000
        /*0010*/ 	.short	0x0000
        /*0012*/ 	.short	0x0000
        /*0014*/ 	.byte	0x00, 0xf0, 0xa1, 0x03


	//----- nvinfo : EIATTR_SPARSE_MMA_MASK
	.align		4
.L_546:
        /*0018*/ 	.byte	0x03, 0x50
        /*001a*/ 	.short	0x0000


	//----- nvinfo : EIATTR_MAXREG_COUNT
	.align		4
        /*001c*/ 	.byte	0x03, 0x1b
        /*001e*/ 	.short	0x00ff


	//----- nvinfo : EIATTR_NUM_BARRIERS
	.align		4
        /*0020*/ 	.byte	0x02, 0x4c
        /*0022*/ 	.byte	0x01
	.zero		1


	//----- nvinfo : EIATTR_MERCURY_ISA_VERSION
	.align		4
        /*0024*/ 	.byte	0x03, 0x5f
        /*0026*/ 	.short	0x0101


	//----- nvinfo : EIATTR_COOP_GROUP_MASK_REGIDS
	.align		4
        /*0028*/ 	.byte	0x04, 0x29
        /*002a*/ 	.short	(.L_548 - .L_547)


	//   ....[0]....
.L_547:
        /*002c*/ 	.word	0xffffffff


	//   ....[1]....
        /*0030*/ 	.word	0xffffffff


	//   ....[2]....
        /*0034*/ 	.word	0xffffffff


	//   ....[3]....
        /*0038*/ 	.word	0xffffffff


	//   ....[4]....
        /*003c*/ 	.word	0xffffffff


	//   ....[5]....
        /*0040*/ 	.word	0xffffffff


	//   ....[6]....
        /*0044*/ 	.word	0xffffffff


	//   ....[7]....
        /*0048*/ 	.word	0xffffffff


	//   ....[8]....
        /*004c*/ 	.word	0xffffffff


	//   ....[9]....
        /*0050*/ 	.word	0xffffffff


	//   ....[10]....
        /*0054*/ 	.word	0xffffffff


	//   ....[11]....
        /*0058*/ 	.word	0xffffffff


	//   ....[12]....
        /*005c*/ 	.word	0xffffffff


	//   ....[13]....
        /*0060*/ 	.word	0xffffffff


	//   ....[14]....
        /*0064*/ 	.word	0xffffffff


	//   ....[15]....
        /*0068*/ 	.word	0xffffffff


	//   ....[16]....
        /*006c*/ 	.word	0xffffffff


	//   ....[17]....
        /*0070*/ 	.word	0xffffffff


	//   ....[18]....
        /*0074*/ 	.word	0xffffffff


	//   ....[19]....
        /*0078*/ 	.word	0xffffffff


	//   ....[20]....
        /*007c*/ 	.word	0xffffffff


	//----- nvinfo : EIATTR_COOP_GROUP_INSTR_OFFSETS
	.align		4
.L_548:
        /*0080*/ 	.byte	0x04, 0x28
        /*0082*/ 	.short	(.L_550 - .L_549)


	//   ....[0]....
.L_549:
        /*0084*/ 	.word	0x000027d0


	//   ....[1]....
        /*0088*/ 	.word	0x000027f0


	//   ....[2]....
        /*008c*/ 	.word	0x00002810


	//   ....[3]....
        /*0090*/ 	.word	0x00002830


	//   ....[4]....
        /*0094*/ 	.word	0x00002850


	//   ....[5]....
        /*0098*/ 	.word	0x00002b80


	//   ....[6]....
        /*009c*/ 	.word	0x00002bb0


	//   ....[7]....
        /*00a0*/ 	.word	0x00002bd0


	//   ....[8]....
        /*00a4*/ 	.word	0x00002bf0


	//   ....[9]....
        /*00a8*/ 	.word	0x00002c30


	//   ....[10]....
        /*00ac*/ 	.word	0x00002cd0


	//   ....[11]....
        /*00b0*/ 	.word	0x00002d30


	//   ....[12]....
        /*00b4*/ 	.word	0x00002d60


	//   ....[13]....
        /*00b8*/ 	.word	0x00002d80


	//   ....[14]....
        /*00bc*/ 	.word	0x00002d90


	//   ....[15]....
        /*00c0*/ 	.word	0x00002e30


	//   ....[16]....
        /*00c4*/ 	.word	0x00002e90


	//   ....[17]....
        /*00c8*/ 	.word	0x00002f20


	//   ....[18]....
        /*00cc*/ 	.word	0x00002f50


	//   ....[19]....
        /*00d0*/ 	.word	0x00002ff0


	//   ....[20]....
        /*00d4*/ 	.word	0x00003010


	//----- nvinfo : EIATTR_VRC_CTA_INIT_COUNT
	.align		4
.L_550:
        /*00d8*/ 	.byte	0x02, 0x4a
	.zero		1
	.zero		1


	//----- nvinfo : EIATTR_EXIT_INSTR_OFFSETS
	.align		4
        /*00dc*/ 	.byte	0x04, 0x1c
        /*00de*/ 	.short	(.L_552 - .L_551)


	//   ....[0]....
.L_551:
        /*00e0*/ 	.word	0x000002d0


	//   ....[1]....
        /*00e4*/ 	.word	0x000036d0


	//----- nvinfo : EIATTR_MAX_THREADS
	.align		4
.L_552:
        /*00e8*/ 	.byte	0x04, 0x05
        /*00ea*/ 	.short	(.L_554 - .L_553)
.L_553:
        /*00ec*/ 	.word	0x00000100
        /*00f0*/ 	.word	0x00000001
        /*00f4*/ 	.word	0x00000001


	//----- nvinfo : EIATTR_CBANK_PARAM_SIZE
	.align		4
.L_554:
        /*00f8*/ 	.byte	0x03, 0x19
        /*00fa*/ 	.short	0x00e8


	//----- nvinfo : EIATTR_PARAM_CBANK
	.align		4
        /*00fc*/ 	.byte	0x04, 0x0a
        /*00fe*/ 	.short	(.L_556 - .L_555)
	.align		4
.L_555:
        /*0100*/ 	.word	index@(.nv.constant0._ZN10layer_norm31ln_parallel_residual_fwd_kernelINS_13Kernel_traitsI13__nv_bfloat16S2_S2_S2_fjLj6144ELj1ELj1ELj8ELj16ENS_18Kernel_traits_baseILj6144ES2_S2_S2_S2_fjLj256EEEEELb0ELb1ELb1EEEvNS_9FwdParamsE)
        /*0104*/ 	.short	0x0380
        /*0106*/ 	.short	0x00e8


	//----- nvinfo : EIATTR_SW_WAR
	.align		4
.L_556:
        /*0108*/ 	.byte	0x04, 0x36
        /*010a*/ 	.short	(.L_558 - .L_557)
.L_557:
        /*010c*/ 	.word	0x00000008
.L_558:


//--------------------- .nv.info._ZN10layer_norm31ln_parallel_residual_fwd_kernelINS_13Kernel_traitsI13__nv_bfloat16S2_S2_S2_fjLj6144ELj1ELj1ELj8ELj16ENS_18Kernel_traits_baseILj6144ES2_S2_S2_S2_fjLj256EEEEELb1ELb0ELb0EEEvNS_9FwdParamsE --------------------------
	.section	.nv.info._ZN10layer_norm31ln_parallel_residual_fwd_kernelINS_13Kernel_traitsI13__nv_bfloat16S2_S2_S2_fjLj6144ELj1ELj1ELj8ELj16ENS_18Kernel_traits_baseILj6144ES2_S2_S2_S2_fjLj256EEEEELb1ELb0ELb0EEEvNS_9FwdParamsE,"",@"SHT_CUDA_INFO"
	.sectionflags	@""
	.align	4


	//----- nvinfo : EIATTR_CUDA_API_VERSION
	.align		4
        /*0000*/ 	.byte	0x04, 0x37
        /*0002*/ 	.short	(.L_560 - .L_559)
.L_559:
        /*0004*/ 	.word	0x00000082


	//----- nvinfo : EIATTR_KPARAM_INFO
	.align		4
.L_560:
        /*0008*/ 	.byte	0x04, 0x17
        /*000a*/ 	.short	(.L_562 - .L_561)
.L_561:
        /*000c*/ 	.word	0x00000000
        /*0010*/ 	.short	0x0000
        /*0012*/ 	.short	0x0000
        /*0014*/ 	.byte	0x00, 0xf0, 0xa1, 0x03


	//----- nvinfo : EIATTR_SPARSE_MMA_MASK
	.align		4
.L_562:
        /*0018*/ 	.byte	0x03, 0x50
        /*001a*/ 	.short	0x0000


	//----- nvinfo : EIATTR_MAXREG_COUNT
	.align		4
        /*001c*/ 	.byte	0x03, 0x1b
        /*001e*/ 	.short	0x00ff


	//----- nvinfo : EIATTR_NUM_BARRIERS
	.align		4
        /*0020*/ 	.byte	0x02, 0x4c
        /*0022*/ 	.byte	0x01
	.zero		1


	//----- nvinfo : EIATTR_MERCURY_ISA_VERSION
	.align		4
        /*0024*/ 	.byte	0x03, 0x5f
        /*0026*/ 	.short	0x0101


	//----- nvinfo : EIATTR_COOP_GROUP_MASK_REGIDS
	.align		4
        /*0028*/ 	.byte	0x04, 0x29
        /*002a*/ 	.short	(.L_564 - .L_563)


	//   ....[0]....
.L_563:
        /*002c*/ 	.word	0xffffffff


	//   ....[1]....
        /*0030*/ 	.word	0xffffffff


	//   ....[2]....
        /*0034*/ 	.word	0xffffffff


	//   ....[3]....
        /*0038*/ 	.word	0xffffffff


	//   ....[4]....
        /*003c*/ 	.word	0xffffffff


	//   ....[5]....
        /*0040*/ 	.word	0xffffffff


	//   ....[6]....
        /*0044*/ 	.word	0xffffffff


	//   ....[7]....
        /*0048*/ 	.word	0xffffffff


	//   ....[8]....
        /*004c*/ 	.word	0xffffffff


	//   ....[9]....
        /*0050*/ 	.word	0xffffffff


	//   ....[10]....
        /*0054*/ 	.word	0xffffffff


	//   ....[11]....
        /*0058*/ 	.word	0xffffffff


	//   ....[12]....
        /*005c*/ 	.word	0xffffffff


	//   ....[13]....
        /*0060*/ 	.word	0xffffffff


	//   ....[14]....
        /*0064*/ 	.word	0xffffffff


	//   ....[15]....
        /*0068*/ 	.word	0xffffffff


	//   ....[16]....
        /*006c*/ 	.word	0xffffffff


	//   ....[17]....
        /*0070*/ 	.word	0xffffffff


	//   ....[18]....
        /*0074*/ 	.word	0xffffffff


	//   ....[19]....
        /*0078*/ 	.word	0xffffffff


	//   ....[20]....
        /*007c*/ 	.word	0xffffffff


	//----- nvinfo : EIATTR_COOP_GROUP_INSTR_OFFSETS
	.align		4
.L_564:
        /*0080*/ 	.byte	0x04, 0x28
        /*0082*/ 	.short	(.L_566 - .L_565)


	//   ....[0]....
.L_565:
        /*0084*/ 	.word	0x0001ec60


	//   ....[1]....
        /*0088*/ 	.word	0x0001ec80


	//   ....[2]....
        /*008c*/ 	.word	0x0001eca0


	//   ....[3]....
        /*0090*/ 	.word	0x0001ecc0


	//   ....[4]....
        /*0094*/ 	.word	0x0001ece0


	//   ....[5]....
        /*0098*/ 	.word	0x0001f070


	//   ....[6]....
        /*009c*/ 	.word	0x0001f090


	//   ....[7]....
        /*00a0*/ 	.word	0x0001f0b0


	//   ....[8]....
        /*00a4*/ 	.word	0x0001f0d0


	//   ....[9]....
        /*00a8*/ 	.word	0x0001f0f0


	//   ....[10]....
        /*00ac*/ 	.word	0x0001f270


	//   ....[11]....
        /*00b0*/ 	.word	0x0001f2b0


	//   ....[12]....
        /*00b4*/ 	.word	0x0001f2c0


	//   ....[13]....
        /*00b8*/ 	.word	0x0001f310


	//   ....[14]....
        /*00bc*/ 	.word	0x0001f3d0


	//   ....[15]....
        /*00c0*/ 	.word	0x0001f400


	//   ....[16]....
        /*00c4*/ 	.word	0x0001f420


	//   ....[17]....
        /*00c8*/ 	.word	0x0001f4d0


	//   ....[18]....
        /*00cc*/ 	.word	0x0001f520


	//   ....[19]....
        /*00d0*/ 	.word	0x0001f5b0


	//   ....[20]....
        /*00d4*/ 	.word	0x0001f5e0


	//----- nvinfo : EIATTR_VRC_CTA_INIT_COUNT
	.align		4
.L_566:
        /*00d8*/ 	.byte	0x02, 0x4a
	.zero		1
	.zero		1


	//----- nvinfo : EIATTR_EXIT_INSTR_OFFSETS
	.align		4
        /*00dc*/ 	.byte	0x04, 0x1c
        /*00de*/ 	.short	(.L_568 - .L_567)


	//   ....[0]....
.L_567:
        /*00e0*/ 	.word	0x00000e20


	//   ....[1]....
        /*00e4*/ 	.word	0x00020640


	//----- nvinfo : EIATTR_MAX_THREADS
	.align		4
.L_568:
        /*00e8*/ 	.byte	0x04, 0x05
        /*00ea*/ 	.short	(.L_570 - .L_569)
.L_569:
        /*00ec*/ 	.word	0x00000100
        /*00f0*/ 	.word	0x00000001
        /*00f4*/ 	.word	0x00000001


	//----- nvinfo : EIATTR_CRS_STACK_SIZE
	.align		4
.L_570:
        /*00f8*/ 	.byte	0x04, 0x1e
        /*00fa*/ 	.short	(.L_572 - .L_571)
.L_571:
        /*00fc*/ 	.word	0x00000000


	//----- nvinfo : EIATTR_CBANK_PARAM_SIZE
	.align		4
.L_572:
        /*0100*/ 	.byte	0x03, 0x19
        /*0102*/ 	.short	0x00e8


	//----- nvinfo : EIATTR_PARAM_CBANK
	.align		4
        /*0104*/ 	.byte	0x04, 0x0a
        /*0106*/ 	.short	(.L_574 - .L_573)
	.align		4
.L_573:
        /*0108*/ 	.word	index@(.nv.constant0._ZN10layer_norm31ln_parallel_residual_fwd_kernelINS_13Kernel_traitsI13__nv_bfloat16S2_S2_S2_fjLj6144ELj1ELj1ELj8ELj16ENS_18Kernel_traits_baseILj6144ES2_S2_S2_S2_fjLj256EEEEELb1ELb0ELb0EEEvNS_9FwdParamsE)
        /*010c*/ 	.short	0x0380
        /*010e*/ 	.short	0x00e8


	//----- nvinfo : EIATTR_SW_WAR
	.align		4
.L_574:
        /*0110*/ 	.byte	0x04, 0x36
        /*0112*/ 	.short	(.L_576 - .L_575)
.L_575:
        /*0114*/ 	.word	0x00000008
.L_576:


//--------------------- .nv.info._ZN10layer_norm31ln_parallel_residual_fwd_kernelINS_13Kernel_traitsI13__nv_bfloat16S2_S2_S2_fjLj6144ELj1ELj1ELj8ELj16ENS_18Kernel_traits_baseILj6144ES2_S2_S2_S2_fjLj256EEEEELb1ELb0ELb1EEEvNS_9FwdParamsE --------------------------
	.section	.nv.info._ZN10layer_norm31ln_parallel_residual_fwd_kernelINS_13Kernel_traitsI13__nv_bfloat16S2_S2_S2_fjLj6144ELj1ELj1ELj8ELj16ENS_18Kernel_traits_baseILj6144ES2_S2_S2_S2_fjLj256EEEEELb1ELb0ELb1EEEvNS_9FwdParamsE,"",@"SHT_CUDA_INFO"
	.sectionflags	@""
	.align	4


	//----- nvinfo : EIATTR_CUDA_API_VERSION
	.align		4
        /*0000*/ 	.byte	0x04, 0x37
        /*0002*/ 	.short	(.L_578 - .L_577)
.L_577:
        /*0004*/ 	.word	0x00000082


	//----- nvinfo : EIATTR_KPARAM_INFO
	.align		4
.L_578:
        /*0008*/ 	.byte	0x04, 0x17
        /*000a*/ 	.short	(.L_580 - .L_579)
.L_579:
        /*000c*/ 	.word	0x00000000
        /*0010*/ 	.short	0x0000
        /*0012*/ 	.short	0x0000
        /*0014*/ 	.byte	0x00, 0xf0, 0xa1, 0x03


	//----- nvinfo : EIATTR_SPARSE_MMA_MASK
	.align		4
.L_580:
        /*0018*/ 	.byte	0x03, 0x50
        /*001a*/ 	.short	0x0000


	//----- nvinfo : EIATTR_MAXREG_COUNT
	.align		4
        /*001c*/ 	.byte	0x03, 0x1b
        /*001e*/ 	.short	0x00ff


	//----- nvinfo : EIATTR_NUM_BARRIERS
	.align		4
        /*0020*/ 	.byte	0x02, 0x4c
        /*0022*/ 	.byte	0x01
	.zero		1


	//----- nvinfo : EIATTR_MERCURY_ISA_VERSION
	.align		4
        /*0024*/ 	.byte	0x03, 0x5f
        /*0026*/ 	.short	0x0101


	//----- nvinfo : EIATTR_COOP_GROUP_MASK_REGIDS
	.align		4
        /*0028*/ 	.byte	0x04, 0x29
        /*002a*/ 	.short	(.L_582 - .L_581)


	//   ....[0]....
.L_581:
        /*002c*/ 	.word	0xffffffff


	//   ....[1]....
        /*0030*/ 	.word	0xffffffff


	//   ....[2]....
        /*0034*/ 	.word	0xffffffff


	//   ....[3]....
        /*0038*/ 	.word	0xffffffff


	//   ....[4]....
        /*003c*/ 	.word	0xffffffff


	//   ....[5]....
        /*0040*/ 	.word	0xffffffff


	//   ....[6]....
        /*0044*/ 	.word	0xffffffff


	//   ....[7]....
        /*0048*/ 	.word	0xffffffff


	//   ....[8]....
        /*004c*/ 	.word	0xffffffff


	//   ....[9]....
        /*0050*/ 	.word	0xffffffff


	//   ....[10]....
        /*0054*/ 	.word	0xffffffff


	//   ....[11]....
        /*0058*/ 	.word	0xffffffff


	//   ....[12]....
        /*005c*/ 	.word	0xffffffff


	//   ....[13]....
        /*0060*/ 	.word	0xffffffff


	//   ....[14]....
        /*0064*/ 	.word	0xffffffff


	//   ....[15]....
        /*0068*/ 	.word	0xffffffff


	//   ....[16]....
        /*006c*/ 	.word	0xffffffff


	//   ....[17]....
        /*0070*/ 	.word	0xffffffff


	//   ....[18]....
        /*0074*/ 	.word	0xffffffff


	//   ....[19]....
        /*0078*/ 	.word	0xffffffff


	//   ....[20]....
        /*007c*/ 	.word	0xffffffff


	//----- nvinfo : EIATTR_COOP_GROUP_INSTR_OFFSETS
	.align		4
.L_582:
        /*0080*/ 	.byte	0x04, 0x28
        /*0082*/ 	.short	(.L_584 - .L_583)


	//   ....[0]....
.L_583:
        /*0084*/ 	.word	0x0001cbe0


	//   ....[1]....
        /*0088*/ 	.word	0x0001cc00


	//   ....[2]....
        /*008c*/ 	.word	0x0001cc20


	//   ....[3]....
        /*0090*/ 	.word	0x0001cc40


	//   ....[4]....
        /*0094*/ 	.word	0x0001cc60


	//   ....[5]....
        /*0098*/ 	.word	0x0001cf90


	//   ....[6]....
        /*009c*/ 	.word	0x0001cfb0


	//   ....[7]....
        /*00a0*/ 	.word	0x0001cfd0


	//   ....[8]....
        /*00a4*/ 	.word	0x0001cff0


	//   ....[9]....
        /*00a8*/ 	.word	0x0001d010


	//   ....[10]....
        /*00ac*/ 	.word	0x0001d1c0


	//   ....[11]....
        /*00b0*/ 	.word	0x0001d200


	//   ....[12]....
        /*00b4*/ 	.word	0x0001d2e0


	//   ....[13]....
        /*00b8*/ 	.word	0x0001d310


	//   ....[14]....
        /*00bc*/ 	.word	0x0001d330


	//   ....[15]....
        /*00c0*/ 	.word	0x0001d380


	//   ....[16]....
        /*00c4*/ 	.word	0x0001d3f0


	//   ....[17]....
        /*00c8*/ 	.word	0x0001d440


	//   ....[18]....
        /*00cc*/ 	.word	0x0001d470


	//   ....[19]....
        /*00d0*/ 	.word	0x0001d540


	//   ....[20]....
        /*00d4*/ 	.word	0x0001d570


	//----- nvinfo : EIATTR_VRC_CTA_INIT_COUNT
	.align		4
.L_584:
        /*00d8*/ 	.byte	0x02, 0x4a
	.zero		1
	.zero		1


	//----- nvinfo : EIATTR_EXIT_INSTR_OFFSETS
	.align		4
        /*00dc*/ 	.byte	0x04, 0x1c
        /*00de*/ 	.short	(.L_586 - .L_585)


	//   ....[0]....
.L_585:
        /*00e0*/ 	.word	0x00000820


	//   ....[1]....
        /*00e4*/ 	.word	0x0001e490


	//----- nvinfo : EIATTR_MAX_THREADS
	.align		4
.L_586:
        /*00e8*/ 	.byte	0x04, 0x05
        /*00ea*/ 	.short	(.L_588 - .L_587)
.L_587:
        /*00ec*/ 	.word	0x00000100
        /*00f0*/ 	.word	0x00000001
        /*00f4*/ 	.word	0x00000001


	//----- nvinfo : EIATTR_CRS_STACK_SIZE
	.align		4
.L_588:
        /*00f8*/ 	.byte	0x04, 0x1e
        /*00fa*/ 	.short	(.L_590 - .L_589)
.L_589:
        /*00fc*/ 	.word	0x00000000


	//----- nvinfo : EIATTR_CBANK_PARAM_SIZE
	.align		4
.L_590:
        /*0100*/ 	.byte	0x03, 0x19
        /*0102*/ 	.short	0x00e8


	//----- nvinfo : EIATTR_PARAM_CBANK
	.align		4
        /*0104*/ 	.byte	0x04, 0x0a
        /*0106*/ 	.short	(.L_592 - .L_591)
	.align		4
.L_591:
        /*0108*/ 	.word	index@(.nv.constant0._ZN10layer_norm31ln_parallel_residual_fwd_kernelINS_13Kernel_traitsI13__nv_bfloat16S2_S2_S2_fjLj6144ELj1ELj1ELj8ELj16ENS_18Kernel_traits_baseILj6144ES2_S2_S2_S2_fjLj256EEEEELb1ELb0ELb1EEEvNS_9FwdParamsE)
        /*010c*/ 	.short	0x0380
        /*010e*/ 	.short	0x00e8


	//----- nvinfo : EIATTR_SW_WAR
	.align		4
.L_592:
        /*0110*/ 	.byte	0x04, 0x36
        /*0112*/ 	.short	(.L_594 - .L_593)
.L_593:
        /*0114*/ 	.word	0x00000008
.L_594:


//--------------------- .nv.info._ZN10layer_norm31ln_parallel_residual_fwd_kernelINS_13Kernel_traitsI13__nv_bfloat16S2_S2_S2_fjLj6144ELj1ELj1ELj8ELj16ENS_18Kernel_traits_baseILj6144ES2_S2_S2_S2_fjLj256EEEEELb1ELb1ELb0EEEvNS_9FwdParamsE --------------------------
	.section	.nv.info._ZN10layer_norm31ln_parallel_residual_fwd_kernelINS_13Kernel_traitsI13__nv_bfloat16S2_S2_S2_fjLj6144ELj1ELj1ELj8ELj16ENS_18Kernel_traits_baseILj6144ES2_S2_S2_S2_fjLj256EEEEELb1ELb1ELb0EEEvNS_9FwdParamsE,"",@"SHT_CUDA_INFO"
	.sectionflags	@""
	.align	4


	//----- nvinfo : EIATTR_CUDA_API_VERSION
	.align		4
        /*0000*/ 	.byte	0x04, 0x37
        /*0002*/ 	.short	(.L_596 - .L_595)
.L_595:
        /*0004*/ 	.word	0x00000082


	//----- nvinfo : EIATTR_KPARAM_INFO
	.align		4
.L_596:
        /*0008*/ 	.byte	0x04, 0x17
        /*000a*/ 	.short	(.L_598 - .L_597)
.L_597:
        /*000c*/ 	.word	0x00000000
        /*0010*/ 	.short	0x0000
        /*0012*/ 	.short	0x0000
        /*0014*/ 	.byte	0x00, 0xf0, 0xa1, 0x03


	//----- nvinfo : EIATTR_SPARSE_MMA_MASK
	.align		4
.L_598:
        /*0018*/ 	.byte	0x03, 0x50
        /*001a*/ 	.short	0x0000


	//----- nvinfo : EIATTR_MAXREG_COUNT
	.align		4
        /*001c*/ 	.byte	0x03, 0x1b
        /*001e*/ 	.short	0x00ff


	//----- nvinfo : EIATTR_NUM_BARRIERS
	.align		4
        /*0020*/ 	.byte	0x02, 0x4c
        /*0022*/ 	.byte	0x01
	.zero		1


	//----- nvinfo : EIATTR_MERCURY_ISA_VERSION
	.align		4
        /*0024*/ 	.byte	0x03, 0x5f
        /*0026*/ 	.short	0x0101


	//----- nvinfo : EIATTR_COOP_GROUP_MASK_REGIDS
	.align		4
        /*0028*/ 	.byte	0x04, 0x29
        /*002a*/ 	.short	(.L_600 - .L_599)


	//   ....[0]....
.L_599:
        /*002c*/ 	.word	0xffffffff


	//   ....[1]....
        /*0030*/ 	.word	0xffffffff


	//   ....[2]....
        /*0034*/ 	.word	0xffffffff


	//   ....[3]....
        /*0038*/ 	.word	0xffffffff


	//   ....[4]....
        /*003c*/ 	.word	0xffffffff


	//   ....[5]....
        /*0040*/ 	.word	0xffffffff


	//   ....[6]....
        /*0044*/ 	.word	0xffffffff


	//   ....[7]....
        /*0048*/ 	.word	0xffffffff


	//   ....[8]....
        /*004c*/ 	.word	0xffffffff


	//   ....[9]....
        /*0050*/ 	.word	0xffffffff


	//   ....[10]....
        /*0054*/ 	.word	0xffffffff


	//   ....[11]....
        /*0058*/ 	.word	0xffffffff


	//   ....[12]....
        /*005c*/ 	.word	0xffffffff


	//   ....[13]....
        /*0060*/ 	.word	0xffffffff


	//   ....[14]....
        /*0064*/ 	.word	0xffffffff


	//   ....[15]....
        /*0068*/ 	.word	0xffffffff


	//   ....[16]....
        /*006c*/ 	.word	0xffffffff


	//   ....[17]....
        /*0070*/ 	.word	0xffffffff


	//   ....[18]....
        /*0074*/ 	.word	0xffffffff


	//   ....[19]....
        /*0078*/ 	.word	0xffffffff


	//   ....[20]....
        /*007c*/ 	.word	0xffffffff


	//----- nvinfo : EIATTR_COOP_GROUP_INSTR_OFFSETS
	.align		4
.L_600:
        /*0080*/ 	.byte	0x04, 0x28
        /*0082*/ 	.short	(.L_602 - .L_601)


	//   ....[0]....
.L_601:
        /*0084*/ 	.word	0x0001ab50


	//   ....[1]....
        /*0088*/ 	.word	0x0001ab70


	//   ....[2]....
        /*008c*/ 	.word	0x0001ab90


	//   ....[3]....
        /*0090*/ 	.word	0x0001abb0


	//   ....[4]....
        /*0094*/ 	.word	0x0001abd0


	//   ....[5]....
        /*0098*/ 	.word	0x0001af10


	//   ....[6]....
        /*009c*/ 	.word	0x0001af30


	//   ....[7]....
        /*00a0*/ 	.word	0x0001af50


	//   ....[8]....
        /*00a4*/ 	.word	0x0001af70


	//   ....[9]....
        /*00a8*/ 	.word	0x0001afa0


	//   ....[10]....
        /*00ac*/ 	.word	0x0001b130


	//   ....[11]....
        /*00b0*/ 	.word	0x0001b170


	//   ....[12]....
        /*00b4*/ 	.word	0x0001b180


	//   ....[13]....
        /*00b8*/ 	.word	0x0001b1d0


	//   ....[14]....
        /*00bc*/ 	.word	0x0001b290


	//   ....[15]....
        /*00c0*/ 	.word	0x0001b2c0


	//   ....[16]....
        /*00c4*/ 	.word	0x0001b2e0


	//   ....[17]....
        /*00c8*/ 	.word	0x0001b380


	//   ....[18]....
        /*00cc*/ 	.word	0x0001b3d0


	//   ....[19]....
        /*00d0*/ 	.word	0x0001b470


	//   ....[20]....
        /*00d4*/ 	.word	0x0001b4a0


	//----- nvinfo : EIATTR_VRC_CTA_INIT_COUNT
	.align		4
.L_602:
        /*00d8*/ 	.byte	0x02, 0x4a
	.zero		1
	.zero		1


	//----- nvinfo : EIATTR_EXIT_INSTR_OFFSETS
	.align		4
        /*00dc*/ 	.byte	0x04, 0x1c
        /*00de*/ 	.short	(.L_604 - .L_603)


	//   ....[0]....
.L_603:
        /*00e0*/ 	.word	0x000006b0


	//   ....[1]....
        /*00e4*/ 	.word	0x0001c060


	//----- nvinfo : EIATTR_MAX_THREADS
	.align		4
.L_604:
        /*00e8*/ 	.byte	0x04, 0x05
        /*00ea*/ 	.short	(.L_606 - .L_605)
.L_605:
        /*00ec*/ 	.word	0x00000100
        /*00f0*/ 	.word	0x00000001
        /*00f4*/ 	.word	0x00000001


	//----- nvinfo : EIATTR_CRS_STACK_SIZE
	.align		4
.L_606:
        /*00f8*/ 	.byte	0x04, 0x1e
        /*00fa*/ 	.short	(.L_608 - .L_607)
.L_607:
        /*00fc*/ 	.word	0x00000000


	//----- nvinfo : EIATTR_CBANK_PARAM_SIZE
	.align		4
.L_608:
        /*0100*/ 	.byte	0x03, 0x19
        /*0102*/ 	.short	0x00e8


	//----- nvinfo : EIATTR_PARAM_CBANK
	.align		4
        /*0104*/ 	.byte	0x04, 0x0a
        /*0106*/ 	.short	(.L_610 - .L_609)
	.align		4
.L_609:
        /*0108*/ 	.word	index@(.nv.constant0._ZN10layer_norm31ln_parallel_residual_fwd_kernelINS_13Kernel_traitsI13__nv_bfloat16S2_S2_S2_fjLj6144ELj1ELj1ELj8ELj16ENS_18Kernel_traits_baseILj6144ES2_S2_S2_S2_fjLj256EEEEELb1ELb1ELb0EEEvNS_9FwdParamsE)
        /*010c*/ 	.short	0x0380
        /*010e*/ 	.short	0x00e8


	//----- nvinfo : EIATTR_SW_WAR
	.align		4
.L_610:
        /*0110*/ 	.byte	0x04, 0x36
        /*0112*/ 	.short	(.L_612 - .L_611)
.L_611:
        /*0114*/ 	.word	0x00000008
.L_612:


//--------------------- .nv.info._ZN10layer_norm31ln_parallel_residual_fwd_kernelINS_13Kernel_traitsI13__nv_bfloat16S2_S2_S2_fjLj6144ELj1ELj1ELj8ELj16ENS_18Kernel_traits_baseILj6144ES2_S2_S2_S2_fjLj256EEEEELb1ELb1ELb1EEEvNS_9FwdParamsE --------------------------
	.section	.nv.info._ZN10layer_norm31ln_parallel_residual_fwd_kernelINS_13Kernel_traitsI13__nv_bfloat16S2_S2_S2_fjLj6144ELj1ELj1ELj8ELj16ENS_18Kernel_traits_baseILj6144ES2_S2_S2_S2_fjLj256EEEEELb1ELb1ELb1EEEvNS_9FwdParamsE,"",@"SHT_CUDA_INFO"
	.sectionflags	@""
	.align	4


	//----- nvinfo : EIATTR_CUDA_API_VERSION
	.align		4
        /*0000*/ 	.byte	0x04, 0x37
        /*0002*/ 	.short	(.L_614 - .L_613)
.L_613:
        /*0004*/ 	.word	0x00000082


	//----- nvinfo : EIATTR_KPARAM_INFO
	.align		4
.L_614:
        /*0008*/ 	.byte	0x04, 0x17
        /*000a*/ 	.short	(.L_616 - .L_615)
.L_615:
        /*000c*/ 	.word	0x00000000
        /*0010*/ 	.short	0x0000
        /*0012*/ 	.short	0x0000
        /*0014*/ 	.byte	0x00, 0xf0, 0xa1, 0x03


	//----- nvinfo : EIATTR_SPARSE_MMA_MASK
	.align		4
.L_616:
        /*0018*/ 	.byte	0x03, 0x50
        /*001a*/ 	.short	0x0000


	//----- nvinfo : EIATTR_MAXREG_COUNT
	.align		4
        /*001c*/ 	.byte	0x03, 0x1b
        /*001e*/ 	.short	0x00ff


	//----- nvinfo : EIATTR_NUM_BARRIERS
	.align		4
        /*0020*/ 	.byte	0x02, 0x4c
        /*0022*/ 	.byte	0x01
	.zero		1


	//----- nvinfo : EIATTR_MERCURY_ISA_VERSION
	.align		4
        /*0024*/ 	.byte	0x03, 0x5f
        /*0026*/ 	.short	0x0101


	//----- nvinfo : EIATTR_COOP_GROUP_MASK_REGIDS
	.align		4
        /*0028*/ 	.byte	0x04, 0x29
        /*002a*/ 	.short	(.L_618 - .L_617)


	//   ....[0]....
.L_617:
        /*002c*/ 	.word	0xffffffff


	//   ....[1]....
        /*0030*/ 	.word	0xffffffff


	//   ....[2]....
        /*0034*/ 	.word	0xffffffff


	//   ....[3]....
        /*0038*/ 	.word	0xffffffff


	//   ....[4]....
        /*003c*/ 	.word	0xffffffff


	//   ....[5]....
        /*0040*/ 	.word	0xffffffff


	//   ....[6]....
        /*0044*/ 	.word	0xffffffff


	//   ....[7]....
        /*0048*/ 	.word	0xffffffff


	//   ....[8]....
        /*004c*/ 	.word	0xffffffff


	//   ....[9]....
        /*0050*/ 	.word	0xffffffff


	//   ....[10]....
        /*0054*/ 	.word	0xffffffff


	//   ....[11]....
        /*0058*/ 	.word	0xffffffff


	//   ....[12]....
        /*005c*/ 	.word	0xffffffff


	//   ....[13]....
        /*0060*/ 	.word	0xffffffff


	//   ....[14]....
        /*0064*/ 	.word	0xffffffff


	//   ....[15]....
        /*0068*/ 	.word	0xffffffff


	//   ....[16]....
        /*006c*/ 	.word	0xffffffff


	//   ....[17]....
        /*0070*/ 	.word	0xffffffff


	//   ....[18]....
        /*0074*/ 	.word	0xffffffff


	//   ....[19]....
        /*0078*/ 	.word	0xffffffff


	//   ....[20]....
        /*007c*/ 	.word	0xffffffff


	//----- nvinfo : EIATTR_COOP_GROUP_INSTR_OFFSETS
	.align		4
.L_618:
        /*0080*/ 	.byte	0x04, 0x28
        /*0082*/ 	.short	(.L_620 - .L_619)


	//   ....[0]....
.L_619:
        /*0084*/ 	.word	0x00017740


	//   ....[1]....
        /*0088*/ 	.word	0x00017780


	//   ....[2]....
        /*008c*/ 	.word	0x000177a0


	//   ....[3]....
        /*0090*/ 	.word	0x000177c0


	//   ....[4]....
        /*0094*/ 	.word	0x000177e0


	//   ....[5]....
        /*0098*/ 	.word	0x00017b10


	//   ....[6]....
        /*009c*/ 	.word	0x00017b30


	//   ....[7]....
        /*00a0*/ 	.word	0x00017b50


	//   ....[8]....
        /*00a4*/ 	.word	0x00017b70


	//   ....[9]....
        /*00a8*/ 	.word	0x00017ba0


	//   ....[10]....
        /*00ac*/ 	.word	0x00017d40


	//   ....[11]....
        /*00b0*/ 	.word	0x00017d80


	//   ....[12]....
        /*00b4*/ 	.word	0x00017d90


	//   ....[13]....
        /*00b8*/ 	.word	0x00017dd0


	//   ....[14]....
        /*00bc*/ 	.word	0x00017ec0


	//   ....[15]....
        /*00c0*/ 	.word	0x00017ee0


	//   ....[16]....
        /*00c4*/ 	.word	0x00017f00


	//   ....[17]....
        /*00c8*/ 	.word	0x00017fa0


	//   ....[18]....
        /*00cc*/ 	.word	0x00017ff0


	//   ....[19]....
        /*00d0*/ 	.word	0x000180c0


	//   ....[20]....
        /*00d4*/ 	.word	0x000180e0


	//----- nvinfo : EIATTR_VRC_CTA_INIT_COUNT
	.align		4
.L_620:
        /*00d8*/ 	.byte	0x02, 0x4a
	.zero		1
	.zero		1


	//----- nvinfo : EIATTR_EXIT_INSTR_OFFSETS
	.align		4
        /*00dc*/ 	.byte	0x04, 0x1c
        /*00de*/ 	.short	(.L_622 - .L_621)


	//   ....[0]....
.L_621:
        /*00e0*/ 	.word	0x00000240


	//   ....[1]....
        /*00e4*/ 	.word	0x00018770


	//----- nvinfo : EIATTR_MAX_THREADS
	.align		4
.L_622:
        /*00e8*/ 	.byte	0x04, 0x05
        /*00ea*/ 	.short	(.L_624 - .L_623)
.L_623:
        /*00ec*/ 	.word	0x00000100
        /*00f0*/ 	.word	0x00000001
        /*00f4*/ 	.word	0x00000001


	//----- nvinfo : EIATTR_CRS_STACK_SIZE
	.align		4
.L_624:
        /*00f8*/ 	.byte	0x04, 0x1e
        /*00fa*/ 	.short	(.L_626 - .L_625)
.L_625:
        /*00fc*/ 	.word	0x00000000


	//----- nvinfo : EIATTR_CBANK_PARAM_SIZE
	.align		4
.L_626:
        /*0100*/ 	.byte	0x03, 0x19
        /*0102*/ 	.short	0x00e8


	//----- nvinfo : EIATTR_PARAM_CBANK
	.align		4
        /*0104*/ 	.byte	0x04, 0x0a
        /*0106*/ 	.short	(.L_628 - .L_627)
	.align		4
.L_627:
        /*0108*/ 	.word	index@(.nv.constant0._ZN10layer_norm31ln_parallel_residual_fwd_kernelINS_13Kernel_traitsI13__nv_bfloat16S2_S2_S2_fjLj6144ELj1ELj1ELj8ELj16ENS_18Kernel_traits_baseILj6144ES2_S2_S2_S2_fjLj256EEEEELb1ELb1ELb1EEEvNS_9FwdParamsE)
        /*010c*/ 	.short	0x0380
        /*010e*/ 	.short	0x00e8


	//----- nvinfo : EIATTR_SW_WAR
	.align		4
.L_628:
        /*0110*/ 	.byte	0x04, 0x36
        /*0112*/ 	.short	(.L_630 - .L_629)
.L_629:
        /*0114*/ 	.word	0x00000008
.L_630:


//--------------------- .nv.info._ZN10layer_norm31ln_parallel_residual_fwd_kernelINS_13Kernel_traitsI6__halfS2_S2_S2_fjLj6144ELj1ELj1ELj8ELj16ENS_18Kernel_traits_baseILj6144ES2_S2_S2_S2_fjLj256EEEEELb0ELb0ELb0EEEvNS_9FwdParamsE --------------------------
	.section	.nv.info._ZN10layer_norm31ln_parallel_residual_fwd_kernelINS_13Kernel_traitsI6__halfS2_S2_S2_fjLj6144ELj1ELj1ELj8ELj16ENS_18Kernel_traits_baseILj6144ES2_S2_S2_S2_fjLj256EEEEELb0ELb0ELb0EEEvNS_9FwdParamsE,"",@"SHT_CUDA_INFO"
	.sectionflags	@""
	.align	4


	//----- nvinfo : EIATTR_CUDA_API_VERSION
	.align		4
        /*0000*/ 	.byte	0x04, 0x37
        /*0002*/ 	.short	(.L_632 - .L_631)
.L_631:
        /*0004*/ 	.word	0x00000082


	//----- nvinfo : EIATTR_KPARAM_INFO
	.align		4
.L_632:
        /*0008*/ 	.byte	0x04, 0x17
        /*000a*/ 	.short	(.L_634 - .L_633)
.L_633:
        /*000c*/ 	.word	0x00000000
        /*0010*/ 	.short	0x0000
        /*0012*/ 	.short	0x0000
        /*0014*/ 	.byte	0x00, 0xf0, 0xa1, 0x03


	//----- nvinfo : EIATTR_SPARSE_MMA_MASK
	.align		4
.L_634:
        /*0018*/ 	.byte	0x03, 0x50
        /*001a*/ 	.short	0x0000


	//----- nvinfo : EIATTR_MAXREG_COUNT
	.align		4
        /*001c*/ 	.byte	0x03, 0x1b
        /*001e*/ 	.short	0x00ff


	//----- nvinfo : EIATTR_NUM_BARRIERS
	.align		4
        /*0020*/ 	.byte	0x02, 0x4c
        /*0022*/ 	.byte	0x01
	.zero		1


	//----- nvinfo : EIATTR_MERCURY_ISA_VERSION
	.align		4
        /*0024*/ 	.byte	0x03, 0x5f
        /*0026*/ 	.short	0x0101


	//----- nvinfo : EIATTR_COOP_GROUP_MASK_REGIDS
	.align		4
        /*0028*/ 	.byte	0x04, 0x29
        /*002a*/ 	.short	(.L_636 - .L_635)


	//   ....[0]....
.L_635:
        /*002c*/ 	.word	0xffffffff


	//   ....[1]....
        /*0030*/ 	.word	0xffffffff


	//   ....[2]....
        /*0034*/ 	.word	0xffffffff


	//   ....[3]....
        /*0038*/ 	.word	0xffffffff


	//   ....[4]....
        /*003c*/ 	.word	0xffffffff


	//   ....[5]....
        /*0040*/ 	.word	0xffffffff


	//   ....[6]....
        /*0044*/ 	.word	0xffffffff


	//   ....[7]....
        /*0048*/ 	.word	0xffffffff


	//   ....[8]....
        /*004c*/ 	.word	0xffffffff


	//   ....[9]....
        /*0050*/ 	.word	0xffffffff


	//   ....[10]....
        /*0054*/ 	.word	0xffffffff


	//   ....[11]....
        /*0058*/ 	.word	0xffffffff


	//   ....[12]....
        /*005c*/ 	.word	0xffffffff


	//   ....[13]....
        /*0060*/ 	.word	0xffffffff


	//   ....[14]....
        /*0064*/ 	.word	0xffffffff


	//   ....[15]....
        /*0068*/ 	.word	0xffffffff


	//   ....[16]....
        /*006c*/ 	.word	0xffffffff


	//   ....[17]....
        /*0070*/ 	.word	0xffffffff


	//   ....[18]....
        /*0074*/ 	.word	0xffffffff


	//   ....[19]....
        /*0078*/ 	.word	0xffffffff


	//   ....[20]....
        /*007c*/ 	.word	0xffffffff


	//----- nvinfo : EIATTR_COOP_GROUP_INSTR_OFFSETS
	.align		4
.L_636:
        /*0080*/ 	.byte	0x04, 0x28
        /*0082*/ 	.short	(.L_638 - .L_637)


	//   ....[0]....
.L_637:
        /*0084*/ 	.word	0x00002a60


	//   ....[1]....
        /*0088*/ 	.word	0x00002a80


	//   ....[2]....
        /*008c*/ 	.word	0x00002aa0


	//   ....[3]....
        /*0090*/ 	.word	0x00002ac0


	//   ....[4]....
        /*0094*/ 	.word	0x00002ae0


	//   ....[5]....
        /*0098*/ 	.word	0x00002e60


	//   ....[6]....
        /*009c*/ 	.word	0x00002e80


	//   ....[7]....
        /*00a0*/ 	.word	0x00002ea0


	//   ....[8]....
        /*00a4*/ 	.word	0x00002ec0


	//   ....[9]....
        /*00a8*/ 	.word	0x00002ee0


	//   ....[10]....
        /*00ac*/ 	.word	0x00003060


	//   ....[11]....
        /*00b0*/ 	.word	0x000030a0


	//   ....[12]....
        /*00b4*/ 	.word	0x000030b0


	//   ....[13]....
        /*00b8*/ 	.word	0x000030f0


	//   ....[14]....
        /*00bc*/ 	.word	0x000031c0


	//   ....[15]....
        /*00c0*/ 	.word	0x000031f0


	//   ....[16]....
        /*00c4*/ 	.word	0x00003210


	//   ....[17]....
        /*00c8*/ 	.word	0x000032c0


	//   ....[18]....
        /*00cc*/ 	.word	0x00003310


	//   ....[19]....
        /*00d0*/ 	.word	0x000033a0


	//   ....[20]....
        /*00d4*/ 	.word	0x000033d0


	//----- nvinfo : EIATTR_VRC_CTA_INIT_COUNT
	.align		4
.L_638:
        /*00d8*/ 	.byte	0x02, 0x4a
	.zero		1
	.zero		1


	//----- nvinfo : EIATTR_EXIT_INSTR_OFFSETS
	.align		4
        /*00dc*/ 	.byte	0x04, 0x1c
        /*00de*/ 	.short	(.L_640 - .L_639)


	//   ....[0]....
.L_639:
        /*00e0*/ 	.word	0x00000cf0


	//   ....[1]....
        /*00e4*/ 	.word	0x00004420


	//----- nvinfo : EIATTR_MAX_THREADS
	.align		4
.L_640:
        /*00e8*/ 	.byte	0x04, 0x05
        /*00ea*/ 	.short	(.L_642 - .L_641)
.L_641:
        /*00ec*/ 	.word	0x00000100
        /*00f0*/ 	.word	0x00000001
        /*00f4*/ 	.word	0x00000001


	//----- nvinfo : EIATTR_CRS_STACK_SIZE
	.align		4
.L_642:
        /*00f8*/ 	.byte	0x04, 0x1e
        /*00fa*/ 	.short	(.L_644 - .L_643)
.L_643:
        /*00fc*/ 	.word	0x00000000


	//----- nvinfo : EIATTR_CBANK_PARAM_SIZE
	.align		4
.L_644:
        /*0100*/ 	.byte	0x03, 0x19
        /*0102*/ 	.short	0x00e8


	//----- nvinfo : EIATTR_PARAM_CBANK
	.align		4
        /*0104*/ 	.byte	0x04, 0x0a
        /*0106*/ 	.short	(.L_646 - .L_645)
	.align		4
.L_645:
        /*0108*/ 	.word	index@(.nv.constant0._ZN10layer_norm31ln_parallel_residual_fwd_kernelINS_13Kernel_traitsI6__halfS2_S2_S2_fjLj6144ELj1ELj1ELj8ELj16ENS_18Kernel_traits_baseILj6144ES2_S2_S2_S2_fjLj256EEEEELb0ELb0ELb0EEEvNS_9FwdParamsE)
        /*010c*/ 	.short	0x0380
        /*010e*/ 	.short	0x00e8


	//----- nvinfo : EIATTR_SW_WAR
	.align		4
.L_646:
        /*0110*/ 	.byte	0x04, 0x36
        /*0112*/ 	.short	(.L_648 - .L_647)
.L_647:
        /*0114*/ 	.word	0x00000008
.L_648:


//--------------------- .nv.info._ZN10layer_norm31ln_parallel_residual_fwd_kernelINS_13Kernel_traitsI6__halfS2_S2_S2_fjLj6144ELj1ELj1ELj8ELj16ENS_18Kernel_traits_baseILj6144ES2_S2_S2_S2_fjLj256EEEEELb0ELb0ELb1EEEvNS_9FwdParamsE --------------------------
	.section	.nv.info._ZN10layer_norm31ln_parallel_residual_fwd_kernelINS_13Kernel_traitsI6__halfS2_S2_S2_fjLj6144ELj1ELj1ELj8ELj16ENS_18Kernel_traits_baseILj6144ES2_S2_S2_S2_fjLj256EEEEELb0ELb0ELb1EEEvNS_9FwdParamsE,"",@"SHT_CUDA_INFO"
	.sectionflags	@""
	.align	4


	//----- nvinfo : EIATTR_CUDA_API_VERSION
	.align		4
        /*0000*/ 	.byte	0x04, 0x37
        /*0002*/ 	.short	(.L_650 - .L_649)
.L_649:
        /*0004*/ 	.word	0x00000082


	//----- nvinfo : EIATTR_KPARAM_INFO
	.align		4
.L_650:
        /*0008*/ 	.byte	0x04, 0x17
        /*000a*/ 	.short	(.L_652 - .L_651)
.L_651:
        /*000c*/ 	.word	0x00000000
        /*0010*/ 	.short	0x0000
        /*0012*/ 	.short	0x0000
        /*0014*/ 	.byte	0x00, 0xf0, 0xa1, 0x03


	//----- nvinfo : EIATTR_SPARSE_MMA_MASK
	.align		4
.L_652:
        /*0018*/ 	.byte	0x03, 0x50
        /*001a*/ 	.short	0x0000


	//----- nvinfo : EIATTR_MAXREG_COUNT
	.align		4
        /*001c*/ 	.byte	0x03, 0x1b
        /*001e*/ 	.short	0x00ff


	//----- nvinfo : EIATTR_NUM_BARRIERS
	.align		4
        /*0020*/ 	.byte	0x02, 0x4c
        /*0022*/ 	.byte	0x01
	.zero		1


	//----- nvinfo : EIATTR_MERCURY_ISA_VERSION
	.align		4
        /*0024*/ 	.byte	0x03, 0x5f
        /*0026*/ 	.short	0x0101


	//----- nvinfo : EIATTR_COOP_GROUP_MASK_REGIDS
	.align		4
        /*0028*/ 	.byte	0x04, 0x29
        /*002a*/ 	.short	(.L_654 - .L_653)


	//   ....[0]....
.L_653:
        /*002c*/ 	.word	0xffffffff


	//   ....[1]....
        /*0030*/ 	.word	0xffffffff


	//   ....[2]....
        /*0034*/ 	.word	0xffffffff


	//   ....[3]....
        /*0038*/ 	.word	0xffffffff


	//   ....[4]....
        /*003c*/ 	.word	0xffffffff


	//   ....[5]....
        /*0040*/ 	.word	0xffffffff


	//   ....[6]....
        /*0044*/ 	.word	0xffffffff


	//   ....[7]....
        /*0048*/ 	.word	0xffffffff


	//   ....[8]....
        /*004c*/ 	.word	0xffffffff


	//   ....[9]....
        /*0050*/ 	.word	0xffffffff


	//   ....[10]....
        /*0054*/ 	.word	0xffffffff


	//   ....[11]....
        /*0058*/ 	.word	0xffffffff


	//   ....[12]....
        /*005c*/ 	.word	0xffffffff


	//   ....[13]....
        /*0060*/ 	.word	0xffffffff


	//   ....[14]....
        /*0064*/ 	.word	0xffffffff


	//   ....[15]....
        /*0068*/ 	.word	0xffffffff


	//   ....[16]....
        /*006c*/ 	.word	0xffffffff


	//   ....[17]....
        /*0070*/ 	.word	0xffffffff


	//   ....[18]....
        /*0074*/ 	.word	0xffffffff


	//   ....[19]....
        /*0078*/ 	.word	0xffffffff


	//   ....[20]....
        /*007c*/ 	.word	0xffffffff


	//----- nvinfo : EIATTR_COOP_GROUP_INSTR_OFFSETS
	.align		4
.L_654:
        /*0080*/ 	.byte	0x04, 0x28
        /*0082*/ 	.short	(.L_656 - .L_655)


	//   ....[0]....
.L_655:
        /*0084*/ 	.word	0x00002340


	//   ....[1]....
        /*0088*/ 	.word	0x00002360


	//   ....[2]....
        /*008c*/ 	.word	0x00002380


	//   ....[3]....
        /*0090*/ 	.word	0x000023a0


	//   ....[4]....
        /*0094*/ 	.word	0x000023c0


	//   ....[5]....
        /*0098*/ 	.word	0x000026f0


	//   ....[6]....
        /*009c*/ 	.word	0x00002710


	//   ....[7]....
        /*00a0*/ 	.word	0x00002730


	//   ....[8]....
        /*00a4*/ 	.word	0x00002760


	//   ....[9]....
        /*00a8*/ 	.word	0x000027a0


	//   ....[10]....
        /*00ac*/ 	.word	0x00002950


	//   ....[11]....
        /*00b0*/ 	.word	0x00002990


	//   ....[12]....
        /*00b4*/ 	.word	0x000029d0


	//   ....[13]....
        /*00b8*/ 	.word	0x00002a90


	//   ....[14]....
        /*00bc*/ 	.word	0x00002b80


	//   ....[15]....
        /*00c0*/ 	.word	0x00002bb0


	//   ....[16]....
        /*00c4*/ 	.word	0x00002bd0


	//   ....[17]....
        /*00c8*/ 	.word	0x00002c80


	//   ....[18]....
        /*00cc*/ 	.word	0x00002ce0


	//   ....[19]....
        /*00d0*/ 	.word	0x00002d90


	//   ....[20]....
        /*00d4*/ 	.word	0x00002dd0


	//----- nvinfo : EIATTR_VRC_CTA_INIT_COUNT
	.align		4
.L_656:
        /*00d8*/ 	.byte	0x02, 0x4a
	.zero		1
	.zero		1


	//----- nvinfo : EIATTR_EXIT_INSTR_OFFSETS
	.align		4
        /*00dc*/ 	.byte	0x04, 0x1c
        /*00de*/ 	.short	(.L_658 - .L_657)


	//   ....[0]....
.L_657:
        /*00e0*/ 	.word	0x000008b0


	//   ....[1]....
        /*00e4*/ 	.word	0x00003c20


	//----- nvinfo : EIATTR_MAX_THREADS
	.align		4
.L_658:
        /*00e8*/ 	.byte	0x04, 0x05
        /*00ea*/ 	.short	(.L_660 - .L_659)
.L_659:
        /*00ec*/ 	.word	0x00000100
        /*00f0*/ 	.word	0x00000001
        /*00f4*/ 	.word	0x00000001


	//----- nvinfo : EIATTR_CRS_STACK_SIZE
	.align		4
.L_660:
        /*00f8*/ 	.byte	0x04, 0x1e
        /*00fa*/ 	.short	(.L_662 - .L_661)
.L_661:
        /*00fc*/ 	.word	0x00000000


	//----- nvinfo : EIATTR_CBANK_PARAM_SIZE
	.align		4
.L_662:
        /*0100*/ 	.byte	0x03, 0x19
        /*0102*/ 	.short	0x00e8


	//----- nvinfo : EIATTR_PARAM_CBANK
	.align		4
        /*0104*/ 	.byte	0x04, 0x0a
        /*0106*/ 	.short	(.L_664 - .L_663)
	.align		4
.L_663:
        /*0108*/ 	.word	index@(.nv.constant0._ZN10layer_norm31ln_parallel_residual_fwd_kernelINS_13Kernel_traitsI6__halfS2_S2_S2_fjLj6144ELj1ELj1ELj8ELj16ENS_18Kernel_traits_baseILj6144ES2_S2_S2_S2_fjLj256EEEEELb0ELb0ELb1EEEvNS_9FwdParamsE)
        /*010c*/ 	.short	0x0380
        /*010e*/ 	.short	0x00e8


	//----- nvinfo : EIATTR_SW_WAR
	.align		4
.L_664:
        /*0110*/ 	.byte	0x04, 0x36
        /*0112*/ 	.short	(.L_666 - .L_665)
.L_665:
        /*0114*/ 	.word	0x00000008
.L_666:


//--------------------- .nv.info._ZN10layer_norm31ln_parallel_residual_fwd_kernelINS_13Kernel_traitsI6__halfS2_S2_S2_fjLj6144ELj1ELj1ELj8ELj16ENS_18Kernel_traits_baseILj6144ES2_S2_S2_S2_fjLj256EEEEELb0ELb1ELb0EEEvNS_9FwdParamsE --------------------------
	.section	.nv.info._ZN10layer_norm31ln_parallel_residual_fwd_kernelINS_13Kernel_traitsI6__halfS2_S2_S2_fjLj6144ELj1ELj1ELj8ELj16ENS_18Kernel_traits_baseILj6144ES2_S2_S2_S2_fjLj256EEEEELb0ELb1ELb0EEEvNS_9FwdParamsE,"",@"SHT_CUDA_INFO"
	.sectionflags	@""
	.align	4


	//----- nvinfo : EIATTR_CUDA_API_VERSION
	.align		4
        /*0000*/ 	.byte	0x04, 0x37
        /*0002*/ 	.short	(.L_668 - .L_667)
.L_667:
        /*0004*/ 	.word	0x00000082


	//----- nvinfo : EIATTR_KPARAM_INFO
	.align		4
.L_668:
        /*0008*/ 	.byte	0x04, 0x17
        /*000a*/ 	.short	(.L_670 - .L_669)
.L_669:
        /*000c*/ 	.word	0x00000000
        /*0010*/ 	.short	0x0000
        /*0012*/ 	.short	0x0000
        /*0014*/ 	.byte	0x00, 0xf0, 0xa1, 0x03


	//----- nvinfo : EIATTR_SPARSE_MMA_MASK
	.align		4
.L_670:
        /*0018*/ 	.byte	0x03, 0x50
        /*001a*/ 	.short	0x0000


	//----- nvinfo : EIATTR_MAXREG_COUNT
	.align		4
        /*001c*/ 	.byte	0x03, 0x1b
        /*001e*/ 	.short	0x00ff


	//----- nvinfo : EIATTR_NUM_BARRIERS
	.align		4
        /*0020*/ 	.byte	0x02, 0x4c
        /*0022*/ 	.byte	0x01
	.zero		1


	//----- nvinfo : EIATTR_MERCURY_ISA_VERSION
	.align		4
        /*0024*/ 	.byte	0x03, 0x5f
        /*0026*/ 	.short	0x0101


	//----- nvinfo : EIATTR_COOP_GROUP_MASK_REGIDS
	.align		4
        /*0028*/ 	.byte	0x04, 0x29
        /*002a*/ 	.short	(.L_672 - .L_671)


	//   ....[0]....
.L_671:
        /*002c*/ 	.word	0xffffffff


	//   ....[1]....
        /*0030*/ 	.word	0xffffffff


	//   ....[2]....
        /*0034*/ 	.word	0xffffffff


	//   ....[3]....
        /*0038*/ 	.word	0xffffffff


	//   ....[4]....
        /*003c*/ 	.word	0xffffffff


	//   ....[5]....
        /*0040*/ 	.word	0xffffffff


	//   ....[6]....
        /*0044*/ 	.word	0xffffffff


	//   ....[7]....
        /*0048*/ 	.word	0xffffffff


	//   ....[8]....
        /*004c*/ 	.word	0xffffffff


	//   ....[9]....
        /*0050*/ 	.word	0xffffffff


	//   ....[10]....
        /*0054*/ 	.word	0xffffffff


	//   ....[11]....
        /*0058*/ 	.word	0xffffffff


	//   ....[12]....
        /*005c*/ 	.word	0xffffffff


	//   ....[13]....
        /*0060*/ 	.word	0xffffffff


	//   ....[14]....
        /*0064*/ 	.word	0xffffffff


	//   ....[15]....
        /*0068*/ 	.word	0xffffffff


	//   ....[16]....
        /*006c*/ 	.word	0xffffffff


	//   ....[17]....
        /*0070*/ 	.word	0xffffffff


	//   ....[18]....
        /*0074*/ 	.word	0xffffffff


	//   ....[19]....
        /*0078*/ 	.word	0xffffffff


	//   ....[20]....
        /*007c*/ 	.word	0xffffffff


	//----- nvinfo : EIATTR_COOP_GROUP_INSTR_OFFSETS
	.align		4
.L_672:
        /*0080*/ 	.byte	0x04, 0x28
        /*0082*/ 	.short	(.L_674 - .L_673)


	//   ....[0]....
.L_673:
        /*0084*/ 	.word	0x000022e0


	//   ....[1]....
        /*0088*/ 	.word	0x00002300


	//   ....[2]....
        /*008c*/ 	.word	0x00002320


	//   ....[3]....
        /*0090*/ 	.word	0x00002340


	//   ....[4]....
        /*0094*/ 	.word	0x00002360


	//   ....[5]....
        /*0098*/ 	.word	0x000026c0


	//   ....[6]....
        /*009c*/ 	.word	0x000026f0


	//   ....[7]....
        /*00a0*/ 	.word	0x00002720


	//   ....[8]....
        /*00a4*/ 	.word	0x00002740


	//   ....[9]....
        /*00a8*/ 	.word	0x00002770


	//   ....[10]....
        /*00ac*/ 	.word	0x000027f0


	//   ....[11]....
        /*00b0*/ 	.word	0x00002860


	//   ....[12]....
        /*00b4*/ 	.word	0x000028a0


	//   ....[13]....
        /*00b8*/ 	.word	0x000028b0


	//   ....[14]....
        /*00bc*/ 	.word	0x00002950


	//   ....[15]....
        /*00c0*/ 	.word	0x00002970


	//   ....[16]....
        /*00c4*/ 	.word	0x00002990


	//   ....[17]....
        /*00c8*/ 	.word	0x00002a30


	//   ....[18]....
        /*00cc*/ 	.word	0x00002a80


	//   ....[19]....
        /*00d0*/ 	.word	0x00002b20


	//   ....[20]....
        /*00d4*/ 	.word	0x00002b50


	//----- nvinfo : EIATTR_VRC_CTA_INIT_COUNT
	.align		4
.L_674:
        /*00d8*/ 	.byte	0x02, 0x4a
	.zero		1
	.zero		1


	//----- nvinfo : EIATTR_EXIT_INSTR_OFFSETS
	.align		4
        /*00dc*/ 	.byte	0x04, 0x1c
        /*00de*/ 	.short	(.L_676 - .L_675)


	//   ....[0]....
.L_675:
        /*00e0*/ 	.word	0x000004a0


	//   ....[1]....
        /*00e4*/ 	.word	0x000035f0


	//----- nvinfo : EIATTR_MAX_THREADS
	.align		4
.L_676:
        /*00e8*/ 	.byte	0x04, 0x05
        /*00ea*/ 	.short	(.L_678 - .L_677)
.L_677:
        /*00ec*/ 	.word	0x00000100
        /*00f0*/ 	.word	0x00000001
        /*00f4*/ 	.word	0x00000001


	//----- nvinfo : EIATTR_CRS_STACK_SIZE
	.align		4
.L_678:
        /*00f8*/ 	.byte	0x04, 0x1e
        /*00fa*/ 	.short	(.L_680 - .L_679)
.L_679:
        /*00fc*/ 	.word	0x00000000


	//----- nvinfo : EIATTR_CBANK_PARAM_SIZE
	.align		4
.L_680:
        /*0100*/ 	.byte	0x03, 0x19
        /*0102*/ 	.short	0x00e8


	//----- nvinfo : EIATTR_PARAM_CBANK
	.align		4
        /*0104*/ 	.byte	0x04, 0x0a
        /*0106*/ 	.short	(.L_682 - .L_681)
	.align		4
.L_681:
        /*0108*/ 	.word	index@(.nv.constant0._ZN10layer_norm31ln_parallel_residual_fwd_kernelINS_13Kernel_traitsI6__halfS2_S2_S2_fjLj6144ELj1ELj1ELj8ELj16ENS_18Kernel_traits_baseILj6144ES2_S2_S2_S2_fjLj256EEEEELb0ELb1ELb0EEEvNS_9FwdParamsE)
        /*010c*/ 	.short	0x0380
        /*010e*/ 	.short	0x00e8


	//----- nvinfo : EIATTR_SW_WAR
	.align		4
.L_682:
        /*0110*/ 	.byte	0x04, 0x36
        /*0112*/ 	.short	(.L_684 - .L_683)
.L_683:
        /*0114*/ 	.word	0x00000008
.L_684:


//--------------------- .nv.info._ZN10layer_norm31ln_parallel_residual_fwd_kernelINS_13Kernel_traitsI6__halfS2_S2_S2_fjLj6144ELj1ELj1ELj8ELj16ENS_18Kernel_traits_baseILj6144ES2_S2_S2_S2_fjLj256EEEEELb0ELb1ELb1EEEvNS_9FwdParamsE --------------------------
	.section	.nv.info._ZN10layer_norm31ln_parallel_residual_fwd_kernelINS_13Kernel_traitsI6__halfS2_S2_S2_fjLj6144ELj1ELj1ELj8ELj16ENS_18Kernel_traits_baseILj6144ES2_S2_S2_S2_fjLj256EEEEELb0ELb1ELb1EEEvNS_9FwdParamsE,"",@"SHT_CUDA_INFO"
	.sectionflags	@""
	.align	4


	//----- nvinfo : EIATTR_CUDA_API_VERSION
	.align		4
        /*0000*/ 	.byte	0x04, 0x37
        /*0002*/ 	.short	(.L_686 - .L_685)
.L_685:
        /*0004*/ 	.word	0x00000082


	//----- nvinfo : EIATTR_KPARAM_INFO
	.align		4
.L_686:
        /*0008*/ 	.byte	0x04, 0x17
        /*000a*/ 	.short	(.L_688 - .L_687)
.L_687:
        /*000c*/ 	.word	0x00000000
        /*0010*/ 	.short	0x0000
        /*0012*/ 	.short	0x0000
        /*0014*/ 	.byte	0x00, 0xf0, 0xa1, 0x03


	//----- nvinfo : EIATTR_SPARSE_MMA_MASK
	.align		4
.L_688:
        /*0018*/ 	.byte	0x03, 0x50
        /*001a*/ 	.short	0x0000


	//----- nvinfo : EIATTR_MAXREG_COUNT
	.align		4
        /*001c*/ 	.byte	0x03, 0x1b
        /*001e*/ 	.short	0x00ff


	//----- nvinfo : EIATTR_NUM_BARRIERS
	.align		4
        /*0020*/ 	.byte	0x02, 0x4c
        /*0022*/ 	.byte	0x01
	.zero		1


	//----- nvinfo : EIATTR_MERCURY_ISA_VERSION
	.align		4
        /*0024*/ 	.byte	0x03, 0x5f
        /*0026*/ 	.short	0x0101


	//----- nvinfo : EIATTR_COOP_GROUP_MASK_REGIDS
	.align		4
        /*0028*/ 	.byte	0x04, 0x29
        /*002a*/ 	.short	(.L_690 - .L_689)


	//   ....[0]....
.L_689:
        /*002c*/ 	.word	0xffffffff


	//   ....[1]....
        /*0030*/ 	.word	0xffffffff


	//   ....[2]....
        /*0034*/ 	.word	0xffffffff


	//   ....[3]....
        /*0038*/ 	.word	0xffffffff


	//   ....[4]....
        /*003c*/ 	.word	0xffffffff


	//   ....[5]....
        /*0040*/ 	.word	0xffffffff


	//   ....[6]....
        /*0044*/ 	.word	0xffffffff


	//   ....[7]....
        /*0048*/ 	.word	0xffffffff


	//   ....[8]....
        /*004c*/ 	.word	0xffffffff


	//   ....[9]....
        /*0050*/ 	.word	0xffffffff


	//   ....[10]....
        /*0054*/ 	.word	0xffffffff


	//   ....[11]....
        /*0058*/ 	.word	0xffffffff


	//   ....[12]....
        /*005c*/ 	.word	0xffffffff


	//   ....[13]....
        /*0060*/ 	.word	0xffffffff


	//   ....[14]....
        /*0064*/ 	.word	0xffffffff


	//   ....[15]....
        /*0068*/ 	.word	0xffffffff


	//   ....[16]....
        /*006c*/ 	.word	0xffffffff


	//   ....[17]....
        /*0070*/ 	.word	0xffffffff


	//   ....[18]....
        /*0074*/ 	.word	0xffffffff


	//   ....[19]....
        /*0078*/ 	.word	0xffffffff


	//   ....[20]....
        /*007c*/ 	.word	0xffffffff


	//----- nvinfo : EIATTR_COOP_GROUP_INSTR_OFFSETS
	.align		4
.L_690:
        /*0080*/ 	.byte	0x04, 0x28
        /*0082*/ 	.short	(.L_692 - .L_691)


	//   ....[0]....
.L_691:
        /*0084*/ 	.word	0x00002140


	//   ....[1]....
        /*0088*/ 	.word	0x00002160


	//   ....[2]....
        /*008c*/ 	.word	0x00002180


	//   ....[3]....
        /*0090*/ 	.word	0x000021a0


	//   ....[4]....
        /*0094*/ 	.word	0x000021c0


	//   ....[5]....
        /*0098*/ 	.word	0x000024f0


	//   ....[6]....
        /*009c*/ 	.word	0x00002520


	//   ....[7]....
        /*00a0*/ 	.word	0x00002540


	//   ....[8]....
        /*00a4*/ 	.word	0x00002560


	//   ....[9]....
        /*00a8*/ 	.word	0x000025a0


	//   ....[10]....
        /*00ac*/ 	.word	0x00002640


	//   ....[11]....
        /*00b0*/ 	.word	0x000026a0


	//   ....[12]....
        /*00b4*/ 	.word	0x000026e0


	//   ....[13]....
        /*00b8*/ 	.word	0x000026f0


	//   ....[14]....
        /*00bc*/ 	.word	0x00002700


	//   ....[15]....
        /*00c0*/ 	.word	0x000027a0


	//   ....[16]....
        /*00c4*/ 	.word	0x00002800


	//   ....[17]....
        /*00c8*/ 	.word	0x00002890


	//   ....[18]....
        /*00cc*/ 	.word	0x000028c0


	//   ....[19]....
        /*00d0*/ 	.word	0x00002960


	//   ....[20]....
        /*00d4*/ 	.word	0x00002980


	//----- nvinfo : EIATTR_VRC_CTA_INIT_COUNT
	.align		4
.L_692:
        /*00d8*/ 	.byte	0x02, 0x4a
	.zero		1
	.zero		1


	//----- nvinfo : EIATTR_EXIT_INSTR_OFFSETS
	.align		4
        /*00dc*/ 	.byte	0x04, 0x1c
        /*00de*/ 	.short	(.L_694 - .L_693)


	//   ....[0]....
.L_693:
        /*00e0*/ 	.word	0x000002e0


	//   ....[1]....
        /*00e4*/ 	.word	0x00003040


	//----- nvinfo : EIATTR_MAX_THREADS
	.align		4
.L_694:
        /*00e8*/ 	.byte	0x04, 0x05
        /*00ea*/ 	.short	(.L_696 - .L_695)
.L_695:
        /*00ec*/ 	.word	0x00000100
        /*00f0*/ 	.word	0x00000001
        /*00f4*/ 	.word	0x00000001


	//----- nvinfo : EIATTR_CBANK_PARAM_SIZE
	.align		4
.L_696:
        /*00f8*/ 	.byte	0x03, 0x19
        /*00fa*/ 	.short	0x00e8


	//----- nvinfo : EIATTR_PARAM_CBANK
	.align		4
        /*00fc*/ 	.byte	0x04, 0x0a
        /*00fe*/ 	.short	(.L_698 - .L_697)
	.align		4
.L_697:
        /*0100*/ 	.word	index@(.nv.constant0._ZN10layer_norm31ln_parallel_residual_fwd_kernelINS_13Kernel_traitsI6__halfS2_S2_S2_fjLj6144ELj1ELj1ELj8ELj16ENS_18Kernel_traits_baseILj6144ES2_S2_S2_S2_fjLj256EEEEELb0ELb1ELb1EEEvNS_9FwdParamsE)
        /*0104*/ 	.short	0x0380
        /*0106*/ 	.short	0x00e8


	//----- nvinfo : EIATTR_SW_WAR
	.align		4
.L_698:
        /*0108*/ 	.byte	0x04, 0x36
        /*010a*/ 	.short	(.L_700 - .L_699)
.L_699:
        /*010c*/ 	.word	0x00000008
.L_700:


//--------------------- .nv.info._ZN10layer_norm31ln_parallel_residual_fwd_kernelINS_13Kernel_traitsI6__halfS2_S2_S2_fjLj6144ELj1ELj1ELj8ELj16ENS_18Kernel_traits_baseILj6144ES2_S2_S2_S2_fjLj256EEEEELb1ELb0ELb0EEEvNS_9FwdParamsE --------------------------
	.section	.nv.info._ZN10layer_norm31ln_parallel_residual_fwd_kernelINS_13Kernel_traitsI6__halfS2_S2_S2_fjLj6144ELj1ELj1ELj8ELj16ENS_18Kernel_traits_baseILj6144ES2_S2_S2_S2_fjLj256EEEEELb1ELb0ELb0EEEvNS_9FwdParamsE,"",@"SHT_CUDA_INFO"
	.sectionflags	@""
	.align	4


	//----- nvinfo : EIATTR_CUDA_API_VERSION
	.align		4
        /*0000*/ 	.byte	0x04, 0x37
        /*0002*/ 	.short	(.L_702 - .L_701)
.L_701:
        /*0004*/ 	.word	0x00000082


	//----- nvinfo : EIATTR_KPARAM_INFO
	.align		4
.L_702:
        /*0008*/ 	.byte	0x04, 0x17
        /*000a*/ 	.short	(.L_704 - .L_703)
.L_703:
        /*000c*/ 	.word	0x00000000
        /*0010*/ 	.short	0x0000
        /*0012*/ 	.short	0x0000
        /*0014*/ 	.byte	0x00, 0xf0, 0xa1, 0x03


	//----- nvinfo : EIATTR_SPARSE_MMA_MASK
	.align		4
.L_704:
        /*0018*/ 	.byte	0x03, 0x50
        /*001a*/ 	.short	0x0000


	//----- nvinfo : EIATTR_MAXREG_COUNT
	.align		4
        /*001c*/ 	.byte	0x03, 0x1b
        /*001e*/ 	.short	0x00ff


	//----- nvinfo : EIATTR_NUM_BARRIERS
	.align		4
        /*0020*/ 	.byte	0x02, 0x4c
        /*0022*/ 	.byte	0x01
	.zero		1


	//----- nvinfo : EIATTR_MERCURY_ISA_VERSION
	.align		4
        /*0024*/ 	.byte	0x03, 0x5f
        /*0026*/ 	.short	0x0101


	//----- nvinfo : EIATTR_COOP_GROUP_MASK_REGIDS
	.align		4
        /*0028*/ 	.byte	0x04, 0x29
        /*002a*/ 	.short	(.L_706 - .L_705)


	//   ....[0]....
.L_705:
        /*002c*/ 	.word	0xffffffff


	//   ....[1]....
        /*0030*/ 	.word	0xffffffff


	//   ....[2]....
        /*0034*/ 	.word	0xffffffff


	//   ....[3]....
        /*0038*/ 	.word	0xffffffff


	//   ....[4]....
        /*003c*/ 	.word	0xffffffff


	//   ....[5]....
        /*0040*/ 	.word	0xffffffff


	//   ....[6]....
        /*0044*/ 	.word	0xffffffff


	//   ....[7]....
        /*0048*/ 	.word	0xffffffff


	//   ....[8]....
        /*004c*/ 	.word	0xffffffff


	//   ....[9]....
        /*0050*/ 	.word	0xffffffff


	//   ....[10]....
        /*0054*/ 	.word	0xffffffff


	//   ....[11]....
        /*0058*/ 	.word	0xffffffff


	//   ....[12]....
        /*005c*/ 	.word	0xffffffff


	//   ....[13]....
        /*0060*/ 	.word	0xffffffff


	//   ....[14]....
        /*0064*/ 	.word	0xffffffff


	//   ....[15]....
        /*0068*/ 	.word	0xffffffff


	//   ....[16]....
        /*006c*/ 	.word	0xffffffff


	//   ....[17]....
        /*0070*/ 	.word	0xffffffff


	//   ....[18]....
        /*0074*/ 	.word	0xffffffff


	//   ....[19]....
        /*0078*/ 	.word	0xffffffff


	//   ....[20]....
        /*007c*/ 	.word	0xffffffff


	//----- nvinfo : EIATTR_COOP_GROUP_INSTR_OFFSETS
	.align		4
.L_706:
        /*0080*/ 	.byte	0x04, 0x28
        /*0082*/ 	.short	(.L_708 - .L_707)


	//   ....[0]....
.L_707:
        /*0084*/ 	.word	0x0001e4a0


	//   ....[1]....
        /*0088*/ 	.word	0x0001e4c0


	//   ....[2]....
        /*008c*/ 	.word	0x0001e4e0


	//   ....[3]....
        /*0090*/ 	.word	0x0001e500


	//   ....[4]....
        /*0094*/ 	.word	0x0001e520


	//   ....[5]....
        /*0098*/ 	.word	0x0001e8a0


	//   ....[6]....
        /*009c*/ 	.word	0x0001e8c0


	//   ....[7]....
        /*00a0*/ 	.word	0x0001e8e0


	//   ....[8]....
        /*00a4*/ 	.word	0x0001e900


	//   ....[9]....
        /*00a8*/ 	.word	0x0001e920


	//   ....[10]....
        /*00ac*/ 	.word	0x0001eaa0


	//   ....[11]....
        /*00b0*/ 	.word	0x0001eae0


	//   ....[12]....
        /*00b4*/ 	.word	0x0001eb00


	//   ....[13]....
        /*00b8*/ 	.word	0x0001eb40


	//   ....[14]....
        /*00bc*/ 	.word	0x0001ec10


	//   ....[15]....
        /*00c0*/ 	.word	0x0001ec30


	//   ....[16]....
        /*00c4*/ 	.word	0x0001ec50


	//   ....[17]....
        /*00c8*/ 	.word	0x0001ece0


	//   ....[18]....
        /*00cc*/ 	.word	0x0001ed50


	//   ....[19]....
        /*00d0*/ 	.word	0x0001ee00


	//   ....[20]....
        /*00d4*/ 	.word	0x0001ee30


	//----- nvinfo : EIATTR_VRC_CTA_INIT_COUNT
	.align		4
.L_708:
        /*00d8*/ 	.byte	0x02, 0x4a
	.zero		1
	.zero		1


	//----- nvinfo : EIATTR_EXIT_INSTR_OFFSETS
	.align		4
        /*00dc*/ 	.byte	0x04, 0x1c
        /*00de*/ 	.short	(.L_710 - .L_709)


	//   ....[0]....
.L_709:
        /*00e0*/ 	.word	0x00000e00


	//   ....[1]....
        /*00e4*/ 	.word	0x0001fe80


	//----- nvinfo : EIATTR_MAX_THREADS
	.align		4
.L_710:
        /*00e8*/ 	.byte	0x04, 0x05
        /*00ea*/ 	.short	(.L_712 - .L_711)
.L_711:
        /*00ec*/ 	.word	0x00000100
        /*00f0*/ 	.word	0x00000001
        /*00f4*/ 	.word	0x00000001


	//----- nvinfo : EIATTR_CRS_STACK_SIZE
	.align		4
.L_712:
        /*00f8*/ 	.byte	0x04, 0x1e
        /*00fa*/ 	.short	(.L_714 - .L_713)
.L_713:
        /*00fc*/ 	.word	0x00000000


	//----- nvinfo : EIATTR_CBANK_PARAM_SIZE
	.align		4
.L_714:
        /*0100*/ 	.byte	0x03, 0x19
        /*0102*/ 	.short	0x00e8


	//----- nvinfo : EIATTR_PARAM_CBANK
	.align		4
        /*0104*/ 	.byte	0x04, 0x0a
        /*0106*/ 	.short	(.L_716 - .L_715)
	.align		4
.L_715:
        /*0108*/ 	.word	index@(.nv.constant0._ZN10layer_norm31ln_parallel_residual_fwd_kernelINS_13Kernel_traitsI6__halfS2_S2_S2_fjLj6144ELj1ELj1ELj8ELj16ENS_18Kernel_traits_baseILj6144ES2_S2_S2_S2_fjLj256EEEEELb1ELb0ELb0EEEvNS_9FwdParamsE)
        /*010c*/ 	.short	0x0380
        /*010e*/ 	.short	0x00e8


	//----- nvinfo : EIATTR_SW_WAR
	.align		4
.L_716:
        /*0110*/ 	.byte	0x04, 0x36
        /*0112*/ 	.short	(.L_718 - .L_717)
.L_717:
        /*0114*/ 	.word	0x00000008
.L_718:


//--------------------- .nv.info._ZN10layer_norm31ln_parallel_residual_fwd_kernelINS_13Kernel_traitsI6__halfS2_S2_S2_fjLj6144ELj1ELj1ELj8ELj16ENS_18Kernel_traits_baseILj6144ES2_S2_S2_S2_fjLj256EEEEELb1ELb0ELb1EEEvNS_9FwdParamsE --------------------------
	.section	.nv.info._ZN10layer_norm31ln_parallel_residual_fwd_kernelINS_13Kernel_traitsI6__halfS2_S2_S2_fjLj6144ELj1ELj1ELj8ELj16ENS_18Kernel_traits_baseILj6144ES2_S2_S2_S2_fjLj256EEEEELb1ELb0ELb1EEEvNS_9FwdParamsE,"",@"SHT_CUDA_INFO"
	.sectionflags	@""
	.align	4


	//----- nvinfo : EIATTR_CUDA_API_VERSION
	.align		4
        /*0000*/ 	.byte	0x04, 0x37
        /*0002*/ 	.short	(.L_720 - .L_719)
.L_719:
        /*0004*/ 	.word	0x00000082


	//----- nvinfo : EIATTR_KPARAM_INFO
	.align		4
.L_720:
        /*0008*/ 	.byte	0x04, 0x17
        /*000a*/ 	.short	(.L_722 - .L_721)
.L_721:
        /*000c*/ 	.word	0x00000000
        /*0010*/ 	.short	0x0000
        /*0012*/ 	.short	0x0000
        /*0014*/ 	.byte	0x00, 0xf0, 0xa1, 0x03


	//----- nvinfo : EIATTR_SPARSE_MMA_MASK
	.align		4
.L_722:
        /*0018*/ 	.byte	0x03, 0x50
        /*001a*/ 	.short	0x0000


	//----- nvinfo : EIATTR_MAXREG_COUNT
	.align		4
        /*001c*/ 	.byte	0x03, 0x1b
        /*001e*/ 	.short	0x00ff


	//----- nvinfo : EIATTR_NUM_BARRIERS
	.align		4
        /*0020*/ 	.byte	0x02, 0x4c
        /*0022*/ 	.byte	0x01
	.zero		1


	//----- nvinfo : EIATTR_MERCURY_ISA_VERSION
	.align		4
        /*0024*/ 	.byte	0x03, 0x5f
        /*0026*/ 	.short	0x0101


	//----- nvinfo : EIATTR_COOP_GROUP_MASK_REGIDS
	.align		4
        /*0028*/ 	.byte	0x04, 0x29
        /*002a*/ 	.short	(.L_724 - .L_723)


	//   ....[0]....
.L_723:
        /*002c*/ 	.word	0xffffffff


	//   ....[1]....
        /*0030*/ 	.word	0xffffffff


	//   ....[2]....
        /*0034*/ 	.word	0xffffffff


	//   ....[3]....
        /*0038*/ 	.word	0xffffffff


	//   ....[4]....
        /*003c*/ 	.word	0xffffffff


	//   ....[5]....
        /*0040*/ 	.word	0xffffffff


	//   ....[6]....
        /*0044*/ 	.word	0xffffffff


	//   ....[7]....
        /*0048*/ 	.word	0xffffffff


	//   ....[8]....
        /*004c*/ 	.word	0xffffffff


	//   ....[9]....
        /*0050*/ 	.word	0xffffffff


	//   ....[10]....
        /*0054*/ 	.word	0xffffffff


	//   ....[11]....
        /*0058*/ 	.word	0xffffffff


	//   ....[12]....
        /*005c*/ 	.word	0xffffffff


	//   ....[13]....
        /*0060*/ 	.word	0xffffffff


	//   ....[14]....
        /*0064*/ 	.word	0xffffffff


	//   ....[15]....
        /*0068*/ 	.word	0xffffffff


	//   ....[16]....
        /*006c*/ 	.word	0xffffffff


	//   ....[17]....
        /*0070*/ 	.word	0xffffffff


	//   ....[18]....
        /*0074*/ 	.word	0xffffffff


	//   ....[19]....
        /*0078*/ 	.word	0xffffffff


	//   ....[20]....
        /*007c*/ 	.word	0xffffffff


	//----- nvinfo : EIATTR_COOP_GROUP_INSTR_OFFSETS
	.align		4
.L_724:
        /*0080*/ 	.byte	0x04, 0x28
        /*0082*/ 	.short	(.L_726 - .L_725)


	//   ....[0]....
.L_725:
        /*0084*/ 	.word	0x0001c9f0


	//   ....[1]....
        /*0088*/ 	.word	0x0001ca20


	//   ....[2]....
        /*008c*/ 	.word	0x0001ca40


	//   ....[3]....
        /*0090*/ 	.word	0x0001ca60


	//   ....[4]....
        /*0094*/ 	.word	0x0001ca80


	//   ....[5]....
        /*0098*/ 	.word	0x0001cdb0


	//   ....[6]....
        /*009c*/ 	.word	0x0001cdd0


	//   ....[7]....
        /*00a0*/ 	.word	0x0001cdf0


	//   ....[8]....
        /*00a4*/ 	.word	0x0001ce20


	//   ....[9]....
        /*00a8*/ 	.word	0x0001ce50


	//   ....[10]....
        /*00ac*/ 	.word	0x0001d000


	//   ....[11]....
        /*00b0*/ 	.word	0x0001d040


	//   ....[12]....
        /*00b4*/ 	.word	0x0001d080


	//   ....[13]....
        /*00b8*/ 	.word	0x0001d100


	//   ....[14]....
        /*00bc*/ 	.word	0x0001d1e0


	//   ....[15]....
        /*00c0*/ 	.word	0x0001d210


	//   ....[16]....
        /*00c4*/ 	.word	0x0001d230


	//   ....[17]....
        /*00c8*/ 	.word	0x0001d2c0


	//   ....[18]....
        /*00cc*/ 	.word	0x0001d330


	//   ....[19]....
        /*00d0*/ 	.word	0x0001d3f0


	//   ....[20]....
        /*00d4*/ 	.word	0x0001d420


	//----- nvinfo : EIATTR_VRC_CTA_INIT_COUNT
	.align		4
.L_726:
        /*00d8*/ 	.byte	0x02, 0x4a
	.zero		1
	.zero		1


	//----- nvinfo : EIATTR_EXIT_INSTR_OFFSETS
	.align		4
        /*00dc*/ 	.byte	0x04, 0x1c
        /*00de*/ 	.short	(.L_728 - .L_727)


	//   ....[0]....
.L_727:
        /*00e0*/ 	.word	0x000009a0


	//   ....[1]....
        /*00e4*/ 	.word	0x0001e300


	//----- nvinfo : EIATTR_MAX_THREADS
	.align		4
.L_728:
        /*00e8*/ 	.byte	0x04, 0x05
        /*00ea*/ 	.short	(.L_730 - .L_729)
.L_729:
        /*00ec*/ 	.word	0x00000100
        /*00f0*/ 	.word	0x00000001
        /*00f4*/ 	.word	0x00000001


	//----- nvinfo : EIATTR_CRS_STACK_SIZE
	.align		4
.L_730:
        /*00f8*/ 	.byte	0x04, 0x1e
        /*00fa*/ 	.short	(.L_732 - .L_731)
.L_731:
        /*00fc*/ 	.word	0x00000000


	//----- nvinfo : EIATTR_CBANK_PARAM_SIZE
	.align		4
.L_732:
        /*0100*/ 	.byte	0x03, 0x19
        /*0102*/ 	.short	0x00e8


	//----- nvinfo : EIATTR_PARAM_CBANK
	.align		4
        /*0104*/ 	.byte	0x04, 0x0a
        /*0106*/ 	.short	(.L_734 - .L_733)
	.align		4
.L_733:
        /*0108*/ 	.word	index@(.nv.constant0._ZN10layer_norm31ln_parallel_residual_fwd_kernelINS_13Kernel_traitsI6__halfS2_S2_S2_fjLj6144ELj1ELj1ELj8ELj16ENS_18Kernel_traits_baseILj6144ES2_S2_S2_S2_fjLj256EEEEELb1ELb0ELb1EEEvNS_9FwdParamsE)
        /*010c*/ 	.short	0x0380
        /*010e*/ 	.short	0x00e8


	//----- nvinfo : EIATTR_SW_WAR
	.align		4
.L_734:
        /*0110*/ 	.byte	0x04, 0x36
        /*0112*/ 	.short	(.L_736 - .L_735)
.L_735:
        /*0114*/ 	.word	0x00000008
.L_736:


//--------------------- .nv.info._ZN10layer_norm31ln_parallel_residual_fwd_kernelINS_13Kernel_traitsI6__halfS2_S2_S2_fjLj6144ELj1ELj1ELj8ELj16ENS_18Kernel_traits_baseILj6144ES2_S2_S2_S2_fjLj256EEEEELb1ELb1ELb0EEEvNS_9FwdParamsE --------------------------
	.section	.nv.info._ZN10layer_norm31ln_parallel_residual_fwd_kernelINS_13Kernel_traitsI6__halfS2_S2_S2_fjLj6144ELj1ELj1ELj8ELj16ENS_18Kernel_traits_baseILj6144ES2_S2_S2_S2_fjLj256EEEEELb1ELb1ELb0EEEvNS_9FwdParamsE,"",@"SHT_CUDA_INFO"
	.sectionflags	@""
	.align	4


	//----- nvinfo : EIATTR_CUDA_API_VERSION
	.align		4
        /*0000*/ 	.byte	0x04, 0x37
        /*0002*/ 	.short	(.L_738 - .L_737)
.L_737:
        /*0004*/ 	.word	0x00000082


	//----- nvinfo : EIATTR_KPARAM_INFO
	.align		4
.L_738:
        /*0008*/ 	.byte	0x04, 0x17
        /*000a*/ 	.short	(.L_740 - .L_739)
.L_739:
        /*000c*/ 	.word	0x00000000
        /*0010*/ 	.short	0x0000
        /*0012*/ 	.short	0x0000
        /*0014*/ 	.byte	0x00, 0xf0, 0xa1, 0x03


	//----- nvinfo : EIATTR_SPARSE_MMA_MASK
	.align		4
.L_740:
        /*0018*/ 	.byte	0x03, 0x50
        /*001a*/ 	.short	0x0000


	//----- nvinfo : EIATTR_MAXREG_COUNT
	.align		4
        /*001c*/ 	.byte	0x03, 0x1b
        /*001e*/ 	.short	0x00ff


	//----- nvinfo : EIATTR_NUM_BARRIERS
	.align		4
        /*0020*/ 	.byte	0x02, 0x4c
        /*0022*/ 	.byte	0x01
	.zero		1


	//----- nvinfo : EIATTR_MERCURY_ISA_VERSION
	.align		4
        /*0024*/ 	.byte	0x03, 0x5f
        /*0026*/ 	.short	0x0101


	//----- nvinfo : EIATTR_COOP_GROUP_MASK_REGIDS
	.align		4
        /*0028*/ 	.byte	0x04, 0x29
        /*002a*/ 	.short	(.L_742 - .L_741)


	//   ....[0]....
.L_741:
        /*002c*/ 	.word	0xffffffff


	//   ....[1]....
        /*0030*/ 	.word	0xffffffff


	//   ....[2]....
        /*0034*/ 	.word	0xffffffff


	//   ....[3]....
        /*0038*/ 	.word	0xffffffff


	//   ....[4]....
        /*003c*/ 	.word	0xffffffff


	//   ....[5]....
        /*0040*/ 	.word	0xffffffff


	//   ....[6]....
        /*0044*/ 	.word	0xffffffff


	//   ....[7]....
        /*0048*/ 	.word	0xffffffff


	//   ....[8]....
        /*004c*/ 	.word	0xffffffff


	//   ....[9]....
        /*0050*/ 	.word	0xffffffff


	//   ....[10]....
        /*0054*/ 	.word	0xffffffff


	//   ....[11]....
        /*0058*/ 	.word	0xffffffff


	//   ....[12]....
        /*005c*/ 	.word	0xffffffff


	//   ....[13]....
        /*0060*/ 	.word	0xffffffff


	//   ....[14]....
        /*0064*/ 	.word	0xffffffff


	//   ....[15]....
        /*0068*/ 	.word	0xffffffff


	//   ....[16]....
        /*006c*/ 	.word	0xffffffff


	//   ....[17]....
        /*0070*/ 	.word	0xffffffff


	//   ....[18]....
        /*0074*/ 	.word	0xffffffff


	//   ....[19]....
        /*0078*/ 	.word	0xffffffff


	//   ....[20]....
        /*007c*/ 	.word	0xffffffff


	//----- nvinfo : EIATTR_COOP_GROUP_INSTR_OFFSETS
	.align		4
.L_742:
        /*0080*/ 	.byte	0x04, 0x28
        /*0082*/ 	.short	(.L_744 - .L_743)


	//   ....[0]....
.L_743:
        /*0084*/ 	.word	0x0001a750


	//   ....[1]....
        /*0088*/ 	.word	0x0001a770


	//   ....[2]....
        /*008c*/ 	.word	0x0001a790


	//   ....[3]....
        /*0090*/ 	.word	0x0001a7b0


	//   ....[4]....
        /*0094*/ 	.word	0x0001a7d0


	//   ....[5]....
        /*0098*/ 	.word	0x0001ab10


	//   ....[6]....
        /*009c*/ 	.word	0x0001ab30


	//   ....[7]....
        /*00a0*/ 	.word	0x0001ab60


	//   ....[8]....
        /*00a4*/ 	.word	0x0001ab80


	//   ....[9]....
        /*00a8*/ 	.word	0x0001abb0


	//   ....[10]....
        /*00ac*/ 	.word	0x0001ad40


	//   ....[11]....
        /*00b0*/ 	.word	0x0001ad80


	//   ....[12]....
        /*00b4*/ 	.word	0x0001ad90


	//   ....[13]....
        /*00b8*/ 	.word	0x0001ade0


	//   ....[14]....
        /*00bc*/ 	.word	0x0001aea0


	//   ....[15]....
        /*00c0*/ 	.word	0x0001aed0


	//   ....[16]....
        /*00c4*/ 	.word	0x0001aef0


	//   ....[17]....
        /*00c8*/ 	.word	0x0001af90


	//   ....[18]....
        /*00cc*/ 	.word	0x0001afe0


	//   ....[19]....
        /*00d0*/ 	.word	0x0001b080


	//   ....[20]....
        /*00d4*/ 	.word	0x0001b0b0


	//----- nvinfo : EIATTR_VRC_CTA_INIT_COUNT
	.align		4
.L_744:
        /*00d8*/ 	.byte	0x02, 0x4a
	.zero		1
	.zero		1


	//----- nvinfo : EIATTR_EXIT_INSTR_OFFSETS
	.align		4
        /*00dc*/ 	.byte	0x04, 0x1c
        /*00de*/ 	.short	(.L_746 - .L_745)


	//   ....[0]....
.L_745:
        /*00e0*/ 	.word	0x000006b0


	//   ....[1]....
        /*00e4*/ 	.word	0x0001bb40


	//----- nvinfo : EIATTR_MAX_THREADS
	.align		4
.L_746:
        /*00e8*/ 	.byte	0x04, 0x05
        /*00ea*/ 	.short	(.L_748 - .L_747)
.L_747:
        /*00ec*/ 	.word	0x00000100
        /*00f0*/ 	.word	0x00000001
        /*00f4*/ 	.word	0x00000001


	//----- nvinfo : EIATTR_CRS_STACK_SIZE
	.align		4
.L_748:
        /*00f8*/ 	.byte	0x04, 0x1e
        /*00fa*/ 	.short	(.L_750 - .L_749)
.L_749:
        /*00fc*/ 	.word	0x00000000


	//----- nvinfo : EIATTR_CBANK_PARAM_SIZE
	.align		4
.L_750:
        /*0100*/ 	.byte	0x03, 0x19
        /*0102*/ 	.short	0x00e8


	//----- nvinfo : EIATTR_PARAM_CBANK
	.align		4
        /*0104*/ 	.byte	0x04, 0x0a
        /*0106*/ 	.short	(.L_752 - .L_751)
	.align		4
.L_751:
        /*0108*/ 	.word	index@(.nv.constant0._ZN10layer_norm31ln_parallel_residual_fwd_kernelINS_13Kernel_traitsI6__halfS2_S2_S2_fjLj6144ELj1ELj1ELj8ELj16ENS_18Kernel_traits_baseILj6144ES2_S2_S2_S2_fjLj256EEEEELb1ELb1ELb0EEEvNS_9FwdParamsE)
        /*010c*/ 	.short	0x0380
        /*010e*/ 	.short	0x00e8


	//----- nvinfo : EIATTR_SW_WAR
	.align		4
.L_752:
        /*0110*/ 	.byte	0x04, 0x36
        /*0112*/ 	.short	(.L_754 - .L_753)
.L_753:
        /*0114*/ 	.word	0x00000008
.L_754:


//--------------------- .nv.info._ZN10layer_norm31ln_parallel_residual_fwd_kernelINS_13Kernel_traitsI6__halfS2_S2_S2_fjLj6144ELj1ELj1ELj8ELj16ENS_18Kernel_traits_baseILj6144ES2_S2_S2_S2_fjLj256EEEEELb1ELb1ELb1EEEvNS_9FwdParamsE --------------------------
	.section	.nv.info._ZN10layer_norm31ln_parallel_residual_fwd_kernelINS_13Kernel_traitsI6__halfS2_S2_S2_fjLj6144ELj1ELj1ELj8ELj16ENS_18Kernel_traits_baseILj6144ES2_S2_S2_S2_fjLj256EEEEELb1ELb1ELb1EEEvNS_9FwdParamsE,"",@"SHT_CUDA_INFO"
	.sectionflags	@""
	.align	4


	//----- nvinfo : EIATTR_CUDA_API_VERSION
	.align		4
        /*0000*/ 	.byte	0x04, 0x37
        /*0002*/ 	.short	(.L_756 - .L_755)
.L_755:
        /*0004*/ 	.word	0x00000082


	//----- nvinfo : EIATTR_KPARAM_INFO
	.align		4
.L_756:
        /*0008*/ 	.byte	0x04, 0x17
        /*000a*/ 	.short	(.L_758 - .L_757)
.L_757:
        /*000c*/ 	.word	0x00000000
        /*0010*/ 	.short	0x0000
        /*0012*/ 	.short	0x0000
        /*0014*/ 	.byte	0x00, 0xf0, 0xa1, 0x03


	//----- nvinfo : EIATTR_SPARSE_MMA_MASK
	.align		4
.L_758:
        /*0018*/ 	.byte	0x03, 0x50
        /*001a*/ 	.short	0x0000


	//----- nvinfo : EIATTR_MAXREG_COUNT
	.align		4
        /*001c*/ 	.byte	0x03, 0x1b
        /*001e*/ 	.short	0x00ff


	//----- nvinfo : EIATTR_NUM_BARRIERS
	.align		4
        /*0020*/ 	.byte	0x02, 0x4c
        /*0022*/ 	.byte	0x01
	.zero		1


	//----- nvinfo : EIATTR_MERCURY_ISA_VERSION
	.align		4
        /*0024*/ 	.byte	0x03, 0x5f
        /*0026*/ 	.short	0x0101


	//----- nvinfo : EIATTR_COOP_GROUP_MASK_REGIDS
	.align		4
        /*0028*/ 	.byte	0x04, 0x29
        /*002a*/ 	.short	(.L_760 - .L_759)


	//   ....[0]....
.L_759:
        /*002c*/ 	.word	0xffffffff


	//   ....[1]....
        /*0030*/ 	.word	0xffffffff


	//   ....[2]....
        /*0034*/ 	.word	0xffffffff


	//   ....[3]....
        /*0038*/ 	.word	0xffffffff


	//   ....[4]....
        /*003c*/ 	.word	0xffffffff


	//   ....[5]....
        /*0040*/ 	.word	0xffffffff


	//   ....[6]....
        /*0044*/ 	.word	0xffffffff


	//   ....[7]....
        /*0048*/ 	.word	0xffffffff


	//   ....[8]....
        /*004c*/ 	.word	0xffffffff


	//   ....[9]....
        /*0050*/ 	.word	0xffffffff


	//   ....[10]....
        /*0054*/ 	.word	0xffffffff


	//   ....[11]....
        /*0058*/ 	.word	0xffffffff


	//   ....[12]....
        /*005c*/ 	.word	0xffffffff


	//   ....[13]....
        /*0060*/ 	.word	0xffffffff


	//   ....[14]....
        /*0064*/ 	.word	0xffffffff


	//   ....[15]....
        /*0068*/ 	.word	0xffffffff


	//   ....[16]....
        /*006c*/ 	.word	0xffffffff


	//   ....[17]....
        /*0070*/ 	.word	0xffffffff


	//   ....[18]....
        /*0074*/ 	.word	0xffffffff


	//   ....[19]....
        /*0078*/ 	.word	0xffffffff


	//   ....[20]....
        /*007c*/ 	.word	0xffffffff


	//----- nvinfo : EIATTR_COOP_GROUP_INSTR_OFFSETS
	.align		4
.L_760:
        /*0080*/ 	.byte	0x04, 0x28
        /*0082*/ 	.short	(.L_762 - .L_761)


	//   ....[0]....
.L_761:
        /*0084*/ 	.word	0x000171e0


	//   ....[1]....
        /*0088*/ 	.word	0x00017220


	//   ....[2]....
        /*008c*/ 	.word	0x00017240


	//   ....[3]....
        /*0090*/ 	.word	0x00017260


	//   ....[4]....
        /*0094*/ 	.word	0x00017280


	//   ....[5]....
        /*0098*/ 	.word	0x000175b0


	//   ....[6]....
        /*009c*/ 	.word	0x000175d0


	//   ....[7]....
        /*00a0*/ 	.word	0x000175f0


	//   ....[8]....
        /*00a4*/ 	.word	0x00017610


	//   ....[9]....
        /*00a8*/ 	.word	0x00017640


	//   ....[10]....
        /*00ac*/ 	.word	0x000177e0


	//   ....[11]....
        /*00b0*/ 	.word	0x00017820


	//   ....[12]....
        /*00b4*/ 	.word	0x00017830


	//   ....[13]....
        /*00b8*/ 	.word	0x00017870


	//   ....[14]....
        /*00bc*/ 	.word	0x00017960


	//   ....[15]....
        /*00c0*/ 	.word	0x00017980


	//   ....[16]....
        /*00c4*/ 	.word	0x000179a0


	//   ....[17]....
        /*00c8*/ 	.word	0x00017a30


	//   ....[18]....
        /*00cc*/ 	.word	0x00017a90


	//   ....[19]....
        /*00d0*/ 	.word	0x00017b60


	//   ....[20]....
        /*00d4*/ 	.word	0x00017b80


	//----- nvinfo : EIATTR_VRC_CTA_INIT_COUNT
	.align		4
.L_762:
        /*00d8*/ 	.byte	0x02, 0x4a
	.zero		1
	.zero		1


	//----- nvinfo : EIATTR_EXIT_INSTR_OFFSETS
	.align		4
        /*00dc*/ 	.byte	0x04, 0x1c
        /*00de*/ 	.short	(.L_764 - .L_763)


	//   ....[0]....
.L_763:
        /*00e0*/ 	.word	0x00000220


	//   ....[1]....
        /*00e4*/ 	.word	0x00018210


	//----- nvinfo : EIATTR_MAX_THREADS
	.align		4
.L_764:
        /*00e8*/ 	.byte	0x04, 0x05
        /*00ea*/ 	.short	(.L_766 - .L_765)
.L_765:
        /*00ec*/ 	.word	0x00000100
        /*00f0*/ 	.word	0x00000001
        /*00f4*/ 	.word	0x00000001


	//----- nvinfo : EIATTR_CRS_STACK_SIZE
	.align		4
.L_766:
        /*00f8*/ 	.byte	0x04, 0x1e
        /*00fa*/ 	.short	(.L_768 - .L_767)
.L_767:
        /*00fc*/ 	.word	0x00000000


	//----- nvinfo : EIATTR_CBANK_PARAM_SIZE
	.align		4
.L_768:
        /*0100*/ 	.byte	0x03, 0x19
        /*0102*/ 	.short	0x00e8


	//----- nvinfo : EIATTR_PARAM_CBANK
	.align		4
        /*0104*/ 	.byte	0x04, 0x0a
        /*0106*/ 	.short	(.L_770 - .L_769)
	.align		4
.L_769:
        /*0108*/ 	.word	index@(.nv.constant0._ZN10layer_norm31ln_parallel_residual_fwd_kernelINS_13Kernel_traitsI6__halfS2_S2_S2_fjLj6144ELj1ELj1ELj8ELj16ENS_18Kernel_traits_baseILj6144ES2_S2_S2_S2_fjLj256EEEEELb1ELb1ELb1EEEvNS_9FwdParamsE)
        /*010c*/ 	.short	0x0380
        /*010e*/ 	.short	0x00e8


	//----- nvinfo : EIATTR_SW_WAR
	.align		4
.L_770:
        /*0110*/ 	.byte	0x04, 0x36
        /*0112*/ 	.short	(.L_772 - .L_771)
.L_771:
        /*0114*/ 	.word	0x00000008
.L_772:


//--------------------- .nv.info._ZN10layer_norm31ln_parallel_residual_fwd_kernelINS_13Kernel_traitsIf13__nv_bfloat16S2_S2_fjLj6144ELj1ELj1ELj8ELj16ENS_18Kernel_traits_baseILj6144EfS2_S2_S2_fjLj256EEEEELb0ELb0ELb0EEEvNS_9FwdParamsE --------------------------
	.section	.nv.info._ZN10layer_norm31ln_parallel_residual_fwd_kernelINS_13Kernel_traitsIf13__nv_bfloat16S2_S2_fjLj6144ELj1ELj1ELj8ELj16ENS_18Kernel_traits_baseILj6144EfS2_S2_S2_fjLj256EEEEELb0ELb0ELb0EEEvNS_9FwdParamsE,"",@"SHT_CUDA_INFO"
	.sectionflags	@""
	.align	4


	//----- nvinfo : EIATTR_CUDA_API_VERSION
	.align		4
        /*0000*/ 	.byte	0x04, 0x37
        /*0002*/ 	.short	(.L_774 - .L_773)
.L_773:
        /*0004*/ 	.word	0x00000082


	//----- nvinfo : EIATTR_KPARAM_INFO
	.align		4
.L_774:
        /*0008*/ 	.byte	0x04, 0x17
        /*000a*/ 	.short	(.L_776 - .L_775)
.L_775:
        /*000c*/ 	.word	0x00000000
        /*0010*/ 	.short	0x0000
        /*0012*/ 	.short	0x0000
        /*0014*/ 	.byte	0x00, 0xf0, 0xa1, 0x03


	//----- nvinfo : EIATTR_SPARSE_MMA_MASK
	.align		4
.L_776:
        /*0018*/ 	.byte	0x03, 0x50
        /*001a*/ 	.short	0x0000


	//----- nvinfo : EIATTR_MAXREG_COUNT
	.align		4
        /*001c*/ 	.byte	0x03, 0x1b
        /*001e*/ 	.short	0x00ff


	//----- nvinfo : EIATTR_NUM_BARRIERS
	.align		4
        /*0020*/ 	.byte	0x02, 0x4c
        /*0022*/ 	.byte	0x01
	.zero		1


	//----- nvinfo : EIATTR_MERCURY_ISA_VERSION
	.align		4
        /*0024*/ 	.byte	0x03, 0x5f
        /*0026*/ 	.short	0x0101


	//----- nvinfo : EIATTR_COOP_GROUP_MASK_REGIDS
	.align		4
        /*0028*/ 	.byte	0x04, 0x29
        /*002a*/ 	.short	(.L_778 - .L_777)


	//   ....[0]....
.L_777:
        /*002c*/ 	.word	0xffffffff


	//   ....[1]....
        /*0030*/ 	.word	0xffffffff


	//   ....[2]....
        /*0034*/ 	.word	0xffffffff


	//   ....[3]....
        /*0038*/ 	.word	0xffffffff


	//   ....[4]....
        /*003c*/ 	.word	0xffffffff


	//   ....[5]....
        /*0040*/ 	.word	0xffffffff


	//   ....[6]....
        /*0044*/ 	.word	0xffffffff


	//   ....[7]....
        /*0048*/ 	.word	0xffffffff


	//   ....[8]....
        /*004c*/ 	.word	0xffffffff


	//   ....[9]....
        /*0050*/ 	.word	0xffffffff


	//   ....[10]....
        /*0054*/ 	.word	0xffffffff


	//   ....[11]....
        /*0058*/ 	.word	0xffffffff


	//   ....[12]....
        /*005c*/ 	.word	0xffffffff


	//   ....[13]....
        /*0060*/ 	.word	0xffffffff


	//   ....[14]....
        /*0064*/ 	.word	0xffffffff


	//   ....[15]....
        /*0068*/ 	.word	0xffffffff


	//   ....[16]....
        /*006c*/ 	.word	0xffffffff


	//   ....[17]....
        /*0070*/ 	.word	0xffffffff


	//   ....[18]....
        /*0074*/ 	.word	0xffffffff


	//   ....[19]....
        /*0078*/ 	.word	0xffffffff


	//   ....[20]....
        /*007c*/ 	.word	0xffffffff


	//----- nvinfo : EIATTR_COOP_GROUP_INSTR_OFFSETS
	.align		4
.L_778:
        /*0080*/ 	.byte	0x04, 0x28
        /*0082*/ 	.short	(.L_780 - .L_779)


	//   ....[0]....
.L_779:
        /*0084*/ 	.word	0x00003500


	//   ....[1]....
        /*0088*/ 	.word	0x00003520


	//   ....[2]....
        /*008c*/ 	.word	0x00003540


	//   ....[3]....
        /*0090*/ 	.word	0x00003560


	//   ....[4]....
        /*0094*/ 	.word	0x00003580


	//   ....[5]....
        /*0098*/ 	.word	0x000038c0


	//   ....[6]....
        /*009c*/ 	.word	0x000038e0


	//   ....[7]....
        /*00a0*/ 	.word	0x00003900


	//   ....[8]....
        /*00a4*/ 	.word	0x00003930


	//   ....[9]....
        /*00a8*/ 	.word	0x00003960


	//   ....[10]....
        /*00ac*/ 	.word	0x00003b10


	//   ....[11]....
        /*00b0*/ 	.word	0x00003b50


	//   ....[12]....
        /*00b4*/ 	.word	0x00003b60


	//   ....[13]....
        /*00b8*/ 	.word	0x00003bb0


	//   ....[14]....
        /*00bc*/ 	.word	0x00003c70


	//   ....[15]....
        /*00c0*/ 	.word	0x00003ca0


	//   ....[16]....
        /*00c4*/ 	.word	0x00003cc0


	//   ....[17]....
        /*00c8*/ 	.word	0x00003d50


	//   ....[18]....
        /*00cc*/ 	.word	0x00003dc0


	//   ....[19]....
        /*00d0*/ 	.word	0x00003e50


	//   ....[20]....
        /*00d4*/ 	.word	0x00003e80


	//----- nvinfo : EIATTR_VRC_CTA_INIT_COUNT
	.align		4
.L_780:
        /*00d8*/ 	.byte	0x02, 0x4a
	.zero		1
	.zero		1


	//----- nvinfo : EIATTR_EXIT_INSTR_OFFSETS
	.align		4
        /*00dc*/ 	.byte	0x04, 0x1c
        /*00de*/ 	.short	(.L_782 - .L_781)


	//   ....[0]....
.L_781:
        /*00e0*/ 	.word	0x000011a0


	//   ....[1]....
        /*00e4*/ 	.word	0x000048d0


	//----- nvinfo : EIATTR_MAX_THREADS
	.align		4
.L_782:
        /*00e8*/ 	.byte	0x04, 0x05
        /*00ea*/ 	.short	(.L_784 - .L_783)
.L_783:
        /*00ec*/ 	.word	0x00000100
        /*00f0*/ 	.word	0x00000001
        /*00f4*/ 	.word	0x00000001


	//----- nvinfo : EIATTR_CRS_STACK_SIZE
	.align		4
.L_784:
        /*00f8*/ 	.byte	0x04, 0x1e
        /*00fa*/ 	.short	(.L_786 - .L_785)
.L_785:
        /*00fc*/ 	.word	0x00000000


	//----- nvinfo : EIATTR_CBANK_PARAM_SIZE
	.align		4
.L_786:
        /*0100*/ 	.byte	0x03, 0x19
        /*0102*/ 	.short	0x00e8


	//----- nvinfo : EIATTR_PARAM_CBANK
	.align		4
        /*0104*/ 	.byte	0x04, 0x0a
        /*0106*/ 	.short	(.L_788 - .L_787)
	.align		4
.L_787:
        /*0108*/ 	.word	index@(.nv.constant0._ZN10layer_norm31ln_parallel_residual_fwd_kernelINS_13Kernel_traitsIf13__nv_bfloat16S2_S2_fjLj6144ELj1ELj1ELj8ELj16ENS_18Kernel_traits_baseILj6144EfS2_S2_S2_fjLj256EEEEELb0ELb0ELb0EEEvNS_9FwdParamsE)
        /*010c*/ 	.short	0x0380
        /*010e*/ 	.short	0x00e8


	//----- nvinfo : EIATTR_SW_WAR
	.align		4
.L_788:
        /*0110*/ 	.byte	0x04, 0x36
        /*0112*/ 	.short	(.L_790 - .L_789)
.L_789:
        /*0114*/ 	.word	0x00000008
.L_790:


//--------------------- .nv.info._ZN10layer_norm31ln_parallel_residual_fwd_kernelINS_13Kernel_traitsIf13__nv_bfloat16S2_S2_fjLj6144ELj1ELj1ELj8ELj16ENS_18Kernel_traits_baseILj6144EfS2_S2_S2_fjLj256EEEEELb0ELb0ELb1EEEvNS_9FwdParamsE --------------------------
	.section	.nv.info._ZN10layer_norm31ln_parallel_residual_fwd_kernelINS_13Kernel_traitsIf13__nv_bfloat16S2_S2_fjLj6144ELj1ELj1ELj8ELj16ENS_18Kernel_traits_baseILj6144EfS2_S2_S2_fjLj256EEEEELb0ELb0ELb1EEEvNS_9FwdParamsE,"",@"SHT_CUDA_INFO"
	.sectionflags	@""
	.align	4


	//----- nvinfo : EIATTR_CUDA_API_VERSION
	.align		4
        /*0000*/ 	.byte	0x04, 0x37
        /*0002*/ 	.short	(.L_792 - .L_791)
.L_791:
        /*0004*/ 	.word	0x00000082


	//----- nvinfo : EIATTR_KPARAM_INFO
	.align		4
.L_792:
        /*0008*/ 	.byte	0x04, 0x17
        /*000a*/ 	.short	(.L_794 - .L_793)
.L_793:
        /*000c*/ 	.word	0x00000000
        /*0010*/ 	.short	0x0000
        /*0012*/ 	.short	0x0000
        /*0014*/ 	.byte	0x00, 0xf0, 0xa1, 0x03


	//----- nvinfo : EIATTR_SPARSE_MMA_MASK
	.align		4
.L_794:
        /*0018*/ 	.byte	0x03, 0x50
        /*001a*/ 	.short	0x0000


	//----- nvinfo : EIATTR_MAXREG_COUNT
	.align		4
        /*001c*/ 	.byte	0x03, 0x1b
        /*001e*/ 	.short	0x00ff


	//----- nvinfo : EIATTR_NUM_BARRIERS
	.align		4
        /*0020*/ 	.byte	0x02, 0x4c
        /*0022*/ 	.byte	0x01
	.zero		1


	//----- nvinfo : EIATTR_MERCURY_ISA_VERSION
	.align		4
        /*0024*/ 	.byte	0x03, 0x5f
        /*0026*/ 	.short	0x0101


	//----- nvinfo : EIATTR_COOP_GROUP_MASK_REGIDS
	.align		4
        /*0028*/ 	.byte	0x04, 0x29
        /*002a*/ 	.short	(.L_796 - .L_795)


	//   ....[0]....
.L_795:
        /*002c*/ 	.word	0xffffffff


	//   ....[1]....
        /*0030*/ 	.word	0xffffffff


	//   ....[2]....
        /*0034*/ 	.word	0xffffffff


	//   ....[3]....
        /*0038*/ 	.word	0xffffffff


	//   ....[4]....
        /*003c*/ 	.word	0xffffffff


	//   ....[5]....
        /*0040*/ 	.word	0xffffffff


	//   ....[6]....
        /*0044*/ 	.word	0xffffffff


	//   ....[7]....
        /*0048*/ 	.word	0xffffffff


	//   ....[8]....
        /*004c*/ 	.word	0xffffffff


	//   ....[9]....
        /*0050*/ 	.word	0xffffffff


	//   ....[10]....
        /*0054*/ 	.word	0xffffffff


	//   ....[11]....
        /*0058*/ 	.word	0xffffffff


	//   ....[12]....
        /*005c*/ 	.word	0xffffffff


	//   ....[13]....
        /*0060*/ 	.word	0xffffffff


	//   ....[14]....
        /*0064*/ 	.word	0xffffffff


	//   ....[15]....
        /*0068*/ 	.word	0xffffffff


	//   ....[16]....
        /*006c*/ 	.word	0xffffffff


	//   ....[17]....
        /*0070*/ 	.word	0xffffffff


	//   ....[18]....
        /*0074*/ 	.word	0xffffffff


	//   ....[19]....
        /*0078*/ 	.word	0xffffffff


	//   ....[20]....
        /*007c*/ 	.word	0xffffffff


	//----- nvinfo : EIATTR_COOP_GROUP_INSTR_OFFSETS
	.align		4
.L_796:
        /*0080*/ 	.byte	0x04, 0x28
        /*0082*/ 	.short	(.L_798 - .L_797)


	//   ....[0]....
.L_797:
        /*0084*/ 	.word	0x00002a50


	//   ....[1]....
        /*0088*/ 	.word	0x00002a70


	//   ....[2]....
        /*008c*/ 	.word	0x00002a90


	//   ....[3]....
        /*0090*/ 	.word	0x00002ab0


	//   ....[4]....
        /*0094*/ 	.word	0x00002ad0


	//   ....[5]....
        /*0098*/ 	.word	0x00002e00


	//   ....[6]....
        /*009c*/ 	.word	0x00002e30


	//   ....[7]....
        /*00a0*/ 	.word	0x00002e60


	//   ....[8]....
        /*00a4*/ 	.word	0x00002e90


	//   ....[9]....
        /*00a8*/ 	.word	0x00002ed0


	//   ....[10]....
        /*00ac*/ 	.word	0x00003080


	//   ....[11]....
        /*00b0*/ 	.word	0x000030c0


	//   ....[12]....
        /*00b4*/ 	.word	0x000030d0


	//   ....[13]....
        /*00b8*/ 	.word	0x00003110


	//   ....[14]....
        /*00bc*/ 	.word	0x000031e0


	//   ....[15]....
        /*00c0*/ 	.word	0x00003210


	//   ....[16]....
        /*00c4*/ 	.word	0x00003230


	//   ....[17]....
        /*00c8*/ 	.word	0x000032e0


	//   ....[18]....
        /*00cc*/ 	.word	0x00003330


	//   ....[19]....
        /*00d0*/ 	.word	0x000033c0


	//   ....[20]....
        /*00d4*/ 	.word	0x000033f0


	//----- nvinfo : EIATTR_VRC_CTA_INIT_COUNT
	.align		4
.L_798:
        /*00d8*/ 	.byte	0x02, 0x4a
	.zero		1
	.zero		1


	//----- nvinfo : EIATTR_EXIT_INSTR_OFFSETS
	.align		4
        /*00dc*/ 	.byte	0x04, 0x1c
        /*00de*/ 	.short	(.L_800 - .L_799)


	//   ....[0]....
.L_799:
        /*00e0*/ 	.word	0x000009e0


	//   ....[1]....
        /*00e4*/ 	.word	0x00003d50


	//----- nvinfo : EIATTR_MAX_THREADS
	.align		4
.L_800:
        /*00e8*/ 	.byte	0x04, 0x05
        /*00ea*/ 	.short	(.L_802 - .L_801)
.L_801:
        /*00ec*/ 	.word	0x00000100
        /*00f0*/ 	.word	0x00000001
        /*00f4*/ 	.word	0x00000001


	//----- nvinfo : EIATTR_CRS_STACK_SIZE
	.align		4
.L_802:
        /*00f8*/ 	.byte	0x04, 0x1e
        /*00fa*/ 	.short	(.L_804 - .L_803)
.L_803:
        /*00fc*/ 	.word	0x00000000


	//----- nvinfo : EIATTR_CBANK_PARAM_SIZE
	.align		4
.L_804:
        /*0100*/ 	.byte	0x03, 0x19
        /*0102*/ 	.short	0x00e8


	//----- nvinfo : EIATTR_PARAM_CBANK
	.align		4
        /*0104*/ 	.byte	0x04, 0x0a
        /*0106*/ 	.short	(.L_806 - .L_805)
	.align		4
.L_805:
        /*0108*/ 	.word	index@(.nv.constant0._ZN10layer_norm31ln_parallel_residual_fwd_kernelINS_13Kernel_traitsIf13__nv_bfloat16S2_S2_fjLj6144ELj1ELj1ELj8ELj16ENS_18Kernel_traits_baseILj6144EfS2_S2_S2_fjLj256EEEEELb0ELb0ELb1EEEvNS_9FwdParamsE)
        /*010c*/ 	.short	0x0380
        /*010e*/ 	.short	0x00e8


	//----- nvinfo : EIATTR_SW_WAR
	.align		4
.L_806:
        /*0110*/ 	.byte	0x04, 0x36
        /*0112*/ 	.short	(.L_808 - .L_807)
.L_807:
        /*0114*/ 	.word	0x00000008
.L_808:


//--------------------- .nv.info._ZN10layer_norm31ln_parallel_residual_fwd_kernelINS_13Kernel_traitsIf13__nv_bfloat16S2_S2_fjLj6144ELj1ELj1ELj8ELj16ENS_18Kernel_traits_baseILj6144EfS2_S2_S2_fjLj256EEEEELb0ELb1ELb0EEEvNS_9FwdParamsE --------------------------
	.section	.nv.info._ZN10layer_norm31ln_parallel_residual_fwd_kernelINS_13Kernel_traitsIf13__nv_bfloat16S2_S2_fjLj6144ELj1ELj1ELj8ELj16ENS_18Kernel_traits_baseILj6144EfS2_S2_S2_fjLj256EEEEELb0ELb1ELb0EEEvNS_9FwdParamsE,"",@"SHT_CUDA_INFO"
	.sectionflags	@""
	.align	4


	//----- nvinfo : EIATTR_CUDA_API_VERSION
	.align		4
        /*0000*/ 	.byte	0x04, 0x37
        /*0002*/ 	.short	(.L_810 - .L_809)
.L_809:
        /*0004*/ 	.word	0x00000082


	//----- nvinfo : EIATTR_KPARAM_INFO
	.align		4
.L_810:
        /*0008*/ 	.byte	0x04, 0x17
        /*000a*/ 	.short	(.L_812 - .L_811)
.L_811:
        /*000c*/ 	.word	0x00000000
        /*0010*/ 	.short	0x0000
        /*0012*/ 	.short	0x0000
        /*0014*/ 	.byte	0x00, 0xf0, 0xa1, 0x03


	//----- nvinfo : EIATTR_SPARSE_MMA_MASK
	.align		4
.L_812:
        /*0018*/ 	.byte	0x03, 0x50
        /*001a*/ 	.short	0x0000


	//----- nvinfo : EIATTR_MAXREG_COUNT
	.align		4
        /*001c*/ 	.byte	0x03, 0x1b
        /*001e*/ 	.short	0x00ff


	//----- nvinfo : EIATTR_NUM_BARRIERS
	.align		4
        /*0020*/ 	.byte	0x02, 0x4c
        /*0022*/ 	.byte	0x01
	.zero		1


	//----- nvinfo : EIATTR_MERCURY_ISA_VERSION
	.align		4
        /*0024*/ 	.byte	0x03, 0x5f
        /*0026*/ 	.short	0x0101


	//----- nvinfo : EIATTR_COOP_GROUP_MASK_REGIDS
	.align		4
        /*0028*/ 	.byte	0x04, 0x29
        /*002a*/ 	.short	(.L_814 - .L_813)


	//   ....[0]....
.L_813:
        /*002c*/ 	.word	0xffffffff


	//   ....[1]....
        /*0030*/ 	.word	0xffffffff


	//   ....[2]....
        /*0034*/ 	.word	0xffffffff


	//   ....[3]....
        /*0038*/ 	.word	0xffffffff


	//   ....[4]....
        /*003c*/ 	.word	0xffffffff


	//   ....[5]....
        /*0040*/ 	.word	0xffffffff


	//   ....[6]....
        /*0044*/ 	.word	0xffffffff


	//   ....[7]....
        /*0048*/ 	.word	0xffffffff


	//   ....[8]....
        /*004c*/ 	.word	0xffffffff


	//   ....[9]....
        /*0050*/ 	.word	0xffffffff


	//   ....[10]....
        /*0054*/ 	.word	0xffffffff


	//   ....[11]....
        /*0058*/ 	.word	0xffffffff


	//   ....[12]....
        /*005c*/ 	.word	0xffffffff


	//   ....[13]....
        /*0060*/ 	.word	0xffffffff


	//   ....[14]....
        /*0064*/ 	.word	0xffffffff


	//   ....[15]....
        /*0068*/ 	.word	0xffffffff


	//   ....[16]....
        /*006c*/ 	.word	0xffffffff


	//   ....[17]....
        /*0070*/ 	.word	0xffffffff


	//   ....[18]....
        /*0074*/ 	.word	0xffffffff


	//   ....[19]....
        /*0078*/ 	.word	0xffffffff


	//   ....[20]....
        /*007c*/ 	.word	0xffffffff


	//----- nvinfo : EIATTR_COOP_GROUP_INSTR_OFFSETS
	.align		4
.L_814:
        /*0080*/ 	.byte	0x04, 0x28
        /*0082*/ 	.short	(.L_816 - .L_815)


	//   ....[0]....
.L_815:
        /*0084*/ 	.word	0x00002890


	//   ....[1]....
        /*0088*/ 	.word	0x000028b0


	//   ....[2]....
        /*008c*/ 	.word	0x000028d0


	//   ....[3]....
        /*0090*/ 	.word	0x000028f0


	//   ....[4]....
        /*0094*/ 	.word	0x00002910


	//   ....[5]....
        /*0098*/ 	.word	0x00002c70


	//   ....[6]....
        /*009c*/ 	.word	0x00002ca0


	//   ....[7]....
        /*00a0*/ 	.word	0x00002cd0


	//   ....[8]....
        /*00a4*/ 	.word	0x00002d10


	//   ....[9]....
        /*00a8*/ 	.word	0x00002d40


	//   ....[10]....
        /*00ac*/ 	.word	0x00002d70


	//   ....[11]....
        /*00b0*/ 	.word	0x00002df0


	//   ....[12]....
        /*00b4*/ 	.word	0x00002e50


	//   ....[13]....
        /*00b8*/ 	.word	0x00002e60


	//   ....[14]....
        /*00bc*/ 	.word	0x00002ee0


	//   ....[15]....
        /*00c0*/ 	.word	0x00002f20


	//   ....[16]....
        /*00c4*/ 	.word	0x00002f30


	//   ....[17]....
        /*00c8*/ 	.word	0x00002fe0


	//   ....[18]....
        /*00cc*/ 	.word	0x00003020


	//   ....[19]....
        /*00d0*/ 	.word	0x000030c0


	//   ....[20]....
        /*00d4*/ 	.word	0x000030f0


	//----- nvinfo : EIATTR_VRC_CTA_INIT_COUNT
	.align		4
.L_816:
        /*00d8*/ 	.byte	0x02, 0x4a
	.zero		1
	.zero		1


	//----- nvinfo : EIATTR_EXIT_INSTR_OFFSETS
	.align		4
        /*00dc*/ 	.byte	0x04, 0x1c
        /*00de*/ 	.short	(.L_818 - .L_817)


	//   ....[0]....
.L_817:
        /*00e0*/ 	.word	0x00000570


	//   ....[1]....
        /*00e4*/ 	.word	0x00003870


	//----- nvinfo : EIATTR_MAX_THREADS
	.align		4
.L_818:
        /*00e8*/ 	.byte	0x04, 0x05
        /*00ea*/ 	.short	(.L_820 - .L_819)
.L_819:
        /*00ec*/ 	.word	0x00000100
        /*00f0*/ 	.word	0x00000001
        /*00f4*/ 	.word	0x00000001


	//----- nvinfo : EIATTR_CRS_STACK_SIZE
	.align		4
.L_820:
        /*00f8*/ 	.byte	0x04, 0x1e
        /*00fa*/ 	.short	(.L_822 - .L_821)
.L_821:
        /*00fc*/ 	.word	0x00000000


	//----- nvinfo : EIATTR_CBANK_PARAM_SIZE
	.align		4
.L_822:
        /*0100*/ 	.byte	0x03, 0x19
        /*0102*/ 	.short	0x00e8


	//----- nvinfo : EIATTR_PARAM_CBANK
	.align		4
        /*0104*/ 	.byte	0x04, 0x0a
        /*0106*/ 	.short	(.L_824 - .L_823)
	.align		4
.L_823:
        /*0108*/ 	.word	index@(.nv.constant0._ZN10layer_norm31ln_parallel_residual_fwd_kernelINS_13Kernel_traitsIf13__nv_bfloat16S2_S2_fjLj6144ELj1ELj1ELj8ELj16ENS_18Kernel_traits_baseILj6144EfS2_S2_S2_fjLj256EEEEELb0ELb1ELb0EEEvNS_9FwdParamsE)
        /*010c*/ 	.short	0x0380
        /*010e*/ 	.short	0x00e8


	//----- nvinfo : EIATTR_SW_WAR
	.align		4
.L_824:
        /*0110*/ 	.byte	0x04, 0x36
        /*0112*/ 	.short	(.L_826 - .L_825)
.L_825:
        /*0114*/ 	.word	0x00000008
.L_826:


//--------------------- .nv.info._ZN10layer_norm31ln_parallel_residual_fwd_kernelINS_13Kernel_traitsIf13__nv_bfloat16S2_S2_fjLj6144ELj1ELj1ELj8ELj16ENS_18Kernel_traits_baseILj6144EfS2_S2_S2_fjLj256EEEEELb0ELb1ELb1EEEvNS_9FwdParamsE --------------------------
	.section	.nv.info._ZN10layer_norm31ln_parallel_residual_fwd_kernelINS_13Kernel_traitsIf13__nv_bfloat16S2_S2_fjLj6144ELj1ELj1ELj8ELj16ENS_18Kernel_traits_baseILj6144EfS2_S2_S2_fjLj256EEEEELb0ELb1ELb1EEEvNS_9FwdParamsE,"",@"SHT_CUDA_INFO"
	.sectionflags	@""
	.align	4


	//----- nvinfo : EIATTR_CUDA_API_VERSION
	.align		4
        /*0000*/ 	.byte	0x04, 0x37
        /*0002*/ 	.short	(.L_828 - .L_827)
.L_827:
        /*0004*/ 	.word	0x00000082


	//----- nvinfo : EIATTR_KPARAM_INFO
	.align		4
.L_828:
        /*0008*/ 	.byte	0x04, 0x17
        /*000a*/ 	.short	(.L_830 - .L_829)
.L_829:
        /*000c*/ 	.word	0x00000000
        /*0010*/ 	.short	0x0000
        /*0012*/ 	.short	0x0000
        /*0014*/ 	.byte	0x00, 0xf0, 0xa1, 0x03


	//----- nvinfo : EIATTR_SPARSE_MMA_MASK
	.align		4
.L_830:
        /*0018*/ 	.byte	0x03, 0x50
        /*001a*/ 	.short	0x0000


	//----- nvinfo : EIATTR_MAXREG_COUNT
	.align		4
        /*001c*/ 	.byte	0x03, 0x1b
        /*001e*/ 	.short	0x00ff


	//----- nvinfo : EIATTR_NUM_BARRIERS
	.align		4
        /*0020*/ 	.byte	0x02, 0x4c
        /*0022*/ 	.byte	0x01
	.zero		1


	//----- nvinfo : EIATTR_MERCURY_ISA_VERSION
	.align		4
        /*0024*/ 	.byte	0x03, 0x5f
        /*0026*/ 	.short	0x0101


	//----- nvinfo : EIATTR_COOP_GROUP_MASK_REGIDS
	.align		4
        /*0028*/ 	.byte	0x04, 0x29
        /*002a*/ 	.short	(.L_832 - .L_831)


	//   ....[0]....
.L_831:
        /*002c*/ 	.word	0xffffffff


	//   ....[1]....
        /*0030*/ 	.word	0xffffffff


	//   ....[2]....
        /*0034*/ 	.word	0xffffffff


	//   ....[3]....
        /*0038*/ 	.word	0xffffffff


	//   ....[4]....
        /*003c*/ 	.word	0xffffffff


	//   ....[5]....
        /*0040*/ 	.word	0xffffffff


	//   ....[6]....
        /*0044*/ 	.word	0xffffffff


	//   ....[7]....
        /*0048*/ 	.word	0xffffffff


	//   ....[8]....
        /*004c*/ 	.word	0xffffffff


	//   ....[9]....
        /*0050*/ 	.word	0xffffffff


	//   ....[10]....
        /*0054*/ 	.word	0xffffffff


	//   ....[11]....
        /*0058*/ 	.word	0xffffffff


	//   ....[12]....
        /*005c*/ 	.word	0xffffffff


	//   ....[13]....
        /*0060*/ 	.word	0xffffffff


	//   ....[14]....
        /*0064*/ 	.word	0xffffffff


	//   ....[15]....
        /*0068*/ 	.word	0xffffffff


	//   ....[16]....
        /*006c*/ 	.word	0xffffffff


	//   ....[17]....
        /*0070*/ 	.word	0xffffffff


	//   ....[18]....
        /*0074*/ 	.word	0xffffffff


	//   ....[19]....
        /*0078*/ 	.word	0xffffffff


	//   ....[20]....
        /*007c*/ 	.word	0xffffffff


	//----- nvinfo : EIATTR_COOP_GROUP_INSTR_OFFSETS
	.align		4
.L_832:
        /*0080*/ 	.byte	0x04, 0x28
        /*0082*/ 	.short	(.L_834 - .L_833)


	//   ....[0]....
.L_833:
        /*0084*/ 	.word	0x00002310


	//   ....[1]....
        /*0088*/ 	.word	0x00002330


	//   ....[2]....
        /*008c*/ 	.word	0x00002350


	//   ....[3]....
        /*0090*/ 	.word	0x00002370


	//   ....[4]....
        /*0094*/ 	.word	0x00002390


	//   ....[5]....
        /*0098*/ 	.word	0x000026c0


	//   ....[6]....
        /*009c*/ 	.word	0x000026f0


	//   ....[7]....
        /*00a0*/ 	.word	0x00002710


	//   ....[8]....
        /*00a4*/ 	.word	0x00002730


	//   ....[9]....
        /*00a8*/ 	.word	0x00002770


	//   ....[10]....
        /*00ac*/ 	.word	0x00002800


	//   ....[11]....
        /*00b0*/ 	.word	0x00002860


	//   ....[12]....
        /*00b4*/ 	.word	0x000028a0


	//   ....[13]....
        /*00b8*/ 	.word	0x000028b0


	//   ....[14]....
        /*00bc*/ 	.word	0x00002940


	//   ....[15]....
        /*00c0*/ 	.word	0x00002980


	//   ....[16]....
        /*00c4*/ 	.word	0x00002990


	//   ....[17]....
        /*00c8*/ 	.word	0x00002a40


	//   ....[18]....
        /*00cc*/ 	.word	0x00002a80


	//   ....[19]....
        /*00d0*/ 	.word	0x00002b20


	//   ....[20]....
        /*00d4*/ 	.word	0x00002b40


	//----- nvinfo : EIATTR_VRC_CTA_INIT_COUNT
	.align		4
.L_834:
        /*00d8*/ 	.byte	0x02, 0x4a
	.zero		1
	.zero		1


	//----- nvinfo : EIATTR_EXIT_INSTR_OFFSETS
	.align		4
        /*00dc*/ 	.byte	0x04, 0x1c
        /*00de*/ 	.short	(.L_836 - .L_835)


	//   ....[0]....
.L_835:
        /*00e0*/ 	.word	0x00000310


	//   ....[1]....
        /*00e4*/ 	.word	0x00003200


	//----- nvinfo : EIATTR_MAX_THREADS
	.align		4
.L_836:
        /*00e8*/ 	.byte	0x04, 0x05
        /*00ea*/ 	.short	(.L_838 - .L_837)
.L_837:
        /*00ec*/ 	.word	0x00000100
        /*00f0*/ 	.word	0x00000001
        /*00f4*/ 	.word	0x00000001


	//----- nvinfo : EIATTR_CBANK_PARAM_SIZE
	.align		4
.L_838:
        /*00f8*/ 	.byte	0x03, 0x19
        /*00fa*/ 	.short	0x00e8


	//----- nvinfo : EIATTR_PARAM_CBANK
	.align		4
        /*00fc*/ 	.byte	0x04, 0x0a
        /*00fe*/ 	.short	(.L_840 - .L_839)
	.align		4
.L_839:
        /*0100*/ 	.word	index@(.nv.constant0._ZN10layer_norm31ln_parallel_residual_fwd_kernelINS_13Kernel_traitsIf13__nv_bfloat16S2_S2_fjLj6144ELj1ELj1ELj8ELj16ENS_18Kernel_traits_baseILj6144EfS2_S2_S2_fjLj256EEEEELb0ELb1ELb1EEEvNS_9FwdParamsE)
        /*0104*/ 	.short	0x0380
        /*0106*/ 	.short	0x00e8


	//----- nvinfo : EIATTR_SW_WAR
	.align		4
.L_840:
        /*0108*/ 	.byte	0x04, 0x36
        /*010a*/ 	.short	(.L_842 - .L_841)
.L_841:
        /*010c*/ 	.word	0x00000008
.L_842:


//--------------------- .nv.info._ZN10layer_norm31ln_parallel_residual_fwd_kernelINS_13Kernel_traitsIf13__nv_bfloat16S2_S2_fjLj6144ELj1ELj1ELj8ELj16ENS_18Kernel_traits_baseILj6144EfS2_S2_S2_fjLj256EEEEELb1ELb0ELb0EEEvNS_9FwdParamsE --------------------------
	.section	.nv.info._ZN10layer_norm31ln_parallel_residual_fwd_kernelINS_13Kernel_traitsIf13__nv_bfloat16S2_S2_fjLj6144ELj1ELj1ELj8ELj16ENS_18Kernel_traits_baseILj6144EfS2_S2_S2_fjLj256EEEEELb1ELb0ELb0EEEvNS_9FwdParamsE,"",@"SHT_CUDA_INFO"
	.sectionflags	@""
	.align	4


	//----- nvinfo : EIATTR_CUDA_API_VERSION
	.align		4
        /*0000*/ 	.byte	0x04, 0x37
        /*0002*/ 	.short	(.L_844 - .L_843)
.L_843:
        /*0004*/ 	.word	0x00000082


	//----- nvinfo : EIATTR_KPARAM_INFO
	.align		4
.L_844:
        /*0008*/ 	.byte	0x04, 0x17
        /*000a*/ 	.short	(.L_846 - .L_845)
.L_845:
        /*000c*/ 	.word	0x00000000
        /*0010*/ 	.short	0x0000
        /*0012*/ 	.short	0x0000
        /*0014*/ 	.byte	0x00, 0xf0, 0xa1, 0x03


	//----- nvinfo : EIATTR_SPARSE_MMA_MASK
	.align		4
.L_846:
        /*0018*/ 	.byte	0x03, 0x50
        /*001a*/ 	.short	0x0000


	//----- nvinfo : EIATTR_MAXREG_COUNT
	.align		4
        /*001c*/ 	.byte	0x03, 0x1b
        /*001e*/ 	.short	0x00ff


	//----- nvinfo : EIATTR_NUM_BARRIERS
	.align		4
        /*0020*/ 	.byte	0x02, 0x4c
        /*0022*/ 	.byte	0x01
	.zero		1


	//----- nvinfo : EIATTR_MERCURY_ISA_VERSION
	.align		4
        /*0024*/ 	.byte	0x03, 0x5f
        /*0026*/ 	.short	0x0101


	//----- nvinfo : EIATTR_COOP_GROUP_MASK_REGIDS
	.align		4
        /*0028*/ 	.byte	0x04, 0x29
        /*002a*/ 	.short	(.L_848 - .L_847)


	//   ....[0]....
.L_847:
        /*002c*/ 	.word	0xffffffff


	//   ....[1]....
        /*0030*/ 	.word	0xffffffff


	//   ....[2]....
        /*0034*/ 	.word	0xffffffff


	//   ....[3]....
        /*0038*/ 	.word	0xffffffff


	//   ....[4]....
        /*003c*/ 	.word	0xffffffff


	//   ....[5]....
        /*0040*/ 	.word	0xffffffff


	//   ....[6]....
        /*0044*/ 	.word	0xffffffff


	//   ....[7]....
        /*0048*/ 	.word	0xffffffff


	//   ....[8]....
        /*004c*/ 	.word	0xffffffff


	//   ....[9]....
        /*0050*/ 	.word	0xffffffff


	//   ....[10]....
        /*0054*/ 	.word	0xffffffff


	//   ....[11]....
        /*0058*/ 	.word	0xffffffff


	//   ....[12]....
        /*005c*/ 	.word	0xffffffff


	//   ....[13]....
        /*0060*/ 	.word	0xffffffff


	//   ....[14]....
        /*0064*/ 	.word	0xffffffff


	//   ....[15]....
        /*0068*/ 	.word	0xffffffff


	//   ....[16]....
        /*006c*/ 	.word	0xffffffff


	//   ....[17]....
        /*0070*/ 	.word	0xffffffff


	//   ....[18]....
        /*0074*/ 	.word	0xffffffff


	//   ....[19]....
        /*0078*/ 	.word	0xffffffff


	//   ....[20]....
        /*007c*/ 	.word	0xffffffff


	//----- nvinfo : EIATTR_COOP_GROUP_INSTR_OFFSETS
	.align		4
.L_848:
        /*0080*/ 	.byte	0x04, 0x28
        /*0082*/ 	.short	(.L_850 - .L_849)


	//   ....[0]....
.L_849:
        /*0084*/ 	.word	0x0001eef0


	//   ....[1]....
        /*0088*/ 	.word	0x0001ef10


	//   ....[2]....
        /*008c*/ 	.word	0x0001ef30


	//   ....[3]....
        /*0090*/ 	.word	0x0001ef50


	//   ....[4]....
        /*0094*/ 	.word	0x0001ef70


	//   ....[5]....
        /*0098*/ 	.word	0x0001f2e0


	//   ....[6]....
        /*009c*/ 	.word	0x0001f300


	//   ....[7]....
        /*00a0*/ 	.word	0x0001f320


	//   ....[8]....
        /*00a4*/ 	.word	0x0001f340


	//   ....[9]....
        /*00a8*/ 	.word	0x0001f360


	//   ....[10]....
        /*00ac*/ 	.word	0x0001f4e0


	//   ....[11]....
        /*00b0*/ 	.word	0x0001f520


	//   ....[12]....
        /*00b4*/ 	.word	0x0001f530


	//   ....[13]....
        /*00b8*/ 	.word	0x0001f580


	//   ....[14]....
        /*00bc*/ 	.word	0x0001f640


	//   ....[15]....
        /*00c0*/ 	.word	0x0001f670


	//   ....[16]....
        /*00c4*/ 	.word	0x0001f690


	//   ....[17]....
        /*00c8*/ 	.word	0x0001f730


	//   ....[18]....
        /*00cc*/ 	.word	0x0001f780


	//   ....[19]....
        /*00d0*/ 	.word	0x0001f820


	//   ....[20]....
        /*00d4*/ 	.word	0x0001f850


	//----- nvinfo : EIATTR_VRC_CTA_INIT_COUNT
	.align		4
.L_850:
        /*00d8*/ 	.byte	0x02, 0x4a
	.zero		1
	.zero		1


	//----- nvinfo : EIATTR_EXIT_INSTR_OFFSETS
	.align		4
        /*00dc*/ 	.byte	0x04, 0x1c
        /*00de*/ 	.short	(.L_852 - .L_851)


	//   ....[0]....
.L_851:
        /*00e0*/ 	.word	0x000012d0


	//   ....[1]....
        /*00e4*/ 	.word	0x000202b0


	//----- nvinfo : EIATTR_MAX_THREADS
	.align		4
.L_852:
        /*00e8*/ 	.byte	0x04, 0x05
        /*00ea*/ 	.short	(.L_854 - .L_853)
.L_853:
        /*00ec*/ 	.word	0x00000100
        /*00f0*/ 	.word	0x00000001
        /*00f4*/ 	.word	0x00000001


	//----- nvinfo : EIATTR_CRS_STACK_SIZE
	.align		4
.L_854:
        /*00f8*/ 	.byte	0x04, 0x1e
        /*00fa*/ 	.short	(.L_856 - .L_855)
.L_855:
        /*00fc*/ 	.word	0x00000000


	//----- nvinfo : EIATTR_CBANK_PARAM_SIZE
	.align		4
.L_856:
        /*0100*/ 	.byte	0x03, 0x19
        /*0102*/ 	.short	0x00e8


	//----- nvinfo : EIATTR_PARAM_CBANK
	.align		4
        /*0104*/ 	.byte	0x04, 0x0a
        /*0106*/ 	.short	(.L_858 - .L_857)
	.align		4
.L_857:
        /*0108*/ 	.word	index@(.nv.constant0._ZN10layer_norm31ln_parallel_residual_fwd_kernelINS_13Kernel_traitsIf13__nv_bfloat16S2_S2_fjLj6144ELj1ELj1ELj8ELj16ENS_18Kernel_traits_baseILj6144EfS2_S2_S2_fjLj256EEEEELb1ELb0ELb0EEEvNS_9FwdParamsE)
        /*010c*/ 	.short	0x0380
        /*010e*/ 	.short	0x00e8


	//----- nvinfo : EIATTR_SW_WAR
	.align		4
.L_858:
        /*0110*/ 	.byte	0x04, 0x36
        /*0112*/ 	.short	(.L_860 - .L_859)
.L_859:
        /*0114*/ 	.word	0x00000008
.L_860:


//--------------------- .nv.info._ZN10layer_norm31ln_parallel_residual_fwd_kernelINS_13Kernel_traitsIf13__nv_bfloat16S2_S2_fjLj6144ELj1ELj1ELj8ELj16ENS_18Kernel_traits_baseILj6144EfS2_S2_S2_fjLj256EEEEELb1ELb0ELb1EEEvNS_9FwdParamsE --------------------------
	.section	.nv.info._ZN10layer_norm31ln_parallel_residual_fwd_kernelINS_13Kernel_traitsIf13__nv_bfloat16S2_S2_fjLj6144ELj1ELj1ELj8ELj16ENS_18Kernel_traits_baseILj6144EfS2_S2_S2_fjLj256EEEEELb1ELb0ELb1EEEvNS_9FwdParamsE,"",@"SHT_CUDA_INFO"
	.sectionflags	@""
	.align	4


	//----- nvinfo : EIATTR_CUDA_API_VERSION
	.align		4
        /*0000*/ 	.byte	0x04, 0x37
        /*0002*/ 	.short	(.L_862 - .L_861)
.L_861:
        /*0004*/ 	.word	0x00000082


	//----- nvinfo : EIATTR_KPARAM_INFO
	.align		4
.L_862:
        /*0008*/ 	.byte	0x04, 0x17
        /*000a*/ 	.short	(.L_864 - .L_863)
.L_863:
        /*000c*/ 	.word	0x00000000
        /*0010*/ 	.short	0x0000
        /*0012*/ 	.short	0x0000
        /*0014*/ 	.byte	0x00, 0xf0, 0xa1, 0x03


	//----- nvinfo : EIATTR_SPARSE_MMA_MASK
	.align		4
.L_864:
        /*0018*/ 	.byte	0x03, 0x50
        /*001a*/ 	.short	0x0000


	//----- nvinfo : EIATTR_MAXREG_COUNT
	.align		4
        /*001c*/ 	.byte	0x03, 0x1b
        /*001e*/ 	.short	0x00ff


	//----- nvinfo : EIATTR_NUM_BARRIERS
	.align		4
        /*0020*/ 	.byte	0x02, 0x4c
        /*0022*/ 	.byte	0x01
	.zero		1


	//----- nvinfo : EIATTR_MERCURY_ISA_VERSION
	.align		4
        /*0024*/ 	.byte	0x03, 0x5f
        /*0026*/ 	.short	0x0101


	//----- nvinfo : EIATTR_COOP_GROUP_MASK_REGIDS
	.align		4
        /*0028*/ 	.byte	0x04, 0x29
        /*002a*/ 	.short	(.L_866 - .L_865)


	//   ....[0]....
.L_865:
        /*002c*/ 	.word	0xffffffff


	//   ....[1]....
        /*0030*/ 	.word	0xffffffff


	//   ....[2]....
        /*0034*/ 	.word	0xffffffff


	//   ....[3]....
        /*0038*/ 	.word	0xffffffff


	//   ....[4]....
        /*003c*/ 	.word	0xffffffff


	//   ....[5]....
        /*0040*/ 	.word	0xffffffff


	//   ....[6]....
        /*0044*/ 	.word	0xffffffff


	//   ....[7]....
        /*0048*/ 	.word	0xffffffff


	//   ....[8]....
        /*004c*/ 	.word	0xffffffff


	//   ....[9]....
        /*0050*/ 	.word	0xffffffff


	//   ....[10]....
        /*0054*/ 	.word	0xffffffff


	//   ....[11]....
        /*0058*/ 	.word	0xffffffff


	//   ....[12]....
        /*005c*/ 	.word	0xffffffff


	//   ....[13]....
        /*0060*/ 	.word	0xffffffff


	//   ....[14]....
        /*0064*/ 	.word	0xffffffff


	//   ....[15]....
        /*0068*/ 	.word	0xffffffff


	//   ....[16]....
        /*006c*/ 	.word	0xffffffff


	//   ....[17]....
        /*0070*/ 	.word	0xffffffff


	//   ....[18]....
        /*0074*/ 	.word	0xffffffff


	//   ....[19]....
        /*0078*/ 	.word	0xffffffff


	//   ....[20]....
        /*007c*/ 	.word	0xffffffff


	//----- nvinfo : EIATTR_COOP_GROUP_INSTR_OFFSETS
	.align		4
.L_866:
        /*0080*/ 	.byte	0x04, 0x28
        /*0082*/ 	.short	(.L_868 - .L_867)


	//   ....[0]....
.L_867:
        /*0084*/ 	.word	0x0001cf20


	//   ....[1]....
        /*0088*/ 	.word	0x0001cf40


	//   ....[2]....
        /*008c*/ 	.word	0x0001cf60


	//   ....[3]....
        /*0090*/ 	.word	0x0001cf80


	//   ....[4]....
        /*0094*/ 	.word	0x0001cfa0


	//   ....[5]....
        /*0098*/ 	.word	0x0001d2d0


	//   ....[6]....
        /*009c*/ 	.word	0x0001d2f0


	//   ....[7]....
        /*00a0*/ 	.word	0x0001d310


	//   ....[8]....
        /*00a4*/ 	.word	0x0001d330


	//   ....[9]....
        /*00a8*/ 	.word	0x0001d350


	//   ....[10]....
        /*00ac*/ 	.word	0x0001d500


	//   ....[11]....
        /*00b0*/ 	.word	0x0001d540


	//   ....[12]....
        /*00b4*/ 	.word	0x0001d5f0


	//   ....[13]....
        /*00b8*/ 	.word	0x0001d620


	//   ....[14]....
        /*00bc*/ 	.word	0x0001d640


	//   ....[15]....
        /*00c0*/ 	.word	0x0001d700


	//   ....[16]....
        /*00c4*/ 	.word	0x0001d710


	//   ....[17]....
        /*00c8*/ 	.word	0x0001d730


	//   ....[18]....
        /*00cc*/ 	.word	0x0001d780


	//   ....[19]....
        /*00d0*/ 	.word	0x0001d850


	//   ....[20]....
        /*00d4*/ 	.word	0x0001d860


	//----- nvinfo : EIATTR_VRC_CTA_INIT_COUNT
	.align		4
.L_868:
        /*00d8*/ 	.byte	0x02, 0x4a
	.zero		1
	.zero		1


	//----- nvinfo : EIATTR_EXIT_INSTR_OFFSETS
	.align		4
        /*00dc*/ 	.byte	0x04, 0x1c
        /*00de*/ 	.short	(.L_870 - .L_869)


	//   ....[0]....
.L_869:
        /*00e0*/ 	.word	0x00000a90


	//   ....[1]....
        /*00e4*/ 	.word	0x0001e1d0


	//----- nvinfo : EIATTR_MAX_THREADS
	.align		4
.L_870:
        /*00e8*/ 	.byte	0x04, 0x05
        /*00ea*/ 	.short	(.L_872 - .L_871)
.L_871:
        /*00ec*/ 	.word	0x00000100
        /*00f0*/ 	.word	0x00000001
        /*00f4*/ 	.word	0x00000001


	//----- nvinfo : EIATTR_CRS_STACK_SIZE
	.align		4
.L_872:
        /*00f8*/ 	.byte	0x04, 0x1e
        /*00fa*/ 	.short	(.L_874 - .L_873)
.L_873:
        /*00fc*/ 	.word	0x00000000


	//----- nvinfo : EIATTR_CBANK_PARAM_SIZE
	.align		4
.L_874:
        /*0100*/ 	.byte	0x03, 0x19
        /*0102*/ 	.short	0x00e8


	//----- nvinfo : EIATTR_PARAM_CBANK
	.align		4
        /*0104*/ 	.byte	0x04, 0x0a
        /*0106*/ 	.short	(.L_876 - .L_875)
	.align		4
.L_875:
        /*0108*/ 	.word	index@(.nv.constant0._ZN10layer_norm31ln_parallel_residual_fwd_kernelINS_13Kernel_traitsIf13__nv_bfloat16S2_S2_fjLj6144ELj1ELj1ELj8ELj16ENS_18Kernel_traits_baseILj6144EfS2_S2_S2_fjLj256EEEEELb1ELb0ELb1EEEvNS_9FwdParamsE)
        /*010c*/ 	.short	0x0380
        /*010e*/ 	.short	0x00e8


	//----- nvinfo : EIATTR_SW_WAR
	.align		4
.L_876:
        /*0110*/ 	.byte	0x04, 0x36
        /*0112*/ 	.short	(.L_878 - .L_877)
.L_877:
        /*0114*/ 	.word	0x00000008
.L_878:


//--------------------- .nv.info._ZN10layer_norm31ln_parallel_residual_fwd_kernelINS_13Kernel_traitsIf13__nv_bfloat16S2_S2_fjLj6144ELj1ELj1ELj8ELj16ENS_18Kernel_traits_baseILj6144EfS2_S2_S2_fjLj256EEEEELb1ELb1ELb0EEEvNS_9FwdParamsE --------------------------
	.section	.nv.info._ZN10layer_norm31ln_parallel_residual_fwd_kernelINS_13Kernel_traitsIf13__nv_bfloat16S2_S2_fjLj6144ELj1ELj1ELj8ELj16ENS_18Kernel_traits_baseILj6144EfS2_S2_S2_fjLj256EEEEELb1ELb1ELb0EEEvNS_9FwdParamsE,"",@"SHT_CUDA_INFO"
	.sectionflags	@""
	.align	4


	//----- nvinfo : EIATTR_CUDA_API_VERSION
	.align		4
        /*0000*/ 	.byte	0x04, 0x37
        /*0002*/ 	.short	(.L_880 - .L_879)
.L_879:
        /*0004*/ 	.word	0x00000082


	//----- nvinfo : EIATTR_KPARAM_INFO
	.align		4
.L_880:
        /*0008*/ 	.byte	0x04, 0x17
        /*000a*/ 	.short	(.L_882 - .L_881)
.L_881:
        /*000c*/ 	.word	0x00000000
        /*0010*/ 	.short	0x0000
        /*0012*/ 	.short	0x0000
        /*0014*/ 	.byte	0x00, 0xf0, 0xa1, 0x03


	//----- nvinfo : EIATTR_SPARSE_MMA_MASK
	.align		4
.L_882:
        /*0018*/ 	.byte	0x03, 0x50
        /*001a*/ 	.short	0x0000


	//----- nvinfo : EIATTR_MAXREG_COUNT
	.align		4
        /*001c*/ 	.byte	0x03, 0x1b
        /*001e*/ 	.short	0x00ff


	//----- nvinfo : EIATTR_NUM_BARRIERS
	.align		4
        /*0020*/ 	.byte	0x02, 0x4c
        /*0022*/ 	.byte	0x01
	.zero		1


	//----- nvinfo : EIATTR_ANNOTATIONS
	.align		4
        /*0024*/ 	.byte	0x04, 0x55
        /*0026*/ 	.short	(.L_884 - .L_883)


	//   ....[0]....
.L_883:
        /*0028*/ 	.word	0x00000001
        /*002c*/ 	.byte	0xa0, 0x03, 0x00, 0x00, 0x01, 0x00, 0x00, 0x00, 0xc0, 0x05, 0x00, 0x00, 0x01, 0x00, 0x00, 0x00
        /*003c*/ 	.byte	0x40, 0x0c, 0x00, 0x00, 0x01, 0x00, 0x00, 0x00, 0xc0, 0x0c, 0x00, 0x00, 0x01, 0x00, 0x00, 0x00
        /*004c*/ 	.byte	0xe0, 0x0c, 0x00, 0x00, 0x01, 0x00, 0x00, 0x00, 0x50, 0xac, 0x01, 0x00, 0x01, 0x00, 0x00, 0x00
        /*005c*/ 	.byte	0xa0, 0xb3, 0x01, 0x00


	//----- nvinfo : EIATTR_MERCURY_ISA_VERSION
	.align		4
.L_884:
        /*0060*/ 	.byte	0x03, 0x5f
        /*0062*/ 	.short	0x0101


	//----- nvinfo : EIATTR_COOP_GROUP_MASK_REGIDS
	.align		4
        /*0064*/ 	.byte	0x04, 0x29
        /*0066*/ 	.short	(.L_886 - .L_885)


	//   ....[0]....
.L_885:
        /*0068*/ 	.word	0xffffffff


	//   ....[1]....
        /*006c*/ 	.word	0xffffffff


	//   ....[2]....
        /*0070*/ 	.word	0xffffffff


	//   ....[3]....
        /*0074*/ 	.word	0xffffffff


	//   ....[4]....
        /*0078*/ 	.word	0xffffffff


	//   ....[5]....
        /*007c*/ 	.word	0xffffffff


	//   ....[6]....
        /*0080*/ 	.word	0xffffffff


	//   ....[7]....
        /*0084*/ 	.word	0xffffffff


	//   ....[8]....
        /*0088*/ 	.word	0xffffffff


	//   ....[9]....
        /*008c*/ 	.word	0xffffffff


	//   ....[10]....
        /*0090*/ 	.word	0xffffffff


	//   ....[11]....
        /*0094*/ 	.word	0xffffffff


	//   ....[12]....
        /*0098*/ 	.word	0xffffffff


	//   ....[13]....
        /*009c*/ 	.word	0xffffffff


	//   ....[14]....
        /*00a0*/ 	.word	0xffffffff


	//   ....[15]....
        /*00a4*/ 	.word	0xffffffff


	//   ....[16]....
        /*00a8*/ 	.word	0xffffffff


	//   ....[17]....
        /*00ac*/ 	.word	0xffffffff


	//   ....[18]....
        /*00b0*/ 	.word	0xffffffff


	//   ....[19]....
        /*00b4*/ 	.word	0xffffffff


	//   ....[20]....
        /*00b8*/ 	.word	0xffffffff


	//----- nvinfo : EIATTR_COOP_GROUP_INSTR_OFFSETS
	.align		4
.L_886:
        /*00bc*/ 	.byte	0x04, 0x28
        /*00be*/ 	.short	(.L_888 - .L_887)


	//   ....[0]....
.L_887:
        /*00c0*/ 	.word	0x0001ae40


	//   ....[1]....
        /*00c4*/ 	.word	0x0001ae60


	//   ....[2]....
        /*00c8*/ 	.word	0x0001ae80


	//   ....[3]....
        /*00cc*/ 	.word	0x0001aea0


	//   ....[4]....
        /*00d0*/ 	.word	0x0001aec0


	//   ....[5]....
        /*00d4*/ 	.word	0x0001b210


	//   ....[6]....
        /*00d8*/ 	.word	0x0001b230


	//   ....[7]....
        /*00dc*/ 	.word	0x0001b250


	//   ....[8]....
        /*00e0*/ 	.word	0x0001b280


	//   ....[9]....
        /*00e4*/ 	.word	0x0001b2b0


	//   ....[10]....
        /*00e8*/ 	.word	0x0001b430


	//   ....[11]....
        /*00ec*/ 	.word	0x0001b470


	//   ....[12]....
        /*00f0*/ 	.word	0x0001b490


	//   ....[13]....
        /*00f4*/ 	.word	0x0001b4d0


	//   ....[14]....
        /*00f8*/ 	.word	0x0001b5a0


	//   ....[15]....
        /*00fc*/ 	.word	0x0001b5c0


	//   ....[16]....
        /*0100*/ 	.word	0x0001b5e0


	//   ....[17]....
        /*0104*/ 	.word	0x0001b670


	//   ....[18]....
        /*0108*/ 	.word	0x0001b6f0


	//   ....[19]....
        /*010c*/ 	.word	0x0001b790


	//   ....[20]....
        /*0110*/ 	.word	0x0001b7c0


	//----- nvinfo : EIATTR_VRC_CTA_INIT_COUNT
	.align		4
.L_888:
        /*0114*/ 	.byte	0x02, 0x4a
	.zero		1
	.zero		1


	//----- nvinfo : EIATTR_EXIT_INSTR_OFFSETS
	.align		4
        /*0118*/ 	.byte	0x04, 0x1c
        /*011a*/ 	.short	(.L_890 - .L_889)


	//   ....[0]....
.L_889:
        /*011c*/ 	.word	0x000007b0


	//   ....[1]....
        /*0120*/ 	.word	0x0001bf40


	//----- nvinfo : EIATTR_MAX_THREADS
	.align		4
.L_890:
        /*0124*/ 	.byte	0x04, 0x05
        /*0126*/ 	.short	(.L_892 - .L_891)
.L_891:
        /*0128*/ 	.word	0x00000100
        /*012c*/ 	.word	0x00000001
        /*0130*/ 	.word	0x00000001


	//----- nvinfo : EIATTR_CRS_STACK_SIZE
	.align		4
.L_892:
        /*0134*/ 	.byte	0x04, 0x1e
        /*0136*/ 	.short	(.L_894 - .L_893)
.L_893:
        /*0138*/ 	.word	0x00000000


	//----- nvinfo : EIATTR_CBANK_PARAM_SIZE
	.align		4
.L_894:
        /*013c*/ 	.byte	0x03, 0x19
        /*013e*/ 	.short	0x00e8


	//----- nvinfo : EIATTR_PARAM_CBANK
	.align		4
        /*0140*/ 	.byte	0x04, 0x0a
        /*0142*/ 	.short	(.L_896 - .L_895)
	.align		4
.L_895:
        /*0144*/ 	.word	index@(.nv.constant0._ZN10layer_norm31ln_parallel_residual_fwd_kernelINS_13Kernel_traitsIf13__nv_bfloat16S2_S2_fjLj6144ELj1ELj1ELj8ELj16ENS_18Kernel_traits_baseILj6144EfS2_S2_S2_fjLj256EEEEELb1ELb1ELb0EEEvNS_9FwdParamsE)
        /*0148*/ 	.short	0x0380
        /*014a*/ 	.short	0x00e8


	//----- nvinfo : EIATTR_SW_WAR
	.align		4
.L_896:
        /*014c*/ 	.byte	0x04, 0x36
        /*014e*/ 	.short	(.L_898 - .L_897)
.L_897:
        /*0150*/ 	.word	0x00000008
.L_898:


//--------------------- .nv.info._ZN10layer_norm31ln_parallel_residual_fwd_kernelINS_13Kernel_traitsIf13__nv_bfloat16S2_S2_fjLj6144ELj1ELj1ELj8ELj16ENS_18Kernel_traits_baseILj6144EfS2_S2_S2_fjLj256EEEEELb1ELb1ELb1EEEvNS_9FwdParamsE --------------------------
	.section	.nv.info._ZN10layer_norm31ln_parallel_residual_fwd_kernelINS_13Kernel_traitsIf13__nv_bfloat16S2_S2_fjLj6144ELj1ELj1ELj8ELj16ENS_18Kernel_traits_baseILj6144EfS2_S2_S2_fjLj256EEEEELb1ELb1ELb1EEEvNS_9FwdParamsE,"",@"SHT_CUDA_INFO"
	.sectionflags	@""
	.align	4


	//----- nvinfo : EIATTR_CUDA_API_VERSION
	.align		4
        /*0000*/ 	.byte	0x04, 0x37
        /*0002*/ 	.short	(.L_900 - .L_899)
.L_899:
        /*0004*/ 	.word	0x00000082


	//----- nvinfo : EIATTR_KPARAM_INFO
	.align		4
.L_900:
        /*0008*/ 	.byte	0x04, 0x17
        /*000a*/ 	.short	(.L_902 - .L_901)
.L_901:
        /*000c*/ 	.word	0x00000000
        /*0010*/ 	.short	0x0000
        /*0012*/ 	.short	0x0000
        /*0014*/ 	.byte	0x00, 0xf0, 0xa1, 0x03


	//----- nvinfo : EIATTR_SPARSE_MMA_MASK
	.align		4
.L_902:
        /*0018*/ 	.byte	0x03, 0x50
        /*001a*/ 	.short	0x0000


	//----- nvinfo : EIATTR_MAXREG_COUNT
	.align		4
        /*001c*/ 	.byte	0x03, 0x1b
        /*001e*/ 	.short	0x00ff


	//----- nvinfo : EIATTR_NUM_BARRIERS
	.align		4
        /*0020*/ 	.byte	0x02, 0x4c
        /*0022*/ 	.byte	0x01
	.zero		1


	//----- nvinfo : EIATTR_MERCURY_ISA_VERSION
	.align		4
        /*0024*/ 	.byte	0x03, 0x5f
        /*0026*/ 	.short	0x0101


	//----- nvinfo : EIATTR_COOP_GROUP_MASK_REGIDS
	.align		4
        /*0028*/ 	.byte	0x04, 0x29
        /*002a*/ 	.short	(.L_904 - .L_903)


	//   ....[0]....
.L_903:
        /*002c*/ 	.word	0xffffffff


	//   ....[1]....
        /*0030*/ 	.word	0xffffffff


	//   ....[2]....
        /*0034*/ 	.word	0xffffffff


	//   ....[3]....
        /*0038*/ 	.word	0xffffffff


	//   ....[4]....
        /*003c*/ 	.word	0xffffffff


	//   ....[5]....
        /*0040*/ 	.word	0xffffffff


	//   ....[6]....
        /*0044*/ 	.word	0xffffffff


	//   ....[7]....
        /*0048*/ 	.word	0xffffffff


	//   ....[8]....
        /*004c*/ 	.word	0xffffffff


	//   ....[9]....
        /*0050*/ 	.word	0xffffffff


	//   ....[10]....
        /*0054*/ 	.word	0xffffffff


	//   ....[11]....
        /*0058*/ 	.word	0xffffffff


	//   ....[12]....
        /*005c*/ 	.word	0xffffffff


	//   ....[13]....
        /*0060*/ 	.word	0xffffffff


	//   ....[14]....
        /*0064*/ 	.word	0xffffffff


	//   ....[15]....
        /*0068*/ 	.word	0xffffffff


	//   ....[16]....
        /*006c*/ 	.word	0xffffffff


	//   ....[17]....
        /*0070*/ 	.word	0xffffffff


	//   ....[18]....
        /*0074*/ 	.word	0xffffffff


	//   ....[19]....
        /*0078*/ 	.word	0xffffffff


	//   ....[20]....
        /*007c*/ 	.word	0xffffffff


	//----- nvinfo : EIATTR_COOP_GROUP_INSTR_OFFSETS
	.align		4
.L_904:
        /*0080*/ 	.byte	0x04, 0x28
        /*0082*/ 	.short	(.L_906 - .L_905)


	//   ....[0]....
.L_905:
        /*0084*/ 	.word	0x00017410


	//   ....[1]....
        /*0088*/ 	.word	0x00017440


	//   ....[2]....
        /*008c*/ 	.word	0x00017460


	//   ....[3]....
        /*0090*/ 	.word	0x00017480


	//   ....[4]....
        /*0094*/ 	.word	0x000174a0


	//   ....[5]....
        /*0098*/ 	.word	0x000177e0


	//   ....[6]....
        /*009c*/ 	.word	0x00017800


	//   ....[7]....
        /*00a0*/ 	.word	0x00017820


	//   ....[8]....
        /*00a4*/ 	.word	0x00017840


	//   ....[9]....
        /*00a8*/ 	.word	0x00017870


	//   ....[10]....
        /*00ac*/ 	.word	0x00017a10


	//   ....[11]....
        /*00b0*/ 	.word	0x00017a50


	//   ....[12]....
        /*00b4*/ 	.word	0x00017a60


	//   ....[13]....
        /*00b8*/ 	.word	0x00017aa0


	//   ....[14]....
        /*00bc*/ 	.word	0x00017b80


	//   ....[15]....
        /*00c0*/ 	.word	0x00017ba0


	//   ....[16]....
        /*00c4*/ 	.word	0x00017bc0


	//   ....[17]....
        /*00c8*/ 	.word	0x00017c60


	//   ....[18]....
        /*00cc*/ 	.word	0x00017cc0


	//   ....[19]....
        /*00d0*/ 	.word	0x00017d80


	//   ....[20]....
        /*00d4*/ 	.word	0x00017db0


	//----- nvinfo : EIATTR_VRC_CTA_INIT_COUNT
	.align		4
.L_906:
        /*00d8*/ 	.byte	0x02, 0x4a
	.zero		1
	.zero		1


	//----- nvinfo : EIATTR_EXIT_INSTR_OFFSETS
	.align		4
        /*00dc*/ 	.byte	0x04, 0x1c
        /*00de*/ 	.short	(.L_908 - .L_907)


	//   ....[0]....
.L_907:
        /*00e0*/ 	.word	0x000003a0


	//   ....[1]....
        /*00e4*/ 	.word	0x00018440


	//----- nvinfo : EIATTR_MAX_THREADS
	.align		4
.L_908:
        /*00e8*/ 	.byte	0x04, 0x05
        /*00ea*/ 	.short	(.L_910 - .L_909)
.L_909:
        /*00ec*/ 	.word	0x00000100
        /*00f0*/ 	.word	0x00000001
        /*00f4*/ 	.word	0x00000001


	//----- nvinfo : EIATTR_CRS_STACK_SIZE
	.align		4
.L_910:
        /*00f8*/ 	.byte	0x04, 0x1e
        /*00fa*/ 	.short	(.L_912 - .L_911)
.L_911:
        /*00fc*/ 	.word	0x00000000


	//----- nvinfo : EIATTR_CBANK_PARAM_SIZE
	.align		4
.L_912:
        /*0100*/ 	.byte	0x03, 0x19
        /*0102*/ 	.short	0x00e8


	//----- nvinfo : EIATTR_PARAM_CBANK
	.align		4
        /*0104*/ 	.byte	0x04, 0x0a
        /*0106*/ 	.short	(.L_914 - .L_913)
	.align		4
.L_913:
        /*0108*/ 	.word	index@(.nv.constant0._ZN10layer_norm31ln_parallel_residual_fwd_kernelINS_13Kernel_traitsIf13__nv_bfloat16S2_S2_fjLj6144ELj1ELj1ELj8ELj16ENS_18Kernel_traits_baseILj6144EfS2_S2_S2_fjLj256EEEEELb1ELb1ELb1EEEvNS_9FwdParamsE)
        /*010c*/ 	.short	0x0380
        /*010e*/ 	.short	0x00e8


	//----- nvinfo : EIATTR_SW_WAR
	.align		4
.L_914:
        /*0110*/ 	.byte	0x04, 0x36
        /*0112*/ 	.short	(.L_916 - .L_915)
.L_915:
        /*0114*/ 	.word	0x00000008
.L_916:


//--------------------- .nv.info._ZN10layer_norm31ln_parallel_residual_fwd_kernelINS_13Kernel_traitsI13__nv_bfloat16S2_fS2_fjLj6144ELj1ELj1ELj8ELj16ENS_18Kernel_traits_baseILj6144ES2_S2_fS2_fjLj256EEEEELb0ELb0ELb0EEEvNS_9FwdParamsE --------------------------
	.section	.nv.info._ZN10layer_norm31ln_parallel_residual_fwd_kernelINS_13Kernel_traitsI13__nv_bfloat16S2_fS2_fjLj6144ELj1ELj1ELj8ELj16ENS_18Kernel_traits_baseILj6144ES2_S2_fS2_fjLj256EEEEELb0ELb0ELb0EEEvNS_9FwdParamsE,"",@"SHT_CUDA_INFO"
	.sectionflags	@""
	.align	4


	//----- nvinfo : EIATTR_CUDA_API_VERSION
	.align		4
        /*0000*/ 	.byte	0x04, 0x37
        /*0002*/ 	.short	(.L_918 - .L_917)
.L_917:
        /*0004*/ 	.word	0x00000082


	//----- nvinfo : EIATTR_KPARAM_INFO
	.align		4
.L_918:
        /*0008*/ 	.byte	0x04, 0x17
        /*000a*/ 	.short	(.L_920 - .L_919)
.L_919:
        /*000c*/ 	.word	0x00000000
        /*0010*/ 	.short	0x0000
        /*0012*/ 	.short	0x0000
        /*0014*/ 	.byte	0x00, 0xf0, 0xa1, 0x03


	//----- nvinfo : EIATTR_SPARSE_MMA_MASK
	.align		4
.L_920:
        /*0018*/ 	.byte	0x03, 0x50
        /*001a*/ 	.short	0x0000


	//----- nvinfo : EIATTR_MAXREG_COUNT
	.align		4
        /*001c*/ 	.byte	0x03, 0x1b
        /*001e*/ 	.short	0x00ff


	//----- nvinfo : EIATTR_NUM_BARRIERS
	.align		4
        /*0020*/ 	.byte	0x02, 0x4c
        /*0022*/ 	.byte	0x01
	.zero		1


	//----- nvinfo : EIATTR_MERCURY_ISA_VERSION
	.align		4
        /*0024*/ 	.byte	0x03, 0x5f
        /*0026*/ 	.short	0x0101


	//----- nvinfo : EIATTR_COOP_GROUP_MASK_REGIDS
	.align		4
        /*0028*/ 	.byte	0x04, 0x29
        /*002a*/ 	.short	(.L_922 - .L_921)


	//   ....[0]....
.L_921:
        /*002c*/ 	.word	0xffffffff


	//   ....[1]....
        /*0030*/ 	.word	0xffffffff


	//   ....[2]....
        /*0034*/ 	.word	0xffffffff


	//   ....[3]....
        /*0038*/ 	.word	0xffffffff


	//   ....[4]....
        /*003c*/ 	.word	0xffffffff


	//   ....[5]....
        /*0040*/ 	.word	0xffffffff


	//   ....[6]....
        /*0044*/ 	.word	0xffffffff


	//   ....[7]....
        /*0048*/ 	.word	0xffffffff


	//   ....[8]....
        /*004c*/ 	.word	0xffffffff


	//   ....[9]....
        /*0050*/ 	.word	0xffffffff


	//   ....[10]....
        /*0054*/ 	.word	0xffffffff


	//   ....[11]....
        /*0058*/ 	.word	0xffffffff


	//   ....[12]....
        /*005c*/ 	.word	0xffffffff


	//   ....[13]....
        /*0060*/ 	.word	0xffffffff


	//   ....[14]....
        /*0064*/ 	.word	0xffffffff


	//   ....[15]....
        /*0068*/ 	.word	0xffffffff


	//   ....[16]....
        /*006c*/ 	.word	0xffffffff


	//   ....[17]....
        /*0070*/ 	.word	0xffffffff


	//   ....[18]....
        /*0074*/ 	.word	0xffffffff


	//   ....[19]....
        /*0078*/ 	.word	0xffffffff


	//   ....[20]....
        /*007c*/ 	.word	0xffffffff


	//----- nvinfo : EIATTR_COOP_GROUP_INSTR_OFFSETS
	.align		4
.L_922:
        /*0080*/ 	.byte	0x04, 0x28
        /*0082*/ 	.short	(.L_924 - .L_923)


	//   ....[0]....
.L_923:
        /*0084*/ 	.word	0x00002c50


	//   ....[1]....
        /*0088*/ 	.word	0x00002c70


	//   ....[2]....
        /*008c*/ 	.word	0x00002c90


	//   ....[3]....
        /*0090*/ 	.word	0x00002cb0


	//   ....[4]....
        /*0094*/ 	.word	0x00002cd0


	//   ....[5]....
        /*0098*/ 	.word	0x00003010


	//   ....[6]....
        /*009c*/ 	.word	0x00003030


	//   ....[7]....
        /*00a0*/ 	.word	0x00003050


	//   ....[8]....
        /*00a4*/ 	.word	0x00003080


	//   ....[9]....
        /*00a8*/ 	.word	0x000030b0


	//   ....[10]....
        /*00ac*/ 	.word	0x00003260


	//   ....[11]....
        /*00b0*/ 	.word	0x000032a0


	//   ....[12]....
        /*00b4*/ 	.word	0x000032b0


	//   ....[13]....
        /*00b8*/ 	.word	0x000032f0


	//   ....[14]....
        /*00bc*/ 	.word	0x000033c0


	//   ....[15]....
        /*00c0*/ 	.word	0x000033f0


	//   ....[16]....
        /*00c4*/ 	.word	0x00003410


	//   ....[17]....
        /*00c8*/ 	.word	0x000034b0


	//   ....[18]....
        /*00cc*/ 	.word	0x00003510


	//   ....[19]....
        /*00d0*/ 	.word	0x000035a0


	//   ....[20]....
        /*00d4*/ 	.word	0x000035d0


	//----- nvinfo : EIATTR_VRC_CTA_INIT_COUNT
	.align		4
.L_924:
        /*00d8*/ 	.byte	0x02, 0x4a
	.zero		1
	.zero		1


	//----- nvinfo : EIATTR_EXIT_INSTR_OFFSETS
	.align		4
        /*00dc*/ 	.byte	0x04, 0x1c
        /*00de*/ 	.short	(.L_926 - .L_925)


	//   ....[0]....
.L_925:
        /*00e0*/ 	.word	0x00000cb0


	//   ....[1]....
        /*00e4*/ 	.word	0x00004620


	//----- nvinfo : EIATTR_MAX_THREADS
	.align		4
.L_926:
        /*00e8*/ 	.byte	0x04, 0x05
        /*00ea*/ 	.short	(.L_928 - .L_927)
.L_927:
        /*00ec*/ 	.word	0x00000100
        /*00f0*/ 	.word	0x00000001
        /*00f4*/ 	.word	0x00000001


	//----- nvinfo : EIATTR_CRS_STACK_SIZE
	.align		4
.L_928:
        /*00f8*/ 	.byte	0x04, 0x1e
        /*00fa*/ 	.short	(.L_930 - .L_929)
.L_929:
        /*00fc*/ 	.word	0x00000000


	//----- nvinfo : EIATTR_CBANK_PARAM_SIZE
	.align		4
.L_930:
        /*0100*/ 	.byte	0x03, 0x19
        /*0102*/ 	.short	0x00e8


	//----- nvinfo : EIATTR_PARAM_CBANK
	.align		4
        /*0104*/ 	.byte	0x04, 0x0a
        /*0106*/ 	.short	(.L_932 - .L_931)
	.align		4
.L_931:
        /*0108*/ 	.word	index@(.nv.constant0._ZN10layer_norm31ln_parallel_residual_fwd_kernelINS_13Kernel_traitsI13__nv_bfloat16S2_fS2_fjLj6144ELj1ELj1ELj8ELj16ENS_18Kernel_traits_baseILj6144ES2_S2_fS2_fjLj256EEEEELb0ELb0ELb0EEEvNS_9FwdParamsE)
        /*010c*/ 	.short	0x0380
        /*010e*/ 	.short	0x00e8


	//----- nvinfo : EIATTR_SW_WAR
	.align		4
.L_932:
        /*0110*/ 	.byte	0x04, 0x36
        /*0112*/ 	.short	(.L_934 - .L_933)
.L_933:
        /*0114*/ 	.word	0x00000008
.L_934:


//--------------------- .nv.info._ZN10layer_norm31ln_parallel_residual_fwd_kernelINS_13Kernel_traitsI13__nv_bfloat16S2_fS2_fjLj6144ELj1ELj1ELj8ELj16ENS_18Kernel_traits_baseILj6144ES2_S2_fS2_fjLj256EEEEELb0ELb0ELb1EEEvNS_9FwdParamsE --------------------------
	.section	.nv.info._ZN10layer_norm31ln_parallel_residual_fwd_kernelINS_13Kernel_traitsI13__nv_bfloat16S2_fS2_fjLj6144ELj1ELj1ELj8ELj16ENS_18Kernel_traits_baseILj6144ES2_S2_fS2_fjLj256EEEEELb0ELb0ELb1EEEvNS_9FwdParamsE,"",@"SHT_CUDA_INFO"
	.sectionflags	@""
	.align	4


	//----- nvinfo : EIATTR_CUDA_API_VERSION
	.align		4
        /*0000*/ 	.byte	0x04, 0x37
        /*0002*/ 	.short	(.L_936 - .L_935)
.L_935:
        /*0004*/ 	.word	0x00000082


	//----- nvinfo : EIATTR_KPARAM_INFO
	.align		4
.L_936:
        /*0008*/ 	.byte	0x04, 0x17
        /*000a*/ 	.short	(.L_938 - .L_937)
.L_937:
        /*000c*/ 	.word	0x00000000
        /*0010*/ 	.short	0x0000
        /*0012*/ 	.short	0x0000
        /*0014*/ 	.byte	0x00, 0xf0, 0xa1, 0x03


	//----- nvinfo : EIATTR_SPARSE_MMA_MASK
	.align		4
.L_938:
        /*0018*/ 	.byte	0x03, 0x50
        /*001a*/ 	.short	0x0000


	//----- nvinfo : EIATTR_MAXREG_COUNT
	.align		4
        /*001c*/ 	.byte	0x03, 0x1b
        /*001e*/ 	.short	0x00ff


	//----- nvinfo : EIATTR_NUM_BARRIERS
	.align		4
        /*0020*/ 	.byte	0x02, 0x4c
        /*0022*/ 	.byte	0x01
	.zero		1


	//----- nvinfo : EIATTR_MERCURY_ISA_VERSION
	.align		4
        /*0024*/ 	.byte	0x03, 0x5f
        /*0026*/ 	.short	0x0101


	//----- nvinfo : EIATTR_COOP_GROUP_MASK_REGIDS
	.align		4
        /*0028*/ 	.byte	0x04, 0x29
        /*002a*/ 	.short	(.L_940 - .L_939)


	//   ....[0]....
.L_939:
        /*002c*/ 	.word	0xffffffff


	//   ....[1]....
        /*0030*/ 	.word	0xffffffff


	//   ....[2]....
        /*0034*/ 	.word	0xffffffff


	//   ....[3]....
        /*0038*/ 	.word	0xffffffff


	//   ....[4]....
        /*003c*/ 	.word	0xffffffff


	//   ....[5]....
        /*0040*/ 	.word	0xffffffff


	//   ....[6]....
        /*0044*/ 	.word	0xffffffff


	//   ....[7]....
        /*0048*/ 	.word	0xffffffff


	//   ....[8]....
        /*004c*/ 	.word	0xffffffff


	//   ....[9]....
        /*0050*/ 	.word	0xffffffff


	//   ....[10]....
        /*0054*/ 	.word	0xffffffff


	//   ....[11]....
        /*0058*/ 	.word	0xffffffff


	//   ....[12]....
        /*005c*/ 	.word	0xffffffff


	//   ....[13]....
        /*0060*/ 	.word	0xffffffff


	//   ....[14]....
        /*0064*/ 	.word	0xffffffff


	//   ....[15]....
        /*0068*/ 	.word	0xffffffff


	//   ....[16]....
        /*006c*/ 	.word	0xffffffff


	//   ....[17]....
        /*0070*/ 	.word	0xffffffff


	//   ....[18]....
        /*0074*/ 	.word	0xffffffff


	//   ....[19]....
        /*0078*/ 	.word	0xffffffff


	//   ....[20]....
        /*007c*/ 	.word	0xffffffff


	//----- nvinfo : EIATTR_COOP_GROUP_INSTR_OFFSETS
	.align		4
.L_940:
        /*0080*/ 	.byte	0x04, 0x28
        /*0082*/ 	.short	(.L_942 - .L_941)


	//   ....[0]....
.L_941:
        /*0084*/ 	.word	0x00002730


	//   ....[1]....
        /*0088*/ 	.word	0x00002750


	//   ....[2]....
        /*008c*/ 	.word	0x00002770


	//   ....[3]....
        /*0090*/ 	.word	0x00002790


	//   ....[4]....
        /*0094*/ 	.word	0x000027b0


	//   ....[5]....
        /*0098*/ 	.word	0x00002ae0


	//   ....[6]....
        /*009c*/ 	.word	0x00002b10


	//   ....[7]....
        /*00a0*/ 	.word	0x00002b40


	//   ....[8]....
        /*00a4*/ 	.word	0x00002b60


	//   ....[9]....
        /*00a8*/ 	.word	0x00002b80


	//   ....[10]....
        /*00ac*/ 	.word	0x00002d30


	//   ....[11]....
        /*00b0*/ 	.word	0x00002d70


	//   ....[12]....
        /*00b4*/ 	.word	0x00002db0


	//   ....[13]....
        /*00b8*/ 	.word	0x00002e00


	//   ....[14]....
        /*00bc*/ 	.word	0x00002ef0


	//   ....[15]....
        /*00c0*/ 	.word	0x00002f20


	//   ....[16]....
        /*00c4*/ 	.word	0x00002f40


	//   ....[17]....
        /*00c8*/ 	.word	0x00002fd0


	//   ....[18]....
        /*00cc*/ 	.word	0x00003030


	//   ....[19]....
        /*00d0*/ 	.word	0x000030c0


	//   ....[20]....
        /*00d4*/ 	.word	0x000030f0


	//----- nvinfo : EIATTR_VRC_CTA_INIT_COUNT
	.align		4
.L_942:
        /*00d8*/ 	.byte	0x02, 0x4a
	.zero		1
	.zero		1


	//----- nvinfo : EIATTR_EXIT_INSTR_OFFSETS
	.align		4
        /*00dc*/ 	.byte	0x04, 0x1c
        /*00de*/ 	.short	(.L_944 - .L_943)


	//   ....[0]....
.L_943:
        /*00e0*/ 	.word	0x000009f0


	//   ....[1]....
        /*00e4*/ 	.word	0x00004000


	//----- nvinfo : EIATTR_MAX_THREADS
	.align		4
.L_944:
        /*00e8*/ 	.byte	0x04, 0x05
        /*00ea*/ 	.short	(.L_946 - .L_945)
.L_945:
        /*00ec*/ 	.word	0x00000100
        /*00f0*/ 	.word	0x00000001
        /*00f4*/ 	.word	0x00000001


	//----- nvinfo : EIATTR_CRS_STACK_SIZE
	.align		4
.L_946:
        /*00f8*/ 	.byte	0x04, 0x1e
        /*00fa*/ 	.short	(.L_948 - .L_947)
.L_947:
        /*00fc*/ 	.word	0x00000000


	//----- nvinfo : EIATTR_CBANK_PARAM_SIZE
	.align		4
.L_948:
        /*0100*/ 	.byte	0x03, 0x19
        /*0102*/ 	.short	0x00e8


	//----- nvinfo : EIATTR_PARAM_CBANK
	.align		4
        /*0104*/ 	.byte	0x04, 0x0a
        /*0106*/ 	.short	(.L_950 - .L_949)
	.align		4
.L_949:
        /*0108*/ 	.word	index@(.nv.constant0._ZN10layer_norm31ln_parallel_residual_fwd_kernelINS_13Kernel_traitsI13__nv_bfloat16S2_fS2_fjLj6144ELj1ELj1ELj8ELj16ENS_18Kernel_traits_baseILj6144ES2_S2_fS2_fjLj256EEEEELb0ELb0ELb1EEEvNS_9FwdParamsE)
        /*010c*/ 	.short	0x0380
        /*010e*/ 	.short	0x00e8


	//----- nvinfo : EIATTR_SW_WAR
	.align		4
.L_950:
        /*0110*/ 	.byte	0x04, 0x36
        /*0112*/ 	.short	(.L_952 - .L_951)
.L_951:
        /*0114*/ 	.word	0x00000008
.L_952:


//--------------------- .nv.info._ZN10layer_norm31ln_parallel_residual_fwd_kernelINS_13Kernel_traitsI13__nv_bfloat16S2_fS2_fjLj6144ELj1ELj1ELj8ELj16ENS_18Kernel_traits_baseILj6144ES2_S2_fS2_fjLj256EEEEELb0ELb1ELb0EEEvNS_9FwdParamsE --------------------------
	.section	.nv.info._ZN10layer_norm31ln_parallel_residual_fwd_kernelINS_13Kernel_traitsI13__nv_bfloat16S2_fS2_fjLj6144ELj1ELj1ELj8ELj16ENS_18Kernel_traits_baseILj6144ES2_S2_fS2_fjLj256EEEEELb0ELb1ELb0EEEvNS_9FwdParamsE,"",@"SHT_CUDA_INFO"
	.sectionflags	@""
	.align	4


	//----- nvinfo : EIATTR_CUDA_API_VERSION
	.align		4
        /*0000*/ 	.byte	0x04, 0x37
        /*0002*/ 	.short	(.L_954 - .L_953)
.L_953:
        /*0004*/ 	.word	0x00000082


	//----- nvinfo : EIATTR_KPARAM_INFO
	.align		4
.L_954:
        /*0008*/ 	.byte	0x04, 0x17
        /*000a*/ 	.short	(.L_956 - .L_955)
.L_955:
        /*000c*/ 	.word	0x00000000
        /*0010*/ 	.short	0x0000
        /*0012*/ 	.short	0x0000
        /*0014*/ 	.byte	0x00, 0xf0, 0xa1, 0x03


	//----- nvinfo : EIATTR_SPARSE_MMA_MASK
	.align		4
.L_956:
        /*0018*/ 	.byte	0x03, 0x50
        /*001a*/ 	.short	0x0000


	//----- nvinfo : EIATTR_MAXREG_COUNT
	.align		4
        /*001c*/ 	.byte	0x03, 0x1b
        /*001e*/ 	.short	0x00ff


	//----- nvinfo : EIATTR_NUM_BARRIERS
	.align		4
        /*0020*/ 	.byte	0x02, 0x4c
        /*0022*/ 	.byte	0x01
	.zero		1


	//----- nvinfo : EIATTR_MERCURY_ISA_VERSION
	.align		4
        /*0024*/ 	.byte	0x03, 0x5f
        /*0026*/ 	.short	0x0101


	//----- nvinfo : EIATTR_COOP_GROUP_MASK_REGIDS
	.align		4
        /*0028*/ 	.byte	0x04, 0x29
        /*002a*/ 	.short	(.L_958 - .L_957)


	//   ....[0]....
.L_957:
        /*002c*/ 	.word	0xffffffff


	//   ....[1]....
        /*0030*/ 	.word	0xffffffff


	//   ....[2]....
        /*0034*/ 	.word	0xffffffff


	//   ....[3]....
        /*0038*/ 	.word	0xffffffff


	//   ....[4]....
        /*003c*/ 	.word	0xffffffff


	//   ....[5]....
        /*0040*/ 	.word	0xffffffff


	//   ....[6]....
        /*0044*/ 	.word	0xffffffff


	//   ....[7]....
        /*0048*/ 	.word	0xffffffff


	//   ....[8]....
        /*004c*/ 	.word	0xffffffff


	//   ....[9]....
        /*0050*/ 	.word	0xffffffff


	//   ....[10]....
        /*0054*/ 	.word	0xffffffff


	//   ....[11]....
        /*0058*/ 	.word	0xffffffff


	//   ....[12]....
        /*005c*/ 	.word	0xffffffff


	//   ....[13]....
        /*0060*/ 	.word	0xffffffff


	//   ....[14]....
        /*0064*/ 	.word	0xffffffff


	//   ....[15]....
        /*0068*/ 	.word	0xffffffff


	//   ....[16]....
        /*006c*/ 	.word	0xffffffff


	//   ....[17]....
        /*0070*/ 	.word	0xffffffff


	//   ....[18]....
        /*0074*/ 	.word	0xffffffff


	//   ....[19]....
        /*0078*/ 	.word	0xffffffff


	//   ....[20]....
        /*007c*/ 	.word	0xffffffff


	//----- nvinfo : EIATTR_COOP_GROUP_INSTR_OFFSETS
	.align		4
.L_958:
        /*0080*/ 	.byte	0x04, 0x28
        /*0082*/ 	.short	(.L_960 - .L_959)


	//   ....[0]....
.L_959:
        /*0084*/ 	.word	0x000022b0


	//   ....[1]....
        /*0088*/ 	.word	0x000022d0


	//   ....[2]....
        /*008c*/ 	.word	0x000022f0


	//   ....[3]....
        /*0090*/ 	.word	0x00002310


	//   ....[4]....
        /*0094*/ 	.word	0x00002330


	//   ....[5]....
        /*0098*/ 	.word	0x00002690


	//   ....[6]....
        /*009c*/ 	.word	0x000026b0


	//   ....[7]....
        /*00a0*/ 	.word	0x000026e0


	//   ....[8]....
        /*00a4*/ 	.word	0x00002700


	//   ....[9]....
        /*00a8*/ 	.word	0x00002740


	//   ....[10]....
        /*00ac*/ 	.word	0x000027c0


	//   ....[11]....
        /*00b0*/ 	.word	0x00002820


	//   ....[12]....
        /*00b4*/ 	.word	0x00002850


	//   ....[13]....
        /*00b8*/ 	.word	0x00002870


	//   ....[14]....
        /*00bc*/ 	.word	0x00002880


	//   ....[15]....
        /*00c0*/ 	.word	0x00002940


	//   ....[16]....
        /*00c4*/ 	.word	0x00002990


	//   ....[17]....
        /*00c8*/ 	.word	0x00002a20


	//   ....[18]....
        /*00cc*/ 	.word	0x00002a50


	//   ....[19]....
        /*00d0*/ 	.word	0x00002af0


	//   ....[20]....
        /*00d4*/ 	.word	0x00002b20


	//----- nvinfo : EIATTR_VRC_CTA_INIT_COUNT
	.align		4
.L_960:
        /*00d8*/ 	.byte	0x02, 0x4a
	.zero		1
	.zero		1


	//----- nvinfo : EIATTR_EXIT_INSTR_OFFSETS
	.align		4
        /*00dc*/ 	.byte	0x04, 0x1c
        /*00de*/ 	.short	(.L_962 - .L_961)


	//   ....[0]....
.L_961:
        /*00e0*/ 	.word	0x00000460


	//   ....[1]....
        /*00e4*/ 	.word	0x00003590


	//----- nvinfo : EIATTR_MAX_THREADS
	.align		4
.L_962:
        /*00e8*/ 	.byte	0x04, 0x05
        /*00ea*/ 	.short	(.L_964 - .L_963)
.L_963:
        /*00ec*/ 	.word	0x00000100
        /*00f0*/ 	.word	0x00000001
        /*00f4*/ 	.word	0x00000001


	//----- nvinfo : EIATTR_CRS_STACK_SIZE
	.align		4
.L_964:
        /*00f8*/ 	.byte	0x04, 0x1e
        /*00fa*/ 	.short	(.L_966 - .L_965)
.L_965:
        /*00fc*/ 	.word	0x00000000


	//----- nvinfo : EIATTR_CBANK_PARAM_SIZE
	.align		4
.L_966:
        /*0100*/ 	.byte	0x03, 0x19
        /*0102*/ 	.short	0x00e8


	//----- nvinfo : EIATTR_PARAM_CBANK
	.align		4
        /*0104*/ 	.byte	0x04, 0x0a
        /*0106*/ 	.short	(.L_968 - .L_967)
	.align		4
.L_967:
        /*0108*/ 	.word	index@(.nv.constant0._ZN10layer_norm31ln_parallel_residual_fwd_kernelINS_13Kernel_traitsI13__nv_bfloat16S2_fS2_fjLj6144ELj1ELj1ELj8ELj16ENS_18Kernel_traits_baseILj6144ES2_S2_fS2_fjLj256EEEEELb0ELb1ELb0EEEvNS_9FwdParamsE)
        /*010c*/ 	.short	0x0380
        /*010e*/ 	.short	0x00e8


	//----- nvinfo : EIATTR_SW_WAR
	.align		4
.L_968:
        /*0110*/ 	.byte	0x04, 0x36
        /*0112*/ 	.short	(.L_970 - .L_969)
.L_969:
        /*0114*/ 	.word	0x00000008
.L_970:


//--------------------- .nv.info._ZN10layer_norm31ln_parallel_residual_fwd_kernelINS_13Kernel_traitsI13__nv_bfloat16S2_fS2_fjLj6144ELj1ELj1ELj8ELj16ENS_18Kernel_traits_baseILj6144ES2_S2_fS2_fjLj256EEEEELb0ELb1ELb1EEEvNS_9FwdParamsE --------------------------
	.section	.nv.info._ZN10layer_norm31ln_parallel_residual_fwd_kernelINS_13Kernel_traitsI13__nv_bfloat16S2_fS2_fjLj6144ELj1ELj1ELj8ELj16ENS_18Kernel_traits_baseILj6144ES2_S2_fS2_fjLj256EEEEELb0ELb1ELb1EEEvNS_9FwdParamsE,"",@"SHT_CUDA_INFO"
	.sectionflags	@""
	.align	4


	//----- nvinfo : EIATTR_CUDA_API_VERSION
	.align		4
        /*0000*/ 	.byte	0x04, 0x37
        /*0002*/ 	.short	(.L_972 - .L_971)
.L_971:
        /*0004*/ 	.word	0x00000082


	//----- nvinfo : EIATTR_KPARAM_INFO
	.align		4
.L_972:
        /*0008*/ 	.byte	0x04, 0x17
        /*000a*/ 	.short	(.L_974 - .L_973)
.L_973:
        /*000c*/ 	.word	0x00000000
        /*0010*/ 	.short	0x0000
        /*0012*/ 	.short	0x0000
        /*0014*/ 	.byte	0x00, 0xf0, 0xa1, 0x03


	//----- nvinfo : EIATTR_SPARSE_MMA_MASK
	.align		4
.L_974:
        /*0018*/ 	.byte	0x03, 0x50
        /*001a*/ 	.short	0x0000


	//----- nvinfo : EIATTR_MAXREG_COUNT
	.align		4
        /*001c*/ 	.byte	0x03, 0x1b
        /*001e*/ 	.short	0x00ff


	//----- nvinfo : EIATTR_NUM_BARRIERS
	.align		4
        /*0020*/ 	.byte	0x02, 0x4c
        /*0022*/ 	.byte	0x01
	.zero		1


	//----- nvinfo : EIATTR_MERCURY_ISA_VERSION
	.align		4
        /*0024*/ 	.byte	0x03, 0x5f
        /*0026*/ 	.short	0x0101


	//----- nvinfo : EIATTR_COOP_GROUP_MASK_REGIDS
	.align		4
        /*0028*/ 	.byte	0x04, 0x29
        /*002a*/ 	.short	(.L_976 - .L_975)


	//   ....[0]....
.L_975:
        /*002c*/ 	.word	0xffffffff


	//   ....[1]....
        /*0030*/ 	.word	0xffffffff


	//   ....[2]....
        /*0034*/ 	.word	0xffffffff


	//   ....[3]....
        /*0038*/ 	.word	0xffffffff


	//   ....[4]....
        /*003c*/ 	.word	0xffffffff


	//   ....[5]....
        /*0040*/ 	.word	0xffffffff


	//   ....[6]....
        /*0044*/ 	.word	0xffffffff


	//   ....[7]....
        /*0048*/ 	.word	0xffffffff


	//   ....[8]....
        /*004c*/ 	.word	0xffffffff


	//   ....[9]....
        /*0050*/ 	.word	0xffffffff


	//   ....[10]....
        /*0054*/ 	.word	0xffffffff


	//   ....[11]....
        /*0058*/ 	.word	0xffffffff


	//   ....[12]....
        /*005c*/ 	.word	0xffffffff


	//   ....[13]....
        /*0060*/ 	.word	0xffffffff


	//   ....[14]....
        /*0064*/ 	.word	0xffffffff


	//   ....[15]....
        /*0068*/ 	.word	0xffffffff


	//   ....[16]....
        /*006c*/ 	.word	0xffffffff


	//   ....[17]....
        /*0070*/ 	.word	0xffffffff


	//   ....[18]....
        /*0074*/ 	.word	0xffffffff


	//   ....[19]....
        /*0078*/ 	.word	0xffffffff


	//   ....[20]....
        /*007c*/ 	.word	0xffffffff


	//----- nvinfo : EIATTR_COOP_GROUP_INSTR_OFFSETS
	.align		4
.L_976:
        /*0080*/ 	.byte	0x04, 0x28
        /*0082*/ 	.short	(.L_978 - .L_977)


	//   ....[0]....
.L_977:
        /*0084*/ 	.word	0x000020a0


	//   ....[1]....
        /*0088*/ 	.word	0x000020c0


	//   ....[2]....
        /*008c*/ 	.word	0x000020e0


	//   ....[3]....
        /*0090*/ 	.word	0x00002100


	//   ....[4]....
        /*0094*/ 	.word	0x00002120


	//   ....[5]....
        /*0098*/ 	.word	0x00002450


	//   ....[6]....
        /*009c*/ 	.word	0x00002470


	//   ....[7]....
        /*00a0*/ 	.word	0x00002490


	//   ....[8]....
        /*00a4*/ 	.word	0x000024c0


	//   ....[9]....
        /*00a8*/ 	.word	0x000024f0


	//   ....[10]....
        /*00ac*/ 	.word	0x000026a0


	//   ....[11]....
        /*00b0*/ 	.word	0x000026d0


	//   ....[12]....
        /*00b4*/ 	.word	0x000026e0


	//   ....[13]....
        /*00b8*/ 	.word	0x00002720


	//   ....[14]....
        /*00bc*/ 	.word	0x000027f0


	//   ....[15]....
        /*00c0*/ 	.word	0x00002820


	//   ....[16]....
        /*00c4*/ 	.word	0x00002840


	//   ....[17]....
        /*00c8*/ 	.word	0x000028d0


	//   ....[18]....
        /*00cc*/ 	.word	0x00002930


	//   ....[19]....
        /*00d0*/ 	.word	0x000029d0


	//   ....[20]....
        /*00d4*/ 	.word	0x000029f0


	//----- nvinfo : EIATTR_VRC_CTA_INIT_COUNT
	.align		4
.L_978:
        /*00d8*/ 	.byte	0x02, 0x4a
	.zero		1
	.zero		1


	//----- nvinfo : EIATTR_EXIT_INSTR_OFFSETS
	.align		4
        /*00dc*/ 	.byte	0x04, 0x1c
        /*00de*/ 	.short	(.L_980 - .L_979)


	//   ....[0]....
.L_979:
        /*00e0*/ 	.word	0x00000180


	//   ....[1]....
        /*00e4*/ 	.word	0x000030c0


	//----- nvinfo : EIATTR_MAX_THREADS
	.align		4
.L_980:
        /*00e8*/ 	.byte	0x04, 0x05
        /*00ea*/ 	.short	(.L_982 - .L_981)
.L_981:
        /*00ec*/ 	.word	0x00000100
        /*00f0*/ 	.word	0x00000001
        /*00f4*/ 	.word	0x00000001


	//----- nvinfo : EIATTR_CRS_STACK_SIZE
	.align		4
.L_982:
        /*00f8*/ 	.byte	0x04, 0x1e
        /*00fa*/ 	.short	(.L_984 - .L_983)
.L_983:
        /*00fc*/ 	.word	0x00000000


	//----- nvinfo : EIATTR_CBANK_PARAM_SIZE
	.align		4
.L_984:
        /*0100*/ 	.byte	0x03, 0x19
        /*0102*/ 	.short	0x00e8


	//----- nvinfo : EIATTR_PARAM_CBANK
	.align		4
        /*0104*/ 	.byte	0x04, 0x0a
        /*0106*/ 	.short	(.L_986 - .L_985)
	.align		4
.L_985:
        /*0108*/ 	.word	index@(.nv.constant0._ZN10layer_norm31ln_parallel_residual_fwd_kernelINS_13Kernel_traitsI13__nv_bfloat16S2_fS2_fjLj6144ELj1ELj1ELj8ELj16ENS_18Kernel_traits_baseILj6144ES2_S2_fS2_fjLj256EEEEELb0ELb1ELb1EEEvNS_9FwdParamsE)
        /*010c*/ 	.short	0x0380
        /*010e*/ 	.short	0x00e8


	//----- nvinfo : EIATTR_SW_WAR
	.align		4
.L_986:
        /*0110*/ 	.byte	0x04, 0x36
        /*0112*/ 	.short	(.L_988 - .L_987)
.L_987:
        /*0114*/ 	.word	0x00000008
.L_988:


//--------------------- .nv.info._ZN10layer_norm31ln_parallel_residual_fwd_kernelINS_13Kernel_traitsI13__nv_bfloat16S2_fS2_fjLj6144ELj1ELj1ELj8ELj16ENS_18Kernel_traits_baseILj6144ES2_S2_fS2_fjLj256EEEEELb1ELb0ELb0EEEvNS_9FwdParamsE --------------------------
	.section	.nv.info._ZN10layer_norm31ln_parallel_residual_fwd_kernelINS_13Kernel_traitsI13__nv_bfloat16S2_fS2_fjLj6144ELj1ELj1ELj8ELj16ENS_18Kernel_traits_baseILj6144ES2_S2_fS2_fjLj256EEEEELb1ELb0ELb0EEEvNS_9FwdParamsE,"",@"SHT_CUDA_INFO"
	.sectionflags	@""
	.align	4


	//----- nvinfo : EIATTR_CUDA_API_VERSION
	.align		4
        /*0000*/ 	.byte	0x04, 0x37
        /*0002*/ 	.short	(.L_990 - .L_989)
.L_989:
        /*0004*/ 	.word	0x00000082


	//----- nvinfo : EIATTR_KPARAM_INFO
	.align		4
.L_990:
        /*0008*/ 	.byte	0x04, 0x17
        /*000a*/ 	.short	(.L_992 - .L_991)
.L_991:
        /*000c*/ 	.word	0x00000000
        /*0010*/ 	.short	0x0000
        /*0012*/ 	.short	0x0000
        /*0014*/ 	.byte	0x00, 0xf0, 0xa1, 0x03


	//----- nvinfo : EIATTR_SPARSE_MMA_MASK
	.align		4
.L_992:
        /*0018*/ 	.byte	0x03, 0x50
        /*001a*/ 	.short	0x0000


	//----- nvinfo : EIATTR_MAXREG_COUNT
	.align		4
        /*001c*/ 	.byte	0x03, 0x1b
        /*001e*/ 	.short	0x00ff


	//----- nvinfo : EIATTR_NUM_BARRIERS
	.align		4
        /*0020*/ 	.byte	0x02, 0x4c
        /*0022*/ 	.byte	0x01
	.zero		1


	//----- nvinfo : EIATTR_MERCURY_ISA_VERSION
	.align		4
        /*0024*/ 	.byte	0x03, 0x5f
        /*0026*/ 	.short	0x0101


	//----- nvinfo : EIATTR_COOP_GROUP_MASK_REGIDS
	.align		4
        /*0028*/ 	.byte	0x04, 0x29
        /*002a*/ 	.short	(.L_994 - .L_993)


	//   ....[0]....
.L_993:
        /*002c*/ 	.word	0xffffffff


	//   ....[1]....
        /*0030*/ 	.word	0xffffffff


	//   ....[2]....
        /*0034*/ 	.word	0xffffffff


	//   ....[3]....
        /*0038*/ 	.word	0xffffffff


	//   ....[4]....
        /*003c*/ 	.word	0xffffffff


	//   ....[5]....
        /*0040*/ 	.word	0xffffffff


	//   ....[6]....
        /*0044*/ 	.word	0xffffffff


	//   ....[7]....
        /*0048*/ 	.word	0xffffffff


	//   ....[8]....
        /*004c*/ 	.word	0xffffffff


	//   ....[9]....
        /*0050*/ 	.word	0xffffffff


	//   ....[10]....
        /*0054*/ 	.word	0xffffffff


	//   ....[11]....
        /*0058*/ 	.word	0xffffffff


	//   ....[12]....
        /*005c*/ 	.word	0xffffffff


	//   ....[13]....
        /*0060*/ 	.word	0xffffffff


	//   ....[14]....
        /*0064*/ 	.word	0xffffffff


	//   ....[15]....
        /*0068*/ 	.word	0xffffffff


	//   ....[16]....
        /*006c*/ 	.word	0xffffffff


	//   ....[17]....
        /*0070*/ 	.word	0xffffffff


	//   ....[18]....
        /*0074*/ 	.word	0xffffffff


	//   ....[19]....
        /*0078*/ 	.word	0xffffffff


	//   ....[20]....
        /*007c*/ 	.word	0xffffffff


	//----- nvinfo : EIATTR_COOP_GROUP_INSTR_OFFSETS
	.align		4
.L_994:
        /*0080*/ 	.byte	0x04, 0x28
        /*0082*/ 	.short	(.L_996 - .L_995)


	//   ....[0]....
.L_995:
        /*0084*/ 	.word	0x0001e120


	//   ....[1]....
        /*0088*/ 	.word	0x0001e140


	//   ....[2]....
        /*008c*/ 	.word	0x0001e160


	//   ....[3]....
        /*0090*/ 	.word	0x0001e180


	//   ....[4]....
        /*0094*/ 	.word	0x0001e1a0


	//   ....[5]....
        /*0098*/ 	.word	0x0001e4e0


	//   ....[6]....
        /*009c*/ 	.word	0x0001e500


	//   ....[7]....
        /*00a0*/ 	.word	0x0001e520


	//   ....[8]....
        /*00a4*/ 	.word	0x0001e550


	//   ....[9]....
        /*00a8*/ 	.word	0x0001e580


	//   ....[10]....
        /*00ac*/ 	.word	0x0001e730


	//   ....[11]....
        /*00b0*/ 	.word	0x0001e770


	//   ....[12]....
        /*00b4*/ 	.word	0x0001e780


	//   ....[13]....
        /*00b8*/ 	.word	0x0001e7d0


	//   ....[14]....
        /*00bc*/ 	.word	0x0001e890


	//   ....[15]....
        /*00c0*/ 	.word	0x0001e8c0


	//   ....[16]....
        /*00c4*/ 	.word	0x0001e8e0


	//   ....[17]....
        /*00c8*/ 	.word	0x0001e990


	//   ....[18]....
        /*00cc*/ 	.word	0x0001e9e0


	//   ....[19]....
        /*00d0*/ 	.word	0x0001ea70


	//   ....[20]....
        /*00d4*/ 	.word	0x0001eaa0


	//----- nvinfo : EIATTR_VRC_CTA_INIT_COUNT
	.align		4
.L_996:
        /*00d8*/ 	.byte	0x02, 0x4a
	.zero		1
	.zero		1


	//----- nvinfo : EIATTR_EXIT_INSTR_OFFSETS
	.align		4
        /*00dc*/ 	.byte	0x04, 0x1c
        /*00de*/ 	.short	(.L_998 - .L_997)


	//   ....[0]....
.L_997:
        /*00e0*/ 	.word	0x00000e20


	//   ....[1]....
        /*00e4*/ 	.word	0x0001fb10


	//----- nvinfo : EIATTR_MAX_THREADS
	.align		4
.L_998:
        /*00e8*/ 	.byte	0x04, 0x05
        /*00ea*/ 	.short	(.L_1000 - .L_999)
.L_999:
        /*00ec*/ 	.word	0x00000100
        /*00f0*/ 	.word	0x00000001
        /*00f4*/ 	.word	0x00000001


	//----- nvinfo : EIATTR_CRS_STACK_SIZE
	.align		4
.L_1000:
        /*00f8*/ 	.byte	0x04, 0x1e
        /*00fa*/ 	.short	(.L_1002 - .L_1001)
.L_1001:
        /*00fc*/ 	.word	0x00000000


	//----- nvinfo : EIATTR_CBANK_PARAM_SIZE
	.align		4
.L_1002:
        /*0100*/ 	.byte	0x03, 0x19
        /*0102*/ 	.short	0x00e8


	//----- nvinfo : EIATTR_PARAM_CBANK
	.align		4
        /*0104*/ 	.byte	0x04, 0x0a
        /*0106*/ 	.short	(.L_1004 - .L_1003)
	.align		4
.L_1003:
        /*0108*/ 	.word	index@(.nv.constant0._ZN10layer_norm31ln_parallel_residual_fwd_kernelINS_13Kernel_traitsI13__nv_bfloat16S2_fS2_fjLj6144ELj1ELj1ELj8ELj16ENS_18Kernel_traits_baseILj6144ES2_S2_fS2_fjLj256EEEEELb1ELb0ELb0EEEvNS_9FwdParamsE)
        /*010c*/ 	.short	0x0380
        /*010e*/ 	.short	0x00e8


	//----- nvinfo : EIATTR_SW_WAR
	.align		4
.L_1004:
        /*0110*/ 	.byte	0x04, 0x36
        /*0112*/ 	.short	(.L_1006 - .L_1005)
.L_1005:
        /*0114*/ 	.word	0x00000008
.L_1006:


//--------------------- .nv.info._ZN10layer_norm31ln_parallel_residual_fwd_kernelINS_13Kernel_traitsI13__nv_bfloat16S2_fS2_fjLj6144ELj1ELj1ELj8ELj16ENS_18Kernel_traits_baseILj6144ES2_S2_fS2_fjLj256EEEEELb1ELb0ELb1EEEvNS_9FwdParamsE --------------------------
	.section	.nv.info._ZN10layer_norm31ln_parallel_residual_fwd_kernelINS_13Kernel_traitsI13__nv_bfloat16S2_fS2_fjLj6144ELj1ELj1ELj8ELj16ENS_18Kernel_traits_baseILj6144ES2_S2_fS2_fjLj256EEEEELb1ELb0ELb1EEEvNS_9FwdParamsE,"",@"SHT_CUDA_INFO"
	.sectionflags	@""
	.align	4


	//----- nvinfo : EIATTR_CUDA_API_VERSION
	.align		4
        /*0000*/ 	.byte	0x04, 0x37
        /*0002*/ 	.short	(.L_1008 - .L_1007)
.L_1007:
        /*0004*/ 	.word	0x00000082


	//----- nvinfo : EIATTR_KPARAM_INFO
	.align		4
.L_1008:
        /*0008*/ 	.byte	0x04, 0x17
        /*000a*/ 	.short	(.L_1010 - .L_1009)
.L_1009:
        /*000c*/ 	.word	0x00000000
        /*0010*/ 	.short	0x0000
        /*0012*/ 	.short	0x0000
        /*0014*/ 	.byte	0x00, 0xf0, 0xa1, 0x03


	//----- nvinfo : EIATTR_SPARSE_MMA_MASK
	.align		4
.L_1010:
        /*0018*/ 	.byte	0x03, 0x50
        /*001a*/ 	.short	0x0000


	//----- nvinfo : EIATTR_MAXREG_COUNT
	.align		4
        /*001c*/ 	.byte	0x03, 0x1b
        /*001e*/ 	.short	0x00ff


	//----- nvinfo : EIATTR_NUM_BARRIERS
	.align		4
        /*0020*/ 	.byte	0x02, 0x4c
        /*0022*/ 	.byte	0x01
	.zero		1


	//----- nvinfo : EIATTR_MERCURY_ISA_VERSION
	.align		4
        /*0024*/ 	.byte	0x03, 0x5f
        /*0026*/ 	.short	0x0101


	//----- nvinfo : EIATTR_COOP_GROUP_MASK_REGIDS
	.align		4
        /*0028*/ 	.byte	0x04, 0x29
        /*002a*/ 	.short	(.L_1012 - .L_1011)


	//   ....[0]....
.L_1011:
        /*002c*/ 	.word	0xffffffff


	//   ....[1]....
        /*0030*/ 	.word	0xffffffff


	//   ....[2]....
        /*0034*/ 	.word	0xffffffff


	//   ....[3]....
        /*0038*/ 	.word	0xffffffff


	//   ....[4]....
        /*003c*/ 	.word	0xffffffff


	//   ....[5]....
        /*0040*/ 	.word	0xffffffff


	//   ....[6]....
        /*0044*/ 	.word	0xffffffff


	//   ....[7]....
        /*0048*/ 	.word	0xffffffff


	//   ....[8]....
        /*004c*/ 	.word	0xffffffff


	//   ....[9]....
        /*0050*/ 	.word	0xffffffff


	//   ....[10]....
        /*0054*/ 	.word	0xffffffff


	//   ....[11]....
        /*0058*/ 	.word	0xffffffff


	//   ....[12]....
        /*005c*/ 	.word	0xffffffff


	//   ....[13]....
        /*0060*/ 	.word	0xffffffff


	//   ....[14]....
        /*0064*/ 	.word	0xffffffff


	//   ....[15]....
        /*0068*/ 	.word	0xffffffff


	//   ....[16]....
        /*006c*/ 	.word	0xffffffff


	//   ....[17]....
        /*0070*/ 	.word	0xffffffff


	//   ....[18]....
        /*0074*/ 	.word	0xffffffff


	//   ....[19]....
        /*0078*/ 	.word	0xffffffff


	//   ....[20]....
        /*007c*/ 	.word	0xffffffff


	//----- nvinfo : EIATTR_COOP_GROUP_INSTR_OFFSETS
	.align		4
.L_1012:
        /*0080*/ 	.byte	0x04, 0x28
        /*0082*/ 	.short	(.L_1014 - .L_1013)


	//   ....[0]....
.L_1013:
        /*0084*/ 	.word	0x0001c3b0


	//   ....[1]....
        /*0088*/ 	.word	0x0001c3f0


	//   ....[2]....
        /*008c*/ 	.word	0x0001c420


	//   ....[3]....
        /*0090*/ 	.word	0x0001c440


	//   ....[4]....
        /*0094*/ 	.word	0x0001c460


	//   ....[5]....
        /*0098*/ 	.word	0x0001c790


	//   ....[6]....
        /*009c*/ 	.word	0x0001c7b0


	//   ....[7]....
        /*00a0*/ 	.word	0x0001c7d0


	//   ....[8]....
        /*00a4*/ 	.word	0x0001c7f0


	//   ....[9]....
        /*00a8*/ 	.word	0x0001c810


	//   ....[10]....
        /*00ac*/ 	.word	0x0001c9c0


	//   ....[11]....
        /*00b0*/ 	.word	0x0001ca00


	//   ....[12]....
        /*00b4*/ 	.word	0x0001ca40


	//   ....[13]....
        /*00b8*/ 	.word	0x0001cb10


	//   ....[14]....
        /*00bc*/ 	.word	0x0001cbd0


	//   ....[15]....
        /*00c0*/ 	.word	0x0001cc00


	//   ....[16]....
        /*00c4*/ 	.word	0x0001cc20


	//   ....[17]....
        /*00c8*/ 	.word	0x0001ccd0


	//   ....[18]....
        /*00cc*/ 	.word	0x0001cd30


	//   ....[19]....
        /*00d0*/ 	.word	0x0001cde0


	//   ....[20]....
        /*00d4*/ 	.word	0x0001ce10


	//----- nvinfo : EIATTR_VRC_CTA_INIT_COUNT
	.align		4
.L_1014:
        /*00d8*/ 	.byte	0x02, 0x4a
	.zero		1
	.zero		1


	//----- nvinfo : EIATTR_EXIT_INSTR_OFFSETS
	.align		4
        /*00dc*/ 	.byte	0x04, 0x1c
        /*00de*/ 	.short	(.L_1016 - .L_1015)


	//   ....[0]....
.L_1015:
        /*00e0*/ 	.word	0x00000b00


	//   ....[1]....
        /*00e4*/ 	.word	0x0001dc90


	//----- nvinfo : EIATTR_MAX_THREADS
	.align		4
.L_1016:
        /*00e8*/ 	.byte	0x04, 0x05
        /*00ea*/ 	.short	(.L_1018 - .L_1017)
.L_1017:
        /*00ec*/ 	.word	0x00000100
        /*00f0*/ 	.word	0x00000001
        /*00f4*/ 	.word	0x00000001


	//----- nvinfo : EIATTR_CRS_STACK_SIZE
	.align		4
.L_1018:
        /*00f8*/ 	.byte	0x04, 0x1e
        /*00fa*/ 	.short	(.L_1020 - .L_1019)
.L_1019:
        /*00fc*/ 	.word	0x00000000


	//----- nvinfo : EIATTR_CBANK_PARAM_SIZE
	.align		4
.L_1020:
        /*0100*/ 	.byte	0x03, 0x19
        /*0102*/ 	.short	0x00e8


	//----- nvinfo : EIATTR_PARAM_CBANK
	.align		4
        /*0104*/ 	.byte	0x04, 0x0a
        /*0106*/ 	.short	(.L_1022 - .L_1021)
	.align		4
.L_1021:
        /*0108*/ 	.word	index@(.nv.constant0._ZN10layer_norm31ln_parallel_residual_fwd_kernelINS_13Kernel_traitsI13__nv_bfloat16S2_fS2_fjLj6144ELj1ELj1ELj8ELj16ENS_18Kernel_traits_baseILj6144ES2_S2_fS2_fjLj256EEEEELb1ELb0ELb1EEEvNS_9FwdParamsE)
        /*010c*/ 	.short	0x0380
        /*010e*/ 	.short	0x00e8


	//----- nvinfo : EIATTR_SW_WAR
	.align		4
.L_1022:
        /*0110*/ 	.byte	0x04, 0x36
        /*0112*/ 	.short	(.L_1024 - .L_1023)
.L_1023:
        /*0114*/ 	.word	0x00000008
.L_1024:


//--------------------- .nv.info._ZN10layer_norm31ln_parallel_residual_fwd_kernelINS_13Kernel_traitsI13__nv_bfloat16S2_fS2_fjLj6144ELj1ELj1ELj8ELj16ENS_18Kernel_traits_baseILj6144ES2_S2_fS2_fjLj256EEEEELb1ELb1ELb0EEEvNS_9FwdParamsE --------------------------
	.section	.nv.info._ZN10layer_norm31ln_parallel_residual_fwd_kernelINS_13Kernel_traitsI13__nv_bfloat16S2_fS2_fjLj6144ELj1ELj1ELj8ELj16ENS_18Kernel_traits_baseILj6144ES2_S2_fS2_fjLj256EEEEELb1ELb1ELb0EEEvNS_9FwdParamsE,"",@"SHT_CUDA_INFO"
	.sectionflags	@""
	.align	4


	//----- nvinfo : EIATTR_CUDA_API_VERSION
	.align		4
        /*0000*/ 	.byte	0x04, 0x37
        /*0002*/ 	.short	(.L_1026 - .L_1025)
.L_1025:
        /*0004*/ 	.word	0x00000082


	//----- nvinfo : EIATTR_KPARAM_INFO
	.align		4
.L_1026:
        /*0008*/ 	.byte	0x04, 0x17
        /*000a*/ 	.short	(.L_1028 - .L_1027)
.L_1027:
        /*000c*/ 	.word	0x00000000
        /*0010*/ 	.short	0x0000
        /*0012*/ 	.short	0x0000
        /*0014*/ 	.byte	0x00, 0xf0, 0xa1, 0x03


	//----- nvinfo : EIATTR_SPARSE_MMA_MASK
	.align		4
.L_1028:
        /*0018*/ 	.byte	0x03, 0x50
        /*001a*/ 	.short	0x0000


	//----- nvinfo : EIATTR_MAXREG_COUNT
	.align		4
        /*001c*/ 	.byte	0x03, 0x1b
        /*001e*/ 	.short	0x00ff


	//----- nvinfo : EIATTR_NUM_BARRIERS
	.align		4
        /*0020*/ 	.byte	0x02, 0x4c
        /*0022*/ 	.byte	0x01
	.zero		1


	//----- nvinfo : EIATTR_MERCURY_ISA_VERSION
	.align		4
        /*0024*/ 	.byte	0x03, 0x5f
        /*0026*/ 	.short	0x0101


	//----- nvinfo : EIATTR_COOP_GROUP_MASK_REGIDS
	.align		4
        /*0028*/ 	.byte	0x04, 0x29
        /*002a*/ 	.short	(.L_1030 - .L_1029)


	//   ....[0]....
.L_1029:
        /*002c*/ 	.word	0xffffffff


	//   ....[1]....
        /*0030*/ 	.word	0xffffffff


	//   ....[2]....
        /*0034*/ 	.word	0xffffffff


	//   ....[3]....
        /*0038*/ 	.word	0xffffffff


	//   ....[4]....
        /*003c*/ 	.word	0xffffffff


	//   ....[5]....
        /*0040*/ 	.word	0xffffffff


	//   ....[6]....
        /*0044*/ 	.word	0xffffffff


	//   ....[7]....
        /*0048*/ 	.word	0xffffffff


	//   ....[8]....
        /*004c*/ 	.word	0xffffffff


	//   ....[9]....
        /*0050*/ 	.word	0xffffffff


	//   ....[10]....
        /*0054*/ 	.word	0xffffffff


	//   ....[11]....
        /*0058*/ 	.word	0xffffffff


	//   ....[12]....
        /*005c*/ 	.word	0xffffffff


	//   ....[13]....
        /*0060*/ 	.word	0xffffffff


	//   ....[14]....
        /*0064*/ 	.word	0xffffffff


	//   ....[15]....
        /*0068*/ 	.word	0xffffffff


	//   ....[16]....
        /*006c*/ 	.word	0xffffffff


	//   ....[17]....
        /*0070*/ 	.word	0xffffffff


	//   ....[18]....
        /*0074*/ 	.word	0xffffffff


	//   ....[19]....
        /*0078*/ 	.word	0xffffffff


	//   ....[20]....
        /*007c*/ 	.word	0xffffffff


	//----- nvinfo : EIATTR_COOP_GROUP_INSTR_OFFSETS
	.align		4
.L_1030:
        /*0080*/ 	.byte	0x04, 0x28
        /*0082*/ 	.short	(.L_1032 - .L_1031)


	//   ....[0]....
.L_1031:
        /*0084*/ 	.word	0x0001aee0


	//   ....[1]....
        /*0088*/ 	.word	0x0001af00


	//   ....[2]....
        /*008c*/ 	.word	0x0001af20


	//   ....[3]....
        /*0090*/ 	.word	0x0001af40


	//   ....[4]....
        /*0094*/ 	.word	0x0001af60


	//   ....[5]....
        /*0098*/ 	.word	0x0001b2b0


	//   ....[6]....
        /*009c*/ 	.word	0x0001b2d0


	//   ....[7]....
        /*00a0*/ 	.word	0x0001b2f0


	//   ....[8]....
        /*00a4*/ 	.word	0x0001b310


	//   ....[9]....
        /*00a8*/ 	.word	0x0001b340


	//   ....[10]....
        /*00ac*/ 	.word	0x0001b4d0


	//   ....[11]....
        /*00b0*/ 	.word	0x0001b510


	//   ....[12]....
        /*00b4*/ 	.word	0x0001b530


	//   ....[13]....
        /*00b8*/ 	.word	0x0001b570


	//   ....[14]....
        /*00bc*/ 	.word	0x0001b630


	//   ....[15]....
        /*00c0*/ 	.word	0x0001b660


	//   ....[16]....
        /*00c4*/ 	.word	0x0001b680


	//   ....[17]....
        /*00c8*/ 	.word	0x0001b710


	//   ....[18]....
        /*00cc*/ 	.word	0x0001b770


	//   ....[19]....
        /*00d0*/ 	.word	0x0001b800


	//   ....[20]....
        /*00d4*/ 	.word	0x0001b830


	//----- nvinfo : EIATTR_VRC_CTA_INIT_COUNT
	.align		4
.L_1032:
        /*00d8*/ 	.byte	0x02, 0x4a
	.zero		1
	.zero		1


	//----- nvinfo : EIATTR_EXIT_INSTR_OFFSETS
	.align		4
        /*00dc*/ 	.byte	0x04, 0x1c
        /*00de*/ 	.short	(.L_1034 - .L_1033)


	//   ....[0]....
.L_1033:
        /*00e0*/ 	.word	0x000006b0


	//   ....[1]....
        /*00e4*/ 	.word	0x0001c3d0


	//----- nvinfo : EIATTR_MAX_THREADS
	.align		4
.L_1034:
        /*00e8*/ 	.byte	0x04, 0x05
        /*00ea*/ 	.short	(.L_1036 - .L_1035)
.L_1035:
        /*00ec*/ 	.word	0x00000100
        /*00f0*/ 	.word	0x00000001
        /*00f4*/ 	.word	0x00000001


	//----- nvinfo : EIATTR_CRS_STACK_SIZE
	.align		4
.L_1036:
        /*00f8*/ 	.byte	0x04, 0x1e
        /*00fa*/ 	.short	(.L_1038 - .L_1037)
.L_1037:
        /*00fc*/ 	.word	0x00000000


	//----- nvinfo : EIATTR_CBANK_PARAM_SIZE
	.align		4
.L_1038:
        /*0100*/ 	.byte	0x03, 0x19
        /*0102*/ 	.short	0x00e8


	//----- nvinfo : EIATTR_PARAM_CBANK
	.align		4
        /*0104*/ 	.byte	0x04, 0x0a
        /*0106*/ 	.short	(.L_1040 - .L_1039)
	.align		4
.L_1039:
        /*0108*/ 	.word	index@(.nv.constant0._ZN10layer_norm31ln_parallel_residual_fwd_kernelINS_13Kernel_traitsI13__nv_bfloat16S2_fS2_fjLj6144ELj1ELj1ELj8ELj16ENS_18Kernel_traits_baseILj6144ES2_S2_fS2_fjLj256EEEEELb1ELb1ELb0EEEvNS_9FwdParamsE)
        /*010c*/ 	.short	0x0380
        /*010e*/ 	.short	0x00e8


	//----- nvinfo : EIATTR_SW_WAR
	.align		4
.L_1040:
        /*0110*/ 	.byte	0x04, 0x36
        /*0112*/ 	.short	(.L_1042 - .L_1041)
.L_1041:
        /*0114*/ 	.word	0x00000008
.L_1042:


//--------------------- .nv.info._ZN10layer_norm31ln_parallel_residual_fwd_kernelINS_13Kernel_traitsI13__nv_bfloat16S2_fS2_fjLj6144ELj1ELj1ELj8ELj16ENS_18Kernel_traits_baseILj6144ES2_S2_fS2_fjLj256EEEEELb1ELb1ELb1EEEvNS_9FwdParamsE --------------------------
	.section	.nv.info._ZN10layer_norm31ln_parallel_residual_fwd_kernelINS_13Kernel_traitsI13__nv_bfloat16S2_fS2_fjLj6144ELj1ELj1ELj8ELj16ENS_18Kernel_traits_baseILj6144ES2_S2_fS2_fjLj256EEEEELb1ELb1ELb1EEEvNS_9FwdParamsE,"",@"SHT_CUDA_INFO"
	.sectionflags	@""
	.align	4


	//----- nvinfo : EIATTR_CUDA_API_VERSION
	.align		4
        /*0000*/ 	.byte	0x04, 0x37
        /*0002*/ 	.short	(.L_1044 - .L_1043)
.L_1043:
        /*0004*/ 	.word	0x00000082


	//----- nvinfo : EIATTR_KPARAM_INFO
	.align		4
.L_1044:
        /*0008*/ 	.byte	0x04, 0x17
        /*000a*/ 	.short	(.L_1046 - .L_1045)
.L_1045:
        /*000c*/ 	.word	0x00000000
        /*0010*/ 	.short	0x0000
        /*0012*/ 	.short	0x0000
        /*0014*/ 	.byte	0x00, 0xf0, 0xa1, 0x03


	//----- nvinfo : EIATTR_SPARSE_MMA_MASK
	.align		4
.L_1046:
        /*0018*/ 	.byte	0x03, 0x50
        /*001a*/ 	.short	0x0000


	//----- nvinfo : EIATTR_MAXREG_COUNT
	.align		4
        /*001c*/ 	.byte	0x03, 0x1b
        /*001e*/ 	.short	0x00ff


	//----- nvinfo : EIATTR_NUM_BARRIERS
	.align		4
        /*0020*/ 	.byte	0x02, 0x4c
        /*0022*/ 	.byte	0x01
	.zero		1


	//----- nvinfo : EIATTR_MERCURY_ISA_VERSION
	.align		4
        /*0024*/ 	.byte	0x03, 0x5f
        /*0026*/ 	.short	0x0101


	//----- nvinfo : EIATTR_COOP_GROUP_MASK_REGIDS
	.align		4
        /*0028*/ 	.byte	0x04, 0x29
        /*002a*/ 	.short	(.L_1048 - .L_1047)


	//   ....[0]....
.L_1047:
        /*002c*/ 	.word	0xffffffff


	//   ....[1]....
        /*0030*/ 	.word	0xffffffff


	//   ....[2]....
        /*0034*/ 	.word	0xffffffff


	//   ....[3]....
        /*0038*/ 	.word	0xffffffff


	//   ....[4]....
        /*003c*/ 	.word	0xffffffff


	//   ....[5]....
        /*0040*/ 	.word	0xffffffff


	//   ....[6]....
        /*0044*/ 	.word	0xffffffff


	//   ....[7]....
        /*0048*/ 	.word	0xffffffff


	//   ....[8]....
        /*004c*/ 	.word	0xffffffff


	//   ....[9]....
        /*0050*/ 	.word	0xffffffff


	//   ....[10]....
        /*0054*/ 	.word	0xffffffff


	//   ....[11]....
        /*0058*/ 	.word	0xffffffff


	//   ....[12]....
        /*005c*/ 	.word	0xffffffff


	//   ....[13]....
        /*0060*/ 	.word	0xffffffff


	//   ....[14]....
        /*0064*/ 	.word	0xffffffff


	//   ....[15]....
        /*0068*/ 	.word	0xffffffff


	//   ....[16]....
        /*006c*/ 	.word	0xffffffff


	//   ....[17]....
        /*0070*/ 	.word	0xffffffff


	//   ....[18]....
        /*0074*/ 	.word	0xffffffff


	//   ....[19]....
        /*0078*/ 	.word	0xffffffff


	//   ....[20]....
        /*007c*/ 	.word	0xffffffff


	//----- nvinfo : EIATTR_COOP_GROUP_INSTR_OFFSETS
	.align		4
.L_1048:
        /*0080*/ 	.byte	0x04, 0x28
        /*0082*/ 	.short	(.L_1050 - .L_1049)


	//   ....[0]....
.L_1049:
        /*0084*/ 	.word	0x00016f00


	//   ....[1]....
        /*0088*/ 	.word	0x00016f30


	//   ....[2]....
        /*008c*/ 	.word	0x00016f50


	//   ....[3]....
        /*0090*/ 	.word	0x00016f70


	//   ....[4]....
        /*0094*/ 	.word	0x00016f90


	//   ....[5]....
        /*0098*/ 	.word	0x000172c0


	//   ....[6]....
        /*009c*/ 	.word	0x000172e0


	//   ....[7]....
        /*00a0*/ 	.word	0x00017310


	//   ....[8]....
        /*00a4*/ 	.word	0x00017330


	//   ....[9]....
        /*00a8*/ 	.word	0x00017360


	//   ....[10]....
        /*00ac*/ 	.word	0x00017500


	//   ....[11]....
        /*00b0*/ 	.word	0x00017540


	//   ....[12]....
        /*00b4*/ 	.word	0x00017580


	//   ....[13]....
        /*00b8*/ 	.word	0x000175b0


	//   ....[14]....
        /*00bc*/ 	.word	0x00017640


	//   ....[15]....
        /*00c0*/ 	.word	0x00017690


	//   ....[16]....
        /*00c4*/ 	.word	0x000176a0


	//   ....[17]....
        /*00c8*/ 	.word	0x00017750


	//   ....[18]....
        /*00cc*/ 	.word	0x00017780


	//   ....[19]....
        /*00d0*/ 	.word	0x00017830


	//   ....[20]....
        /*00d4*/ 	.word	0x00017850


	//----- nvinfo : EIATTR_VRC_CTA_INIT_COUNT
	.align		4
.L_1050:
        /*00d8*/ 	.byte	0x02, 0x4a
	.zero		1
	.zero		1


	//----- nvinfo : EIATTR_EXIT_INSTR_OFFSETS
	.align		4
        /*00dc*/ 	.byte	0x04, 0x1c
        /*00de*/ 	.short	(.L_1052 - .L_1051)


	//   ....[0]....
.L_1051:
        /*00e0*/ 	.word	0x00000220


	//   ....[1]....
        /*00e4*/ 	.word	0x00017f30


	//----- nvinfo : EIATTR_MAX_THREADS
	.align		4
.L_1052:
        /*00e8*/ 	.byte	0x04, 0x05
        /*00ea*/ 	.short	(.L_1054 - .L_1053)
.L_1053:
        /*00ec*/ 	.word	0x00000100
        /*00f0*/ 	.word	0x00000001
        /*00f4*/ 	.word	0x00000001


	//----- nvinfo : EIATTR_CRS_STACK_SIZE
	.align		4
.L_1054:
        /*00f8*/ 	.byte	0x04, 0x1e
        /*00fa*/ 	.short	(.L_1056 - .L_1055)
.L_1055:
        /*00fc*/ 	.word	0x00000000


	//----- nvinfo : EIATTR_CBANK_PARAM_SIZE
	.align		4
.L_1056:
        /*0100*/ 	.byte	0x03, 0x19
        /*0102*/ 	.short	0x00e8


	//----- nvinfo : EIATTR_PARAM_CBANK
	.align		4
        /*0104*/ 	.byte	0x04, 0x0a
        /*0106*/ 	.short	(.L_1058 - .L_1057)
	.align		4
.L_1057:
        /*0108*/ 	.word	index@(.nv.constant0._ZN10layer_norm31ln_parallel_residual_fwd_kernelINS_13Kernel_traitsI13__nv_bfloat16S2_fS2_fjLj6144ELj1ELj1ELj8ELj16ENS_18Kernel_traits_baseILj6144ES2_S2_fS2_fjLj256EEEEELb1ELb1ELb1EEEvNS_9FwdParamsE)
        /*010c*/ 	.short	0x0380
        /*010e*/ 	.short	0x00e8


	//----- nvinfo : EIATTR_SW_WAR
	.align		4
.L_1058:
        /*0110*/ 	.byte	0x04, 0x36
        /*0112*/ 	.short	(.L_1060 - .L_1059)
.L_1059:
        /*0114*/ 	.word	0x00000008
.L_1060:


//--------------------- .nv.info._ZN10layer_norm31ln_parallel_residual_fwd_kernelINS_13Kernel_traitsIf13__nv_bfloat16fS2_fjLj6144ELj1ELj1ELj8ELj16ENS_18Kernel_traits_baseILj6144EfS2_fS2_fjLj256EEEEELb0ELb0ELb0EEEvNS_9FwdParamsE --------------------------
	.section	.nv.info._ZN10layer_norm31ln_parallel_residual_fwd_kernelINS_13Kernel_traitsIf13__nv_bfloat16fS2_fjLj6144ELj1ELj1ELj8ELj16ENS_18Kernel_traits_baseILj6144EfS2_fS2_fjLj256EEEEELb0ELb0ELb0EEEvNS_9FwdParamsE,"",@"SHT_CUDA_INFO"
	.sectionflags	@""
	.align	4


	//----- nvinfo : EIATTR_CUDA_API_VERSION
	.align		4
        /*0000*/ 	.byte	0x04, 0x37
        /*0002*/ 	.short	(.L_1062 - .L_1061)
.L_1061:
        /*0004*/ 	.word	0x00000082


	//----- nvinfo : EIATTR_KPARAM_INFO
	.align		4
.L_1062:
        /*0008*/ 	.byte	0x04, 0x17
        /*000a*/ 	.short	(.L_1064 - .L_1063)
.L_1063:
        /*000c*/ 	.word	0x00000000
        /*0010*/ 	.short	0x0000
        /*0012*/ 	.short	0x0000
        /*0014*/ 	.byte	0x00, 0xf0, 0xa1, 0x03


	//----- nvinfo : EIATTR_SPARSE_MMA_MASK
	.align		4
.L_1064:
        /*0018*/ 	.byte	0x03, 0x50
        /*001a*/ 	.short	0x0000


	//----- nvinfo : EIATTR_MAXREG_COUNT
	.align		4
        /*001c*/ 	.byte	0x03, 0x1b
        /*001e*/ 	.short	0x00ff


	//----- nvinfo : EIATTR_NUM_BARRIERS
	.align		4
        /*0020*/ 	.byte	0x02, 0x4c
        /*0022*/ 	.byte	0x01
	.zero		1


	//----- nvinfo : EIATTR_MERCURY_ISA_VERSION
	.align		4
        /*0024*/ 	.byte	0x03, 0x5f
        /*0026*/ 	.short	0x0101


	//----- nvinfo : EIATTR_COOP_GROUP_MASK_REGIDS
	.align		4
        /*0028*/ 	.byte	0x04, 0x29
        /*002a*/ 	.short	(.L_1066 - .L_1065)


	//   ....[0]....
.L_1065:
        /*002c*/ 	.word	0xffffffff


	//   ....[1]....
        /*0030*/ 	.word	0xffffffff


	//   ....[2]....
        /*0034*/ 	.word	0xffffffff


	//   ....[3]....
        /*0038*/ 	.word	0xffffffff


	//   ....[4]....
        /*003c*/ 	.word	0xffffffff


	//   ....[5]....
        /*0040*/ 	.word	0xffffffff


	//   ....[6]....
        /*0044*/ 	.word	0xffffffff


	//   ....[7]....
        /*0048*/ 	.word	0xffffffff


	//   ....[8]....
        /*004c*/ 	.word	0xffffffff


	//   ....[9]....
        /*0050*/ 	.word	0xffffffff


	//   ....[10]....
        /*0054*/ 	.word	0xffffffff


	//   ....[11]....
        /*0058*/ 	.word	0xffffffff


	//   ....[12]....
        /*005c*/ 	.word	0xffffffff


	//   ....[13]....
        /*0060*/ 	.word	0xffffffff


	//   ....[14]....
        /*0064*/ 	.word	0xffffffff


	//   ....[15]....
        /*0068*/ 	.word	0xffffffff


	//   ....[16]....
        /*006c*/ 	.word	0xffffffff


	//   ....[17]....
        /*0070*/ 	.word	0xffffffff


	//   ....[18]....
        /*0074*/ 	.word	0xffffffff


	//   ....[19]....
        /*0078*/ 	.word	0xffffffff


	//   ....[20]....
        /*007c*/ 	.word	0xffffffff


	//----- nvinfo : EIATTR_COOP_GROUP_INSTR_OFFSETS
	.align		4
.L_1066:
        /*0080*/ 	.byte	0x04, 0x28
        /*0082*/ 	.short	(.L_1068 - .L_1067)


	//   ....[0]....
.L_1067:
        /*0084*/ 	.word	0x00002e00


	//   ....[1]....
        /*0088*/ 	.word	0x00002e20


	//   ....[2]....
        /*008c*/ 	.word	0x00002e40


	//   ....[3]....
        /*0090*/ 	.word	0x00002e60


	//   ....[4]....
        /*0094*/ 	.word	0x00002e80


	//   ....[5]....
        /*0098*/ 	.word	0x000031c0


	//   ....[6]....
        /*009c*/ 	.word	0x000031e0


	//   ....[7]....
        /*00a0*/ 	.word	0x00003210


	//   ....[8]....
        /*00a4*/ 	.word	0x00003240


	//   ....[9]....
        /*00a8*/ 	.word	0x00003290


	//   ....[10]....
        /*00ac*/ 	.word	0x00003410


	//   ....[11]....
        /*00b0*/ 	.word	0x00003450


	//   ....[12]....
        /*00b4*/ 	.word	0x00003460


	//   ....[13]....
        /*00b8*/ 	.word	0x000034a0


	//   ....[14]....
        /*00bc*/ 	.word	0x00003570


	//   ....[15]....
        /*00c0*/ 	.word	0x000035a0


	//   ....[16]....
        /*00c4*/ 	.word	0x000035c0


	//   ....[17]....
        /*00c8*/ 	.word	0x00003650


	//   ....[18]....
        /*00cc*/ 	.word	0x000036b0


	//   ....[19]....
        /*00d0*/ 	.word	0x00003750


	//   ....[20]....
        /*00d4*/ 	.word	0x00003780


	//----- nvinfo : EIATTR_VRC_CTA_INIT_COUNT
	.align		4
.L_1068:
        /*00d8*/ 	.byte	0x02, 0x4a
	.zero		1
	.zero		1


	//----- nvinfo : EIATTR_EXIT_INSTR_OFFSETS
	.align		4
        /*00dc*/ 	.byte	0x04, 0x1c
        /*00de*/ 	.short	(.L_1070 - .L_1069)


	//   ....[0]....
.L_1069:
        /*00e0*/ 	.word	0x00001160


	//   ....[1]....
        /*00e4*/ 	.word	0x000041d0


	//----- nvinfo : EIATTR_MAX_THREADS
	.align		4
.L_1070:
        /*00e8*/ 	.byte	0x04, 0x05
        /*00ea*/ 	.short	(.L_1072 - .L_1071)
.L_1071:
        /*00ec*/ 	.word	0x00000100
        /*00f0*/ 	.word	0x00000001
        /*00f4*/ 	.word	0x00000001


	//----- nvinfo : EIATTR_CRS_STACK_SIZE
	.align		4
.L_1072:
        /*00f8*/ 	.byte	0x04, 0x1e
        /*00fa*/ 	.short	(.L_1074 - .L_1073)
.L_1073:
        /*00fc*/ 	.word	0x00000000


	//----- nvinfo : EIATTR_CBANK_PARAM_SIZE
	.align		4
.L_1074:
        /*0100*/ 	.byte	0x03, 0x19
        /*0102*/ 	.short	0x00e8


	//----- nvinfo : EIATTR_PARAM_CBANK
	.align		4
        /*0104*/ 	.byte	0x04, 0x0a
        /*0106*/ 	.short	(.L_1076 - .L_1075)
	.align		4
.L_1075:
        /*0108*/ 	.word	index@(.nv.constant0._ZN10layer_norm31ln_parallel_residual_fwd_kernelINS_13Kernel_traitsIf13__nv_bfloat16fS2_fjLj6144ELj1ELj1ELj8ELj16ENS_18Kernel_traits_baseILj6144EfS2_fS2_fjLj256EEEEELb0ELb0ELb0EEEvNS_9FwdParamsE)
        /*010c*/ 	.short	0x0380
        /*010e*/ 	.short	0x00e8


	//----- nvinfo : EIATTR_SW_WAR
	.align		4
.L_1076:
        /*0110*/ 	.byte	0x04, 0x36
        /*0112*/ 	.short	(.L_1078 - .L_1077)
.L_1077:
        /*0114*/ 	.word	0x00000008
.L_1078:


//--------------------- .nv.info._ZN10layer_norm31ln_parallel_residual_fwd_kernelINS_13Kernel_traitsIf13__nv_bfloat16fS2_fjLj6144ELj1ELj1ELj8ELj16ENS_18Kernel_traits_baseILj6144EfS2_fS2_fjLj256EEEEELb0ELb0ELb1EEEvNS_9FwdParamsE --------------------------
	.section	.nv.info._ZN10layer_norm31ln_parallel_residual_fwd_kernelINS_13Kernel_traitsIf13__nv_bfloat16fS2_fjLj6144ELj1ELj1ELj8ELj16ENS_18Kernel_traits_baseILj6144EfS2_fS2_fjLj256EEEEELb0ELb0ELb1EEEvNS_9FwdParamsE,"",@"SHT_CUDA_INFO"
	.sectionflags	@""
	.align	4


	//----- nvinfo : EIATTR_CUDA_API_VERSION
	.align		4
        /*0000*/ 	.byte	0x04, 0x37
        /*0002*/ 	.short	(.L_1080 - .L_1079)
.L_1079:
        /*0004*/ 	.word	0x00000082


	//----- nvinfo : EIATTR_KPARAM_INFO
	.align		4
.L_1080:
        /*0008*/ 	.byte	0x04, 0x17
        /*000a*/ 	.short	(.L_1082 - .L_1081)
.L_1081:
        /*000c*/ 	.word	0x00000000
        /*0010*/ 	.short	0x0000
        /*0012*/ 	.short	0x0000
        /*0014*/ 	.byte	0x00, 0xf0, 0xa1, 0x03


	//----- nvinfo : EIATTR_SPARSE_MMA_MASK
	.align		4
.L_1082:
        /*0018*/ 	.byte	0x03, 0x50
        /*001a*/ 	.short	0x0000


	//----- nvinfo : EIATTR_MAXREG_COUNT
	.align		4
        /*001c*/ 	.byte	0x03, 0x1b
        /*001e*/ 	.short	0x00ff


	//----- nvinfo : EIATTR_NUM_BARRIERS
	.align		4
        /*0020*/ 	.byte	0x02, 0x4c
        /*0022*/ 	.byte	0x01
	.zero		1


	//----- nvinfo : EIATTR_MERCURY_ISA_VERSION
	.align		4
        /*0024*/ 	.byte	0x03, 0x5f
        /*0026*/ 	.short	0x0101


	//----- nvinfo : EIATTR_COOP_GROUP_MASK_REGIDS
	.align		4
        /*0028*/ 	.byte	0x04, 0x29
        /*002a*/ 	.short	(.L_1084 - .L_1083)


	//   ....[0]....
.L_1083:
        /*002c*/ 	.word	0xffffffff


	//   ....[1]....
        /*0030*/ 	.word	0xffffffff


	//   ....[2]....
        /*0034*/ 	.word	0xffffffff


	//   ....[3]....
        /*0038*/ 	.word	0xffffffff


	//   ....[4]....
        /*003c*/ 	.word	0xffffffff


	//   ....[5]....
        /*0040*/ 	.word	0xffffffff


	//   ....[6]....
        /*0044*/ 	.word	0xffffffff


	//   ....[7]....
        /*0048*/ 	.word	0xffffffff


	//   ....[8]....
        /*004c*/ 	.word	0xffffffff


	//   ....[9]....
        /*0050*/ 	.word	0xffffffff


	//   ....[10]....
        /*0054*/ 	.word	0xffffffff


	//   ....[11]....
        /*0058*/ 	.word	0xffffffff


	//   ....[12]....
        /*005c*/ 	.word	0xffffffff


	//   ....[13]....
        /*0060*/ 	.word	0xffffffff


	//   ....[14]....
        /*0064*/ 	.word	0xffffffff


	//   ....[15]....
        /*0068*/ 	.word	0xffffffff


	//   ....[16]....
        /*006c*/ 	.word	0xffffffff


	//   ....[17]....
        /*0070*/ 	.word	0xffffffff


	//   ....[18]....
        /*0074*/ 	.word	0xffffffff


	//   ....[19]....
        /*0078*/ 	.word	0xffffffff


	//   ....[20]....
        /*007c*/ 	.word	0xffffffff


	//----- nvinfo : EIATTR_COOP_GROUP_INSTR_OFFSETS
	.align		4
.L_1084:
        /*0080*/ 	.byte	0x04, 0x28
        /*0082*/ 	.short	(.L_1086 - .L_1085)


	//   ....[0]....
.L_1085:
        /*0084*/ 	.word	0x000023e0


	//   ....[1]....
        /*0088*/ 	.word	0x00002400


	//   ....[2]....
        /*008c*/ 	.word	0x00002420


	//   ....[3]....
        /*0090*/ 	.word	0x00002440


	//   ....[4]....
        /*0094*/ 	.word	0x00002460


	//   ....[5]....
        /*0098*/ 	.word	0x00002790


	//   ....[6]....
        /*009c*/ 	.word	0x000027b0


	//   ....[7]....
        /*00a0*/ 	.word	0x000027e0


	//   ....[8]....
        /*00a4*/ 	.word	0x00002810


	//   ....[9]....
        /*00a8*/ 	.word	0x00002830


	//   ....[10]....
        /*00ac*/ 	.word	0x000029e0


	//   ....[11]....
        /*00b0*/ 	.word	0x00002a20


	//   ....[12]....
        /*00b4*/ 	.word	0x00002a30


	//   ....[13]....
        /*00b8*/ 	.word	0x00002a70


	//   ....[14]....
        /*00bc*/ 	.word	0x00002b40


	//   ....[15]....
        /*00c0*/ 	.word	0x00002b70


	//   ....[16]....
        /*00c4*/ 	.word	0x00002b90


	//   ....[17]....
        /*00c8*/ 	.word	0x00002c20


	//   ....[18]....
        /*00cc*/ 	.word	0x00002c90


	//   ....[19]....
        /*00d0*/ 	.word	0x00002d30


	//   ....[20]....
        /*00d4*/ 	.word	0x00002d60


	//----- nvinfo : EIATTR_VRC_CTA_INIT_COUNT
	.align		4
.L_1086:
        /*00d8*/ 	.byte	0x02, 0x4a
	.zero		1
	.zero		1


	//----- nvinfo : EIATTR_EXIT_INSTR_OFFSETS
	.align		4
        /*00dc*/ 	.byte	0x04, 0x1c
        /*00de*/ 	.short	(.L_1088 - .L_1087)


	//   ....[0]....
.L_1087:
        /*00e0*/ 	.word	0x000009a0


	//   ....[1]....
        /*00e4*/ 	.word	0x000036b0


	//----- nvinfo : EIATTR_MAX_THREADS
	.align		4
.L_1088:
        /*00e8*/ 	.byte	0x04, 0x05
        /*00ea*/ 	.short	(.L_1090 - .L_1089)
.L_1089:
        /*00ec*/ 	.word	0x00000100
        /*00f0*/ 	.word	0x00000001
        /*00f4*/ 	.word	0x00000001


	//----- nvinfo : EIATTR_CRS_STACK_SIZE
	.align		4
.L_1090:
        /*00f8*/ 	.byte	0x04, 0x1e
        /*00fa*/ 	.short	(.L_1092 - .L_1091)
.L_1091:
        /*00fc*/ 	.word	0x00000000


	//----- nvinfo : EIATTR_CBANK_PARAM_SIZE
	.align		4
.L_1092:
        /*0100*/ 	.byte	0x03, 0x19
        /*0102*/ 	.short	0x00e8


	//----- nvinfo : EIATTR_PARAM_CBANK
	.align		4
        /*0104*/ 	.byte	0x04, 0x0a
        /*0106*/ 	.short	(.L_1094 - .L_1093)
	.align		4
.L_1093:
        /*0108*/ 	.word	index@(.nv.constant0._ZN10layer_norm31ln_parallel_residual_fwd_kernelINS_13Kernel_traitsIf13__nv_bfloat16fS2_fjLj6144ELj1ELj1ELj8ELj16ENS_18Kernel_traits_baseILj6144EfS2_fS2_fjLj256EEEEELb0ELb0ELb1EEEvNS_9FwdParamsE)
        /*010c*/ 	.short	0x0380
        /*010e*/ 	.short	0x00e8


	//----- nvinfo : EIATTR_SW_WAR
	.align		4
.L_1094:
        /*0110*/ 	.byte	0x04, 0x36
        /*0112*/ 	.short	(.L_1096 - .L_1095)
.L_1095:
        /*0114*/ 	.word	0x00000008
.L_1096:


//--------------------- .nv.info._ZN10layer_norm31ln_parallel_residual_fwd_kernelINS_13Kernel_traitsIf13__nv_bfloat16fS2_fjLj6144ELj1ELj1ELj8ELj16ENS_18Kernel_traits_baseILj6144EfS2_fS2_fjLj256EEEEELb0ELb1ELb0EEEvNS_9FwdParamsE --------------------------
	.section	.nv.info._ZN10layer_norm31ln_parallel_residual_fwd_kernelINS_13Kernel_traitsIf13__nv_bfloat16fS2_fjLj6144ELj1ELj1ELj8ELj16ENS_18Kernel_traits_baseILj6144EfS2_fS2_fjLj256EEEEELb0ELb1ELb0EEEvNS_9FwdParamsE,"",@"SHT_CUDA_INFO"
	.sectionflags	@""
	.align	4


	//----- nvinfo : EIATTR_CUDA_API_VERSION
	.align		4
        /*0000*/ 	.byte	0x04, 0x37
        /*0002*/ 	.short	(.L_1098 - .L_1097)
.L_1097:
        /*0004*/ 	.word	0x00000082


	//----- nvinfo : EIATTR_KPARAM_INFO
	.align		4
.L_1098:
        /*0008*/ 	.byte	0x04, 0x17
        /*000a*/ 	.short	(.L_1100 - .L_1099)
.L_1099:
        /*000c*/ 	.word	0x00000000
        /*0010*/ 	.short	0x0000
        /*0012*/ 	.short	0x0000
        /*0014*/ 	.byte	0x00, 0xf0, 0xa1, 0x03


	//----- nvinfo : EIATTR_SPARSE_MMA_MASK
	.align		4
.L_1100:
        /*0018*/ 	.byte	0x03, 0x50
        /*001a*/ 	.short	0x0000


	//----- nvinfo : EIATTR_MAXREG_COUNT
	.align		4
        /*001c*/ 	.byte	0x03, 0x1b
        /*001e*/ 	.short	0x00ff


	//----- nvinfo : EIATTR_NUM_BARRIERS
	.align		4
        /*0020*/ 	.byte	0x02, 0x4c
        /*0022*/ 	.byte	0x01
	.zero		1


	//----- nvinfo : EIATTR_MERCURY_ISA_VERSION
	.align		4
        /*0024*/ 	.byte	0x03, 0x5f
        /*0026*/ 	.short	0x0101


	//----- nvinfo : EIATTR_COOP_GROUP_MASK_REGIDS
	.align		4
        /*0028*/ 	.byte	0x04, 0x29
        /*002a*/ 	.short	(.L_1102 - .L_1101)


	//   ....[0]....
.L_1101:
        /*002c*/ 	.word	0xffffffff


	//   ....[1]....
        /*0030*/ 	.word	0xffffffff


	//   ....[2]....
        /*0034*/ 	.word	0xffffffff


	//   ....[3]....
        /*0038*/ 	.word	0xffffffff


	//   ....[4]....
        /*003c*/ 	.word	0xffffffff


	//   ....[5]....
        /*0040*/ 	.word	0xffffffff


	//   ....[6]....
        /*0044*/ 	.word	0xffffffff


	//   ....[7]....
        /*0048*/ 	.word	0xffffffff


	//   ....[8]....
        /*004c*/ 	.word	0xffffffff


	//   ....[9]....
        /*0050*/ 	.word	0xffffffff


	//   ....[10]....
        /*0054*/ 	.word	0xffffffff


	//   ....[11]....
        /*0058*/ 	.word	0xffffffff


	//   ....[12]....
        /*005c*/ 	.word	0xffffffff


	//   ....[13]....
        /*0060*/ 	.word	0xffffffff


	//   ....[14]....
        /*0064*/ 	.word	0xffffffff


	//   ....[15]....
        /*0068*/ 	.word	0xffffffff


	//   ....[16]....
        /*006c*/ 	.word	0xffffffff


	//   ....[17]....
        /*0070*/ 	.word	0xffffffff


	//   ....[18]....
        /*0074*/ 	.word	0xffffffff


	//   ....[19]....
        /*0078*/ 	.word	0xffffffff


	//   ....[20]....
        /*007c*/ 	.word	0xffffffff


	//----- nvinfo : EIATTR_COOP_GROUP_INSTR_OFFSETS
	.align		4
.L_1102:
        /*0080*/ 	.byte	0x04, 0x28
        /*0082*/ 	.short	(.L_1104 - .L_1103)


	//   ....[0]....
.L_1103:
        /*0084*/ 	.word	0x00002200


	//   ....[1]....
        /*0088*/ 	.word	0x00002220


	//   ....[2]....
        /*008c*/ 	.word	0x00002240


	//   ....[3]....
        /*0090*/ 	.word	0x00002260


	//   ....[4]....
        /*0094*/ 	.word	0x00002280


	//   ....[5]....
        /*0098*/ 	.word	0x000025e0


	//   ....[6]....
        /*009c*/ 	.word	0x00002610


	//   ....[7]....
        /*00a0*/ 	.word	0x00002640


	//   ....[8]....
        /*00a4*/ 	.word	0x00002660


	//   ....[9]....
        /*00a8*/ 	.word	0x00002690


	//   ....[10]....
        /*00ac*/ 	.word	0x00002710


	//   ....[11]....
        /*00b0*/ 	.word	0x00002780


	//   ....[12]....
        /*00b4*/ 	.word	0x000027c0


	//   ....[13]....
        /*00b8*/ 	.word	0x000027d0


	//   ....[14]....
        /*00bc*/ 	.word	0x000027e0


	//   ....[15]....
        /*00c0*/ 	.word	0x00002880


	//   ....[16]....
        /*00c4*/ 	.word	0x000028e0


	//   ....[17]....
        /*00c8*/ 	.word	0x00002970


	//   ....[18]....
        /*00cc*/ 	.word	0x000029a0


	//   ....[19]....
        /*00d0*/ 	.word	0x00002a40


	//   ....[20]....
        /*00d4*/ 	.word	0x00002a60


	//----- nvinfo : EIATTR_VRC_CTA_INIT_COUNT
	.align		4
.L_1104:
        /*00d8*/ 	.byte	0x02, 0x4a
	.zero		1
	.zero		1


	//----- nvinfo : EIATTR_EXIT_INSTR_OFFSETS
	.align		4
        /*00dc*/ 	.byte	0x04, 0x1c
        /*00de*/ 	.short	(.L_1106 - .L_1105)


	//   ....[0]....
.L_1105:
        /*00e0*/ 	.word	0x00000530


	//   ....[1]....
        /*00e4*/ 	.word	0x000031e0


	//----- nvinfo : EIATTR_MAX_THREADS
	.align		4
.L_1106:
        /*00e8*/ 	.byte	0x04, 0x05
        /*00ea*/ 	.short	(.L_1108 - .L_1107)
.L_1107:
        /*00ec*/ 	.word	0x00000100
        /*00f0*/ 	.word	0x00000001
        /*00f4*/ 	.word	0x00000001


	//----- nvinfo : EIATTR_CRS_STACK_SIZE
	.align		4
.L_1108:
        /*00f8*/ 	.byte	0x04, 0x1e
        /*00fa*/ 	.short	(.L_1110 - .L_1109)
.L_1109:
        /*00fc*/ 	.word	0x00000000


	//----- nvinfo : EIATTR_CBANK_PARAM_SIZE
	.align		4
.L_1110:
        /*0100*/ 	.byte	0x03, 0x19
        /*0102*/ 	.short	0x00e8


	//----- nvinfo : EIATTR_PARAM_CBANK
	.align		4
        /*0104*/ 	.byte	0x04, 0x0a
        /*0106*/ 	.short	(.L_1112 - .L_1111)
	.align		4
.L_1111:
        /*0108*/ 	.word	index@(.nv.constant0._ZN10layer_norm31ln_parallel_residual_fwd_kernelINS_13Kernel_traitsIf13__nv_bfloat16fS2_fjLj6144ELj1ELj1ELj8ELj16ENS_18Kernel_traits_baseILj6144EfS2_fS2_fjLj256EEEEELb0ELb1ELb0EEEvNS_9FwdParamsE)
        /*010c*/ 	.short	0x0380
        /*010e*/ 	.short	0x00e8


	//----- nvinfo : EIATTR_SW_WAR
	.align		4
.L_1112:
        /*0110*/ 	.byte	0x04, 0x36
        /*0112*/ 	.short	(.L_1114 - .L_1113)
.L_1113:
        /*0114*/ 	.word	0x00000008
.L_1114:


//--------------------- .nv.info._ZN10layer_norm31ln_parallel_residual_fwd_kernelINS_13Kernel_traitsIf13__nv_bfloat16fS2_fjLj6144ELj1ELj1ELj8ELj16ENS_18Kernel_traits_baseILj6144EfS2_fS2_fjLj256EEEEELb0ELb1ELb1EEEvNS_9FwdParamsE --------------------------
	.section	.nv.info._ZN10layer_norm31ln_parallel_residual_fwd_kernelINS_13Kernel_traitsIf13__nv_bfloat16fS2_fjLj6144ELj1ELj1ELj8ELj16ENS_18Kernel_traits_baseILj6144EfS2_fS2_fjLj256EEEEELb0ELb1ELb1EEEvNS_9FwdParamsE,"",@"SHT_CUDA_INFO"
	.sectionflags	@""
	.align	4


	//----- nvinfo : EIATTR_CUDA_API_VERSION
	.align		4
        /*0000*/ 	.byte	0x04, 0x37
        /*0002*/ 	.short	(.L_1116 - .L_1115)
.L_1115:
        /*0004*/ 	.word	0x00000082


	//----- nvinfo : EIATTR_KPARAM_INFO
	.align		4
.L_1116:
        /*0008*/ 	.byte	0x04, 0x17
        /*000a*/ 	.short	(.L_1118 - .L_1117)
.L_1117:
        /*000c*/ 	.word	0x00000000
        /*0010*/ 	.short	0x0000
        /*0012*/ 	.short	0x0000
        /*0014*/ 	.byte	0x00, 0xf0, 0xa1, 0x03


	//----- nvinfo : EIATTR_SPARSE_MMA_MASK
	.align		4
.L_1118:
        /*0018*/ 	.byte	0x03, 0x50
        /*001a*/ 	.short	0x0000


	//----- nvinfo : EIATTR_MAXREG_COUNT
	.align		4
        /*001c*/ 	.byte	0x03, 0x1b
        /*001e*/ 	.short	0x00ff


	//----- nvinfo : EIATTR_NUM_BARRIERS
	.align		4
        /*0020*/ 	.byte	0x02, 0x4c
        /*0022*/ 	.byte	0x01
	.zero		1


	//----- nvinfo : EIATTR_MERCURY_ISA_VERSION
	.align		4
        /*0024*/ 	.byte	0x03, 0x5f
        /*0026*/ 	.short	0x0101


	//----- nvinfo : EIATTR_COOP_GROUP_MASK_REGIDS
	.align		4
        /*0028*/ 	.byte	0x04, 0x29
        /*002a*/ 	.short	(.L_1120 - .L_1119)


	//   ....[0]....
.L_1119:
        /*002c*/ 	.word	0xffffffff


	//   ....[1]....
        /*0030*/ 	.word	0xffffffff


	//   ....[2]....
        /*0034*/ 	.word	0xffffffff


	//   ....[3]....
        /*0038*/ 	.word	0xffffffff


	//   ....[4]....
        /*003c*/ 	.word	0xffffffff


	//   ....[5]....
        /*0040*/ 	.word	0xffffffff


	//   ....[6]....
        /*0044*/ 	.word	0xffffffff


	//   ....[7]....
        /*0048*/ 	.word	0xffffffff


	//   ....[8]....
        /*004c*/ 	.word	0xffffffff


	//   ....[9]....
        /*0050*/ 	.word	0xffffffff


	//   ....[10]....
        /*0054*/ 	.word	0xffffffff


	//   ....[11]....
        /*0058*/ 	.word	0xffffffff


	//   ....[12]....
        /*005c*/ 	.word	0xffffffff


	//   ....[13]....
        /*0060*/ 	.word	0xffffffff


	//   ....[14]....
        /*0064*/ 	.word	0xffffffff


	//   ....[15]....
        /*0068*/ 	.word	0xffffffff


	//   ....[16]....
        /*006c*/ 	.word	0xffffffff


	//   ....[17]....
        /*0070*/ 	.word	0xffffffff


	//   ....[18]....
        /*0074*/ 	.word	0xffffffff


	//   ....[19]....
        /*0078*/ 	.word	0xffffffff


	//   ....[20]....
        /*007c*/ 	.word	0xffffffff


	//----- nvinfo : EIATTR_COOP_GROUP_INSTR_OFFSETS
	.align		4
.L_1120:
        /*0080*/ 	.byte	0x04, 0x28
        /*0082*/ 	.short	(.L_1122 - .L_1121)


	//   ....[0]....
.L_1121:
        /*0084*/ 	.word	0x00001d40


	//   ....[1]....
        /*0088*/ 	.word	0x00001d60


	//   ....[2]....
        /*008c*/ 	.word	0x00001d80


	//   ....[3]....
        /*0090*/ 	.word	0x00001da0


	//   ....[4]....
        /*0094*/ 	.word	0x00001dc0


	//   ....[5]....
        /*0098*/ 	.word	0x000020f0


	//   ....[6]....
        /*009c*/ 	.word	0x00002120


	//   ....[7]....
        /*00a0*/ 	.word	0x00002150


	//   ....[8]....
        /*00a4*/ 	.word	0x00002170


	//   ....[9]....
        /*00a8*/ 	.word	0x00002190


	//   ....[10]....
        /*00ac*/ 	.word	0x00002340


	//   ....[11]....
        /*00b0*/ 	.word	0x00002370


	//   ....[12]....
        /*00b4*/ 	.word	0x00002380


	//   ....[13]....
        /*00b8*/ 	.word	0x000023c0


	//   ....[14]....
        /*00bc*/ 	.word	0x00002490


	//   ....[15]....
        /*00c0*/ 	.word	0x000024c0


	//   ....[16]....
        /*00c4*/ 	.word	0x000024e0


	//   ....[17]....
        /*00c8*/ 	.word	0x00002580


	//   ....[18]....
        /*00cc*/ 	.word	0x000025d0


	//   ....[19]....
        /*00d0*/ 	.word	0x00002660


	//   ....[20]....
        /*00d4*/ 	.word	0x00002690


	//----- nvinfo : EIATTR_VRC_CTA_INIT_COUNT
	.align		4
.L_1122:
        /*00d8*/ 	.byte	0x02, 0x4a
	.zero		1
	.zero		1


	//----- nvinfo : EIATTR_EXIT_INSTR_OFFSETS
	.align		4
        /*00dc*/ 	.byte	0x04, 0x1c
        /*00de*/ 	.short	(.L_1124 - .L_1123)


	//   ....[0]....
.L_1123:
        /*00e0*/ 	.word	0x00000300


	//   ....[1]....
        /*00e4*/ 	.word	0x00002d60


	//----- nvinfo : EIATTR_MAX_THREADS
	.align		4
.L_1124:
        /*00e8*/ 	.byte	0x04, 0x05
        /*00ea*/ 	.short	(.L_1126 - .L_1125)
.L_1125:
        /*00ec*/ 	.word	0x00000100
        /*00f0*/ 	.word	0x00000001
        /*00f4*/ 	.word	0x00000001


	//----- nvinfo : EIATTR_CRS_STACK_SIZE
	.align		4
.L_1126:
        /*00f8*/ 	.byte	0x04, 0x1e
        /*00fa*/ 	.short	(.L_1128 - .L_1127)
.L_1127:
        /*00fc*/ 	.word	0x00000000


	//----- nvinfo : EIATTR_CBANK_PARAM_SIZE
	.align		4
.L_1128:
        /*0100*/ 	.byte	0x03, 0x19
        /*0102*/ 	.short	0x00e8


	//----- nvinfo : EIATTR_PARAM_CBANK
	.align		4
        /*0104*/ 	.byte	0x04, 0x0a
        /*0106*/ 	.short	(.L_1130 - .L_1129)
	.align		4
.L_1129:
        /*0108*/ 	.word	index@(.nv.constant0._ZN10layer_norm31ln_parallel_residual_fwd_kernelINS_13Kernel_traitsIf13__nv_bfloat16fS2_fjLj6144ELj1ELj1ELj8ELj16ENS_18Kernel_traits_baseILj6144EfS2_fS2_fjLj256EEEEELb0ELb1ELb1EEEvNS_9FwdParamsE)
        /*010c*/ 	.short	0x0380
        /*010e*/ 	.short	0x00e8


	//----- nvinfo : EIATTR_SW_WAR
	.align		4
.L_1130:
        /*0110*/ 	.byte	0x04, 0x36
        /*0112*/ 	.short	(.L_1132 - .L_1131)
.L_1131:
        /*0114*/ 	.word	0x00000008
.L_1132:


//--------------------- .nv.info._ZN10layer_norm31ln_parallel_residual_fwd_kernelINS_13Kernel_traitsIf13__nv_bfloat16fS2_fjLj6144ELj1ELj1ELj8ELj16ENS_18Kernel_traits_baseILj6144EfS2_fS2_fjLj256EEEEELb1ELb0ELb0EEEvNS_9FwdParamsE --------------------------
	.section	.nv.info._ZN10layer_norm31ln_parallel_residual_fwd_kernelINS_13Kernel_traitsIf13__nv_bfloat16fS2_fjLj6144ELj1ELj1ELj8ELj16ENS_18Kernel_traits_baseILj6144EfS2_fS2_fjLj256EEEEELb1ELb0ELb0EEEvNS_9FwdParamsE,"",@"SHT_CUDA_INFO"
	.sectionflags	@""
	.align	4


	//----- nvinfo : EIATTR_CUDA_API_VERSION
	.align		4
        /*0000*/ 	.byte	0x04, 0x37
        /*0002*/ 	.short	(.L_1134 - .L_1133)
.L_1133:
        /*0004*/ 	.word	0x00000082


	//----- nvinfo : EIATTR_KPARAM_INFO
	.align		4
.L_1134:
        /*0008*/ 	.byte	0x04, 0x17
        /*000a*/ 	.short	(.L_1136 - .L_1135)
.L_1135:
        /*000c*/ 	.word	0x00000000
        /*0010*/ 	.short	0x0000
        /*0012*/ 	.short	0x0000
        /*0014*/ 	.byte	0x00, 0xf0, 0xa1, 0x03


	//----- nvinfo : EIATTR_SPARSE_MMA_MASK
	.align		4
.L_1136:
        /*0018*/ 	.byte	0x03, 0x50
        /*001a*/ 	.short	0x0000


	//----- nvinfo : EIATTR_MAXREG_COUNT
	.align		4
        /*001c*/ 	.byte	0x03, 0x1b
        /*001e*/ 	.short	0x00ff


	//----- nvinfo : EIATTR_NUM_BARRIERS
	.align		4
        /*0020*/ 	.byte	0x02, 0x4c
        /*0022*/ 	.byte	0x01
	.zero		1


	//----- nvinfo : EIATTR_MERCURY_ISA_VERSION
	.align		4
        /*0024*/ 	.byte	0x03, 0x5f
        /*0026*/ 	.short	0x0101


	//----- nvinfo : EIATTR_COOP_GROUP_MASK_REGIDS
	.align		4
        /*0028*/ 	.byte	0x04, 0x29
        /*002a*/ 	.short	(.L_1138 - .L_1137)


	//   ....[0]....
.L_1137:
        /*002c*/ 	.word	0xffffffff


	//   ....[1]....
        /*0030*/ 	.word	0xffffffff


	//   ....[2]....
        /*0034*/ 	.word	0xffffffff


	//   ....[3]....
        /*0038*/ 	.word	0xffffffff


	//   ....[4]....
        /*003c*/ 	.word	0xffffffff


	//   ....[5]....
        /*0040*/ 	.word	0xffffffff


	//   ....[6]....
        /*0044*/ 	.word	0xffffffff


	//   ....[7]....
        /*0048*/ 	.word	0xffffffff


	//   ....[8]....
        /*004c*/ 	.word	0xffffffff


	//   ....[9]....
        /*0050*/ 	.word	0xffffffff


	//   ....[10]....
        /*0054*/ 	.word	0xffffffff


	//   ....[11]....
        /*0058*/ 	.word	0xffffffff


	//   ....[12]....
        /*005c*/ 	.word	0xffffffff


	//   ....[13]....
        /*0060*/ 	.word	0xffffffff


	//   ....[14]....
        /*0064*/ 	.word	0xffffffff


	//   ....[15]....
        /*0068*/ 	.word	0xffffffff


	//   ....[16]....
        /*006c*/ 	.word	0xffffffff


	//   ....[17]....
        /*0070*/ 	.word	0xffffffff


	//   ....[18]....
        /*0074*/ 	.word	0xffffffff


	//   ....[19]....
        /*0078*/ 	.word	0xffffffff


	//   ....[20]....
        /*007c*/ 	.word	0xffffffff


	//----- nvinfo : EIATTR_COOP_GROUP_INSTR_OFFSETS
	.align		4
.L_1138:
        /*0080*/ 	.byte	0x04, 0x28
        /*0082*/ 	.short	(.L_1140 - .L_1139)


	//   ....[0]....
.L_1139:
        /*0084*/ 	.word	0x0001e2f0


	//   ....[1]....
        /*0088*/ 	.word	0x0001e310


	//   ....[2]....
        /*008c*/ 	.word	0x0001e330


	//   ....[3]....
        /*0090*/ 	.word	0x0001e350


	//   ....[4]....
        /*0094*/ 	.word	0x0001e370


	//   ....[5]....
        /*0098*/ 	.word	0x0001e6e0


	//   ....[6]....
        /*009c*/ 	.word	0x0001e700


	//   ....[7]....
        /*00a0*/ 	.word	0x0001e720


	//   ....[8]....
        /*00a4*/ 	.word	0x0001e740


	//   ....[9]....
        /*00a8*/ 	.word	0x0001e760


	//   ....[10]....
        /*00ac*/ 	.word	0x0001e8e0


	//   ....[11]....
        /*00b0*/ 	.word	0x0001e920


	//   ....[12]....
        /*00b4*/ 	.word	0x0001e930


	//   ....[13]....
        /*00b8*/ 	.word	0x0001e980


	//   ....[14]....
        /*00bc*/ 	.word	0x0001ea40


	//   ....[15]....
        /*00c0*/ 	.word	0x0001ea70


	//   ....[16]....
        /*00c4*/ 	.word	0x0001ea90


	//   ....[17]....
        /*00c8*/ 	.word	0x0001eb30


	//   ....[18]....
        /*00cc*/ 	.word	0x0001eb80


	//   ....[19]....
        /*00d0*/ 	.word	0x0001ec20


	//   ....[20]....
        /*00d4*/ 	.word	0x0001ec50


	//----- nvinfo : EIATTR_VRC_CTA_INIT_COUNT
	.align		4
.L_1140:
        /*00d8*/ 	.byte	0x02, 0x4a
	.zero		1
	.zero		1


	//----- nvinfo : EIATTR_EXIT_INSTR_OFFSETS
	.align		4
        /*00dc*/ 	.byte	0x04, 0x1c
        /*00de*/ 	.short	(.L_1142 - .L_1141)


	//   ....[0]....
.L_1141:
        /*00e0*/ 	.word	0x000012d0


	//   ....[1]....
        /*00e4*/ 	.word	0x0001f6c0


	//----- nvinfo : EIATTR_MAX_THREADS
	.align		4
.L_1142:
        /*00e8*/ 	.byte	0x04, 0x05
        /*00ea*/ 	.short	(.L_1144 - .L_1143)
.L_1143:
        /*00ec*/ 	.word	0x00000100
        /*00f0*/ 	.word	0x00000001
        /*00f4*/ 	.word	0x00000001


	//----- nvinfo : EIATTR_CRS_STACK_SIZE
	.align		4
.L_1144:
        /*00f8*/ 	.byte	0x04, 0x1e
        /*00fa*/ 	.short	(.L_1146 - .L_1145)
.L_1145:
        /*00fc*/ 	.word	0x00000000


	//----- nvinfo : EIATTR_CBANK_PARAM_SIZE
	.align		4
.L_1146:
        /*0100*/ 	.byte	0x03, 0x19
        /*0102*/ 	.short	0x00e8


	//----- nvinfo : EIATTR_PARAM_CBANK
	.align		4
        /*0104*/ 	.byte	0x04, 0x0a
        /*0106*/ 	.short	(.L_1148 - .L_1147)
	.align		4
.L_1147:
        /*0108*/ 	.word	index@(.nv.constant0._ZN10layer_norm31ln_parallel_residual_fwd_kernelINS_13Kernel_traitsIf13__nv_bfloat16fS2_fjLj6144ELj1ELj1ELj8ELj16ENS_18Kernel_traits_baseILj6144EfS2_fS2_fjLj256EEEEELb1ELb0ELb0EEEvNS_9FwdParamsE)
        /*010c*/ 	.short	0x0380
        /*010e*/ 	.short	0x00e8


	//----- nvinfo : EIATTR_SW_WAR
	.align		4
.L_1148:
        /*0110*/ 	.byte	0x04, 0x36
        /*0112*/ 	.short	(.L_1150 - .L_1149)
.L_1149:
        /*0114*/ 	.word	0x00000008
.L_1150:


//--------------------- .nv.info._ZN10layer_norm31ln_parallel_residual_fwd_kernelINS_13Kernel_traitsIf13__nv_bfloat16fS2_fjLj6144ELj1ELj1ELj8ELj16ENS_18Kernel_traits_baseILj6144EfS2_fS2_fjLj256EEEEELb1ELb0ELb1EEEvNS_9FwdParamsE --------------------------
	.section	.nv.info._ZN10layer_norm31ln_parallel_residual_fwd_kernelINS_13Kernel_traitsIf13__nv_bfloat16fS2_fjLj6144ELj1ELj1ELj8ELj16ENS_18Kernel_traits_baseILj6144EfS2_fS2_fjLj256EEEEELb1ELb0ELb1EEEvNS_9FwdParamsE,"",@"SHT_CUDA_INFO"
	.sectionflags	@""
	.align	4


	//----- nvinfo : EIATTR_CUDA_API_VERSION
	.align		4
        /*0000*/ 	.byte	0x04, 0x37
        /*0002*/ 	.short	(.L_1152 - .L_1151)
.L_1151:
        /*0004*/ 	.word	0x00000082


	//----- nvinfo : EIATTR_KPARAM_INFO
	.align		4
.L_1152:
        /*0008*/ 	.byte	0x04, 0x17
        /*000a*/ 	.short	(.L_1154 - .L_1153)
.L_1153:
        /*000c*/ 	.word	0x00000000
        /*0010*/ 	.short	0x0000
        /*0012*/ 	.short	0x0000
        /*0014*/ 	.byte	0x00, 0xf0, 0xa1, 0x03


	//----- nvinfo : EIATTR_SPARSE_MMA_MASK
	.align		4
.L_1154:
        /*0018*/ 	.byte	0x03, 0x50
        /*001a*/ 	.short	0x0000


	//----- nvinfo : EIATTR_MAXREG_COUNT
	.align		4
        /*001c*/ 	.byte	0x03, 0x1b
        /*001e*/ 	.short	0x00ff


	//----- nvinfo : EIATTR_NUM_BARRIERS
	.align		4
        /*0020*/ 	.byte	0x02, 0x4c
        /*0022*/ 	.byte	0x01
	.zero		1


	//----- nvinfo : EIATTR_MERCURY_ISA_VERSION
	.align		4
        /*0024*/ 	.byte	0x03, 0x5f
        /*0026*/ 	.short	0x0101


	//----- nvinfo : EIATTR_COOP_GROUP_MASK_REGIDS
	.align		4
        /*0028*/ 	.byte	0x04, 0x29
        /*002a*/ 	.short	(.L_1156 - .L_1155)


	//   ....[0]....
.L_1155:
        /*002c*/ 	.word	0xffffffff


	//   ....[1]....
        /*0030*/ 	.word	0xffffffff


	//   ....[2]....
        /*0034*/ 	.word	0xffffffff


	//   ....[3]....
        /*0038*/ 	.word	0xffffffff


	//   ....[4]....
        /*003c*/ 	.word	0xffffffff


	//   ....[5]....
        /*0040*/ 	.word	0xffffffff


	//   ....[6]....
        /*0044*/ 	.word	0xffffffff


	//   ....[7]....
        /*0048*/ 	.word	0xffffffff


	//   ....[8]....
        /*004c*/ 	.word	0xffffffff


	//   ....[9]....
        /*0050*/ 	.word	0xffffffff


	//   ....[10]....
        /*0054*/ 	.word	0xffffffff


	//   ....[11]....
        /*0058*/ 	.word	0xffffffff


	//   ....[12]....
        /*005c*/ 	.word	0xffffffff


	//   ....[13]....
        /*0060*/ 	.word	0xffffffff


	//   ....[14]....
        /*0064*/ 	.word	0xffffffff


	//   ....[15]....
        /*0068*/ 	.word	0xffffffff


	//   ....[16]....
        /*006c*/ 	.word	0xffffffff


	//   ....[17]....
        /*0070*/ 	.word	0xffffffff


	//   ....[18]....
        /*0074*/ 	.word	0xffffffff


	//   ....[19]....
        /*0078*/ 	.word	0xffffffff


	//   ....[20]....
        /*007c*/ 	.word	0xffffffff


	//----- nvinfo : EIATTR_COOP_GROUP_INSTR_OFFSETS
	.align		4
.L_1156:
        /*0080*/ 	.byte	0x04, 0x28
        /*0082*/ 	.short	(.L_1158 - .L_1157)


	//   ....[0]....
.L_1157:
        /*0084*/ 	.word	0x0001c2c0


	//   ....[1]....
        /*0088*/ 	.word	0x0001c2f0


	//   ....[2]....
        /*008c*/ 	.word	0x0001c310


	//   ....[3]....
        /*0090*/ 	.word	0x0001c330


	//   ....[4]....
        /*0094*/ 	.word	0x0001c350


	//   ....[5]....
        /*0098*/ 	.word	0x0001c680


	//   ....[6]....
        /*009c*/ 	.word	0x0001c6a0


	//   ....[7]....
        /*00a0*/ 	.word	0x0001c6c0


	//   ....[8]....
        /*00a4*/ 	.word	0x0001c6f0


	//   ....[9]....
        /*00a8*/ 	.word	0x0001c720


	//   ....[10]....
        /*00ac*/ 	.word	0x0001c8d0


	//   ....[11]....
        /*00b0*/ 	.word	0x0001c910


	//   ....[12]....
        /*00b4*/ 	.word	0x0001c920


	//   ....[13]....
        /*00b8*/ 	.word	0x0001c970


	//   ....[14]....
        /*00bc*/ 	.word	0x0001ca30


	//   ....[15]....
        /*00c0*/ 	.word	0x0001ca60


	//   ....[16]....
        /*00c4*/ 	.word	0x0001ca80


	//   ....[17]....
        /*00c8*/ 	.word	0x0001cb20


	//   ....[18]....
        /*00cc*/ 	.word	0x0001cb70


	//   ....[19]....
        /*00d0*/ 	.word	0x0001cc10


	//   ....[20]....
        /*00d4*/ 	.word	0x0001cc40


	//----- nvinfo : EIATTR_VRC_CTA_INIT_COUNT
	.align		4
.L_1158:
        /*00d8*/ 	.byte	0x02, 0x4a
	.zero		1
	.zero		1


	//----- nvinfo : EIATTR_EXIT_INSTR_OFFSETS
	.align		4
        /*00dc*/ 	.byte	0x04, 0x1c
        /*00de*/ 	.short	(.L_1160 - .L_1159)


	//   ....[0]....
.L_1159:
        /*00e0*/ 	.word	0x00000a90


	//   ....[1]....
        /*00e4*/ 	.word	0x0001d5a0


	//----- nvinfo : EIATTR_MAX_THREADS
	.align		4
.L_1160:
        /*00e8*/ 	.byte	0x04, 0x05
        /*00ea*/ 	.short	(.L_1162 - .L_1161)
.L_1161:
        /*00ec*/ 	.word	0x00000100
        /*00f0*/ 	.word	0x00000001
        /*00f4*/ 	.word	0x00000001


	//----- nvinfo : EIATTR_CRS_STACK_SIZE
	.align		4
.L_1162:
        /*00f8*/ 	.byte	0x04, 0x1e
        /*00fa*/ 	.short	(.L_1164 - .L_1163)
.L_1163:
        /*00fc*/ 	.word	0x00000000


	//----- nvinfo : EIATTR_CBANK_PARAM_SIZE
	.align		4
.L_1164:
        /*0100*/ 	.byte	0x03, 0x19
        /*0102*/ 	.short	0x00e8


	//----- nvinfo : EIATTR_PARAM_CBANK
	.align		4
        /*0104*/ 	.byte	0x04, 0x0a
        /*0106*/ 	.short	(.L_1166 - .L_1165)
	.align		4
.L_1165:
        /*0108*/ 	.word	index@(.nv.constant0._ZN10layer_norm31ln_parallel_residual_fwd_kernelINS_13Kernel_traitsIf13__nv_bfloat16fS2_fjLj6144ELj1ELj1ELj8ELj16ENS_18Kernel_traits_baseILj6144EfS2_fS2_fjLj256EEEEELb1ELb0ELb1EEEvNS_9FwdParamsE)
        /*010c*/ 	.short	0x0380
        /*010e*/ 	.short	0x00e8


	//----- nvinfo : EIATTR_SW_WAR
	.align		4
.L_1166:
        /*0110*/ 	.byte	0x04, 0x36
        /*0112*/ 	.short	(.L_1168 - .L_1167)
.L_1167:
        /*0114*/ 	.word	0x00000008
.L_1168:


//--------------------- .nv.info._ZN10layer_norm31ln_parallel_residual_fwd_kernelINS_13Kernel_traitsIf13__nv_bfloat16fS2_fjLj6144ELj1ELj1ELj8ELj16ENS_18Kernel_traits_baseILj6144EfS2_fS2_fjLj256EEEEELb1ELb1ELb0EEEvNS_9FwdParamsE --------------------------
	.section	.nv.info._ZN10layer_norm31ln_parallel_residual_fwd_kernelINS_13Kernel_traitsIf13__nv_bfloat16fS2_fjLj6144ELj1ELj1ELj8ELj16ENS_18Kernel_traits_baseILj6144EfS2_fS2_fjLj256EEEEELb1ELb1ELb0EEEvNS_9FwdParamsE,"",@"SHT_CUDA_INFO"
	.sectionflags	@""
	.align	4


	//----- nvinfo : EIATTR_CUDA_API_VERSION
	.align		4
        /*0000*/ 	.byte	0x04, 0x37
        /*0002*/ 	.short	(.L_1170 - .L_1169)
.L_1169:
        /*0004*/ 	.word	0x00000082


	//----- nvinfo : EIATTR_KPARAM_INFO
	.align		4
.L_1170:
        /*0008*/ 	.byte	0x04, 0x17
        /*000a*/ 	.short	(.L_1172 - .L_1171)
.L_1171:
        /*000c*/ 	.word	0x00000000
        /*0010*/ 	.short	0x0000
        /*0012*/ 	.short	0x0000
        /*0014*/ 	.byte	0x00, 0xf0, 0xa1, 0x03


	//----- nvinfo : EIATTR_SPARSE_MMA_MASK
	.align		4
.L_1172:
        /*0018*/ 	.byte	0x03, 0x50
        /*001a*/ 	.short	0x0000


	//----- nvinfo : EIATTR_MAXREG_COUNT
	.align		4
        /*001c*/ 	.byte	0x03, 0x1b
        /*001e*/ 	.short	0x00ff


	//----- nvinfo : EIATTR_NUM_BARRIERS
	.align		4
        /*0020*/ 	.byte	0x02, 0x4c
        /*0022*/ 	.byte	0x01
	.zero		1


	//----- nvinfo : EIATTR_ANNOTATIONS
	.align		4
        /*0024*/ 	.byte	0x04, 0x55
        /*0026*/ 	.short	(.L_1174 - .L_1173)


	//   ....[0]....
.L_1173:
        /*0028*/ 	.word	0x00000001
        /*002c*/ 	.byte	0x60, 0x0c, 0x00, 0x00, 0x01, 0x00, 0x00, 0x00, 0xc0, 0x0c, 0x00, 0x00, 0x01, 0x00, 0x00, 0x00
        /*003c*/ 	.byte	0xb0, 0xaa, 0x01, 0x00, 0x01, 0x00, 0x00, 0x00, 0x00, 0xb2, 0x01, 0x00


	//----- nvinfo : EIATTR_MERCURY_ISA_VERSION
	.align		4
.L_1174:
        /*0048*/ 	.byte	0x03, 0x5f
        /*004a*/ 	.short	0x0101


	//----- nvinfo : EIATTR_COOP_GROUP_MASK_REGIDS
	.align		4
        /*004c*/ 	.byte	0x04, 0x29
        /*004e*/ 	.short	(.L_1176 - .L_1175)


	//   ....[0]....
.L_1175:
        /*0050*/ 	.word	0xffffffff


	//   ....[1]....
        /*0054*/ 	.word	0xffffffff


	//   ....[2]....
        /*0058*/ 	.word	0xffffffff


	//   ....[3]....
        /*005c*/ 	.word	0xffffffff


	//   ....[4]....
        /*0060*/ 	.word	0xffffffff


	//   ....[5]....
        /*0064*/ 	.word	0xffffffff


	//   ....[6]....
        /*0068*/ 	.word	0xffffffff


	//   ....[7]....
        /*006c*/ 	.word	0xffffffff


	//   ....[8]....
        /*0070*/ 	.word	0xffffffff


	//   ....[9]....
        /*0074*/ 	.word	0xffffffff


	//   ....[10]....
        /*0078*/ 	.word	0xffffffff


	//   ....[11]....
        /*007c*/ 	.word	0xffffffff


	//   ....[12]....
        /*0080*/ 	.word	0xffffffff


	//   ....[13]....
        /*0084*/ 	.word	0xffffffff


	//   ....[14]....
        /*0088*/ 	.word	0xffffffff


	//   ....[15]....
        /*008c*/ 	.word	0xffffffff


	//   ....[16]....
        /*0090*/ 	.word	0xffffffff


	//   ....[17]....
        /*0094*/ 	.word	0xffffffff


	//   ....[18]....
        /*0098*/ 	.word	0xffffffff


	//   ....[19]....
        /*009c*/ 	.word	0xffffffff


	//   ....[20]....
        /*00a0*/ 	.word	0xffffffff


	//----- nvinfo : EIATTR_COOP_GROUP_INSTR_OFFSETS
	.align		4
.L_1176:
        /*00a4*/ 	.byte	0x04, 0x28
        /*00a6*/ 	.short	(.L_1178 - .L_1177)


	//   ....[0]....
.L_1177:
        /*00a8*/ 	.word	0x0001acb0


	//   ....[1]....
        /*00ac*/ 	.word	0x0001acd0


	//   ....[2]....
        /*00b0*/ 	.word	0x0001acf0


	//   ....[3]....
        /*00b4*/ 	.word	0x0001ad10


	//   ....[4]....
        /*00b8*/ 	.word	0x0001ad30


	//   ....[5]....
        /*00bc*/ 	.word	0x0001b070


	//   ....[6]....
        /*00c0*/ 	.word	0x0001b090


	//   ....[7]....
        /*00c4*/ 	.word	0x0001b0b0


	//   ....[8]....
        /*00c8*/ 	.word	0x0001b0d0


	//   ....[9]....
        /*00cc*/ 	.word	0x0001b100


	//   ....[10]....
        /*00d0*/ 	.word	0x0001b290


	//   ....[11]....
        /*00d4*/ 	.word	0x0001b2d0


	//   ....[12]....
        /*00d8*/ 	.word	0x0001b2f0


	//   ....[13]....
        /*00dc*/ 	.word	0x0001b330


	//   ....[14]....
        /*00e0*/ 	.word	0x0001b400


	//   ....[15]....
        /*00e4*/ 	.word	0x0001b420


	//   ....[16]....
        /*00e8*/ 	.word	0x0001b440


	//   ....[17]....
        /*00ec*/ 	.word	0x0001b4e0


	//   ....[18]....
        /*00f0*/ 	.word	0x0001b520


	//   ....[19]....
        /*00f4*/ 	.word	0x0001b5d0


	//   ....[20]....
        /*00f8*/ 	.word	0x0001b600


	//----- nvinfo : EIATTR_VRC_CTA_INIT_COUNT
	.align		4
.L_1178:
        /*00fc*/ 	.byte	0x02, 0x4a
	.zero		1
	.zero		1


	//----- nvinfo : EIATTR_EXIT_INSTR_OFFSETS
	.align		4
        /*0100*/ 	.byte	0x04, 0x1c
        /*0102*/ 	.short	(.L_1180 - .L_1179)


	//   ....[0]....
.L_1179:
        /*0104*/ 	.word	0x00000790


	//   ....[1]....
        /*0108*/ 	.word	0x0001bdb0


	//----- nvinfo : EIATTR_MAX_THREADS
	.align		4
.L_1180:
        /*010c*/ 	.byte	0x04, 0x05
        /*010e*/ 	.short	(.L_1182 - .L_1181)
.L_1181:
        /*0110*/ 	.word	0x00000100
        /*0114*/ 	.word	0x00000001
        /*0118*/ 	.word	0x00000001


	//----- nvinfo : EIATTR_CRS_STACK_SIZE
	.align		4
.L_1182:
        /*011c*/ 	.byte	0x04, 0x1e
        /*011e*/ 	.short	(.L_1184 - .L_1183)
.L_1183:
        /*0120*/ 	.word	0x00000000


	//----- nvinfo : EIATTR_CBANK_PARAM_SIZE
	.align		4
.L_1184:
        /*0124*/ 	.byte	0x03, 0x19
        /*0126*/ 	.short	0x00e8


	//----- nvinfo : EIATTR_PARAM_CBANK
	.align		4
        /*0128*/ 	.byte	0x04, 0x0a
        /*012a*/ 	.short	(.L_1186 - .L_1185)
	.align		4
.L_1185:
        /*012c*/ 	.word	index@(.nv.constant0._ZN10layer_norm31ln_parallel_residual_fwd_kernelINS_13Kernel_traitsIf13__nv_bfloat16fS2_fjLj6144ELj1ELj1ELj8ELj16ENS_18Kernel_traits_baseILj6144EfS2_fS2_fjLj256EEEEELb1ELb1ELb0EEEvNS_9FwdParamsE)
        /*0130*/ 	.short	0x0380
        /*0132*/ 	.short	0x00e8


	//----- nvinfo : EIATTR_SW_WAR
	.align		4
.L_1186:
        /*0134*/ 	.byte	0x04, 0x36
        /*0136*/ 	.short	(.L_1188 - .L_1187)
.L_1187:
        /*0138*/ 	.word	0x00000008
.L_1188:


//--------------------- .nv.info._ZN10layer_norm31ln_parallel_residual_fwd_kernelINS_13Kernel_traitsIf13__nv_bfloat16fS2_fjLj6144ELj1ELj1ELj8ELj16ENS_18Kernel_traits_baseILj6144EfS2_fS2_fjLj256EEEEELb1ELb1ELb1EEEvNS_9FwdParamsE --------------------------
	.section	.nv.info._ZN10layer_norm31ln_parallel_residual_fwd_kernelINS_13Kernel_traitsIf13__nv_bfloat16fS2_fjLj6144ELj1ELj1ELj8ELj16ENS_18Kernel_traits_baseILj6144EfS2_fS2_fjLj256EEEEELb1ELb1ELb1EEEvNS_9FwdParamsE,"",@"SHT_CUDA_INFO"
	.sectionflags	@""
	.align	4


	//----- nvinfo : EIATTR_CUDA_API_VERSION
	.align		4
        /*0000*/ 	.byte	0x04, 0x37
        /*0002*/ 	.short	(.L_1190 - .L_1189)
.L_1189:
        /*0004*/ 	.word	0x00000082


	//----- nvinfo : EIATTR_KPARAM_INFO
	.align		4
.L_1190:
        /*0008*/ 	.byte	0x04, 0x17
        /*000a*/ 	.short	(.L_1192 - .L_1191)
.L_1191:
        /*000c*/ 	.word	0x00000000
        /*0010*/ 	.short	0x0000
        /*0012*/ 	.short	0x0000
        /*0014*/ 	.byte	0x00, 0xf0, 0xa1, 0x03


	//----- nvinfo : EIATTR_SPARSE_MMA_MASK
	.align		4
.L_1192:
        /*0018*/ 	.byte	0x03, 0x50
        /*001a*/ 	.short	0x0000


	//----- nvinfo : EIATTR_MAXREG_COUNT
	.align		4
        /*001c*/ 	.byte	0x03, 0x1b
        /*001e*/ 	.short	0x00ff


	//----- nvinfo : EIATTR_NUM_BARRIERS
	.align		4
        /*0020*/ 	.byte	0x02, 0x4c
        /*0022*/ 	.byte	0x01
	.zero		1


	//----- nvinfo : EIATTR_MERCURY_ISA_VERSION
	.align		4
        /*0024*/ 	.byte	0x03, 0x5f
        /*0026*/ 	.short	0x0101


	//----- nvinfo : EIATTR_COOP_GROUP_MASK_REGIDS
	.align		4
        /*0028*/ 	.byte	0x04, 0x29
        /*002a*/ 	.short	(.L_1194 - .L_1193)


	//   ....[0]....
.L_1193:
        /*002c*/ 	.word	0xffffffff


	//   ....[1]....
        /*0030*/ 	.word	0xffffffff


	//   ....[2]....
        /*0034*/ 	.word	0xffffffff


	//   ....[3]....
        /*0038*/ 	.word	0xffffffff


	//   ....[4]....
        /*003c*/ 	.word	0xffffffff


	//   ....[5]....
        /*0040*/ 	.word	0xffffffff


	//   ....[6]....
        /*0044*/ 	.word	0xffffffff


	//   ....[7]....
        /*0048*/ 	.word	0xffffffff


	//   ....[8]....
        /*004c*/ 	.word	0xffffffff


	//   ....[9]....
        /*0050*/ 	.word	0xffffffff


	//   ....[10]....
        /*0054*/ 	.word	0xffffffff


	//   ....[11]....
        /*0058*/ 	.word	0xffffffff


	//   ....[12]....
        /*005c*/ 	.word	0xffffffff


	//   ....[13]....
        /*0060*/ 	.word	0xffffffff


	//   ....[14]....
        /*0064*/ 	.word	0xffffffff


	//   ....[15]....
        /*0068*/ 	.word	0xffffffff


	//   ....[16]....
        /*006c*/ 	.word	0xffffffff


	//   ....[17]....
        /*0070*/ 	.word	0xffffffff


	//   ....[18]....
        /*0074*/ 	.word	0xffffffff


	//   ....[19]....
        /*0078*/ 	.word	0xffffffff


	//   ....[20]....
        /*007c*/ 	.word	0xffffffff


	//----- nvinfo : EIATTR_COOP_GROUP_INSTR_OFFSETS
	.align		4
.L_1194:
        /*0080*/ 	.byte	0x04, 0x28
        /*0082*/ 	.short	(.L_1196 - .L_1195)


	//   ....[0]....
.L_1195:
        /*0084*/ 	.word	0x00016c20


	//   ....[1]....
        /*0088*/ 	.word	0x00016c50


	//   ....[2]....
        /*008c*/ 	.word	0x00016c70


	//   ....[3]....
        /*0090*/ 	.word	0x00016c90


	//   ....[4]....
        /*0094*/ 	.word	0x00016cb0


	//   ....[5]....
        /*0098*/ 	.word	0x00016fe0


	//   ....[6]....
        /*009c*/ 	.word	0x00017000


	//   ....[7]....
        /*00a0*/ 	.word	0x00017020


	//   ....[8]....
        /*00a4*/ 	.word	0x00017050


	//   ....[9]....
        /*00a8*/ 	.word	0x00017080


	//   ....[10]....
        /*00ac*/ 	.word	0x00017220


	//   ....[11]....
        /*00b0*/ 	.word	0x00017260


	//   ....[12]....
        /*00b4*/ 	.word	0x00017290


	//   ....[13]....
        /*00b8*/ 	.word	0x000172c0


	//   ....[14]....
        /*00bc*/ 	.word	0x00017360


	//   ....[15]....
        /*00c0*/ 	.word	0x000173a0


	//   ....[16]....
        /*00c4*/ 	.word	0x000173c0


	//   ....[17]....
        /*00c8*/ 	.word	0x00017470


	//   ....[18]....
        /*00cc*/ 	.word	0x000174a0


	//   ....[19]....
        /*00d0*/ 	.word	0x00017550


	//   ....[20]....
        /*00d4*/ 	.word	0x00017570


	//----- nvinfo : EIATTR_VRC_CTA_INIT_COUNT
	.align		4
.L_1196:
        /*00d8*/ 	.byte	0x02, 0x4a
	.zero		1
	.zero		1


	//----- nvinfo : EIATTR_EXIT_INSTR_OFFSETS
	.align		4
        /*00dc*/ 	.byte	0x04, 0x1c
        /*00de*/ 	.short	(.L_1198 - .L_1197)


	//   ....[0]....
.L_1197:
        /*00e0*/ 	.word	0x000003a0


	//   ....[1]....
        /*00e4*/ 	.word	0x00017c50


	//----- nvinfo : EIATTR_MAX_THREADS
	.align		4
.L_1198:
        /*00e8*/ 	.byte	0x04, 0x05
        /*00ea*/ 	.short	(.L_1200 - .L_1199)
.L_1199:
        /*00ec*/ 	.word	0x00000100
        /*00f0*/ 	.word	0x00000001
        /*00f4*/ 	.word	0x00000001


	//----- nvinfo : EIATTR_CRS_STACK_SIZE
	.align		4
.L_1200:
        /*00f8*/ 	.byte	0x04, 0x1e
        /*00fa*/ 	.short	(.L_1202 - .L_1201)
.L_1201:
        /*00fc*/ 	.word	0x00000000


	//----- nvinfo : EIATTR_CBANK_PARAM_SIZE
	.align		4
.L_1202:
        /*0100*/ 	.byte	0x03, 0x19
        /*0102*/ 	.short	0x00e8


	//----- nvinfo : EIATTR_PARAM_CBANK
	.align		4
        /*0104*/ 	.byte	0x04, 0x0a
        /*0106*/ 	.short	(.L_1204 - .L_1203)
	.align		4
.L_1203:
        /*0108*/ 	.word	index@(.nv.constant0._ZN10layer_norm31ln_parallel_residual_fwd_kernelINS_13Kernel_traitsIf13__nv_bfloat16fS2_fjLj6144ELj1ELj1ELj8ELj16ENS_18Kernel_traits_baseILj6144EfS2_fS2_fjLj256EEEEELb1ELb1ELb1EEEvNS_9FwdParamsE)
        /*010c*/ 	.short	0x0380
        /*010e*/ 	.short	0x00e8


	//----- nvinfo : EIATTR_SW_WAR
	.align		4
.L_1204:
        /*0110*/ 	.byte	0x04, 0x36
        /*0112*/ 	.short	(.L_1206 - .L_1205)
.L_1205:
        /*0114*/ 	.word	0x00000008
.L_1206:


//--------------------- .nv.info._ZN10layer_norm31ln_parallel_residual_fwd_kernelINS_13Kernel_traitsIf6__halfS2_S2_fjLj6144ELj1ELj1ELj8ELj16ENS_18Kernel_traits_baseILj6144EfS2_S2_S2_fjLj256EEEEELb0ELb0ELb0EEEvNS_9FwdParamsE --------------------------
	.section	.nv.info._ZN10layer_norm31ln_parallel_residual_fwd_kernelINS_13Kernel_traitsIf6__halfS2_S2_fjLj6144ELj1ELj1ELj8ELj16ENS_18Kernel_traits_baseILj6144EfS2_S2_S2_fjLj256EEEEELb0ELb0ELb0EEEvNS_9FwdParamsE,"",@"SHT_CUDA_INFO"
	.sectionflags	@""
	.align	4


	//----- nvinfo : EIATTR_CUDA_API_VERSION
	.align		4
        /*0000*/ 	.byte	0x04, 0x37
        /*0002*/ 	.short	(.L_1208 - .L_1207)
.L_1207:
        /*0004*/ 	.word	0x00000082


	//----- nvinfo : EIATTR_KPARAM_INFO
	.align		4
.L_1208:
        /*0008*/ 	.byte	0x04, 0x17
        /*000a*/ 	.short	(.L_1210 - .L_1209)
.L_1209:
        /*000c*/ 	.word	0x00000000
        /*0010*/ 	.short	0x0000
        /*0012*/ 	.short	0x0000
        /*0014*/ 	.byte	0x00, 0xf0, 0xa1, 0x03


	//----- nvinfo : EIATTR_SPARSE_MMA_MASK
	.align		4
.L_1210:
        /*0018*/ 	.byte	0x03, 0x50
        /*001a*/ 	.short	0x0000


	//----- nvinfo : EIATTR_MAXREG_COUNT
	.align		4
        /*001c*/ 	.byte	0x03, 0x1b
        /*001e*/ 	.short	0x00ff


	//----- nvinfo : EIATTR_NUM_BARRIERS
	.align		4
        /*0020*/ 	.byte	0x02, 0x4c
        /*0022*/ 	.byte	0x01
	.zero		1


	//----- nvinfo : EIATTR_MERCURY_ISA_VERSION
	.align		4
        /*0024*/ 	.byte	0x03, 0x5f
        /*0026*/ 	.short	0x0101


	//----- nvinfo : EIATTR_COOP_GROUP_MASK_REGIDS
	.align		4
        /*0028*/ 	.byte	0x04, 0x29
        /*002a*/ 	.short	(.L_1212 - .L_1211)


	//   ....[0]....
.L_1211:
        /*002c*/ 	.word	0xffffffff


	//   ....[1]....
        /*0030*/ 	.word	0xffffffff


	//   ....[2]....
        /*0034*/ 	.word	0xffffffff


	//   ....[3]....
        /*0038*/ 	.word	0xffffffff


	//   ....[4]....
        /*003c*/ 	.word	0xffffffff


	//   ....[5]....
        /*0040*/ 	.word	0xffffffff


	//   ....[6]....
        /*0044*/ 	.word	0xffffffff


	//   ....[7]....
        /*0048*/ 	.word	0xffffffff


	//   ....[8]....
        /*004c*/ 	.word	0xffffffff


	//   ....[9]....
        /*0050*/ 	.word	0xffffffff


	//   ....[10]....
        /*0054*/ 	.word	0xffffffff


	//   ....[11]....
        /*0058*/ 	.word	0xffffffff


	//   ....[12]....
        /*005c*/ 	.word	0xffffffff


	//   ....[13]....
        /*0060*/ 	.word	0xffffffff


	//   ....[14]....
        /*0064*/ 	.word	0xffffffff


	//   ....[15]....
        /*0068*/ 	.word	0xffffffff


	//   ....[16]....
        /*006c*/ 	.word	0xffffffff


	//   ....[17]....
        /*0070*/ 	.word	0xffffffff


	//   ....[18]....
        /*0074*/ 	.word	0xffffffff


	//   ....[19]....
        /*0078*/ 	.word	0xffffffff


	//   ....[20]....
        /*007c*/ 	.word	0xffffffff


	//----- nvinfo : EIATTR_COOP_GROUP_INSTR_OFFSETS
	.align		4
.L_1212:
        /*0080*/ 	.byte	0x04, 0x28
        /*0082*/ 	.short	(.L_1214 - .L_1213)


	//   ....[0]....
.L_1213:
        /*0084*/ 	.word	0x00002f00


	//   ....[1]....
        /*0088*/ 	.word	0x00002f20


	//   ....[2]....
        /*008c*/ 	.word	0x00002f40


	//   ....[3]....
        /*0090*/ 	.word	0x00002f60


	//   ....[4]....
        /*0094*/ 	.word	0x00002f80


	//   ....[5]....
        /*0098*/ 	.word	0x000032c0


	//   ....[6]....
        /*009c*/ 	.word	0x000032e0


	//   ....[7]....
        /*00a0*/ 	.word	0x00003300


	//   ....[8]....
        /*00a4*/ 	.word	0x00003330


	//   ....[9]....
        /*00a8*/ 	.word	0x00003360


	//   ....[10]....
        /*00ac*/ 	.word	0x00003510


	//   ....[11]....
        /*00b0*/ 	.word	0x00003550


	//   ....[12]....
        /*00b4*/ 	.word	0x00003560


	//   ....[13]....
        /*00b8*/ 	.word	0x000035a0


	//   ....[14]....
        /*00bc*/ 	.word	0x00003670


	//   ....[15]....
        /*00c0*/ 	.word	0x000036a0


	//   ....[16]....
        /*00c4*/ 	.word	0x000036c0


	//   ....[17]....
        /*00c8*/ 	.word	0x00003750


	//   ....[18]....
        /*00cc*/ 	.word	0x000037c0


	//   ....[19]....
        /*00d0*/ 	.word	0x00003850


	//   ....[20]....
        /*00d4*/ 	.word	0x00003880


	//----- nvinfo : EIATTR_VRC_CTA_INIT_COUNT
	.align		4
.L_1214:
        /*00d8*/ 	.byte	0x02, 0x4a
	.zero		1
	.zero		1


	//----- nvinfo : EIATTR_EXIT_INSTR_OFFSETS
	.align		4
        /*00dc*/ 	.byte	0x04, 0x1c
        /*00de*/ 	.short	(.L_1216 - .L_1215)


	//   ....[0]....
.L_1215:
        /*00e0*/ 	.word	0x000011a0


	//   ....[1]....
        /*00e4*/ 	.word	0x000042d0


	//----- nvinfo : EIATTR_MAX_THREADS
	.align		4
.L_1216:
        /*00e8*/ 	.byte	0x04, 0x05
        /*00ea*/ 	.short	(.L_1218 - .L_1217)
.L_1217:
        /*00ec*/ 	.word	0x00000100
        /*00f0*/ 	.word	0x00000001
        /*00f4*/ 	.word	0x00000001


	//----- nvinfo : EIATTR_CRS_STACK_SIZE
	.align		4
.L_1218:
        /*00f8*/ 	.byte	0x04, 0x1e
        /*00fa*/ 	.short	(.L_1220 - .L_1219)
.L_1219:
        /*00fc*/ 	.word	0x00000000


	//----- nvinfo : EIATTR_CBANK_PARAM_SIZE
	.align		4
.L_1220:
        /*0100*/ 	.byte	0x03, 0x19
        /*0102*/ 	.short	0x00e8


	//----- nvinfo : EIATTR_PARAM_CBANK
	.align		4
        /*0104*/ 	.byte	0x04, 0x0a
        /*0106*/ 	.short	(.L_1222 - .L_1221)
	.align		4
.L_1221:
        /*0108*/ 	.word	index@(.nv.constant0._ZN10layer_norm31ln_parallel_residual_fwd_kernelINS_13Kernel_traitsIf6__halfS2_S2_fjLj6144ELj1ELj1ELj8ELj16ENS_18Kernel_traits_baseILj6144EfS2_S2_S2_fjLj256EEEEELb0ELb0ELb0EEEvNS_9FwdParamsE)
        /*010c*/ 	.short	0x0380
        /*010e*/ 	.short	0x00e8


	//----- nvinfo : EIATTR_SW_WAR
	.align		4
.L_1222:
        /*0110*/ 	.byte	0x04, 0x36
        /*0112*/ 	.short	(.L_1224 - .L_1223)
.L_1223:
        /*0114*/ 	.word	0x00000008
.L_1224:


//--------------------- .nv.info._ZN10layer_norm31ln_parallel_residual_fwd_kernelINS_13Kernel_traitsIf6__halfS2_S2_fjLj6144ELj1ELj1ELj8ELj16ENS_18Kernel_traits_baseILj6144EfS2_S2_S2_fjLj256EEEEELb0ELb0ELb1EEEvNS_9FwdParamsE --------------------------
	.section	.nv.info._ZN10layer_norm31ln_parallel_residual_fwd_kernelINS_13Kernel_traitsIf6__halfS2_S2_fjLj6144ELj1ELj1ELj8ELj16ENS_18Kernel_traits_baseILj6144EfS2_S2_S2_fjLj256EEEEELb0ELb0ELb1EEEvNS_9FwdParamsE,"",@"SHT_CUDA_INFO"
	.sectionflags	@""
	.align	4


	//----- nvinfo : EIATTR_CUDA_API_VERSION
	.align		4
        /*0000*/ 	.byte	0x04, 0x37
        /*0002*/ 	.short	(.L_1226 - .L_1225)
.L_1225:
        /*0004*/ 	.word	0x00000082


	//----- nvinfo : EIATTR_KPARAM_INFO
	.align		4
.L_1226:
        /*0008*/ 	.byte	0x04, 0x17
        /*000a*/ 	.short	(.L_1228 - .L_1227)
.L_1227:
        /*000c*/ 	.word	0x00000000
        /*0010*/ 	.short	0x0000
        /*0012*/ 	.short	0x0000
        /*0014*/ 	.byte	0x00, 0xf0, 0xa1, 0x03


	//----- nvinfo : EIATTR_SPARSE_MMA_MASK
	.align		4
.L_1228:
        /*0018*/ 	.byte	0x03, 0x50
        /*001a*/ 	.short	0x0000


	//----- nvinfo : EIATTR_MAXREG_COUNT
	.align		4
        /*001c*/ 	.byte	0x03, 0x1b
        /*001e*/ 	.short	0x00ff


	//----- nvinfo : EIATTR_NUM_BARRIERS
	.align		4
        /*0020*/ 	.byte	0x02, 0x4c
        /*0022*/ 	.byte	0x01
	.zero		1


	//----- nvinfo : EIATTR_MERCURY_ISA_VERSION
	.align		4
        /*0024*/ 	.byte	0x03, 0x5f
        /*0026*/ 	.short	0x0101


	//----- nvinfo : EIATTR_COOP_GROUP_MASK_REGIDS
	.align		4
        /*0028*/ 	.byte	0x04, 0x29
        /*002a*/ 	.short	(.L_1230 - .L_1229)


	//   ....[0]....
.L_1229:
        /*002c*/ 	.word	0xffffffff


	//   ....[1]....
        /*0030*/ 	.word	0xffffffff


	//   ....[2]....
        /*0034*/ 	.word	0xffffffff


	//   ....[3]....
        /*0038*/ 	.word	0xffffffff


	//   ....[4]....
        /*003c*/ 	.word	0xffffffff


	//   ....[5]....
        /*0040*/ 	.word	0xffffffff


	//   ....[6]....
        /*0044*/ 	.word	0xffffffff


	//   ....[7]....
        /*0048*/ 	.word	0xffffffff


	//   ....[8]....
        /*004c*/ 	.word	0xffffffff


	//   ....[9]....
        /*0050*/ 	.word	0xffffffff


	//   ....[10]....
        /*0054*/ 	.word	0xffffffff


	//   ....[11]....
        /*0058*/ 	.word	0xffffffff


	//   ....[12]....
        /*005c*/ 	.word	0xffffffff


	//   ....[13]....
        /*0060*/ 	.word	0xffffffff


	//   ....[14]....
        /*0064*/ 	.word	0xffffffff


	//   ....[15]....
        /*0068*/ 	.word	0xffffffff


	//   ....[16]....
        /*006c*/ 	.word	0xffffffff


	//   ....[17]....
        /*0070*/ 	.word	0xffffffff


	//   ....[18]....
        /*0074*/ 	.word	0xffffffff


	//   ....[19]....
        /*0078*/ 	.word	0xffffffff


	//   ....[20]....
        /*007c*/ 	.word	0xffffffff


	//----- nvinfo : EIATTR_COOP_GROUP_INSTR_OFFSETS
	.align		4
.L_1230:
        /*0080*/ 	.byte	0x04, 0x28
        /*0082*/ 	.short	(.L_1232 - .L_1231)


	//   ....[0]....
.L_1231:
        /*0084*/ 	.word	0x00002450


	//   ....[1]....
        /*0088*/ 	.word	0x00002470


	//   ....[2]....
        /*008c*/ 	.word	0x00002490


	//   ....[3]....
        /*0090*/ 	.word	0x000024b0


	//   ....[4]....
        /*0094*/ 	.word	0x000024d0


	//   ....[5]....
        /*0098*/ 	.word	0x00002800


	//   ....[6]....
        /*009c*/ 	.word	0x00002830


	//   ....[7]....
        /*00a0*/ 	.word	0x00002860


	//   ....[8]....
        /*00a4*/ 	.word	0x00002890


	//   ....[9]....
        /*00a8*/ 	.word	0x000028d0


	//   ....[10]....
        /*00ac*/ 	.word	0x00002a80


	//   ....[11]....
        /*00b0*/ 	.word	0x00002ac0


	//   ....[12]....
        /*00b4*/ 	.word	0x00002ad0


	//   ....[13]....
        /*00b8*/ 	.word	0x00002b10


	//   ....[14]....
        /*00bc*/ 	.word	0x00002be0


	//   ....[15]....
        /*00c0*/ 	.word	0x00002c10


	//   ....[16]....
        /*00c4*/ 	.word	0x00002c30


	//   ....[17]....
        /*00c8*/ 	.word	0x00002cc0


	//   ....[18]....
        /*00cc*/ 	.word	0x00002d20


	//   ....[19]....
        /*00d0*/ 	.word	0x00002dc0


	//   ....[20]....
        /*00d4*/ 	.word	0x00002df0


	//----- nvinfo : EIATTR_VRC_CTA_INIT_COUNT
	.align		4
.L_1232:
        /*00d8*/ 	.byte	0x02, 0x4a
	.zero		1
	.zero		1


	//----- nvinfo : EIATTR_EXIT_INSTR_OFFSETS
	.align		4
        /*00dc*/ 	.byte	0x04, 0x1c
        /*00de*/ 	.short	(.L_1234 - .L_1233)


	//   ....[0]....
.L_1233:
        /*00e0*/ 	.word	0x000009e0


	//   ....[1]....
        /*00e4*/ 	.word	0x00003750


	//----- nvinfo : EIATTR_MAX_THREADS
	.align		4
.L_1234:
        /*00e8*/ 	.byte	0x04, 0x05
        /*00ea*/ 	.short	(.L_1236 - .L_1235)
.L_1235:
        /*00ec*/ 	.word	0x00000100
        /*00f0*/ 	.word	0x00000001
        /*00f4*/ 	.word	0x00000001


	//----- nvinfo : EIATTR_CRS_STACK_SIZE
	.align		4
.L_1236:
        /*00f8*/ 	.byte	0x04, 0x1e
        /*00fa*/ 	.short	(.L_1238 - .L_1237)
.L_1237:
        /*00fc*/ 	.word	0x00000000


	//----- nvinfo : EIATTR_CBANK_PARAM_SIZE
	.align		4
.L_1238:
        /*0100*/ 	.byte	0x03, 0x19
        /*0102*/ 	.short	0x00e8


	//----- nvinfo : EIATTR_PARAM_CBANK
	.align		4
        /*0104*/ 	.byte	0x04, 0x0a
        /*0106*/ 	.short	(.L_1240 - .L_1239)
	.align		4
.L_1239:
        /*0108*/ 	.word	index@(.nv.constant0._ZN10layer_norm31ln_parallel_residual_fwd_kernelINS_13Kernel_traitsIf6__halfS2_S2_fjLj6144ELj1ELj1ELj8ELj16ENS_18Kernel_traits_baseILj6144EfS2_S2_S2_fjLj256EEEEELb0ELb0ELb1EEEvNS_9FwdParamsE)
        /*010c*/ 	.short	0x0380
        /*010e*/ 	.short	0x00e8


	//----- nvinfo : EIATTR_SW_WAR
	.align		4
.L_1240:
        /*0110*/ 	.byte	0x04, 0x36
        /*0112*/ 	.short	(.L_1242 - .L_1241)
.L_1241:
        /*0114*/ 	.word	0x00000008
.L_1242:


//--------------------- .nv.info._ZN10layer_norm31ln_parallel_residual_fwd_kernelINS_13Kernel_traitsIf6__halfS2_S2_fjLj6144ELj1ELj1ELj8ELj16ENS_18Kernel_traits_baseILj6144EfS2_S2_S2_fjLj256EEEEELb0ELb1ELb0EEEvNS_9FwdParamsE --------------------------
	.section	.nv.info._ZN10layer_norm31ln_parallel_residual_fwd_kernelINS_13Kernel_traitsIf6__halfS2_S2_fjLj6144ELj1ELj1ELj8ELj16ENS_18Kernel_traits_baseILj6144EfS2_S2_S2_fjLj256EEEEELb0ELb1ELb0EEEvNS_9FwdParamsE,"",@"SHT_CUDA_INFO"
	.sectionflags	@""
	.align	4


	//----- nvinfo : EIATTR_CUDA_API_VERSION
	.align		4
        /*0000*/ 	.byte	0x04, 0x37
        /*0002*/ 	.short	(.L_1244 - .L_1243)
.L_1243:
        /*0004*/ 	.word	0x00000082


	//----- nvinfo : EIATTR_KPARAM_INFO
	.align		4
.L_1244:
        /*0008*/ 	.byte	0x04, 0x17
        /*000a*/ 	.short	(.L_1246 - .L_1245)
.L_1245:
        /*000c*/ 	.word	0x00000000
        /*0010*/ 	.short	0x0000
        /*0012*/ 	.short	0x0000
        /*0014*/ 	.byte	0x00, 0xf0, 0xa1, 0x03


	//----- nvinfo : EIATTR_SPARSE_MMA_MASK
	.align		4
.L_1246:
        /*0018*/ 	.byte	0x03, 0x50
        /*001a*/ 	.short	0x0000


	//----- nvinfo : EIATTR_MAXREG_COUNT
	.align		4
        /*001c*/ 	.byte	0x03, 0x1b
        /*001e*/ 	.short	0x00ff


	//----- nvinfo : EIATTR_NUM_BARRIERS
	.align		4
        /*0020*/ 	.byte	0x02, 0x4c
        /*0022*/ 	.byte	0x01
	.zero		1


	//----- nvinfo : EIATTR_MERCURY_ISA_VERSION
	.align		4
        /*0024*/ 	.byte	0x03, 0x5f
        /*0026*/ 	.short	0x0101


	//----- nvinfo : EIATTR_COOP_GROUP_MASK_REGIDS
	.align		4
        /*0028*/ 	.byte	0x04, 0x29
        /*002a*/ 	.short	(.L_1248 - .L_1247)


	//   ....[0]....
.L_1247:
        /*002c*/ 	.word	0xffffffff


	//   ....[1]....
        /*0030*/ 	.word	0xffffffff


	//   ....[2]....
        /*0034*/ 	.word	0xffffffff


	//   ....[3]....
        /*0038*/ 	.word	0xffffffff


	//   ....[4]....
        /*003c*/ 	.word	0xffffffff


	//   ....[5]....
        /*0040*/ 	.word	0xffffffff


	//   ....[6]....
        /*0044*/ 	.word	0xffffffff


	//   ....[7]....
        /*0048*/ 	.word	0xffffffff


	//   ....[8]....
        /*004c*/ 	.word	0xffffffff


	//   ....[9]....
        /*0050*/ 	.word	0xffffffff


	//   ....[10]....
        /*0054*/ 	.word	0xffffffff


	//   ....[11]....
        /*0058*/ 	.word	0xffffffff


	//   ....[12]....
        /*005c*/ 	.word	0xffffffff


	//   ....[13]....
        /*0060*/ 	.word	0xffffffff


	//   ....[14]....
        /*0064*/ 	.word	0xffffffff


	//   ....[15]....
        /*0068*/ 	.word	0xffffffff


	//   ....[16]....
        /*006c*/ 	.word	0xffffffff


	//   ....[17]....
        /*0070*/ 	.word	0xffffffff


	//   ....[18]....
        /*0074*/ 	.word	0xffffffff


	//   ....[19]....
        /*0078*/ 	.word	0xffffffff


	//   ....[20]....
        /*007c*/ 	.word	0xffffffff


	//----- nvinfo : EIATTR_COOP_GROUP_INSTR_OFFSETS
	.align		4
.L_1248:
        /*0080*/ 	.byte	0x04, 0x28
        /*0082*/ 	.short	(.L_1250 - .L_1249)


	//   ....[0]....
.L_1249:
        /*0084*/ 	.word	0x00002300


	//   ....[1]....
        /*0088*/ 	.word	0x00002320


	//   ....[2]....
        /*008c*/ 	.word	0x00002340


	//   ....[3]....
        /*0090*/ 	.word	0x00002360


	//   ....[4]....
        /*0094*/ 	.word	0x00002380


	//   ....[5]....
        /*0098*/ 	.word	0x000026f0


	//   ....[6]....
        /*009c*/ 	.word	0x00002710


	//   ....[7]....
        /*00a0*/ 	.word	0x00002740


	//   ....[8]....
        /*00a4*/ 	.word	0x00002760


	//   ....[9]....
        /*00a8*/ 	.word	0x000027a0


	//   ....[10]....
        /*00ac*/ 	.word	0x00002810


	//   ....[11]....
        /*00b0*/ 	.word	0x00002870


	//   ....[12]....
        /*00b4*/ 	.word	0x000028b0


	//   ....[13]....
        /*00b8*/ 	.word	0x000028c0


	//   ....[14]....
        /*00bc*/ 	.word	0x00002960


	//   ....[15]....
        /*00c0*/ 	.word	0x00002980


	//   ....[16]....
        /*00c4*/ 	.word	0x000029a0


	//   ....[17]....
        /*00c8*/ 	.word	0x00002a40


	//   ....[18]....
        /*00cc*/ 	.word	0x00002a90


	//   ....[19]....
        /*00d0*/ 	.word	0x00002b40


	//   ....[20]....
        /*00d4*/ 	.word	0x00002b70


	//----- nvinfo : EIATTR_VRC_CTA_INIT_COUNT
	.align		4
.L_1250:
        /*00d8*/ 	.byte	0x02, 0x4a
	.zero		1
	.zero		1


	//----- nvinfo : EIATTR_EXIT_INSTR_OFFSETS
	.align		4
        /*00dc*/ 	.byte	0x04, 0x1c
        /*00de*/ 	.short	(.L_1252 - .L_1251)


	//   ....[0]....
.L_1251:
        /*00e0*/ 	.word	0x00000570


	//   ....[1]....
        /*00e4*/ 	.word	0x000032e0


	//----- nvinfo : EIATTR_MAX_THREADS
	.align		4
.L_1252:
        /*00e8*/ 	.byte	0x04, 0x05
        /*00ea*/ 	.short	(.L_1254 - .L_1253)
.L_1253:
        /*00ec*/ 	.word	0x00000100
        /*00f0*/ 	.word	0x00000001
        /*00f4*/ 	.word	0x00000001


	//----- nvinfo : EIATTR_CRS_STACK_SIZE
	.align		4
.L_1254:
        /*00f8*/ 	.byte	0x04, 0x1e
        /*00fa*/ 	.short	(.L_1256 - .L_1255)
.L_1255:
        /*00fc*/ 	.word	0x00000000


	//----- nvinfo : EIATTR_CBANK_PARAM_SIZE
	.align		4
.L_1256:
        /*0100*/ 	.byte	0x03, 0x19
        /*0102*/ 	.short	0x00e8


	//----- nvinfo : EIATTR_PARAM_CBANK
	.align		4
        /*0104*/ 	.byte	0x04, 0x0a
        /*0106*/ 	.short	(.L_1258 - .L_1257)
	.align		4
.L_1257:
        /*0108*/ 	.word	index@(.nv.constant0._ZN10layer_norm31ln_parallel_residual_fwd_kernelINS_13Kernel_traitsIf6__halfS2_S2_fjLj6144ELj1ELj1ELj8ELj16ENS_18Kernel_traits_baseILj6144EfS2_S2_S2_fjLj256EEEEELb0ELb1ELb0EEEvNS_9FwdParamsE)
        /*010c*/ 	.short	0x0380
        /*010e*/ 	.short	0x00e8


	//----- nvinfo : EIATTR_SW_WAR
	.align		4
.L_1258:
        /*0110*/ 	.byte	0x04, 0x36
        /*0112*/ 	.short	(.L_1260 - .L_1259)
.L_1259:
        /*0114*/ 	.word	0x00000008
.L_1260:


//--------------------- .nv.info._ZN10layer_norm31ln_parallel_residual_fwd_kernelINS_13Kernel_traitsIf6__halfS2_S2_fjLj6144ELj1ELj1ELj8ELj16ENS_18Kernel_traits_baseILj6144EfS2_S2_S2_fjLj256EEEEELb0ELb1ELb1EEEvNS_9FwdParamsE --------------------------
	.section	.nv.info._ZN10layer_norm31ln_parallel_residual_fwd_kernelINS_13Kernel_traitsIf6__halfS2_S2_fjLj6144ELj1ELj1ELj8ELj16ENS_18Kernel_traits_baseILj6144EfS2_S2_S2_fjLj256EEEEELb0ELb1ELb1EEEvNS_9FwdParamsE,"",@"SHT_CUDA_INFO"
	.sectionflags	@""
	.align	4


	//----- nvinfo : EIATTR_CUDA_API_VERSION
	.align		4
        /*0000*/ 	.byte	0x04, 0x37
        /*0002*/ 	.short	(.L_1262 - .L_1261)
.L_1261:
        /*0004*/ 	.word	0x00000082


	//----- nvinfo : EIATTR_KPARAM_INFO
	.align		4
.L_1262:
        /*0008*/ 	.byte	0x04, 0x17
        /*000a*/ 	.short	(.L_1264 - .L_1263)
.L_1263:
        /*000c*/ 	.word	0x00000000
        /*0010*/ 	.short	0x0000
        /*0012*/ 	.short	0x0000
        /*0014*/ 	.byte	0x00, 0xf0, 0xa1, 0x03


	//----- nvinfo : EIATTR_SPARSE_MMA_MASK
	.align		4
.L_1264:
        /*0018*/ 	.byte	0x03, 0x50
        /*001a*/ 	.short	0x0000


	//----- nvinfo : EIATTR_MAXREG_COUNT
	.align		4
        /*001c*/ 	.byte	0x03, 0x1b
        /*001e*/ 	.short	0x00ff


	//----- nvinfo : EIATTR_NUM_BARRIERS
	.align		4
        /*0020*/ 	.byte	0x02, 0x4c
        /*0022*/ 	.byte	0x01
	.zero		1


	//----- nvinfo : EIATTR_MERCURY_ISA_VERSION
	.align		4
        /*0024*/ 	.byte	0x03, 0x5f
        /*0026*/ 	.short	0x0101


	//----- nvinfo : EIATTR_COOP_GROUP_MASK_REGIDS
	.align		4
        /*0028*/ 	.byte	0x04, 0x29
        /*002a*/ 	.short	(.L_1266 - .L_1265)


	//   ....[0]....
.L_1265:
        /*002c*/ 	.word	0xffffffff


	//   ....[1]....
        /*0030*/ 	.word	0xffffffff


	//   ....[2]....
        /*0034*/ 	.word	0xffffffff


	//   ....[3]....
        /*0038*/ 	.word	0xffffffff


	//   ....[4]....
        /*003c*/ 	.word	0xffffffff


	//   ....[5]....
        /*0040*/ 	.word	0xffffffff


	//   ....[6]....
        /*0044*/ 	.word	0xffffffff


	//   ....[7]....
        /*0048*/ 	.word	0xffffffff


	//   ....[8]....
        /*004c*/ 	.word	0xffffffff


	//   ....[9]....
        /*0050*/ 	.word	0xffffffff


	//   ....[10]....
        /*0054*/ 	.word	0xffffffff


	//   ....[11]....
        /*0058*/ 	.word	0xffffffff


	//   ....[12]....
        /*005c*/ 	.word	0xffffffff


	//   ....[13]....
        /*0060*/ 	.word	0xffffffff


	//   ....[14]....
        /*0064*/ 	.word	0xffffffff


	//   ....[15]....
        /*0068*/ 	.word	0xffffffff


	//   ....[16]....
        /*006c*/ 	.word	0xffffffff


	//   ....[17]....
        /*0070*/ 	.word	0xffffffff


	//   ....[18]....
        /*0074*/ 	.word	0xffffffff


	//   ....[19]....
        /*0078*/ 	.word	0xffffffff


	//   ....[20]....
        /*007c*/ 	.word	0xffffffff


	//----- nvinfo : EIATTR_COOP_GROUP_INSTR_OFFSETS
	.align		4
.L_1266:
        /*0080*/ 	.byte	0x04, 0x28
        /*0082*/ 	.short	(.L_1268 - .L_1267)


	//   ....[0]....
.L_1267:
        /*0084*/ 	.word	0x00001e20


	//   ....[1]....
        /*0088*/ 	.word	0x00001e40


	//   ....[2]....
        /*008c*/ 	.word	0x00001e60


	//   ....[3]....
        /*0090*/ 	.word	0x00001e80


	//   ....[4]....
        /*0094*/ 	.word	0x00001ea0


	//   ....[5]....
        /*0098*/ 	.word	0x000021d0


	//   ....[6]....
        /*009c*/ 	.word	0x00002200


	//   ....[7]....
        /*00a0*/ 	.word	0x00002220


	//   ....[8]....
        /*00a4*/ 	.word	0x00002240


	//   ....[9]....
        /*00a8*/ 	.word	0x00002280


	//   ....[10]....
        /*00ac*/ 	.word	0x00002310


	//   ....[11]....
        /*00b0*/ 	.word	0x00002370


	//   ....[12]....
        /*00b4*/ 	.word	0x000023b0


	//   ....[13]....
        /*00b8*/ 	.word	0x000023c0


	//   ....[14]....
        /*00bc*/ 	.word	0x00002450


	//   ....[15]....
        /*00c0*/ 	.word	0x00002490


	//   ....[16]....
        /*00c4*/ 	.word	0x000024a0


	//   ....[17]....
        /*00c8*/ 	.word	0x00002550


	//   ....[18]....
        /*00cc*/ 	.word	0x00002590


	//   ....[19]....
        /*00d0*/ 	.word	0x00002630


	//   ....[20]....
        /*00d4*/ 	.word	0x00002650


	//----- nvinfo : EIATTR_VRC_CTA_INIT_COUNT
	.align		4
.L_1268:
        /*00d8*/ 	.byte	0x02, 0x4a
	.zero		1
	.zero		1


	//----- nvinfo : EIATTR_EXIT_INSTR_OFFSETS
	.align		4
        /*00dc*/ 	.byte	0x04, 0x1c
        /*00de*/ 	.short	(.L_1270 - .L_1269)


	//   ....[0]....
.L_1269:
        /*00e0*/ 	.word	0x00000310


	//   ....[1]....
        /*00e4*/ 	.word	0x00002d10


	//----- nvinfo : EIATTR_MAX_THREADS
	.align		4
.L_1270:
        /*00e8*/ 	.byte	0x04, 0x05
        /*00ea*/ 	.short	(.L_1272 - .L_1271)
.L_1271:
        /*00ec*/ 	.word	0x00000100
        /*00f0*/ 	.word	0x00000001
        /*00f4*/ 	.word	0x00000001


	//----- nvinfo : EIATTR_CBANK_PARAM_SIZE
	.align		4
.L_1272:
        /*00f8*/ 	.byte	0x03, 0x19
        /*00fa*/ 	.short	0x00e8


	//----- nvinfo : EIATTR_PARAM_CBANK
	.align		4
        /*00fc*/ 	.byte	0x04, 0x0a
        /*00fe*/ 	.short	(.L_1274 - .L_1273)
	.align		4
.L_1273:
        /*0100*/ 	.word	index@(.nv.constant0._ZN10layer_norm31ln_parallel_residual_fwd_kernelINS_13Kernel_traitsIf6__halfS2_S2_fjLj6144ELj1ELj1ELj8ELj16ENS_18Kernel_traits_baseILj6144EfS2_S2_S2_fjLj256EEEEELb0ELb1ELb1EEEvNS_9FwdParamsE)
        /*0104*/ 	.short	0x0380
        /*0106*/ 	.short	0x00e8


	//----- nvinfo : EIATTR_SW_WAR
	.align		4
.L_1274:
        /*0108*/ 	.byte	0x04, 0x36
        /*010a*/ 	.short	(.L_1276 - .L_1275)
.L_1275:
        /*010c*/ 	.word	0x00000008
.L_1276:


//--------------------- .nv.info._ZN10layer_norm31ln_parallel_residual_fwd_kernelINS_13Kernel_traitsIf6__halfS2_S2_fjLj6144ELj1ELj1ELj8ELj16ENS_18Kernel_traits_baseILj6144EfS2_S2_S2_fjLj256EEEEELb1ELb0ELb0EEEvNS_9FwdParamsE --------------------------
	.section	.nv.info._ZN10layer_norm31ln_parallel_residual_fwd_kernelINS_13Kernel_traitsIf6__halfS2_S2_fjLj6144ELj1ELj1ELj8ELj16ENS_18Kernel_traits_baseILj6144EfS2_S2_S2_fjLj256EEEEELb1ELb0ELb0EEEvNS_9FwdParamsE,"",@"SHT_CUDA_INFO"
	.sectionflags	@""
	.align	4


	//----- nvinfo : EIATTR_CUDA_API_VERSION
	.align		4
        /*0000*/ 	.byte	0x04, 0x37
        /*0002*/ 	.short	(.L_1278 - .L_1277)
.L_1277:
        /*0004*/ 	.word	0x00000082


	//----- nvinfo : EIATTR_KPARAM_INFO
	.align		4
.L_1278:
        /*0008*/ 	.byte	0x04, 0x17
        /*000a*/ 	.short	(.L_1280 - .L_1279)
.L_1279:
        /*000c*/ 	.word	0x00000000
        /*0010*/ 	.short	0x0000
        /*0012*/ 	.short	0x0000
        /*0014*/ 	.byte	0x00, 0xf0, 0xa1, 0x03


	//----- nvinfo : EIATTR_SPARSE_MMA_MASK
	.align		4
.L_1280:
        /*0018*/ 	.byte	0x03, 0x50
        /*001a*/ 	.short	0x0000


	//----- nvinfo : EIATTR_MAXREG_COUNT
	.align		4
        /*001c*/ 	.byte	0x03, 0x1b
        /*001e*/ 	.short	0x00ff


	//----- nvinfo : EIATTR_NUM_BARRIERS
	.align		4
        /*0020*/ 	.byte	0x02, 0x4c
        /*0022*/ 	.byte	0x01
	.zero		1


	//----- nvinfo : EIATTR_MERCURY_ISA_VERSION
	.align		4
        /*0024*/ 	.byte	0x03, 0x5f
        /*0026*/ 	.short	0x0101


	//----- nvinfo : EIATTR_COOP_GROUP_MASK_REGIDS
	.align		4
        /*0028*/ 	.byte	0x04, 0x29
        /*002a*/ 	.short	(.L_1282 - .L_1281)


	//   ....[0]....
.L_1281:
        /*002c*/ 	.word	0xffffffff


	//   ....[1]....
        /*0030*/ 	.word	0xffffffff


	//   ....[2]....
        /*0034*/ 	.word	0xffffffff


	//   ....[3]....
        /*0038*/ 	.word	0xffffffff


	//   ....[4]....
        /*003c*/ 	.word	0xffffffff


	//   ....[5]....
        /*0040*/ 	.word	0xffffffff


	//   ....[6]....
        /*0044*/ 	.word	0xffffffff


	//   ....[7]....
        /*0048*/ 	.word	0xffffffff


	//   ....[8]....
        /*004c*/ 	.word	0xffffffff


	//   ....[9]....
        /*0050*/ 	.word	0xffffffff


	//   ....[10]....
        /*0054*/ 	.word	0xffffffff


	//   ....[11]....
        /*0058*/ 	.word	0xffffffff


	//   ....[12]....
        /*005c*/ 	.word	0xffffffff


	//   ....[13]....
        /*0060*/ 	.word	0xffffffff


	//   ....[14]....
        /*0064*/ 	.word	0xffffffff


	//   ....[15]....
        /*0068*/ 	.word	0xffffffff


	//   ....[16]....
        /*006c*/ 	.word	0xffffffff


	//   ....[17]....
        /*0070*/ 	.word	0xffffffff


	//   ....[18]....
        /*0074*/ 	.word	0xffffffff


	//   ....[19]....
        /*0078*/ 	.word	0xffffffff


	//   ....[20]....
        /*007c*/ 	.word	0xffffffff


	//----- nvinfo : EIATTR_COOP_GROUP_INSTR_OFFSETS
	.align		4
.L_1282:
        /*0080*/ 	.byte	0x04, 0x28
        /*0082*/ 	.short	(.L_1284 - .L_1283)


	//   ....[0]....
.L_1283:
        /*0084*/ 	.word	0x0001eb30


	//   ....[1]....
        /*0088*/ 	.word	0x0001eb50


	//   ....[2]....
        /*008c*/ 	.word	0x0001eb70


	//   ....[3]....
        /*0090*/ 	.word	0x0001eb90


	//   ....[4]....
        /*0094*/ 	.word	0x0001ebb0


	//   ....[5]....
        /*0098*/ 	.word	0x0001ef20


	//   ....[6]....
        /*009c*/ 	.word	0x0001ef40


	//   ....[7]....
        /*00a0*/ 	.word	0x0001ef60


	//   ....[8]....
        /*00a4*/ 	.word	0x0001ef80


	//   ....[9]....
        /*00a8*/ 	.word	0x0001efa0


	//   ....[10]....
        /*00ac*/ 	.word	0x0001f120


	//   ....[11]....
        /*00b0*/ 	.word	0x0001f160


	//   ....[12]....
        /*00b4*/ 	.word	0x0001f170


	//   ....[13]....
        /*00b8*/ 	.word	0x0001f1c0


	//   ....[14]....
        /*00bc*/ 	.word	0x0001f280


	//   ....[15]....
        /*00c0*/ 	.word	0x0001f2b0


	//   ....[16]....
        /*00c4*/ 	.word	0x0001f2d0


	//   ....[17]....
        /*00c8*/ 	.word	0x0001f370


	//   ....[18]....
        /*00cc*/ 	.word	0x0001f3c0


	//   ....[19]....
        /*00d0*/ 	.word	0x0001f460


	//   ....[20]....
        /*00d4*/ 	.word	0x0001f490


	//----- nvinfo : EIATTR_VRC_CTA_INIT_COUNT
	.align		4
.L_1284:
        /*00d8*/ 	.byte	0x02, 0x4a
	.zero		1
	.zero		1


	//----- nvinfo : EIATTR_EXIT_INSTR_OFFSETS
	.align		4
        /*00dc*/ 	.byte	0x04, 0x1c
        /*00de*/ 	.short	(.L_1286 - .L_1285)


	//   ....[0]....
.L_1285:
        /*00e0*/ 	.word	0x000012d0


	//   ....[1]....
        /*00e4*/ 	.word	0x0001fef0


	//----- nvinfo : EIATTR_MAX_THREADS
	.align		4
.L_1286:
        /*00e8*/ 	.byte	0x04, 0x05
        /*00ea*/ 	.short	(.L_1288 - .L_1287)
.L_1287:
        /*00ec*/ 	.word	0x00000100
        /*00f0*/ 	.word	0x00000001
        /*00f4*/ 	.word	0x00000001


	//----- nvinfo : EIATTR_CRS_STACK_SIZE
	.align		4
.L_1288:
        /*00f8*/ 	.byte	0x04, 0x1e
        /*00fa*/ 	.short	(.L_1290 - .L_1289)
.L_1289:
        /*00fc*/ 	.word	0x00000000


	//----- nvinfo : EIATTR_CBANK_PARAM_SIZE
	.align		4
.L_1290:
        /*0100*/ 	.byte	0x03, 0x19
        /*0102*/ 	.short	0x00e8


	//----- nvinfo : EIATTR_PARAM_CBANK
	.align		4
        /*0104*/ 	.byte	0x04, 0x0a
        /*0106*/ 	.short	(.L_1292 - .L_1291)
	.align		4
.L_1291:
        /*0108*/ 	.word	index@(.nv.constant0._ZN10layer_norm31ln_parallel_residual_fwd_kernelINS_13Kernel_traitsIf6__halfS2_S2_fjLj6144ELj1ELj1ELj8ELj16ENS_18Kernel_traits_baseILj6144EfS2_S2_S2_fjLj256EEEEELb1ELb0ELb0EEEvNS_9FwdParamsE)
        /*010c*/ 	.short	0x0380
        /*010e*/ 	.short	0x00e8


	//----- nvinfo : EIATTR_SW_WAR
	.align		4
.L_1292:
        /*0110*/ 	.byte	0x04, 0x36
        /*0112*/ 	.short	(.L_1294 - .L_1293)
.L_1293:
        /*0114*/ 	.word	0x00000008
.L_1294:


//--------------------- .nv.info._ZN10layer_norm31ln_parallel_residual_fwd_kernelINS_13Kernel_traitsIf6__halfS2_S2_fjLj6144ELj1ELj1ELj8ELj16ENS_18Kernel_traits_baseILj6144EfS2_S2_S2_fjLj256EEEEELb1ELb0ELb1EEEvNS_9FwdParamsE --------------------------
	.section	.nv.info._ZN10layer_norm31ln_parallel_residual_fwd_kernelINS_13Kernel_traitsIf6__halfS2_S2_fjLj6144ELj1ELj1ELj8ELj16ENS_18Kernel_traits_baseILj6144EfS2_S2_S2_fjLj256EEEEELb1ELb0ELb1EEEvNS_9FwdParamsE,"",@"SHT_CUDA_INFO"
	.sectionflags	@""
	.align	4


	//----- nvinfo : EIATTR_CUDA_API_VERSION
	.align		4
        /*0000*/ 	.byte	0x04, 0x37
        /*0002*/ 	.short	(.L_1296 - .L_1295)
.L_1295:
        /*0004*/ 	.word	0x00000082


	//----- nvinfo : EIATTR_KPARAM_INFO
	.align		4
.L_1296:
        /*0008*/ 	.byte	0x04, 0x17
        /*000a*/ 	.short	(.L_1298 - .L_1297)
.L_1297:
        /*000c*/ 	.word	0x00000000
        /*0010*/ 	.short	0x0000
        /*0012*/ 	.short	0x0000
        /*0014*/ 	.byte	0x00, 0xf0, 0xa1, 0x03


	//----- nvinfo : EIATTR_SPARSE_MMA_MASK
	.align		4
.L_1298:
        /*0018*/ 	.byte	0x03, 0x50
        /*001a*/ 	.short	0x0000


	//----- nvinfo : EIATTR_MAXREG_COUNT
	.align		4
        /*001c*/ 	.byte	0x03, 0x1b
        /*001e*/ 	.short	0x00ff


	//----- nvinfo : EIATTR_NUM_BARRIERS
	.align		4
        /*0020*/ 	.byte	0x02, 0x4c
        /*0022*/ 	.byte	0x01
	.zero		1


	//----- nvinfo : EIATTR_MERCURY_ISA_VERSION
	.align		4
        /*0024*/ 	.byte	0x03, 0x5f
        /*0026*/ 	.short	0x0101


	//----- nvinfo : EIATTR_COOP_GROUP_MASK_REGIDS
	.align		4
        /*0028*/ 	.byte	0x04, 0x29
        /*002a*/ 	.short	(.L_1300 - .L_1299)


	//   ....[0]....
.L_1299:
        /*002c*/ 	.word	0xffffffff


	//   ....[1]....
        /*0030*/ 	.word	0xffffffff


	//   ....[2]....
        /*0034*/ 	.word	0xffffffff


	//   ....[3]....
        /*0038*/ 	.word	0xffffffff


	//   ....[4]....
        /*003c*/ 	.word	0xffffffff


	//   ....[5]....
        /*0040*/ 	.word	0xffffffff


	//   ....[6]....
        /*0044*/ 	.word	0xffffffff


	//   ....[7]....
        /*0048*/ 	.word	0xffffffff


	//   ....[8]....
        /*004c*/ 	.word	0xffffffff


	//   ....[9]....
        /*0050*/ 	.word	0xffffffff


	//   ....[10]....
        /*0054*/ 	.word	0xffffffff


	//   ....[11]....
        /*0058*/ 	.word	0xffffffff


	//   ....[12]....
        /*005c*/ 	.word	0xffffffff


	//   ....[13]....
        /*0060*/ 	.word	0xffffffff


	//   ....[14]....
        /*0064*/ 	.word	0xffffffff


	//   ....[15]....
        /*0068*/ 	.word	0xffffffff


	//   ....[16]....
        /*006c*/ 	.word	0xffffffff


	//   ....[17]....
        /*0070*/ 	.word	0xffffffff


	//   ....[18]....
        /*0074*/ 	.word	0xffffffff


	//   ....[19]....
        /*0078*/ 	.word	0xffffffff


	//   ....[20]....
        /*007c*/ 	.word	0xffffffff


	//----- nvinfo : EIATTR_COOP_GROUP_INSTR_OFFSETS
	.align		4
.L_1300:
        /*0080*/ 	.byte	0x04, 0x28
        /*0082*/ 	.short	(.L_1302 - .L_1301)


	//   ....[0]....
.L_1301:
        /*0084*/ 	.word	0x0001cb60


	//   ....[1]....
        /*0088*/ 	.word	0x0001cb80


	//   ....[2]....
        /*008c*/ 	.word	0x0001cba0


	//   ....[3]....
        /*0090*/ 	.word	0x0001cbc0


	//   ....[4]....
        /*0094*/ 	.word	0x0001cbe0


	//   ....[5]....
        /*0098*/ 	.word	0x0001cf10


	//   ....[6]....
        /*009c*/ 	.word	0x0001cf30


	//   ....[7]....
        /*00a0*/ 	.word	0x0001cf50


	//   ....[8]....
        /*00a4*/ 	.word	0x0001cf70


	//   ....[9]....
        /*00a8*/ 	.word	0x0001cf90


	//   ....[10]....
        /*00ac*/ 	.word	0x0001d140


	//   ....[11]....
        /*00b0*/ 	.word	0x0001d180


	//   ....[12]....
        /*00b4*/ 	.word	0x0001d230


	//   ....[13]....
        /*00b8*/ 	.word	0x0001d260


	//   ....[14]....
        /*00bc*/ 	.word	0x0001d280


	//   ....[15]....
        /*00c0*/ 	.word	0x0001d340


	//   ....[16]....
        /*00c4*/ 	.word	0x0001d350


	//   ....[17]....
        /*00c8*/ 	.word	0x0001d370


	//   ....[18]....
        /*00cc*/ 	.word	0x0001d3c0


	//   ....[19]....
        /*00d0*/ 	.word	0x0001d490


	//   ....[20]....
        /*00d4*/ 	.word	0x0001d4a0


	//----- nvinfo : EIATTR_VRC_CTA_INIT_COUNT
	.align		4
.L_1302:
        /*00d8*/ 	.byte	0x02, 0x4a
	.zero		1
	.zero		1


	//----- nvinfo : EIATTR_EXIT_INSTR_OFFSETS
	.align		4
        /*00dc*/ 	.byte	0x04, 0x1c
        /*00de*/ 	.short	(.L_1304 - .L_1303)


	//   ....[0]....
.L_1303:
        /*00e0*/ 	.word	0x00000a90


	//   ....[1]....
        /*00e4*/ 	.word	0x0001de10


	//----- nvinfo : EIATTR_MAX_THREADS
	.align		4
.L_1304:
        /*00e8*/ 	.byte	0x04, 0x05
        /*00ea*/ 	.short	(.L_1306 - .L_1305)
.L_1305:
        /*00ec*/ 	.word	0x00000100
        /*00f0*/ 	.word	0x00000001
        /*00f4*/ 	.word	0x00000001


	//----- nvinfo : EIATTR_CRS_STACK_SIZE
	.align		4
.L_1306:
        /*00f8*/ 	.byte	0x04, 0x1e
        /*00fa*/ 	.short	(.L_1308 - .L_1307)
.L_1307:
        /*00fc*/ 	.word	0x00000000


	//----- nvinfo : EIATTR_CBANK_PARAM_SIZE
	.align		4
.L_1308:
        /*0100*/ 	.byte	0x03, 0x19
        /*0102*/ 	.short	0x00e8


	//----- nvinfo : EIATTR_PARAM_CBANK
	.align		4
        /*0104*/ 	.byte	0x04, 0x0a
        /*0106*/ 	.short	(.L_1310 - .L_1309)
	.align		4
.L_1309:
        /*0108*/ 	.word	index@(.nv.constant0._ZN10layer_norm31ln_parallel_residual_fwd_kernelINS_13Kernel_traitsIf6__halfS2_S2_fjLj6144ELj1ELj1ELj8ELj16ENS_18Kernel_traits_baseILj6144EfS2_S2_S2_fjLj256EEEEELb1ELb0ELb1EEEvNS_9FwdParamsE)
        /*010c*/ 	.short	0x0380
        /*010e*/ 	.short	0x00e8


	//----- nvinfo : EIATTR_SW_WAR
	.align		4
.L_1310:
        /*0110*/ 	.byte	0x04, 0x36
        /*0112*/ 	.short	(.L_1312 - .L_1311)
.L_1311:
        /*0114*/ 	.word	0x00000008
.L_1312:


//--------------------- .nv.info._ZN10layer_norm31ln_parallel_residual_fwd_kernelINS_13Kernel_traitsIf6__halfS2_S2_fjLj6144ELj1ELj1ELj8ELj16ENS_18Kernel_traits_baseILj6144EfS2_S2_S2_fjLj256EEEEELb1ELb1ELb0EEEvNS_9FwdParamsE --------------------------
	.section	.nv.info._ZN10layer_norm31ln_parallel_residual_fwd_kernelINS_13Kernel_traitsIf6__halfS2_S2_fjLj6144ELj1ELj1ELj8ELj16ENS_18Kernel_traits_baseILj6144EfS2_S2_S2_fjLj256EEEEELb1ELb1ELb0EEEvNS_9FwdParamsE,"",@"SHT_CUDA_INFO"
	.sectionflags	@""
	.align	4


	//----- nvinfo : EIATTR_CUDA_API_VERSION
	.align		4
        /*0000*/ 	.byte	0x04, 0x37
        /*0002*/ 	.short	(.L_1314 - .L_1313)
.L_1313:
        /*0004*/ 	.word	0x00000082


	//----- nvinfo : EIATTR_KPARAM_INFO
	.align		4
.L_1314:
        /*0008*/ 	.byte	0x04, 0x17
        /*000a*/ 	.short	(.L_1316 - .L_1315)
.L_1315:
        /*000c*/ 	.word	0x00000000
        /*0010*/ 	.short	0x0000
        /*0012*/ 	.short	0x0000
        /*0014*/ 	.byte	0x00, 0xf0, 0xa1, 0x03


	//----- nvinfo : EIATTR_SPARSE_MMA_MASK
	.align		4
.L_1316:
        /*0018*/ 	.byte	0x03, 0x50
        /*001a*/ 	.short	0x0000


	//----- nvinfo : EIATTR_MAXREG_COUNT
	.align		4
        /*001c*/ 	.byte	0x03, 0x1b
        /*001e*/ 	.short	0x00ff


	//----- nvinfo : EIATTR_NUM_BARRIERS
	.align		4
        /*0020*/ 	.byte	0x02, 0x4c
        /*0022*/ 	.byte	0x01
	.zero		1


	//----- nvinfo : EIATTR_ANNOTATIONS
	.align		4
        /*0024*/ 	.byte	0x04, 0x55
        /*0026*/ 	.short	(.L_1318 - .L_1317)


	//   ....[0]....
.L_1317:
        /*0028*/ 	.word	0x00000001
        /*002c*/ 	.byte	0xa0, 0x03, 0x00, 0x00, 0x01, 0x00, 0x00, 0x00, 0xc0, 0x05, 0x00, 0x00, 0x01, 0x00, 0x00, 0x00
        /*003c*/ 	.byte	0x40, 0x0c, 0x00, 0x00, 0x01, 0x00, 0x00, 0x00, 0xc0, 0x0c, 0x00, 0x00, 0x01, 0x00, 0x00, 0x00
        /*004c*/ 	.byte	0xe0, 0x0c, 0x00, 0x00, 0x01, 0x00, 0x00, 0x00, 0xd0, 0xa8, 0x01, 0x00, 0x01, 0x00, 0x00, 0x00
        /*005c*/ 	.byte	0x20, 0xb0, 0x01, 0x00


	//----- nvinfo : EIATTR_MERCURY_ISA_VERSION
	.align		4
.L_1318:
        /*0060*/ 	.byte	0x03, 0x5f
        /*0062*/ 	.short	0x0101


	//----- nvinfo : EIATTR_COOP_GROUP_MASK_REGIDS
	.align		4
        /*0064*/ 	.byte	0x04, 0x29
        /*0066*/ 	.short	(.L_1320 - .L_1319)


	//   ....[0]....
.L_1319:
        /*0068*/ 	.word	0xffffffff


	//   ....[1]....
        /*006c*/ 	.word	0xffffffff


	//   ....[2]....
        /*0070*/ 	.word	0xffffffff


	//   ....[3]....
        /*0074*/ 	.word	0xffffffff


	//   ....[4]....
        /*0078*/ 	.word	0xffffffff


	//   ....[5]....
        /*007c*/ 	.word	0xffffffff


	//   ....[6]....
        /*0080*/ 	.word	0xffffffff


	//   ....[7]....
        /*0084*/ 	.word	0xffffffff


	//   ....[8]....
        /*0088*/ 	.word	0xffffffff


	//   ....[9]....
        /*008c*/ 	.word	0xffffffff


	//   ....[10]....
        /*0090*/ 	.word	0xffffffff


	//   ....[11]....
        /*0094*/ 	.word	0xffffffff


	//   ....[12]....
        /*0098*/ 	.word	0xffffffff


	//   ....[13]....
        /*009c*/ 	.word	0xffffffff


	//   ....[14]....
        /*00a0*/ 	.word	0xffffffff


	//   ....[15]....
        /*00a4*/ 	.word	0xffffffff


	//   ....[16]....
        /*00a8*/ 	.word	0xffffffff


	//   ....[17]....
        /*00ac*/ 	.word	0xffffffff


	//   ....[18]....
        /*00b0*/ 	.word	0xffffffff


	//   ....[19]....
        /*00b4*/ 	.word	0xffffffff


	//   ....[20]....
        /*00b8*/ 	.word	0xffffffff


	//----- nvinfo : EIATTR_COOP_GROUP_INSTR_OFFSETS
	.align		4
.L_1320:
        /*00bc*/ 	.byte	0x04, 0x28
        /*00be*/ 	.short	(.L_1322 - .L_1321)


	//   ....[0]....
.L_1321:
        /*00c0*/ 	.word	0x0001aac0


	//   ....[1]....
        /*00c4*/ 	.word	0x0001aae0


	//   ....[2]....
        /*00c8*/ 	.word	0x0001ab00


	//   ....[3]....
        /*00cc*/ 	.word	0x0001ab20


	//   ....[4]....
        /*00d0*/ 	.word	0x0001ab40


	//   ....[5]....
        /*00d4*/ 	.word	0x0001ae90


	//   ....[6]....
        /*00d8*/ 	.word	0x0001aeb0


	//   ....[7]....
        /*00dc*/ 	.word	0x0001aed0


	//   ....[8]....
        /*00e0*/ 	.word	0x0001af00


	//   ....[9]....
        /*00e4*/ 	.word	0x0001af30


	//   ....[10]....
        /*00e8*/ 	.word	0x0001b0b0


	//   ....[11]....
        /*00ec*/ 	.word	0x0001b0f0


	//   ....[12]....
        /*00f0*/ 	.word	0x0001b110


	//   ....[13]....
        /*00f4*/ 	.word	0x0001b150


	//   ....[14]....
        /*00f8*/ 	.word	0x0001b220


	//   ....[15]....
        /*00fc*/ 	.word	0x0001b240


	//   ....[16]....
        /*0100*/ 	.word	0x0001b260


	//   ....[17]....
        /*0104*/ 	.word	0x0001b2f0


	//   ....[18]....
        /*0108*/ 	.word	0x0001b370


	//   ....[19]....
        /*010c*/ 	.word	0x0001b410


	//   ....[20]....
        /*0110*/ 	.word	0x0001b440


	//----- nvinfo : EIATTR_VRC_CTA_INIT_COUNT
	.align		4
.L_1322:
        /*0114*/ 	.byte	0x02, 0x4a
	.zero		1
	.zero		1


	//----- nvinfo : EIATTR_EXIT_INSTR_OFFSETS
	.align		4
        /*0118*/ 	.byte	0x04, 0x1c
        /*011a*/ 	.short	(.L_1324 - .L_1323)


	//   ....[0]....
.L_1323:
        /*011c*/ 	.word	0x000007b0


	//   ....[1]....
        /*0120*/ 	.word	0x0001bbc0


	//----- nvinfo : EIATTR_MAX_THREADS
	.align		4
.L_1324:
        /*0124*/ 	.byte	0x04, 0x05
        /*0126*/ 	.short	(.L_1326 - .L_1325)
.L_1325:
        /*0128*/ 	.word	0x00000100
        /*012c*/ 	.word	0x00000001
        /*0130*/ 	.word	0x00000001


	//----- nvinfo : EIATTR_CRS_STACK_SIZE
	.align		4
.L_1326:
        /*0134*/ 	.byte	0x04, 0x1e
        /*0136*/ 	.short	(.L_1328 - .L_1327)
.L_1327:
        /*0138*/ 	.word	0x00000000


	//----- nvinfo : EIATTR_CBANK_PARAM_SIZE
	.align		4
.L_1328:
        /*013c*/ 	.byte	0x03, 0x19
        /*013e*/ 	.short	0x00e8


	//----- nvinfo : EIATTR_PARAM_CBANK
	.align		4
        /*0140*/ 	.byte	0x04, 0x0a
        /*0142*/ 	.short	(.L_1330 - .L_1329)
	.align		4
.L_1329:
        /*0144*/ 	.word	index@(.nv.constant0._ZN10layer_norm31ln_parallel_residual_fwd_kernelINS_13Kernel_traitsIf6__halfS2_S2_fjLj6144ELj1ELj1ELj8ELj16ENS_18Kernel_traits_baseILj6144EfS2_S2_S2_fjLj256EEEEELb1ELb1ELb0EEEvNS_9FwdParamsE)
        /*0148*/ 	.short	0x0380
        /*014a*/ 	.short	0x00e8


	//----- nvinfo : EIATTR_SW_WAR
	.align		4
.L_1330:
        /*014c*/ 	.byte	0x04, 0x36
        /*014e*/ 	.short	(.L_1332 - .L_1331)
.L_1331:
        /*0150*/ 	.word	0x00000008
.L_1332:


//--------------------- .nv.info._ZN10layer_norm31ln_parallel_residual_fwd_kernelINS_13Kernel_traitsIf6__halfS2_S2_fjLj6144ELj1ELj1ELj8ELj16ENS_18Kernel_traits_baseILj6144EfS2_S2_S2_fjLj256EEEEELb1ELb1ELb1EEEvNS_9FwdParamsE --------------------------
	.section	.nv.info._ZN10layer_norm31ln_parallel_residual_fwd_kernelINS_13Kernel_traitsIf6__halfS2_S2_fjLj6144ELj1ELj1ELj8ELj16ENS_18Kernel_traits_baseILj6144EfS2_S2_S2_fjLj256EEEEELb1ELb1ELb1EEEvNS_9FwdParamsE,"",@"SHT_CUDA_INFO"
	.sectionflags	@""
	.align	4


	//----- nvinfo : EIATTR_CUDA_API_VERSION
	.align		4
        /*0000*/ 	.byte	0x04, 0x37
        /*0002*/ 	.short	(.L_1334 - .L_1333)
.L_1333:
        /*0004*/ 	.word	0x00000082


	//----- nvinfo : EIATTR_KPARAM_INFO
	.align		4
.L_1334:
        /*0008*/ 	.byte	0x04, 0x17
        /*000a*/ 	.short	(.L_1336 - .L_1335)
.L_1335:
        /*000c*/ 	.word	0x00000000
        /*0010*/ 	.short	0x0000
        /*0012*/ 	.short	0x0000
        /*0014*/ 	.byte	0x00, 0xf0, 0xa1, 0x03


	//----- nvinfo : EIATTR_SPARSE_MMA_MASK
	.align		4
.L_1336:
        /*0018*/ 	.byte	0x03, 0x50
        /*001a*/ 	.short	0x0000


	//----- nvinfo : EIATTR_MAXREG_COUNT
	.align		4
        /*001c*/ 	.byte	0x03, 0x1b
        /*001e*/ 	.short	0x00ff


	//----- nvinfo : EIATTR_NUM_BARRIERS
	.align		4
        /*0020*/ 	.byte	0x02, 0x4c
        /*0022*/ 	.byte	0x01
	.zero		1


	//----- nvinfo : EIATTR_MERCURY_ISA_VERSION
	.align		4
        /*0024*/ 	.byte	0x03, 0x5f
        /*0026*/ 	.short	0x0101


	//----- nvinfo : EIATTR_COOP_GROUP_MASK_REGIDS
	.align		4
        /*0028*/ 	.byte	0x04, 0x29
        /*002a*/ 	.short	(.L_1338 - .L_1337)


	//   ....[0]....
.L_1337:
        /*002c*/ 	.word	0xffffffff


	//   ....[1]....
        /*0030*/ 	.word	0xffffffff


	//   ....[2]....
        /*0034*/ 	.word	0xffffffff


	//   ....[3]....
        /*0038*/ 	.word	0xffffffff


	//   ....[4]....
        /*003c*/ 	.word	0xffffffff


	//   ....[5]....
        /*0040*/ 	.word	0xffffffff


	//   ....[6]....
        /*0044*/ 	.word	0xffffffff


	//   ....[7]....
        /*0048*/ 	.word	0xffffffff


	//   ....[8]....
        /*004c*/ 	.word	0xffffffff


	//   ....[9]....
        /*0050*/ 	.word	0xffffffff


	//   ....[10]....
        /*0054*/ 	.word	0xffffffff


	//   ....[11]....
        /*0058*/ 	.word	0xffffffff


	//   ....[12]....
        /*005c*/ 	.word	0xffffffff


	//   ....[13]....
        /*0060*/ 	.word	0xffffffff


	//   ....[14]....
        /*0064*/ 	.word	0xffffffff


	//   ....[15]....
        /*0068*/ 	.word	0xffffffff


	//   ....[16]....
        /*006c*/ 	.word	0xffffffff


	//   ....[17]....
        /*0070*/ 	.word	0xffffffff


	//   ....[18]....
        /*0074*/ 	.word	0xffffffff


	//   ....[19]....
        /*0078*/ 	.word	0xffffffff


	//   ....[20]....
        /*007c*/ 	.word	0xffffffff


	//----- nvinfo : EIATTR_COOP_GROUP_INSTR_OFFSETS
	.align		4
.L_1338:
        /*0080*/ 	.byte	0x04, 0x28
        /*0082*/ 	.short	(.L_1340 - .L_1339)


	//   ....[0]....
.L_1339:
        /*0084*/ 	.word	0x00017030


	//   ....[1]....
        /*0088*/ 	.word	0x00017060


	//   ....[2]....
        /*008c*/ 	.word	0x00017080


	//   ....[3]....
        /*0090*/ 	.word	0x000170a0


	//   ....[4]....
        /*0094*/ 	.word	0x000170c0


	//   ....[5]....
        /*0098*/ 	.word	0x00017400


	//   ....[6]....
        /*009c*/ 	.word	0x00017420


	//   ....[7]....
        /*00a0*/ 	.word	0x00017440


	//   ....[8]....
        /*00a4*/ 	.word	0x00017460


	//   ....[9]....
        /*00a8*/ 	.word	0x00017490


	//   ....[10]....
        /*00ac*/ 	.word	0x00017630


	//   ....[11]....
        /*00b0*/ 	.word	0x00017670


	//   ....[12]....
        /*00b4*/ 	.word	0x00017680


	//   ....[13]....
        /*00b8*/ 	.word	0x000176c0


	//   ....[14]....
        /*00bc*/ 	.word	0x000177a0


	//   ....[15]....
        /*00c0*/ 	.word	0x000177c0


	//   ....[16]....
        /*00c4*/ 	.word	0x000177e0


	//   ....[17]....
        /*00c8*/ 	.word	0x00017880


	//   ....[18]....
        /*00cc*/ 	.word	0x000178e0


	//   ....[19]....
        /*00d0*/ 	.word	0x000179a0


	//   ....[20]....
        /*00d4*/ 	.word	0x000179d0


	//----- nvinfo : EIATTR_VRC_CTA_INIT_COUNT
	.align		4
.L_1340:
        /*00d8*/ 	.byte	0x02, 0x4a
	.zero		1
	.zero		1


	//----- nvinfo : EIATTR_EXIT_INSTR_OFFSETS
	.align		4
        /*00dc*/ 	.byte	0x04, 0x1c
        /*00de*/ 	.short	(.L_1342 - .L_1341)


	//   ....[0]....
.L_1341:
        /*00e0*/ 	.word	0x000003a0


	//   ....[1]....
        /*00e4*/ 	.word	0x00018060


	//----- nvinfo : EIATTR_MAX_THREADS
	.align		4
.L_1342:
        /*00e8*/ 	.byte	0x04, 0x05
        /*00ea*/ 	.short	(.L_1344 - .L_1343)
.L_1343:
        /*00ec*/ 	.word	0x00000100
        /*00f0*/ 	.word	0x00000001
        /*00f4*/ 	.word	0x00000001


	//----- nvinfo : EIATTR_CRS_STACK_SIZE
	.align		4
.L_1344:
        /*00f8*/ 	.byte	0x04, 0x1e
        /*00fa*/ 	.short	(.L_1346 - .L_1345)
.L_1345:
        /*00fc*/ 	.word	0x00000000


	//----- nvinfo : EIATTR_CBANK_PARAM_SIZE
	.align		4
.L_1346:
        /*0100*/ 	.byte	0x03, 0x19
        /*0102*/ 	.short	0x00e8


	//----- nvinfo : EIATTR_PARAM_CBANK
	.align		4
        /*0104*/ 	.byte	0x04, 0x0a
        /*0106*/ 	.short	(.L_1348 - .L_1347)
	.align		4
.L_1347:
        /*0108*/ 	.word	index@(.nv.constant0._ZN10layer_norm31ln_parallel_residual_fwd_kernelINS_13Kernel_traitsIf6__halfS2_S2_fjLj6144ELj1ELj1ELj8ELj16ENS_18Kernel_traits_baseILj6144EfS2_S2_S2_fjLj256EEEEELb1ELb1ELb1EEEvNS_9FwdParamsE)
        /*010c*/ 	.short	0x0380
        /*010e*/ 	.short	0x00e8


	//----- nvinfo : EIATTR_SW_WAR
	.align		4
.L_1348:
        /*0110*/ 	.byte	0x04, 0x36
        /*0112*/ 	.short	(.L_1350 - .L_1349)
.L_1349:
        /*0114*/ 	.word	0x00000008
.L_1350:


//--------------------- .nv.info._ZN10layer_norm31ln_parallel_residual_fwd_kernelINS_13Kernel_traitsI6__halfS2_fS2_fjLj6144ELj1ELj1ELj8ELj16ENS_18Kernel_traits_baseILj6144ES2_S2_fS2_fjLj256EEEEELb0ELb0ELb0EEEvNS_9FwdParamsE --------------------------
	.section	.nv.info._ZN10layer_norm31ln_parallel_residual_fwd_kernelINS_13Kernel_traitsI6__halfS2_fS2_fjLj6144ELj1ELj1ELj8ELj16ENS_18Kernel_traits_baseILj6144ES2_S2_fS2_fjLj256EEEEELb0ELb0ELb0EEEvNS_9FwdParamsE,"",@"SHT_CUDA_INFO"
	.sectionflags	@""
	.align	4


	//----- nvinfo : EIATTR_CUDA_API_VERSION
	.align		4
        /*0000*/ 	.byte	0x04, 0x37
        /*0002*/ 	.short	(.L_1352 - .L_1351)
.L_1351:
        /*0004*/ 	.word	0x00000082


	//----- nvinfo : EIATTR_KPARAM_INFO
	.align		4
.L_1352:
        /*0008*/ 	.byte	0x04, 0x17
        /*000a*/ 	.short	(.L_1354 - .L_1353)
.L_1353:
        /*000c*/ 	.word	0x00000000
        /*0010*/ 	.short	0x0000
        /*0012*/ 	.short	0x0000
        /*0014*/ 	.byte	0x00, 0xf0, 0xa1, 0x03


	//----- nvinfo : EIATTR_SPARSE_MMA_MASK
	.align		4
.L_1354:
        /*0018*/ 	.byte	0x03, 0x50
        /*001a*/ 	.short	0x0000


	//----- nvinfo : EIATTR_MAXREG_COUNT
	.align		4
        /*001c*/ 	.byte	0x03, 0x1b
        /*001e*/ 	.short	0x00ff


	//----- nvinfo : EIATTR_NUM_BARRIERS
	.align		4
        /*0020*/ 	.byte	0x02, 0x4c
        /*0022*/ 	.byte	0x01
	.zero		1


	//----- nvinfo : EIATTR_MERCURY_ISA_VERSION
	.align		4
        /*0024*/ 	.byte	0x03, 0x5f
        /*0026*/ 	.short	0x0101


	//----- nvinfo : EIATTR_COOP_GROUP_MASK_REGIDS
	.align		4
        /*0028*/ 	.byte	0x04, 0x29
        /*002a*/ 	.short	(.L_1356 - .L_1355)


	//   ....[0]....
.L_1355:
        /*002c*/ 	.word	0xffffffff


	//   ....[1]....
        /*0030*/ 	.word	0xffffffff


	//   ....[2]....
        /*0034*/ 	.word	0xffffffff


	//   ....[3]....
        /*0038*/ 	.word	0xffffffff


	//   ....[4]....
        /*003c*/ 	.word	0xffffffff


	//   ....[5]....
        /*0040*/ 	.word	0xffffffff


	//   ....[6]....
        /*0044*/ 	.word	0xffffffff


	//   ....[7]....
        /*0048*/ 	.word	0xffffffff


	//   ....[8]....
        /*004c*/ 	.word	0xffffffff


	//   ....[9]....
        /*0050*/ 	.word	0xffffffff


	//   ....[10]....
        /*0054*/ 	.word	0xffffffff


	//   ....[11]....
        /*0058*/ 	.word	0xffffffff


	//   ....[12]....
        /*005c*/ 	.word	0xffffffff


	//   ....[13]....
        /*0060*/ 	.word	0xffffffff


	//   ....[14]....
        /*0064*/ 	.word	0xffffffff


	//   ....[15]....
        /*0068*/ 	.word	0xffffffff


	//   ....[16]....
        /*006c*/ 	.word	0xffffffff


	//   ....[17]....
        /*0070*/ 	.word	0xffffffff


	//   ....[18]....
        /*0074*/ 	.word	0xffffffff


	//   ....[19]....
        /*0078*/ 	.word	0xffffffff


	//   ....[20]....
        /*007c*/ 	.word	0xffffffff


	//----- nvinfo : EIATTR_COOP_GROUP_INSTR_OFFSETS
	.align		4
.L_1356:
        /*0080*/ 	.byte	0x04, 0x28
        /*0082*/ 	.short	(.L_1358 - .L_1357)


	//   ....[0]....
.L_1357:
        /*0084*/ 	.word	0x000024d0


	//   ....[1]....
        /*0088*/ 	.word	0x000024f0


	//   ....[2]....
        /*008c*/ 	.word	0x00002510


	//   ....[3]....
        /*0090*/ 	.word	0x00002530


	//   ....[4]....
        /*0094*/ 	.word	0x00002550


	//   ....[5]....
        /*0098*/ 	.word	0x00002890


	//   ....[6]....
        /*009c*/ 	.word	0x000028b0


	//   ....[7]....
        /*00a0*/ 	.word	0x000028d0


	//   ....[8]....
        /*00a4*/ 	.word	0x00002900


	//   ....[9]....
        /*00a8*/ 	.word	0x00002930


	//   ....[10]....
        /*00ac*/ 	.word	0x00002ae0


	//   ....[11]....
        /*00b0*/ 	.word	0x00002b20


	//   ....[12]....
        /*00b4*/ 	.word	0x00002b30


	//   ....[13]....
        /*00b8*/ 	.word	0x00002b70


	//   ....[14]....
        /*00bc*/ 	.word	0x00002c40


	//   ....[15]....
        /*00c0*/ 	.word	0x00002c70


	//   ....[16]....
        /*00c4*/ 	.word	0x00002c90


	//   ....[17]....
        /*00c8*/ 	.word	0x00002d20


	//   ....[18]....
        /*00cc*/ 	.word	0x00002d90


	//   ....[19]....
        /*00d0*/ 	.word	0x00002e20


	//   ....[20]....
        /*00d4*/ 	.word	0x00002e50


	//----- nvinfo : EIATTR_VRC_CTA_INIT_COUNT
	.align		4
.L_1358:
        /*00d8*/ 	.byte	0x02, 0x4a
	.zero		1
	.zero		1


	//----- nvinfo : EIATTR_EXIT_INSTR_OFFSETS
	.align		4
        /*00dc*/ 	.byte	0x04, 0x1c
        /*00de*/ 	.short	(.L_1360 - .L_1359)


	//   ....[0]....
.L_1359:
        /*00e0*/ 	.word	0x00000cb0


	//   ....[1]....
        /*00e4*/ 	.word	0x00003ea0


	//----- nvinfo : EIATTR_MAX_THREADS
	.align		4
.L_1360:
        /*00e8*/ 	.byte	0x04, 0x05
        /*00ea*/ 	.short	(.L_1362 - .L_1361)
.L_1361:
        /*00ec*/ 	.word	0x00000100
        /*00f0*/ 	.word	0x00000001
        /*00f4*/ 	.word	0x00000001


	//----- nvinfo : EIATTR_CRS_STACK_SIZE
	.align		4
.L_1362:
        /*00f8*/ 	.byte	0x04, 0x1e
        /*00fa*/ 	.short	(.L_1364 - .L_1363)
.L_1363:
        /*00fc*/ 	.word	0x00000000


	//----- nvinfo : EIATTR_CBANK_PARAM_SIZE
	.align		4
.L_1364:
        /*0100*/ 	.byte	0x03, 0x19
        /*0102*/ 	.short	0x00e8


	//----- nvinfo : EIATTR_PARAM_CBANK
	.align		4
        /*0104*/ 	.byte	0x04, 0x0a
        /*0106*/ 	.short	(.L_1366 - .L_1365)
	.align		4
.L_1365:
        /*0108*/ 	.word	index@(.nv.constant0._ZN10layer_norm31ln_parallel_residual_fwd_kernelINS_13Kernel_traitsI6__halfS2_fS2_fjLj6144ELj1ELj1ELj8ELj16ENS_18Kernel_traits_baseILj6144ES2_S2_fS2_fjLj256EEEEELb0ELb0ELb0EEEvNS_9FwdParamsE)
        /*010c*/ 	.short	0x0380
        /*010e*/ 	.short	0x00e8


	//----- nvinfo : EIATTR_SW_WAR
	.align		4
.L_1366:
        /*0110*/ 	.byte	0x04, 0x36
        /*0112*/ 	.short	(.L_1368 - .L_1367)
.L_1367:
        /*0114*/ 	.word	0x00000008
.L_1368:


//--------------------- .nv.info._ZN10layer_norm31ln_parallel_residual_fwd_kernelINS_13Kernel_traitsI6__halfS2_fS2_fjLj6144ELj1ELj1ELj8ELj16ENS_18Kernel_traits_baseILj6144ES2_S2_fS2_fjLj256EEEEELb0ELb0ELb1EEEvNS_9FwdParamsE --------------------------
	.section	.nv.info._ZN10layer_norm31ln_parallel_residual_fwd_kernelINS_13Kernel_traitsI6__halfS2_fS2_fjLj6144ELj1ELj1ELj8ELj16ENS_18Kernel_traits_baseILj6144ES2_S2_fS2_fjLj256EEEEELb0ELb0ELb1EEEvNS_9FwdParamsE,"",@"SHT_CUDA_INFO"
	.sectionflags	@""
	.align	4


	//----- nvinfo : EIATTR_CUDA_API_VERSION
	.align		4
        /*0000*/ 	.byte	0x04, 0x37
        /*0002*/ 	.short	(.L_1370 - .L_1369)
.L_1369:
        /*0004*/ 	.word	0x00000082


	//----- nvinfo : EIATTR_KPARAM_INFO
	.align		4
.L_1370:
        /*0008*/ 	.byte	0x04, 0x17
        /*000a*/ 	.short	(.L_1372 - .L_1371)
.L_1371:
        /*000c*/ 	.word	0x00000000
        /*0010*/ 	.short	0x0000
        /*0012*/ 	.short	0x0000
        /*0014*/ 	.byte	0x00, 0xf0, 0xa1, 0x03


	//----- nvinfo : EIATTR_SPARSE_MMA_MASK
	.align		4
.L_1372:
        /*0018*/ 	.byte	0x03, 0x50
        /*001a*/ 	.short	0x0000


	//----- nvinfo : EIATTR_MAXREG_COUNT
	.align		4
        /*001c*/ 	.byte	0x03, 0x1b
        /*001e*/ 	.short	0x00ff


	//----- nvinfo : EIATTR_NUM_BARRIERS
	.align		4
        /*0020*/ 	.byte	0x02, 0x4c
        /*0022*/ 	.byte	0x01
	.zero		1


	//----- nvinfo : EIATTR_MERCURY_ISA_VERSION
	.align		4
        /*0024*/ 	.byte	0x03, 0x5f
        /*0026*/ 	.short	0x0101


	//----- nvinfo : EIATTR_COOP_GROUP_MASK_REGIDS
	.align		4
        /*0028*/ 	.byte	0x04, 0x29
        /*002a*/ 	.short	(.L_1374 - .L_1373)


	//   ....[0]....
.L_1373:
        /*002c*/ 	.word	0xffffffff


	//   ....[1]....
        /*0030*/ 	.word	0xffffffff


	//   ....[2]....
        /*0034*/ 	.word	0xffffffff


	//   ....[3]....
        /*0038*/ 	.word	0xffffffff


	//   ....[4]....
        /*003c*/ 	.word	0xffffffff


	//   ....[5]....
        /*0040*/ 	.word	0xffffffff


	//   ....[6]....
        /*0044*/ 	.word	0xffffffff


	//   ....[7]....
        /*0048*/ 	.word	0xffffffff


	//   ....[8]....
        /*004c*/ 	.word	0xffffffff


	//   ....[9]....
        /*0050*/ 	.word	0xffffffff


	//   ....[10]....
        /*0054*/ 	.word	0xffffffff


	//   ....[11]....
        /*0058*/ 	.word	0xffffffff


	//   ....[12]....
        /*005c*/ 	.word	0xffffffff


	//   ....[13]....
        /*0060*/ 	.word	0xffffffff


	//   ....[14]....
        /*0064*/ 	.word	0xffffffff


	//   ....[15]....
        /*0068*/ 	.word	0xffffffff


	//   ....[16]....
        /*006c*/ 	.word	0xffffffff


	//   ....[17]....
        /*0070*/ 	.word	0xffffffff


	//   ....[18]....
        /*0074*/ 	.word	0xffffffff


	//   ....[19]....
        /*0078*/ 	.word	0xffffffff


	//   ....[20]....
        /*007c*/ 	.word	0xffffffff


	//----- nvinfo : EIATTR_COOP_GROUP_INSTR_OFFSETS
	.align		4
.L_1374:
        /*0080*/ 	.byte	0x04, 0x28
        /*0082*/ 	.short	(.L_1376 - .L_1375)


	//   ....[0]....
.L_1375:
        /*0084*/ 	.word	0x00001cf0


	//   ....[1]....
        /*0088*/ 	.word	0x00001d10


	//   ....[2]....
        /*008c*/ 	.word	0x00001d30


	//   ....[3]....
        /*0090*/ 	.word	0x00001d50


	//   ....[4]....
        /*0094*/ 	.word	0x00001d70


	//   ....[5]....
        /*0098*/ 	.word	0x000020a0


	//   ....[6]....
        /*009c*/ 	.word	0x000020c0


	//   ....[7]....
        /*00a0*/ 	.word	0x000020f0


	//   ....[8]....
        /*00a4*/ 	.word	0x00002120


	//   ....[9]....
        /*00a8*/ 	.word	0x00002140


	//   ....[10]....
        /*00ac*/ 	.word	0x000022f0


	//   ....[11]....
        /*00b0*/ 	.word	0x00002330


	//   ....[12]....
        /*00b4*/ 	.word	0x00002370


	//   ....[13]....
        /*00b8*/ 	.word	0x000023f0


	//   ....[14]....
        /*00bc*/ 	.word	0x000024e0


	//   ....[15]....
        /*00c0*/ 	.word	0x00002510


	//   ....[16]....
        /*00c4*/ 	.word	0x00002530


	//   ....[17]....
        /*00c8*/ 	.word	0x000025c0


	//   ....[18]....
        /*00cc*/ 	.word	0x00002620


	//   ....[19]....
        /*00d0*/ 	.word	0x000026e0


	//   ....[20]....
        /*00d4*/ 	.word	0x00002710


	//----- nvinfo : EIATTR_VRC_CTA_INIT_COUNT
	.align		4
.L_1376:
        /*00d8*/ 	.byte	0x02, 0x4a
	.zero		1
	.zero		1


	//----- nvinfo : EIATTR_EXIT_INSTR_OFFSETS
	.align		4
        /*00dc*/ 	.byte	0x04, 0x1c
        /*00de*/ 	.short	(.L_1378 - .L_1377)


	//   ....[0]....
.L_1377:
        /*00e0*/ 	.word	0x00000730


	//   ....[1]....
        /*00e4*/ 	.word	0x000035c0


	//----- nvinfo : EIATTR_MAX_THREADS
	.align		4
.L_1378:
        /*00e8*/ 	.byte	0x04, 0x05
        /*00ea*/ 	.short	(.L_1380 - .L_1379)
.L_1379:
        /*00ec*/ 	.word	0x00000100
        /*00f0*/ 	.word	0x00000001
        /*00f4*/ 	.word	0x00000001


	//----- nvinfo : EIATTR_CRS_STACK_SIZE
	.align		4
.L_1380:
        /*00f8*/ 	.byte	0x04, 0x1e
        /*00fa*/ 	.short	(.L_1382 - .L_1381)
.L_1381:
        /*00fc*/ 	.word	0x00000000


	//----- nvinfo : EIATTR_CBANK_PARAM_SIZE
	.align		4
.L_1382:
        /*0100*/ 	.byte	0x03, 0x19
        /*0102*/ 	.short	0x00e8


	//----- nvinfo : EIATTR_PARAM_CBANK
	.align		4
        /*0104*/ 	.byte	0x04, 0x0a
        /*0106*/ 	.short	(.L_1384 - .L_1383)
	.align		4
.L_1383:
        /*0108*/ 	.word	index@(.nv.constant0._ZN10layer_norm31ln_parallel_residual_fwd_kernelINS_13Kernel_traitsI6__halfS2_fS2_fjLj6144ELj1ELj1ELj8ELj16ENS_18Kernel_traits_baseILj6144ES2_S2_fS2_fjLj256EEEEELb0ELb0ELb1EEEvNS_9FwdParamsE)
        /*010c*/ 	.short	0x0380
        /*010e*/ 	.short	0x00e8


	//----- nvinfo : EIATTR_SW_WAR
	.align		4
.L_1384:
        /*0110*/ 	.byte	0x04, 0x36
        /*0112*/ 	.short	(.L_1386 - .L_1385)
.L_1385:
        /*0114*/ 	.word	0x00000008
.L_1386:


//--------------------- .nv.info._ZN10layer_norm31ln_parallel_residual_fwd_kernelINS_13Kernel_traitsI6__halfS2_fS2_fjLj6144ELj1ELj1ELj8ELj16ENS_18Kernel_traits_baseILj6144ES2_S2_fS2_fjLj256EEEEELb0ELb1ELb0EEEvNS_9FwdParamsE --------------------------
	.section	.nv.info._ZN10layer_norm31ln_parallel_residual_fwd_kernelINS_13Kernel_traitsI6__halfS2_fS2_fjLj6144ELj1ELj1ELj8ELj16ENS_18Kernel_traits_baseILj6144ES2_S2_fS2_fjLj256EEEEELb0ELb1ELb0EEEvNS_9FwdParamsE,"",@"SHT_CUDA_INFO"
	.sectionflags	@""
	.align	4


	//----- nvinfo : EIATTR_CUDA_API_VERSION
	.align		4
        /*0000*/ 	.byte	0x04, 0x37
        /*0002*/ 	.short	(.L_1388 - .L_1387)
.L_1387:
        /*0004*/ 	.word	0x00000082


	//----- nvinfo : EIATTR_KPARAM_INFO
	.align		4
.L_1388:
        /*0008*/ 	.byte	0x04, 0x17
        /*000a*/ 	.short	(.L_1390 - .L_1389)
.L_1389:
        /*000c*/ 	.word	0x00000000
        /*0010*/ 	.short	0x0000
        /*0012*/ 	.short	0x0000
        /*0014*/ 	.byte	0x00, 0xf0, 0xa1, 0x03


	//----- nvinfo : EIATTR_SPARSE_MMA_MASK
	.align		4
.L_1390:
        /*0018*/ 	.byte	0x03, 0x50
        /*001a*/ 	.short	0x0000


	//----- nvinfo : EIATTR_MAXREG_COUNT
	.align		4
        /*001c*/ 	.byte	0x03, 0x1b
        /*001e*/ 	.short	0x00ff


	//----- nvinfo : EIATTR_NUM_BARRIERS
	.align		4
        /*0020*/ 	.byte	0x02, 0x4c
        /*0022*/ 	.byte	0x01
	.zero		1


	//----- nvinfo : EIATTR_MERCURY_ISA_VERSION
	.align		4
        /*0024*/ 	.byte	0x03, 0x5f
        /*0026*/ 	.short	0x0101


	//----- nvinfo : EIATTR_COOP_GROUP_MASK_REGIDS
	.align		4
        /*0028*/ 	.byte	0x04, 0x29
        /*002a*/ 	.short	(.L_1392 - .L_1391)


	//   ....[0]....
.L_1391:
        /*002c*/ 	.word	0xffffffff


	//   ....[1]....
        /*0030*/ 	.word	0xffffffff


	//   ....[2]....
        /*0034*/ 	.word	0xffffffff


	//   ....[3]....
        /*0038*/ 	.word	0xffffffff


	//   ....[4]....
        /*003c*/ 	.word	0xffffffff


	//   ....[5]....
        /*0040*/ 	.word	0xffffffff


	//   ....[6]....
        /*0044*/ 	.word	0xffffffff


	//   ....[7]....
        /*0048*/ 	.word	0xffffffff


	//   ....[8]....
        /*004c*/ 	.word	0xffffffff


	//   ....[9]....
        /*0050*/ 	.word	0xffffffff


	//   ....[10]....
        /*0054*/ 	.word	0xffffffff


	//   ....[11]....
        /*0058*/ 	.word	0xffffffff


	//   ....[12]....
        /*005c*/ 	.word	0xffffffff


	//   ....[13]....
        /*0060*/ 	.word	0xffffffff


	//   ....[14]....
        /*0064*/ 	.word	0xffffffff


	//   ....[15]....
        /*0068*/ 	.word	0xffffffff


	//   ....[16]....
        /*006c*/ 	.word	0xffffffff


	//   ....[17]....
        /*0070*/ 	.word	0xffffffff


	//   ....[18]....
        /*0074*/ 	.word	0xffffffff


	//   ....[19]....
        /*0078*/ 	.word	0xffffffff


	//   ....[20]....
        /*007c*/ 	.word	0xffffffff


	//----- nvinfo : EIATTR_COOP_GROUP_INSTR_OFFSETS
	.align		4
.L_1392:
        /*0080*/ 	.byte	0x04, 0x28
        /*0082*/ 	.short	(.L_1394 - .L_1393)


	//   ....[0]....
.L_1393:
        /*0084*/ 	.word	0x00001cb0


	//   ....[1]....
        /*0088*/ 	.word	0x00001cd0


	//   ....[2]....
        /*008c*/ 	.word	0x00001cf0


	//   ....[3]....
        /*0090*/ 	.word	0x00001d10


	//   ....[4]....
        /*0094*/ 	.word	0x00001d30


	//   ....[5]....
        /*0098*/ 	.word	0x000020a0


	//   ....[6]....
        /*009c*/ 	.word	0x000020d0


	//   ....[7]....
        /*00a0*/ 	.word	0x00002100


	//   ....[8]....
        /*00a4*/ 	.word	0x00002140


	//   ....[9]....
        /*00a8*/ 	.word	0x00002170


	//   ....[10]....
        /*00ac*/ 	.word	0x00002190


	//   ....[11]....
        /*00b0*/ 	.word	0x00002210


	//   ....[12]....
        /*00b4*/ 	.word	0x00002260


	//   ....[13]....
        /*00b8*/ 	.word	0x00002270


	//   ....[14]....
        /*00bc*/ 	.word	0x00002300


	//   ....[15]....
        /*00c0*/ 	.word	0x00002320


	//   ....[16]....
        /*00c4*/ 	.word	0x00002350


	//   ....[17]....
        /*00c8*/ 	.word	0x00002420


	//   ....[18]....
        /*00cc*/ 	.word	0x00002450


	//   ....[19]....
        /*00d0*/ 	.word	0x000024f0


	//   ....[20]....
        /*00d4*/ 	.word	0x00002510


	//----- nvinfo : EIATTR_VRC_CTA_INIT_COUNT
	.align		4
.L_1394:
        /*00d8*/ 	.byte	0x02, 0x4a
	.zero		1
	.zero		1


	//----- nvinfo : EIATTR_EXIT_INSTR_OFFSETS
	.align		4
        /*00dc*/ 	.byte	0x04, 0x1c
        /*00de*/ 	.short	(.L_1396 - .L_1395)


	//   ....[0]....
.L_1395:
        /*00e0*/ 	.word	0x00000460


	//   ....[1]....
        /*00e4*/ 	.word	0x00002f90


	//----- nvinfo : EIATTR_MAX_THREADS
	.align		4
.L_1396:
        /*00e8*/ 	.byte	0x04, 0x05
        /*00ea*/ 	.short	(.L_1398 - .L_1397)
.L_1397:
        /*00ec*/ 	.word	0x00000100
        /*00f0*/ 	.word	0x00000001
        /*00f4*/ 	.word	0x00000001


	//----- nvinfo : EIATTR_CRS_STACK_SIZE
	.align		4
.L_1398:
        /*00f8*/ 	.byte	0x04, 0x1e
        /*00fa*/ 	.short	(.L_1400 - .L_1399)
.L_1399:
        /*00fc*/ 	.word	0x00000000


	//----- nvinfo : EIATTR_CBANK_PARAM_SIZE
	.align		4
.L_1400:
        /*0100*/ 	.byte	0x03, 0x19
        /*0102*/ 	.short	0x00e8


	//----- nvinfo : EIATTR_PARAM_CBANK
	.align		4
        /*0104*/ 	.byte	0x04, 0x0a
        /*0106*/ 	.short	(.L_1402 - .L_1401)
	.align		4
.L_1401:
        /*0108*/ 	.word	index@(.nv.constant0._ZN10layer_norm31ln_parallel_residual_fwd_kernelINS_13Kernel_traitsI6__halfS2_fS2_fjLj6144ELj1ELj1ELj8ELj16ENS_18Kernel_traits_baseILj6144ES2_S2_fS2_fjLj256EEEEELb0ELb1ELb0EEEvNS_9FwdParamsE)
        /*010c*/ 	.short	0x0380
        /*010e*/ 	.short	0x00e8


	//----- nvinfo : EIATTR_SW_WAR
	.align		4
.L_1402:
        /*0110*/ 	.byte	0x04, 0x36
        /*0112*/ 	.short	(.L_1404 - .L_1403)
.L_1403:
        /*0114*/ 	.word	0x00000008
.L_1404:


//--------------------- .nv.info._ZN10layer_norm31ln_parallel_residual_fwd_kernelINS_13Kernel_traitsI6__halfS2_fS2_fjLj6144ELj1ELj1ELj8ELj16ENS_18Kernel_traits_baseILj6144ES2_S2_fS2_fjLj256EEEEELb0ELb1ELb1EEEvNS_9FwdParamsE --------------------------
	.section	.nv.info._ZN10layer_norm31ln_parallel_residual_fwd_kernelINS_13Kernel_traitsI6__halfS2_fS2_fjLj6144ELj1ELj1ELj8ELj16ENS_18Kernel_traits_baseILj6144ES2_S2_fS2_fjLj256EEEEELb0ELb1ELb1EEEvNS_9FwdParamsE,"",@"SHT_CUDA_INFO"
	.sectionflags	@""
	.align	4


	//----- nvinfo : EIATTR_CUDA_API_VERSION
	.align		4
        /*0000*/ 	.byte	0x04, 0x37
        /*0002*/ 	.short	(.L_1406 - .L_1405)
.L_1405:
        /*0004*/ 	.word	0x00000082


	//----- nvinfo : EIATTR_KPARAM_INFO
	.align		4
.L_1406:
        /*0008*/ 	.byte	0x04, 0x17
        /*000a*/ 	.short	(.L_1408 - .L_1407)
.L_1407:
        /*000c*/ 	.word	0x00000000
        /*0010*/ 	.short	0x0000
        /*0012*/ 	.short	0x0000
        /*0014*/ 	.byte	0x00, 0xf0, 0xa1, 0x03


	//----- nvinfo : EIATTR_SPARSE_MMA_MASK
	.align		4
.L_1408:
        /*0018*/ 	.byte	0x03, 0x50
        /*001a*/ 	.short	0x0000


	//----- nvinfo : EIATTR_MAXREG_COUNT
	.align		4
        /*001c*/ 	.byte	0x03, 0x1b
        /*001e*/ 	.short	0x00ff


	//----- nvinfo : EIATTR_NUM_BARRIERS
	.align		4
        /*0020*/ 	.byte	0x02, 0x4c
        /*0022*/ 	.byte	0x01
	.zero		1


	//----- nvinfo : EIATTR_MERCURY_ISA_VERSION
	.align		4
        /*0024*/ 	.byte	0x03, 0x5f
        /*0026*/ 	.short	0x0101


	//----- nvinfo : EIATTR_COOP_GROUP_MASK_REGIDS
	.align		4
        /*0028*/ 	.byte	0x04, 0x29
        /*002a*/ 	.short	(.L_1410 - .L_1409)


	//   ....[0]....
.L_1409:
        /*002c*/ 	.word	0xffffffff


	//   ....[1]....
        /*0030*/ 	.word	0xffffffff


	//   ....[2]....
        /*0034*/ 	.word	0xffffffff


	//   ....[3]....
        /*0038*/ 	.word	0xffffffff


	//   ....[4]....
        /*003c*/ 	.word	0xffffffff


	//   ....[5]....
        /*0040*/ 	.word	0xffffffff


	//   ....[6]....
        /*0044*/ 	.word	0xffffffff


	//   ....[7]....
        /*0048*/ 	.word	0xffffffff


	//   ....[8]....
        /*004c*/ 	.word	0xffffffff


	//   ....[9]....
        /*0050*/ 	.word	0xffffffff


	//   ....[10]....
        /*0054*/ 	.word	0xffffffff


	//   ....[11]....
        /*0058*/ 	.word	0xffffffff


	//   ....[12]....
        /*005c*/ 	.word	0xffffffff


	//   ....[13]....
        /*0060*/ 	.word	0xffffffff


	//   ....[14]....
        /*0064*/ 	.word	0xffffffff


	//   ....[15]....
        /*0068*/ 	.word	0xffffffff


	//   ....[16]....
        /*006c*/ 	.word	0xffffffff


	//   ....[17]....
        /*0070*/ 	.word	0xffffffff


	//   ....[18]....
        /*0074*/ 	.word	0xffffffff


	//   ....[19]....
        /*0078*/ 	.word	0xffffffff


	//   ....[20]....
        /*007c*/ 	.word	0xffffffff


	//----- nvinfo : EIATTR_COOP_GROUP_INSTR_OFFSETS
	.align		4
.L_1410:
        /*0080*/ 	.byte	0x04, 0x28
        /*0082*/ 	.short	(.L_1412 - .L_1411)


	//   ....[0]....
.L_1411:
        /*0084*/ 	.word	0x00001aa0


	//   ....[1]....
        /*0088*/ 	.word	0x00001ac0


	//   ....[2]....
        /*008c*/ 	.word	0x00001ae0


	//   ....[3]....
        /*0090*/ 	.word	0x00001b00


	//   ....[4]....
        /*0094*/ 	.word	0x00001b20


	//   ....[5]....
        /*0098*/ 	.word	0x00001e50


	//   ....[6]....
        /*009c*/ 	.word	0x00001e70


	//   ....[7]....
        /*00a0*/ 	.word	0x00001ea0


	//   ....[8]....
        /*00a4*/ 	.word	0x00001ed0


	//   ....[9]....
        /*00a8*/ 	.word	0x00001ef0


	//   ....[10]....
        /*00ac*/ 	.word	0x000020a0


	//   ....[11]....
        /*00b0*/ 	.word	0x000020d0


	//   ....[12]....
        /*00b4*/ 	.word	0x000020e0


	//   ....[13]....
        /*00b8*/ 	.word	0x00002120


	//   ....[14]....
        /*00bc*/ 	.word	0x000021f0


	//   ....[15]....
        /*00c0*/ 	.word	0x00002220


	//   ....[16]....
        /*00c4*/ 	.word	0x00002240


	//   ....[17]....
        /*00c8*/ 	.word	0x000022e0


	//   ....[18]....
        /*00cc*/ 	.word	0x00002330


	//   ....[19]....
        /*00d0*/ 	.word	0x000023d0


	//   ....[20]....
        /*00d4*/ 	.word	0x000023f0


	//----- nvinfo : EIATTR_VRC_CTA_INIT_COUNT
	.align		4
.L_1412:
        /*00d8*/ 	.byte	0x02, 0x4a
	.zero		1
	.zero		1


	//----- nvinfo : EIATTR_EXIT_INSTR_OFFSETS
	.align		4
        /*00dc*/ 	.byte	0x04, 0x1c
        /*00de*/ 	.short	(.L_1414 - .L_1413)


	//   ....[0]....
.L_1413:
        /*00e0*/ 	.word	0x00000180


	//   ....[1]....
        /*00e4*/ 	.word	0x00002ac0


	//----- nvinfo : EIATTR_MAX_THREADS
	.align		4
.L_1414:
        /*00e8*/ 	.byte	0x04, 0x05
        /*00ea*/ 	.short	(.L_1416 - .L_1415)
.L_1415:
        /*00ec*/ 	.word	0x00000100
        /*00f0*/ 	.word	0x00000001
        /*00f4*/ 	.word	0x00000001


	//----- nvinfo : EIATTR_CRS_STACK_SIZE
	.align		4
.L_1416:
        /*00f8*/ 	.byte	0x04, 0x1e
        /*00fa*/ 	.short	(.L_1418 - .L_1417)
.L_1417:
        /*00fc*/ 	.word	0x00000000


	//----- nvinfo : EIATTR_CBANK_PARAM_SIZE
	.align		4
.L_1418:
        /*0100*/ 	.byte	0x03, 0x19
        /*0102*/ 	.short	0x00e8


	//----- nvinfo : EIATTR_PARAM_CBANK
	.align		4
        /*0104*/ 	.byte	0x04, 0x0a
        /*0106*/ 	.short	(.L_1420 - .L_1419)
	.align		4
.L_1419:
        /*0108*/ 	.word	index@(.nv.constant0._ZN10layer_norm31ln_parallel_residual_fwd_kernelINS_13Kernel_traitsI6__halfS2_fS2_fjLj6144ELj1ELj1ELj8ELj16ENS_18Kernel_traits_baseILj6144ES2_S2_fS2_fjLj256EEEEELb0ELb1ELb1EEEvNS_9FwdParamsE)
        /*010c*/ 	.short	0x0380
        /*010e*/ 	.short	0x00e8


	//----- nvinfo : EIATTR_SW_WAR
	.align		4
.L_1420:
        /*0110*/ 	.byte	0x04, 0x36
        /*0112*/ 	.short	(.L_1422 - .L_1421)
.L_1421:
        /*0114*/ 	.word	0x00000008
.L_1422:


//--------------------- .nv.info._ZN10layer_norm31ln_parallel_residual_fwd_kernelINS_13Kernel_traitsI6__halfS2_fS2_fjLj6144ELj1ELj1ELj8ELj16ENS_18Kernel_traits_baseILj6144ES2_S2_fS2_fjLj256EEEEELb1ELb0ELb0EEEvNS_9FwdParamsE --------------------------
	.section	.nv.info._ZN10layer_norm31ln_parallel_residual_fwd_kernelINS_13Kernel_traitsI6__halfS2_fS2_fjLj6144ELj1ELj1ELj8ELj16ENS_18Kernel_traits_baseILj6144ES2_S2_fS2_fjLj256EEEEELb1ELb0ELb0EEEvNS_9FwdParamsE,"",@"SHT_CUDA_INFO"
	.sectionflags	@""
	.align	4


	//----- nvinfo : EIATTR_CUDA_API_VERSION
	.align		4
        /*0000*/ 	.byte	0x04, 0x37
        /*0002*/ 	.short	(.L_1424 - .L_1423)
.L_1423:
        /*0004*/ 	.word	0x00000082


	//----- nvinfo : EIATTR_KPARAM_INFO
	.align		4
.L_1424:
        /*0008*/ 	.byte	0x04, 0x17
        /*000a*/ 	.short	(.L_1426 - .L_1425)
.L_1425:
        /*000c*/ 	.word	0x00000000
        /*0010*/ 	.short	0x0000
        /*0012*/ 	.short	0x0000
        /*0014*/ 	.byte	0x00, 0xf0, 0xa1, 0x03


	//----- nvinfo : EIATTR_SPARSE_MMA_MASK
	.align		4
.L_1426:
        /*0018*/ 	.byte	0x03, 0x50
        /*001a*/ 	.short	0x0000


	//----- nvinfo : EIATTR_MAXREG_COUNT
	.align		4
        /*001c*/ 	.byte	0x03, 0x1b
        /*001e*/ 	.short	0x00ff


	//----- nvinfo : EIATTR_NUM_BARRIERS
	.align		4
        /*0020*/ 	.byte	0x02, 0x4c
        /*0022*/ 	.byte	0x01
	.zero		1


	//----- nvinfo : EIATTR_ANNOTATIONS
	.align		4
        /*0024*/ 	.byte	0x04, 0x55
        /*0026*/ 	.short	(.L_1428 - .L_1427)


	//   ....[0]....
.L_1427:
        /*0028*/ 	.word	0x00000001
        /*002c*/ 	.byte	0x50, 0x14, 0x00, 0x00, 0x01, 0x00, 0x00, 0x00, 0xb0, 0xd8, 0x01, 0x00


	//----- nvinfo : EIATTR_MERCURY_ISA_VERSION
	.align		4
.L_1428:
        /*0038*/ 	.byte	0x03, 0x5f
        /*003a*/ 	.short	0x0101


	//----- nvinfo : EIATTR_COOP_GROUP_MASK_REGIDS
	.align		4
        /*003c*/ 	.byte	0x04, 0x29
        /*003e*/ 	.short	(.L_1430 - .L_1429)


	//   ....[0]....
.L_1429:
        /*0040*/ 	.word	0xffffffff


	//   ....[1]....
        /*0044*/ 	.word	0xffffffff


	//   ....[2]....
        /*0048*/ 	.word	0xffffffff


	//   ....[3]....
        /*004c*/ 	.word	0xffffffff


	//   ....[4]....
        /*0050*/ 	.word	0xffffffff


	//   ....[5]....
        /*0054*/ 	.word	0xffffffff


	//   ....[6]....
        /*0058*/ 	.word	0xffffffff


	//   ....[7]....
        /*005c*/ 	.word	0xffffffff


	//   ....[8]....
        /*0060*/ 	.word	0xffffffff


	//   ....[9]....
        /*0064*/ 	.word	0xffffffff


	//   ....[10]....
        /*0068*/ 	.word	0xffffffff


	//   ....[11]....
        /*006c*/ 	.word	0xffffffff


	//   ....[12]....
        /*0070*/ 	.word	0xffffffff


	//   ....[13]....
        /*0074*/ 	.word	0xffffffff


	//   ....[14]....
        /*0078*/ 	.word	0xffffffff


	//   ....[15]....
        /*007c*/ 	.word	0xffffffff


	//   ....[16]....
        /*0080*/ 	.word	0xffffffff


	//   ....[17]....
        /*0084*/ 	.word	0xffffffff


	//   ....[18]....
        /*0088*/ 	.word	0xffffffff


	//   ....[19]....
        /*008c*/ 	.word	0xffffffff


	//   ....[20]....
        /*0090*/ 	.word	0xffffffff


	//----- nvinfo : EIATTR_COOP_GROUP_INSTR_OFFSETS
	.align		4
.L_1430:
        /*0094*/ 	.byte	0x04, 0x28
        /*0096*/ 	.short	(.L_1432 - .L_1431)


	//   ....[0]....
.L_1431:
        /*0098*/ 	.word	0x0001dab0


	//   ....[1]....
        /*009c*/ 	.word	0x0001dad0


	//   ....[2]....
        /*00a0*/ 	.word	0x0001daf0


	//   ....[3]....
        /*00a4*/ 	.word	0x0001db10


	//   ....[4]....
        /*00a8*/ 	.word	0x0001db30


	//   ....[5]....
        /*00ac*/ 	.word	0x0001dea0


	//   ....[6]....
        /*00b0*/ 	.word	0x0001dec0


	//   ....[7]....
        /*00b4*/ 	.word	0x0001dee0


	//   ....[8]....
        /*00b8*/ 	.word	0x0001df00


	//   ....[9]....
        /*00bc*/ 	.word	0x0001df20


	//   ....[10]....
        /*00c0*/ 	.word	0x0001e0a0


	//   ....[11]....
        /*00c4*/ 	.word	0x0001e0e0


	//   ....[12]....
        /*00c8*/ 	.word	0x0001e100


	//   ....[13]....
        /*00cc*/ 	.word	0x0001e140


	//   ....[14]....
        /*00d0*/ 	.word	0x0001e210


	//   ....[15]....
        /*00d4*/ 	.word	0x0001e230


	//   ....[16]....
        /*00d8*/ 	.word	0x0001e250


	//   ....[17]....
        /*00dc*/ 	.word	0x0001e2f0


	//   ....[18]....
        /*00e0*/ 	.word	0x0001e330


	//   ....[19]....
        /*00e4*/ 	.word	0x0001e3e0


	//   ....[20]....
        /*00e8*/ 	.word	0x0001e410


	//----- nvinfo : EIATTR_VRC_CTA_INIT_COUNT
	.align		4
.L_1432:
        /*00ec*/ 	.byte	0x02, 0x4a
	.zero		1
	.zero		1


	//----- nvinfo : EIATTR_EXIT_INSTR_OFFSETS
	.align		4
        /*00f0*/ 	.byte	0x04, 0x1c
        /*00f2*/ 	.short	(.L_1434 - .L_1433)


	//   ....[0]....
.L_1433:
        /*00f4*/ 	.word	0x00000df0


	//   ....[1]....
        /*00f8*/ 	.word	0x0001f490


	//----- nvinfo : EIATTR_MAX_THREADS
	.align		4
.L_1434:
        /*00fc*/ 	.byte	0x04, 0x05
        /*00fe*/ 	.short	(.L_1436 - .L_1435)
.L_1435:
        /*0100*/ 	.word	0x00000100
        /*0104*/ 	.word	0x00000001
        /*0108*/ 	.word	0x00000001


	//----- nvinfo : EIATTR_CRS_STACK_SIZE
	.align		4
.L_1436:
        /*010c*/ 	.byte	0x04, 0x1e
        /*010e*/ 	.short	(.L_1438 - .L_1437)
.L_1437:
        /*0110*/ 	.word	0x00000000


	//----- nvinfo : EIATTR_CBANK_PARAM_SIZE
	.align		4
.L_1438:
        /*0114*/ 	.byte	0x03, 0x19
        /*0116*/ 	.short	0x00e8


	//----- nvinfo : EIATTR_PARAM_CBANK
	.align		4
        /*0118*/ 	.byte	0x04, 0x0a
        /*011a*/ 	.short	(.L_1440 - .L_1439)
	.align		4
.L_1439:
        /*011c*/ 	.word	index@(.nv.constant0._ZN10layer_norm31ln_parallel_residual_fwd_kernelINS_13Kernel_traitsI6__halfS2_fS2_fjLj6144ELj1ELj1ELj8ELj16ENS_18Kernel_traits_baseILj6144ES2_S2_fS2_fjLj256EEEEELb1ELb0ELb0EEEvNS_9FwdParamsE)
        /*0120*/ 	.short	0x0380
        /*0122*/ 	.short	0x00e8


	//----- nvinfo : EIATTR_SW_WAR
	.align		4
.L_1440:
        /*0124*/ 	.byte	0x04, 0x36
        /*0126*/ 	.short	(.L_1442 - .L_1441)
.L_1441:
        /*0128*/ 	.word	0x00000008
.L_1442:


//--------------------- .nv.info._ZN10layer_norm31ln_parallel_residual_fwd_kernelINS_13Kernel_traitsI6__halfS2_fS2_fjLj6144ELj1ELj1ELj8ELj16ENS_18Kernel_traits_baseILj6144ES2_S2_fS2_fjLj256EEEEELb1ELb0ELb1EEEvNS_9FwdParamsE --------------------------
	.section	.nv.info._ZN10layer_norm31ln_parallel_residual_fwd_kernelINS_13Kernel_traitsI6__halfS2_fS2_fjLj6144ELj1ELj1ELj8ELj16ENS_18Kernel_traits_baseILj6144ES2_S2_fS2_fjLj256EEEEELb1ELb0ELb1EEEvNS_9FwdParamsE,"",@"SHT_CUDA_INFO"
	.sectionflags	@""
	.align	4


	//----- nvinfo : EIATTR_CUDA_API_VERSION
	.align		4
        /*0000*/ 	.byte	0x04, 0x37
        /*0002*/ 	.short	(.L_1444 - .L_1443)
.L_1443:
        /*0004*/ 	.word	0x00000082


	//----- nvinfo : EIATTR_KPARAM_INFO
	.align		4
.L_1444:
        /*0008*/ 	.byte	0x04, 0x17
        /*000a*/ 	.short	(.L_1446 - .L_1445)
.L_1445:
        /*000c*/ 	.word	0x00000000
        /*0010*/ 	.short	0x0000
        /*0012*/ 	.short	0x0000
        /*0014*/ 	.byte	0x00, 0xf0, 0xa1, 0x03


	//----- nvinfo : EIATTR_SPARSE_MMA_MASK
	.align		4
.L_1446:
        /*0018*/ 	.byte	0x03, 0x50
        /*001a*/ 	.short	0x0000


	//----- nvinfo : EIATTR_MAXREG_COUNT
	.align		4
        /*001c*/ 	.byte	0x03, 0x1b
        /*001e*/ 	.short	0x00ff


	//----- nvinfo : EIATTR_NUM_BARRIERS
	.align		4
        /*0020*/ 	.byte	0x02, 0x4c
        /*0022*/ 	.byte	0x01
	.zero		1


	//----- nvinfo : EIATTR_ANNOTATIONS
	.align		4
        /*0024*/ 	.byte	0x04, 0x55
        /*0026*/ 	.short	(.L_1448 - .L_1447)


	//   ....[0]....
.L_1447:
        /*0028*/ 	.word	0x00000001
        /*002c*/ 	.byte	0x90, 0xc4, 0x01, 0x00, 0x01, 0x00, 0x00, 0x00, 0xa0, 0xc4, 0x01, 0x00, 0x01, 0x00, 0x00, 0x00
        /*003c*/ 	.byte	0x00, 0xd6, 0x01, 0x00, 0x01, 0x00, 0x00, 0x00, 0x30, 0xd6, 0x01, 0x00


	//----- nvinfo : EIATTR_MERCURY_ISA_VERSION
	.align		4
.L_1448:
        /*0048*/ 	.byte	0x03, 0x5f
        /*004a*/ 	.short	0x0101


	//----- nvinfo : EIATTR_COOP_GROUP_MASK_REGIDS
	.align		4
        /*004c*/ 	.byte	0x04, 0x29
        /*004e*/ 	.short	(.L_1450 - .L_1449)


	//   ....[0]....
.L_1449:
        /*0050*/ 	.word	0xffffffff


	//   ....[1]....
        /*0054*/ 	.word	0xffffffff


	//   ....[2]....
        /*0058*/ 	.word	0xffffffff


	//   ....[3]....
        /*005c*/ 	.word	0xffffffff


	//   ....[4]....
        /*0060*/ 	.word	0xffffffff


	//   ....[5]....
        /*0064*/ 	.word	0xffffffff


	//   ....[6]....
        /*0068*/ 	.word	0xffffffff


	//   ....[7]....
        /*006c*/ 	.word	0xffffffff


	//   ....[8]....
        /*0070*/ 	.word	0xffffffff


	//   ....[9]....
        /*0074*/ 	.word	0xffffffff


	//   ....[10]....
        /*0078*/ 	.word	0xffffffff


	//   ....[11]....
        /*007c*/ 	.word	0xffffffff


	//   ....[12]....
        /*0080*/ 	.word	0xffffffff


	//   ....[13]....
        /*0084*/ 	.word	0xffffffff


	//   ....[14]....
        /*0088*/ 	.word	0xffffffff


	//   ....[15]....
        /*008c*/ 	.word	0xffffffff


	//   ....[16]....
        /*0090*/ 	.word	0xffffffff


	//   ....[17]....
        /*0094*/ 	.word	0xffffffff


	//   ....[18]....
        /*0098*/ 	.word	0xffffffff


	//   ....[19]....
        /*009c*/ 	.word	0xffffffff


	//   ....[20]....
        /*00a0*/ 	.word	0xffffffff


	//----- nvinfo : EIATTR_COOP_GROUP_INSTR_OFFSETS
	.align		4
.L_1450:
        /*00a4*/ 	.byte	0x04, 0x28
        /*00a6*/ 	.short	(.L_1452 - .L_1451)


	//   ....[0]....
.L_1451:
        /*00a8*/ 	.word	0x0001bde0


	//   ....[1]....
        /*00ac*/ 	.word	0x0001be10


	//   ....[2]....
        /*00b0*/ 	.word	0x0001be30


	//   ....[3]....
        /*00b4*/ 	.word	0x0001be50


	//   ....[4]....
        /*00b8*/ 	.word	0x0001be70


	//   ....[5]....
        /*00bc*/ 	.word	0x0001c1a0


	//   ....[6]....
        /*00c0*/ 	.word	0x0001c1c0


	//   ....[7]....
        /*00c4*/ 	.word	0x0001c1f0


	//   ....[8]....
        /*00c8*/ 	.word	0x0001c220


	//   ....[9]....
        /*00cc*/ 	.word	0x0001c240


	//   ....[10]....
        /*00d0*/ 	.word	0x0001c3f0


	//   ....[11]....
        /*00d4*/ 	.word	0x0001c430


	//   ....[12]....
        /*00d8*/ 	.word	0x0001c460


	//   ....[13]....
        /*00dc*/ 	.word	0x0001c500


	//   ....[14]....
        /*00e0*/ 	.word	0x0001c5c0


	//   ....[15]....
        /*00e4*/ 	.word	0x0001c5f0


	//   ....[16]....
        /*00e8*/ 	.word	0x0001c610


	//   ....[17]....
        /*00ec*/ 	.word	0x0001c6b0


	//   ....[18]....
        /*00f0*/ 	.word	0x0001c710


	//   ....[19]....
        /*00f4*/ 	.word	0x0001c7b0


	//   ....[20]....
        /*00f8*/ 	.word	0x0001c7e0


	//----- nvinfo : EIATTR_VRC_CTA_INIT_COUNT
	.align		4
.L_1452:
        /*00fc*/ 	.byte	0x02, 0x4a
	.zero		1
	.zero		1


	//----- nvinfo : EIATTR_EXIT_INSTR_OFFSETS
	.align		4
        /*0100*/ 	.byte	0x04, 0x1c
        /*0102*/ 	.short	(.L_1454 - .L_1453)


	//   ....[0]....
.L_1453:
        /*0104*/ 	.word	0x00000850


	//   ....[1]....
        /*0108*/ 	.word	0x0001d760


	//----- nvinfo : EIATTR_MAX_THREADS
	.align		4
.L_1454:
        /*010c*/ 	.byte	0x04, 0x05
        /*010e*/ 	.short	(.L_1456 - .L_1455)
.L_1455:
        /*0110*/ 	.word	0x00000100
        /*0114*/ 	.word	0x00000001
        /*0118*/ 	.word	0x00000001


	//----- nvinfo : EIATTR_CRS_STACK_SIZE
	.align		4
.L_1456:
        /*011c*/ 	.byte	0x04, 0x1e
        /*011e*/ 	.short	(.L_1458 - .L_1457)
.L_1457:
        /*0120*/ 	.word	0x00000000


	//----- nvinfo : EIATTR_CBANK_PARAM_SIZE
	.align		4
.L_1458:
        /*0124*/ 	.byte	0x03, 0x19
        /*0126*/ 	.short	0x00e8


	//----- nvinfo : EIATTR_PARAM_CBANK
	.align		4
        /*0128*/ 	.byte	0x04, 0x0a
        /*012a*/ 	.short	(.L_1460 - .L_1459)
	.align		4
.L_1459:
        /*012c*/ 	.word	index@(.nv.constant0._ZN10layer_norm31ln_parallel_residual_fwd_kernelINS_13Kernel_traitsI6__halfS2_fS2_fjLj6144ELj1ELj1ELj8ELj16ENS_18Kernel_traits_baseILj6144ES2_S2_fS2_fjLj256EEEEELb1ELb0ELb1EEEvNS_9FwdParamsE)
        /*0130*/ 	.short	0x0380
        /*0132*/ 	.short	0x00e8


	//----- nvinfo : EIATTR_SW_WAR
	.align		4
.L_1460:
        /*0134*/ 	.byte	0x04, 0x36
        /*0136*/ 	.short	(.L_1462 - .L_1461)
.L_1461:
        /*0138*/ 	.word	0x00000008
.L_1462:


//--------------------- .nv.info._ZN10layer_norm31ln_parallel_residual_fwd_kernelINS_13Kernel_traitsI6__halfS2_fS2_fjLj6144ELj1ELj1ELj8ELj16ENS_18Kernel_traits_baseILj6144ES2_S2_fS2_fjLj256EEEEELb1ELb1ELb0EEEvNS_9FwdParamsE --------------------------
	.section	.nv.info._ZN10layer_norm31ln_parallel_residual_fwd_kernelINS_13Kernel_traitsI6__halfS2_fS2_fjLj6144ELj1ELj1ELj8ELj16ENS_18Kernel_traits_baseILj6144ES2_S2_fS2_fjLj256EEEEELb1ELb1ELb0EEEvNS_9FwdParamsE,"",@"SHT_CUDA_INFO"
	.sectionflags	@""
	.align	4


	//----- nvinfo : EIATTR_CUDA_API_VERSION
	.align		4
        /*0000*/ 	.byte	0x04, 0x37
        /*0002*/ 	.short	(.L_1464 - .L_1463)
.L_1463:
        /*0004*/ 	.word	0x00000082


	//----- nvinfo : EIATTR_KPARAM_INFO
	.align		4
.L_1464:
        /*0008*/ 	.byte	0x04, 0x17
        /*000a*/ 	.short	(.L_1466 - .L_1465)
.L_1465:
        /*000c*/ 	.word	0x00000000
        /*0010*/ 	.short	0x0000
        /*0012*/ 	.short	0x0000
        /*0014*/ 	.byte	0x00, 0xf0, 0xa1, 0x03


	//----- nvinfo : EIATTR_SPARSE_MMA_MASK
	.align		4
.L_1466:
        /*0018*/ 	.byte	0x03, 0x50
        /*001a*/ 	.short	0x0000


	//----- nvinfo : EIATTR_MAXREG_COUNT
	.align		4
        /*001c*/ 	.byte	0x03, 0x1b
        /*001e*/ 	.short	0x00ff


	//----- nvinfo : EIATTR_NUM_BARRIERS
	.align		4
        /*0020*/ 	.byte	0x02, 0x4c
        /*0022*/ 	.byte	0x01
	.zero		1


	//----- nvinfo : EIATTR_MERCURY_ISA_VERSION
	.align		4
        /*0024*/ 	.byte	0x03, 0x5f
        /*0026*/ 	.short	0x0101


	//----- nvinfo : EIATTR_COOP_GROUP_MASK_REGIDS
	.align		4
        /*0028*/ 	.byte	0x04, 0x29
        /*002a*/ 	.short	(.L_1468 - .L_1467)


	//   ....[0]....
.L_1467:
        /*002c*/ 	.word	0xffffffff


	//   ....[1]....
        /*0030*/ 	.word	0xffffffff


	//   ....[2]....
        /*0034*/ 	.word	0xffffffff


	//   ....[3]....
        /*0038*/ 	.word	0xffffffff


	//   ....[4]....
        /*003c*/ 	.word	0xffffffff


	//   ....[5]....
        /*0040*/ 	.word	0xffffffff


	//   ....[6]....
        /*0044*/ 	.word	0xffffffff


	//   ....[7]....
        /*0048*/ 	.word	0xffffffff


	//   ....[8]....
        /*004c*/ 	.word	0xffffffff


	//   ....[9]....
        /*0050*/ 	.word	0xffffffff


	//   ....[10]....
        /*0054*/ 	.word	0xffffffff


	//   ....[11]....
        /*0058*/ 	.word	0xffffffff


	//   ....[12]....
        /*005c*/ 	.word	0xffffffff


	//   ....[13]....
        /*0060*/ 	.word	0xffffffff


	//   ....[14]....
        /*0064*/ 	.word	0xffffffff


	//   ....[15]....
        /*0068*/ 	.word	0xffffffff


	//   ....[16]....
        /*006c*/ 	.word	0xffffffff


	//   ....[17]....
        /*0070*/ 	.word	0xffffffff


	//   ....[18]....
        /*0074*/ 	.word	0xffffffff


	//   ....[19]....
        /*0078*/ 	.word	0xffffffff


	//   ....[20]....
        /*007c*/ 	.word	0xffffffff


	//----- nvinfo : EIATTR_COOP_GROUP_INSTR_OFFSETS
	.align		4
.L_1468:
        /*0080*/ 	.byte	0x04, 0x28
        /*0082*/ 	.short	(.L_1470 - .L_1469)


	//   ....[0]....
.L_1469:
        /*0084*/ 	.word	0x0001a7a0


	//   ....[1]....
        /*0088*/ 	.word	0x0001a7c0


	//   ....[2]....
        /*008c*/ 	.word	0x0001a7e0


	//   ....[3]....
        /*0090*/ 	.word	0x0001a800


	//   ....[4]....
        /*0094*/ 	.word	0x0001a830


	//   ....[5]....
        /*0098*/ 	.word	0x0001ab70


	//   ....[6]....
        /*009c*/ 	.word	0x0001ab90


	//   ....[7]....
        /*00a0*/ 	.word	0x0001abb0


	//   ....[8]....
        /*00a4*/ 	.word	0x0001abe0


	//   ....[9]....
        /*00a8*/ 	.word	0x0001ac10


	//   ....[10]....
        /*00ac*/ 	.word	0x0001ad90


	//   ....[11]....
        /*00b0*/ 	.word	0x0001add0


	//   ....[12]....
        /*00b4*/ 	.word	0x0001ade0


	//   ....[13]....
        /*00b8*/ 	.word	0x0001ae30


	//   ....[14]....
        /*00bc*/ 	.word	0x0001aef0


	//   ....[15]....
        /*00c0*/ 	.word	0x0001af20


	//   ....[16]....
        /*00c4*/ 	.word	0x0001af40


	//   ....[17]....
        /*00c8*/ 	.word	0x0001afe0


	//   ....[18]....
        /*00cc*/ 	.word	0x0001b030


	//   ....[19]....
        /*00d0*/ 	.word	0x0001b0d0


	//   ....[20]....
        /*00d4*/ 	.word	0x0001b100


	//----- nvinfo : EIATTR_VRC_CTA_INIT_COUNT
	.align		4
.L_1470:
        /*00d8*/ 	.byte	0x02, 0x4a
	.zero		1
	.zero		1


	//----- nvinfo : EIATTR_EXIT_INSTR_OFFSETS
	.align		4
        /*00dc*/ 	.byte	0x04, 0x1c
        /*00de*/ 	.short	(.L_1472 - .L_1471)


	//   ....[0]....
.L_1471:
        /*00e0*/ 	.word	0x000006b0


	//   ....[1]....
        /*00e4*/ 	.word	0x0001bba0


	//----- nvinfo : EIATTR_MAX_THREADS
	.align		4
.L_1472:
        /*00e8*/ 	.byte	0x04, 0x05
        /*00ea*/ 	.short	(.L_1474 - .L_1473)
.L_1473:
        /*00ec*/ 	.word	0x00000100
        /*00f0*/ 	.word	0x00000001
        /*00f4*/ 	.word	0x00000001


	//----- nvinfo : EIATTR_CRS_STACK_SIZE
	.align		4
.L_1474:
        /*00f8*/ 	.byte	0x04, 0x1e
        /*00fa*/ 	.short	(.L_1476 - .L_1475)
.L_1475:
        /*00fc*/ 	.word	0x00000000


	//----- nvinfo : EIATTR_CBANK_PARAM_SIZE
	.align		4
.L_1476:
        /*0100*/ 	.byte	0x03, 0x19
        /*0102*/ 	.short	0x00e8


	//----- nvinfo : EIATTR_PARAM_CBANK
	.align		4
        /*0104*/ 	.byte	0x04, 0x0a
        /*0106*/ 	.short	(.L_1478 - .L_1477)
	.align		4
.L_1477:
        /*0108*/ 	.word	index@(.nv.constant0._ZN10layer_norm31ln_parallel_residual_fwd_kernelINS_13Kernel_traitsI6__halfS2_fS2_fjLj6144ELj1ELj1ELj8ELj16ENS_18Kernel_traits_baseILj6144ES2_S2_fS2_fjLj256EEEEELb1ELb1ELb0EEEvNS_9FwdParamsE)
        /*010c*/ 	.short	0x0380
        /*010e*/ 	.short	0x00e8


	//----- nvinfo : EIATTR_SW_WAR
	.align		4
.L_1478:
        /*0110*/ 	.byte	0x04, 0x36
        /*0112*/ 	.short	(.L_1480 - .L_1479)
.L_1479:
        /*0114*/ 	.word	0x00000008
.L_1480:


//--------------------- .nv.info._ZN10layer_norm31ln_parallel_residual_fwd_kernelINS_13Kernel_traitsI6__halfS2_fS2_fjLj6144ELj1ELj1ELj8ELj16ENS_18Kernel_traits_baseILj6144ES2_S2_fS2_fjLj256EEEEELb1ELb1ELb1EEEvNS_9FwdParamsE --------------------------
	.section	.nv.info._ZN10layer_norm31ln_parallel_residual_fwd_kernelINS_13Kernel_traitsI6__halfS2_fS2_fjLj6144ELj1ELj1ELj8ELj16ENS_18Kernel_traits_baseILj6144ES2_S2_fS2_fjLj256EEEEELb1ELb1ELb1EEEvNS_9FwdParamsE,"",@"SHT_CUDA_INFO"
	.sectionflags	@""
	.align	4


	//----- nvinfo : EIATTR_CUDA_API_VERSION
	.align		4
        /*0000*/ 	.byte	0x04, 0x37
        /*0002*/ 	.short	(.L_1482 - .L_1481)
.L_1481:
        /*0004*/ 	.word	0x00000082


	//----- nvinfo : EIATTR_KPARAM_INFO
	.align		4
.L_1482:
        /*0008*/ 	.byte	0x04, 0x17
        /*000a*/ 	.short	(.L_1484 - .L_1483)
.L_1483:
        /*000c*/ 	.word	0x00000000
        /*0010*/ 	.short	0x0000
        /*0012*/ 	.short	0x0000
        /*0014*/ 	.byte	0x00, 0xf0, 0xa1, 0x03


	//----- nvinfo : EIATTR_SPARSE_MMA_MASK
	.align		4
.L_1484:
        /*0018*/ 	.byte	0x03, 0x50
        /*001a*/ 	.short	0x0000


	//----- nvinfo : EIATTR_MAXREG_COUNT
	.align		4
        /*001c*/ 	.byte	0x03, 0x1b
        /*001e*/ 	.short	0x00ff


	//----- nvinfo : EIATTR_NUM_BARRIERS
	.align		4
        /*0020*/ 	.byte	0x02, 0x4c
        /*0022*/ 	.byte	0x01
	.zero		1


	//----- nvinfo : EIATTR_MERCURY_ISA_VERSION
	.align		4
        /*0024*/ 	.byte	0x03, 0x5f
        /*0026*/ 	.short	0x0101


	//----- nvinfo : EIATTR_COOP_GROUP_MASK_REGIDS
	.align		4
        /*0028*/ 	.byte	0x04, 0x29
        /*002a*/ 	.short	(.L_1486 - .L_1485)


	//   ....[0]....
.L_1485:
        /*002c*/ 	.word	0xffffffff


	//   ....[1]....
        /*0030*/ 	.word	0xffffffff


	//   ....[2]....
        /*0034*/ 	.word	0xffffffff


	//   ....[3]....
        /*0038*/ 	.word	0xffffffff


	//   ....[4]....
        /*003c*/ 	.word	0xffffffff


	//   ....[5]....
        /*0040*/ 	.word	0xffffffff


	//   ....[6]....
        /*0044*/ 	.word	0xffffffff


	//   ....[7]....
        /*0048*/ 	.word	0xffffffff


	//   ....[8]....
        /*004c*/ 	.word	0xffffffff


	//   ....[9]....
        /*0050*/ 	.word	0xffffffff


	//   ....[10]....
        /*0054*/ 	.word	0xffffffff


	//   ....[11]....
        /*0058*/ 	.word	0xffffffff


	//   ....[12]....
        /*005c*/ 	.word	0xffffffff


	//   ....[13]....
        /*0060*/ 	.word	0xffffffff


	//   ....[14]....
        /*0064*/ 	.word	0xffffffff


	//   ....[15]....
        /*0068*/ 	.word	0xffffffff


	//   ....[16]....
        /*006c*/ 	.word	0xffffffff


	//   ....[17]....
        /*0070*/ 	.word	0xffffffff


	//   ....[18]....
        /*0074*/ 	.word	0xffffffff


	//   ....[19]....
        /*0078*/ 	.word	0xffffffff


	//   ....[20]....
        /*007c*/ 	.word	0xffffffff


	//----- nvinfo : EIATTR_COOP_GROUP_INSTR_OFFSETS
	.align		4
.L_1486:
        /*0080*/ 	.byte	0x04, 0x28
        /*0082*/ 	.short	(.L_1488 - .L_1487)


	//   ....[0]....
.L_1487:
        /*0084*/ 	.word	0x00016900


	//   ....[1]....
        /*0088*/ 	.word	0x00016930


	//   ....[2]....
        /*008c*/ 	.word	0x00016950


	//   ....[3]....
        /*0090*/ 	.word	0x00016970


	//   ....[4]....
        /*0094*/ 	.word	0x00016990


	//   ....[5]....
        /*0098*/ 	.word	0x00016cc0


	//   ....[6]....
        /*009c*/ 	.word	0x00016ce0


	//   ....[7]....
        /*00a0*/ 	.word	0x00016d00


	//   ....[8]....
        /*00a4*/ 	.word	0x00016d30


	//   ....[9]....
        /*00a8*/ 	.word	0x00016d60


	//   ....[10]....
        /*00ac*/ 	.word	0x00016f00


	//   ....[11]....
        /*00b0*/ 	.word	0x00016f40


	//   ....[12]....
        /*00b4*/ 	.word	0x00016f80


	//   ....[13]....
        /*00b8*/ 	.word	0x00016fb0


	//   ....[14]....
        /*00bc*/ 	.word	0x00017040


	//   ....[15]....
        /*00c0*/ 	.word	0x00017090


	//   ....[16]....
        /*00c4*/ 	.word	0x000170a0


	//   ....[17]....
        /*00c8*/ 	.word	0x00017140


	//   ....[18]....
        /*00cc*/ 	.word	0x00017180


	//   ....[19]....
        /*00d0*/ 	.word	0x00017230


	//   ....[20]....
        /*00d4*/ 	.word	0x00017250


	//----- nvinfo : EIATTR_VRC_CTA_INIT_COUNT
	.align		4
.L_1488:
        /*00d8*/ 	.byte	0x02, 0x4a
	.zero		1
	.zero		1


	//----- nvinfo : EIATTR_EXIT_INSTR_OFFSETS
	.align		4
        /*00dc*/ 	.byte	0x04, 0x1c
        /*00de*/ 	.short	(.L_1490 - .L_1489)


	//   ....[0]....
.L_1489:
        /*00e0*/ 	.word	0x00000220


	//   ....[1]....
        /*00e4*/ 	.word	0x00017930


	//----- nvinfo : EIATTR_MAX_THREADS
	.align		4
.L_1490:
        /*00e8*/ 	.byte	0x04, 0x05
        /*00ea*/ 	.short	(.L_1492 - .L_1491)
.L_1491:
        /*00ec*/ 	.word	0x00000100
        /*00f0*/ 	.word	0x00000001
        /*00f4*/ 	.word	0x00000001


	//----- nvinfo : EIATTR_CRS_STACK_SIZE
	.align		4
.L_1492:
        /*00f8*/ 	.byte	0x04, 0x1e
        /*00fa*/ 	.short	(.L_1494 - .L_1493)
.L_1493:
        /*00fc*/ 	.word	0x00000000


	//----- nvinfo : EIATTR_CBANK_PARAM_SIZE
	.align		4
.L_1494:
        /*0100*/ 	.byte	0x03, 0x19
        /*0102*/ 	.short	0x00e8


	//----- nvinfo : EIATTR_PARAM_CBANK
	.align		4
        /*0104*/ 	.byte	0x04, 0x0a
        /*0106*/ 	.short	(.L_1496 - .L_1495)
	.align		4
.L_1495:
        /*0108*/ 	.word	index@(.nv.constant0._ZN10layer_norm31ln_parallel_residual_fwd_kernelINS_13Kernel_traitsI6__halfS2_fS2_fjLj6144ELj1ELj1ELj8ELj16ENS_18Kernel_traits_baseILj6144ES2_S2_fS2_fjLj256EEEEELb1ELb1ELb1EEEvNS_9FwdParamsE)
        /*010c*/ 	.short	0x0380
        /*010e*/ 	.short	0x00e8


	//----- nvinfo : EIATTR_SW_WAR
	.align		4
.L_1496:
        /*0110*/ 	.byte	0x04, 0x36
        /*0112*/ 	.short	(.L_1498 - .L_1497)
.L_1497:
        /*0114*/ 	.word	0x00000008
.L_1498:


//--------------------- .nv.info._ZN10layer_norm31ln_parallel_residual_fwd_kernelINS_13Kernel_traitsIf6__halffS2_fjLj6144ELj1ELj1ELj8ELj16ENS_18Kernel_traits_baseILj6144EfS2_fS2_fjLj256EEEEELb0ELb0ELb0EEEvNS_9FwdParamsE --------------------------
	.section	.nv.info._ZN10layer_norm31ln_parallel_residual_fwd_kernelINS_13Kernel_traitsIf6__halffS2_fjLj6144ELj1ELj1ELj8ELj16ENS_18Kernel_traits_baseILj6144EfS2_fS2_fjLj256EEEEELb0ELb0ELb0EEEvNS_9FwdParamsE,"",@"SHT_CUDA_INFO"
	.sectionflags	@""
	.align	4


	//----- nvinfo : EIATTR_CUDA_API_VERSION
	.align		4
        /*0000*/ 	.byte	0x04, 0x37
        /*0002*/ 	.short	(.L_1500 - .L_1499)
.L_1499:
        /*0004*/ 	.word	0x00000082


	//----- nvinfo : EIATTR_KPARAM_INFO
	.align		4
.L_1500:
        /*0008*/ 	.byte	0x04, 0x17
        /*000a*/ 	.short	(.L_1502 - .L_1501)
.L_1501:
        /*000c*/ 	.word	0x00000000
        /*0010*/ 	.short	0x0000
        /*0012*/ 	.short	0x0000
        /*0014*/ 	.byte	0x00, 0xf0, 0xa1, 0x03


	//----- nvinfo : EIATTR_SPARSE_MMA_MASK
	.align		4
.L_1502:
        /*0018*/ 	.byte	0x03, 0x50
        /*001a*/ 	.short	0x0000


	//----- nvinfo : EIATTR_MAXREG_COUNT
	.align		4
        /*001c*/ 	.byte	0x03, 0x1b
        /*001e*/ 	.short	0x00ff


	//----- nvinfo : EIATTR_NUM_BARRIERS
	.align		4
        /*0020*/ 	.byte	0x02, 0x4c
        /*0022*/ 	.byte	0x01
	.zero		1


	//----- nvinfo : EIATTR_MERCURY_ISA_VERSION
	.align		4
        /*0024*/ 	.byte	0x03, 0x5f
        /*0026*/ 	.short	0x0101


	//----- nvinfo : EIATTR_COOP_GROUP_MASK_REGIDS
	.align		4
        /*0028*/ 	.byte	0x04, 0x29
        /*002a*/ 	.short	(.L_1504 - .L_1503)


	//   ....[0]....
.L_1503:
        /*002c*/ 	.word	0xffffffff


	//   ....[1]....
        /*0030*/ 	.word	0xffffffff


	//   ....[2]....
        /*0034*/ 	.word	0xffffffff


	//   ....[3]....
        /*0038*/ 	.word	0xffffffff


	//   ....[4]....
        /*003c*/ 	.word	0xffffffff


	//   ....[5]....
        /*0040*/ 	.word	0xffffffff


	//   ....[6]....
        /*0044*/ 	.word	0xffffffff


	//   ....[7]....
        /*0048*/ 	.word	0xffffffff


	//   ....[8]....
        /*004c*/ 	.word	0xffffffff


	//   ....[9]....
        /*0050*/ 	.word	0xffffffff


	//   ....[10]....
        /*0054*/ 	.word	0xffffffff


	//   ....[11]....
        /*0058*/ 	.word	0xffffffff


	//   ....[12]....
        /*005c*/ 	.word	0xffffffff


	//   ....[13]....
        /*0060*/ 	.word	0xffffffff


	//   ....[14]....
        /*0064*/ 	.word	0xffffffff


	//   ....[15]....
        /*0068*/ 	.word	0xffffffff


	//   ....[16]....
        /*006c*/ 	.word	0xffffffff


	//   ....[17]....
        /*0070*/ 	.word	0xffffffff


	//   ....[18]....
        /*0074*/ 	.word	0xffffffff


	//   ....[19]....
        /*0078*/ 	.word	0xffffffff


	//   ....[20]....
        /*007c*/ 	.word	0xffffffff


	//----- nvinfo : EIATTR_COOP_GROUP_INSTR_OFFSETS
	.align		4
.L_1504:
        /*0080*/ 	.byte	0x04, 0x28
        /*0082*/ 	.short	(.L_1506 - .L_1505)


	//   ....[0]....
.L_1505:
        /*0084*/ 	.word	0x00002980


	//   ....[1]....
        /*0088*/ 	.word	0x000029a0


	//   ....[2]....
        /*008c*/ 	.word	0x000029c0


	//   ....[3]....
        /*0090*/ 	.word	0x000029e0


	//   ....[4]....
        /*0094*/ 	.word	0x00002a00


	//   ....[5]....
        /*0098*/ 	.word	0x00002d40


	//   ....[6]....
        /*009c*/ 	.word	0x00002d60


	//   ....[7]....
        /*00a0*/ 	.word	0x00002d90


	//   ....[8]....
        /*00a4*/ 	.word	0x00002dc0


	//   ....[9]....
        /*00a8*/ 	.word	0x00002e10


	//   ....[10]....
        /*00ac*/ 	.word	0x00002f90


	//   ....[11]....
        /*00b0*/ 	.word	0x00002fd0


	//   ....[12]....
        /*00b4*/ 	.word	0x00002fe0


	//   ....[13]....
        /*00b8*/ 	.word	0x00003020


	//   ....[14]....
        /*00bc*/ 	.word	0x000030f0


	//   ....[15]....
        /*00c0*/ 	.word	0x00003120


	//   ....[16]....
        /*00c4*/ 	.word	0x00003140


	//   ....[17]....
        /*00c8*/ 	.word	0x000031d0


	//   ....[18]....
        /*00cc*/ 	.word	0x00003230


	//   ....[19]....
        /*00d0*/ 	.word	0x000032d0


	//   ....[20]....
        /*00d4*/ 	.word	0x00003300


	//----- nvinfo : EIATTR_VRC_CTA_INIT_COUNT
	.align		4
.L_1506:
        /*00d8*/ 	.byte	0x02, 0x4a
	.zero		1
	.zero		1


	//----- nvinfo : EIATTR_EXIT_INSTR_OFFSETS
	.align		4
        /*00dc*/ 	.byte	0x04, 0x1c
        /*00de*/ 	.short	(.L_1508 - .L_1507)


	//   ....[0]....
.L_1507:
        /*00e0*/ 	.word	0x00001160


	//   ....[1]....
        /*00e4*/ 	.word	0x00003d50


	//----- nvinfo : EIATTR_MAX_THREADS
	.align		4
.L_1508:
        /*00e8*/ 	.byte	0x04, 0x05
        /*00ea*/ 	.short	(.L_1510 - .L_1509)
.L_1509:
        /*00ec*/ 	.word	0x00000100
        /*00f0*/ 	.word	0x00000001
        /*00f4*/ 	.word	0x00000001


	//----- nvinfo : EIATTR_CRS_STACK_SIZE
	.align		4
.L_1510:
        /*00f8*/ 	.byte	0x04, 0x1e
        /*00fa*/ 	.short	(.L_1512 - .L_1511)
.L_1511:
        /*00fc*/ 	.word	0x00000000


	//----- nvinfo : EIATTR_CBANK_PARAM_SIZE
	.align		4
.L_1512:
        /*0100*/ 	.byte	0x03, 0x19
        /*0102*/ 	.short	0x00e8


	//----- nvinfo : EIATTR_PARAM_CBANK
	.align		4
        /*0104*/ 	.byte	0x04, 0x0a
        /*0106*/ 	.short	(.L_1514 - .L_1513)
	.align		4
.L_1513:
        /*0108*/ 	.word	index@(.nv.constant0._ZN10layer_norm31ln_parallel_residual_fwd_kernelINS_13Kernel_traitsIf6__halffS2_fjLj6144ELj1ELj1ELj8ELj16ENS_18Kernel_traits_baseILj6144EfS2_fS2_fjLj256EEEEELb0ELb0ELb0EEEvNS_9FwdParamsE)
        /*010c*/ 	.short	0x0380
        /*010e*/ 	.short	0x00e8


	//----- nvinfo : EIATTR_SW_WAR
	.align		4
.L_1514:
        /*0110*/ 	.byte	0x04, 0x36
        /*0112*/ 	.short	(.L_1516 - .L_1515)
.L_1515:
        /*0114*/ 	.word	0x00000008
.L_1516:


//--------------------- .nv.info._ZN10layer_norm31ln_parallel_residual_fwd_kernelINS_13Kernel_traitsIf6__halffS2_fjLj6144ELj1ELj1ELj8ELj16ENS_18Kernel_traits_baseILj6144EfS2_fS2_fjLj256EEEEELb0ELb0ELb1EEEvNS_9FwdParamsE --------------------------
	.section	.nv.info._ZN10layer_norm31ln_parallel_residual_fwd_kernelINS_13Kernel_traitsIf6__halffS2_fjLj6144ELj1ELj1ELj8ELj16ENS_18Kernel_traits_baseILj6144EfS2_fS2_fjLj256EEEEELb0ELb0ELb1EEEvNS_9FwdParamsE,"",@"SHT_CUDA_INFO"
	.sectionflags	@""
	.align	4


	//----- nvinfo : EIATTR_CUDA_API_VERSION
	.align		4
        /*0000*/ 	.byte	0x04, 0x37
        /*0002*/ 	.short	(.L_1518 - .L_1517)
.L_1517:
        /*0004*/ 	.word	0x00000082


	//----- nvinfo : EIATTR_KPARAM_INFO
	.align		4
.L_1518:
        /*0008*/ 	.byte	0x04, 0x17
        /*000a*/ 	.short	(.L_1520 - .L_1519)
.L_1519:
        /*000c*/ 	.word	0x00000000
        /*0010*/ 	.short	0x0000
        /*0012*/ 	.short	0x0000
        /*0014*/ 	.byte	0x00, 0xf0, 0xa1, 0x03


	//----- nvinfo : EIATTR_SPARSE_MMA_MASK
	.align		4
.L_1520:
        /*0018*/ 	.byte	0x03, 0x50
        /*001a*/ 	.short	0x0000


	//----- nvinfo : EIATTR_MAXREG_COUNT
	.align		4
        /*001c*/ 	.byte	0x03, 0x1b
        /*001e*/ 	.short	0x00ff


	//----- nvinfo : EIATTR_NUM_BARRIERS
	.align		4
        /*0020*/ 	.byte	0x02, 0x4c
        /*0022*/ 	.byte	0x01
	.zero		1


	//----- nvinfo : EIATTR_MERCURY_ISA_VERSION
	.align		4
        /*0024*/ 	.byte	0x03, 0x5f
        /*0026*/ 	.short	0x0101


	//----- nvinfo : EIATTR_COOP_GROUP_MASK_REGIDS
	.align		4
        /*0028*/ 	.byte	0x04, 0x29
        /*002a*/ 	.short	(.L_1522 - .L_1521)


	//   ....[0]....
.L_1521:
        /*002c*/ 	.word	0xffffffff


	//   ....[1]....
        /*0030*/ 	.word	0xffffffff


	//   ....[2]....
        /*0034*/ 	.word	0xffffffff


	//   ....[3]....
        /*0038*/ 	.word	0xffffffff


	//   ....[4]....
        /*003c*/ 	.word	0xffffffff


	//   ....[5]....
        /*0040*/ 	.word	0xffffffff


	//   ....[6]....
        /*0044*/ 	.word	0xffffffff


	//   ....[7]....
        /*0048*/ 	.word	0xffffffff


	//   ....[8]....
        /*004c*/ 	.word	0xffffffff


	//   ....[9]....
        /*0050*/ 	.word	0xffffffff


	//   ....[10]....
        /*0054*/ 	.word	0xffffffff


	//   ....[11]....
        /*0058*/ 	.word	0xffffffff


	//   ....[12]....
        /*005c*/ 	.word	0xffffffff


	//   ....[13]....
        /*0060*/ 	.word	0xffffffff


	//   ....[14]....
        /*0064*/ 	.word	0xffffffff


	//   ....[15]....
        /*0068*/ 	.word	0xffffffff


	//   ....[16]....
        /*006c*/ 	.word	0xffffffff


	//   ....[17]....
        /*0070*/ 	.word	0xffffffff


	//   ....[18]....
        /*0074*/ 	.word	0xffffffff


	//   ....[19]....
        /*0078*/ 	.word	0xffffffff


	//   ....[20]....
        /*007c*/ 	.word	0xffffffff


	//----- nvinfo : EIATTR_COOP_GROUP_INSTR_OFFSETS
	.align		4
.L_1522:
        /*0080*/ 	.byte	0x04, 0x28
        /*0082*/ 	.short	(.L_1524 - .L_1523)


	//   ....[0]....
.L_1523:
        /*0084*/ 	.word	0x00001f60


	//   ....[1]....
        /*0088*/ 	.word	0x00001f80


	//   ....[2]....
        /*008c*/ 	.word	0x00001fa0


	//   ....[3]....
        /*0090*/ 	.word	0x00001fc0


	//   ....[4]....
        /*0094*/ 	.word	0x00001fe0


	//   ....[5]....
        /*0098*/ 	.word	0x00002310


	//   ....[6]....
        /*009c*/ 	.word	0x00002340


	//   ....[7]....
        /*00a0*/ 	.word	0x00002370


	//   ....[8]....
        /*00a4*/ 	.word	0x00002390


	//   ....[9]....
        /*00a8*/ 	.word	0x000023b0


	//   ....[10]....
        /*00ac*/ 	.word	0x00002560


	//   ....[11]....
        /*00b0*/ 	.word	0x000025a0


	//   ....[12]....
        /*00b4*/ 	.word	0x000025b0


	//   ....[13]....
        /*00b8*/ 	.word	0x000025f0


	//   ....[14]....
        /*00bc*/ 	.word	0x000026c0


	//   ....[15]....
        /*00c0*/ 	.word	0x000026f0


	//   ....[16]....
        /*00c4*/ 	.word	0x00002710


	//   ....[17]....
        /*00c8*/ 	.word	0x000027a0


	//   ....[18]....
        /*00cc*/ 	.word	0x00002810


	//   ....[19]....
        /*00d0*/ 	.word	0x000028b0


	//   ....[20]....
        /*00d4*/ 	.word	0x000028e0


	//----- nvinfo : EIATTR_VRC_CTA_INIT_COUNT
	.align		4
.L_1524:
        /*00d8*/ 	.byte	0x02, 0x4a
	.zero		1
	.zero		1


	//----- nvinfo : EIATTR_EXIT_INSTR_OFFSETS
	.align		4
        /*00dc*/ 	.byte	0x04, 0x1c
        /*00de*/ 	.short	(.L_1526 - .L_1525)


	//   ....[0]....
.L_1525:
        /*00e0*/ 	.word	0x000009a0


	//   ....[1]....
        /*00e4*/ 	.word	0x00003230


	//----- nvinfo : EIATTR_MAX_THREADS
	.align		4
.L_1526:
        /*00e8*/ 	.byte	0x04, 0x05
        /*00ea*/ 	.short	(.L_1528 - .L_1527)
.L_1527:
        /*00ec*/ 	.word	0x00000100
        /*00f0*/ 	.word	0x00000001
        /*00f4*/ 	.word	0x00000001


	//----- nvinfo : EIATTR_CRS_STACK_SIZE
	.align		4
.L_1528:
        /*00f8*/ 	.byte	0x04, 0x1e
        /*00fa*/ 	.short	(.L_1530 - .L_1529)
.L_1529:
        /*00fc*/ 	.word	0x00000000


	//----- nvinfo : EIATTR_CBANK_PARAM_SIZE
	.align		4
.L_1530:
        /*0100*/ 	.byte	0x03, 0x19
        /*0102*/ 	.short	0x00e8


	//----- nvinfo : EIATTR_PARAM_CBANK
	.align		4
        /*0104*/ 	.byte	0x04, 0x0a
        /*0106*/ 	.short	(.L_1532 - .L_1531)
	.align		4
.L_1531:
        /*0108*/ 	.word	index@(.nv.constant0._ZN10layer_norm31ln_parallel_residual_fwd_kernelINS_13Kernel_traitsIf6__halffS2_fjLj6144ELj1ELj1ELj8ELj16ENS_18Kernel_traits_baseILj6144EfS2_fS2_fjLj256EEEEELb0ELb0ELb1EEEvNS_9FwdParamsE)
        /*010c*/ 	.short	0x0380
        /*010e*/ 	.short	0x00e8


	//----- nvinfo : EIATTR_SW_WAR
	.align		4
.L_1532:
        /*0110*/ 	.byte	0x04, 0x36
        /*0112*/ 	.short	(.L_1534 - .L_1533)
.L_1533:
        /*0114*/ 	.word	0x00000008
.L_1534:


//--------------------- .nv.info._ZN10layer_norm31ln_parallel_residual_fwd_kernelINS_13Kernel_traitsIf6__halffS2_fjLj6144ELj1ELj1ELj8ELj16ENS_18Kernel_traits_baseILj6144EfS2_fS2_fjLj256EEEEELb0ELb1ELb0EEEvNS_9FwdParamsE --------------------------
	.section	.nv.info._ZN10layer_norm31ln_parallel_residual_fwd_kernelINS_13Kernel_traitsIf6__halffS2_fjLj6144ELj1ELj1ELj8ELj16ENS_18Kernel_traits_baseILj6144EfS2_fS2_fjLj256EEEEELb0ELb1ELb0EEEvNS_9FwdParamsE,"",@"SHT_CUDA_INFO"
	.sectionflags	@""
	.align	4


	//----- nvinfo : EIATTR_CUDA_API_VERSION
	.align		4
        /*0000*/ 	.byte	0x04, 0x37
        /*0002*/ 	.short	(.L_1536 - .L_1535)
.L_1535:
        /*0004*/ 	.word	0x00000082


	//----- nvinfo : EIATTR_KPARAM_INFO
	.align		4
.L_1536:
        /*0008*/ 	.byte	0x04, 0x17
        /*000a*/ 	.short	(.L_1538 - .L_1537)
.L_1537:
        /*000c*/ 	.word	0x00000000
        /*0010*/ 	.short	0x0000
        /*0012*/ 	.short	0x0000
        /*0014*/ 	.byte	0x00, 0xf0, 0xa1, 0x03


	//----- nvinfo : EIATTR_SPARSE_MMA_MASK
	.align		4
.L_1538:
        /*0018*/ 	.byte	0x03, 0x50
        /*001a*/ 	.short	0x0000


	//----- nvinfo : EIATTR_MAXREG_COUNT
	.align		4
        /*001c*/ 	.byte	0x03, 0x1b
        /*001e*/ 	.short	0x00ff


	//----- nvinfo : EIATTR_NUM_BARRIERS
	.align		4
        /*0020*/ 	.byte	0x02, 0x4c
        /*0022*/ 	.byte	0x01
	.zero		1


	//----- nvinfo : EIATTR_MERCURY_ISA_VERSION
	.align		4
        /*0024*/ 	.byte	0x03, 0x5f
        /*0026*/ 	.short	0x0101


	//----- nvinfo : EIATTR_COOP_GROUP_MASK_REGIDS
	.align		4
        /*0028*/ 	.byte	0x04, 0x29
        /*002a*/ 	.short	(.L_1540 - .L_1539)


	//   ....[0]....
.L_1539:
        /*002c*/ 	.word	0xffffffff


	//   ....[1]....
        /*0030*/ 	.word	0xffffffff


	//   ....[2]....
        /*0034*/ 	.word	0xffffffff


	//   ....[3]....
        /*0038*/ 	.word	0xffffffff


	//   ....[4]....
        /*003c*/ 	.word	0xffffffff


	//   ....[5]....
        /*0040*/ 	.word	0xffffffff


	//   ....[6]....
        /*0044*/ 	.word	0xffffffff


	//   ....[7]....
        /*0048*/ 	.word	0xffffffff


	//   ....[8]....
        /*004c*/ 	.word	0xffffffff


	//   ....[9]....
        /*0050*/ 	.word	0xffffffff


	//   ....[10]....
        /*0054*/ 	.word	0xffffffff


	//   ....[11]....
        /*0058*/ 	.word	0xffffffff


	//   ....[12]....
        /*005c*/ 	.word	0xffffffff


	//   ....[13]....
        /*0060*/ 	.word	0xffffffff


	//   ....[14]....
        /*0064*/ 	.word	0xffffffff


	//   ....[15]....
        /*0068*/ 	.word	0xffffffff


	//   ....[16]....
        /*006c*/ 	.word	0xffffffff


	//   ....[17]....
        /*0070*/ 	.word	0xffffffff


	//   ....[18]....
        /*0074*/ 	.word	0xffffffff


	//   ....[19]....
        /*0078*/ 	.word	0xffffffff


	//   ....[20]....
        /*007c*/ 	.word	0xffffffff


	//----- nvinfo : EIATTR_COOP_GROUP_INSTR_OFFSETS
	.align		4
.L_1540:
        /*0080*/ 	.byte	0x04, 0x28
        /*0082*/ 	.short	(.L_1542 - .L_1541)


	//   ....[0]....
.L_1541:
        /*0084*/ 	.word	0x00001d80


	//   ....[1]....
        /*0088*/ 	.word	0x00001da0


	//   ....[2]....
        /*008c*/ 	.word	0x00001dc0


	//   ....[3]....
        /*0090*/ 	.word	0x00001de0


	//   ....[4]....
        /*0094*/ 	.word	0x00001e00


	//   ....[5]....
        /*0098*/ 	.word	0x00002160


	//   ....[6]....
        /*009c*/ 	.word	0x00002190


	//   ....[7]....
        /*00a0*/ 	.word	0x000021c0


	//   ....[8]....
        /*00a4*/ 	.word	0x000021e0


	//   ....[9]....
        /*00a8*/ 	.word	0x00002210


	//   ....[10]....
        /*00ac*/ 	.word	0x00002290


	//   ....[11]....
        /*00b0*/ 	.word	0x00002300


	//   ....[12]....
        /*00b4*/ 	.word	0x00002340


	//   ....[13]....
        /*00b8*/ 	.word	0x00002350


	//   ....[14]....
        /*00bc*/ 	.word	0x00002360


	//   ....[15]....
        /*00c0*/ 	.word	0x00002400


	//   ....[16]....
        /*00c4*/ 	.word	0x00002460


	//   ....[17]....
        /*00c8*/ 	.word	0x000024f0


	//   ....[18]....
        /*00cc*/ 	.word	0x00002520


	//   ....[19]....
        /*00d0*/ 	.word	0x000025c0


	//   ....[20]....
        /*00d4*/ 	.word	0x000025e0


	//----- nvinfo : EIATTR_VRC_CTA_INIT_COUNT
	.align		4
.L_1542:
        /*00d8*/ 	.byte	0x02, 0x4a
	.zero		1
	.zero		1


	//----- nvinfo : EIATTR_EXIT_INSTR_OFFSETS
	.align		4
        /*00dc*/ 	.byte	0x04, 0x1c
        /*00de*/ 	.short	(.L_1544 - .L_1543)


	//   ....[0]....
.L_1543:
        /*00e0*/ 	.word	0x00000530


	//   ....[1]....
        /*00e4*/ 	.word	0x00002d60


	//----- nvinfo : EIATTR_MAX_THREADS
	.align		4
.L_1544:
        /*00e8*/ 	.byte	0x04, 0x05
        /*00ea*/ 	.short	(.L_1546 - .L_1545)
.L_1545:
        /*00ec*/ 	.word	0x00000100
        /*00f0*/ 	.word	0x00000001
        /*00f4*/ 	.word	0x00000001


	//----- nvinfo : EIATTR_CRS_STACK_SIZE
	.align		4
.L_1546:
        /*00f8*/ 	.byte	0x04, 0x1e
        /*00fa*/ 	.short	(.L_1548 - .L_1547)
.L_1547:
        /*00fc*/ 	.word	0x00000000


	//----- nvinfo : EIATTR_CBANK_PARAM_SIZE
	.align		4
.L_1548:
        /*0100*/ 	.byte	0x03, 0x19
        /*0102*/ 	.short	0x00e8


	//----- nvinfo : EIATTR_PARAM_CBANK
	.align		4
        /*0104*/ 	.byte	0x04, 0x0a
        /*0106*/ 	.short	(.L_1550 - .L_1549)
	.align		4
.L_1549:
        /*0108*/ 	.word	index@(.nv.constant0._ZN10layer_norm31ln_parallel_residual_fwd_kernelINS_13Kernel_traitsIf6__halffS2_fjLj6144ELj1ELj1ELj8ELj16ENS_18Kernel_traits_baseILj6144EfS2_fS2_fjLj256EEEEELb0ELb1ELb0EEEvNS_9FwdParamsE)
        /*010c*/ 	.short	0x0380
        /*010e*/ 	.short	0x00e8


	//----- nvinfo : EIATTR_SW_WAR
	.align		4
.L_1550:
        /*0110*/ 	.byte	0x04, 0x36
        /*0112*/ 	.short	(.L_1552 - .L_1551)
.L_1551:
        /*0114*/ 	.word	0x00000008
.L_1552:


//--------------------- .nv.info._ZN10layer_norm31ln_parallel_residual_fwd_kernelINS_13Kernel_traitsIf6__halffS2_fjLj6144ELj1ELj1ELj8ELj16ENS_18Kernel_traits_baseILj6144EfS2_fS2_fjLj256EEEEELb0ELb1ELb1EEEvNS_9FwdParamsE --------------------------
	.section	.nv.info._ZN10layer_norm31ln_parallel_residual_fwd_kernelINS_13Kernel_traitsIf6__halffS2_fjLj6144ELj1ELj1ELj8ELj16ENS_18Kernel_traits_baseILj6144EfS2_fS2_fjLj256EEEEELb0ELb1ELb1EEEvNS_9FwdParamsE,"",@"SHT_CUDA_INFO"
	.sectionflags	@""
	.align	4


	//----- nvinfo : EIATTR_CUDA_API_VERSION
	.align		4
        /*0000*/ 	.byte	0x04, 0x37
        /*0002*/ 	.short	(.L_1554 - .L_1553)
.L_1553:
        /*0004*/ 	.word	0x00000082


	//----- nvinfo : EIATTR_KPARAM_INFO
	.align		4
.L_1554:
        /*0008*/ 	.byte	0x04, 0x17
        /*000a*/ 	.short	(.L_1556 - .L_1555)
.L_1555:
        /*000c*/ 	.word	0x00000000
        /*0010*/ 	.short	0x0000
        /*0012*/ 	.short	0x0000
        /*0014*/ 	.byte	0x00, 0xf0, 0xa1, 0x03


	//----- nvinfo : EIATTR_SPARSE_MMA_MASK
	.align		4
.L_1556:
        /*0018*/ 	.byte	0x03, 0x50
        /*001a*/ 	.short	0x0000


	//----- nvinfo : EIATTR_MAXREG_COUNT
	.align		4
        /*001c*/ 	.byte	0x03, 0x1b
        /*001e*/ 	.short	0x00ff


	//----- nvinfo : EIATTR_NUM_BARRIERS
	.align		4
        /*0020*/ 	.byte	0x02, 0x4c
        /*0022*/ 	.byte	0x01
	.zero		1


	//----- nvinfo : EIATTR_MERCURY_ISA_VERSION
	.align		4
        /*0024*/ 	.byte	0x03, 0x5f
        /*0026*/ 	.short	0x0101


	//----- nvinfo : EIATTR_COOP_GROUP_MASK_REGIDS
	.align		4
        /*0028*/ 	.byte	0x04, 0x29
        /*002a*/ 	.short	(.L_1558 - .L_1557)


	//   ....[0]....
.L_1557:
        /*002c*/ 	.word	0xffffffff


	//   ....[1]....
        /*0030*/ 	.word	0xffffffff


	//   ....[2]....
        /*0034*/ 	.word	0xffffffff


	//   ....[3]....
        /*0038*/ 	.word	0xffffffff


	//   ....[4]....
        /*003c*/ 	.word	0xffffffff


	//   ....[5]....
        /*0040*/ 	.word	0xffffffff


	//   ....[6]....
        /*0044*/ 	.word	0xffffffff


	//   ....[7]....
        /*0048*/ 	.word	0xffffffff


	//   ....[8]....
        /*004c*/ 	.word	0xffffffff


	//   ....[9]....
        /*0050*/ 	.word	0xffffffff


	//   ....[10]....
        /*0054*/ 	.word	0xffffffff


	//   ....[11]....
        /*0058*/ 	.word	0xffffffff


	//   ....[12]....
        /*005c*/ 	.word	0xffffffff


	//   ....[13]....
        /*0060*/ 	.word	0xffffffff


	//   ....[14]....
        /*0064*/ 	.word	0xffffffff


	//   ....[15]....
        /*0068*/ 	.word	0xffffffff


	//   ....[16]....
        /*006c*/ 	.word	0xffffffff


	//   ....[17]....
        /*0070*/ 	.word	0xffffffff


	//   ....[18]....
        /*0074*/ 	.word	0xffffffff


	//   ....[19]....
        /*0078*/ 	.word	0xffffffff


	//   ....[20]....
        /*007c*/ 	.word	0xffffffff


	//----- nvinfo : EIATTR_COOP_GROUP_INSTR_OFFSETS
	.align		4
.L_1558:
        /*0080*/ 	.byte	0x04, 0x28
        /*0082*/ 	.short	(.L_1560 - .L_1559)


	//   ....[0]....
.L_1559:
        /*0084*/ 	.word	0x000018c0


	//   ....[1]....
        /*0088*/ 	.word	0x000018e0


	//   ....[2]....
        /*008c*/ 	.word	0x00001900


	//   ....[3]....
        /*0090*/ 	.word	0x00001920


	//   ....[4]....
        /*0094*/ 	.word	0x00001940


	//   ....[5]....
        /*0098*/ 	.word	0x00001c70


	//   ....[6]....
        /*009c*/ 	.word	0x00001ca0


	//   ....[7]....
        /*00a0*/ 	.word	0x00001cd0


	//   ....[8]....
        /*00a4*/ 	.word	0x00001cf0


	//   ....[9]....
        /*00a8*/ 	.word	0x00001d10


	//   ....[10]....
        /*00ac*/ 	.word	0x00001ec0


	//   ....[11]....
        /*00b0*/ 	.word	0x00001ef0


	//   ....[12]....
        /*00b4*/ 	.word	0x00001f00


	//   ....[13]....
        /*00b8*/ 	.word	0x00001f40


	//   ....[14]....
        /*00bc*/ 	.word	0x00002010


	//   ....[15]....
        /*00c0*/ 	.word	0x00002040


	//   ....[16]....
        /*00c4*/ 	.word	0x00002060


	//   ....[17]....
        /*00c8*/ 	.word	0x00002100


	//   ....[18]....
        /*00cc*/ 	.word	0x00002150


	//   ....[19]....
        /*00d0*/ 	.word	0x000021e0


	//   ....[20]....
        /*00d4*/ 	.word	0x00002210


	//----- nvinfo : EIATTR_VRC_CTA_INIT_COUNT
	.align		4
.L_1560:
        /*00d8*/ 	.byte	0x02, 0x4a
	.zero		1
	.zero		1


	//----- nvinfo : EIATTR_EXIT_INSTR_OFFSETS
	.align		4
        /*00dc*/ 	.byte	0x04, 0x1c
        /*00de*/ 	.short	(.L_1562 - .L_1561)


	//   ....[0]....
.L_1561:
        /*00e0*/ 	.word	0x00000300


	//   ....[1]....
        /*00e4*/ 	.word	0x000028e0


	//----- nvinfo : EIATTR_MAX_THREADS
	.align		4
.L_1562:
        /*00e8*/ 	.byte	0x04, 0x05
        /*00ea*/ 	.short	(.L_1564 - .L_1563)
.L_1563:
        /*00ec*/ 	.word	0x00000100
        /*00f0*/ 	.word	0x00000001
        /*00f4*/ 	.word	0x00000001


	//----- nvinfo : EIATTR_CRS_STACK_SIZE
	.align		4
.L_1564:
        /*00f8*/ 	.byte	0x04, 0x1e
        /*00fa*/ 	.short	(.L_1566 - .L_1565)
.L_1565:
        /*00fc*/ 	.word	0x00000000


	//----- nvinfo : EIATTR_CBANK_PARAM_SIZE
	.align		4
.L_1566:
        /*0100*/ 	.byte	0x03, 0x19
        /*0102*/ 	.short	0x00e8


	//----- nvinfo : EIATTR_PARAM_CBANK
	.align		4
        /*0104*/ 	.byte	0x04, 0x0a
        /*0106*/ 	.short	(.L_1568 - .L_1567)
	.align		4
.L_1567:
        /*0108*/ 	.word	index@(.nv.constant0._ZN10layer_norm31ln_parallel_residual_fwd_kernelINS_13Kernel_traitsIf6__halffS2_fjLj6144ELj1ELj1ELj8ELj16ENS_18Kernel_traits_baseILj6144EfS2_fS2_fjLj256EEEEELb0ELb1ELb1EEEvNS_9FwdParamsE)
        /*010c*/ 	.short	0x0380
        /*010e*/ 	.short	0x00e8


	//----- nvinfo : EIATTR_SW_WAR
	.align		4
.L_1568:
        /*0110*/ 	.byte	0x04, 0x36
        /*0112*/ 	.short	(.L_1570 - .L_1569)
.L_1569:
        /*0114*/ 	.word	0x00000008
.L_1570:


//--------------------- .nv.info._ZN10layer_norm31ln_parallel_residual_fwd_kernelINS_13Kernel_traitsIf6__halffS2_fjLj6144ELj1ELj1ELj8ELj16ENS_18Kernel_traits_baseILj6144EfS2_fS2_fjLj256EEEEELb1ELb0ELb0EEEvNS_9FwdParamsE --------------------------
	.section	.nv.info._ZN10layer_norm31ln_parallel_residual_fwd_kernelINS_13Kernel_traitsIf6__halffS2_fjLj6144ELj1ELj1ELj8ELj16ENS_18Kernel_traits_baseILj6144EfS2_fS2_fjLj256EEEEELb1ELb0ELb0EEEvNS_9FwdParamsE,"",@"SHT_CUDA_INFO"
	.sectionflags	@""
	.align	4


	//----- nvinfo : EIATTR_CUDA_API_VERSION
	.align		4
        /*0000*/ 	.byte	0x04, 0x37
        /*0002*/ 	.short	(.L_1572 - .L_1571)
.L_1571:
        /*0004*/ 	.word	0x00000082


	//----- nvinfo : EIATTR_KPARAM_INFO
	.align		4
.L_1572:
        /*0008*/ 	.byte	0x04, 0x17
        /*000a*/ 	.short	(.L_1574 - .L_1573)
.L_1573:
        /*000c*/ 	.word	0x00000000
        /*0010*/ 	.short	0x0000
        /*0012*/ 	.short	0x0000
        /*0014*/ 	.byte	0x00, 0xf0, 0xa1, 0x03


	//----- nvinfo : EIATTR_SPARSE_MMA_MASK
	.align		4
.L_1574:
        /*0018*/ 	.byte	0x03, 0x50
        /*001a*/ 	.short	0x0000


	//----- nvinfo : EIATTR_MAXREG_COUNT
	.align		4
        /*001c*/ 	.byte	0x03, 0x1b
        /*001e*/ 	.short	0x00ff


	//----- nvinfo : EIATTR_NUM_BARRIERS
	.align		4
        /*0020*/ 	.byte	0x02, 0x4c
        /*0022*/ 	.byte	0x01
	.zero		1


	//----- nvinfo : EIATTR_MERCURY_ISA_VERSION
	.align		4
        /*0024*/ 	.byte	0x03, 0x5f
        /*0026*/ 	.short	0x0101


	//----- nvinfo : EIATTR_COOP_GROUP_MASK_REGIDS
	.align		4
        /*0028*/ 	.byte	0x04, 0x29
        /*002a*/ 	.short	(.L_1576 - .L_1575)


	//   ....[0]....
.L_1575:
        /*002c*/ 	.word	0xffffffff


	//   ....[1]....
        /*0030*/ 	.word	0xffffffff


	//   ....[2]....
        /*0034*/ 	.word	0xffffffff


	//   ....[3]....
        /*0038*/ 	.word	0xffffffff


	//   ....[4]....
        /*003c*/ 	.word	0xffffffff


	//   ....[5]....
        /*0040*/ 	.word	0xffffffff


	//   ....[6]....
        /*0044*/ 	.word	0xffffffff


	//   ....[7]....
        /*0048*/ 	.word	0xffffffff


	//   ....[8]....
        /*004c*/ 	.word	0xffffffff


	//   ....[9]....
        /*0050*/ 	.word	0xffffffff


	//   ....[10]....
        /*0054*/ 	.word	0xffffffff


	//   ....[11]....
        /*0058*/ 	.word	0xffffffff


	//   ....[12]....
        /*005c*/ 	.word	0xffffffff


	//   ....[13]....
        /*0060*/ 	.word	0xffffffff


	//   ....[14]....
        /*0064*/ 	.word	0xffffffff


	//   ....[15]....
        /*0068*/ 	.word	0xffffffff


	//   ....[16]....
        /*006c*/ 	.word	0xffffffff


	//   ....[17]....
        /*0070*/ 	.word	0xffffffff


	//   ....[18]....
        /*0074*/ 	.word	0xffffffff


	//   ....[19]....
        /*0078*/ 	.word	0xffffffff


	//   ....[20]....
        /*007c*/ 	.word	0xffffffff


	//----- nvinfo : EIATTR_COOP_GROUP_INSTR_OFFSETS
	.align		4
.L_1576:
        /*0080*/ 	.byte	0x04, 0x28
        /*0082*/ 	.short	(.L_1578 - .L_1577)


	//   ....[0]....
.L_1577:
        /*0084*/ 	.word	0x0001e0b0


	//   ....[1]....
        /*0088*/ 	.word	0x0001e0d0


	//   ....[2]....
        /*008c*/ 	.word	0x0001e0f0


	//   ....[3]....
        /*0090*/ 	.word	0x0001e110


	//   ....[4]....
        /*0094*/ 	.word	0x0001e130


	//   ....[5]....
        /*0098*/ 	.word	0x0001e4a0


	//   ....[6]....
        /*009c*/ 	.word	0x0001e4c0


	//   ....[7]....
        /*00a0*/ 	.word	0x0001e4e0


	//   ....[8]....
        /*00a4*/ 	.word	0x0001e500


	//   ....[9]....
        /*00a8*/ 	.word	0x0001e520


	//   ....[10]....
        /*00ac*/ 	.word	0x0001e6a0


	//   ....[11]....
        /*00b0*/ 	.word	0x0001e6e0


	//   ....[12]....
        /*00b4*/ 	.word	0x0001e6f0


	//   ....[13]....
        /*00b8*/ 	.word	0x0001e740


	//   ....[14]....
        /*00bc*/ 	.word	0x0001e800


	//   ....[15]....
        /*00c0*/ 	.word	0x0001e830


	//   ....[16]....
        /*00c4*/ 	.word	0x0001e850


	//   ....[17]....
        /*00c8*/ 	.word	0x0001e8f0


	//   ....[18]....
        /*00cc*/ 	.word	0x0001e940


	//   ....[19]....
        /*00d0*/ 	.word	0x0001e9e0


	//   ....[20]....
        /*00d4*/ 	.word	0x0001ea10


	//----- nvinfo : EIATTR_VRC_CTA_INIT_COUNT
	.align		4
.L_1578:
        /*00d8*/ 	.byte	0x02, 0x4a
	.zero		1
	.zero		1


	//----- nvinfo : EIATTR_EXIT_INSTR_OFFSETS
	.align		4
        /*00dc*/ 	.byte	0x04, 0x1c
        /*00de*/ 	.short	(.L_1580 - .L_1579)


	//   ....[0]....
.L_1579:
        /*00e0*/ 	.word	0x000012d0


	//   ....[1]....
        /*00e4*/ 	.word	0x0001f480


	//----- nvinfo : EIATTR_MAX_THREADS
	.align		4
.L_1580:
        /*00e8*/ 	.byte	0x04, 0x05
        /*00ea*/ 	.short	(.L_1582 - .L_1581)
.L_1581:
        /*00ec*/ 	.word	0x00000100
        /*00f0*/ 	.word	0x00000001
        /*00f4*/ 	.word	0x00000001


	//----- nvinfo : EIATTR_CRS_STACK_SIZE
	.align		4
.L_1582:
        /*00f8*/ 	.byte	0x04, 0x1e
        /*00fa*/ 	.short	(.L_1584 - .L_1583)
.L_1583:
        /*00fc*/ 	.word	0x00000000


	//----- nvinfo : EIATTR_CBANK_PARAM_SIZE
	.align		4
.L_1584:
        /*0100*/ 	.byte	0x03, 0x19
        /*0102*/ 	.short	0x00e8


	//----- nvinfo : EIATTR_PARAM_CBANK
	.align		4
        /*0104*/ 	.byte	0x04, 0x0a
        /*0106*/ 	.short	(.L_1586 - .L_1585)
	.align		4
.L_1585:
        /*0108*/ 	.word	index@(.nv.constant0._ZN10layer_norm31ln_parallel_residual_fwd_kernelINS_13Kernel_traitsIf6__halffS2_fjLj6144ELj1ELj1ELj8ELj16ENS_18Kernel_traits_baseILj6144EfS2_fS2_fjLj256EEEEELb1ELb0ELb0EEEvNS_9FwdParamsE)
        /*010c*/ 	.short	0x0380
        /*010e*/ 	.short	0x00e8


	//----- nvinfo : EIATTR_SW_WAR
	.align		4
.L_1586:
        /*0110*/ 	.byte	0x04, 0x36
        /*0112*/ 	.short	(.L_1588 - .L_1587)
.L_1587:
        /*0114*/ 	.word	0x00000008
.L_1588:


//--------------------- .nv.info._ZN10layer_norm31ln_parallel_residual_fwd_kernelINS_13Kernel_traitsIf6__halffS2_fjLj6144ELj1ELj1ELj8ELj16ENS_18Kernel_traits_baseILj6144EfS2_fS2_fjLj256EEEEELb1ELb0ELb1EEEvNS_9FwdParamsE --------------------------
	.section	.nv.info._ZN10layer_norm31ln_parallel_residual_fwd_kernelINS_13Kernel_traitsIf6__halffS2_fjLj6144ELj1ELj1ELj8ELj16ENS_18Kernel_traits_baseILj6144EfS2_fS2_fjLj256EEEEELb1ELb0ELb1EEEvNS_9FwdParamsE,"",@"SHT_CUDA_INFO"
	.sectionflags	@""
	.align	4


	//----- nvinfo : EIATTR_CUDA_API_VERSION
	.align		4
        /*0000*/ 	.byte	0x04, 0x37
        /*0002*/ 	.short	(.L_1590 - .L_1589)
.L_1589:
        /*0004*/ 	.word	0x00000082


	//----- nvinfo : EIATTR_KPARAM_INFO
	.align		4
.L_1590:
        /*0008*/ 	.byte	0x04, 0x17
        /*000a*/ 	.short	(.L_1592 - .L_1591)
.L_1591:
        /*000c*/ 	.word	0x00000000
        /*0010*/ 	.short	0x0000
        /*0012*/ 	.short	0x0000
        /*0014*/ 	.byte	0x00, 0xf0, 0xa1, 0x03


	//----- nvinfo : EIATTR_SPARSE_MMA_MASK
	.align		4
.L_1592:
        /*0018*/ 	.byte	0x03, 0x50
        /*001a*/ 	.short	0x0000


	//----- nvinfo : EIATTR_MAXREG_COUNT
	.align		4
        /*001c*/ 	.byte	0x03, 0x1b
        /*001e*/ 	.short	0x00ff


	//----- nvinfo : EIATTR_NUM_BARRIERS
	.align		4
        /*0020*/ 	.byte	0x02, 0x4c
        /*0022*/ 	.byte	0x01
	.zero		1


	//----- nvinfo : EIATTR_MERCURY_ISA_VERSION
	.align		4
        /*0024*/ 	.byte	0x03, 0x5f
        /*0026*/ 	.short	0x0101


	//----- nvinfo : EIATTR_COOP_GROUP_MASK_REGIDS
	.align		4
        /*0028*/ 	.byte	0x04, 0x29
        /*002a*/ 	.short	(.L_1594 - .L_1593)


	//   ....[0]....
.L_1593:
        /*002c*/ 	.word	0xffffffff


	//   ....[1]....
        /*0030*/ 	.word	0xffffffff


	//   ....[2]....
        /*0034*/ 	.word	0xffffffff


	//   ....[3]....
        /*0038*/ 	.word	0xffffffff


	//   ....[4]....
        /*003c*/ 	.word	0xffffffff


	//   ....[5]....
        /*0040*/ 	.word	0xffffffff


	//   ....[6]....
        /*0044*/ 	.word	0xffffffff


	//   ....[7]....
        /*0048*/ 	.word	0xffffffff


	//   ....[8]....
        /*004c*/ 	.word	0xffffffff


	//   ....[9]....
        /*0050*/ 	.word	0xffffffff


	//   ....[10]....
        /*0054*/ 	.word	0xffffffff


	//   ....[11]....
        /*0058*/ 	.word	0xffffffff


	//   ....[12]....
        /*005c*/ 	.word	0xffffffff


	//   ....[13]....
        /*0060*/ 	.word	0xffffffff


	//   ....[14]....
        /*0064*/ 	.word	0xffffffff


	//   ....[15]....
        /*0068*/ 	.word	0xffffffff


	//   ....[16]....
        /*006c*/ 	.word	0xffffffff


	//   ....[17]....
        /*0070*/ 	.word	0xffffffff


	//   ....[18]....
        /*0074*/ 	.word	0xffffffff


	//   ....[19]....
        /*0078*/ 	.word	0xffffffff


	//   ....[20]....
        /*007c*/ 	.word	0xffffffff


	//----- nvinfo : EIATTR_COOP_GROUP_INSTR_OFFSETS
	.align		4
.L_1594:
        /*0080*/ 	.byte	0x04, 0x28
        /*0082*/ 	.short	(.L_1596 - .L_1595)


	//   ....[0]....
.L_1595:
        /*0084*/ 	.word	0x0001c090


	//   ....[1]....
        /*0088*/ 	.word	0x0001c0c0


	//   ....[2]....
        /*008c*/ 	.word	0x0001c0e0


	//   ....[3]....
        /*0090*/ 	.word	0x0001c100


	//   ....[4]....
        /*0094*/ 	.word	0x0001c120


	//   ....[5]....
        /*0098*/ 	.word	0x0001c450


	//   ....[6]....
        /*009c*/ 	.word	0x0001c470


	//   ....[7]....
        /*00a0*/ 	.word	0x0001c490


	//   ....[8]....
        /*00a4*/ 	.word	0x0001c4c0


	//   ....[9]....
        /*00a8*/ 	.word	0x0001c4f0


	//   ....[10]....
        /*00ac*/ 	.word	0x0001c6a0


	//   ....[11]....
        /*00b0*/ 	.word	0x0001c6e0


	//   ....[12]....
        /*00b4*/ 	.word	0x0001c6f0


	//   ....[13]....
        /*00b8*/ 	.word	0x0001c740


	//   ....[14]....
        /*00bc*/ 	.word	0x0001c800


	//   ....[15]....
        /*00c0*/ 	.word	0x0001c830


	//   ....[16]....
        /*00c4*/ 	.word	0x0001c850


	//   ....[17]....
        /*00c8*/ 	.word	0x0001c8f0


	//   ....[18]....
        /*00cc*/ 	.word	0x0001c940


	//   ....[19]....
        /*00d0*/ 	.word	0x0001c9e0


	//   ....[20]....
        /*00d4*/ 	.word	0x0001ca10


	//----- nvinfo : EIATTR_VRC_CTA_INIT_COUNT
	.align		4
.L_1596:
        /*00d8*/ 	.byte	0x02, 0x4a
	.zero		1
	.zero		1


	//----- nvinfo : EIATTR_EXIT_INSTR_OFFSETS
	.align		4
        /*00dc*/ 	.byte	0x04, 0x1c
        /*00de*/ 	.short	(.L_1598 - .L_1597)


	//   ....[0]....
.L_1597:
        /*00e0*/ 	.word	0x00000a90


	//   ....[1]....
        /*00e4*/ 	.word	0x0001d370


	//----- nvinfo : EIATTR_MAX_THREADS
	.align		4
.L_1598:
        /*00e8*/ 	.byte	0x04, 0x05
        /*00ea*/ 	.short	(.L_1600 - .L_1599)
.L_1599:
        /*00ec*/ 	.word	0x00000100
        /*00f0*/ 	.word	0x00000001
        /*00f4*/ 	.word	0x00000001


	//----- nvinfo : EIATTR_CRS_STACK_SIZE
	.align		4
.L_1600:
        /*00f8*/ 	.byte	0x04, 0x1e
        /*00fa*/ 	.short	(.L_1602 - .L_1601)
.L_1601:
        /*00fc*/ 	.word	0x00000000


	//----- nvinfo : EIATTR_CBANK_PARAM_SIZE
	.align		4
.L_1602:
        /*0100*/ 	.byte	0x03, 0x19
        /*0102*/ 	.short	0x00e8


	//----- nvinfo : EIATTR_PARAM_CBANK
	.align		4
        /*0104*/ 	.byte	0x04, 0x0a
        /*0106*/ 	.short	(.L_1604 - .L_1603)
	.align		4
.L_1603:
        /*0108*/ 	.word	index@(.nv.constant0._ZN10layer_norm31ln_parallel_residual_fwd_kernelINS_13Kernel_traitsIf6__halffS2_fjLj6144ELj1ELj1ELj8ELj16ENS_18Kernel_traits_baseILj6144EfS2_fS2_fjLj256EEEEELb1ELb0ELb1EEEvNS_9FwdParamsE)
        /*010c*/ 	.short	0x0380
        /*010e*/ 	.short	0x00e8


	//----- nvinfo : EIATTR_SW_WAR
	.align		4
.L_1604:
        /*0110*/ 	.byte	0x04, 0x36
        /*0112*/ 	.short	(.L_1606 - .L_1605)
.L_1605:
        /*0114*/ 	.word	0x00000008
.L_1606:


//--------------------- .nv.info._ZN10layer_norm31ln_parallel_residual_fwd_kernelINS_13Kernel_traitsIf6__halffS2_fjLj6144ELj1ELj1ELj8ELj16ENS_18Kernel_traits_baseILj6144EfS2_fS2_fjLj256EEEEELb1ELb1ELb0EEEvNS_9FwdParamsE --------------------------
	.section	.nv.info._ZN10layer_norm31ln_parallel_residual_fwd_kernelINS_13Kernel_traitsIf6__halffS2_fjLj6144ELj1ELj1ELj8ELj16ENS_18Kernel_traits_baseILj6144EfS2_fS2_fjLj256EEEEELb1ELb1ELb0EEEvNS_9FwdParamsE,"",@"SHT_CUDA_INFO"
	.sectionflags	@""
	.align	4


	//----- nvinfo : EIATTR_CUDA_API_VERSION
	.align		4
        /*0000*/ 	.byte	0x04, 0x37
        /*0002*/ 	.short	(.L_1608 - .L_1607)
.L_1607:
        /*0004*/ 	.word	0x00000082


	//----- nvinfo : EIATTR_KPARAM_INFO
	.align		4
.L_1608:
        /*0008*/ 	.byte	0x04, 0x17
        /*000a*/ 	.short	(.L_1610 - .L_1609)
.L_1609:
        /*000c*/ 	.word	0x00000000
        /*0010*/ 	.short	0x0000
        /*0012*/ 	.short	0x0000
        /*0014*/ 	.byte	0x00, 0xf0, 0xa1, 0x03


	//----- nvinfo : EIATTR_SPARSE_MMA_MASK
	.align		4
.L_1610:
        /*0018*/ 	.byte	0x03, 0x50
        /*001a*/ 	.short	0x0000


	//----- nvinfo : EIATTR_MAXREG_COUNT
	.align		4
        /*001c*/ 	.byte	0x03, 0x1b
        /*001e*/ 	.short	0x00ff


	//----- nvinfo : EIATTR_NUM_BARRIERS
	.align		4
        /*0020*/ 	.byte	0x02, 0x4c
        /*0022*/ 	.byte	0x01
	.zero		1


	//----- nvinfo : EIATTR_ANNOTATIONS
	.align		4
        /*0024*/ 	.byte	0x04, 0x55
        /*0026*/ 	.short	(.L_1612 - .L_1611)


	//   ....[0]....
.L_1611:
        /*0028*/ 	.word	0x00000001
        /*002c*/ 	.byte	0xa0, 0x03, 0x00, 0x00, 0x01, 0x00, 0x00, 0x00, 0xc0, 0x05, 0x00, 0x00, 0x01, 0x00, 0x00, 0x00
        /*003c*/ 	.byte	0x40, 0x0c, 0x00, 0x00, 0x01, 0x00, 0x00, 0x00, 0xd0, 0x0c, 0x00, 0x00, 0x01, 0x00, 0x00, 0x00
        /*004c*/ 	.byte	0xf0, 0x0c, 0x00, 0x00, 0x01, 0x00, 0x00, 0x00, 0x60, 0xad, 0x01, 0x00, 0x01, 0x00, 0x00, 0x00
        /*005c*/ 	.byte	0xb0, 0xb4, 0x01, 0x00


	//----- nvinfo : EIATTR_MERCURY_ISA_VERSION
	.align		4
.L_1612:
        /*0060*/ 	.byte	0x03, 0x5f
        /*0062*/ 	.short	0x0101


	//----- nvinfo : EIATTR_COOP_GROUP_MASK_REGIDS
	.align		4
        /*0064*/ 	.byte	0x04, 0x29
        /*0066*/ 	.short	(.L_1614 - .L_1613)


	//   ....[0]....
.L_1613:
        /*0068*/ 	.word	0xffffffff


	//   ....[1]....
        /*006c*/ 	.word	0xffffffff


	//   ....[2]....
        /*0070*/ 	.word	0xffffffff


	//   ....[3]....
        /*0074*/ 	.word	0xffffffff


	//   ....[4]....
        /*0078*/ 	.word	0xffffffff


	//   ....[5]....
        /*007c*/ 	.word	0xffffffff


	//   ....[6]....
        /*0080*/ 	.word	0xffffffff


	//   ....[7]....
        /*0084*/ 	.word	0xffffffff


	//   ....[8]....
        /*0088*/ 	.word	0xffffffff


	//   ....[9]....
        /*008c*/ 	.word	0xffffffff


	//   ....[10]....
        /*0090*/ 	.word	0xffffffff


	//   ....[11]....
        /*0094*/ 	.word	0xffffffff


	//   ....[12]....
        /*0098*/ 	.word	0xffffffff


	//   ....[13]....
        /*009c*/ 	.word	0xffffffff


	//   ....[14]....
        /*00a0*/ 	.word	0xffffffff


	//   ....[15]....
        /*00a4*/ 	.word	0xffffffff


	//   ....[16]....
        /*00a8*/ 	.word	0xffffffff


	//   ....[17]....
        /*00ac*/ 	.word	0xffffffff


	//   ....[18]....
        /*00b0*/ 	.word	0xffffffff


	//   ....[19]....
        /*00b4*/ 	.word	0xffffffff


	//   ....[20]....
        /*00b8*/ 	.word	0xffffffff


	//----- nvinfo : EIATTR_COOP_GROUP_INSTR_OFFSETS
	.align		4
.L_1614:
        /*00bc*/ 	.byte	0x04, 0x28
        /*00be*/ 	.short	(.L_1616 - .L_1615)


	//   ....[0]....
.L_1615:
        /*00c0*/ 	.word	0x0001af60


	//   ....[1]....
        /*00c4*/ 	.word	0x0001af80


	//   ....[2]....
        /*00c8*/ 	.word	0x0001afa0


	//   ....[3]....
        /*00cc*/ 	.word	0x0001afc0


	//   ....[4]....
        /*00d0*/ 	.word	0x0001afe0


	//   ....[5]....
        /*00d4*/ 	.word	0x0001b320


	//   ....[6]....
        /*00d8*/ 	.word	0x0001b340


	//   ....[7]....
        /*00dc*/ 	.word	0x0001b360


	//   ....[8]....
        /*00e0*/ 	.word	0x0001b380


	//   ....[9]....
        /*00e4*/ 	.word	0x0001b3b0


	//   ....[10]....
        /*00e8*/ 	.word	0x0001b540


	//   ....[11]....
        /*00ec*/ 	.word	0x0001b580


	//   ....[12]....
        /*00f0*/ 	.word	0x0001b5a0


	//   ....[13]....
        /*00f4*/ 	.word	0x0001b5e0


	//   ....[14]....
        /*00f8*/ 	.word	0x0001b6b0


	//   ....[15]....
        /*00fc*/ 	.word	0x0001b6d0


	//   ....[16]....
        /*0100*/ 	.word	0x0001b6f0


	//   ....[17]....
        /*0104*/ 	.word	0x0001b790


	//   ....[18]....
        /*0108*/ 	.word	0x0001b7d0


	//   ....[19]....
        /*010c*/ 	.word	0x0001b880


	//   ....[20]....
        /*0110*/ 	.word	0x0001b8b0


	//----- nvinfo : EIATTR_VRC_CTA_INIT_COUNT
	.align		4
.L_1616:
        /*0114*/ 	.byte	0x02, 0x4a
	.zero		1
	.zero		1


	//----- nvinfo : EIATTR_EXIT_INSTR_OFFSETS
	.align		4
        /*0118*/ 	.byte	0x04, 0x1c
        /*011a*/ 	.short	(.L_1618 - .L_1617)


	//   ....[0]....
.L_1617:
        /*011c*/ 	.word	0x000007b0


	//   ....[1]....
        /*0120*/ 	.word	0x0001c060


	//----- nvinfo : EIATTR_MAX_THREADS
	.align		4
.L_1618:
        /*0124*/ 	.byte	0x04, 0x05
        /*0126*/ 	.short	(.L_1620 - .L_1619)
.L_1619:
        /*0128*/ 	.word	0x00000100
        /*012c*/ 	.word	0x00000001
        /*0130*/ 	.word	0x00000001


	//----- nvinfo : EIATTR_CRS_STACK_SIZE
	.align		4
.L_1620:
        /*0134*/ 	.byte	0x04, 0x1e
        /*0136*/ 	.short	(.L_1622 - .L_1621)
.L_1621:
        /*0138*/ 	.word	0x00000000


	//----- nvinfo : EIATTR_CBANK_PARAM_SIZE
	.align		4
.L_1622:
        /*013c*/ 	.byte	0x03, 0x19
        /*013e*/ 	.short	0x00e8


	//----- nvinfo : EIATTR_PARAM_CBANK
	.align		4
        /*0140*/ 	.byte	0x04, 0x0a
        /*0142*/ 	.short	(.L_1624 - .L_1623)
	.align		4
.L_1623:
        /*0144*/ 	.word	index@(.nv.constant0._ZN10layer_norm31ln_parallel_residual_fwd_kernelINS_13Kernel_traitsIf6__halffS2_fjLj6144ELj1ELj1ELj8ELj16ENS_18Kernel_traits_baseILj6144EfS2_fS2_fjLj256EEEEELb1ELb1ELb0EEEvNS_9FwdParamsE)
        /*0148*/ 	.short	0x0380
        /*014a*/ 	.short	0x00e8


	//----- nvinfo : EIATTR_SW_WAR
	.align		4
.L_1624:
        /*014c*/ 	.byte	0x04, 0x36
        /*014e*/ 	.short	(.L_1626 - .L_1625)
.L_1625:
        /*0150*/ 	.word	0x00000008
.L_1626:


//--------------------- .nv.info._ZN10layer_norm31ln_parallel_residual_fwd_kernelINS_13Kernel_traitsIf6__halffS2_fjLj6144ELj1ELj1ELj8ELj16ENS_18Kernel_traits_baseILj6144EfS2_fS2_fjLj256EEEEELb1ELb1ELb1EEEvNS_9FwdParamsE --------------------------
	.section	.nv.info._ZN10layer_norm31ln_parallel_residual_fwd_kernelINS_13Kernel_traitsIf6__halffS2_fjLj6144ELj1ELj1ELj8ELj16ENS_18Kernel_traits_baseILj6144EfS2_fS2_fjLj256EEEEELb1ELb1ELb1EEEvNS_9FwdParamsE,"",@"SHT_CUDA_INFO"
	.sectionflags	@""
	.align	4


	//----- nvinfo : EIATTR_CUDA_API_VERSION
	.align		4
        /*0000*/ 	.byte	0x04, 0x37
        /*0002*/ 	.short	(.L_1628 - .L_1627)
.L_1627:
        /*0004*/ 	.word	0x00000082


	//----- nvinfo : EIATTR_KPARAM_INFO
	.align		4
.L_1628:
        /*0008*/ 	.byte	0x04, 0x17
        /*000a*/ 	.short	(.L_1630 - .L_1629)
.L_1629:
        /*000c*/ 	.word	0x00000000
        /*0010*/ 	.short	0x0000
        /*0012*/ 	.short	0x0000
        /*0014*/ 	.byte	0x00, 0xf0, 0xa1, 0x03


	//----- nvinfo : EIATTR_SPARSE_MMA_MASK
	.align		4
.L_1630:
        /*0018*/ 	.byte	0x03, 0x50
        /*001a*/ 	.short	0x0000


	//----- nvinfo : EIATTR_MAXREG_COUNT
	.align		4
        /*001c*/ 	.byte	0x03, 0x1b
        /*001e*/ 	.short	0x00ff


	//----- nvinfo : EIATTR_NUM_BARRIERS
	.align		4
        /*0020*/ 	.byte	0x02, 0x4c
        /*0022*/ 	.byte	0x01
	.zero		1


	//----- nvinfo : EIATTR_MERCURY_ISA_VERSION
	.align		4
        /*0024*/ 	.byte	0x03, 0x5f
        /*0026*/ 	.short	0x0101


	//----- nvinfo : EIATTR_COOP_GROUP_MASK_REGIDS
	.align		4
        /*0028*/ 	.byte	0x04, 0x29
        /*002a*/ 	.short	(.L_1632 - .L_1631)


	//   ....[0]....
.L_1631:
        /*002c*/ 	.word	0xffffffff


	//   ....[1]....
        /*0030*/ 	.word	0xffffffff


	//   ....[2]....
        /*0034*/ 	.word	0xffffffff


	//   ....[3]....
        /*0038*/ 	.word	0xffffffff


	//   ....[4]....
        /*003c*/ 	.word	0xffffffff


	//   ....[5]....
        /*0040*/ 	.word	0xffffffff


	//   ....[6]....
        /*0044*/ 	.word	0xffffffff


	//   ....[7]....
        /*0048*/ 	.word	0xffffffff


	//   ....[8]....
        /*004c*/ 	.word	0xffffffff


	//   ....[9]....
        /*0050*/ 	.word	0xffffffff


	//   ....[10]....
        /*0054*/ 	.word	0xffffffff


	//   ....[11]....
        /*0058*/ 	.word	0xffffffff


	//   ....[12]....
        /*005c*/ 	.word	0xffffffff


	//   ....[13]....
        /*0060*/ 	.word	0xffffffff


	//   ....[14]....
        /*0064*/ 	.word	0xffffffff


	//   ....[15]....
        /*0068*/ 	.word	0xffffffff


	//   ....[16]....
        /*006c*/ 	.word	0xffffffff


	//   ....[17]....
        /*0070*/ 	.word	0xffffffff


	//   ....[18]....
        /*0074*/ 	.word	0xffffffff


	//   ....[19]....
        /*0078*/ 	.word	0xffffffff


	//   ....[20]....
        /*007c*/ 	.word	0xffffffff


	//----- nvinfo : EIATTR_COOP_GROUP_INSTR_OFFSETS
	.align		4
.L_1632:
        /*0080*/ 	.byte	0x04, 0x28
        /*0082*/ 	.short	(.L_1634 - .L_1633)


	//   ....[0]....
.L_1633:
        /*0084*/ 	.word	0x000169f0


	//   ....[1]....
        /*0088*/ 	.word	0x00016a20


	//   ....[2]....
        /*008c*/ 	.word	0x00016a40


	//   ....[3]....
        /*0090*/ 	.word	0x00016a60


	//   ....[4]....
        /*0094*/ 	.word	0x00016a80


	//   ....[5]....
        /*0098*/ 	.word	0x00016db0


	//   ....[6]....
        /*009c*/ 	.word	0x00016dd0


	//   ....[7]....
        /*00a0*/ 	.word	0x00016df0


	//   ....[8]....
        /*00a4*/ 	.word	0x00016e20


	//   ....[9]....
        /*00a8*/ 	.word	0x00016e50


	//   ....[10]....
        /*00ac*/ 	.word	0x00016ff0


	//   ....[11]....
        /*00b0*/ 	.word	0x00017030


	//   ....[12]....
        /*00b4*/ 	.word	0x00017070


	//   ....[13]....
        /*00b8*/ 	.word	0x000170a0


	//   ....[14]....
        /*00bc*/ 	.word	0x00017130


	//   ....[15]....
        /*00c0*/ 	.word	0x00017180


	//   ....[16]....
        /*00c4*/ 	.word	0x00017190


	//   ....[17]....
        /*00c8*/ 	.word	0x00017230


	//   ....[18]....
        /*00cc*/ 	.word	0x00017270


	//   ....[19]....
        /*00d0*/ 	.word	0x00017320


	//   ....[20]....
        /*00d4*/ 	.word	0x00017340


	//----- nvinfo : EIATTR_VRC_CTA_INIT_COUNT
	.align		4
.L_1634:
        /*00d8*/ 	.byte	0x02, 0x4a
	.zero		1
	.zero		1


	//----- nvinfo : EIATTR_EXIT_INSTR_OFFSETS
	.align		4
        /*00dc*/ 	.byte	0x04, 0x1c
        /*00de*/ 	.short	(.L_1636 - .L_1635)


	//   ....[0]....
.L_1635:
        /*00e0*/ 	.word	0x000003a0


	//   ....[1]....
        /*00e4*/ 	.word	0x00017a20


	//----- nvinfo : EIATTR_MAX_THREADS
	.align		4
.L_1636:
        /*00e8*/ 	.byte	0x04, 0x05
        /*00ea*/ 	.short	(.L_1638 - .L_1637)
.L_1637:
        /*00ec*/ 	.word	0x00000100
        /*00f0*/ 	.word	0x00000001
        /*00f4*/ 	.word	0x00000001


	//----- nvinfo : EIATTR_CRS_STACK_SIZE
	.align		4
.L_1638:
        /*00f8*/ 	.byte	0x04, 0x1e
        /*00fa*/ 	.short	(.L_1640 - .L_1639)
.L_1639:
        /*00fc*/ 	.word	0x00000000


	//----- nvinfo : EIATTR_CBANK_PARAM_SIZE
	.align		4
.L_1640:
        /*0100*/ 	.byte	0x03, 0x19
        /*0102*/ 	.short	0x00e8


	//----- nvinfo : EIATTR_PARAM_CBANK
	.align		4
        /*0104*/ 	.byte	0x04, 0x0a
        /*0106*/ 	.short	(.L_1642 - .L_1641)
	.align		4
.L_1641:
        /*0108*/ 	.word	index@(.nv.constant0._ZN10layer_norm31ln_parallel_residual_fwd_kernelINS_13Kernel_traitsIf6__halffS2_fjLj6144ELj1ELj1ELj8ELj16ENS_18Kernel_traits_baseILj6144EfS2_fS2_fjLj256EEEEELb1ELb1ELb1EEEvNS_9FwdParamsE)
        /*010c*/ 	.short	0x0380
        /*010e*/ 	.short	0x00e8


	//----- nvinfo : EIATTR_SW_WAR
	.align		4
.L_1642:
        /*0110*/ 	.byte	0x04, 0x36
        /*0112*/ 	.short	(.L_1644 - .L_1643)
.L_1643:
        /*0114*/ 	.word	0x00000008
.L_1644:


//--------------------- .nv.info._ZN10layer_norm31ln_parallel_residual_fwd_kernelINS_13Kernel_traitsI6__halfffffjLj6144ELj1ELj1ELj8ELj16ENS_18Kernel_traits_baseILj6144ES2_ffffjLj256EEEEELb0ELb0ELb0EEEvNS_9FwdParamsE --------------------------
	.section	.nv.info._ZN10layer_norm31ln_parallel_residual_fwd_kernelINS_13Kernel_traitsI6__halfffffjLj6144ELj1ELj1ELj8ELj16ENS_18Kernel_traits_baseILj6144ES2_ffffjLj256EEEEELb0ELb0ELb0EEEvNS_9FwdParamsE,"",@"SHT_CUDA_INFO"
	.sectionflags	@""
	.align	4


	//----- nvinfo : EIATTR_CUDA_API_VERSION
	.align		4
        /*0000*/ 	.byte	0x04, 0x37
        /*0002*/ 	.short	(.L_1646 - .L_1645)
.L_1645:
        /*0004*/ 	.word	0x00000082


	//----- nvinfo : EIATTR_KPARAM_INFO
	.align		4
.L_1646:
        /*0008*/ 	.byte	0x04, 0x17
        /*000a*/ 	.short	(.L_1648 - .L_1647)
.L_1647:
        /*000c*/ 	.word	0x00000000
        /*0010*/ 	.short	0x0000
        /*0012*/ 	.short	0x0000
        /*0014*/ 	.byte	0x00, 0xf0, 0xa1, 0x03


	//----- nvinfo : EIATTR_SPARSE_MMA_MASK
	.align		4
.L_1648:
        /*0018*/ 	.byte	0x03, 0x50
        /*001a*/ 	.short	0x0000


	//----- nvinfo : EIATTR_MAXREG_COUNT
	.align		4
        /*001c*/ 	.byte	0x03, 0x1b
        /*001e*/ 	.short	0x00ff


	//----- nvinfo : EIATTR_NUM_BARRIERS
	.align		4
        /*0020*/ 	.byte	0x02, 0x4c
        /*0022*/ 	.byte	0x01
	.zero		1


	//----- nvinfo : EIATTR_MERCURY_ISA_VERSION
	.align		4
        /*0024*/ 	.byte	0x03, 0x5f
        /*0026*/ 	.short	0x0101


	//----- nvinfo : EIATTR_COOP_GROUP_MASK_REGIDS
	.align		4
        /*0028*/ 	.byte	0x04, 0x29
        /*002a*/ 	.short	(.L_1650 - .L_1649)


	//   ....[0]....
.L_1649:
        /*002c*/ 	.word	0xffffffff


	//   ....[1]....
        /*0030*/ 	.word	0xffffffff


	//   ....[2]....
        /*0034*/ 	.word	0xffffffff


	//   ....[3]....
        /*0038*/ 	.word	0xffffffff


	//   ....[4]....
        /*003c*/ 	.word	0xffffffff


	//   ....[5]....
        /*0040*/ 	.word	0xffffffff


	//   ....[6]....
        /*0044*/ 	.word	0xffffffff


	//   ....[7]....
        /*0048*/ 	.word	0xffffffff


	//   ....[8]....
        /*004c*/ 	.word	0xffffffff


	//   ....[9]....
        /*0050*/ 	.word	0xffffffff


	//   ....[10]....
        /*0054*/ 	.word	0xffffffff


	//   ....[11]....
        /*0058*/ 	.word	0xffffffff


	//   ....[12]....
        /*005c*/ 	.word	0xffffffff


	//   ....[13]....
        /*0060*/ 	.word	0xffffffff


	//   ....[14]....
        /*0064*/ 	.word	0xffffffff


	//   ....[15]....
        /*0068*/ 	.word	0xffffffff


	//   ....[16]....
        /*006c*/ 	.word	0xffffffff


	//   ....[17]....
        /*0070*/ 	.word	0xffffffff


	//   ....[18]....
        /*0074*/ 	.word	0xffffffff


	//   ....[19]....
        /*0078*/ 	.word	0xffffffff


	//   ....[20]....
        /*007c*/ 	.word	0xffffffff


	//----- nvinfo : EIATTR_COOP_GROUP_INSTR_OFFSETS
	.align		4
.L_1650:
        /*0080*/ 	.byte	0x04, 0x28
        /*0082*/ 	.short	(.L_1652 - .L_1651)


	//   ....[0]....
.L_1651:
        /*0084*/ 	.word	0x00003690


	//   ....[1]....
        /*0088*/ 	.word	0x000036b0


	//   ....[2]....
        /*008c*/ 	.word	0x000036e0


	//   ....[3]....
        /*0090*/ 	.word	0x00003700


	//   ....[4]....
        /*0094*/ 	.word	0x00003720


	//   ....[5]....
        /*0098*/ 	.word	0x00003aa0


	//   ....[6]....
        /*009c*/ 	.word	0x00003ad0


	//   ....[7]....
        /*00a0*/ 	.word	0x00003b00


	//   ....[8]....
        /*00a4*/ 	.word	0x00003b30


	//   ....[9]....
        /*00a8*/ 	.word	0x00003b50


	//   ....[10]....
        /*00ac*/ 	.word	0x00003ce0


	//   ....[11]....
        /*00b0*/ 	.word	0x00003d10


	//   ....[12]....
        /*00b4*/ 	.word	0x00003d50


	//   ....[13]....
        /*00b8*/ 	.word	0x00003db0


	//   ....[14]....
        /*00bc*/ 	.word	0x00003e10


	//   ....[15]....
        /*00c0*/ 	.word	0x00003e40


	//   ....[16]....
        /*00c4*/ 	.word	0x00003e80


	//   ....[17]....
        /*00c8*/ 	.word	0x00003f20


	//   ....[18]....
        /*00cc*/ 	.word	0x00003f70


	//   ....[19]....
        /*00d0*/ 	.word	0x00004000


	//   ....[20]....
        /*00d4*/ 	.word	0x00004030


	//----- nvinfo : EIATTR_VRC_CTA_INIT_COUNT
	.align		4
.L_1652:
        /*00d8*/ 	.byte	0x02, 0x4a
	.zero		1
	.zero		1


	//----- nvinfo : EIATTR_EXIT_INSTR_OFFSETS
	.align		4
        /*00dc*/ 	.byte	0x04, 0x1c
        /*00de*/ 	.short	(.L_1654 - .L_1653)


	//   ....[0]....
.L_1653:
        /*00e0*/ 	.word	0x000014c0


	//   ....[1]....
        /*00e4*/ 	.word	0x00005110


	//----- nvinfo : EIATTR_MAX_THREADS
	.align		4
.L_1654:
        /*00e8*/ 	.byte	0x04, 0x05
        /*00ea*/ 	.short	(.L_1656 - .L_1655)
.L_1655:
        /*00ec*/ 	.word	0x00000100
        /*00f0*/ 	.word	0x00000001
        /*00f4*/ 	.word	0x00000001


	//----- nvinfo : EIATTR_CRS_STACK_SIZE
	.align		4
.L_1656:
        /*00f8*/ 	.byte	0x04, 0x1e
        /*00fa*/ 	.short	(.L_1658 - .L_1657)
.L_1657:
        /*00fc*/ 	.word	0x00000000


	//----- nvinfo : EIATTR_CBANK_PARAM_SIZE
	.align		4
.L_1658:
        /*0100*/ 	.byte	0x03, 0x19
        /*0102*/ 	.short	0x00e8


	//----- nvinfo : EIATTR_PARAM_CBANK
	.align		4
        /*0104*/ 	.byte	0x04, 0x0a
        /*0106*/ 	.short	(.L_1660 - .L_1659)
	.align		4
.L_1659:
        /*0108*/ 	.word	index@(.nv.constant0._ZN10layer_norm31ln_parallel_residual_fwd_kernelINS_13Kernel_traitsI6__halfffffjLj6144ELj1ELj1ELj8ELj16ENS_18Kernel_traits_baseILj6144ES2_ffffjLj256EEEEELb0ELb0ELb0EEEvNS_9FwdParamsE)
        /*010c*/ 	.short	0x0380
        /*010e*/ 	.short	0x00e8


	//----- nvinfo : EIATTR_SW_WAR
	.align		4
.L_1660:
        /*0110*/ 	.byte	0x04, 0x36
        /*0112*/ 	.short	(.L_1662 - .L_1661)
.L_1661:
        /*0114*/ 	.word	0x00000008
.L_1662:


//--------------------- .nv.info._ZN10layer_norm31ln_parallel_residual_fwd_kernelINS_13Kernel_traitsI6__halfffffjLj6144ELj1ELj1ELj8ELj16ENS_18Kernel_traits_baseILj6144ES2_ffffjLj256EEEEELb0ELb0ELb1EEEvNS_9FwdParamsE --------------------------
	.section	.nv.info._ZN10layer_norm31ln_parallel_residual_fwd_kernelINS_13Kernel_traitsI6__halfffffjLj6144ELj1ELj1ELj8ELj16ENS_18Kernel_traits_baseILj6144ES2_ffffjLj256EEEEELb0ELb0ELb1EEEvNS_9FwdParamsE,"",@"SHT_CUDA_INFO"
	.sectionflags	@""
	.align	4


	//----- nvinfo : EIATTR_CUDA_API_VERSION
	.align		4
        /*0000*/ 	.byte	0x04, 0x37
        /*0002*/ 	.short	(.L_1664 - .L_1663)
.L_1663:
        /*0004*/ 	.word	0x00000082


	//----- nvinfo : EIATTR_KPARAM_INFO
	.align		4
.L_1664:
        /*0008*/ 	.byte	0x04, 0x17
        /*000a*/ 	.short	(.L_1666 - .L_1665)
.L_1665:
        /*000c*/ 	.word	0x00000000
        /*0010*/ 	.short	0x0000
        /*0012*/ 	.short	0x0000
        /*0014*/ 	.byte	0x00, 0xf0, 0xa1, 0x03


	//----- nvinfo : EIATTR_SPARSE_MMA_MASK
	.align		4
.L_1666:
        /*0018*/ 	.byte	0x03, 0x50
        /*001a*/ 	.short	0x0000


	//----- nvinfo : EIATTR_MAXREG_COUNT
	.align		4
        /*001c*/ 	.byte	0x03, 0x1b
        /*001e*/ 	.short	0x00ff


	//----- nvinfo : EIATTR_NUM_BARRIERS
	.align		4
        /*0020*/ 	.byte	0x02, 0x4c
        /*0022*/ 	.byte	0x01
	.zero		1


	//----- nvinfo : EIATTR_MERCURY_ISA_VERSION
	.align		4
        /*0024*/ 	.byte	0x03, 0x5f
        /*0026*/ 	.short	0x0101


	//----- nvinfo : EIATTR_COOP_GROUP_MASK_REGIDS
	.align		4
        /*0028*/ 	.byte	0x04, 0x29
        /*002a*/ 	.short	(.L_1668 - .L_1667)


	//   ....[0]....
.L_1667:
        /*002c*/ 	.word	0xffffffff


	//   ....[1]....
        /*0030*/ 	.word	0xffffffff


	//   ....[2]....
        /*0034*/ 	.word	0xffffffff


	//   ....[3]....
        /*0038*/ 	.word	0xffffffff


	//   ....[4]....
        /*003c*/ 	.word	0xffffffff


	//   ....[5]....
        /*0040*/ 	.word	0xffffffff


	//   ....[6]....
        /*0044*/ 	.word	0xffffffff


	//   ....[7]....
        /*0048*/ 	.word	0xffffffff


	//   ....[8]....
        /*004c*/ 	.word	0xffffffff


	//   ....[9]....
        /*0050*/ 	.word	0xffffffff


	//   ....[10]....
        /*0054*/ 	.word	0xffffffff


	//   ....[11]....
        /*0058*/ 	.word	0xffffffff


	//   ....[12]....
        /*005c*/ 	.word	0xffffffff


	//   ....[13]....
        /*0060*/ 	.word	0xffffffff


	//   ....[14]....
        /*0064*/ 	.word	0xffffffff


	//   ....[15]....
        /*0068*/ 	.word	0xffffffff


	//   ....[16]....
        /*006c*/ 	.word	0xffffffff


	//   ....[17]....
        /*0070*/ 	.word	0xffffffff


	//   ....[18]....
        /*0074*/ 	.word	0xffffffff


	//   ....[19]....
        /*0078*/ 	.word	0xffffffff


	//   ....[20]....
        /*007c*/ 	.word	0xffffffff


	//----- nvinfo : EIATTR_COOP_GROUP_INSTR_OFFSETS
	.align		4
.L_1668:
        /*0080*/ 	.byte	0x04, 0x28
        /*0082*/ 	.short	(.L_1670 - .L_1669)


	//   ....[0]....
.L_1669:
        /*0084*/ 	.word	0x000024c0


	//   ....[1]....
        /*0088*/ 	.word	0x000024e0


	//   ....[2]....
        /*008c*/ 	.word	0x00002500


	//   ....[3]....
        /*0090*/ 	.word	0x00002520


	//   ....[4]....
        /*0094*/ 	.word	0x00002540


	//   ....[5]....
        /*0098*/ 	.word	0x00002870


	//   ....[6]....
        /*009c*/ 	.word	0x00002890


	//   ....[7]....
        /*00a0*/ 	.word	0x000028b0


	//   ....[8]....
        /*00a4*/ 	.word	0x000028d0


	//   ....[9]....
        /*00a8*/ 	.word	0x000028f0


	//   ....[10]....
        /*00ac*/ 	.word	0x00002aa0


	//   ....[11]....
        /*00b0*/ 	.word	0x00002ae0


	//   ....[12]....
        /*00b4*/ 	.word	0x00002af0


	//   ....[13]....
        /*00b8*/ 	.word	0x00002b30


	//   ....[14]....
        /*00bc*/ 	.word	0x00002c00


	//   ....[15]....
        /*00c0*/ 	.word	0x00002c30


	//   ....[16]....
        /*00c4*/ 	.word	0x00002c50


	//   ....[17]....
        /*00c8*/ 	.word	0x00002cd0


	//   ....[18]....
        /*00cc*/ 	.word	0x00002d30


	//   ....[19]....
        /*00d0*/ 	.word	0x00002de0


	//   ....[20]....
        /*00d4*/ 	.word	0x00002e10


	//----- nvinfo : EIATTR_VRC_CTA_INIT_COUNT
	.align		4
.L_1670:
        /*00d8*/ 	.byte	0x02, 0x4a
	.zero		1
	.zero		1


	//----- nvinfo : EIATTR_EXIT_INSTR_OFFSETS
	.align		4
        /*00dc*/ 	.byte	0x04, 0x1c
        /*00de*/ 	.short	(.L_1672 - .L_1671)


	//   ....[0]....
.L_1671:
        /*00e0*/ 	.word	0x00000920


	//   ....[1]....
        /*00e4*/ 	.word	0x00003cb0


	//----- nvinfo : EIATTR_MAX_THREADS
	.align		4
.L_1672:
        /*00e8*/ 	.byte	0x04, 0x05
        /*00ea*/ 	.short	(.L_1674 - .L_1673)
.L_1673:
        /*00ec*/ 	.word	0x00000100
        /*00f0*/ 	.word	0x00000001
        /*00f4*/ 	.word	0x00000001


	//----- nvinfo : EIATTR_CRS_STACK_SIZE
	.align		4
.L_1674:
        /*00f8*/ 	.byte	0x04, 0x1e
        /*00fa*/ 	.short	(.L_1676 - .L_1675)
.L_1675:
        /*00fc*/ 	.word	0x00000000


	//----- nvinfo : EIATTR_CBANK_PARAM_SIZE
	.align		4
.L_1676:
        /*0100*/ 	.byte	0x03, 0x19
        /*0102*/ 	.short	0x00e8


	//----- nvinfo : EIATTR_PARAM_CBANK
	.align		4
        /*0104*/ 	.byte	0x04, 0x0a
        /*0106*/ 	.short	(.L_1678 - .L_1677)
	.align		4
.L_1677:
        /*0108*/ 	.word	index@(.nv.constant0._ZN10layer_norm31ln_parallel_residual_fwd_kernelINS_13Kernel_traitsI6__halfffffjLj6144ELj1ELj1ELj8ELj16ENS_18Kernel_traits_baseILj6144ES2_ffffjLj256EEEEELb0ELb0ELb1EEEvNS_9FwdParamsE)
        /*010c*/ 	.short	0x0380
        /*010e*/ 	.short	0x00e8


	//----- nvinfo : EIATTR_SW_WAR
	.align		4
.L_1678:
        /*0110*/ 	.byte	0x04, 0x36
        /*0112*/ 	.short	(.L_1680 - .L_1679)
.L_1679:
        /*0114*/ 	.word	0x00000008
.L_1680:


//--------------------- .nv.info._ZN10layer_norm31ln_parallel_residual_fwd_kernelINS_13Kernel_traitsI6__halfffffjLj6144ELj1ELj1ELj8ELj16ENS_18Kernel_traits_baseILj6144ES2_ffffjLj256EEEEELb0ELb1ELb0EEEvNS_9FwdParamsE --------------------------
	.section	.nv.info._ZN10layer_norm31ln_parallel_residual_fwd_kernelINS_13Kernel_traitsI6__halfffffjLj6144ELj1ELj1ELj8ELj16ENS_18Kernel_traits_baseILj6144ES2_ffffjLj256EEEEELb0ELb1ELb0EEEvNS_9FwdParamsE,"",@"SHT_CUDA_INFO"
	.sectionflags	@""
	.align	4


	//----- nvinfo : EIATTR_CUDA_API_VERSION
	.align		4
        /*0000*/ 	.byte	0x04, 0x37
        /*0002*/ 	.short	(.L_1682 - .L_1681)
.L_1681:
        /*0004*/ 	.word	0x00000082


	//----- nvinfo : EIATTR_KPARAM_INFO
	.align		4
.L_1682:
        /*0008*/ 	.byte	0x04, 0x17
        /*000a*/ 	.short	(.L_1684 - .L_1683)
.L_1683:
        /*000c*/ 	.word	0x00000000
        /*0010*/ 	.short	0x0000
        /*0012*/ 	.short	0x0000
        /*0014*/ 	.byte	0x00, 0xf0, 0xa1, 0x03


	//----- nvinfo : EIATTR_SPARSE_MMA_MASK
	.align		4
.L_1684:
        /*0018*/ 	.byte	0x03, 0x50
        /*001a*/ 	.short	0x0000


	//----- nvinfo : EIATTR_MAXREG_COUNT
	.align		4
        /*001c*/ 	.byte	0x03, 0x1b
        /*001e*/ 	.short	0x00ff


	//----- nvinfo : EIATTR_NUM_BARRIERS
	.align		4
        /*0020*/ 	.byte	0x02, 0x4c
        /*0022*/ 	.byte	0x01
	.zero		1


	//----- nvinfo : EIATTR_MERCURY_ISA_VERSION
	.align		4
        /*0024*/ 	.byte	0x03, 0x5f
        /*0026*/ 	.short	0x0101


	//----- nvinfo : EIATTR_COOP_GROUP_MASK_REGIDS
	.align		4
        /*0028*/ 	.byte	0x04, 0x29
        /*002a*/ 	.short	(.L_1686 - .L_1685)


	//   ....[0]....
.L_1685:
        /*002c*/ 	.word	0xffffffff


	//   ....[1]....
        /*0030*/ 	.word	0xffffffff


	//   ....[2]....
        /*0034*/ 	.word	0xffffffff


	//   ....[3]....
        /*0038*/ 	.word	0xffffffff


	//   ....[4]....
        /*003c*/ 	.word	0xffffffff


	//   ....[5]....
        /*0040*/ 	.word	0xffffffff


	//   ....[6]....
        /*0044*/ 	.word	0xffffffff


	//   ....[7]....
        /*0048*/ 	.word	0xffffffff


	//   ....[8]....
        /*004c*/ 	.word	0xffffffff


	//   ....[9]....
        /*0050*/ 	.word	0xffffffff


	//   ....[10]....
        /*0054*/ 	.word	0xffffffff


	//   ....[11]....
        /*0058*/ 	.word	0xffffffff


	//   ....[12]....
        /*005c*/ 	.word	0xffffffff


	//   ....[13]....
        /*0060*/ 	.word	0xffffffff


	//   ....[14]....
        /*0064*/ 	.word	0xffffffff


	//   ....[15]....
        /*0068*/ 	.word	0xffffffff


	//   ....[16]....
        /*006c*/ 	.word	0xffffffff


	//   ....[17]....
        /*0070*/ 	.word	0xffffffff


	//   ....[18]....
        /*0074*/ 	.word	0xffffffff


	//   ....[19]....
        /*0078*/ 	.word	0xffffffff


	//   ....[20]....
        /*007c*/ 	.word	0xffffffff


	//----- nvinfo : EIATTR_COOP_GROUP_INSTR_OFFSETS
	.align		4
.L_1686:
        /*0080*/ 	.byte	0x04, 0x28
        /*0082*/ 	.short	(.L_1688 - .L_1687)


	//   ....[0]....
.L_1687:
        /*0084*/ 	.word	0x00002520


	//   ....[1]....
        /*0088*/ 	.word	0x00002540


	//   ....[2]....
        /*008c*/ 	.word	0x00002560


	//   ....[3]....
        /*0090*/ 	.word	0x00002580


	//   ....[4]....
        /*0094*/ 	.word	0x000025a0


	//   ....[5]....
        /*0098*/ 	.word	0x00002920


	//   ....[6]....
        /*009c*/ 	.word	0x00002940


	//   ....[7]....
        /*00a0*/ 	.word	0x00002960


	//   ....[8]....
        /*00a4*/ 	.word	0x00002990


	//   ....[9]....
        /*00a8*/ 	.word	0x000029c0


	//   ....[10]....
        /*00ac*/ 	.word	0x00002b60


	//   ....[11]....
        /*00b0*/ 	.word	0x00002ba0


	//   ....[12]....
        /*00b4*/ 	.word	0x00002bd0


	//   ....[13]....
        /*00b8*/ 	.word	0x00002bf0


	//   ....[14]....
        /*00bc*/ 	.word	0x00002c80


	//   ....[15]....
        /*00c0*/ 	.word	0x00002cc0


	//   ....[16]....
        /*00c4*/ 	.word	0x00002d80


	//   ....[17]....
        /*00c8*/ 	.word	0x00002e10


	//   ....[18]....
        /*00cc*/ 	.word	0x00002e50


	//   ....[19]....
        /*00d0*/ 	.word	0x00002eb0


	//   ....[20]....
        /*00d4*/ 	.word	0x00002f00


	//----- nvinfo : EIATTR_VRC_CTA_INIT_COUNT
	.align		4
.L_1688:
        /*00d8*/ 	.byte	0x02, 0x4a
	.zero		1
	.zero		1


	//----- nvinfo : EIATTR_EXIT_INSTR_OFFSETS
	.align		4
        /*00dc*/ 	.byte	0x04, 0x1c
        /*00de*/ 	.short	(.L_1690 - .L_1689)


	//   ....[0]....
.L_1689:
        /*00e0*/ 	.word	0x00000670


	//   ....[1]....
        /*00e4*/ 	.word	0x00003970


	//----- nvinfo : EIATTR_MAX_THREADS
	.align		4
.L_1690:
        /*00e8*/ 	.byte	0x04, 0x05
        /*00ea*/ 	.short	(.L_1692 - .L_1691)
.L_1691:
        /*00ec*/ 	.word	0x00000100
        /*00f0*/ 	.word	0x00000001
        /*00f4*/ 	.word	0x00000001


	//----- nvinfo : EIATTR_CRS_STACK_SIZE
	.align		4
.L_1692:
        /*00f8*/ 	.byte	0x04, 0x1e
        /*00fa*/ 	.short	(.L_1694 - .L_1693)
.L_1693:
        /*00fc*/ 	.word	0x00000000


	//----- nvinfo : EIATTR_CBANK_PARAM_SIZE
	.align		4
.L_1694:
        /*0100*/ 	.byte	0x03, 0x19
        /*0102*/ 	.short	0x00e8


	//----- nvinfo : EIATTR_PARAM_CBANK
	.align		4
        /*0104*/ 	.byte	0x04, 0x0a
        /*0106*/ 	.short	(.L_1696 - .L_1695)
	.align		4
.L_1695:
        /*0108*/ 	.word	index@(.nv.constant0._ZN10layer_norm31ln_parallel_residual_fwd_kernelINS_13Kernel_traitsI6__halfffffjLj6144ELj1ELj1ELj8ELj16ENS_18Kernel_traits_baseILj6144ES2_ffffjLj256EEEEELb0ELb1ELb0EEEvNS_9FwdParamsE)
        /*010c*/ 	.short	0x0380
        /*010e*/ 	.short	0x00e8


	//----- nvinfo : EIATTR_SW_WAR
	.align		4
.L_1696:
        /*0110*/ 	.byte	0x04, 0x36
        /*0112*/ 	.short	(.L_1698 - .L_1697)
.L_1697:
        /*0114*/ 	.word	0x00000008
.L_1698:


//--------------------- .nv.info._ZN10layer_norm31ln_parallel_residual_fwd_kernelINS_13Kernel_traitsI6__halfffffjLj6144ELj1ELj1ELj8ELj16ENS_18Kernel_traits_baseILj6144ES2_ffffjLj256EEEEELb0ELb1ELb1EEEvNS_9FwdParamsE --------------------------
	.section	.nv.info._ZN10layer_norm31ln_parallel_residual_fwd_kernelINS_13Kernel_traitsI6__halfffffjLj6144ELj1ELj1ELj8ELj16ENS_18Kernel_traits_baseILj6144ES2_ffffjLj256EEEEELb0ELb1ELb1EEEvNS_9FwdParamsE,"",@"SHT_CUDA_INFO"
	.sectionflags	@""
	.align	4


	//----- nvinfo : EIATTR_CUDA_API_VERSION
	.align		4
        /*0000*/ 	.byte	0x04, 0x37
        /*0002*/ 	.short	(.L_1700 - .L_1699)
.L_1699:
        /*0004*/ 	.word	0x00000082


	//----- nvinfo : EIATTR_KPARAM_INFO
	.align		4
.L_1700:
        /*0008*/ 	.byte	0x04, 0x17
        /*000a*/ 	.short	(.L_1702 - .L_1701)
.L_1701:
        /*000c*/ 	.word	0x00000000
        /*0010*/ 	.short	0x0000
        /*0012*/ 	.short	0x0000
        /*0014*/ 	.byte	0x00, 0xf0, 0xa1, 0x03


	//----- nvinfo : EIATTR_SPARSE_MMA_MASK
	.align		4
.L_1702:
        /*0018*/ 	.byte	0x03, 0x50
        /*001a*/ 	.short	0x0000


	//----- nvinfo : EIATTR_MAXREG_COUNT
	.align		4
        /*001c*/ 	.byte	0x03, 0x1b
        /*001e*/ 	.short	0x00ff


	//----- nvinfo : EIATTR_NUM_BARRIERS
	.align		4
        /*0020*/ 	.byte	0x02, 0x4c
        /*0022*/ 	.byte	0x01
	.zero		1


	//----- nvinfo : EIATTR_MERCURY_ISA_VERSION
	.align		4
        /*0024*/ 	.byte	0x03, 0x5f
        /*0026*/ 	.short	0x0101


	//----- nvinfo : EIATTR_COOP_GROUP_MASK_REGIDS
	.align		4
        /*0028*/ 	.byte	0x04, 0x29
        /*002a*/ 	.short	(.L_1704 - .L_1703)


	//   ....[0]....
.L_1703:
        /*002c*/ 	.word	0xffffffff


	//   ....[1]....
        /*0030*/ 	.word	0xffffffff


	//   ....[2]....
        /*0034*/ 	.word	0xffffffff


	//   ....[3]....
        /*0038*/ 	.word	0xffffffff


	//   ....[4]....
        /*003c*/ 	.word	0xffffffff


	//   ....[5]....
        /*0040*/ 	.word	0xffffffff


	//   ....[6]....
        /*0044*/ 	.word	0xffffffff


	//   ....[7]....
        /*0048*/ 	.word	0xffffffff


	//   ....[8]....
        /*004c*/ 	.word	0xffffffff


	//   ....[9]....
        /*0050*/ 	.word	0xffffffff


	//   ....[10]....
        /*0054*/ 	.word	0xffffffff


	//   ....[11]....
        /*0058*/ 	.word	0xffffffff


	//   ....[12]....
        /*005c*/ 	.word	0xffffffff


	//   ....[13]....
        /*0060*/ 	.word	0xffffffff


	//   ....[14]....
        /*0064*/ 	.word	0xffffffff


	//   ....[15]....
        /*0068*/ 	.word	0xffffffff


	//   ....[16]....
        /*006c*/ 	.word	0xffffffff


	//   ....[17]....
        /*0070*/ 	.word	0xffffffff


	//   ....[18]....
        /*0074*/ 	.word	0xffffffff


	//   ....[19]....
        /*0078*/ 	.word	0xffffffff


	//   ....[20]....
        /*007c*/ 	.word	0xffffffff


	//----- nvinfo : EIATTR_COOP_GROUP_INSTR_OFFSETS
	.align		4
.L_1704:
        /*0080*/ 	.byte	0x04, 0x28
        /*0082*/ 	.short	(.L_1706 - .L_1705)


	//   ....[0]....
.L_1705:
        /*0084*/ 	.word	0x00001e00


	//   ....[1]....
        /*0088*/ 	.word	0x00001e20


	//   ....[2]....
        /*008c*/ 	.word	0x00001e40


	//   ....[3]....
        /*0090*/ 	.word	0x00001e60


	//   ....[4]....
        /*0094*/ 	.word	0x00001e80


	//   ....[5]....
        /*0098*/ 	.word	0x000021b0


	//   ....[6]....
        /*009c*/ 	.word	0x000021d0


	//   ....[7]....
        /*00a0*/ 	.word	0x00002200


	//   ....[8]....
        /*00a4*/ 	.word	0x00002220


	//   ....[9]....
        /*00a8*/ 	.word	0x00002250


	//   ....[10]....
        /*00ac*/ 	.word	0x00002300


	//   ....[11]....
        /*00b0*/ 	.word	0x00002360


	//   ....[12]....
        /*00b4*/ 	.word	0x000023a0


	//   ....[13]....
        /*00b8*/ 	.word	0x000023b0


	//   ....[14]....
        /*00bc*/ 	.word	0x000023c0


	//   ....[15]....
        /*00c0*/ 	.word	0x00002470


	//   ....[16]....
        /*00c4*/ 	.word	0x000024c0


	//   ....[17]....
        /*00c8*/ 	.word	0x00002550


	//   ....[18]....
        /*00cc*/ 	.word	0x00002580


	//   ....[19]....
        /*00d0*/ 	.word	0x00002620


	//   ....[20]....
        /*00d4*/ 	.word	0x00002650


	//----- nvinfo : EIATTR_VRC_CTA_INIT_COUNT
	.align		4
.L_1706:
        /*00d8*/ 	.byte	0x02, 0x4a
	.zero		1
	.zero		1


	//----- nvinfo : EIATTR_EXIT_INSTR_OFFSETS
	.align		4
        /*00dc*/ 	.byte	0x04, 0x1c
        /*00de*/ 	.short	(.L_1708 - .L_1707)


	//   ....[0]....
.L_1707:
        /*00e0*/ 	.word	0x00000200


	//   ....[1]....
        /*00e4*/ 	.word	0x00002ca0


	//----- nvinfo : EIATTR_MAX_THREADS
	.align		4
.L_1708:
        /*00e8*/ 	.byte	0x04, 0x05
        /*00ea*/ 	.short	(.L_1710 - .L_1709)
.L_1709:
        /*00ec*/ 	.word	0x00000100
        /*00f0*/ 	.word	0x00000001
        /*00f4*/ 	.word	0x00000001


	//----- nvinfo : EIATTR_CBANK_PARAM_SIZE
	.align		4
.L_1710:
        /*00f8*/ 	.byte	0x03, 0x19
        /*00fa*/ 	.short	0x00e8


	//----- nvinfo : EIATTR_PARAM_CBANK
	.align		4
        /*00fc*/ 	.byte	0x04, 0x0a
        /*00fe*/ 	.short	(.L_1712 - .L_1711)
	.align		4
.L_1711:
        /*0100*/ 	.word	index@(.nv.constant0._ZN10layer_norm31ln_parallel_residual_fwd_kernelINS_13Kernel_traitsI6__halfffffjLj6144ELj1ELj1ELj8ELj16ENS_18Kernel_traits_baseILj6144ES2_ffffjLj256EEEEELb0ELb1ELb1EEEvNS_9FwdParamsE)
        /*0104*/ 	.short	0x0380
        /*0106*/ 	.short	0x00e8


	//----- nvinfo : EIATTR_SW_WAR
	.align		4
.L_1712:
        /*0108*/ 	.byte	0x04, 0x36
        /*010a*/ 	.short	(.L_1714 - .L_1713)
.L_1713:
        /*010c*/ 	.word	0x00000008
.L_1714:


//--------------------- .nv.info._ZN10layer_norm31ln_parallel_residual_fwd_kernelINS_13Kernel_traitsI6__halfffffjLj6144ELj1ELj1ELj8ELj16ENS_18Kernel_traits_baseILj6144ES2_ffffjLj256EEEEELb1ELb0ELb0EEEvNS_9FwdParamsE --------------------------
	.section	.nv.info._ZN10layer_norm31ln_parallel_residual_fwd_kernelINS_13Kernel_traitsI6__halfffffjLj6144ELj1ELj1ELj8ELj16ENS_18Kernel_traits_baseILj6144ES2_ffffjLj256EEEEELb1ELb0ELb0EEEvNS_9FwdParamsE,"",@"SHT_CUDA_INFO"
	.sectionflags	@""
	.align	4


	//----- nvinfo : EIATTR_CUDA_API_VERSION
	.align		4
        /*0000*/ 	.byte	0x04, 0x37
        /*0002*/ 	.short	(.L_1716 - .L_1715)
.L_1715:
        /*0004*/ 	.word	0x00000082


	//----- nvinfo : EIATTR_KPARAM_INFO
	.align		4
.L_1716:
        /*0008*/ 	.byte	0x04, 0x17
        /*000a*/ 	.short	(.L_1718 - .L_1717)
.L_1717:
        /*000c*/ 	.word	0x00000000
        /*0010*/ 	.short	0x0000
        /*0012*/ 	.short	0x0000
        /*0014*/ 	.byte	0x00, 0xf0, 0xa1, 0x03


	//----- nvinfo : EIATTR_SPARSE_MMA_MASK
	.align		4
.L_1718:
        /*0018*/ 	.byte	0x03, 0x50
        /*001a*/ 	.short	0x0000


	//----- nvinfo : EIATTR_MAXREG_COUNT
	.align		4
        /*001c*/ 	.byte	0x03, 0x1b
        /*001e*/ 	.short	0x00ff


	//----- nvinfo : EIATTR_NUM_BARRIERS
	.align		4
        /*0020*/ 	.byte	0x02, 0x4c
        /*0022*/ 	.byte	0x01
	.zero		1


	//----- nvinfo : EIATTR_ANNOTATIONS
	.align		4
        /*0024*/ 	.byte	0x04, 0x55
        /*0026*/ 	.short	(.L_1720 - .L_1719)


	//   ....[0]....
.L_1719:
        /*0028*/ 	.word	0x00000001
        /*002c*/ 	.byte	0xb0, 0x16, 0x00, 0x00, 0x01, 0x00, 0x00, 0x00, 0xf0, 0x16, 0x00, 0x00, 0x01, 0x00, 0x00, 0x00
        /*003c*/ 	.byte	0x30, 0x17, 0x00, 0x00, 0x01, 0x00, 0x00, 0x00, 0x70, 0x17, 0x00, 0x00, 0x01, 0x00, 0x00, 0x00
        /*004c*/ 	.byte	0x50, 0x24, 0x00, 0x00, 0x01, 0x00, 0x00, 0x00, 0x80, 0x24, 0x00, 0x00, 0x01, 0x00, 0x00, 0x00
        /*005c*/ 	.byte	0xa0, 0xe5, 0x01, 0x00, 0x01, 0x00, 0x00, 0x00, 0x30, 0xed, 0x01, 0x00, 0x01, 0x00, 0x00, 0x00
        /*006c*/ 	.byte	0x00, 0xf2, 0x01, 0x00, 0x01, 0x00, 0x00, 0x00, 0x10, 0xf2, 0x01, 0x00, 0x01, 0x00, 0x00, 0x00
        /*007c*/ 	.byte	0x30, 0xf2, 0x01, 0x00, 0x01, 0x00, 0x00, 0x00, 0x90, 0xf2, 0x01, 0x00


	//----- nvinfo : EIATTR_MERCURY_ISA_VERSION
	.align		4
.L_1720:
        /*0088*/ 	.byte	0x03, 0x5f
        /*008a*/ 	.short	0x0101


	//----- nvinfo : EIATTR_COOP_GROUP_MASK_REGIDS
	.align		4
        /*008c*/ 	.byte	0x04, 0x29
        /*008e*/ 	.short	(.L_1722 - .L_1721)


	//   ....[0]....
.L_1721:
        /*0090*/ 	.word	0xffffffff


	//   ....[1]....
        /*0094*/ 	.word	0xffffffff


	//   ....[2]....
        /*0098*/ 	.word	0xffffffff


	//   ....[3]....
        /*009c*/ 	.word	0xffffffff


	//   ....[4]....
        /*00a0*/ 	.word	0xffffffff


	//   ....[5]....
        /*00a4*/ 	.word	0xffffffff


	//   ....[6]....
        /*00a8*/ 	.word	0xffffffff


	//   ....[7]....
        /*00ac*/ 	.word	0xffffffff


	//   ....[8]....
        /*00b0*/ 	.word	0xffffffff


	//   ....[9]....
        /*00b4*/ 	.word	0xffffffff


	//   ....[10]....
        /*00b8*/ 	.word	0xffffffff


	//   ....[11]....
        /*00bc*/ 	.word	0xffffffff


	//   ....[12]....
        /*00c0*/ 	.word	0xffffffff


	//   ....[13]....
        /*00c4*/ 	.word	0xffffffff


	//   ....[14]....
        /*00c8*/ 	.word	0xffffffff


	//   ....[15]....
        /*00cc*/ 	.word	0xffffffff


	//   ....[16]....
        /*00d0*/ 	.word	0xffffffff


	//   ....[17]....
        /*00d4*/ 	.word	0xffffffff


	//   ....[18]....
        /*00d8*/ 	.word	0xffffffff


	//   ....[19]....
        /*00dc*/ 	.word	0xffffffff


	//   ....[20]....
        /*00e0*/ 	.word	0xffffffff


	//----- nvinfo : EIATTR_COOP_GROUP_INSTR_OFFSETS
	.align		4
.L_1722:
        /*00e4*/ 	.byte	0x04, 0x28
        /*00e6*/ 	.short	(.L_1724 - .L_1723)


	//   ....[0]....
.L_1723:
        /*00e8*/ 	.word	0x0001e7c0


	//   ....[1]....
        /*00ec*/ 	.word	0x0001e7e0


	//   ....[2]....
        /*00f0*/ 	.word	0x0001e800


	//   ....[3]....
        /*00f4*/ 	.word	0x0001e820


	//   ....[4]....
        /*00f8*/ 	.word	0x0001e840


	//   ....[5]....
        /*00fc*/ 	.word	0x0001eb90


	//   ....[6]....
        /*0100*/ 	.word	0x0001ebb0


	//   ....[7]....
        /*0104*/ 	.word	0x0001ebd0


	//   ....[8]....
        /*0108*/ 	.word	0x0001ebf0


	//   ....[9]....
        /*010c*/ 	.word	0x0001ec10


	//   ....[10]....
        /*0110*/ 	.word	0x0001edc0


	//   ....[11]....
        /*0114*/ 	.word	0x0001ee00


	//   ....[12]....
        /*0118*/ 	.word	0x0001eea0


	//   ....[13]....
        /*011c*/ 	.word	0x0001eef0


	//   ....[14]....
        /*0120*/ 	.word	0x0001ef10


	//   ....[15]....
        /*0124*/ 	.word	0x0001efa0


	//   ....[16]....
        /*0128*/ 	.word	0x0001efd0


	//   ....[17]....
        /*012c*/ 	.word	0x0001f000


	//   ....[18]....
        /*0130*/ 	.word	0x0001f040


	//   ....[19]....
        /*0134*/ 	.word	0x0001f0f0


	//   ....[20]....
        /*0138*/ 	.word	0x0001f120


	//----- nvinfo : EIATTR_VRC_CTA_INIT_COUNT
	.align		4
.L_1724:
        /*013c*/ 	.byte	0x02, 0x4a
	.zero		1
	.zero		1


	//----- nvinfo : EIATTR_EXIT_INSTR_OFFSETS
	.align		4
        /*0140*/ 	.byte	0x04, 0x1c
        /*0142*/ 	.short	(.L_1726 - .L_1725)


	//   ....[0]....
.L_1725:
        /*0144*/ 	.word	0x00001610


	//   ....[1]....
        /*0148*/ 	.word	0x00020270


	//----- nvinfo : EIATTR_MAX_THREADS
	.align		4
.L_1726:
        /*014c*/ 	.byte	0x04, 0x05
        /*014e*/ 	.short	(.L_1728 - .L_1727)
.L_1727:
        /*0150*/ 	.word	0x00000100
        /*0154*/ 	.word	0x00000001
        /*0158*/ 	.word	0x00000001


	//----- nvinfo : EIATTR_CRS_STACK_SIZE
	.align		4
.L_1728:
        /*015c*/ 	.byte	0x04, 0x1e
        /*015e*/ 	.short	(.L_1730 - .L_1729)
.L_1729:
        /*0160*/ 	.word	0x00000000


	//----- nvinfo : EIATTR_CBANK_PARAM_SIZE
	.align		4
.L_1730:
        /*0164*/ 	.byte	0x03, 0x19
        /*0166*/ 	.short	0x00e8


	//----- nvinfo : EIATTR_PARAM_CBANK
	.align		4
        /*0168*/ 	.byte	0x04, 0x0a
        /*016a*/ 	.short	(.L_1732 - .L_1731)
	.align		4
.L_1731:
        /*016c*/ 	.word	index@(.nv.constant0._ZN10layer_norm31ln_parallel_residual_fwd_kernelINS_13Kernel_traitsI6__halfffffjLj6144ELj1ELj1ELj8ELj16ENS_18Kernel_traits_baseILj6144ES2_ffffjLj256EEEEELb1ELb0ELb0EEEvNS_9FwdParamsE)
        /*0170*/ 	.short	0x0380
        /*0172*/ 	.short	0x00e8


	//----- nvinfo : EIATTR_SW_WAR
	.align		4
.L_1732:
        /*0174*/ 	.byte	0x04, 0x36
        /*0176*/ 	.short	(.L_1734 - .L_1733)
.L_1733:
        /*0178*/ 	.word	0x00000008
.L_1734:


//--------------------- .nv.info._ZN10layer_norm31ln_parallel_residual_fwd_kernelINS_13Kernel_traitsI6__halfffffjLj6144ELj1ELj1ELj8ELj16ENS_18Kernel_traits_baseILj6144ES2_ffffjLj256EEEEELb1ELb0ELb1EEEvNS_9FwdParamsE --------------------------
	.section	.nv.info._ZN10layer_norm31ln_parallel_residual_fwd_kernelINS_13Kernel_traitsI6__halfffffjLj6144ELj1ELj1ELj8ELj16ENS_18Kernel_traits_baseILj6144ES2_ffffjLj256EEEEELb1ELb0ELb1EEEvNS_9FwdParamsE,"",@"SHT_CUDA_INFO"
	.sectionflags	@""
	.align	4


	//----- nvinfo : EIATTR_CUDA_API_VERSION
	.align		4
        /*0000*/ 	.byte	0x04, 0x37
        /*0002*/ 	.short	(.L_1736 - .L_1735)
.L_1735:
        /*0004*/ 	.word	0x00000082


	//----- nvinfo : EIATTR_KPARAM_INFO
	.align		4
.L_1736:
        /*0008*/ 	.byte	0x04, 0x17
        /*000a*/ 	.short	(.L_1738 - .L_1737)
.L_1737:
        /*000c*/ 	.word	0x00000000
        /*0010*/ 	.short	0x0000
        /*0012*/ 	.short	0x0000
        /*0014*/ 	.byte	0x00, 0xf0, 0xa1, 0x03


	//----- nvinfo : EIATTR_SPARSE_MMA_MASK
	.align		4
.L_1738:
        /*0018*/ 	.byte	0x03, 0x50
        /*001a*/ 	.short	0x0000


	//----- nvinfo : EIATTR_MAXREG_COUNT
	.align		4
        /*001c*/ 	.byte	0x03, 0x1b
        /*001e*/ 	.short	0x00ff


	//----- nvinfo : EIATTR_NUM_BARRIERS
	.align		4
        /*0020*/ 	.byte	0x02, 0x4c
        /*0022*/ 	.byte	0x01
	.zero		1


	//----- nvinfo : EIATTR_MERCURY_ISA_VERSION
	.align		4
        /*0024*/ 	.byte	0x03, 0x5f
        /*0026*/ 	.short	0x0101


	//----- nvinfo : EIATTR_COOP_GROUP_MASK_REGIDS
	.align		4
        /*0028*/ 	.byte	0x04, 0x29
        /*002a*/ 	.short	(.L_1740 - .L_1739)


	//   ....[0]....
.L_1739:
        /*002c*/ 	.word	0xffffffff


	//   ....[1]....
        /*0030*/ 	.word	0xffffffff


	//   ....[2]....
        /*0034*/ 	.word	0xffffffff


	//   ....[3]....
        /*0038*/ 	.word	0xffffffff


	//   ....[4]....
        /*003c*/ 	.word	0xffffffff


	//   ....[5]....
        /*0040*/ 	.word	0xffffffff


	//   ....[6]....
        /*0044*/ 	.word	0xffffffff


	//   ....[7]....
        /*0048*/ 	.word	0xffffffff


	//   ....[8]....
        /*004c*/ 	.word	0xffffffff


	//   ....[9]....
        /*0050*/ 	.word	0xffffffff


	//   ....[10]....
        /*0054*/ 	.word	0xffffffff


	//   ....[11]....
        /*0058*/ 	.word	0xffffffff


	//   ....[12]....
        /*005c*/ 	.word	0xffffffff


	//   ....[13]....
        /*0060*/ 	.word	0xffffffff


	//   ....[14]....
        /*0064*/ 	.word	0xffffffff


	//   ....[15]....
        /*0068*/ 	.word	0xffffffff


	//   ....[16]....
        /*006c*/ 	.word	0xffffffff


	//   ....[17]....
        /*0070*/ 	.word	0xffffffff


	//   ....[18]....
        /*0074*/ 	.word	0xffffffff


	//   ....[19]....
        /*0078*/ 	.word	0xffffffff


	//   ....[20]....
        /*007c*/ 	.word	0xffffffff


	//----- nvinfo : EIATTR_COOP_GROUP_INSTR_OFFSETS
	.align		4
.L_1740:
        /*0080*/ 	.byte	0x04, 0x28
        /*0082*/ 	.short	(.L_1742 - .L_1741)


	//   ....[0]....
.L_1741:
        /*0084*/ 	.word	0x0001c200


	//   ....[1]....
        /*0088*/ 	.word	0x0001c240


	//   ....[2]....
        /*008c*/ 	.word	0x0001c270


	//   ....[3]....
        /*0090*/ 	.word	0x0001c290


	//   ....[4]....
        /*0094*/ 	.word	0x0001c2b0


	//   ....[5]....
        /*0098*/ 	.word	0x0001c5e0


	//   ....[6]....
        /*009c*/ 	.word	0x0001c600


	//   ....[7]....
        /*00a0*/ 	.word	0x0001c620


	//   ....[8]....
        /*00a4*/ 	.word	0x0001c640


	//   ....[9]....
        /*00a8*/ 	.word	0x0001c660


	//   ....[10]....
        /*00ac*/ 	.word	0x0001c810


	//   ....[11]....
        /*00b0*/ 	.word	0x0001c850


	//   ....[12]....
        /*00b4*/ 	.word	0x0001c880


	//   ....[13]....
        /*00b8*/ 	.word	0x0001c8d0


	//   ....[14]....
        /*00bc*/ 	.word	0x0001c990


	//   ....[15]....
        /*00c0*/ 	.word	0x0001c9c0


	//   ....[16]....
        /*00c4*/ 	.word	0x0001c9e0


	//   ....[17]....
        /*00c8*/ 	.word	0x0001ca90


	//   ....[18]....
        /*00cc*/ 	.word	0x0001cad0


	//   ....[19]....
        /*00d0*/ 	.word	0x0001cb80


	//   ....[20]....
        /*00d4*/ 	.word	0x0001cba0


	//----- nvinfo : EIATTR_VRC_CTA_INIT_COUNT
	.align		4
.L_1742:
        /*00d8*/ 	.byte	0x02, 0x4a
	.zero		1
	.zero		1


	//----- nvinfo : EIATTR_EXIT_INSTR_OFFSETS
	.align		4
        /*00dc*/ 	.byte	0x04, 0x1c
        /*00de*/ 	.short	(.L_1744 - .L_1743)


	//   ....[0]....
.L_1743:
        /*00e0*/ 	.word	0x000009e0


	//   ....[1]....
        /*00e4*/ 	.word	0x0001da20


	//----- nvinfo : EIATTR_MAX_THREADS
	.align		4
.L_1744:
        /*00e8*/ 	.byte	0x04, 0x05
        /*00ea*/ 	.short	(.L_1746 - .L_1745)
.L_1745:
        /*00ec*/ 	.word	0x00000100
        /*00f0*/ 	.word	0x00000001
        /*00f4*/ 	.word	0x00000001


	//----- nvinfo : EIATTR_CRS_STACK_SIZE
	.align		4
.L_1746:
        /*00f8*/ 	.byte	0x04, 0x1e
        /*00fa*/ 	.short	(.L_1748 - .L_1747)
.L_1747:
        /*00fc*/ 	.word	0x00000000


	//----- nvinfo : EIATTR_CBANK_PARAM_SIZE
	.align		4
.L_1748:
        /*0100*/ 	.byte	0x03, 0x19
        /*0102*/ 	.short	0x00e8


	//----- nvinfo : EIATTR_PARAM_CBANK
	.align		4
        /*0104*/ 	.byte	0x04, 0x0a
        /*0106*/ 	.short	(.L_1750 - .L_1749)
	.align		4
.L_1749:
        /*0108*/ 	.word	index@(.nv.constant0._ZN10layer_norm31ln_parallel_residual_fwd_kernelINS_13Kernel_traitsI6__halfffffjLj6144ELj1ELj1ELj8ELj16ENS_18Kernel_traits_baseILj6144ES2_ffffjLj256EEEEELb1ELb0ELb1EEEvNS_9FwdParamsE)
        /*010c*/ 	.short	0x0380
        /*010e*/ 	.short	0x00e8


	//----- nvinfo : EIATTR_SW_WAR
	.align		4
.L_1750:
        /*0110*/ 	.byte	0x04, 0x36
        /*0112*/ 	.short	(.L_1752 - .L_1751)
.L_1751:
        /*0114*/ 	.word	0x00000008
.L_1752:


//--------------------- .nv.info._ZN10layer_norm31ln_parallel_residual_fwd_kernelINS_13Kernel_traitsI6__halfffffjLj6144ELj1ELj1ELj8ELj16ENS_18Kernel_traits_baseILj6144ES2_ffffjLj256EEEEELb1ELb1ELb0EEEvNS_9FwdParamsE --------------------------
	.section	.nv.info._ZN10layer_norm31ln_parallel_residual_fwd_kernelINS_13Kernel_traitsI6__halfffffjLj6144ELj1ELj1ELj8ELj16ENS_18Kernel_traits_baseILj6144ES2_ffffjLj256EEEEELb1ELb1ELb0EEEvNS_9FwdParamsE,"",@"SHT_CUDA_INFO"
	.sectionflags	@""
	.align	4


	//----- nvinfo : EIATTR_CUDA_API_VERSION
	.align		4
        /*0000*/ 	.byte	0x04, 0x37
        /*0002*/ 	.short	(.L_1754 - .L_1753)
.L_1753:
        /*0004*/ 	.word	0x00000082


	//----- nvinfo : EIATTR_KPARAM_INFO
	.align		4
.L_1754:
        /*0008*/ 	.byte	0x04, 0x17
        /*000a*/ 	.short	(.L_1756 - .L_1755)
.L_1755:
        /*000c*/ 	.word	0x00000000
        /*0010*/ 	.short	0x0000
        /*0012*/ 	.short	0x0000
        /*0014*/ 	.byte	0x00, 0xf0, 0xa1, 0x03


	//----- nvinfo : EIATTR_SPARSE_MMA_MASK
	.align		4
.L_1756:
        /*0018*/ 	.byte	0x03, 0x50
        /*001a*/ 	.short	0x0000


	//----- nvinfo : EIATTR_MAXREG_COUNT
	.align		4
        /*001c*/ 	.byte	0x03, 0x1b
        /*001e*/ 	.short	0x00ff


	//----- nvinfo : EIATTR_NUM_BARRIERS
	.align		4
        /*0020*/ 	.byte	0x02, 0x4c
        /*0022*/ 	.byte	0x01
	.zero		1


	//----- nvinfo : EIATTR_MERCURY_ISA_VERSION
	.align		4
        /*0024*/ 	.byte	0x03, 0x5f
        /*0026*/ 	.short	0x0101


	//----- nvinfo : EIATTR_COOP_GROUP_MASK_REGIDS
	.align		4
        /*0028*/ 	.byte	0x04, 0x29
        /*002a*/ 	.short	(.L_1758 - .L_1757)


	//   ....[0]....
.L_1757:
        /*002c*/ 	.word	0xffffffff


	//   ....[1]....
        /*0030*/ 	.word	0xffffffff


	//   ....[2]....
        /*0034*/ 	.word	0xffffffff


	//   ....[3]....
        /*0038*/ 	.word	0xffffffff


	//   ....[4]....
        /*003c*/ 	.word	0xffffffff


	//   ....[5]....
        /*0040*/ 	.word	0xffffffff


	//   ....[6]....
        /*0044*/ 	.word	0xffffffff


	//   ....[7]....
        /*0048*/ 	.word	0xffffffff


	//   ....[8]....
        /*004c*/ 	.word	0xffffffff


	//   ....[9]....
        /*0050*/ 	.word	0xffffffff


	//   ....[10]....
        /*0054*/ 	.word	0xffffffff


	//   ....[11]....
        /*0058*/ 	.word	0xffffffff


	//   ....[12]....
        /*005c*/ 	.word	0xffffffff


	//   ....[13]....
        /*0060*/ 	.word	0xffffffff


	//   ....[14]....
        /*0064*/ 	.word	0xffffffff


	//   ....[15]....
        /*0068*/ 	.word	0xffffffff


	//   ....[16]....
        /*006c*/ 	.word	0xffffffff


	//   ....[17]....
        /*0070*/ 	.word	0xffffffff


	//   ....[18]....
        /*0074*/ 	.word	0xffffffff


	//   ....[19]....
        /*0078*/ 	.word	0xffffffff


	//   ....[20]....
        /*007c*/ 	.word	0xffffffff


	//----- nvinfo : EIATTR_COOP_GROUP_INSTR_OFFSETS
	.align		4
.L_1758:
        /*0080*/ 	.byte	0x04, 0x28
        /*0082*/ 	.short	(.L_1760 - .L_1759)


	//   ....[0]....
.L_1759:
        /*0084*/ 	.word	0x00019100


	//   ....[1]....
        /*0088*/ 	.word	0x00019120


	//   ....[2]....
        /*008c*/ 	.word	0x00019140


	//   ....[3]....
        /*0090*/ 	.word	0x00019160


	//   ....[4]....
        /*0094*/ 	.word	0x00019180


	//   ....[5]....
        /*0098*/ 	.word	0x000194c0


	//   ....[6]....
        /*009c*/ 	.word	0x000194e0


	//   ....[7]....
        /*00a0*/ 	.word	0x00019500


	//   ....[8]....
        /*00a4*/ 	.word	0x00019520


	//   ....[9]....
        /*00a8*/ 	.word	0x00019550


	//   ....[10]....
        /*00ac*/ 	.word	0x00019700


	//   ....[11]....
        /*00b0*/ 	.word	0x00019740


	//   ....[12]....
        /*00b4*/ 	.word	0x000197e0


	//   ....[13]....
        /*00b8*/ 	.word	0x00019840


	//   ....[14]....
        /*00bc*/ 	.word	0x00019850


	//   ....[15]....
        /*00c0*/ 	.word	0x000198e0


	//   ....[16]....
        /*00c4*/ 	.word	0x000198f0


	//   ....[17]....
        /*00c8*/ 	.word	0x00019950


	//   ....[18]....
        /*00cc*/ 	.word	0x00019a00


	//   ....[19]....
        /*00d0*/ 	.word	0x00019a30


	//   ....[20]....
        /*00d4*/ 	.word	0x00019a80


	//----- nvinfo : EIATTR_VRC_CTA_INIT_COUNT
	.align		4
.L_1760:
        /*00d8*/ 	.byte	0x02, 0x4a
	.zero		1
	.zero		1


	//----- nvinfo : EIATTR_EXIT_INSTR_OFFSETS
	.align		4
        /*00dc*/ 	.byte	0x04, 0x1c
        /*00de*/ 	.short	(.L_1762 - .L_1761)


	//   ....[0]....
.L_1761:
        /*00e0*/ 	.word	0x00000910


	//   ....[1]....
        /*00e4*/ 	.word	0x0001a610


	//----- nvinfo : EIATTR_MAX_THREADS
	.align		4
.L_1762:
        /*00e8*/ 	.byte	0x04, 0x05
        /*00ea*/ 	.short	(.L_1764 - .L_1763)
.L_1763:
        /*00ec*/ 	.word	0x00000100
        /*00f0*/ 	.word	0x00000001
        /*00f4*/ 	.word	0x00000001


	//----- nvinfo : EIATTR_CRS_STACK_SIZE
	.align		4
.L_1764:
        /*00f8*/ 	.byte	0x04, 0x1e
        /*00fa*/ 	.short	(.L_1766 - .L_1765)
.L_1765:
        /*00fc*/ 	.word	0x00000000


	//----- nvinfo : EIATTR_CBANK_PARAM_SIZE
	.align		4
.L_1766:
        /*0100*/ 	.byte	0x03, 0x19
        /*0102*/ 	.short	0x00e8


	//----- nvinfo : EIATTR_PARAM_CBANK
	.align		4
        /*0104*/ 	.byte	0x04, 0x0a
        /*0106*/ 	.short	(.L_1768 - .L_1767)
	.align		4
.L_1767:
        /*0108*/ 	.word	index@(.nv.constant0._ZN10layer_norm31ln_parallel_residual_fwd_kernelINS_13Kernel_traitsI6__halfffffjLj6144ELj1ELj1ELj8ELj16ENS_18Kernel_traits_baseILj6144ES2_ffffjLj256EEEEELb1ELb1ELb0EEEvNS_9FwdParamsE)
        /*010c*/ 	.short	0x0380
        /*010e*/ 	.short	0x00e8


	//----- nvinfo : EIATTR_SW_WAR
	.align		4
.L_1768:
        /*0110*/ 	.byte	0x04, 0x36
        /*0112*/ 	.short	(.L_1770 - .L_1769)
.L_1769:
        /*0114*/ 	.word	0x00000008
.L_1770:


//--------------------- .nv.info._ZN10layer_norm31ln_parallel_residual_fwd_kernelINS_13Kernel_traitsI6__halfffffjLj6144ELj1ELj1ELj8ELj16ENS_18Kernel_traits_baseILj6144ES2_ffffjLj256EEEEELb1ELb1ELb1EEEvNS_9FwdParamsE --------------------------
	.section	.nv.info._ZN10layer_norm31ln_parallel_residual_fwd_kernelINS_13Kernel_traitsI6__halfffffjLj6144ELj1ELj1ELj8ELj16ENS_18Kernel_traits_baseILj6144ES2_ffffjLj256EEEEELb1ELb1ELb1EEEvNS_9FwdParamsE,"",@"SHT_CUDA_INFO"
	.sectionflags	@""
	.align	4


	//----- nvinfo : EIATTR_CUDA_API_VERSION
	.align		4
        /*0000*/ 	.byte	0x04, 0x37
        /*0002*/ 	.short	(.L_1772 - .L_1771)
.L_1771:
        /*0004*/ 	.word	0x00000082


	//----- nvinfo : EIATTR_KPARAM_INFO
	.align		4
.L_1772:
        /*0008*/ 	.byte	0x04, 0x17
        /*000a*/ 	.short	(.L_1774 - .L_1773)
.L_1773:
        /*000c*/ 	.word	0x00000000
        /*0010*/ 	.short	0x0000
        /*0012*/ 	.short	0x0000
        /*0014*/ 	.byte	0x00, 0xf0, 0xa1, 0x03


	//----- nvinfo : EIATTR_SPARSE_MMA_MASK
	.align		4
.L_1774:
        /*0018*/ 	.byte	0x03, 0x50
        /*001a*/ 	.short	0x0000


	//----- nvinfo : EIATTR_MAXREG_COUNT
	.align		4
        /*001c*/ 	.byte	0x03, 0x1b
        /*001e*/ 	.short	0x00ff


	//----- nvinfo : EIATTR_NUM_BARRIERS
	.align		4
        /*0020*/ 	.byte	0x02, 0x4c
        /*0022*/ 	.byte	0x01
	.zero		1


	//----- nvinfo : EIATTR_MERCURY_ISA_VERSION
	.align		4
        /*0024*/ 	.byte	0x03, 0x5f
        /*0026*/ 	.short	0x0101


	//----- nvinfo : EIATTR_COOP_GROUP_MASK_REGIDS
	.align		4
        /*0028*/ 	.byte	0x04, 0x29
        /*002a*/ 	.short	(.L_1776 - .L_1775)


	//   ....[0]....
.L_1775:
        /*002c*/ 	.word	0xffffffff


	//   ....[1]....
        /*0030*/ 	.word	0xffffffff


	//   ....[2]....
        /*0034*/ 	.word	0xffffffff


	//   ....[3]....
        /*0038*/ 	.word	0xffffffff


	//   ....[4]....
        /*003c*/ 	.word	0xffffffff


	//   ....[5]....
        /*0040*/ 	.word	0xffffffff


	//   ....[6]....
        /*0044*/ 	.word	0xffffffff


	//   ....[7]....
        /*0048*/ 	.word	0xffffffff


	//   ....[8]....
        /*004c*/ 	.word	0xffffffff


	//   ....[9]....
        /*0050*/ 	.word	0xffffffff


	//   ....[10]....
        /*0054*/ 	.word	0xffffffff


	//   ....[11]....
        /*0058*/ 	.word	0xffffffff


	//   ....[12]....
        /*005c*/ 	.word	0xffffffff


	//   ....[13]....
        /*0060*/ 	.word	0xffffffff


	//   ....[14]....
        /*0064*/ 	.word	0xffffffff


	//   ....[15]....
        /*0068*/ 	.word	0xffffffff


	//   ....[16]....
        /*006c*/ 	.word	0xffffffff


	//   ....[17]....
        /*0070*/ 	.word	0xffffffff


	//   ....[18]....
        /*0074*/ 	.word	0xffffffff


	//   ....[19]....
        /*0078*/ 	.word	0xffffffff


	//   ....[20]....
        /*007c*/ 	.word	0xffffffff


	//----- nvinfo : EIATTR_COOP_GROUP_INSTR_OFFSETS
	.align		4
.L_1776:
        /*0080*/ 	.byte	0x04, 0x28
        /*0082*/ 	.short	(.L_1778 - .L_1777)


	//   ....[0]....
.L_1777:
        /*0084*/ 	.word	0x000166d0


	//   ....[1]....
        /*0088*/ 	.word	0x00016700


	//   ....[2]....
        /*008c*/ 	.word	0x00016720


	//   ....[3]....
        /*0090*/ 	.word	0x00016740


	//   ....[4]....
        /*0094*/ 	.word	0x00016760


	//   ....[5]....
        /*0098*/ 	.word	0x00016a90


	//   ....[6]....
        /*009c*/ 	.word	0x00016ab0


	//   ....[7]....
        /*00a0*/ 	.word	0x00016ae0


	//   ....[8]....
        /*00a4*/ 	.word	0x00016b00


	//   ....[9]....
        /*00a8*/ 	.word	0x00016b30


	//   ....[10]....
        /*00ac*/ 	.word	0x00016cd0


	//   ....[11]....
        /*00b0*/ 	.word	0x00016d10


	//   ....[12]....
        /*00b4*/ 	.word	0x00016d50


	//   ....[13]....
        /*00b8*/ 	.word	0x00016dc0


	//   ....[14]....
        /*00bc*/ 	.word	0x00016eb0


	//   ....[15]....
        /*00c0*/ 	.word	0x00016ed0


	//   ....[16]....
        /*00c4*/ 	.word	0x00016ef0


	//   ....[17]....
        /*00c8*/ 	.word	0x00016f90


	//   ....[18]....
        /*00cc*/ 	.word	0x00016fe0


	//   ....[19]....
        /*00d0*/ 	.word	0x00017080


	//   ....[20]....
        /*00d4*/ 	.word	0x000170b0


	//----- nvinfo : EIATTR_VRC_CTA_INIT_COUNT
	.align		4
.L_1778:
        /*00d8*/ 	.byte	0x02, 0x4a
	.zero		1
	.zero		1


	//----- nvinfo : EIATTR_EXIT_INSTR_OFFSETS
	.align		4
        /*00dc*/ 	.byte	0x04, 0x1c
        /*00de*/ 	.short	(.L_1780 - .L_1779)


	//   ....[0]....
.L_1779:
        /*00e0*/ 	.word	0x000002b0


	//   ....[1]....
        /*00e4*/ 	.word	0x000176a0


	//----- nvinfo : EIATTR_MAX_THREADS
	.align		4
.L_1780:
        /*00e8*/ 	.byte	0x04, 0x05
        /*00ea*/ 	.short	(.L_1782 - .L_1781)
.L_1781:
        /*00ec*/ 	.word	0x00000100
        /*00f0*/ 	.word	0x00000001
        /*00f4*/ 	.word	0x00000001


	//----- nvinfo : EIATTR_CRS_STACK_SIZE
	.align		4
.L_1782:
        /*00f8*/ 	.byte	0x04, 0x1e
        /*00fa*/ 	.short	(.L_1784 - .L_1783)
.L_1783:
        /*00fc*/ 	.word	0x00000000


	//----- nvinfo : EIATTR_CBANK_PARAM_SIZE
	.align		4
.L_1784:
        /*0100*/ 	.byte	0x03, 0x19
        /*0102*/ 	.short	0x00e8


	//----- nvinfo : EIATTR_PARAM_CBANK
	.align		4
        /*0104*/ 	.byte	0x04, 0x0a
        /*0106*/ 	.short	(.L_1786 - .L_1785)
	.align		4
.L_1785:
        /*0108*/ 	.word	index@(.nv.constant0._ZN10layer_norm31ln_parallel_residual_fwd_kernelINS_13Kernel_traitsI6__halfffffjLj6144ELj1ELj1ELj8ELj16ENS_18Kernel_traits_baseILj6144ES2_ffffjLj256EEEEELb1ELb1ELb1EEEvNS_9FwdParamsE)
        /*010c*/ 	.short	0x0380
        /*010e*/ 	.short	0x00e8


	//----- nvinfo : EIATTR_SW_WAR
	.align		4
.L_1786:
        /*0110*/ 	.byte	0x04, 0x36
        /*0112*/ 	.short	(.L_1788 - .L_1787)
.L_1787:
        /*0114*/ 	.word	0x00000008
.L_1788:


//--------------------- .nv.info._ZN10layer_norm31ln_parallel_residual_fwd_kernelINS_13Kernel_traitsIfffffjLj6144ELj1ELj1ELj8ELj16ENS_18Kernel_traits_baseILj6144EfffffjLj256EEEEELb0ELb0ELb0EEEvNS_9FwdParamsE --------------------------
	.section	.nv.info._ZN10layer_norm31ln_parallel_residual_fwd_kernelINS_13Kernel_traitsIfffffjLj6144ELj1ELj1ELj8ELj16ENS_18Kernel_traits_baseILj6144EfffffjLj256EEEEELb0ELb0ELb0EEEvNS_9FwdParamsE,"",@"SHT_CUDA_INFO"
	.sectionflags	@""
	.align	4


	//----- nvinfo : EIATTR_CUDA_API_VERSION
	.align		4
        /*0000*/ 	.byte	0x04, 0x37
        /*0002*/ 	.short	(.L_1790 - .L_1789)
.L_1789:
        /*0004*/ 	.word	0x00000082


	//----- nvinfo : EIATTR_KPARAM_INFO
	.align		4
.L_1790:
        /*0008*/ 	.byte	0x04, 0x17
        /*000a*/ 	.short	(.L_1792 - .L_1791)
.L_1791:
        /*000c*/ 	.word	0x00000000
        /*0010*/ 	.short	0x0000
        /*0012*/ 	.short	0x0000
        /*0014*/ 	.byte	0x00, 0xf0, 0xa1, 0x03


	//----- nvinfo : EIATTR_SPARSE_MMA_MASK
	.align		4
.L_1792:
        /*0018*/ 	.byte	0x03, 0x50
        /*001a*/ 	.short	0x0000


	//----- nvinfo : EIATTR_MAXREG_COUNT
	.align		4
        /*001c*/ 	.byte	0x03, 0x1b
        /*001e*/ 	.short	0x00ff


	//----- nvinfo : EIATTR_NUM_BARRIERS
	.align		4
        /*0020*/ 	.byte	0x02, 0x4c
        /*0022*/ 	.byte	0x01
	.zero		1


	//----- nvinfo : EIATTR_MERCURY_ISA_VERSION
	.align		4
        /*0024*/ 	.byte	0x03, 0x5f
        /*0026*/ 	.short	0x0101


	//----- nvinfo : EIATTR_COOP_GROUP_MASK_REGIDS
	.align		4
        /*0028*/ 	.byte	0x04, 0x29
        /*002a*/ 	.short	(.L_1794 - .L_1793)


	//   ....[0]....
.L_1793:
        /*002c*/ 	.word	0xffffffff


	//   ....[1]....
        /*0030*/ 	.word	0xffffffff


	//   ....[2]....
        /*0034*/ 	.word	0xffffffff


	//   ....[3]....
        /*0038*/ 	.word	0xffffffff


	//   ....[4]....
        /*003c*/ 	.word	0xffffffff


	//   ....[5]....
        /*0040*/ 	.word	0xffffffff


	//   ....[6]....
        /*0044*/ 	.word	0xffffffff


	//   ....[7]....
        /*0048*/ 	.word	0xffffffff


	//   ....[8]....
        /*004c*/ 	.word	0xffffffff


	//   ....[9]....
        /*0050*/ 	.word	0xffffffff


	//   ....[10]....
        /*0054*/ 	.word	0xffffffff


	//   ....[11]....
        /*0058*/ 	.word	0xffffffff


	//   ....[12]....
        /*005c*/ 	.word	0xffffffff


	//   ....[13]....
        /*0060*/ 	.word	0xffffffff


	//   ....[14]....
        /*0064*/ 	.word	0xffffffff


	//   ....[15]....
        /*0068*/ 	.word	0xffffffff


	//   ....[16]....
        /*006c*/ 	.word	0xffffffff


	//   ....[17]....
        /*0070*/ 	.word	0xffffffff


	//   ....[18]....
        /*0074*/ 	.word	0xffffffff


	//   ....[19]....
        /*0078*/ 	.word	0xffffffff


	//   ....[20]....
        /*007c*/ 	.word	0xffffffff


	//----- nvinfo : EIATTR_COOP_GROUP_INSTR_OFFSETS
	.align		4
.L_1794:
        /*0080*/ 	.byte	0x04, 0x28
        /*0082*/ 	.short	(.L_1796 - .L_1795)


	//   ....[0]....
.L_1795:
        /*0084*/ 	.word	0x000032e0


	//   ....[1]....
        /*0088*/ 	.word	0x00003300


	//   ....[2]....
        /*008c*/ 	.word	0x00003320


	//   ....[3]....
        /*0090*/ 	.word	0x00003340


	//   ....[4]....
        /*0094*/ 	.word	0x00003360


	//   ....[5]....
        /*0098*/ 	.word	0x000036f0


	//   ....[6]....
        /*009c*/ 	.word	0x00003720


	//   ....[7]....
        /*00a0*/ 	.word	0x00003750


	//   ....[8]....
        /*00a4*/ 	.word	0x00003770


	//   ....[9]....
        /*00a8*/ 	.word	0x00003790


	//   ....[10]....
        /*00ac*/ 	.word	0x00003920


	//   ....[11]....
        /*00b0*/ 	.word	0x00003950


	//   ....[12]....
        /*00b4*/ 	.word	0x00003990


	//   ....[13]....
        /*00b8*/ 	.word	0x00003a60


	//   ....[14]....
        /*00bc*/ 	.word	0x00003a80


	//   ....[15]....
        /*00c0*/ 	.word	0x00003aa0


	//   ....[16]....
        /*00c4*/ 	.word	0x00003b40


	//   ....[17]....
        /*00c8*/ 	.word	0x00003b80


	//   ....[18]....
        /*00cc*/ 	.word	0x00003c00


	//   ....[19]....
        /*00d0*/ 	.word	0x00003c30


	//   ....[20]....
        /*00d4*/ 	.word	0x00003cb0


	//----- nvinfo : EIATTR_VRC_CTA_INIT_COUNT
	.align		4
.L_1796:
        /*00d8*/ 	.byte	0x02, 0x4a
	.zero		1
	.zero		1


	//----- nvinfo : EIATTR_EXIT_INSTR_OFFSETS
	.align		4
        /*00dc*/ 	.byte	0x04, 0x1c
        /*00de*/ 	.short	(.L_1798 - .L_1797)


	//   ....[0]....
.L_1797:
        /*00e0*/ 	.word	0x000017e0


	//   ....[1]....
        /*00e4*/ 	.word	0x00004750


	//----- nvinfo : EIATTR_MAX_THREADS
	.align		4
.L_1798:
        /*00e8*/ 	.byte	0x04, 0x05
        /*00ea*/ 	.short	(.L_1800 - .L_1799)
.L_1799:
        /*00ec*/ 	.word	0x00000100
        /*00f0*/ 	.word	0x00000001
        /*00f4*/ 	.word	0x00000001


	//----- nvinfo : EIATTR_CRS_STACK_SIZE
	.align		4
.L_1800:
        /*00f8*/ 	.byte	0x04, 0x1e
        /*00fa*/ 	.short	(.L_1802 - .L_1801)
.L_1801:
        /*00fc*/ 	.word	0x00000000


	//----- nvinfo : EIATTR_CBANK_PARAM_SIZE
	.align		4
.L_1802:
        /*0100*/ 	.byte	0x03, 0x19
        /*0102*/ 	.short	0x00e8


	//----- nvinfo : EIATTR_PARAM_CBANK
	.align		4
        /*0104*/ 	.byte	0x04, 0x0a
        /*0106*/ 	.short	(.L_1804 - .L_1803)
	.align		4
.L_1803:
        /*0108*/ 	.word	index@(.nv.constant0._ZN10layer_norm31ln_parallel_residual_fwd_kernelINS_13Kernel_traitsIfffffjLj6144ELj1ELj1ELj8ELj16ENS_18Kernel_traits_baseILj6144EfffffjLj256EEEEELb0ELb0ELb0EEEvNS_9FwdParamsE)
        /*010c*/ 	.short	0x0380
        /*010e*/ 	.short	0x00e8


	//----- nvinfo : EIATTR_SW_WAR
	.align		4
.L_1804:
        /*0110*/ 	.byte	0x04, 0x36
        /*0112*/ 	.short	(.L_1806 - .L_1805)
.L_1805:
        /*0114*/ 	.word	0x00000008
.L_1806:


//--------------------- .nv.info._ZN10layer_norm31ln_parallel_residual_fwd_kernelINS_13Kernel_traitsIfffffjLj6144ELj1ELj1ELj8ELj16ENS_18Kernel_traits_baseILj6144EfffffjLj256EEEEELb0ELb0ELb1EEEvNS_9FwdParamsE --------------------------
	.section	.nv.info._ZN10layer_norm31ln_parallel_residual_fwd_kernelINS_13Kernel_traitsIfffffjLj6144ELj1ELj1ELj8ELj16ENS_18Kernel_traits_baseILj6144EfffffjLj256EEEEELb0ELb0ELb1EEEvNS_9FwdParamsE,"",@"SHT_CUDA_INFO"
	.sectionflags	@""
	.align	4


	//----- nvinfo : EIATTR_CUDA_API_VERSION
	.align		4
        /*0000*/ 	.byte	0x04, 0x37
        /*0002*/ 	.short	(.L_1808 - .L_1807)
.L_1807:
        /*0004*/ 	.word	0x00000082


	//----- nvinfo : EIATTR_KPARAM_INFO
	.align		4
.L_1808:
        /*0008*/ 	.byte	0x04, 0x17
        /*000a*/ 	.short	(.L_1810 - .L_1809)
.L_1809:
        /*000c*/ 	.word	0x00000000
        /*0010*/ 	.short	0x0000
        /*0012*/ 	.short	0x0000
        /*0014*/ 	.byte	0x00, 0xf0, 0xa1, 0x03


	//----- nvinfo : EIATTR_SPARSE_MMA_MASK
	.align		4
.L_1810:
        /*0018*/ 	.byte	0x03, 0x50
        /*001a*/ 	.short	0x0000


	//----- nvinfo : EIATTR_MAXREG_COUNT
	.align		4
        /*001c*/ 	.byte	0x03, 0x1b
        /*001e*/ 	.short	0x00ff


	//----- nvinfo : EIATTR_NUM_BARRIERS
	.align		4
        /*0020*/ 	.byte	0x02, 0x4c
        /*0022*/ 	.byte	0x01
	.zero		1


	//----- nvinfo : EIATTR_MERCURY_ISA_VERSION
	.align		4
        /*0024*/ 	.byte	0x03, 0x5f
        /*0026*/ 	.short	0x0101


	//----- nvinfo : EIATTR_COOP_GROUP_MASK_REGIDS
	.align		4
        /*0028*/ 	.byte	0x04, 0x29
        /*002a*/ 	.short	(.L_1812 - .L_1811)


	//   ....[0]....
.L_1811:
        /*002c*/ 	.word	0xffffffff


	//   ....[1]....
        /*0030*/ 	.word	0xffffffff


	//   ....[2]....
        /*0034*/ 	.word	0xffffffff


	//   ....[3]....
        /*0038*/ 	.word	0xffffffff


	//   ....[4]....
        /*003c*/ 	.word	0xffffffff


	//   ....[5]....
        /*0040*/ 	.word	0xffffffff


	//   ....[6]....
        /*0044*/ 	.word	0xffffffff


	//   ....[7]....
        /*0048*/ 	.word	0xffffffff


	//   ....[8]....
        /*004c*/ 	.word	0xffffffff


	//   ....[9]....
        /*0050*/ 	.word	0xffffffff


	//   ....[10]....
        /*0054*/ 	.word	0xffffffff


	//   ....[11]....
        /*0058*/ 	.word	0xffffffff


	//   ....[12]....
        /*005c*/ 	.word	0xffffffff


	//   ....[13]....
        /*0060*/ 	.word	0xffffffff


	//   ....[14]....
        /*0064*/ 	.word	0xffffffff


	//   ....[15]....
        /*0068*/ 	.word	0xffffffff


	//   ....[16]....
        /*006c*/ 	.word	0xffffffff


	//   ....[17]....
        /*0070*/ 	.word	0xffffffff


	//   ....[18]....
        /*0074*/ 	.word	0xffffffff


	//   ....[19]....
        /*0078*/ 	.word	0xffffffff


	//   ....[20]....
        /*007c*/ 	.word	0xffffffff


	//----- nvinfo : EIATTR_COOP_GROUP_INSTR_OFFSETS
	.align		4
.L_1812:
        /*0080*/ 	.byte	0x04, 0x28
        /*0082*/ 	.short	(.L_1814 - .L_1813)


	//   ....[0]....
.L_1813:
        /*0084*/ 	.word	0x00001e70


	//   ....[1]....
        /*0088*/ 	.word	0x00001e90


	//   ....[2]....
        /*008c*/ 	.word	0x00001eb0


	//   ....[3]....
        /*0090*/ 	.word	0x00001ed0


	//   ....[4]....
        /*0094*/ 	.word	0x00001ef0


	//   ....[5]....
        /*0098*/ 	.word	0x00002220


	//   ....[6]....
        /*009c*/ 	.word	0x00002250


	//   ....[7]....
        /*00a0*/ 	.word	0x00002280


	//   ....[8]....
        /*00a4*/ 	.word	0x000022b0


	//   ....[9]....
        /*00a8*/ 	.word	0x000022f0


	//   ....[10]....
        /*00ac*/ 	.word	0x000024a0


	//   ....[11]....
        /*00b0*/ 	.word	0x000024e0


	//   ....[12]....
        /*00b4*/ 	.word	0x000024f0


	//   ....[13]....
        /*00b8*/ 	.word	0x00002530


	//   ....[14]....
        /*00bc*/ 	.word	0x00002600


	//   ....[15]....
        /*00c0*/ 	.word	0x00002630


	//   ....[16]....
        /*00c4*/ 	.word	0x00002650


	//   ....[17]....
        /*00c8*/ 	.word	0x000026e0


	//   ....[18]....
        /*00cc*/ 	.word	0x00002740


	//   ....[19]....
        /*00d0*/ 	.word	0x000027e0


	//   ....[20]....
        /*00d4*/ 	.word	0x00002810


	//----- nvinfo : EIATTR_VRC_CTA_INIT_COUNT
	.align		4
.L_1814:
        /*00d8*/ 	.byte	0x02, 0x4a
	.zero		1
	.zero		1


	//----- nvinfo : EIATTR_EXIT_INSTR_OFFSETS
	.align		4
        /*00dc*/ 	.byte	0x04, 0x1c
        /*00de*/ 	.short	(.L_1816 - .L_1815)


	//   ....[0]....
.L_1815:
        /*00e0*/ 	.word	0x000009e0


	//   ....[1]....
        /*00e4*/ 	.word	0x000030b0


	//----- nvinfo : EIATTR_MAX_THREADS
	.align		4
.L_1816:
        /*00e8*/ 	.byte	0x04, 0x05
        /*00ea*/ 	.short	(.L_1818 - .L_1817)
.L_1817:
        /*00ec*/ 	.word	0x00000100
        /*00f0*/ 	.word	0x00000001
        /*00f4*/ 	.word	0x00000001


	//----- nvinfo : EIATTR_CRS_STACK_SIZE
	.align		4
.L_1818:
        /*00f8*/ 	.byte	0x04, 0x1e
        /*00fa*/ 	.short	(.L_1820 - .L_1819)
.L_1819:
        /*00fc*/ 	.word	0x00000000


	//----- nvinfo : EIATTR_CBANK_PARAM_SIZE
	.align		4
.L_1820:
        /*0100*/ 	.byte	0x03, 0x19
        /*0102*/ 	.short	0x00e8


	//----- nvinfo : EIATTR_PARAM_CBANK
	.align		4
        /*0104*/ 	.byte	0x04, 0x0a
        /*0106*/ 	.short	(.L_1822 - .L_1821)
	.align		4
.L_1821:
        /*0108*/ 	.word	index@(.nv.constant0._ZN10layer_norm31ln_parallel_residual_fwd_kernelINS_13Kernel_traitsIfffffjLj6144ELj1ELj1ELj8ELj16ENS_18Kernel_traits_baseILj6144EfffffjLj256EEEEELb0ELb0ELb1EEEvNS_9FwdParamsE)
        /*010c*/ 	.short	0x0380
        /*010e*/ 	.short	0x00e8


	//----- nvinfo : EIATTR_SW_WAR
	.align		4
.L_1822:
        /*0110*/ 	.byte	0x04, 0x36
        /*0112*/ 	.short	(.L_1824 - .L_1823)
.L_1823:
        /*0114*/ 	.word	0x00000008
.L_1824:


//--------------------- .nv.info._ZN10layer_norm31ln_parallel_residual_fwd_kernelINS_13Kernel_traitsIfffffjLj6144ELj1ELj1ELj8ELj16ENS_18Kernel_traits_baseILj6144EfffffjLj256EEEEELb0ELb1ELb0EEEvNS_9FwdParamsE --------------------------
	.section	.nv.info._ZN10layer_norm31ln_parallel_residual_fwd_kernelINS_13Kernel_traitsIfffffjLj6144ELj1ELj1ELj8ELj16ENS_18Kernel_traits_baseILj6144EfffffjLj256EEEEELb0ELb1ELb0EEEvNS_9FwdParamsE,"",@"SHT_CUDA_INFO"
	.sectionflags	@""
	.align	4


	//----- nvinfo : EIATTR_CUDA_API_VERSION
	.align		4
        /*0000*/ 	.byte	0x04, 0x37
        /*0002*/ 	.short	(.L_1826 - .L_1825)
.L_1825:
        /*0004*/ 	.word	0x00000082


	//----- nvinfo : EIATTR_KPARAM_INFO
	.align		4
.L_1826:
        /*0008*/ 	.byte	0x04, 0x17
        /*000a*/ 	.short	(.L_1828 - .L_1827)
.L_1827:
        /*000c*/ 	.word	0x00000000
        /*0010*/ 	.short	0x0000
        /*0012*/ 	.short	0x0000
        /*0014*/ 	.byte	0x00, 0xf0, 0xa1, 0x03


	//----- nvinfo : EIATTR_SPARSE_MMA_MASK
	.align		4
.L_1828:
        /*0018*/ 	.byte	0x03, 0x50
        /*001a*/ 	.short	0x0000


	//----- nvinfo : EIATTR_MAXREG_COUNT
	.align		4
        /*001c*/ 	.byte	0x03, 0x1b
        /*001e*/ 	.short	0x00ff


	//----- nvinfo : EIATTR_NUM_BARRIERS
	.align		4
        /*0020*/ 	.byte	0x02, 0x4c
        /*0022*/ 	.byte	0x01
	.zero		1


	//----- nvinfo : EIATTR_MERCURY_ISA_VERSION
	.align		4
        /*0024*/ 	.byte	0x03, 0x5f
        /*0026*/ 	.short	0x0101


	//----- nvinfo : EIATTR_COOP_GROUP_MASK_REGIDS
	.align		4
        /*0028*/ 	.byte	0x04, 0x29
        /*002a*/ 	.short	(.L_1830 - .L_1829)


	//   ....[0]....
.L_1829:
        /*002c*/ 	.word	0xffffffff


	//   ....[1]....
        /*0030*/ 	.word	0xffffffff


	//   ....[2]....
        /*0034*/ 	.word	0xffffffff


	//   ....[3]....
        /*0038*/ 	.word	0xffffffff


	//   ....[4]....
        /*003c*/ 	.word	0xffffffff


	//   ....[5]....
        /*0040*/ 	.word	0xffffffff


	//   ....[6]....
        /*0044*/ 	.word	0xffffffff


	//   ....[7]....
        /*0048*/ 	.word	0xffffffff


	//   ....[8]....
        /*004c*/ 	.word	0xffffffff


	//   ....[9]....
        /*0050*/ 	.word	0xffffffff


	//   ....[10]....
        /*0054*/ 	.word	0xffffffff


	//   ....[11]....
        /*0058*/ 	.word	0xffffffff


	//   ....[12]....
        /*005c*/ 	.word	0xffffffff


	//   ....[13]....
        /*0060*/ 	.word	0xffffffff


	//   ....[14]....
        /*0064*/ 	.word	0xffffffff


	//   ....[15]....
        /*0068*/ 	.word	0xffffffff


	//   ....[16]....
        /*006c*/ 	.word	0xffffffff


	//   ....[17]....
        /*0070*/ 	.word	0xffffffff


	//   ....[18]....
        /*0074*/ 	.word	0xffffffff


	//   ....[19]....
        /*0078*/ 	.word	0xffffffff


	//   ....[20]....
        /*007c*/ 	.word	0xffffffff


	//----- nvinfo : EIATTR_COOP_GROUP_INSTR_OFFSETS
	.align		4
.L_1830:
        /*0080*/ 	.byte	0x04, 0x28
        /*0082*/ 	.short	(.L_1832 - .L_1831)


	//   ....[0]....
.L_1831:
        /*0084*/ 	.word	0x000021d0


	//   ....[1]....
        /*0088*/ 	.word	0x000021f0


	//   ....[2]....
        /*008c*/ 	.word	0x00002210


	//   ....[3]....
        /*0090*/ 	.word	0x00002230


	//   ....[4]....
        /*0094*/ 	.word	0x00002250


	//   ....[5]....
        /*0098*/ 	.word	0x000025e0


	//   ....[6]....
        /*009c*/ 	.word	0x00002610


	//   ....[7]....
        /*00a0*/ 	.word	0x00002640


	//   ....[8]....
        /*00a4*/ 	.word	0x00002660


	//   ....[9]....
        /*00a8*/ 	.word	0x00002680


	//   ....[10]....
        /*00ac*/ 	.word	0x00002810


	//   ....[11]....
        /*00b0*/ 	.word	0x00002850


	//   ....[12]....
        /*00b4*/ 	.word	0x00002860


	//   ....[13]....
        /*00b8*/ 	.word	0x000028a0


	//   ....[14]....
        /*00bc*/ 	.word	0x00002960


	//   ....[15]....
        /*00c0*/ 	.word	0x00002990


	//   ....[16]....
        /*00c4*/ 	.word	0x000029b0


	//   ....[17]....
        /*00c8*/ 	.word	0x00002a50


	//   ....[18]....
        /*00cc*/ 	.word	0x00002aa0


	//   ....[19]....
        /*00d0*/ 	.word	0x00002b20


	//   ....[20]....
        /*00d4*/ 	.word	0x00002b60


	//----- nvinfo : EIATTR_VRC_CTA_INIT_COUNT
	.align		4
.L_1832:
        /*00d8*/ 	.byte	0x02, 0x4a
	.zero		1
	.zero		1


	//----- nvinfo : EIATTR_EXIT_INSTR_OFFSETS
	.align		4
        /*00dc*/ 	.byte	0x04, 0x1c
        /*00de*/ 	.short	(.L_1834 - .L_1833)


	//   ....[0]....
.L_1833:
        /*00e0*/ 	.word	0x000006e0


	//   ....[1]....
        /*00e4*/ 	.word	0x000033a0


	//----- nvinfo : EIATTR_MAX_THREADS
	.align		4
.L_1834:
        /*00e8*/ 	.byte	0x04, 0x05
        /*00ea*/ 	.short	(.L_1836 - .L_1835)
.L_1835:
        /*00ec*/ 	.word	0x00000100
        /*00f0*/ 	.word	0x00000001
        /*00f4*/ 	.word	0x00000001


	//----- nvinfo : EIATTR_CRS_STACK_SIZE
	.align		4
.L_1836:
        /*00f8*/ 	.byte	0x04, 0x1e
        /*00fa*/ 	.short	(.L_1838 - .L_1837)
.L_1837:
        /*00fc*/ 	.word	0x00000000


	//----- nvinfo : EIATTR_CBANK_PARAM_SIZE
	.align		4
.L_1838:
        /*0100*/ 	.byte	0x03, 0x19
        /*0102*/ 	.short	0x00e8


	//----- nvinfo : EIATTR_PARAM_CBANK
	.align		4
        /*0104*/ 	.byte	0x04, 0x0a
        /*0106*/ 	.short	(.L_1840 - .L_1839)
	.align		4
.L_1839:
        /*0108*/ 	.word	index@(.nv.constant0._ZN10layer_norm31ln_parallel_residual_fwd_kernelINS_13Kernel_traitsIfffffjLj6144ELj1ELj1ELj8ELj16ENS_18Kernel_traits_baseILj6144EfffffjLj256EEEEELb0ELb1ELb0EEEvNS_9FwdParamsE)
        /*010c*/ 	.short	0x0380
        /*010e*/ 	.short	0x00e8


	//----- nvinfo : EIATTR_SW_WAR
	.align		4
.L_1840:
        /*0110*/ 	.byte	0x04, 0x36
        /*0112*/ 	.short	(.L_1842 - .L_1841)
.L_1841:
        /*0114*/ 	.word	0x00000008
.L_1842:


//--------------------- .nv.info._ZN10layer_norm31ln_parallel_residual_fwd_kernelINS_13Kernel_traitsIfffffjLj6144ELj1ELj1ELj8ELj16ENS_18Kernel_traits_baseILj6144EfffffjLj256EEEEELb0ELb1ELb1EEEvNS_9FwdParamsE --------------------------
	.section	.nv.info._ZN10layer_norm31ln_parallel_residual_fwd_kernelINS_13Kernel_traitsIfffffjLj6144ELj1ELj1ELj8ELj16ENS_18Kernel_traits_baseILj6144EfffffjLj256EEEEELb0ELb1ELb1EEEvNS_9FwdParamsE,"",@"SHT_CUDA_INFO"
	.sectionflags	@""
	.align	4


	//----- nvinfo : EIATTR_CUDA_API_VERSION
	.align		4
        /*0000*/ 	.byte	0x04, 0x37
        /*0002*/ 	.short	(.L_1844 - .L_1843)
.L_1843:
        /*0004*/ 	.word	0x00000082


	//----- nvinfo : EIATTR_KPARAM_INFO
	.align		4
.L_1844:
        /*0008*/ 	.byte	0x04, 0x17
        /*000a*/ 	.short	(.L_1846 - .L_1845)
.L_1845:
        /*000c*/ 	.word	0x00000000
        /*0010*/ 	.short	0x0000
        /*0012*/ 	.short	0x0000
        /*0014*/ 	.byte	0x00, 0xf0, 0xa1, 0x03


	//----- nvinfo : EIATTR_SPARSE_MMA_MASK
	.align		4
.L_1846:
        /*0018*/ 	.byte	0x03, 0x50
        /*001a*/ 	.short	0x0000


	//----- nvinfo : EIATTR_MAXREG_COUNT
	.align		4
        /*001c*/ 	.byte	0x03, 0x1b
        /*001e*/ 	.short	0x00ff


	//----- nvinfo : EIATTR_NUM_BARRIERS
	.align		4
        /*0020*/ 	.byte	0x02, 0x4c
        /*0022*/ 	.byte	0x01
	.zero		1


	//----- nvinfo : EIATTR_MERCURY_ISA_VERSION
	.align		4
        /*0024*/ 	.byte	0x03, 0x5f
        /*0026*/ 	.short	0x0101


	//----- nvinfo : EIATTR_COOP_GROUP_MASK_REGIDS
	.align		4
        /*0028*/ 	.byte	0x04, 0x29
        /*002a*/ 	.short	(.L_1848 - .L_1847)


	//   ....[0]....
.L_1847:
        /*002c*/ 	.word	0xffffffff


	//   ....[1]....
        /*0030*/ 	.word	0xffffffff


	//   ....[2]....
        /*0034*/ 	.word	0xffffffff


	//   ....[3]....
        /*0038*/ 	.word	0xffffffff


	//   ....[4]....
        /*003c*/ 	.word	0xffffffff


	//   ....[5]....
        /*0040*/ 	.word	0xffffffff


	//   ....[6]....
        /*0044*/ 	.word	0xffffffff


	//   ....[7]....
        /*0048*/ 	.word	0xffffffff


	//   ....[8]....
        /*004c*/ 	.word	0xffffffff


	//   ....[9]....
        /*0050*/ 	.word	0xffffffff


	//   ....[10]....
        /*0054*/ 	.word	0xffffffff


	//   ....[11]....
        /*0058*/ 	.word	0xffffffff


	//   ....[12]....
        /*005c*/ 	.word	0xffffffff


	//   ....[13]....
        /*0060*/ 	.word	0xffffffff


	//   ....[14]....
        /*0064*/ 	.word	0xffffffff


	//   ....[15]....
        /*0068*/ 	.word	0xffffffff


	//   ....[16]....
        /*006c*/ 	.word	0xffffffff


	//   ....[17]....
        /*0070*/ 	.word	0xffffffff


	//   ....[18]....
        /*0074*/ 	.word	0xffffffff


	//   ....[19]....
        /*0078*/ 	.word	0xffffffff


	//   ....[20]....
        /*007c*/ 	.word	0xffffffff


	//----- nvinfo : EIATTR_COOP_GROUP_INSTR_OFFSETS
	.align		4
.L_1848:
        /*0080*/ 	.byte	0x04, 0x28
        /*0082*/ 	.short	(.L_1850 - .L_1849)


	//   ....[0]....
.L_1849:
        /*0084*/ 	.word	0x00001830


	//   ....[1]....
        /*0088*/ 	.word	0x00001850


	//   ....[2]....
        /*008c*/ 	.word	0x00001870


	//   ....[3]....
        /*0090*/ 	.word	0x00001890


	//   ....[4]....
        /*0094*/ 	.word	0x000018b0


	//   ....[5]....
        /*0098*/ 	.word	0x00001be0


	//   ....[6]....
        /*009c*/ 	.word	0x00001c10


	//   ....[7]....
        /*00a0*/ 	.word	0x00001c30


	//   ....[8]....
        /*00a4*/ 	.word	0x00001c50


	//   ....[9]....
        /*00a8*/ 	.word	0x00001c90


	//   ....[10]....
        /*00ac*/ 	.word	0x00001d30


	//   ....[11]....
        /*00b0*/ 	.word	0x00001d90


	//   ....[12]....
        /*00b4*/ 	.word	0x00001dd0


	//   ....[13]....
        /*00b8*/ 	.word	0x00001de0


	//   ....[14]....
        /*00bc*/ 	.word	0x00001df0


	//   ....[15]....
        /*00c0*/ 	.word	0x00001ea0


	//   ....[16]....
        /*00c4*/ 	.word	0x00001ef0


	//   ....[17]....
        /*00c8*/ 	.word	0x00001f80


	//   ....[18]....
        /*00cc*/ 	.word	0x00001fb0


	//   ....[19]....
        /*00d0*/ 	.word	0x00002050


	//   ....[20]....
        /*00d4*/ 	.word	0x00002080


	//----- nvinfo : EIATTR_VRC_CTA_INIT_COUNT
	.align		4
.L_1850:
        /*00d8*/ 	.byte	0x02, 0x4a
	.zero		1
	.zero		1


	//----- nvinfo : EIATTR_EXIT_INSTR_OFFSETS
	.align		4
        /*00dc*/ 	.byte	0x04, 0x1c
        /*00de*/ 	.short	(.L_1852 - .L_1851)


	//   ....[0]....
.L_1851:
        /*00e0*/ 	.word	0x00000310


	//   ....[1]....
        /*00e4*/ 	.word	0x000026d0


	//----- nvinfo : EIATTR_MAX_THREADS
	.align		4
.L_1852:
        /*00e8*/ 	.byte	0x04, 0x05
        /*00ea*/ 	.short	(.L_1854 - .L_1853)
.L_1853:
        /*00ec*/ 	.word	0x00000100
        /*00f0*/ 	.word	0x00000001
        /*00f4*/ 	.word	0x00000001


	//----- nvinfo : EIATTR_CBANK_PARAM_SIZE
	.align		4
.L_1854:
        /*00f8*/ 	.byte	0x03, 0x19
        /*00fa*/ 	.short	0x00e8


	//----- nvinfo : EIATTR_PARAM_CBANK
	.align		4
        /*00fc*/ 	.byte	0x04, 0x0a
        /*00fe*/ 	.short	(.L_1856 - .L_1855)
	.align		4
.L_1855:
        /*0100*/ 	.word	index@(.nv.constant0._ZN10layer_norm31ln_parallel_residual_fwd_kernelINS_13Kernel_traitsIfffffjLj6144ELj1ELj1ELj8ELj16ENS_18Kernel_traits_baseILj6144EfffffjLj256EEEEELb0ELb1ELb1EEEvNS_9FwdParamsE)
        /*0104*/ 	.short	0x0380
        /*0106*/ 	.short	0x00e8


	//----- nvinfo : EIATTR_SW_WAR
	.align		4
.L_1856:
        /*0108*/ 	.byte	0x04, 0x36
        /*010a*/ 	.short	(.L_1858 - .L_1857)
.L_1857:
        /*010c*/ 	.word	0x00000008
.L_1858:


//--------------------- .nv.info._ZN10layer_norm31ln_parallel_residual_fwd_kernelINS_13Kernel_traitsIfffffjLj6144ELj1ELj1ELj8ELj16ENS_18Kernel_traits_baseILj6144EfffffjLj256EEEEELb1ELb0ELb0EEEvNS_9FwdParamsE --------------------------
	.section	.nv.info._ZN10layer_norm31ln_parallel_residual_fwd_kernelINS_13Kernel_traitsIfffffjLj6144ELj1ELj1ELj8ELj16ENS_18Kernel_traits_baseILj6144EfffffjLj256EEEEELb1ELb0ELb0EEEvNS_9FwdParamsE,"",@"SHT_CUDA_INFO"
	.sectionflags	@""
	.align	4


	//----- nvinfo : EIATTR_CUDA_API_VERSION
	.align		4
        /*0000*/ 	.byte	0x04, 0x37
        /*0002*/ 	.short	(.L_1860 - .L_1859)
.L_1859:
        /*0004*/ 	.word	0x00000082


	//----- nvinfo : EIATTR_KPARAM_INFO
	.align		4
.L_1860:
        /*0008*/ 	.byte	0x04, 0x17
        /*000a*/ 	.short	(.L_1862 - .L_1861)
.L_1861:
        /*000c*/ 	.word	0x00000000
        /*0010*/ 	.short	0x0000
        /*0012*/ 	.short	0x0000
        /*0014*/ 	.byte	0x00, 0xf0, 0xa1, 0x03


	//----- nvinfo : EIATTR_SPARSE_MMA_MASK
	.align		4
.L_1862:
        /*0018*/ 	.byte	0x03, 0x50
        /*001a*/ 	.short	0x0000


	//----- nvinfo : EIATTR_MAXREG_COUNT
	.align		4
        /*001c*/ 	.byte	0x03, 0x1b
        /*001e*/ 	.short	0x00ff


	//----- nvinfo : EIATTR_NUM_BARRIERS
	.align		4
        /*0020*/ 	.byte	0x02, 0x4c
        /*0022*/ 	.byte	0x01
	.zero		1


	//----- nvinfo : EIATTR_MERCURY_ISA_VERSION
	.align		4
        /*0024*/ 	.byte	0x03, 0x5f
        /*0026*/ 	.short	0x0101


	//----- nvinfo : EIATTR_COOP_GROUP_MASK_REGIDS
	.align		4
        /*0028*/ 	.byte	0x04, 0x29
        /*002a*/ 	.short	(.L_1864 - .L_1863)


	//   ....[0]....
.L_1863:
        /*002c*/ 	.word	0xffffffff


	//   ....[1]....
        /*0030*/ 	.word	0xffffffff


	//   ....[2]....
        /*0034*/ 	.word	0xffffffff


	//   ....[3]....
        /*0038*/ 	.word	0xffffffff


	//   ....[4]....
        /*003c*/ 	.word	0xffffffff


	//   ....[5]....
        /*0040*/ 	.word	0xffffffff


	//   ....[6]....
        /*0044*/ 	.word	0xffffffff


	//   ....[7]....
        /*0048*/ 	.word	0xffffffff


	//   ....[8]....
        /*004c*/ 	.word	0xffffffff


	//   ....[9]....
        /*0050*/ 	.word	0xffffffff


	//   ....[10]....
        /*0054*/ 	.word	0xffffffff


	//   ....[11]....
        /*0058*/ 	.word	0xffffffff


	//   ....[12]....
        /*005c*/ 	.word	0xffffffff


	//   ....[13]....
        /*0060*/ 	.word	0xffffffff


	//   ....[14]....
        /*0064*/ 	.word	0xffffffff


	//   ....[15]....
        /*0068*/ 	.word	0xffffffff


	//   ....[16]....
        /*006c*/ 	.word	0xffffffff


	//   ....[17]....
        /*0070*/ 	.word	0xffffffff


	//   ....[18]....
        /*0074*/ 	.word	0xffffffff


	//   ....[19]....
        /*0078*/ 	.word	0xffffffff


	//   ....[20]....
        /*007c*/ 	.word	0xffffffff


	//----- nvinfo : EIATTR_COOP_GROUP_INSTR_OFFSETS
	.align		4
.L_1864:
        /*0080*/ 	.byte	0x04, 0x28
        /*0082*/ 	.short	(.L_1866 - .L_1865)


	//   ....[0]....
.L_1865:
        /*0084*/ 	.word	0x0001e630


	//   ....[1]....
        /*0088*/ 	.word	0x0001e650


	//   ....[2]....
        /*008c*/ 	.word	0x0001e670


	//   ....[3]....
        /*0090*/ 	.word	0x0001e690


	//   ....[4]....
        /*0094*/ 	.word	0x0001e6b0


	//   ....[5]....
        /*0098*/ 	.word	0x0001e9f0


	//   ....[6]....
        /*009c*/ 	.word	0x0001ea10


	//   ....[7]....
        /*00a0*/ 	.word	0x0001ea30


	//   ....[8]....
        /*00a4*/ 	.word	0x0001ea60


	//   ....[9]....
        /*00a8*/ 	.word	0x0001ea90


	//   ....[10]....
        /*00ac*/ 	.word	0x0001ec40


	//   ....[11]....
        /*00b0*/ 	.word	0x0001ec80


	//   ....[12]....
        /*00b4*/ 	.word	0x0001eca0


	//   ....[13]....
        /*00b8*/ 	.word	0x0001ecf0


	//   ....[14]....
        /*00bc*/ 	.word	0x0001edb0


	//   ....[15]....
        /*00c0*/ 	.word	0x0001edd0


	//   ....[16]....
        /*00c4*/ 	.word	0x0001ee30


	//   ....[17]....
        /*00c8*/ 	.word	0x0001ee70


	//   ....[18]....
        /*00cc*/ 	.word	0x0001eea0


	//   ....[19]....
        /*00d0*/ 	.word	0x0001ef90


	//   ....[20]....
        /*00d4*/ 	.word	0x0001efa0


	//----- nvinfo : EIATTR_VRC_CTA_INIT_COUNT
	.align		4
.L_1866:
        /*00d8*/ 	.byte	0x02, 0x4a
	.zero		1
	.zero		1


	//----- nvinfo : EIATTR_EXIT_INSTR_OFFSETS
	.align		4
        /*00dc*/ 	.byte	0x04, 0x1c
        /*00de*/ 	.short	(.L_1868 - .L_1867)


	//   ....[0]....
.L_1867:
        /*00e0*/ 	.word	0x00001910


	//   ....[1]....
        /*00e4*/ 	.word	0x0001fab0


	//----- nvinfo : EIATTR_MAX_THREADS
	.align		4
.L_1868:
        /*00e8*/ 	.byte	0x04, 0x05
        /*00ea*/ 	.short	(.L_1870 - .L_1869)
.L_1869:
        /*00ec*/ 	.word	0x00000100
        /*00f0*/ 	.word	0x00000001
        /*00f4*/ 	.word	0x00000001


	//----- nvinfo : EIATTR_CRS_STACK_SIZE
	.align		4
.L_1870:
        /*00f8*/ 	.byte	0x04, 0x1e
        /*00fa*/ 	.short	(.L_1872 - .L_1871)
.L_1871:
        /*00fc*/ 	.word	0x00000000


	//----- nvinfo : EIATTR_CBANK_PARAM_SIZE
	.align		4
.L_1872:
        /*0100*/ 	.byte	0x03, 0x19
        /*0102*/ 	.short	0x00e8


	//----- nvinfo : EIATTR_PARAM_CBANK
	.align		4
        /*0104*/ 	.byte	0x04, 0x0a
        /*0106*/ 	.short	(.L_1874 - .L_1873)
	.align		4
.L_1873:
        /*0108*/ 	.word	index@(.nv.constant0._ZN10layer_norm31ln_parallel_residual_fwd_kernelINS_13Kernel_traitsIfffffjLj6144ELj1ELj1ELj8ELj16ENS_18Kernel_traits_baseILj6144EfffffjLj256EEEEELb1ELb0ELb0EEEvNS_9FwdParamsE)
        /*010c*/ 	.short	0x0380
        /*010e*/ 	.short	0x00e8


	//----- nvinfo : EIATTR_SW_WAR
	.align		4
.L_1874:
        /*0110*/ 	.byte	0x04, 0x36
        /*0112*/ 	.short	(.L_1876 - .L_1875)
.L_1875:
        /*0114*/ 	.word	0x00000008
.L_1876:


//--------------------- .nv.info._ZN10layer_norm31ln_parallel_residual_fwd_kernelINS_13Kernel_traitsIfffffjLj6144ELj1ELj1ELj8ELj16ENS_18Kernel_traits_baseILj6144EfffffjLj256EEEEELb1ELb0ELb1EEEvNS_9FwdParamsE --------------------------
	.section	.nv.info._ZN10layer_norm31ln_parallel_residual_fwd_kernelINS_13Kernel_traitsIfffffjLj6144ELj1ELj1ELj8ELj16ENS_18Kernel_traits_baseILj6144EfffffjLj256EEEEELb1ELb0ELb1EEEvNS_9FwdParamsE,"",@"SHT_CUDA_INFO"
	.sectionflags	@""
	.align	4


	//----- nvinfo : EIATTR_CUDA_API_VERSION
	.align		4
        /*0000*/ 	.byte	0x04, 0x37
        /*0002*/ 	.short	(.L_1878 - .L_1877)
.L_1877:
        /*0004*/ 	.word	0x00000082


	//----- nvinfo : EIATTR_KPARAM_INFO
	.align		4
.L_1878:
        /*0008*/ 	.byte	0x04, 0x17
        /*000a*/ 	.short	(.L_1880 - .L_1879)
.L_1879:
        /*000c*/ 	.word	0x00000000
        /*0010*/ 	.short	0x0000
        /*0012*/ 	.short	0x0000
        /*0014*/ 	.byte	0x00, 0xf0, 0xa1, 0x03


	//----- nvinfo : EIATTR_SPARSE_MMA_MASK
	.align		4
.L_1880:
        /*0018*/ 	.byte	0x03, 0x50
        /*001a*/ 	.short	0x0000


	//----- nvinfo : EIATTR_MAXREG_COUNT
	.align		4
        /*001c*/ 	.byte	0x03, 0x1b
        /*001e*/ 	.short	0x00ff


	//----- nvinfo : EIATTR_NUM_BARRIERS
	.align		4
        /*0020*/ 	.byte	0x02, 0x4c
        /*0022*/ 	.byte	0x01
	.zero		1


	//----- nvinfo : EIATTR_MERCURY_ISA_VERSION
	.align		4
        /*0024*/ 	.byte	0x03, 0x5f
        /*0026*/ 	.short	0x0101


	//----- nvinfo : EIATTR_COOP_GROUP_MASK_REGIDS
	.align		4
        /*0028*/ 	.byte	0x04, 0x29
        /*002a*/ 	.short	(.L_1882 - .L_1881)


	//   ....[0]....
.L_1881:
        /*002c*/ 	.word	0xffffffff


	//   ....[1]....
        /*0030*/ 	.word	0xffffffff


	//   ....[2]....
        /*0034*/ 	.word	0xffffffff


	//   ....[3]....
        /*0038*/ 	.word	0xffffffff


	//   ....[4]....
        /*003c*/ 	.word	0xffffffff


	//   ....[5]....
        /*0040*/ 	.word	0xffffffff


	//   ....[6]....
        /*0044*/ 	.word	0xffffffff


	//   ....[7]....
        /*0048*/ 	.word	0xffffffff


	//   ....[8]....
        /*004c*/ 	.word	0xffffffff


	//   ....[9]....
        /*0050*/ 	.word	0xffffffff


	//   ....[10]....
        /*0054*/ 	.word	0xffffffff


	//   ....[11]....
        /*0058*/ 	.word	0xffffffff


	//   ....[12]....
        /*005c*/ 	.word	0xffffffff


	//   ....[13]....
        /*0060*/ 	.word	0xffffffff


	//   ....[14]....
        /*0064*/ 	.word	0xffffffff


	//   ....[15]....
        /*0068*/ 	.word	0xffffffff


	//   ....[16]....
        /*006c*/ 	.word	0xffffffff


	//   ....[17]....
        /*0070*/ 	.word	0xffffffff


	//   ....[18]....
        /*0074*/ 	.word	0xffffffff


	//   ....[19]....
        /*0078*/ 	.word	0xffffffff


	//   ....[20]....
        /*007c*/ 	.word	0xffffffff


	//----- nvinfo : EIATTR_COOP_GROUP_INSTR_OFFSETS
	.align		4
.L_1882:
        /*0080*/ 	.byte	0x04, 0x28
        /*0082*/ 	.short	(.L_1884 - .L_1883)


	//   ....[0]....
.L_1883:
        /*0084*/ 	.word	0x0001bde0


	//   ....[1]....
        /*0088*/ 	.word	0x0001be10


	//   ....[2]....
        /*008c*/ 	.word	0x0001be30


	//   ....[3]....
        /*0090*/ 	.word	0x0001be50


	//   ....[4]....
        /*0094*/ 	.word	0x0001be80


	//   ....[5]....
        /*0098*/ 	.word	0x0001c1c0


	//   ....[6]....
        /*009c*/ 	.word	0x0001c1e0


	//   ....[7]....
        /*00a0*/ 	.word	0x0001c200


	//   ....[8]....
        /*00a4*/ 	.word	0x0001c220


	//   ....[9]....
        /*00a8*/ 	.word	0x0001c240


	//   ....[10]....
        /*00ac*/ 	.word	0x0001c3f0


	//   ....[11]....
        /*00b0*/ 	.word	0x0001c430


	//   ....[12]....
        /*00b4*/ 	.word	0x0001c4a0


	//   ....[13]....
        /*00b8*/ 	.word	0x0001c500


	//   ....[14]....
        /*00bc*/ 	.word	0x0001c530


	//   ....[15]....
        /*00c0*/ 	.word	0x0001c550


	//   ....[16]....
        /*00c4*/ 	.word	0x0001c580


	//   ....[17]....
        /*00c8*/ 	.word	0x0001c680


	//   ....[18]....
        /*00cc*/ 	.word	0x0001c690


	//   ....[19]....
        /*00d0*/ 	.word	0x0001c730


	//   ....[20]....
        /*00d4*/ 	.word	0x0001c760


	//----- nvinfo : EIATTR_VRC_CTA_INIT_COUNT
	.align		4
.L_1884:
        /*00d8*/ 	.byte	0x02, 0x4a
	.zero		1
	.zero		1


	//----- nvinfo : EIATTR_EXIT_INSTR_OFFSETS
	.align		4
        /*00dc*/ 	.byte	0x04, 0x1c
        /*00de*/ 	.short	(.L_1886 - .L_1885)


	//   ....[0]....
.L_1885:
        /*00e0*/ 	.word	0x00000a90


	//   ....[1]....
        /*00e4*/ 	.word	0x0001d000


	//----- nvinfo : EIATTR_MAX_THREADS
	.align		4
.L_1886:
        /*00e8*/ 	.byte	0x04, 0x05
        /*00ea*/ 	.short	(.L_1888 - .L_1887)
.L_1887:
        /*00ec*/ 	.word	0x00000100
        /*00f0*/ 	.word	0x00000001
        /*00f4*/ 	.word	0x00000001


	//----- nvinfo : EIATTR_CRS_STACK_SIZE
	.align		4
.L_1888:
        /*00f8*/ 	.byte	0x04, 0x1e
        /*00fa*/ 	.short	(.L_1890 - .L_1889)
.L_1889:
        /*00fc*/ 	.word	0x00000000


	//----- nvinfo : EIATTR_CBANK_PARAM_SIZE
	.align		4
.L_1890:
        /*0100*/ 	.byte	0x03, 0x19
        /*0102*/ 	.short	0x00e8


	//----- nvinfo : EIATTR_PARAM_CBANK
	.align		4
        /*0104*/ 	.byte	0x04, 0x0a
        /*0106*/ 	.short	(.L_1892 - .L_1891)
	.align		4
.L_1891:
        /*0108*/ 	.word	index@(.nv.constant0._ZN10layer_norm31ln_parallel_residual_fwd_kernelINS_13Kernel_traitsIfffffjLj6144ELj1ELj1ELj8ELj16ENS_18Kernel_traits_baseILj6144EfffffjLj256EEEEELb1ELb0ELb1EEEvNS_9FwdParamsE)
        /*010c*/ 	.short	0x0380
        /*010e*/ 	.short	0x00e8


	//----- nvinfo : EIATTR_SW_WAR
	.align		4
.L_1892:
        /*0110*/ 	.byte	0x04, 0x36
        /*0112*/ 	.short	(.L_1894 - .L_1893)
.L_1893:
        /*0114*/ 	.word	0x00000008
.L_1894:


//--------------------- .nv.info._ZN10layer_norm31ln_parallel_residual_fwd_kernelINS_13Kernel_traitsIfffffjLj6144ELj1ELj1ELj8ELj16ENS_18Kernel_traits_baseILj6144EfffffjLj256EEEEELb1ELb1ELb0EEEvNS_9FwdParamsE --------------------------
	.section	.nv.info._ZN10layer_norm31ln_parallel_residual_fwd_kernelINS_13Kernel_traitsIfffffjLj6144ELj1ELj1ELj8ELj16ENS_18Kernel_traits_baseILj6144EfffffjLj256EEEEELb1ELb1ELb0EEEvNS_9FwdParamsE,"",@"SHT_CUDA_INFO"
	.sectionflags	@""
	.align	4


	//----- nvinfo : EIATTR_CUDA_API_VERSION
	.align		4
        /*0000*/ 	.byte	0x04, 0x37
        /*0002*/ 	.short	(.L_1896 - .L_1895)
.L_1895:
        /*0004*/ 	.word	0x00000082


	//----- nvinfo : EIATTR_KPARAM_INFO
	.align		4
.L_1896:
        /*0008*/ 	.byte	0x04, 0x17
        /*000a*/ 	.short	(.L_1898 - .L_1897)
.L_1897:
        /*000c*/ 	.word	0x00000000
        /*0010*/ 	.short	0x0000
        /*0012*/ 	.short	0x0000
        /*0014*/ 	.byte	0x00, 0xf0, 0xa1, 0x03


	//----- nvinfo : EIATTR_SPARSE_MMA_MASK
	.align		4
.L_1898:
        /*0018*/ 	.byte	0x03, 0x50
        /*001a*/ 	.short	0x0000


	//----- nvinfo : EIATTR_MAXREG_COUNT
	.align		4
        /*001c*/ 	.byte	0x03, 0x1b
        /*001e*/ 	.short	0x00ff


	//----- nvinfo : EIATTR_NUM_BARRIERS
	.align		4
        /*0020*/ 	.byte	0x02, 0x4c
        /*0022*/ 	.byte	0x01
	.zero		1


	//----- nvinfo : EIATTR_MERCURY_ISA_VERSION
	.align		4
        /*0024*/ 	.byte	0x03, 0x5f
        /*0026*/ 	.short	0x0101


	//----- nvinfo : EIATTR_COOP_GROUP_MASK_REGIDS
	.align		4
        /*0028*/ 	.byte	0x04, 0x29
        /*002a*/ 	.short	(.L_1900 - .L_1899)


	//   ....[0]....
.L_1899:
        /*002c*/ 	.word	0xffffffff


	//   ....[1]....
        /*0030*/ 	.word	0xffffffff


	//   ....[2]....
        /*0034*/ 	.word	0xffffffff


	//   ....[3]....
        /*0038*/ 	.word	0xffffffff


	//   ....[4]....
        /*003c*/ 	.word	0xffffffff


	//   ....[5]....
        /*0040*/ 	.word	0xffffffff


	//   ....[6]....
        /*0044*/ 	.word	0xffffffff


	//   ....[7]....
        /*0048*/ 	.word	0xffffffff


	//   ....[8]....
        /*004c*/ 	.word	0xffffffff


	//   ....[9]....
        /*0050*/ 	.word	0xffffffff


	//   ....[10]....
        /*0054*/ 	.word	0xffffffff


	//   ....[11]....
        /*0058*/ 	.word	0xffffffff


	//   ....[12]....
        /*005c*/ 	.word	0xffffffff


	//   ....[13]....
        /*0060*/ 	.word	0xffffffff


	//   ....[14]....
        /*0064*/ 	.word	0xffffffff


	//   ....[15]....
        /*0068*/ 	.word	0xffffffff


	//   ....[16]....
        /*006c*/ 	.word	0xffffffff


	//   ....[17]....
        /*0070*/ 	.word	0xffffffff


	//   ....[18]....
        /*0074*/ 	.word	0xffffffff


	//   ....[19]....
        /*0078*/ 	.word	0xffffffff


	//   ....[20]....
        /*007c*/ 	.word	0xffffffff


	//----- nvinfo : EIATTR_COOP_GROUP_INSTR_OFFSETS
	.align		4
.L_1900:
        /*0080*/ 	.byte	0x04, 0x28
        /*0082*/ 	.short	(.L_1902 - .L_1901)


	//   ....[0]....
.L_1901:
        /*0084*/ 	.word	0x00019180


	//   ....[1]....
        /*0088*/ 	.word	0x000191a0


	//   ....[2]....
        /*008c*/ 	.word	0x000191c0


	//   ....[3]....
        /*0090*/ 	.word	0x000191f0


	//   ....[4]....
        /*0094*/ 	.word	0x00019210


	//   ....[5]....
        /*0098*/ 	.word	0x00019550


	//   ....[6]....
        /*009c*/ 	.word	0x00019570


	//   ....[7]....
        /*00a0*/ 	.word	0x000195a0


	//   ....[8]....
        /*00a4*/ 	.word	0x000195d0


	//   ....[9]....
        /*00a8*/ 	.word	0x000195f0


	//   ....[10]....
        /*00ac*/ 	.word	0x00019780


	//   ....[11]....
        /*00b0*/ 	.word	0x000197c0


	//   ....[12]....
        /*00b4*/ 	.word	0x000197d0


	//   ....[13]....
        /*00b8*/ 	.word	0x00019810


	//   ....[14]....
        /*00bc*/ 	.word	0x000198d0


	//   ....[15]....
        /*00c0*/ 	.word	0x00019900


	//   ....[16]....
        /*00c4*/ 	.word	0x00019920


	//   ....[17]....
        /*00c8*/ 	.word	0x000199d0


	//   ....[18]....
        /*00cc*/ 	.word	0x00019a30


	//   ....[19]....
        /*00d0*/ 	.word	0x00019ac0


	//   ....[20]....
        /*00d4*/ 	.word	0x00019ae0


	//----- nvinfo : EIATTR_VRC_CTA_INIT_COUNT
	.align		4
.L_1902:
        /*00d8*/ 	.byte	0x02, 0x4a
	.zero		1
	.zero		1


	//----- nvinfo : EIATTR_EXIT_INSTR_OFFSETS
	.align		4
        /*00dc*/ 	.byte	0x04, 0x1c
        /*00de*/ 	.short	(.L_1904 - .L_1903)


	//   ....[0]....
.L_1903:
        /*00e0*/ 	.word	0x00000960


	//   ....[1]....
        /*00e4*/ 	.word	0x0001a360


	//----- nvinfo : EIATTR_MAX_THREADS
	.align		4
.L_1904:
        /*00e8*/ 	.byte	0x04, 0x05
        /*00ea*/ 	.short	(.L_1906 - .L_1905)
.L_1905:
        /*00ec*/ 	.word	0x00000100
        /*00f0*/ 	.word	0x00000001
        /*00f4*/ 	.word	0x00000001


	//----- nvinfo : EIATTR_CRS_STACK_SIZE
	.align		4
.L_1906:
        /*00f8*/ 	.byte	0x04, 0x1e
        /*00fa*/ 	.short	(.L_1908 - .L_1907)
.L_1907:
        /*00fc*/ 	.word	0x00000000


	//----- nvinfo : EIATTR_CBANK_PARAM_SIZE
	.align		4
.L_1908:
        /*0100*/ 	.byte	0x03, 0x19
        /*0102*/ 	.short	0x00e8


	//----- nvinfo : EIATTR_PARAM_CBANK
	.align		4
        /*0104*/ 	.byte	0x04, 0x0a
        /*0106*/ 	.short	(.L_1910 - .L_1909)
	.align		4
.L_1909:
        /*0108*/ 	.word	index@(.nv.constant0._ZN10layer_norm31ln_parallel_residual_fwd_kernelINS_13Kernel_traitsIfffffjLj6144ELj1ELj1ELj8ELj16ENS_18Kernel_traits_baseILj6144EfffffjLj256EEEEELb1ELb1ELb0EEEvNS_9FwdParamsE)
        /*010c*/ 	.short	0x0380
        /*010e*/ 	.short	0x00e8


	//----- nvinfo : EIATTR_SW_WAR
	.align		4
.L_1910:
        /*0110*/ 	.byte	0x04, 0x36
        /*0112*/ 	.short	(.L_1912 - .L_1911)
.L_1911:
        /*0114*/ 	.word	0x00000008
.L_1912:


//--------------------- .nv.info._ZN10layer_norm31ln_parallel_residual_fwd_kernelINS_13Kernel_traitsIfffffjLj6144ELj1ELj1ELj8ELj16ENS_18Kernel_traits_baseILj6144EfffffjLj256EEEEELb1ELb1ELb1EEEvNS_9FwdParamsE --------------------------
	.section	.nv.info._ZN10layer_norm31ln_parallel_residual_fwd_kernelINS_13Kernel_traitsIfffffjLj6144ELj1ELj1ELj8ELj16ENS_18Kernel_traits_baseILj6144EfffffjLj256EEEEELb1ELb1ELb1EEEvNS_9FwdParamsE,"",@"SHT_CUDA_INFO"
	.sectionflags	@""
	.align	4


	//----- nvinfo : EIATTR_CUDA_API_VERSION
	.align		4
        /*0000*/ 	.byte	0x04, 0x37
        /*0002*/ 	.short	(.L_1914 - .L_1913)
.L_1913:
        /*0004*/ 	.word	0x00000082


	//----- nvinfo : EIATTR_KPARAM_INFO
	.align		4
.L_1914:
        /*0008*/ 	.byte	0x04, 0x17
        /*000a*/ 	.short	(.L_1916 - .L_1915)
.L_1915:
        /*000c*/ 	.word	0x00000000
        /*0010*/ 	.short	0x0000
        /*0012*/ 	.short	0x0000
        /*0014*/ 	.byte	0x00, 0xf0, 0xa1, 0x03


	//----- nvinfo : EIATTR_SPARSE_MMA_MASK
	.align		4
.L_1916:
        /*0018*/ 	.byte	0x03, 0x50
        /*001a*/ 	.short	0x0000


	//----- nvinfo : EIATTR_MAXREG_COUNT
	.align		4
        /*001c*/ 	.byte	0x03, 0x1b
        /*001e*/ 	.short	0x00ff


	//----- nvinfo : EIATTR_NUM_BARRIERS
	.align		4
        /*0020*/ 	.byte	0x02, 0x4c
        /*0022*/ 	.byte	0x01
	.zero		1


	//----- nvinfo : EIATTR_MERCURY_ISA_VERSION
	.align		4
        /*0024*/ 	.byte	0x03, 0x5f
        /*0026*/ 	.short	0x0101


	//----- nvinfo : EIATTR_COOP_GROUP_MASK_REGIDS
	.align		4
        /*0028*/ 	.byte	0x04, 0x29
        /*002a*/ 	.short	(.L_1918 - .L_1917)


	//   ....[0]....
.L_1917:
        /*002c*/ 	.word	0xffffffff


	//   ....[1]....
        /*0030*/ 	.word	0xffffffff


	//   ....[2]....
        /*0034*/ 	.word	0xffffffff


	//   ....[3]....
        /*0038*/ 	.word	0xffffffff


	//   ....[4]....
        /*003c*/ 	.word	0xffffffff


	//   ....[5]....
        /*0040*/ 	.word	0xffffffff


	//   ....[6]....
        /*0044*/ 	.word	0xffffffff


	//   ....[7]....
        /*0048*/ 	.word	0xffffffff


	//   ....[8]....
        /*004c*/ 	.word	0xffffffff


	//   ....[9]....
        /*0050*/ 	.word	0xffffffff


	//   ....[10]....
        /*0054*/ 	.word	0xffffffff


	//   ....[11]....
        /*0058*/ 	.word	0xffffffff


	//   ....[12]....
        /*005c*/ 	.word	0xffffffff


	//   ....[13]....
        /*0060*/ 	.word	0xffffffff


	//   ....[14]....
        /*0064*/ 	.word	0xffffffff


	//   ....[15]....
        /*0068*/ 	.word	0xffffffff


	//   ....[16]....
        /*006c*/ 	.word	0xffffffff


	//   ....[17]....
        /*0070*/ 	.word	0xffffffff


	//   ....[18]....
        /*0074*/ 	.word	0xffffffff


	//   ....[19]....
        /*0078*/ 	.word	0xffffffff


	//   ....[20]....
        /*007c*/ 	.word	0xffffffff


	//----- nvinfo : EIATTR_COOP_GROUP_INSTR_OFFSETS
	.align		4
.L_1918:
        /*0080*/ 	.byte	0x04, 0x28
        /*0082*/ 	.short	(.L_1920 - .L_1919)


	//   ....[0]....
.L_1919:
        /*0084*/ 	.word	0x00016570


	//   ....[1]....
        /*0088*/ 	.word	0x000165a0


	//   ....[2]....
        /*008c*/ 	.word	0x000165c0


	//   ....[3]....
        /*0090*/ 	.word	0x000165e0


	//   ....[4]....
        /*0094*/ 	.word	0x00016600


	//   ....[5]....
        /*0098*/ 	.word	0x00016930


	//   ....[6]....
        /*009c*/ 	.word	0x00016950


	//   ....[7]....
        /*00a0*/ 	.word	0x00016970


	//   ....[8]....
        /*00a4*/ 	.word	0x000169a0


	//   ....[9]....
        /*00a8*/ 	.word	0x000169d0


	//   ....[10]....
        /*00ac*/ 	.word	0x00016b70


	//   ....[11]....
        /*00b0*/ 	.word	0x00016bb0


	//   ....[12]....
        /*00b4*/ 	.word	0x00016bf0


	//   ....[13]....
        /*00b8*/ 	.word	0x00016c70


	//   ....[14]....
        /*00bc*/ 	.word	0x00016d70


	//   ....[15]....
        /*00c0*/ 	.word	0x00016d90


	//   ....[16]....
        /*00c4*/ 	.word	0x00016db0


	//   ....[17]....
        /*00c8*/ 	.word	0x00016e50


	//   ....[18]....
        /*00cc*/ 	.word	0x00016ea0


	//   ....[19]....
        /*00d0*/ 	.word	0x00016f40


	//   ....[20]....
        /*00d4*/ 	.word	0x00016f70


	//----- nvinfo : EIATTR_VRC_CTA_INIT_COUNT
	.align		4
.L_1920:
        /*00d8*/ 	.byte	0x02, 0x4a
	.zero		1
	.zero		1


	//----- nvinfo : EIATTR_EXIT_INSTR_OFFSETS
	.align		4
        /*00dc*/ 	.byte	0x04, 0x1c
        /*00de*/ 	.short	(.L_1922 - .L_1921)


	//   ....[0]....
.L_1921:
        /*00e0*/ 	.word	0x00000420


	//   ....[1]....
        /*00e4*/ 	.word	0x00017540


	//----- nvinfo : EIATTR_MAX_THREADS
	.align		4
.L_1922:
        /*00e8*/ 	.byte	0x04, 0x05
        /*00ea*/ 	.short	(.L_1924 - .L_1923)
.L_1923:
        /*00ec*/ 	.word	0x00000100
        /*00f0*/ 	.word	0x00000001
        /*00f4*/ 	.word	0x00000001


	//----- nvinfo : EIATTR_CRS_STACK_SIZE
	.align		4
.L_1924:
        /*00f8*/ 	.byte	0x04, 0x1e
        /*00fa*/ 	.short	(.L_1926 - .L_1925)
.L_1925:
        /*00fc*/ 	.word	0x00000000


	//----- nvinfo : EIATTR_CBANK_PARAM_SIZE
	.align		4
.L_1926:
        /*0100*/ 	.byte	0x03, 0x19
        /*0102*/ 	.short	0x00e8


	//----- nvinfo : EIATTR_PARAM_CBANK
	.align		4
        /*0104*/ 	.byte	0x04, 0x0a
        /*0106*/ 	.short	(.L_1928 - .L_1927)
	.align		4
.L_1927:
        /*0108*/ 	.word	index@(.nv.constant0._ZN10layer_norm31ln_parallel_residual_fwd_kernelINS_13Kernel_traitsIfffffjLj6144ELj1ELj1ELj8ELj16ENS_18Kernel_traits_baseILj6144EfffffjLj256EEEEELb1ELb1ELb1EEEvNS_9FwdParamsE)
        /*010c*/ 	.short	0x0380
        /*010e*/ 	.short	0x00e8


	//----- nvinfo : EIATTR_SW_WAR
	.align		4
.L_1928:
        /*0110*/ 	.byte	0x04, 0x36
        /*0112*/ 	.short	(.L_1930 - .L_1929)
.L_1929:
        /*0114*/ 	.word	0x00000008
.L_1930:


//--------------------- .nv.callgraph             --------------------------
	.section	.nv.callgraph,"",@"SHT_CUDA_CALLGRAPH"
	.align	4
	.sectionentsize	8
	.align		4
        /*0000*/ 	.word	0x00000000
	.align		4
        /*0004*/ 	.word	0xffffffff
	.align		4
        /*0008*/ 	.word	0x00000000
	.align		4
        /*000c*/ 	.word	0xfffffffe
	.align		4
        /*0010*/ 	.word	0x00000000
	.align		4
        /*0014*/ 	.word	0xfffffffd
	.align		4
        /*0018*/ 	.word	0x00000000
	.align		4
        /*001c*/ 	.word	0xfffffffc


//--------------------- .nv.constant4             --------------------------
	.section	.nv.constant4,"a",@progbits
	.align	8
	.align		8
.nv.constant4:
        /*0000*/ 	.dword	precalc_xorwow_matrix
	.align		8
        /*0008*/ 	.dword	precalc_xorwow_offset_matrix
	.align		8
        /*0010*/ 	.dword	mrg32k3aM1
	.align		8
        /*0018*/ 	.dword	mrg32k3aM2
	.align		8
        /*0020*/ 	.dword	mrg32k3aM1SubSeq
	.align		8
        /*0028*/ 	.dword	mrg32k3aM2SubSeq
	.align		8
        /*0030*/ 	.dword	mrg32k3aM1Seq
	.align		8
        /*0038*/ 	.dword	mrg32k3aM2Seq


//--------------------- .nv.constant3             --------------------------
	.section	.nv.constant3,"a",@progbits
	.align	8
.nv.constant3:
	.type		__cr_lgamma_table,@object
	.size		__cr_lgamma_table,(.L_8 - __cr_lgamma_table)
__cr_lgamma_table:
        /*0000*/ 	.byte	0x00, 0x00, 0x00, 0x00, 0x00, 0x00, 0x00, 0x00, 0x00, 0x00, 0x00, 0x00, 0x00, 0x00, 0x00, 0x00
        /*0010*/ 	.byte	0xef, 0x39, 0xfa, 0xfe, 0x42, 0x2e, 0xe6, 0x3f, 0x02, 0x20, 0x2a, 0xfa, 0x0b, 0xab, 0xfc, 0x3f
        /*0020*/ 	.byte	0xf9, 0x2c, 0x92, 0x7c, 0xa7, 0x6c, 0x09, 0x40, 0xc9, 0x79, 0x44, 0x3c, 0x64, 0x26, 0x13, 0x40
        /*0030*/ 	.byte	0xca, 0x01, 0xcf, 0x3a, 0x27, 0x51, 0x1a, 0x40, 0x30, 0xcc, 0x2d, 0xf3, 0xe1, 0x0c, 0x21, 0x40
        /*0040*/ 	.byte	0x0d, 0xb7, 0xfc, 0x82, 0x8e, 0x35, 0x25, 0x40
.L_8:


//--------------------- .text._ZN10layer_norm31ln_parallel_residual_fwd_kernelINS_13Kernel_traitsI13__nv_bfloat16S2_S2_S2_fjLj6144ELj1ELj1ELj8ELj16ENS_18Kernel_traits_baseILj6144ES2_S2_S2_S2_fjLj256EEEEELb0ELb0ELb0EEEvNS_9FwdParamsE --------------------------
	.section	.text._ZN10layer_norm31ln_parallel_residual_fwd_kernelINS_13Kernel_traitsI13__nv_bfloat16S2_S2_S2_fjLj6144ELj1ELj1ELj8ELj16ENS_18Kernel_traits_baseILj6144ES2_S2_S2_S2_fjLj256EEEEELb0ELb0ELb0EEEvNS_9FwdParamsE,"ax",@progbits
	.align	128
        .global         _ZN10layer_norm31ln_parallel_residual_fwd_kernelINS_13Kernel_traitsI13__nv_bfloat16S2_S2_S2_fjLj6144ELj1ELj1ELj8ELj16ENS_18Kernel_traits_baseILj6144ES2_S2_S2_S2_fjLj256EEEEELb0ELb0ELb0EEEvNS_9FwdParamsE
        .type           _ZN10layer_norm31ln_parallel_residual_fwd_kernelINS_13Kernel_traitsI13__nv_bfloat16S2_S2_S2_fjLj6144ELj1ELj1ELj8ELj16ENS_18Kernel_traits_baseILj6144ES2_S2_S2_S2_fjLj256EEEEELb0ELb0ELb0EEEvNS_9FwdParamsE,@function
        .size           _ZN10layer_norm31ln_parallel_residual_fwd_kernelINS_13Kernel_traitsI13__nv_bfloat16S2_S2_S2_fjLj6144ELj1ELj1ELj8ELj16ENS_18Kernel_traits_baseILj6144ES2_S2_S2_S2_fjLj256EEEEELb0ELb0ELb0EEEvNS_9FwdParamsE,(.L_x_13664 - _ZN10layer_norm31ln_parallel_residual_fwd_kernelINS_13Kernel_traitsI13__nv_bfloat16S2_S2_S2_fjLj6144ELj1ELj1ELj8ELj16ENS_18Kernel_traits_baseILj6144ES2_S2_S2_S2_fjLj256EEEEELb0ELb0ELb0EEEvNS_9FwdParamsE)
        .other          _ZN10layer_norm31ln_parallel_residual_fwd_kernelINS_13Kernel_traitsI13__nv_bfloat16S2_S2_S2_fjLj6144ELj1ELj1ELj8ELj16ENS_18Kernel_traits_baseILj6144ES2_S2_S2_S2_fjLj256EEEEELb0ELb0ELb0EEEvNS_9FwdParamsE,@"STO_CUDA_ENTRY STV_DEFAULT"
_ZN10layer_norm31ln_parallel_residual_fwd_kernelINS_13Kernel_traitsI13__nv_bfloat16S2_S2_S2_fjLj6144ELj1ELj1ELj8ELj16ENS_18Kernel_traits_baseILj6144ES2_S2_S2_S2_fjLj256EEEEELb0ELb0ELb0EEEvNS_9FwdParamsE:
.text._ZN10layer_norm31ln_parallel_residual_fwd_kernelINS_13Kernel_traitsI13__nv_bfloat16S2_S2_S2_fjLj6144ELj1ELj1ELj8ELj16ENS_18Kernel_traits_baseILj6144ES2_S2_S2_S2_fjLj256EEEEELb0ELb0ELb0EEEvNS_9FwdParamsE:
[----:B------:R-:W-:Y:S01]  /*0000*/  LDC R1, c[0x0][0x37c] ;  /* 0x0000df00ff017b82 */ /* 0x000fe20000000800 */
[----:B------:R-:W0:Y:S07]  /*0010*/  S2R R0, SR_TID.X ;  /* 0x0000000000007919 */ /* 0x000e2e0000002100 */
[----:B------:R-:W1:Y:S01]  /*0020*/  LDC R3, c[0x0][0x388] ;  /* 0x0000e200ff037b82 */ /* 0x000e620000000800 */
[----:B------:R-:W2:Y:S01]  /*0030*/  LDCU.64 UR10, c[0x0][0x438] ;  /* 0x00008700ff0a77ac */ /* 0x000ea20008000a00 */
[----:B------:R-:W-:Y:S01]  /*0040*/  BSSY.RECONVERGENT B0, `(.L_x_0) ;  /* 0x00000c8000007945 */ /* 0x000fe20003800200 */
[----:B------:R-:W3:Y:S05]  /*0050*/  LDCU.64 UR8, c[0x0][0x3a0] ;  /* 0x00007400ff0877ac */ /* 0x000eea0008000a00 */
[----:B------:R-:W3:Y:S01]  /*0060*/  LDC.64 R4, c[0x0][0x398] ;  /* 0x0000e600ff047b82 */ /* 0x000ee20000000a00 */
[----:B------:R-:W4:Y:S07]  /*0070*/  LDCU.64 UR6, c[0x0][0x358] ;  /* 0x00006b00ff0677ac */ /* 0x000f2e0008000a00 */
[----:B------:R-:W5:Y:S01]  /*0080*/  S2UR UR4, SR_CTAID.X ;  /* 0x00000000000479c3 */ /* 0x000f620000002500 */
[----:B--2---:R-:W-:-:S04]  /*0090*/  UISETP.NE.U32.AND UP0, UPT, UR10, URZ, UPT ;  /* 0x000000ff0a00728c */ /* 0x004fc8000bf05070 */
[----:B------:R-:W-:Y:S01]  /*00a0*/  UISETP.NE.AND.EX UP0, UPT, UR11, URZ, UPT, UP0 ;  /* 0x000000ff0b00728c */ /* 0x000fe2000bf05300 */
[----:B-1----:R-:W-:-:S04]  /*00b0*/  SHF.R.S32.HI R2, RZ, 0x1f, R3 ;  /* 0x0000001fff027819 */ /* 0x002fc80000011403 */
[----:B------:R-:W-:Y:S02]  /*00c0*/  LEA.HI R70, R2, R3, RZ, 0x3 ;  /* 0x0000000302467211 */ /* 0x000fe400078f18ff */
[----:B0-----:R-:W-:Y:S02]  /*00d0*/  LOP3.LUT R3, R0, 0xff, RZ, 0x3c, !PT ;  /* 0x000000ff00037812 */ /* 0x001fe400078e3cff */
[----:B---3--:R-:W-:Y:S02]  /*00e0*/  LOP3.LUT P0, RZ, R4, UR8, RZ, 0xfc, !PT ;  /* 0x0000000804ff7c12 */ /* 0x008fe4000f80fcff */
[----:B------:R-:W-:Y:S02]  /*00f0*/  MOV R71, R0 ;  /* 0x0000000000477202 */ /* 0x000fe40000000f00 */
[----:B------:R-:W-:Y:S02]  /*0100*/  LOP3.LUT P0, RZ, R5, UR9, RZ, 0xfc, P0 ;  /* 0x0000000905ff7c12 */ /* 0x000fe4000800fcff */
[----:B------:R-:W-:Y:S01]  /*0110*/  LEA.HI.SX32 R3, R70, R3, 0x1d ;  /* 0x0000000346037211 */ /* 0x000fe200078feaff */
[----:B-----5:R-:W-:Y:S01]  /*0120*/  IMAD.U32 R2, RZ, RZ, UR4 ;  /* 0x00000004ff027e24 */ /* 0x020fe2000f8e00ff */
[----:B----4-:R-:W-:Y:S09]  /*0130*/  BRA.U UP0, `(.L_x_1) ;  /* 0x0000000500847547 */ /* 0x010ff2000b800000 */
[----:B------:R-:W0:Y:S02]  /*0140*/  LDCU.64 UR4, c[0x0][0x440] ;  /* 0x00008800ff0477ac */ /* 0x000e240008000a00 */
[----:B0-----:R-:W-:-:S04]  /*0150*/  UISETP.NE.U32.AND UP0, UPT, UR4, URZ, UPT ;  /* 0x000000ff0400728c */ /* 0x001fc8000bf05070 */
[----:B------:R-:W-:-:S09]  /*0160*/  UISETP.NE.AND.EX UP0, UPT, UR5, URZ, UPT, UP0 ;  /* 0x000000ff0500728c */ /* 0x000fd2000bf05300 */
[----:B------:R-:W-:Y:S05]  /*0170*/  BRA.U UP0, `(.L_x_2) ;  /* 0x0000000100bc7547 */ /* 0x000fea000b800000 */
[----:B------:R-:W0:Y:S01]  /*0180*/  LDC.64 R4, c[0x0][0x3d0] ;  /* 0x0000f400ff047b82 */ /* 0x000e220000000a00 */
[C---:B------:R-:W-:Y:S02]  /*0190*/  ISETP.GE.U32.AND P1, PT, R3.reuse, 0x100, PT ;  /* 0x000001000300780c */ /* 0x040fe40003f26070 */
[----:B------:R-:W-:-:S05]  /*01a0*/  ISETP.GE.U32.AND P2, PT, R3, 0x200, PT ;  /* 0x000002000300780c */ /* 0x000fca0003f46070 */
[----:B------:R-:W1:Y:S08]  /*01b0*/  LDC.64 R6, c[0x0][0x3d8] ;  /* 0x0000f600ff067b82 */ /* 0x000e700000000a00 */
[----:B------:R-:W2:Y:S08]  /*01c0*/  LDC.64 R8, c[0x0][0x3d0] ;  /* 0x0000f400ff087b82 */ /* 0x000eb00000000a00 */
[----:B------:R-:W3:Y:S01]  /*01d0*/  LDC.64 R10, c[0x0][0x3d8] ;  /* 0x0000f600ff0a7b82 */ /* 0x000ee20000000a00 */
[----:B0-----:R-:W-:-:S05]  /*01e0*/  @P1 IMAD.WIDE.U32 R4, R71, 0x10, R4 ;  /* 0x0000001047041825 */ /* 0x001fca00078e0004 */
[----:B------:R0:W5:Y:S01]  /*01f0*/  @P1 LDG.E.128 R104, desc[UR6][R4.64] ;  /* 0x0000000604681981 */ /* 0x000162000c1e1d00 */
[C---:B-1----:R-:W-:Y:S01]  /*0200*/  @P1 IMAD.WIDE.U32 R6, R71.reuse, 0x10, R6 ;  /* 0x0000001047061825 */ /* 0x042fe200078e0006 */
[----:B------:R-:W-:-:S04]  /*0210*/  @P1 LOP3.LUT R71, R71, 0x100, RZ, 0xfc, !PT ;  /* 0x0000010047471812 */ /* 0x000fc800078efcff */
[----:B------:R0:W5:Y:S01]  /*0220*/  @P1 LDG.E.128 R52, desc[UR6][R6.64] ;  /* 0x0000000606341981 */ /* 0x000162000c1e1d00 */
[----:B--2---:R-:W-:-:S05]  /*0230*/  @P2 IMAD.WIDE.U32 R8, R71, 0x10, R8 ;  /* 0x0000001047082825 */ /* 0x004fca00078e0008 */
[----:B------:R0:W5:Y:S01]  /*0240*/  @P2 LDG.E.128 R48, desc[UR6][R8.64] ;  /* 0x0000000608302981 */ /* 0x000162000c1e1d00 */
[----:B---3--:R-:W-:-:S05]  /*0250*/  @P2 IMAD.WIDE.U32 R10, R71, 0x10, R10 ;  /* 0x00000010470a2825 */ /* 0x008fca00078e000a */
[----:B------:R0:W5:Y:S01]  /*0260*/  @P2 LDG.E.128 R44, desc[UR6][R10.64] ;  /* 0x000000060a2c2981 */ /* 0x000162000c1e1d00 */
[----:B------:R-:W-:Y:S01]  /*0270*/  ISETP.GE.U32.AND P3, PT, R3, 0x300, PT ;  /* 0x000003000300780c */ /* 0x000fe20003f66070 */
[----:B------:R-:W-:Y:S01]  /*0280*/  HFMA2 R42, -RZ, RZ, 0, 0 ;  /* 0x00000000ff2a7431 */ /* 0x000fe200000001ff */
[----:B------:R-:W-:Y:S01]  /*0290*/  CS2R R40, SRZ ;  /* 0x0000000000287805 */ /* 0x000fe2000001ff00 */
[----:B------:R-:W-:Y:S01]  /*02a0*/  IMAD.MOV.U32 R38, RZ, RZ, RZ ;  /* 0x000000ffff267224 */ /* 0x000fe200078e00ff */
[----:B------:R-:W-:Y:S02]  /*02b0*/  CS2R R36, SRZ ;  /* 0x0000000000247805 */ /* 0x000fe4000001ff00 */
[----:B------:R-:W-:Y:S02]  /*02c0*/  CS2R R34, SRZ ;  /* 0x0000000000227805 */ /* 0x000fe4000001ff00 */
[----:B------:R-:W-:Y:S02]  /*02d0*/  CS2R R32, SRZ ;  /* 0x0000000000207805 */ /* 0x000fe4000001ff00 */
[----:B------:R-:W-:-:S02]  /*02e0*/  CS2R R30, SRZ ;  /* 0x00000000001e7805 */ /* 0x000fc4000001ff00 */
[----:B------:R-:W-:Y:S02]  /*02f0*/  CS2R R28, SRZ ;  /* 0x00000000001c7805 */ /* 0x000fe4000001ff00 */
[----:B------:R-:W-:Y:S01]  /*0300*/  @P1 MOV R39, RZ ;  /* 0x000000ff00271202 */ /* 0x000fe20000000f00 */
[----:B------:R-:W-:Y:S01]  /*0310*/  @P2 IMAD.MOV.U32 R43, RZ, RZ, RZ ;  /* 0x000000ffff2b2224 */ /* 0x000fe200078e00ff */
[----:B------:R-:W-:Y:S01]  /*0320*/  @P2 IADD3 R71, PT, PT, R71, 0x100, RZ ;  /* 0x0000010047472810 */ /* 0x000fe20007ffe0ff */
[----:B0-----:R-:W-:Y:S06]  /*0330*/  @!P3 BRA `(.L_x_3) ;  /* 0x000000080060b947 */ /* 0x001fec0003800000 */
[----:B------:R-:W0:Y:S08]  /*0340*/  LDC.64 R24, c[0x0][0x3d0] ;  /* 0x0000f400ff187b82 */ /* 0x000e300000000a00 */
[----:B------:R-:W1:Y:S01]  /*0350*/  LDC.64 R20, c[0x0][0x3d8] ;  /* 0x0000f600ff147b82 */ /* 0x000e620000000a00 */
[----:B0-----:R-:W-:-:S06]  /*0360*/  IMAD.WIDE.U32 R24, R71, 0x10, R24 ;  /* 0x0000001047187825 */ /* 0x001fcc00078e0018 */
[----:B------:R-:W5:Y:S01]  /*0370*/  LDG.E.128 R24, desc[UR6][R24.64] ;  /* 0x0000000618187981 */ /* 0x000f62000c1e1d00 */
[----:B-1----:R-:W-:-:S06]  /*0380*/  IMAD.WIDE.U32 R20, R71, 0x10, R20 ;  /* 0x0000001047147825 */ /* 0x002fcc00078e0014 */
[----:B------:R-:W5:Y:S01]  /*0390*/  LDG.E.128 R20, desc[UR6][R20.64] ;  /* 0x0000000614147981 */ /* 0x000f62000c1e1d00 */
[----:B------:R-:W-:Y:S02]  /*03a0*/  CS2R R18, SRZ ;  /* 0x0000000000127805 */ /* 0x000fe4000001ff00 */
[----:B------:R-:W-:Y:S01]  /*03b0*/  CS2R R16, SRZ ;  /* 0x0000000000107805 */ /* 0x000fe2000001ff00 */
[----:B------:R-:W-:Y:S01]  /*03c0*/  IMAD.MOV.U32 R42, RZ, RZ, RZ ;  /* 0x000000ffff2a7224 */ /* 0x000fe200078e00ff */
[----:B------:R-:W-:Y:S02]  /*03d0*/  CS2R R40, SRZ ;  /* 0x0000000000287805 */ /* 0x000fe4000001ff00 */
[----:B------:R-:W-:Y:S02]  /*03e0*/  MOV R38, RZ ;  /* 0x000000ff00267202 */ /* 0x000fe40000000f00 */
[----:B------:R-:W-:Y:S02]  /*03f0*/  CS2R R36, SRZ ;  /* 0x0000000000247805 */ /* 0x000fe4000001ff00 */
[----:B------:R-:W-:-:S02]  /*0400*/  CS2R R14, SRZ ;  /* 0x00000000000e7805 */ /* 0x000fc4000001ff00 */
[----:B------:R-:W-:Y:S02]  /*0410*/  CS2R R12, SRZ ;  /* 0x00000000000c7805 */ /* 0x000fe4000001ff00 */
[----:B------:R-:W-:Y:S02]  /*0420*/  CS2R R34, SRZ ;  /* 0x0000000000227805 */ /* 0x000fe4000001ff00 */
[----:B------:R-:W-:Y:S02]  /*0430*/  CS2R R32, SRZ ;  /* 0x0000000000207805 */ /* 0x000fe4000001ff00 */
[----:B------:R-:W-:Y:S02]  /*0440*/  CS2R R30, SRZ ;  /* 0x00000000001e7805 */ /* 0x000fe4000001ff00 */
[----:B------:R-:W-:Y:S01]  /*0450*/  CS2R R28, SRZ ;  /* 0x00000000001c7805 */ /* 0x000fe2000001ff00 */
[----:B------:R-:W-:Y:S06]  /*0460*/  BRA `(.L_x_3) ;  /* 0x0000000800147947 */ /* 0x000fec0003800000 */
.L_x_2:
[C---:B------:R-:W-:Y:S01]  /*0470*/  ISETP.GE.U32.AND P1, PT, R3.reuse, 0x100, PT ;  /* 0x000001000300780c */ /* 0x040fe20003f26070 */
[----:B------:R-:W0:Y:S01]  /*0480*/  LDC.64 R6, c[0x0][0x3d0] ;  /* 0x0000f400ff067b82 */ /* 0x000e220000000a00 */
[----:B------:R-:W-:-:S07]  /*0490*/  ISETP.GE.U32.AND P2, PT, R3, 0x200, PT ;  /* 0x000002000300780c */ /* 0x000fce0003f46070 */
[----:B------:R-:W1:Y:S08]  /*04a0*/  LDC.64 R8, c[0x0][0x3d8] ;  /* 0x0000f600ff087b82 */ /* 0x000e700000000a00 */
[----:B------:R-:W2:Y:S08]  /*04b0*/  @P1 LDC.64 R4, c[0x0][0x440] ;  /* 0x00011000ff041b82 */ /* 0x000eb00000000a00 */
[----:B------:R-:W3:Y:S01]  /*04c0*/  LDC.64 R10, c[0x0][0x3d0] ;  /* 0x0000f400ff0a7b82 */ /* 0x000ee20000000a00 */
[----:B0-----:R-:W-:-:S05]  /*04d0*/  @P1 IMAD.WIDE.U32 R6, R71, 0x10, R6 ;  /* 0x0000001047061825 */ /* 0x001fca00078e0006 */
[----:B------:R0:W5:Y:S02]  /*04e0*/  @P1 LDG.E.128 R104, desc[UR6][R6.64] ;  /* 0x0000000606681981 */ /* 0x000164000c1e1d00 */
[----:B------:R-:W4:Y:S01]  /*04f0*/  LDC.64 R12, c[0x0][0x3d8] ;  /* 0x0000f600ff0c7b82 */ /* 0x000f220000000a00 */
[----:B-1----:R-:W-:-:S05]  /*0500*/  @P1 IMAD.WIDE.U32 R8, R71, 0x10, R8 ;  /* 0x0000001047081825 */ /* 0x002fca00078e0008 */
[----:B------:R0:W5:Y:S02]  /*0510*/  @P1 LDG.E.128 R52, desc[UR6][R8.64] ;  /* 0x0000000608341981 */ /* 0x000164000c1e1d00 */
[----:B------:R-:W1:Y:S01]  /*0520*/  @P2 LDC.64 R14, c[0x0][0x440] ;  /* 0x00011000ff0e2b82 */ /* 0x000e620000000a00 */
[C---:B--2---:R-:W-:Y:S01]  /*0530*/  @P1 IMAD.WIDE.U32 R4, R71.reuse, 0x10, R4 ;  /* 0x0000001047041825 */ /* 0x044fe200078e0004 */
[----:B------:R-:W-:-:S04]  /*0540*/  @P1 LOP3.LUT R71, R71, 0x100, RZ, 0xfc, !PT ;  /* 0x0000010047471812 */ /* 0x000fc800078efcff */
[----:B------:R0:W5:Y:S01]  /*0550*/  @P1 LD.E.128 R28, desc[UR6][R4.64] ;  /* 0x00000006041c1980 */ /* 0x000162000c101d00 */
[----:B---3--:R-:W-:-:S05]  /*0560*/  @P2 IMAD.WIDE.U32 R10, R71, 0x10, R10 ;  /* 0x00000010470a2825 */ /* 0x008fca00078e000a */
[----:B------:R0:W5:Y:S01]  /*0570*/  @P2 LDG.E.128 R48, desc[UR6][R10.64] ;  /* 0x000000060a302981 */ /* 0x000162000c1e1d00 */
[----:B----4-:R-:W-:-:S05]  /*0580*/  @P2 IMAD.WIDE.U32 R12, R71, 0x10, R12 ;  /* 0x00000010470c2825 */ /* 0x010fca00078e000c */
[----:B------:R0:W5:Y:S01]  /*0590*/  @P2 LDG.E.128 R44, desc[UR6][R12.64] ;  /* 0x000000060c2c2981 */ /* 0x000162000c1e1d00 */
[----:B-1----:R-:W-:-:S05]  /*05a0*/  @P2 IMAD.WIDE.U32 R14, R71, 0x10, R14 ;  /* 0x00000010470e2825 */ /* 0x002fca00078e000e */
[----:B------:R0:W5:Y:S01]  /*05b0*/  @P2 LD.E.128 R32, desc[UR6][R14.64] ;  /* 0x000000060e202980 */ /* 0x000162000c101d00 */
[----:B------:R-:W-:Y:S01]  /*05c0*/  ISETP.GE.U32.AND P3, PT, R3, 0x300, PT ;  /* 0x000003000300780c */ /* 0x000fe20003f66070 */
[----:B------:R-:W-:Y:S02]  /*05d0*/  HFMA2 R38, -RZ, RZ, 0, 0 ;  /* 0x00000000ff267431 */ /* 0x000fe400000001ff */
[----:B------:R-:W-:Y:S01]  /*05e0*/  IMAD.MOV.U32 R42, RZ, RZ, RZ ;  /* 0x000000ffff2a7224 */ /* 0x000fe200078e00ff */
[----:B------:R-:W-:Y:S02]  /*05f0*/  CS2R R40, SRZ ;  /* 0x0000000000287805 */ /* 0x000fe4000001ff00 */
[----:B------:R-:W-:Y:S01]  /*0600*/  CS2R R36, SRZ ;  /* 0x0000000000247805 */ /* 0x000fe2000001ff00 */
[----:B------:R-:W-:Y:S01]  /*0610*/  @P1 IMAD.MOV.U32 R39, RZ, RZ, RZ ;  /* 0x000000ffff271224 */ /* 0x000fe200078e00ff */
[----:B------:R-:W-:Y:S01]  /*0620*/  @P2 MOV R43, RZ ;  /* 0x000000ff002b2202 */ /* 0x000fe20000000f00 */
[----:B------:R-:W-:-:S04]  /*0630*/  @P2 VIADD R71, R71, 0x100 ;  /* 0x0000010047472836 */ /* 0x000fc80000000000 */
[----:B0-----:R-:W-:Y:S05]  /*0640*/  @!P3 BRA `(.L_x_3) ;  /* 0x00000004009cb947 */ /* 0x001fea0003800000 */
[----:B------:R-:W0:Y:S08]  /*0650*/  LDC.64 R24, c[0x0][0x3d0] ;  /* 0x0000f400ff187b82 */ /* 0x000e300000000a00 */
[----:B------:R-:W1:Y:S08]  /*0660*/  LDC.64 R20, c[0x0][0x3d8] ;  /* 0x0000f600ff147b82 */ /* 0x000e700000000a00 */
[----:B------:R-:W2:Y:S01]  /*0670*/  LDC.64 R12, c[0x0][0x440] ;  /* 0x00011000ff0c7b82 */ /* 0x000ea20000000a00 */
[----:B0-----:R-:W-:-:S06]  /*0680*/  IMAD.WIDE.U32 R24, R71, 0x10, R24 ;  /* 0x0000001047187825 */ /* 0x001fcc00078e0018 */
[----:B------:R-:W5:Y:S01]  /*0690*/  LDG.E.128 R24, desc[UR6][R24.64] ;  /* 0x0000000618187981 */ /* 0x000f62000c1e1d00 */
[----:B-1----:R-:W-:-:S06]  /*06a0*/  IMAD.WIDE.U32 R20, R71, 0x10, R20 ;  /* 0x0000001047147825 */ /* 0x002fcc00078e0014 */
[----:B------:R-:W5:Y:S01]  /*06b0*/  LDG.E.128 R20, desc[UR6][R20.64] ;  /* 0x0000000614147981 */ /* 0x000f62000c1e1d00 */
[----:B--2---:R-:W-:-:S06]  /*06c0*/  IMAD.WIDE.U32 R12, R71, 0x10, R12 ;  /* 0x00000010470c7825 */ /* 0x004fcc00078e000c */
[----:B------:R-:W5:Y:S01]  /*06d0*/  LD.E.128 R12, desc[UR6][R12.64] ;  /* 0x000000060c0c7980 */ /* 0x000f62000c101d00 */
[----:B------:R-:W-:Y:S02]  /*06e0*/  CS2R R18, SRZ ;  /* 0x0000000000127805 */ /* 0x000fe4000001ff00 */
[----:B------:R-:W-:Y:S02]  /*06f0*/  CS2R R16, SRZ ;  /* 0x0000000000107805 */ /* 0x000fe4000001ff00 */
[----:B------:R-:W-:Y:S02]  /*0700*/  MOV R42, RZ ;  /* 0x000000ff002a7202 */ /* 0x000fe40000000f00 */
[----:B------:R-:W-:Y:S01]  /*0710*/  CS2R R40, SRZ ;  /* 0x0000000000287805 */ /* 0x000fe2000001ff00 */
[----:B------:R-:W-:Y:S01]  /*0720*/  IMAD.MOV.U32 R38, RZ, RZ, RZ ;  /* 0x000000ffff267224 */ /* 0x000fe200078e00ff */
[----:B------:R-:W-:Y:S01]  /*0730*/  CS2R R36, SRZ ;  /* 0x0000000000247805 */ /* 0x000fe2000001ff00 */
[----:B------:R-:W-:Y:S06]  /*0740*/  BRA `(.L_x_3) ;  /* 0x00000004005c7947 */ /* 0x000fec0003800000 */
.L_x_1:
[----:B------:R-:W0:Y:S02]  /*0750*/  LDCU.64 UR4, c[0x0][0x440] ;  /* 0x00008800ff0477ac */ /* 0x000e240008000a00 */
[----:B0-----:R-:W-:-:S04]  /*0760*/  UISETP.NE.U32.AND UP0, UPT, UR4, URZ, UPT ;  /* 0x000000ff0400728c */ /* 0x001fc8000bf05070 */
[----:B------:R-:W-:-:S09]  /*0770*/  UISETP.NE.AND.EX UP0, UPT, UR5, URZ, UPT, UP0 ;  /* 0x000000ff0500728c */ /* 0x000fd2000bf05300 */
[----:B------:R-:W-:Y:S05]  /*0780*/  BRA.U !UP0, `(.L_x_4) ;  /* 0x0000000108ac7547 */ /* 0x000fea000b800000 */
[C---:B------:R-:W-:Y:S01]  /*0790*/  ISETP.GE.U32.AND P1, PT, R3.reuse, 0x100, PT ;  /* 0x000001000300780c */ /* 0x040fe20003f26070 */
[----:B------:R-:W0:Y:S01]  /*07a0*/  LDC.64 R6, c[0x0][0x3d0] ;  /* 0x0000f400ff067b82 */ /* 0x000e220000000a00 */
[----:B------:R-:W-:-:S07]  /*07b0*/  ISETP.GE.U32.AND P2, PT, R3, 0x200, PT ;  /* 0x000002000300780c */ /* 0x000fce0003f46070 */
[----:B------:R-:W1:Y:S08]  /*07c0*/  LDC.64 R8, c[0x0][0x3d8] ;  /* 0x0000f600ff087b82 */ /* 0x000e700000000a00 */
[----:B------:R-:W2:Y:S08]  /*07d0*/  @P1 LDC.64 R4, c[0x0][0x438] ;  /* 0x00010e00ff041b82 */ /* 0x000eb00000000a00 */
[----:B------:R-:W3:Y:S01]  /*07e0*/  @P1 LDC.64 R10, c[0x0][0x440] ;  /* 0x00011000ff0a1b82 */ /* 0x000ee20000000a00 */
[----:B0-----:R-:W-:-:S05]  /*07f0*/  @P1 IMAD.WIDE.U32 R6, R71, 0x10, R6 ;  /* 0x0000001047061825 */ /* 0x001fca00078e0006 */
[----:B------:R0:W5:Y:S02]  /*0800*/  @P1 LDG.E.128 R104, desc[UR6][R6.64] ;  /* 0x0000000606681981 */ /* 0x000164000c1e1d00 */
[----:B------:R-:W4:Y:S01]  /*0810*/  LDC.64 R12, c[0x0][0x3d0] ;  /* 0x0000f400ff0c7b82 */ /* 0x000f220000000a00 */
[----:B-1----:R-:W-:-:S05]  /*0820*/  @P1 IMAD.WIDE.U32 R8, R71, 0x10, R8 ;  /* 0x0000001047081825 */ /* 0x002fca00078e0008 */
[----:B------:R0:W5:Y:S02]  /*0830*/  @P1 LDG.E.128 R52, desc[UR6][R8.64] ;  /* 0x0000000608341981 */ /* 0x000164000c1e1d00 */
[----:B------:R-:W1:Y:S01]  /*0840*/  @P2 LDC.64 R14, c[0x0][0x438] ;  /* 0x00010e00ff0e2b82 */ /* 0x000e620000000a00 */
[----:B--2---:R-:W-:-:S05]  /*0850*/  @P1 IMAD.WIDE.U32 R4, R71, 0x10, R4 ;  /* 0x0000001047041825 */ /* 0x004fca00078e0004 */
[----:B------:R0:W5:Y:S02]  /*0860*/  @P1 LD.E.128 R36, desc[UR6][R4.64] ;  /* 0x0000000604241980 */ /* 0x000164000c101d00 */
[----:B------:R-:W2:Y:S01]  /*0870*/  LDC.64 R16, c[0x0][0x3d8] ;  /* 0x0000f600ff107b82 */ /* 0x000ea20000000a00 */
[C---:B---3--:R-:W-:Y:S01]  /*0880*/  @P1 IMAD.WIDE.U32 R10, R71.reuse, 0x10, R10 ;  /* 0x00000010470a1825 */ /* 0x048fe200078e000a */
[----:B------:R-:W-:-:S04]  /*0890*/  @P1 LOP3.LUT R71, R71, 0x100, RZ, 0xfc, !PT ;  /* 0x0000010047471812 */ /* 0x000fc800078efcff */
[----:B------:R0:W5:Y:S02]  /*08a0*/  @P1 LD.E.128 R28, desc[UR6][R10.64] ;  /* 0x000000060a1c1980 */ /* 0x000164000c101d00 */
[----:B------:R-:W3:Y:S01]  /*08b0*/  @P2 LDC.64 R18, c[0x0][0x440] ;  /* 0x00011000ff122b82 */ /* 0x000ee20000000a00 */
[----:B----4-:R-:W-:-:S05]  /*08c0*/  @P2 IMAD.WIDE.U32 R12, R71, 0x10, R12 ;  /* 0x00000010470c2825 */ /* 0x010fca00078e000c */
[----:B------:R0:W5:Y:S01]  /*08d0*/  @P2 LDG.E.128 R48, desc[UR6][R12.64] ;  /* 0x000000060c302981 */ /* 0x000162000c1e1d00 */
[----:B-1----:R-:W-:-:S05]  /*08e0*/  @P2 IMAD.WIDE.U32 R14, R71, 0x10, R14 ;  /* 0x00000010470e2825 */ /* 0x002fca00078e000e */
[----:B------:R0:W5:Y:S01]  /*08f0*/  @P2 LD.E.128 R40, desc[UR6][R14.64] ;  /* 0x000000060e282980 */ /* 0x000162000c101d00 */
[----:B--2---:R-:W-:-:S05]  /*0900*/  @P2 IMAD.WIDE.U32 R16, R71, 0x10, R16 ;  /* 0x0000001047102825 */ /* 0x004fca00078e0010 */
[----:B------:R0:W5:Y:S01]  /*0910*/  @P2 LDG.E.128 R44, desc[UR6][R16.64] ;  /* 0x00000006102c2981 */ /* 0x000162000c1e1d00 */
[----:B---3--:R-:W-:-:S05]  /*0920*/  @P2 IMAD.WIDE.U32 R18, R71, 0x10, R18 ;  /* 0x0000001047122825 */ /* 0x008fca00078e0012 */
[----:B------:R0:W5:Y:S01]  /*0930*/  @P2 LD.E.128 R32, desc[UR6][R18.64] ;  /* 0x0000000612202980 */ /* 0x000162000c101d00 */
[----:B------:R-:W-:Y:S02]  /*0940*/  ISETP.GE.U32.AND P3, PT, R3, 0x300, PT ;  /* 0x000003000300780c */ /* 0x000fe40003f66070 */
[----:B------:R-:W-:-:S11]  /*0950*/  @P2 IADD3 R71, PT, PT, R71, 0x100, RZ ;  /* 0x0000010047472810 */ /* 0x000fd60007ffe0ff */
[----:B0-----:R-:W-:Y:S05]  /*0960*/  @!P3 BRA `(.L_x_3) ;  /* 0x0000000000d4b947 */ /* 0x001fea0003800000 */
[----:B------:R-:W0:Y:S08]  /*0970*/  LDC.64 R24, c[0x0][0x3d0] ;  /* 0x0000f400ff187b82 */ /* 0x000e300000000a00 */
[----:B------:R-:W1:Y:S08]  /*0980*/  LDC.64 R16, c[0x0][0x438] ;  /* 0x00010e00ff107b82 */ /* 0x000e700000000a00 */
[----:B------:R-:W2:Y:S08]  /*0990*/  LDC.64 R20, c[0x0][0x3d8] ;  /* 0x0000f600ff147b82 */ /* 0x000eb00000000a00 */
[----:B------:R-:W3:Y:S01]  /*09a0*/  LDC.64 R12, c[0x0][0x440] ;  /* 0x00011000ff0c7b82 */ /* 0x000ee20000000a00 */
[----:B0-----:R-:W-:-:S06]  /*09b0*/  IMAD.WIDE.U32 R24, R71, 0x10, R24 ;  /* 0x0000001047187825 */ /* 0x001fcc00078e0018 */
[----:B------:R-:W5:Y:S01]  /*09c0*/  LDG.E.128 R24, desc[UR6][R24.64] ;  /* 0x0000000618187981 */ /* 0x000f62000c1e1d00 */
[----:B-1----:R-:W-:-:S06]  /*09d0*/  IMAD.WIDE.U32 R16, R71, 0x10, R16 ;  /* 0x0000001047107825 */ /* 0x002fcc00078e0010 */
[----:B------:R-:W5:Y:S01]  /*09e0*/  LD.E.128 R16, desc[UR6][R16.64] ;  /* 0x0000000610107980 */ /* 0x000f62000c101d00 */
[----:B--2---:R-:W-:-:S06]  /*09f0*/  IMAD.WIDE.U32 R20, R71, 0x10, R20 ;  /* 0x0000001047147825 */ /* 0x004fcc00078e0014 */
[----:B------:R-:W5:Y:S01]  /*0a00*/  LDG.E.128 R20, desc[UR6][R20.64] ;  /* 0x0000000614147981 */ /* 0x000f62000c1e1d00 */
[----:B---3--:R-:W-:-:S06]  /*0a10*/  IMAD.WIDE.U32 R12, R71, 0x10, R12 ;  /* 0x00000010470c7825 */ /* 0x008fcc00078e000c */
[----:B------:R-:W5:Y:S01]  /*0a20*/  LD.E.128 R12, desc[UR6][R12.64] ;  /* 0x000000060c0c7980 */ /* 0x000f62000c101d00 */
[----:B------:R-:W-:Y:S05]  /*0a30*/  BRA `(.L_x_3) ;  /* 0x0000000000a07947 */ /* 0x000fea0003800000 */
.L_x_4:
[C---:B------:R-:W-:Y:S01]  /*0a40*/  ISETP.GE.U32.AND P1, PT, R3.reuse, 0x100, PT ;  /* 0x000001000300780c */ /* 0x040fe20003f26070 */
[----:B------:R-:W0:Y:S01]  /*0a50*/  LDC.64 R4, c[0x0][0x3d0] ;  /* 0x0000f400ff047b82 */ /* 0x000e220000000a00 */
[C---:B------:R-:W-:Y:S02]  /*0a60*/  ISETP.GE.U32.AND P2, PT, R3.reuse, 0x200, PT ;  /* 0x000002000300780c */ /* 0x040fe40003f46070 */
[----:B------:R-:W-:-:S05]  /*0a70*/  ISETP.GE.U32.AND P3, PT, R3, 0x300, PT ;  /* 0x000003000300780c */ /* 0x000fca0003f66070 */
[----:B------:R-:W1:Y:S08]  /*0a80*/  LDC.64 R8, c[0x0][0x3d8] ;  /* 0x0000f600ff087b82 */ /* 0x000e700000000a00 */
[----:B------:R-:W2:Y:S08]  /*0a90*/  @P1 LDC.64 R6, c[0x0][0x438] ;  /* 0x00010e00ff061b82 */ /* 0x000eb00000000a00 */
[----:B------:R-:W3:Y:S01]  /*0aa0*/  LDC.64 R32, c[0x0][0x3d0] ;  /* 0x0000f400ff207b82 */ /* 0x000ee20000000a00 */
[----:B0-----:R-:W-:-:S05]  /*0ab0*/  @P1 IMAD.WIDE.U32 R10, R71, 0x10, R4 ;  /* 0x00000010470a1825 */ /* 0x001fca00078e0004 */
[----:B------:R-:W5:Y:S02]  /*0ac0*/  @P1 LDG.E.128 R104, desc[UR6][R10.64] ;  /* 0x000000060a681981 */ /* 0x000f64000c1e1d00 */
[----:B------:R-:W0:Y:S01]  /*0ad0*/  @P2 LDC.64 R60, c[0x0][0x438] ;  /* 0x00010e00ff3c2b82 */ /* 0x000e220000000a00 */
[----:B-1----:R-:W-:-:S05]  /*0ae0*/  @P1 IMAD.WIDE.U32 R56, R71, 0x10, R8 ;  /* 0x0000001047381825 */ /* 0x002fca00078e0008 */
[----:B------:R-:W5:Y:S02]  /*0af0*/  @P1 LDG.E.128 R52, desc[UR6][R56.64] ;  /* 0x0000000638341981 */ /* 0x000f64000c1e1d00 */
[----:B------:R-:W1:Y:S01]  /*0b00*/  LDC.64 R62, c[0x0][0x3d8] ;  /* 0x0000f600ff3e7b82 */ /* 0x000e620000000a00 */
[C---:B--2---:R-:W-:Y:S01]  /*0b10*/  @P1 IMAD.WIDE.U32 R28, R71.reuse, 0x10, R6 ;  /* 0x00000010471c1825 */ /* 0x044fe200078e0006 */
[----:B------:R-:W-:-:S06]  /*0b20*/  @P1 LOP3.LUT R71, R71, 0x100, RZ, 0xfc, !PT ;  /* 0x0000010047471812 */ /* 0x000fcc00078efcff */
[----:B------:R-:W2:Y:S01]  /*0b30*/  LDC.64 R64, c[0x0][0x3d0] ;  /* 0x0000f400ff407b82 */ /* 0x000ea20000000a00 */
[----:B---3--:R-:W-:-:S07]  /*0b40*/  @P2 IMAD.WIDE.U32 R58, R71, 0x10, R32 ;  /* 0x00000010473a2825 */ /* 0x008fce00078e0020 */
[----:B------:R-:W3:Y:S01]  /*0b50*/  LDC.64 R68, c[0x0][0x3d8] ;  /* 0x0000f600ff447b82 */ /* 0x000ee20000000a00 */
[C---:B0-----:R-:W-:Y:S01]  /*0b60*/  @P2 IMAD.WIDE.U32 R60, R71.reuse, 0x10, R60 ;  /* 0x00000010473c2825 */ /* 0x041fe200078e003c */
[----:B------:R-:W5:Y:S04]  /*0b70*/  @P2 LDG.E.128 R48, desc[UR6][R58.64] ;  /* 0x000000063a302981 */ /* 0x000f68000c1e1d00 */
[----:B------:R-:W5:Y:S02]  /*0b80*/  @P2 LD.E.128 R40, desc[UR6][R60.64] ;  /* 0x000000063c282980 */ /* 0x000f64000c101d00 */
[----:B------:R-:W0:Y:S01]  /*0b90*/  @P3 LDC.64 R66, c[0x0][0x438] ;  /* 0x00010e00ff423b82 */ /* 0x000e220000000a00 */
[----:B-1----:R-:W-:-:S04]  /*0ba0*/  @P2 IMAD.WIDE.U32 R62, R71, 0x10, R62 ;  /* 0x00000010473e2825 */ /* 0x002fc800078e003e */
[----:B------:R-:W-:Y:S01]  /*0bb0*/  HFMA2 R34, -RZ, RZ, 0, 0 ;  /* 0x00000000ff227431 */ /* 0x000fe200000001ff */
[----:B------:R1:W5:Y:S01]  /*0bc0*/  @P1 LD.E.128 R36, desc[UR6][R28.64] ;  /* 0x000000061c241980 */ /* 0x000362000c101d00 */
[----:B------:R-:W-:-:S03]  /*0bd0*/  @P2 VIADD R71, R71, 0x100 ;  /* 0x0000010047472836 */ /* 0x000fc60000000000 */
[----:B------:R4:W5:Y:S01]  /*0be0*/  @P2 LDG.E.128 R44, desc[UR6][R62.64] ;  /* 0x000000063e2c2981 */ /* 0x000962000c1e1d00 */
[----:B--2---:R-:W-:-:S05]  /*0bf0*/  @P3 IMAD.WIDE.U32 R4, R71, 0x10, R64 ;  /* 0x0000001047043825 */ /* 0x004fca00078e0040 */
[----:B------:R4:W5:Y:S01]  /*0c00*/  @P3 LDG.E.128 R24, desc[UR6][R4.64] ;  /* 0x0000000604183981 */ /* 0x000962000c1e1d00 */
[----:B---3--:R-:W-:-:S05]  /*0c10*/  @P3 IMAD.WIDE.U32 R8, R71, 0x10, R68 ;  /* 0x0000001047083825 */ /* 0x008fca00078e0044 */
[----:B------:R4:W5:Y:S01]  /*0c20*/  @P3 LDG.E.128 R20, desc[UR6][R8.64] ;  /* 0x0000000608143981 */ /* 0x000962000c1e1d00 */
[----:B0-----:R-:W-:-:S05]  /*0c30*/  @P3 IMAD.WIDE.U32 R6, R71, 0x10, R66 ;  /* 0x0000001047063825 */ /* 0x001fca00078e0042 */
[----:B------:R4:W5:Y:S01]  /*0c40*/  @P3 LD.E.128 R16, desc[UR6][R6.64] ;  /* 0x0000000606103980 */ /* 0x000962000c101d00 */
[----:B------:R-:W-:Y:S01]  /*0c50*/  CS2R R32, SRZ ;  /* 0x0000000000207805 */ /* 0x000fe2000001ff00 */
[----:B------:R-:W-:Y:S01]  /*0c60*/  IMAD.MOV.U32 R30, RZ, RZ, RZ ;  /* 0x000000ffff1e7224 */ /* 0x000fe200078e00ff */
[----:B-1----:R-:W-:Y:S02]  /*0c70*/  CS2R R28, SRZ ;  /* 0x00000000001c7805 */ /* 0x002fe4000001ff00 */
[----:B------:R-:W-:Y:S02]  /*0c80*/  @P1 MOV R31, RZ ;  /* 0x000000ff001f1202 */ /* 0x000fe40000000f00 */
[----:B------:R-:W-:Y:S02]  /*0c90*/  @P3 CS2R R14, SRZ ;  /* 0x00000000000e3805 */ /* 0x000fe4000001ff00 */
[----:B------:R-:W-:Y:S01]  /*0ca0*/  @P3 CS2R R12, SRZ ;  /* 0x00000000000c3805 */ /* 0x000fe2000001ff00 */
[----:B----4-:R-:W-:-:S07]  /*0cb0*/  @P2 IMAD.MOV.U32 R35, RZ, RZ, RZ ;  /* 0x000000ffff232224 */ /* 0x010fce00078e00ff */
.L_x_3:
[----:B------:R-:W-:Y:S05]  /*0cc0*/  BSYNC.RECONVERGENT B0 ;  /* 0x0000000000007941 */ /* 0x000fea0003800200 */
.L_x_0:
[----:B------:R-:W0:Y:S02]  /*0cd0*/  LDCU UR4, c[0x0][0x384] ;  /* 0x00007080ff0477ac */ /* 0x000e240008000800 */
[----:B0-----:R-:W-:-:S13]  /*0ce0*/  ISETP.GE.AND P2, PT, R2, UR4, PT ;  /* 0x0000000402007c0c */ /* 0x001fda000bf46270 */
[----:B------:R-:W-:Y:S05]  /*0cf0*/  @P2 EXIT ;  /* 0x000000000000294d */ /* 0x000fea0003800000 */
[----:B------:R-:W-:Y:S01]  /*0d00*/  SHF.R.S32.HI R70, RZ, 0x3, R70 ;  /* 0x00000003ff467819 */ /* 0x000fe20000011446 */
[----:B------:R-:W-:Y:S01]  /*0d10*/  UPLOP3.LUT UP1, UPT, UPT, UPT, UPT, 0x40, 0x4 ;  /* 0x000000000004789c */ /* 0x000fe20003f2e870 */
[----:B------:R-:W-:Y:S01]  /*0d20*/  LOP3.LUT R5, R0, 0xe0, RZ, 0xc0, !PT ;  /* 0x000000e000057812 */ /* 0x000fe200078ec0ff */
[----:B------:R-:W0:Y:S01]  /*0d30*/  LDCU UR10, c[0x0][0x388] ;  /* 0x00007100ff0a77ac */ /* 0x000e220008000800 */
[C---:B------:R-:W-:Y:S02]  /*0d40*/  LOP3.LUT R4, R70.reuse, 0xff, RZ, 0xc0, !PT ;  /* 0x000000ff46047812 */ /* 0x040fe400078ec0ff */
[----:B------:R-:W-:Y:S01]  /*0d50*/  LOP3.LUT R68, R70, 0xffffff00, RZ, 0xc0, !PT ;  /* 0xffffff0046447812 */ /* 0x000fe200078ec0ff */
[----:B------:R-:W1:Y:S01]  /*0d60*/  LDCU.U8 UR8, c[0x0][0x410] ;  /* 0x00008200ff0877ac */ /* 0x000e620008000000 */
[----:B------:R-:W-:Y:S02]  /*0d70*/  VIADDMNMX R5, R4, -R5, RZ, !PT ;  /* 0x8000000504057246 */ /* 0x000fe400078001ff */
[----:B------:R-:W-:Y:S01]  /*0d80*/  SHF.L.U32 R6, R0, 0x5, RZ ;  /* 0x0000000500067819 */ /* 0x000fe200000006ff */
[----:B------:R-:W2:Y:S01]  /*0d90*/  LDCU UR9, c[0x0][0x400] ;  /* 0x00008000ff0977ac */ /* 0x000ea20008000800 */
[----:B------:R-:W-:-:S02]  /*0da0*/  VIMNMX R5, PT, PT, R5, 0x20, PT ;  /* 0x0000002005057848 */ /* 0x000fc40003fe0100 */
[----:B------:R-:W-:Y:S01]  /*0db0*/  LOP3.LUT R7, R6, 0x3e0, RZ, 0xc0, !PT ;  /* 0x000003e006077812 */ /* 0x000fe200078ec0ff */
[----:B------:R-:W3:Y:S01]  /*0dc0*/  LDCU.64 UR12, c[0x0][0x398] ;  /* 0x00007300ff0c77ac */ /* 0x000ee20008000a00 */
[----:B-----5:R-:W-:Y:S01]  /*0dd0*/  PRMT R109, R15, 0x7632, R109 ;  /* 0x000076320f6d7816 */ /* 0x020fe2000000006d */
[----:B------:R-:W-:Y:S01]  /*0de0*/  IMAD R5, R5, 0x8, R68 ;  /* 0x0000000805057824 */ /* 0x000fe200078e0244 */
[----:B------:R-:W-:Y:S01]  /*0df0*/  VIADDMNMX R7, R4, -R7, RZ, !PT ;  /* 0x8000000704077246 */ /* 0x000fe200078001ff */
[----:B------:R-:W4:Y:S01]  /*0e00*/  LDCU.64 UR14, c[0x0][0x3a0] ;  /* 0x00007400ff0e77ac */ /* 0x000f220008000a00 */
[----:B------:R-:W-:Y:S02]  /*0e10*/  PRMT R114, R23, 0x7632, R114 ;  /* 0x0000763217727816 */ /* 0x000fe40000000072 */
[----:B------:R-:W-:Y:S02]  /*0e20*/  I2FP.F32.U32 R5, R5 ;  /* 0x0000000500057245 */ /* 0x000fe40000201000 */
[----:B------:R-:W-:-:S02]  /*0e30*/  VIMNMX R7, PT, PT, R7, 0x20, PT ;  /* 0x0000002007077848 */ /* 0x000fc40003fe0100 */
[----:B------:R0:W0:Y:S01]  /*0e40*/  MUFU.RCP R69, R5 ;  /* 0x0000000500457308 */ /* 0x0000220000001000 */
[----:B------:R-:W-:Y:S02]  /*0e50*/  PRMT R115, R19, 0x7632, R115 ;  /* 0x0000763213737816 */ /* 0x000fe40000000073 */
[----:B------:R-:W-:Y:S02]  /*0e60*/  LEA R68, R7, R68, 0x3 ;  /* 0x0000004407447211 */ /* 0x000fe400078e18ff */
[----:B------:R-:W-:Y:S02]  /*0e70*/  PRMT R116, R27, 0x7632, R116 ;  /* 0x000076321b747816 */ /* 0x000fe40000000074 */
[----:B------:R-:W-:Y:S02]  /*0e80*/  PRMT R117, R14, 0x7632, R117 ;  /* 0x000076320e757816 */ /* 0x000fe40000000075 */
[----:B------:R-:W-:Y:S02]  /*0e90*/  PRMT R118, R22, 0x7632, R118 ;  /* 0x0000763216767816 */ /* 0x000fe40000000076 */
[----:B------:R-:W-:-:S02]  /*0ea0*/  PRMT R119, R18, 0x7632, R119 ;  /* 0x0000763212777816 */ /* 0x000fc40000000077 */
[----:B------:R-:W-:Y:S02]  /*0eb0*/  PRMT R120, R26, 0x7632, R120 ;  /* 0x000076321a787816 */ /* 0x000fe40000000078 */
[----:B------:R-:W-:Y:S02]  /*0ec0*/  PRMT R121, R13, 0x7632, R121 ;  /* 0x000076320d797816 */ /* 0x000fe40000000079 */
        /* <DEDUP_REMOVED lines=38> */
[----:B01234-:R-:W-:-:S07]  /*1130*/  PRMT R150, R104, 0x7632, R150 ;  /* 0x0000763268967816 */ /* 0x01ffce0000000096 */
.L_x_33:
[----:B------:R-:W-:Y:S01]  /*1140*/  IMAD R60, R2, UR10, RZ ;  /* 0x0000000a023c7c24 */ /* 0x000fe2000f8e02ff */
[----:B------:R-:W-:Y:S04]  /*1150*/  BSSY.RECONVERGENT B0, `(.L_x_5) ;  /* 0x00000a9000007945 */ /* 0x000fe80003800200 */
[----:B------:R-:W-:-:S04]  /*1160*/  SHF.R.S32.HI R61, RZ, 0x1f, R60 ;  /* 0x0000001fff3d7819 */ /* 0x000fc8000001143c */
[----:B------:R-:W-:-:S04]  /*1170*/  LEA.HI R61, R61, R60, RZ, 0x3 ;  /* 0x0000003c3d3d7211 */ /* 0x000fc800078f18ff */
[----:B------:R-:W-:-:S05]  /*1180*/  LEA.HI.SX32 R80, R61, R0, 0x1d ;  /* 0x000000003d507211 */ /* 0x000fca00078feaff */
[----:B------:R-:W-:Y:S01]  /*1190*/  IMAD.MOV.U32 R0, RZ, RZ, R80 ;  /* 0x000000ffff007224 */ /* 0x000fe200078e0050 */
[----:B------:R-:W-:Y:S06]  /*11a0*/  @!P1 BRA `(.L_x_6) ;  /* 0x00000008008c9947 */ /* 0x000fec0003800000 */
[----:B------:R-:W-:Y:S01]  /*11b0*/  ISETP.NE.U32.AND P1, PT, RZ, UR12, PT ;  /* 0x0000000cff007c0c */ /* 0x000fe2000bf25070 */
[----:B------:R-:W0:Y:S01]  /*11c0*/  LDC.64 R60, c[0x0][0x390] ;  /* 0x0000e400ff3c7b82 */ /* 0x000e220000000a00 */
[----:B------:R-:W-:Y:S02]  /*11d0*/  ISETP.NE.U32.AND P2, PT, RZ, UR14, PT ;  /* 0x0000000eff007c0c */ /* 0x000fe4000bf45070 */
[----:B------:R-:W-:Y:S02]  /*11e0*/  ISETP.NE.AND.EX P1, PT, RZ, UR13, PT, P1 ;  /* 0x0000000dff007c0c */ /* 0x000fe4000bf25310 */
[----:B------:R-:W-:-:S11]  /*11f0*/  ISETP.NE.AND.EX P2, PT, RZ, UR15, PT, P2 ;  /* 0x0000000fff007c0c */ /* 0x000fd6000bf45320 */
[----:B------:R-:W1:Y:S08]  /*1200*/  @P1 LDC.64 R64, c[0x0][0x398] ;  /* 0x0000e600ff401b82 */ /* 0x000e700000000a00 */
[----:B------:R-:W2:Y:S01]  /*1210*/  @P2 LDC.64 R66, c[0x0][0x3a0] ;  /* 0x0000e800ff422b82 */ /* 0x000ea20000000a00 */
[----:B0-----:R-:W-:-:S06]  /*1220*/  IMAD.WIDE.U32 R60, R80, 0x10, R60 ;  /* 0x00000010503c7825 */ /* 0x001fcc00078e003c */
[----:B------:R-:W5:Y:S01]  /*1230*/  LDG.E.128 R60, desc[UR6][R60.64] ;  /* 0x000000063c3c7981 */ /* 0x000f62000c1e1d00 */
[----:B-1----:R-:W-:-:S05]  /*1240*/  @P1 IMAD.WIDE.U32 R64, R80, 0x10, R64 ;  /* 0x0000001050401825 */ /* 0x002fca00078e0040 */
[----:B------:R0:W5:Y:S01]  /*1250*/  @P1 LDG.E.128 R8, desc[UR6][R64.64] ;  /* 0x0000000640081981 */ /* 0x000162000c1e1d00 */
[----:B--2---:R-:W-:-:S05]  /*1260*/  @P2 IMAD.WIDE.U32 R66, R80, 0x10, R66 ;  /* 0x0000001050422825 */ /* 0x004fca00078e0042 */
[----:B------:R0:W5:Y:S01]  /*1270*/  @P2 LDG.E.128 R4, desc[UR6][R66.64] ;  /* 0x0000000642042981 */ /* 0x000162000c1e1d00 */
[----:B------:R-:W-:Y:S05]  /*1280*/  @!P1 BRA `(.L_x_7) ;  /* 0x00000004007c9947 */ /* 0x000fea0003800000 */
[----:B------:R-:W-:Y:S05]  /*1290*/  @!P2 BRA `(.L_x_8) ;  /* 0x0000000000e4a947 */ /* 0x000fea0003800000 */
[----:B-----5:R-:W-:Y:S01]  /*12a0*/  PRMT R0, R60, 0x7632, R0 ;  /* 0x000076323c007816 */ /* 0x020fe20000000000 */
[----:B------:R-:W-:Y:S01]  /*12b0*/  IMAD.U32 R58, R4, 0x10000, RZ ;  /* 0x00010000043a7824 */ /* 0x000fe200078e00ff */
[----:B------:R-:W-:Y:S01]  /*12c0*/  SHF.L.U32 R60, R60, 0x10, RZ ;  /* 0x000000103c3c7819 */ /* 0x000fe200000006ff */
[----:B------:R-:W-:Y:S01]  /*12d0*/  IMAD.U32 R99, R5, 0x10000, RZ ;  /* 0x0001000005637824 */ /* 0x000fe200078e00ff */
[----:B------:R-:W-:Y:S01]  /*12e0*/  SHF.L.U32 R57, R8, 0x10, RZ ;  /* 0x0000001008397819 */ /* 0x000fe200000006ff */
[----:B------:R-:W-:Y:S01]  /*12f0*/  IMAD.U32 R0, R0, 0x10000, RZ ;  /* 0x0001000000007824 */ /* 0x000fe200078e00ff */
[----:B------:R-:W-:Y:S01]  /*1300*/  PRMT R56, R8, 0x7632, R56 ;  /* 0x0000763208387816 */ /* 0x000fe20000000038 */
[----:B------:R-:W-:Y:S01]  /*1310*/  IMAD.U32 R100, R7, 0x10000, RZ ;  /* 0x0001000007647824 */ /* 0x000fe200078e00ff */
[C---:B0-----:R-:W-:Y:S01]  /*1320*/  PRMT R64, R61.reuse, 0x7632, R64 ;  /* 0x000076323d407816 */ /* 0x041fe20000000040 */
[----:B------:R-:W-:Y:S01]  /*1330*/  FADD.FTZ R57, R60, R57 ;  /* 0x000000393c397221 */ /* 0x000fe20000010000 */
[----:B------:R-:W-:Y:S01]  /*1340*/  SHF.L.U32 R59, R56, 0x10, RZ ;  /* 0x00000010383b7819 */ /* 0x000fe200000006ff */
[----:B------:R-:W-:Y:S01]  /*1350*/  IMAD.U32 R61, R61, 0x10000, RZ ;  /* 0x000100003d3d7824 */ /* 0x000fe200078e00ff */
[----:B------:R-:W-:Y:S01]  /*1360*/  PRMT R65, R62, 0x7632, R65 ;  /* 0x000076323e417816 */ /* 0x000fe20000000041 */
[----:B------:R-:W-:Y:S01]  /*1370*/  FADD.FTZ R97, R57, R58 ;  /* 0x0000003a39617221 */ /* 0x000fe20000010000 */
[----:B------:R-:W-:Y:S01]  /*1380*/  SHF.L.U32 R60, R9, 0x10, RZ ;  /* 0x00000010093c7819 */ /* 0x000fe200000006ff */
[----:B------:R-:W-:Y:S01]  /*1390*/  FADD.FTZ R59, R0, R59 ;  /* 0x0000003b003b7221 */ /* 0x000fe20000010000 */
[----:B------:R-:W-:Y:S01]  /*13a0*/  PRMT R56, R10, 0x7632, R56 ;  /* 0x000076320a387816 */ /* 0x000fe20000000038 */
[----:B------:R-:W-:Y:S01]  /*13b0*/  IMAD.U32 R65, R65, 0x10000, RZ ;  /* 0x0001000041417824 */ /* 0x000fe200078e00ff */
[----:B------:R-:W-:Y:S01]  /*13c0*/  PRMT R0, R9, 0x7632, R0 ;  /* 0x0000763209007816 */ /* 0x000fe20000000000 */
[----:B------:R-:W-:Y:S01]  /*13d0*/  FADD.FTZ R60, R61, R60 ;  /* 0x0000003c3d3c7221 */ /* 0x000fe20000010000 */
[----:B------:R-:W-:Y:S01]  /*13e0*/  SHF.L.U32 R56, R56, 0x10, RZ ;  /* 0x0000001038387819 */ /* 0x000fe200000006ff */
[----:B------:R-:W-:Y:S01]  /*13f0*/  IMAD.U32 R62, R62, 0x10000, RZ ;  /* 0x000100003e3e7824 */ /* 0x000fe200078e00ff */
[----:B------:R-:W-:Y:S01]  /*1400*/  PRMT R58, R11, 0x7632, R58 ;  /* 0x000076320b3a7816 */ /* 0x000fe2000000003a */
[----:B------:R-:W-:Y:S01]  /*1410*/  FADD.FTZ R99, R60, R99 ;  /* 0x000000633c637221 */ /* 0x000fe20000010000 */
[----:B------:R-:W-:Y:S01]  /*1420*/  PRMT R66, R63, 0x7632, R66 ;  /* 0x000076323f427816 */ /* 0x000fe20000000042 */
[----:B------:R-:W-:Y:S01]  /*1430*/  FADD.FTZ R65, R65, R56 ;  /* 0x0000003841417221 */ /* 0x000fe20000010000 */
[----:B------:R-:W-:Y:S01]  /*1440*/  SHF.L.U32 R57, R0, 0x10, RZ ;  /* 0x0000001000397819 */ /* 0x000fe200000006ff */
[----:B------:R-:W-:Y:S01]  /*1450*/  IMAD.U32 R64, R64, 0x10000, RZ ;  /* 0x0001000040407824 */ /* 0x000fe200078e00ff */
[----:B------:R-:W-:Y:S01]  /*1460*/  SHF.L.U32 R61, R58, 0x10, RZ ;  /* 0x000000103a3d7819 */ /* 0x000fe200000006ff */
[----:B------:R-:W-:Y:S01]  /*1470*/  IMAD.U32 R66, R66, 0x10000, RZ ;  /* 0x0001000042427824 */ /* 0x000fe200078e00ff */
[----:B------:R-:W-:Y:S01]  /*1480*/  SHF.L.U32 R67, R63, 0x10, RZ ;  /* 0x000000103f437819 */ /* 0x000fe200000006ff */
[----:B------:R-:W-:Y:S01]  /*1490*/  IMAD.U32 R63, R10, 0x10000, RZ ;  /* 0x000100000a3f7824 */ /* 0x000fe200078e00ff */
[----:B------:R-:W-:Y:S01]  /*14a0*/  SHF.L.U32 R98, R11, 0x10, RZ ;  /* 0x000000100b627819 */ /* 0x000fe200000006ff */
[----:B------:R-:W-:Y:S01]  /*14b0*/  FADD.FTZ R57, R64, R57 ;  /* 0x0000003940397221 */ /* 0x000fe20000010000 */
[----:B------:R-:W-:Y:S01]  /*14c0*/  PRMT R0, R4, 0x7632, R0 ;  /* 0x0000763204007816 */ /* 0x000fe20000000000 */
[----:B------:R-:W-:Y:S01]  /*14d0*/  FADD.FTZ R62, R62, R63 ;  /* 0x0000003f3e3e7221 */ /* 0x000fe20000010000 */
[----:B------:R-:W-:Y:S01]  /*14e0*/  PRMT R60, R7, 0x7632, R60 ;  /* 0x00007632073c7816 */ /* 0x000fe2000000003c */
[----:B------:R-:W-:Y:S01]  /*14f0*/  FADD.FTZ R67, R67, R98 ;  /* 0x0000006243437221 */ /* 0x000fe20000010000 */
[----:B------:R-:W-:Y:S01]  /*1500*/  PRMT R58, R6, 0x7632, R58 ;  /* 0x00007632063a7816 */ /* 0x000fe2000000003a */
[----:B------:R-:W-:Y:S01]  /*1510*/  FADD.FTZ R61, R66, R61 ;  /* 0x0000003d423d7221 */ /* 0x000fe20000010000 */
[----:B------:R-:W-:Y:S01]  /*1520*/  PRMT R56, R5, 0x7632, R56 ;  /* 0x0000763205387816 */ /* 0x000fe20000000038 */
[----:B------:R-:W-:Y:S01]  /*1530*/  IMAD.U32 R0, R0, 0x10000, RZ ;  /* 0x0001000000007824 */ /* 0x000fe200078e00ff */
[----:B------:R-:W-:Y:S01]  /*1540*/  SHF.L.U32 R101, R6, 0x10, RZ ;  /* 0x0000001006657819 */ /* 0x000fe200000006ff */
[----:B------:R-:W-:Y:S01]  /*1550*/  IMAD.U32 R58, R58, 0x10000, RZ ;  /* 0x000100003a3a7824 */ /* 0x000fe200078e00ff */
[----:B------:R-:W-:Y:S01]  /*1560*/  SHF.L.U32 R60, R60, 0x10, RZ ;  /* 0x000000103c3c7819 */ /* 0x000fe200000006ff */
[----:B------:R-:W-:Y:S01]  /*1570*/  FADD.FTZ R100, R67, R100 ;  /* 0x0000006443647221 */ /* 0x000fe20000010000 */
[----:B------:R-:W-:Y:S01]  /*1580*/  SHF.L.U32 R56, R56, 0x10, RZ ;  /* 0x0000001038387819 */ /* 0x000fe200000006ff */
[----:B------:R-:W-:Y:S01]  /*1590*/  FADD.FTZ R101, R62, R101 ;  /* 0x000000653e657221 */ /* 0x000fe20000010000 */
[----:B------:R-:W-:Y:S01]  /*15a0*/  FADD.FTZ R98, R65, R58 ;  /* 0x0000003a41627221 */ /* 0x000fe20000010000 */
[----:B------:R-:W-:Y:S01]  /*15b0*/  FADD.FTZ R103, R61, R60 ;  /* 0x0000003c3d677221 */ /* 0x000fe20000010000 */
[----:B------:R-:W-:Y:S01]  /*15c0*/  FADD.FTZ R108, R59, R0 ;  /* 0x000000003b6c7221 */ /* 0x000fe20000010000 */
[----:B------:R-:W-:-:S02]  /*15d0*/  FADD.FTZ R102, R57, R56 ;  /* 0x0000003839667221 */ /* 0x000fc40000010000 */
[----:B------:R-:W-:Y:S02]  /*15e0*/  F2FP.BF16.F32.PACK_AB R58, R98, R101 ;  /* 0x00000065623a723e */ /* 0x000fe400000010ff */
[----:B------:R-:W-:Y:S02]  /*15f0*/  F2FP.BF16.F32.PACK_AB R59, R103, R100 ;  /* 0x00000064673b723e */ /* 0x000fe400000010ff */
[----:B------:R-:W-:Y:S02]  /*1600*/  F2FP.BF16.F32.PACK_AB R57, R102, R99 ;  /* 0x000000636639723e */ /* 0x000fe400000010ff */
[----:B------:R-:W-:Y:S01]  /*1610*/  F2FP.BF16.F32.PACK_AB R56, R108, R97 ;  /* 0x000000616c38723e */ /* 0x000fe200000010ff */
[----:B------:R-:W-:Y:S06]  /*1620*/  BRA `(.L_x_9) ;  /* 0x00000004005c7947 */ /* 0x000fec0003800000 */
.L_x_8:
[C---:B0----5:R-:W-:Y:S01]  /*1630*/  PRMT R64, R61.reuse, 0x7632, R64 ;  /* 0x000076323d407816 */ /* 0x061fe20000000040 */
[----:B------:R-:W-:Y:S01]  /*1640*/  IMAD.U32 R61, R61, 0x10000, RZ ;  /* 0x000100003d3d7824 */ /* 0x000fe200078e00ff */
[----:B------:R-:W-:Y:S01]  /*1650*/  SHF.L.U32 R0, R9, 0x10, RZ ;  /* 0x0000001009007819 */ /* 0x000fe200000006ff */
[----:B------:R-:W-:Y:S01]  /*1660*/  IMAD.U32 R97, R8, 0x10000, RZ ;  /* 0x0001000008617824 */ /* 0x000fe200078e00ff */
[----:B------:R-:W-:Y:S01]  /*1670*/  PRMT R59, R60, 0x7632, R59 ;  /* 0x000076323c3b7816 */ /* 0x000fe2000000003b */
[----:B------:R-:W-:Y:S01]  /*1680*/  IMAD.U32 R101, R10, 0x10000, RZ ;  /* 0x000100000a657824 */ /* 0x000fe200078e00ff */
[----:B------:R-:W-:Y:S01]  /*1690*/  PRMT R65, R62, 0x7632, R65 ;  /* 0x000076323e417816 */ /* 0x000fe20000000041 */
[----:B------:R-:W-:Y:S01]  /*16a0*/  FADD.FTZ R99, R61, R0 ;  /* 0x000000003d637221 */ /* 0x000fe20000010000 */
[----:B------:R-:W-:Y:S01]  /*16b0*/  PRMT R66, R63, 0x7632, R66 ;  /* 0x000076323f427816 */ /* 0x000fe20000000042 */
[----:B------:R-:W-:Y:S01]  /*16c0*/  IMAD.U32 R100, R11, 0x10000, RZ ;  /* 0x000100000b647824 */ /* 0x000fe200078e00ff */
[----:B------:R-:W-:Y:S01]  /*16d0*/  PRMT R0, R8, 0x7632, R0 ;  /* 0x0000763208007816 */ /* 0x000fe20000000000 */
[----:B------:R-:W-:Y:S01]  /*16e0*/  IMAD.U32 R61, R64, 0x10000, RZ ;  /* 0x00010000403d7824 */ /* 0x000fe200078e00ff */
[----:B------:R-:W-:Y:S01]  /*16f0*/  PRMT R56, R9, 0x7632, R56 ;  /* 0x0000763209387816 */ /* 0x000fe20000000038 */
[----:B------:R-:W-:Y:S01]  /*1700*/  IMAD.U32 R103, R66, 0x10000, RZ ;  /* 0x0001000042677824 */ /* 0x000fe200078e00ff */
[----:B------:R-:W-:Y:S01]  /*1710*/  PRMT R57, R10, 0x7632, R57 ;  /* 0x000076320a397816 */ /* 0x000fe20000000039 */
[----:B------:R-:W-:Y:S01]  /*1720*/  IMAD.U32 R0, R0, 0x10000, RZ ;  /* 0x0001000000007824 */ /* 0x000fe200078e00ff */
[----:B------:R-:W-:-:S02]  /*1730*/  PRMT R58, R11, 0x7632, R58 ;  /* 0x000076320b3a7816 */ /* 0x000fc4000000003a */
[----:B------:R-:W-:Y:S01]  /*1740*/  SHF.L.U32 R60, R60, 0x10, RZ ;  /* 0x000000103c3c7819 */ /* 0x000fe200000006ff */
[----:B------:R-:W-:Y:S01]  /*1750*/  IMAD.U32 R57, R57, 0x10000, RZ ;  /* 0x0001000039397824 */ /* 0x000fe200078e00ff */
[----:B------:R-:W-:Y:S02]  /*1760*/  SHF.L.U32 R62, R62, 0x10, RZ ;  /* 0x000000103e3e7819 */ /* 0x000fe400000006ff */
[----:B------:R-:W-:Y:S01]  /*1770*/  SHF.L.U32 R63, R63, 0x10, RZ ;  /* 0x000000103f3f7819 */ /* 0x000fe200000006ff */
[----:B------:R-:W-:Y:S01]  /*1780*/  FADD.FTZ R97, R60, R97 ;  /* 0x000000613c617221 */ /* 0x000fe20000010000 */
[----:B------:R-:W-:Y:S01]  /*1790*/  SHF.L.U32 R59, R59, 0x10, RZ ;  /* 0x000000103b3b7819 */ /* 0x000fe200000006ff */
[----:B------:R-:W-:Y:S01]  /*17a0*/  FADD.FTZ R101, R62, R101 ;  /* 0x000000653e657221 */ /* 0x000fe20000010000 */
[----:B------:R-:W-:Y:S01]  /*17b0*/  SHF.L.U32 R98, R65, 0x10, RZ ;  /* 0x0000001041627819 */ /* 0x000fe200000006ff */
[----:B------:R-:W-:Y:S01]  /*17c0*/  FADD.FTZ R100, R63, R100 ;  /* 0x000000643f647221 */ /* 0x000fe20000010000 */
[----:B------:R-:W-:Y:S01]  /*17d0*/  SHF.L.U32 R58, R58, 0x10, RZ ;  /* 0x000000103a3a7819 */ /* 0x000fe200000006ff */
[----:B------:R-:W-:Y:S01]  /*17e0*/  FADD.FTZ R108, R59, R0 ;  /* 0x000000003b6c7221 */ /* 0x000fe20000010000 */
[----:B------:R-:W-:Y:S01]  /*17f0*/  SHF.L.U32 R56, R56, 0x10, RZ ;  /* 0x0000001038387819 */ /* 0x000fe200000006ff */
[----:B------:R-:W-:-:S02]  /*1800*/  FADD.FTZ R98, R98, R57 ;  /* 0x0000003962627221 */ /* 0x000fc40000010000 */
[----:B------:R-:W-:Y:S02]  /*1810*/  FADD.FTZ R103, R103, R58 ;  /* 0x0000003a67677221 */ /* 0x000fe40000010000 */
[----:B------:R-:W-:Y:S01]  /*1820*/  FADD.FTZ R102, R61, R56 ;  /* 0x000000383d667221 */ /* 0x000fe20000010000 */
[----:B------:R-:W-:Y:S02]  /*1830*/  F2FP.BF16.F32.PACK_AB R58, R98, R101 ;  /* 0x00000065623a723e */ /* 0x000fe400000010ff */
[----:B------:R-:W-:Y:S02]  /*1840*/  F2FP.BF16.F32.PACK_AB R59, R103, R100 ;  /* 0x00000064673b723e */ /* 0x000fe400000010ff */
[----:B------:R-:W-:Y:S02]  /*1850*/  F2FP.BF16.F32.PACK_AB R57, R102, R99 ;  /* 0x000000636639723e */ /* 0x000fe400000010ff */
[----:B------:R-:W-:Y:S01]  /*1860*/  F2FP.BF16.F32.PACK_AB R56, R108, R97 ;  /* 0x000000616c38723e */ /* 0x000fe200000010ff */
[----:B------:R-:W-:Y:S06]  /*1870*/  BRA `(.L_x_9) ;  /* 0x0000000000c87947 */ /* 0x000fec0003800000 */
.L_x_7:
[----:B------:R-:W-:Y:S05]  /*1880*/  @!P2 BRA `(.L_x_10) ;  /* 0x000000000094a947 */ /* 0x000fea0003800000 */
        /* <DEDUP_REMOVED lines=37> */
.L_x_10:
[C---:B-----5:R-:W-:Y:S01]  /*1ae0*/  PRMT R102, R61.reuse, 0x7632, R102 ;  /* 0x000076323d667816 */ /* 0x060fe20000000066 */
[----:B------:R-:W-:Y:S01]  /*1af0*/  IMAD.U32 R99, R61, 0x10000, RZ ;  /* 0x000100003d637824 */ /* 0x000fe200078e00ff */
[C---:B------:R-:W-:Y:S01]  /*1b00*/  PRMT R103, R63.reuse, 0x7632, R103 ;  /* 0x000076323f677816 */ /* 0x040fe20000000067 */
[----:B------:R-:W-:Y:S01]  /*1b10*/  IMAD.U32 R100, R63, 0x10000, RZ ;  /* 0x000100003f647824 */ /* 0x000fe200078e00ff */
[----:B------:R-:W-:Y:S01]  /*1b20*/  PRMT R108, R60, 0x7632, R108 ;  /* 0x000076323c6c7816 */ /* 0x000fe2000000006c */
[----:B------:R-:W-:Y:S01]  /*1b30*/  IMAD.U32 R102, R102, 0x10000, RZ ;  /* 0x0001000066667824 */ /* 0x000fe200078e00ff */
[----:B------:R-:W-:Y:S01]  /*1b40*/  PRMT R98, R62, 0x7632, R98 ;  /* 0x000076323e627816 */ /* 0x000fe20000000062 */
[----:B------:R-:W-:Y:S01]  /*1b50*/  IMAD.U32 R103, R103, 0x10000, RZ ;  /* 0x0001000067677824 */ /* 0x000fe200078e00ff */
[----:B------:R-:W-:Y:S02]  /*1b60*/  SHF.L.U32 R97, R60, 0x10, RZ ;  /* 0x000000103c617819 */ /* 0x000fe400000006ff */
[----:B------:R-:W-:-:S02]  /*1b70*/  SHF.L.U32 R101, R62, 0x10, RZ ;  /* 0x000000103e657819 */ /* 0x000fc400000006ff */
[----:B------:R-:W-:Y:S02]  /*1b80*/  SHF.L.U32 R108, R108, 0x10, RZ ;  /* 0x000000106c6c7819 */ /* 0x000fe400000006ff */
[----:B------:R-:W-:-:S07]  /*1b90*/  SHF.L.U32 R98, R98, 0x10, RZ ;  /* 0x0000001062627819 */ /* 0x000fce00000006ff */
.L_x_9:
[----:B------:R-:W1:Y:S01]  /*1ba0*/  @P0 LDC.64 R60, c[0x0][0x3a8] ;  /* 0x0000ea00ff3c0b82 */ /* 0x000e620000000a00 */
[C---:B------:R-:W-:Y:S01]  /*1bb0*/  IADD3 R0, PT, PT, R80.reuse, 0x100, RZ ;  /* 0x0000010050007810 */ /* 0x040fe20007ffe0ff */
[----:B-1----:R-:W-:-:S05]  /*1bc0*/  @P0 IMAD.WIDE.U32 R60, R80, 0x10, R60 ;  /* 0x00000010503c0825 */ /* 0x002fca00078e003c */
[----:B------:R1:W-:Y:S02]  /*1bd0*/  @P0 STG.E.128 desc[UR6][R60.64], R56 ;  /* 0x000000383c000986 */ /* 0x0003e4000c101d06 */
.L_x_6:
[----:B------:R-:W-:Y:S05]  /*1be0*/  BSYNC.RECONVERGENT B0 ;  /* 0x0000000000007941 */ /* 0x000fea0003800200 */
.L_x_5:
[----:B------:R-:W-:Y:S01]  /*1bf0*/  ISETP.GE.U32.AND P3, PT, R3, 0x200, PT ;  /* 0x000002000300780c */ /* 0x000fe20003f66070 */
[----:B------:R-:W-:-:S12]  /*1c00*/  BSSY.RECONVERGENT B0, `(.L_x_11) ;  /* 0x00000ab000007945 */ /* 0x000fd80003800200 */
[----:B------:R-:W-:Y:S05]  /*1c10*/  @!P3 BRA `(.L_x_12) ;  /* 0x0000000800a4b947 */ /* 0x000fea0003800000 */
[----:B------:R-:W-:Y:S01]  /*1c20*/  ISETP.NE.U32.AND P1, PT, RZ, UR12, PT ;  /* 0x0000000cff007c0c */ /* 0x000fe2000bf25070 */
[----:B-1----:R-:W1:Y:S01]  /*1c30*/  LDC.64 R60, c[0x0][0x390] ;  /* 0x0000e400ff3c7b82 */ /* 0x002e620000000a00 */
[----:B------:R-:W-:Y:S02]  /*1c40*/  ISETP.NE.U32.AND P2, PT, RZ, UR14, PT ;  /* 0x0000000eff007c0c */ /* 0x000fe4000bf45070 */
[----:B------:R-:W-:Y:S02]  /*1c50*/  ISETP.NE.AND.EX P1, PT, RZ, UR13, PT, P1 ;  /* 0x0000000dff007c0c */ /* 0x000fe4000bf25310 */
[----:B------:R-:W-:-:S11]  /*1c60*/  ISETP.NE.AND.EX P2, PT, RZ, UR15, PT, P2 ;  /* 0x0000000fff007c0c */ /* 0x000fd6000bf45320 */
[----:B0-----:R-:W0:Y:S08]  /*1c70*/  @P1 LDC.64 R64, c[0x0][0x398] ;  /* 0x0000e600ff401b82 */ /* 0x001e300000000a00 */
[----:B------:R-:W2:Y:S01]  /*1c80*/  @P2 LDC.64 R66, c[0x0][0x3a0] ;  /* 0x0000e800ff422b82 */ /* 0x000ea20000000a00 */
[----:B-1----:R-:W-:-:S06]  /*1c90*/  IMAD.WIDE.U32 R60, R0, 0x10, R60 ;  /* 0x00000010003c7825 */ /* 0x002fcc00078e003c */
[----:B------:R-:W5:Y:S01]  /*1ca0*/  LDG.E.128 R60, desc[UR6][R60.64] ;  /* 0x000000063c3c7981 */ /* 0x000f62000c1e1d00 */
[----:B0-----:R-:W-:-:S05]  /*1cb0*/  @P1 IMAD.WIDE.U32 R64, R0, 0x10, R64 ;  /* 0x0000001000401825 */ /* 0x001fca00078e0040 */
[----:B------:R0:W5:Y:S01]  /*1cc0*/  @P1 LDG.E.128 R8, desc[UR6][R64.64] ;  /* 0x0000000640081981 */ /* 0x000162000c1e1d00 */
[----:B--2---:R-:W-:-:S05]  /*1cd0*/  @P2 IMAD.WIDE.U32 R66, R0, 0x10, R66 ;  /* 0x0000001000422825 */ /* 0x004fca00078e0042 */
[----:B------:R0:W5:Y:S01]  /*1ce0*/  @P2 LDG.E.128 R4, desc[UR6][R66.64] ;  /* 0x0000000642042981 */ /* 0x000162000c1e1d00 */
[----:B------:R-:W-:-:S04]  /*1cf0*/  UISETP.NE.U32.AND UP0, UPT, UR12, URZ, UPT ;  /* 0x000000ff0c00728c */ /* 0x000fc8000bf05070 */
[----:B------:R-:W-:-:S09]  /*1d00*/  UISETP.NE.AND.EX UP0, UPT, UR13, URZ, UPT, UP0 ;  /* 0x000000ff0d00728c */ /* 0x000fd2000bf05300 */
[----:B0-----:R-:W-:Y:S05]  /*1d10*/  BRA.U UP0, `(.L_x_13) ;  /* 0x0000000100d47547 */ /* 0x001fea000b800000 */
[----:B------:R-:W-:-:S04]  /*1d20*/  UISETP.NE.U32.AND UP0, UPT, UR14, URZ, UPT ;  /* 0x000000ff0e00728c */ /* 0x000fc8000bf05070 */
[----:B------:R-:W-:-:S09]  /*1d30*/  UISETP.NE.AND.EX UP0, UPT, UR15, URZ, UPT, UP0 ;  /* 0x000000ff0f00728c */ /* 0x000fd2000bf05300 */
[----:B------:R-:W-:Y:S05]  /*1d40*/  BRA.U UP0, `(.L_x_14) ;  /* 0x0000000100347547 */ /* 0x000fea000b800000 */
        /* <DEDUP_REMOVED lines=11> */
[----:B------:R-:W-:Y:S01]  /*1e00*/  SHF.L.U32 R96, R96, 0x10, RZ ;  /* 0x0000001060607819 */ /* 0x000fe200000006ff */
[----:B------:R-:W-:Y:S06]  /*1e10*/  BRA `(.L_x_15) ;  /* 0x0000000800147947 */ /* 0x000fec0003800000 */
.L_x_14:
[----:B-----5:R-:W-:Y:S01]  /*1e20*/  PRMT R65, R61, 0x7632, R65 ;  /* 0x000076323d417816 */ /* 0x020fe20000000041 */
[----:B------:R-:W-:Y:S01]  /*1e30*/  IMAD.U32 R56, R5, 0x10000, RZ ;  /* 0x0001000005387824 */ /* 0x000fe200078e00ff */
[----:B------:R-:W-:Y:S01]  /*1e40*/  SHF.L.U32 R61, R61, 0x10, RZ ;  /* 0x000000103d3d7819 */ /* 0x000fe200000006ff */
[C---:B------:R-:W-:Y:S01]  /*1e50*/  IMAD.U32 R95, R63.reuse, 0x10000, RZ ;  /* 0x000100003f5f7824 */ /* 0x040fe200078e00ff */
[C---:B------:R-:W-:Y:S01]  /*1e60*/  PRMT R64, R60.reuse, 0x7632, R64 ;  /* 0x000076323c407816 */ /* 0x040fe20000000040 */
[----:B------:R-:W-:Y:S01]  /*1e70*/  IMAD.U32 R60, R60, 0x10000, RZ ;  /* 0x000100003c3c7824 */ /* 0x000fe200078e00ff */
[----:B------:R-:W-:Y:S01]  /*1e80*/  SHF.L.U32 R83, R4, 0x10, RZ ;  /* 0x0000001004537819 */ /* 0x000fe200000006ff */
[----:B------:R-:W-:Y:S01]  /*1e90*/  FADD.FTZ R87, R56, R61 ;  /* 0x0000003d38577221 */ /* 0x000fe20000010000 */
[C---:B------:R-:W-:Y:S01]  /*1ea0*/  PRMT R66, R62.reuse, 0x7632, R66 ;  /* 0x000076323e427816 */ /* 0x040fe20000000042 */
[----:B------:R-:W-:Y:S01]  /*1eb0*/  IMAD.U32 R62, R62, 0x10000, RZ ;  /* 0x000100003e3e7824 */ /* 0x000fe200078e00ff */
[----:B------:R-:W-:Y:S01]  /*1ec0*/  PRMT R67, R63, 0x7632, R67 ;  /* 0x000076323f437816 */ /* 0x000fe20000000043 */
[----:B------:R-:W-:Y:S01]  /*1ed0*/  FADD.FTZ R83, R83, R60 ;  /* 0x0000003c53537221 */ /* 0x000fe20000010000 */
[----:B------:R-:W-:Y:S01]  /*1ee0*/  PRMT R56, R4, 0x7632, R56 ;  /* 0x0000763204387816 */ /* 0x000fe20000000038 */
[----:B------:R-:W-:Y:S01]  /*1ef0*/  IMAD.U32 R61, R64, 0x10000, RZ ;  /* 0x00010000403d7824 */ /* 0x000fe200078e00ff */
[----:B------:R-:W-:Y:S01]  /*1f00*/  PRMT R57, R5, 0x7632, R57 ;  /* 0x0000763205397816 */ /* 0x000fe20000000039 */
[----:B------:R-:W-:Y:S01]  /*1f10*/  IMAD.U32 R63, R66, 0x10000, RZ ;  /* 0x00010000423f7824 */ /* 0x000fe200078e00ff */
[----:B------:R-:W-:-:S02]  /*1f20*/  PRMT R58, R6, 0x7632, R58 ;  /* 0x00007632063a7816 */ /* 0x000fc4000000003a */
[----:B------:R-:W-:Y:S01]  /*1f30*/  PRMT R59, R7, 0x7632, R59 ;  /* 0x00007632073b7816 */ /* 0x000fe2000000003b */
[----:B------:R-:W-:Y:S01]  /*1f40*/  IMAD.U32 R57, R57, 0x10000, RZ ;  /* 0x0001000039397824 */ /* 0x000fe200078e00ff */
[----:B------:R-:W-:Y:S02]  /*1f50*/  SHF.L.U32 R89, R6, 0x10, RZ ;  /* 0x0000001006597819 */ /* 0x000fe400000006ff */
[----:B------:R-:W-:Y:S01]  /*1f60*/  SHF.L.U32 R60, R7, 0x10, RZ ;  /* 0x00000010073c7819 */ /* 0x000fe200000006ff */
[----:B------:R-:W-:Y:S01]  /*1f70*/  IMAD.U32 R59, R59, 0x10000, RZ ;  /* 0x000100003b3b7824 */ /* 0x000fe200078e00ff */
        /* <DEDUP_REMOVED lines=8> */
[----:B------:R-:W-:Y:S01]  /*2000*/  FADD.FTZ R94, R63, R58 ;  /* 0x0000003a3f5e7221 */ /* 0x000fe20000010000 */
[----:B------:R-:W-:Y:S01]  /*2010*/  F2FP.BF16.F32.PACK_AB R57, R92, R87 ;  /* 0x000000575c39723e */ /* 0x000fe200000010ff */
[----:B------:R-:W-:Y:S01]  /*2020*/  FADD.FTZ R90, R61, R56 ;  /* 0x000000383d5a7221 */ /* 0x000fe20000010000 */
[----:B------:R-:W-:Y:S02]  /*2030*/  F2FP.BF16.F32.PACK_AB R59, R96, R95 ;  /* 0x0000005f603b723e */ /* 0x000fe400000010ff */
[----:B------:R-:W-:Y:S02]  /*2040*/  F2FP.BF16.F32.PACK_AB R58, R94, R89 ;  /* 0x000000595e3a723e */ /* 0x000fe400000010ff */
[----:B------:R-:W-:Y:S01]  /*2050*/  F2FP.BF16.F32.PACK_AB R56, R90, R83 ;  /* 0x000000535a38723e */ /* 0x000fe200000010ff */
[----:B------:R-:W-:Y:S06]  /*2060*/  BRA `(.L_x_15) ;  /* 0x0000000400807947 */ /* 0x000fec0003800000 */
.L_x_13:
[----:B------:R-:W-:-:S04]  /*2070*/  UISETP.NE.U32.AND UP0, UPT, UR14, URZ, UPT ;  /* 0x000000ff0e00728c */ /* 0x000fc8000bf05070 */
[----:B------:R-:W-:-:S09]  /*2080*/  UISETP.NE.AND.EX UP0, UPT, UR15, URZ, UPT, UP0 ;  /* 0x000000ff0f00728c */ /* 0x000fd2000bf05300 */
[----:B------:R-:W-:Y:S05]  /*2090*/  BRA.U UP0, `(.L_x_16) ;  /* 0x0000000100947547 */ /* 0x000fea000b800000 */
        /* <DEDUP_REMOVED lines=37> */
.L_x_16:
[C---:B-----5:R-:W-:Y:S01]  /*22f0*/  PRMT R57, R60.reuse, 0x7632, R57 ;  /* 0x000076323c397816 */ /* 0x060fe20000000039 */
[----:B------:R-:W-:Y:S01]  /*2300*/  IMAD.U32 R60, R60, 0x10000, RZ ;  /* 0x000100003c3c7824 */ /* 0x000fe200078e00ff */
[C---:B------:R-:W-:Y:S01]  /*2310*/  PRMT R56, R8.reuse, 0x7632, R56 ;  /* 0x0000763208387816 */ /* 0x040fe20000000038 */
[----:B------:R-:W-:Y:S01]  /*2320*/  IMAD.U32 R59, R8, 0x10000, RZ ;  /* 0x00010000083b7824 */ /* 0x000fe200078e00ff */
[----:B------:R-:W-:Y:S01]  /*2330*/  SHF.L.U32 R57, R57, 0x10, RZ ;  /* 0x0000001039397819 */ /* 0x000fe200000006ff */
[----:B------:R-:W-:Y:S01]  /*2340*/  IMAD.U32 R67, R63, 0x10000, RZ ;  /* 0x000100003f437824 */ /* 0x000fe200078e00ff */
[----:B------:R-:W-:Y:S01]  /*2350*/  SHF.L.U32 R58, R4, 0x10, RZ ;  /* 0x00000010043a7819 */ /* 0x000fe200000006ff */
[----:B------:R-:W-:Y:S02]  /*2360*/  IMAD.U32 R90, R11, 0x10000, RZ ;  /* 0x000100000b5a7824 */ /* 0x000fe400078e00ff */
[----:B------:R-:W-:Y:S01]  /*2370*/  FADD.FTZ R59, R59, R60 ;  /* 0x0000003c3b3b7221 */ /* 0x000fe20000010000 */
[----:B------:R-:W-:Y:S01]  /*2380*/  IMAD.U32 R56, R56, 0x10000, RZ ;  /* 0x0001000038387824 */ /* 0x000fe200078e00ff */
[C---:B------:R-:W-:Y:S01]  /*2390*/  PRMT R64, R61.reuse, 0x7632, R64 ;  /* 0x000076323d407816 */ /* 0x040fe20000000040 */
[----:B------:R-:W-:Y:S01]  /*23a0*/  FADD.FTZ R67, R90, R67 ;  /* 0x000000435a437221 */ /* 0x000fe20000010000 */
[----:B------:R-:W-:Y:S01]  /*23b0*/  SHF.L.U32 R61, R61, 0x10, RZ ;  /* 0x000000103d3d7819 */ /* 0x000fe200000006ff */
[--C-:B------:R-:W-:Y:S01]  /*23c0*/  FADD.FTZ R90, R57, R56.reuse ;  /* 0x00000038395a7221 */ /* 0x100fe20000010000 */
[C---:B------:R-:W-:Y:S01]  /*23d0*/  PRMT R56, R9.reuse, 0x7632, R56 ;  /* 0x0000763209387816 */ /* 0x040fe20000000038 */
[----:B------:R-:W-:-:S02]  /*23e0*/  IMAD.U32 R60, R9, 0x10000, RZ ;  /* 0x00010000093c7824 */ /* 0x000fc400078e00ff */
[----:B------:R-:W-:Y:S01]  /*23f0*/  FADD.FTZ R83, R58, R59 ;  /* 0x0000003b3a537221 */ /* 0x000fe20000010000 */
[----:B------:R-:W-:Y:S01]  /*2400*/  PRMT R65, R62, 0x7632, R65 ;  /* 0x000076323e417816 */ /* 0x000fe20000000041 */
[----:B------:R-:W-:Y:S01]  /*2410*/  IMAD.U32 R89, R6, 0x10000, RZ ;  /* 0x0001000006597824 */ /* 0x000fe200078e00ff */
[----:B------:R-:W-:Y:S01]  /*2420*/  PRMT R66, R63, 0x7632, R66 ;  /* 0x000076323f427816 */ /* 0x000fe20000000042 */
[----:B------:R-:W-:Y:S01]  /*2430*/  FADD.FTZ R60, R60, R61 ;  /* 0x0000003d3c3c7221 */ /* 0x000fe20000010000 */
[----:B------:R-:W-:Y:S01]  /*2440*/  PRMT R57, R10, 0x7632, R57 ;  /* 0x000076320a397816 */ /* 0x000fe20000000039 */
[----:B------:R-:W-:Y:S01]  /*2450*/  IMAD.U32 R56, R56, 0x10000, RZ ;  /* 0x0001000038387824 */ /* 0x000fe200078e00ff */
[----:B------:R-:W-:Y:S02]  /*2460*/  PRMT R58, R11, 0x7632, R58 ;  /* 0x000076320b3a7816 */ /* 0x000fe4000000003a */
[----:B------:R-:W-:Y:S01]  /*2470*/  SHF.L.U32 R59, R64, 0x10, RZ ;  /* 0x00000010403b7819 */ /* 0x000fe200000006ff */
[----:B------:R-:W-:Y:S01]  /*2480*/  IMAD.U32 R57, R57, 0x10000, RZ ;  /* 0x0001000039397824 */ /* 0x000fe200078e00ff */
        /* <DEDUP_REMOVED lines=8> */
[----:B------:R-:W-:-:S02]  /*2510*/  SHF.L.U32 R87, R5, 0x10, RZ ;  /* 0x0000001005577819 */ /* 0x000fc400000006ff */
[----:B------:R-:W-:Y:S01]  /*2520*/  PRMT R59, R7, 0x7632, R59 ;  /* 0x00007632073b7816 */ /* 0x000fe2000000003b */
[----:B------:R-:W-:Y:S01]  /*2530*/  FADD.FTZ R62, R63, R62 ;  /* 0x0000003e3f3e7221 */ /* 0x000fe20000010000 */
[----:B------:R-:W-:Y:S01]  /*2540*/  PRMT R56, R4, 0x7632, R56 ;  /* 0x0000763204387816 */ /* 0x000fe20000000038 */
[----:B------:R-:W-:Y:S01]  /*2550*/  FADD.FTZ R87, R87, R60 ;  /* 0x0000003c57577221 */ /* 0x000fe20000010000 */
[----:B------:R-:W-:Y:S01]  /*2560*/  PRMT R58, R6, 0x7632, R58 ;  /* 0x00007632063a7816 */ /* 0x000fe2000000003a */
[----:B------:R-:W-:Y:S01]  /*2570*/  IMAD.U32 R63, R59, 0x10000, RZ ;  /* 0x000100003b3f7824 */ /* 0x000fe200078e00ff */
[----:B------:R-:W-:Y:S01]  /*2580*/  PRMT R57, R5, 0x7632, R57 ;  /* 0x0000763205397816 */ /* 0x000fe20000000039 */
[----:B------:R-:W-:Y:S01]  /*2590*/  FADD.FTZ R89, R89, R62 ;  /* 0x0000003e59597221 */ /* 0x000fe20000010000 */
[----:B------:R-:W-:Y:S01]  /*25a0*/  SHF.L.U32 R60, R7, 0x10, RZ ;  /* 0x00000010073c7819 */ /* 0x000fe200000006ff */
[----:B------:R-:W-:Y:S01]  /*25b0*/  FADD.FTZ R96, R96, R63 ;  /* 0x0000003f60607221 */ /* 0x000fe20000010000 */
[----:B------:R-:W-:-:S02]  /*25c0*/  SHF.L.U32 R61, R58, 0x10, RZ ;  /* 0x000000103a3d7819 */ /* 0x000fc400000006ff */
[----:B------:R-:W-:Y:S01]  /*25d0*/  SHF.L.U32 R59, R57, 0x10, RZ ;  /* 0x00000010393b7819 */ /* 0x000fe200000006ff */
[----:B------:R-:W-:Y:S02]  /*25e0*/  IMAD.U32 R57, R56, 0x10000, RZ ;  /* 0x0001000038397824 */ /* 0x000fe400078e00ff */
[----:B------:R-:W-:Y:S01]  /*25f0*/  FADD.FTZ R95, R60, R67 ;  /* 0x000000433c5f7221 */ /* 0x000fe20000010000 */
[----:B------:R-:W-:Y:S01]  /*2600*/  FADD.FTZ R94, R94, R61 ;  /* 0x0000003d5e5e7221 */ /* 0x000fe20000010000 */
[----:B------:R-:W-:Y:S01]  /*2610*/  FADD.FTZ R92, R92, R59 ;  /* 0x0000003b5c5c7221 */ /* 0x000fe20000010000 */
[----:B------:R-:W-:Y:S02]  /*2620*/  FADD.FTZ R90, R90, R57 ;  /* 0x000000395a5a7221 */ /* 0x000fe40000010000 */
[----:B------:R-:W-:Y:S02]  /*2630*/  F2FP.BF16.F32.PACK_AB R59, R96, R95 ;  /* 0x0000005f603b723e */ /* 0x000fe400000010ff */
[----:B------:R-:W-:-:S02]  /*2640*/  F2FP.BF16.F32.PACK_AB R58, R94, R89 ;  /* 0x000000595e3a723e */ /* 0x000fc400000010ff */
[----:B------:R-:W-:Y:S02]  /*2650*/  F2FP.BF16.F32.PACK_AB R57, R92, R87 ;  /* 0x000000575c39723e */ /* 0x000fe400000010ff */
[----:B------:R-:W-:-:S07]  /*2660*/  F2FP.BF16.F32.PACK_AB R56, R90, R83 ;  /* 0x000000535a38723e */ /* 0x000fce00000010ff */
.L_x_15:
[----:B------:R-:W0:Y:S02]  /*2670*/  @P0 LDC.64 R60, c[0x0][0x3a8] ;  /* 0x0000ea00ff3c0b82 */ /* 0x000e240000000a00 */
[C---:B0-----:R-:W-:Y:S01]  /*2680*/  @P0 IMAD.WIDE.U32 R60, R0.reuse, 0x10, R60 ;  /* 0x00000010003c0825 */ /* 0x041fe200078e003c */
[----:B------:R-:W-:-:S04]  /*2690*/  IADD3 R0, PT, PT, R0, 0x100, RZ ;  /* 0x0000010000007810 */ /* 0x000fc80007ffe0ff */
[----:B------:R2:W-:Y:S03]  /*26a0*/  @P0 STG.E.128 desc[UR6][R60.64], R56 ;  /* 0x000000383c000986 */ /* 0x0005e6000c101d06 */
.L_x_12:
[----:B------:R-:W-:Y:S05]  /*26b0*/  BSYNC.RECONVERGENT B0 ;  /* 0x0000000000007941 */ /* 0x000fea0003800200 */
.L_x_11:
[----:B------:R-:W-:Y:S01]  /*26c0*/  ISETP.GE.U32.AND P4, PT, R3, 0x300, PT ;  /* 0x000003000300780c */ /* 0x000fe20003f86070 */
[----:B------:R-:W-:-:S12]  /*26d0*/  BSSY.RECONVERGENT B0, `(.L_x_17) ;  /* 0x00000aa000007945 */ /* 0x000fd80003800200 */
[----:B------:R-:W-:Y:S05]  /*26e0*/  @!P4 BRA `(.L_x_18) ;  /* 0x0000000800a0c947 */ /* 0x000fea0003800000 */
[----:B------:R-:W-:Y:S01]  /*26f0*/  ISETP.NE.U32.AND P1, PT, RZ, UR12, PT ;  /* 0x0000000cff007c0c */ /* 0x000fe2000bf25070 */
[----:B-12---:R-:W1:Y:S01]  /*2700*/  LDC.64 R60, c[0x0][0x390] ;  /* 0x0000e400ff3c7b82 */ /* 0x006e620000000a00 */
        /* <DEDUP_REMOVED lines=17> */
[----:B-----5:R-:W-:Y:S01]  /*2820*/  PRMT R82, R60, 0x7632, R82 ;  /* 0x000076323c527816 */ /* 0x020fe20000000052 */
[----:B------:R-:W-:Y:S01]  /*2830*/  IMAD.U32 R85, R61, 0x10000, RZ ;  /* 0x000100003d557824 */ /* 0x000fe200078e00ff */
[----:B------:R-:W-:Y:S02]  /*2840*/  PRMT R88, R63, 0x7632, R88 ;  /* 0x000076323f587816 */ /* 0x000fe40000000058 */
[----:B------:R-:W-:Y:S01]  /*2850*/  PRMT R84, R61, 0x7632, R84 ;  /* 0x000076323d547816 */ /* 0x000fe20000000054 */
[----:B------:R-:W-:Y:S01]  /*2860*/  IMAD.U32 R82, R82, 0x10000, RZ ;  /* 0x0001000052527824 */ /* 0x000fe200078e00ff */
[----:B------:R-:W-:Y:S01]  /*2870*/  PRMT R86, R62, 0x7632, R86 ;  /* 0x000076323e567816 */ /* 0x000fe20000000056 */
[----:B------:R-:W-:Y:S01]  /*2880*/  IMAD.U32 R88, R88, 0x10000, RZ ;  /* 0x0001000058587824 */ /* 0x000fe200078e00ff */
[----:B------:R-:W-:Y:S02]  /*2890*/  SHF.L.U32 R81, R60, 0x10, RZ ;  /* 0x000000103c517819 */ /* 0x000fe400000006ff */
[----:B------:R-:W-:-:S02]  /*28a0*/  SHF.L.U32 R91, R62, 0x10, RZ ;  /* 0x000000103e5b7819 */ /* 0x000fc400000006ff */
[----:B------:R-:W-:Y:S02]  /*28b0*/  SHF.L.U32 R93, R63, 0x10, RZ ;  /* 0x000000103f5d7819 */ /* 0x000fe400000006ff */
[----:B------:R-:W-:Y:S02]  /*28c0*/  SHF.L.U32 R84, R84, 0x10, RZ ;  /* 0x0000001054547819 */ /* 0x000fe400000006ff */
[----:B------:R-:W-:Y:S01]  /*28d0*/  SHF.L.U32 R86, R86, 0x10, RZ ;  /* 0x0000001056567819 */ /* 0x000fe200000006ff */
[----:B------:R-:W-:Y:S06]  /*28e0*/  BRA `(.L_x_21) ;  /* 0x0000000800147947 */ /* 0x000fec0003800000 */
.L_x_20:
[C---:B-----5:R-:W-:Y:S01]  /*28f0*/  PRMT R65, R61.reuse, 0x7632, R65 ;  /* 0x000076323d417816 */ /* 0x060fe20000000041 */
[----:B------:R-:W-:Y:S01]  /*2900*/  IMAD.U32 R91, R6, 0x10000, RZ ;  /* 0x00010000065b7824 */ /* 0x000fe200078e00ff */
[----:B------:R-:W-:Y:S02]  /*2910*/  SHF.L.U32 R61, R61, 0x10, RZ ;  /* 0x000000103d3d7819 */ /* 0x000fe400000006ff */
[----:B------:R-:W-:Y:S02]  /*2920*/  SHF.L.U32 R56, R5, 0x10, RZ ;  /* 0x0000001005387819 */ /* 0x000fe400000006ff */
[C---:B------:R-:W-:Y:S02]  /*2930*/  PRMT R64, R60.reuse, 0x7632, R64 ;  /* 0x000076323c407816 */ /* 0x040fe40000000040 */
[----:B------:R-:W-:Y:S01]  /*2940*/  SHF.L.U32 R60, R60, 0x10, RZ ;  /* 0x000000103c3c7819 */ /* 0x000fe200000006ff */
[----:B------:R-:W-:Y:S01]  /*2950*/  FADD.FTZ R85, R56, R61 ;  /* 0x0000003d38557221 */ /* 0x000fe20000010000 */
[----:B------:R-:W-:Y:S01]  /*2960*/  SHF.L.U32 R81, R4, 0x10, RZ ;  /* 0x0000001004517819 */ /* 0x000fe200000006ff */
[----:B------:R-:W-:Y:S01]  /*2970*/  IMAD.U32 R61, R64, 0x10000, RZ ;  /* 0x00010000403d7824 */ /* 0x000fe200078e00ff */
[C---:B------:R-:W-:Y:S01]  /*2980*/  PRMT R66, R62.reuse, 0x7632, R66 ;  /* 0x000076323e427816 */ /* 0x040fe20000000042 */
[----:B------:R-:W-:Y:S01]  /*2990*/  IMAD.U32 R62, R62, 0x10000, RZ ;  /* 0x000100003e3e7824 */ /* 0x000fe200078e00ff */
[----:B------:R-:W-:Y:S01]  /*29a0*/  PRMT R67, R63, 0x7632, R67 ;  /* 0x000076323f437816 */ /* 0x000fe20000000043 */
[----:B------:R-:W-:Y:S01]  /*29b0*/  FADD.FTZ R81, R81, R60 ;  /* 0x0000003c51517221 */ /* 0x000fe20000010000 */
[----:B------:R-:W-:Y:S01]  /*29c0*/  PRMT R56, R4, 0x7632, R56 ;  /* 0x0000763204387816 */ /* 0x000fe20000000038 */
[----:B------:R-:W-:Y:S01]  /*29d0*/  FADD.FTZ R91, R91, R62 ;  /* 0x0000003e5b5b7221 */ /* 0x000fe20000010000 */
[----:B------:R-:W-:Y:S01]  /*29e0*/  PRMT R57, R5, 0x7632, R57 ;  /* 0x0000763205397816 */ /* 0x000fe20000000039 */
[----:B------:R-:W-:Y:S01]  /*29f0*/  IMAD.U32 R88, R67, 0x10000, RZ ;  /* 0x0001000043587824 */ /* 0x000fe200078e00ff */
[----:B------:R-:W-:-:S02]  /*2a00*/  PRMT R58, R6, 0x7632, R58 ;  /* 0x00007632063a7816 */ /* 0x000fc4000000003a */
[----:B------:R-:W-:Y:S01]  /*2a10*/  PRMT R59, R7, 0x7632, R59 ;  /* 0x00007632073b7816 */ /* 0x000fe2000000003b */
[----:B------:R-:W-:Y:S01]  /*2a20*/  IMAD.U32 R57, R57, 0x10000, RZ ;  /* 0x0001000039397824 */ /* 0x000fe200078e00ff */
[----:B------:R-:W-:Y:S02]  /*2a30*/  SHF.L.U32 R93, R63, 0x10, RZ ;  /* 0x000000103f5d7819 */ /* 0x000fe400000006ff */
[----:B------:R-:W-:Y:S02]  /*2a40*/  SHF.L.U32 R60, R7, 0x10, RZ ;  /* 0x00000010073c7819 */ /* 0x000fe400000006ff */
[----:B------:R-:W-:Y:S02]  /*2a50*/  SHF.L.U32 R84, R65, 0x10, RZ ;  /* 0x0000001041547819 */ /* 0x000fe400000006ff */
[----:B------:R-:W-:Y:S01]  /*2a60*/  SHF.L.U32 R63, R66, 0x10, RZ ;  /* 0x00000010423f7819 */ /* 0x000fe200000006ff */
[----:B------:R-:W-:Y:S01]  /*2a70*/  FADD.FTZ R93, R60, R93 ;  /* 0x0000005d3c5d7221 */ /* 0x000fe20000010000 */
[----:B------:R-:W-:Y:S01]  /*2a80*/  SHF.L.U32 R59, R59, 0x10, RZ ;  /* 0x000000103b3b7819 */ /* 0x000fe200000006ff */
[----:B------:R-:W-:Y:S01]  /*2a90*/  FADD.FTZ R84, R84, R57 ;  /* 0x0000003954547221 */ /* 0x000fe20000010000 */
[----:B------:R-:W-:-:S02]  /*2aa0*/  SHF.L.U32 R58, R58, 0x10, RZ ;  /* 0x000000103a3a7819 */ /* 0x000fc400000006ff */
[----:B------:R-:W-:Y:S01]  /*2ab0*/  SHF.L.U32 R56, R56, 0x10, RZ ;  /* 0x0000001038387819 */ /* 0x000fe200000006ff */
[----:B------:R-:W-:Y:S01]  /*2ac0*/  FADD.FTZ R88, R88, R59 ;  /* 0x0000003b58587221 */ /* 0x000fe20000010000 */
[----:B------:R-:W-:Y:S01]  /*2ad0*/  F2FP.BF16.F32.PACK_AB R57, R84, R85 ;  /* 0x000000555439723e */ /* 0x000fe200000010ff */
[----:B------:R-:W-:Y:S02]  /*2ae0*/  FADD.FTZ R86, R63, R58 ;  /* 0x0000003a3f567221 */ /* 0x000fe40000010000 */
[----:B------:R-:W-:Y:S01]  /*2af0*/  FADD.FTZ R82, R61, R56 ;  /* 0x000000383d527221 */ /* 0x000fe20000010000 */
[----:B------:R-:W-:Y:S02]  /*2b00*/  F2FP.BF16.F32.PACK_AB R59, R88, R93 ;  /* 0x0000005d583b723e */ /* 0x000fe400000010ff */
[----:B------:R-:W-:Y:S02]  /*2b10*/  F2FP.BF16.F32.PACK_AB R58, R86, R91 ;  /* 0x0000005b563a723e */ /* 0x000fe400000010ff */
[----:B------:R-:W-:Y:S01]  /*2b20*/  F2FP.BF16.F32.PACK_AB R56, R82, R81 ;  /* 0x000000515238723e */ /* 0x000fe200000010ff */
[----:B------:R-:W-:Y:S06]  /*2b30*/  BRA `(.L_x_21) ;  /* 0x0000000400807947 */ /* 0x000fec0003800000 */
.L_x_19:
[----:B------:R-:W-:-:S04]  /*2b40*/  UISETP.NE.U32.AND UP0, UPT, UR14, URZ, UPT ;  /* 0x000000ff0e00728c */ /* 0x000fc8000bf05070 */
[----:B------:R-:W-:-:S09]  /*2b50*/  UISETP.NE.AND.EX UP0, UPT, UR15, URZ, UPT, UP0 ;  /* 0x000000ff0f00728c */ /* 0x000fd2000bf05300 */
[----:B------:R-:W-:Y:S05]  /*2b60*/  BRA.U UP0, `(.L_x_22) ;  /* 0x0000000100947547 */ /* 0x000fea000b800000 */
[C---:B-----5:R-:W-:Y:S01]  /*2b70*/  PRMT R65, R61.reuse, 0x7632, R65 ;  /* 0x000076323d417816 */ /* 0x060fe20000000041 */
[----:B------:R-:W-:Y:S01]  /*2b80*/  IMAD.U32 R61, R61, 0x10000, RZ ;  /* 0x000100003d3d7824 */ /* 0x000fe200078e00ff */
[C---:B------:R-:W-:Y:S01]  /*2b90*/  PRMT R64, R60.reuse, 0x7632, R64 ;  /* 0x000076323c407816 */ /* 0x040fe20000000040 */
[----:B------:R-:W-:Y:S01]  /*2ba0*/  IMAD.U32 R56, R9, 0x10000, RZ ;  /* 0x0001000009387824 */ /* 0x000fe200078e00ff */
[----:B------:R-:W-:Y:S02]  /*2bb0*/  SHF.L.U32 R60, R60, 0x10, RZ ;  /* 0x000000103c3c7819 */ /* 0x000fe400000006ff */
[----:B------:R-:W-:Y:S01]  /*2bc0*/  SHF.L.U32 R81, R8, 0x10, RZ ;  /* 0x0000001008517819 */ /* 0x000fe200000006ff */
[----:B------:R-:W-:Y:S01]  /*2bd0*/  FADD.FTZ R85, R56, R61 ;  /* 0x0000003d38557221 */ /* 0x000fe20000010000 */
[----:B------:R-:W-:Y:S02]  /*2be0*/  PRMT R66, R62, 0x7632, R66 ;  /* 0x000076323e427816 */ /* 0x000fe40000000042 */
[----:B------:R-:W-:Y:S01]  /*2bf0*/  PRMT R67, R63, 0x7632, R67 ;  /* 0x000076323f437816 */ /* 0x000fe20000000043 */
[----:B------:R-:W-:Y:S01]  /*2c00*/  FADD.FTZ R81, R81, R60 ;  /* 0x0000003c51517221 */ /* 0x000fe20000010000 */
[----:B------:R-:W-:Y:S01]  /*2c10*/  PRMT R56, R8, 0x7632, R56 ;  /* 0x0000763208387816 */ /* 0x000fe20000000038 */
[----:B------:R-:W-:Y:S01]  /*2c20*/  IMAD.U32 R60, R11, 0x10000, RZ ;  /* 0x000100000b3c7824 */ /* 0x000fe200078e00ff */
[----:B------:R-:W-:-:S02]  /*2c30*/  PRMT R57, R9, 0x7632, R57 ;  /* 0x0000763209397816 */ /* 0x000fc40000000039 */
[----:B------:R-:W-:Y:S02]  /*2c40*/  PRMT R58, R10, 0x7632, R58 ;  /* 0x000076320a3a7816 */ /* 0x000fe4000000003a */
[----:B------:R-:W-:Y:S02]  /*2c50*/  PRMT R59, R11, 0x7632, R59 ;  /* 0x000076320b3b7816 */ /* 0x000fe4000000003b */
[----:B------:R-:W-:Y:S01]  /*2c60*/  SHF.L.U32 R62, R62, 0x10, RZ ;  /* 0x000000103e3e7819 */ /* 0x000fe200000006ff */
        /* <DEDUP_REMOVED lines=11> */
[----:B------:R-:W-:Y:S02]  /*2d20*/  SHF.L.U32 R57, R57, 0x10, RZ ;  /* 0x0000001039397819 */ /* 0x000fe400000006ff */
[----:B------:R-:W-:Y:S01]  /*2d30*/  SHF.L.U32 R56, R56, 0x10, RZ ;  /* 0x0000001038387819 */ /* 0x000fe200000006ff */
[----:B------:R-:W-:Y:S01]  /*2d40*/  FADD.FTZ R88, R88, R59 ;  /* 0x0000003b58587221 */ /* 0x000fe20000010000 */
[----:B------:R-:W-:Y:S01]  /*2d50*/  F2FP.BF16.F32.PACK_AB R58, R86, R91 ;  /* 0x0000005b563a723e */ /* 0x000fe200000010ff */
[----:B------:R-:W-:Y:S02]  /*2d60*/  FADD.FTZ R84, R84, R57 ;  /* 0x0000003954547221 */ /* 0x000fe40000010000 */
[----:B------:R-:W-:Y:S01]  /*2d70*/  FADD.FTZ R82, R61, R56 ;  /* 0x000000383d527221 */ /* 0x000fe20000010000 */
[----:B------:R-:W-:Y:S02]  /*2d80*/  F2FP.BF16.F32.PACK_AB R59, R88, R93 ;  /* 0x0000005d583b723e */ /* 0x000fe400000010ff */
[----:B------:R-:W-:-:S02]  /*2d90*/  F2FP.BF16.F32.PACK_AB R57, R84, R85 ;  /* 0x000000555439723e */ /* 0x000fc400000010ff */
[----:B------:R-:W-:Y:S01]  /*2da0*/  F2FP.BF16.F32.PACK_AB R56, R82, R81 ;  /* 0x000000515238723e */ /* 0x000fe200000010ff */
[----:B------:R-:W-:Y:S06]  /*2db0*/  BRA `(.L_x_21) ;  /* 0x0000000000e07947 */ /* 0x000fec0003800000 */
.L_x_22:
[C---:B-----5:R-:W-:Y:S01]  /*2dc0*/  PRMT R57, R60.reuse, 0x7632, R57 ;  /* 0x000076323c397816 */ /* 0x060fe20000000039 */
[----:B------:R-:W-:Y:S01]  /*2dd0*/  IMAD.U32 R60, R60, 0x10000, RZ ;  /* 0x000100003c3c7824 */ /* 0x000fe200078e00ff */
[----:B------:R-:W-:Y:S01]  /*2de0*/  PRMT R56, R8, 0x7632, R56 ;  /* 0x0000763208387816 */ /* 0x000fe20000000038 */
[----:B------:R-:W-:Y:S01]  /*2df0*/  IMAD.U32 R91, R6, 0x10000, RZ ;  /* 0x00010000065b7824 */ /* 0x000fe200078e00ff */
[----:B------:R-:W-:Y:S01]  /*2e00*/  SHF.L.U32 R59, R8, 0x10, RZ ;  /* 0x00000010083b7819 */ /* 0x000fe200000006ff */
[----:B------:R-:W-:Y:S01]  /*2e10*/  IMAD.U32 R57, R57, 0x10000, RZ ;  /* 0x0001000039397824 */ /* 0x000fe200078e00ff */
[----:B------:R-:W-:Y:S02]  /*2e20*/  SHF.L.U32 R67, R63, 0x10, RZ ;  /* 0x000000103f437819 */ /* 0x000fe400000006ff */
[----:B------:R-:W-:Y:S01]  /*2e30*/  SHF.L.U32 R82, R11, 0x10, RZ ;  /* 0x000000100b527819 */ /* 0x000fe200000006ff */
[----:B------:R-:W-:Y:S01]  /*2e40*/  FADD.FTZ R59, R59, R60 ;  /* 0x0000003c3b3b7221 */ /* 0x000fe20000010000 */
[----:B------:R-:W-:Y:S01]  /*2e50*/  SHF.L.U32 R56, R56, 0x10, RZ ;  /* 0x0000001038387819 */ /* 0x000fe200000006ff */
[----:B------:R-:W-:Y:S01]  /*2e60*/  IMAD.U32 R60, R9, 0x10000, RZ ;  /* 0x00010000093c7824 */ /* 0x000fe200078e00ff */
[----:B------:R-:W-:Y:S01]  /*2e70*/  SHF.L.U32 R58, R4, 0x10, RZ ;  /* 0x00000010043a7819 */ /* 0x000fe200000006ff */
[----:B------:R-:W-:Y:S01]  /*2e80*/  FADD.FTZ R67, R82, R67 ;  /* 0x0000004352437221 */ /* 0x000fe20000010000 */
[----:B------:R-:W-:Y:S01]  /*2e90*/  PRMT R64, R61, 0x7632, R64 ;  /* 0x000076323d407816 */ /* 0x000fe20000000040 */
[--C-:B------:R-:W-:Y:S01]  /*2ea0*/  FADD.FTZ R82, R57, R56.reuse ;  /* 0x0000003839527221 */ /* 0x100fe20000010000 */
[----:B------:R-:W-:Y:S01]  /*2eb0*/  SHF.L.U32 R61, R61, 0x10, RZ ;  /* 0x000000103d3d7819 */ /* 0x000fe200000006ff */
[----:B------:R-:W-:Y:S01]  /*2ec0*/  FADD.FTZ R81, R58, R59 ;  /* 0x0000003b3a517221 */ /* 0x000fe20000010000 */
[----:B------:R-:W-:-:S02]  /*2ed0*/  PRMT R56, R9, 0x7632, R56 ;  /* 0x0000763209387816 */ /* 0x000fc40000000038 */
[----:B------:R-:W-:Y:S01]  /*2ee0*/  PRMT R65, R62, 0x7632, R65 ;  /* 0x000076323e417816 */ /* 0x000fe20000000041 */
[----:B------:R-:W-:Y:S01]  /*2ef0*/  FADD.FTZ R60, R60, R61 ;  /* 0x0000003d3c3c7221 */ /* 0x000fe20000010000 */
[----:B------:R-:W-:Y:S01]  /*2f00*/  PRMT R57, R10, 0x7632, R57 ;  /* 0x000076320a397816 */ /* 0x000fe20000000039 */
[----:B------:R-:W-:Y:S01]  /*2f10*/  IMAD.U32 R62, R62, 0x10000, RZ ;  /* 0x000100003e3e7824 */ /* 0x000fe200078e00ff */
[----:B------:R-:W-:Y:S01]  /*2f20*/  PRMT R66, R63, 0x7632, R66 ;  /* 0x000076323f427816 */ /* 0x000fe20000000042 */
[----:B------:R-:W-:Y:S01]  /*2f30*/  IMAD.U32 R86, R65, 0x10000, RZ ;  /* 0x0001000041567824 */ /* 0x000fe200078e00ff */
[----:B------:R-:W-:Y:S02]  /*2f40*/  PRMT R58, R11, 0x7632, R58 ;  /* 0x000076320b3a7816 */ /* 0x000fe4000000003a */
[----:B------:R-:W-:Y:S02]  /*2f50*/  SHF.L.U32 R59, R64, 0x10, RZ ;  /* 0x00000010403b7819 */ /* 0x000fe400000006ff */
[----:B------:R-:W-:Y:S01]  /*2f60*/  SHF.L.U32 R56, R56, 0x10, RZ ;  /* 0x0000001038387819 */ /* 0x000fe200000006ff */
[----:B------:R-:W-:Y:S01]  /*2f70*/  IMAD.U32 R58, R58, 0x10000, RZ ;  /* 0x000100003a3a7824 */ /* 0x000fe200078e00ff */
[----:B------:R-:W-:-:S02]  /*2f80*/  SHF.L.U32 R57, R57, 0x10, RZ ;  /* 0x0000001039397819 */ /* 0x000fc400000006ff */
[----:B------:R-:W-:Y:S01]  /*2f90*/  SHF.L.U32 R61, R66, 0x10, RZ ;  /* 0x00000010423d7819 */ /* 0x000fe200000006ff */
[----:B------:R-:W-:Y:S01]  /*2fa0*/  FADD.FTZ R84, R59, R56 ;  /* 0x000000383b547221 */ /* 0x000fe20000010000 */
[----:B------:R-:W-:Y:S01]  /*2fb0*/  SHF.L.U32 R63, R10, 0x10, RZ ;  /* 0x000000100a3f7819 */ /* 0x000fe200000006ff */
[----:B------:R-:W-:Y:S01]  /*2fc0*/  FADD.FTZ R86, R86, R57 ;  /* 0x0000003956567221 */ /* 0x000fe20000010000 */
        /* <DEDUP_REMOVED lines=8> */
[----:B------:R-:W-:-:S02]  /*3050*/  PRMT R58, R6, 0x7632, R58 ;  /* 0x00007632063a7816 */ /* 0x000fc4000000003a */
[----:B------:R-:W-:Y:S02]  /*3060*/  SHF.L.U32 R63, R59, 0x10, RZ ;  /* 0x000000103b3f7819 */ /* 0x000fe400000006ff */
[----:B------:R-:W-:Y:S01]  /*3070*/  SHF.L.U32 R59, R57, 0x10, RZ ;  /* 0x00000010393b7819 */ /* 0x000fe200000006ff */
[----:B------:R-:W-:Y:S01]  /*3080*/  IMAD.U32 R61, R58, 0x10000, RZ ;  /* 0x000100003a3d7824 */ /* 0x000fe200078e00ff */
[----:B------:R-:W-:Y:S01]  /*3090*/  SHF.L.U32 R60, R7, 0x10, RZ ;  /* 0x00000010073c7819 */ /* 0x000fe200000006ff */
[----:B------:R-:W-:Y:S01]  /*30a0*/  FADD.FTZ R88, R88, R63 ;  /* 0x0000003f58587221 */ /* 0x000fe20000010000 */
[----:B------:R-:W-:Y:S01]  /*30b0*/  SHF.L.U32 R57, R56, 0x10, RZ ;  /* 0x0000001038397819 */ /* 0x000fe200000006ff */
[----:B------:R-:W-:Y:S01]  /*30c0*/  FADD.FTZ R86, R86, R61 ;  /* 0x0000003d56567221 */ /* 0x000fe20000010000 */
[----:B------:R-:W-:Y:S01]  /*30d0*/  FADD.FTZ R84, R84, R59 ;  /* 0x0000003b54547221 */ /* 0x000fe20000010000 */
[----:B------:R-:W-:Y:S02]  /*30e0*/  FADD.FTZ R93, R60, R67 ;  /* 0x000000433c5d7221 */ /* 0x000fe40000010000 */
[----:B------:R-:W-:Y:S01]  /*30f0*/  FADD.FTZ R82, R82, R57 ;  /* 0x0000003952527221 */ /* 0x000fe20000010000 */
[----:B------:R-:W-:-:S02]  /*3100*/  F2FP.BF16.F32.PACK_AB R58, R86, R91 ;  /* 0x0000005b563a723e */ /* 0x000fc400000010ff */
[----:B------:R-:W-:Y:S02]  /*3110*/  F2FP.BF16.F32.PACK_AB R59, R88, R93 ;  /* 0x0000005d583b723e */ /* 0x000fe400000010ff */
[----:B------:R-:W-:Y:S02]  /*3120*/  F2FP.BF16.F32.PACK_AB R57, R84, R85 ;  /* 0x000000555439723e */ /* 0x000fe400000010ff */
[----:B------:R-:W-:-:S07]  /*3130*/  F2FP.BF16.F32.PACK_AB R56, R82, R81 ;  /* 0x000000515238723e */ /* 0x000fce00000010ff */
.L_x_21:
[----:B------:R-:W0:Y:S02]  /*3140*/  @P0 LDC.64 R60, c[0x0][0x3a8] ;  /* 0x0000ea00ff3c0b82 */ /* 0x000e240000000a00 */
[----:B0-----:R-:W-:-:S05]  /*3150*/  @P0 IMAD.WIDE.U32 R60, R0, 0x10, R60 ;  /* 0x00000010003c0825 */ /* 0x001fca00078e003c */
[----:B------:R3:W-:Y:S02]  /*3160*/  @P0 STG.E.128 desc[UR6][R60.64], R56 ;  /* 0x000000383c000986 */ /* 0x0007e4000c101d06 */
.L_x_18:
[----:B------:R-:W-:Y:S05]  /*3170*/  BSYNC.RECONVERGENT B0 ;  /* 0x0000000000007941 */ /* 0x000fea0003800200 */
.L_x_17:
[----:B-123--:R-:W-:Y:S01]  /*3180*/  FADD.FTZ R61, RZ, R97 ;  /* 0x00000061ff3d7221 */ /* 0x00efe20000010000 */
[C---:B------:R-:W-:Y:S01]  /*3190*/  ISETP.GE.U32.AND P1, PT, R3.reuse, 0x100, PT ;  /* 0x000001000300780c */ /* 0x040fe20003f26070 */
[----:B------:R-:W-:Y:S01]  /*31a0*/  BSSY.RECONVERGENT B0, `(.L_x_23) ;  /* 0x000006e000007945 */ /* 0x000fe20003800200 */
[C---:B------:R-:W-:Y:S01]  /*31b0*/  ISETP.GT.U32.AND P5, PT, R3.reuse, 0x1ff, PT ;  /* 0x000001ff0300780c */ /* 0x040fe20003fa4070 */
[----:B------:R-:W-:Y:S01]  /*31c0*/  FADD.FTZ R0, R108, R61 ;  /* 0x0000003d6c007221 */ /* 0x000fe20000010000 */
[----:B------:R-:W-:-:S03]  /*31d0*/  ISETP.GT.U32.AND P2, PT, R3, 0x2ff, PT ;  /* 0x000002ff0300780c */ /* 0x000fc60003f44070 */
[----:B------:R-:W-:-:S04]  /*31e0*/  FADD.FTZ R61, R99, R0 ;  /* 0x00000000633d7221 */ /* 0x000fc80000010000 */
[----:B------:R-:W-:-:S04]  /*31f0*/  FADD.FTZ R0, R102, R61 ;  /* 0x0000003d66007221 */ /* 0x000fc80000010000 */
[----:B------:R-:W-:-:S04]  /*3200*/  FADD.FTZ R61, R101, R0 ;  /* 0x00000000653d7221 */ /* 0x000fc80000010000 */
[----:B------:R-:W-:-:S04]  /*3210*/  FADD.FTZ R61, R98, R61 ;  /* 0x0000003d623d7221 */ /* 0x000fc80000010000 */
[----:B------:R-:W-:-:S04]  /*3220*/  FADD.FTZ R0, R100, R61 ;  /* 0x0000003d64007221 */ /* 0x000fc80000010000 */
[----:B------:R-:W-:-:S05]  /*3230*/  FADD.FTZ R0, R103, R0 ;  /* 0x0000000067007221 */ /* 0x000fca0000010000 */
[----:B------:R-:W-:-:S05]  /*3240*/  FSEL R0, R0, RZ, P1 ;  /* 0x000000ff00007208 */ /* 0x000fca0000800000 */
[----:B------:R-:W-:-:S04]  /*3250*/  FADD.FTZ R61, R83, R0 ;  /* 0x00000000533d7221 */ /* 0x000fc80000010000 */
[----:B------:R-:W-:-:S04]  /*3260*/  FADD.FTZ R60, R90, R61 ;  /* 0x0000003d5a3c7221 */ /* 0x000fc80000010000 */
[----:B------:R-:W-:-:S04]  /*3270*/  FADD.FTZ R61, R87, R60 ;  /* 0x0000003c573d7221 */ /* 0x000fc80000010000 */
[----:B------:R-:W-:-:S04]  /*3280*/  FADD.FTZ R60, R92, R61 ;  /* 0x0000003d5c3c7221 */ /* 0x000fc80000010000 */
[----:B------:R-:W-:-:S04]  /*3290*/  FADD.FTZ R61, R89, R60 ;  /* 0x0000003c593d7221 */ /* 0x000fc80000010000 */
[----:B------:R-:W-:-:S04]  /*32a0*/  FADD.FTZ R60, R94, R61 ;  /* 0x0000003d5e3c7221 */ /* 0x000fc80000010000 */
[----:B------:R-:W-:-:S04]  /*32b0*/  FADD.FTZ R61, R95, R60 ;  /* 0x0000003c5f3d7221 */ /* 0x000fc80000010000 */
[----:B------:R-:W-:-:S04]  /*32c0*/  @P5 FADD.FTZ R0, R96, R61 ;  /* 0x0000003d60005221 */ /* 0x000fc80000010000 */
[----:B------:R-:W-:-:S04]  /*32d0*/  FADD.FTZ R61, R81, R0 ;  /* 0x00000000513d7221 */ /* 0x000fc80000010000 */
[----:B------:R-:W-:-:S04]  /*32e0*/  FADD.FTZ R60, R82, R61 ;  /* 0x0000003d523c7221 */ /* 0x000fc80000010000 */
[----:B------:R-:W-:-:S04]  /*32f0*/  FADD.FTZ R61, R85, R60 ;  /* 0x0000003c553d7221 */ /* 0x000fc80000010000 */
[----:B------:R-:W-:-:S04]  /*3300*/  FADD.FTZ R60, R84, R61 ;  /* 0x0000003d543c7221 */ /* 0x000fc80000010000 */
[----:B------:R-:W-:-:S04]  /*3310*/  FADD.FTZ R61, R91, R60 ;  /* 0x0000003c5b3d7221 */ /* 0x000fc80000010000 */
[----:B------:R-:W-:-:S04]  /*3320*/  FADD.FTZ R60, R86, R61 ;  /* 0x0000003d563c7221 */ /* 0x000fc80000010000 */
[----:B------:R-:W-:-:S04]  /*3330*/  FADD.FTZ R61, R93, R60 ;  /* 0x0000003c5d3d7221 */ /* 0x000fc80000010000 */
[----:B------:R-:W-:-:S05]  /*3340*/  @P2 FADD.FTZ R0, R88, R61 ;  /* 0x0000003d58002221 */ /* 0x000fca0000010000 */
[----:B------:R-:W1:Y:S02]  /*3350*/  SHFL.BFLY PT, R61, R0, 0x1, 0x1f ;  /* 0x0c201f00003d7f89 */ /* 0x000e6400000e0000 */
[----:B-1----:R-:W-:-:S05]  /*3360*/  FADD.FTZ R61, R0, R61 ;  /* 0x0000003d003d7221 */ /* 0x002fca0000010000 */
[----:B------:R-:W1:Y:S02]  /*3370*/  SHFL.BFLY PT, R60, R61, 0x2, 0x1f ;  /* 0x0c401f003d3c7f89 */ /* 0x000e6400000e0000 */
[----:B-1----:R-:W-:-:S05]  /*3380*/  FADD.FTZ R62, R61, R60 ;  /* 0x0000003c3d3e7221 */ /* 0x002fca0000010000 */
[----:B------:R-:W1:Y:S02]  /*3390*/  SHFL.BFLY PT, R63, R62, 0x4, 0x1f ;  /* 0x0c801f003e3f7f89 */ /* 0x000e6400000e0000 */
[----:B-1----:R-:W-:-:S05]  /*33a0*/  FADD.FTZ R63, R62, R63 ;  /* 0x0000003f3e3f7221 */ /* 0x002fca0000010000 */
[----:B------:R-:W0:Y:S02]  /*33b0*/  SHFL.BFLY PT, R60, R63, 0x8, 0x1f ;  /* 0x0d001f003f3c7f89 */ /* 0x000e2400000e0000 */
[----:B0-----:R-:W-:-:S05]  /*33c0*/  FADD.FTZ R64, R63, R60 ;  /* 0x0000003c3f407221 */ /* 0x001fca0000010000 */
[----:B------:R-:W0:Y:S02]  /*33d0*/  SHFL.BFLY PT, R65, R64, 0x10, 0x1f ;  /* 0x0e001f0040417f89 */ /* 0x000e2400000e0000 */
[----:B0-----:R-:W-:-:S04]  /*33e0*/  FADD.FTZ R60, R64, R65 ;  /* 0x00000041403c7221 */ /* 0x001fc80000010000 */
[----:B------:R-:W-:-:S04]  /*33f0*/  FMUL.FTZ R60, R69, R60 ;  /* 0x0000003c453c7220 */ /* 0x000fc80000410000 */
[--C-:B------:R-:W-:Y:S01]  /*3400*/  FADD.FTZ R0, R97, -R60.reuse ;  /* 0x8000003c61007221 */ /* 0x100fe20000010000 */
[--C-:B------:R-:W-:Y:S01]  /*3410*/  FADD.FTZ R65, R108, -R60.reuse ;  /* 0x8000003c6c417221 */ /* 0x100fe20000010000 */
[--C-:B------:R-:W-:Y:S01]  /*3420*/  FADD.FTZ R61, R99, -R60.reuse ;  /* 0x8000003c633d7221 */ /* 0x100fe20000010000 */
[--C-:B------:R-:W-:Y:S01]  /*3430*/  FADD.FTZ R63, R98, -R60.reuse ;  /* 0x8000003c623f7221 */ /* 0x100fe20000010000 */
[----:B------:R-:W-:Y:S01]  /*3440*/  FFMA.FTZ R0, R0, R0, RZ ;  /* 0x0000000000007223 */ /* 0x000fe200000100ff */
[----:B------:R-:W-:-:S03]  /*3450*/  FADD.FTZ R62, R81, -R60 ;  /* 0x8000003c513e7221 */ /* 0x000fc60000010000 */
[----:B------:R-:W-:Y:S01]  /*3460*/  FFMA.FTZ R0, R65, R65, R0 ;  /* 0x0000004141007223 */ /* 0x000fe20000010000 */
        /* <DEDUP_REMOVED lines=9> */
[----:B------:R-:W-:-:S04]  /*3500*/  FFMA.FTZ R0, R61, R61, R0 ;  /* 0x0000003d3d007223 */ /* 0x000fc80000010000 */
[----:B------:R-:W-:Y:S01]  /*3510*/  FFMA.FTZ R0, R63, R63, R0 ;  /* 0x0000003f3f007223 */ /* 0x000fe20000010000 */
[----:B------:R-:W-:-:S04]  /*3520*/  FADD.FTZ R63, R90, -R60 ;  /* 0x8000003c5a3f7221 */ /* 0x000fc80000010000 */
[----:B------:R-:W-:Y:S01]  /*3530*/  FSEL R61, R0, RZ, P1 ;  /* 0x000000ff003d7208 */ /* 0x000fe20000800000 */
[----:B------:R-:W-:-:S04]  /*3540*/  FADD.FTZ R0, R83, -R60 ;  /* 0x8000003c53007221 */ /* 0x000fc80000010000 */
[----:B------:R-:W-:-:S04]  /*3550*/  FFMA.FTZ R0, R0, R0, R61 ;  /* 0x0000000000007223 */ /* 0x000fc8000001003d */
        /* <DEDUP_REMOVED lines=12> */
[----:B------:R-:W-:Y:S01]  /*3620*/  @P5 FFMA.FTZ R61, R63, R63, R0 ;  /* 0x0000003f3f3d5223 */ /* 0x000fe20000010000 */
[----:B------:R-:W-:-:S03]  /*3630*/  FADD.FTZ R63, R82, -R60 ;  /* 0x8000003c523f7221 */ /* 0x000fc60000010000 */
        /* <DEDUP_REMOVED lines=12> */
[----:B------:R-:W-:-:S05]  /*3700*/  @P2 FFMA.FTZ R61, R63, R63, R62 ;  /* 0x0000003f3f3d2223 */ /* 0x000fca000001003e */
[----:B------:R-:W0:Y:S02]  /*3710*/  SHFL.BFLY PT, R0, R61, 0x1, 0x1f ;  /* 0x0c201f003d007f89 */ /* 0x000e2400000e0000 */
[----:B0-----:R-:W-:-:S05]  /*3720*/  FADD.FTZ R62, R61, R0 ;  /* 0x000000003d3e7221 */ /* 0x001fca0000010000 */
[----:B------:R-:W0:Y:S02]  /*3730*/  SHFL.BFLY PT, R63, R62, 0x2, 0x1f ;  /* 0x0c401f003e3f7f89 */ /* 0x000e2400000e0000 */
[----:B0-----:R-:W-:-:S05]  /*3740*/  FADD.FTZ R63, R62, R63 ;  /* 0x0000003f3e3f7221 */ /* 0x001fca0000010000 */
[----:B------:R-:W0:Y:S02]  /*3750*/  SHFL.BFLY PT, R0, R63, 0x4, 0x1f ;  /* 0x0c801f003f007f89 */ /* 0x000e2400000e0000 */
[----:B0-----:R-:W-:Y:S02]  /*3760*/  FADD.FTZ R64, R63, R0 ;  /* 0x000000003f407221 */ /* 0x001fe40000010000 */
[----:B------:R-:W0:Y:S03]  /*3770*/  S2R R0, SR_TID.X ;  /* 0x0000000000007919 */ /* 0x000e260000002100 */
[----:B------:R-:W1:Y:S02]  /*3780*/  SHFL.BFLY PT, R65, R64, 0x8, 0x1f ;  /* 0x0d001f0040417f89 */ /* 0x000e6400000e0000 */
[----:B-1----:R-:W-:Y:S01]  /*3790*/  FADD.FTZ R65, R64, R65 ;  /* 0x0000004140417221 */ /* 0x002fe20000010000 */
[----:B0-----:R-:W-:-:S04]  /*37a0*/  LOP3.LUT P2, RZ, R0, 0x1f, RZ, 0xc0, !PT ;  /* 0x0000001f00ff7812 */ /* 0x001fc8000784c0ff */
[----:B------:R-:W0:Y:S01]  /*37b0*/  SHFL.BFLY PT, R66, R65, 0x10, 0x1f ;  /* 0x0e001f0041427f89 */ /* 0x000e2200000e0000 */
[----:B------:R-:W-:-:S04]  /*37c0*/  LOP3.LUT R67, R0, 0x1f, RZ, 0xc0, !PT ;  /* 0x0000001f00437812 */ /* 0x000fc800078ec0ff */
[----:B------:R-:W-:Y:S01]  /*37d0*/  ISETP.GT.U32.AND P5, PT, R67, 0x7, PT ;  /* 0x000000074300780c */ /* 0x000fe20003fa4070 */
[----:B------:R-:W-:Y:S02]  /*37e0*/  IMAD.MOV.U32 R67, RZ, RZ, RZ ;  /* 0x000000ffff437224 */ /* 0x000fe400078e00ff */
[----:B0-----:R-:W-:Y:S01]  /*37f0*/  FADD.FTZ R61, R65, R66 ;  /* 0x00000042413d7221 */ /* 0x001fe20000010000 */
[----:B------:R-:W-:Y:S09]  /*3800*/  @P2 BRA `(.L_x_24) ;  /* 0x00000000001c2947 */ /* 0x000ff20003800000 */
[----:B------:R-:W0:Y:S01]  /*3810*/  S2UR UR5, SR_CgaCtaId ;  /* 0x00000000000579c3 */ /* 0x000e220000008800 */
[----:B------:R-:W-:Y:S01]  /*3820*/  UMOV UR4, 0x400 ;  /* 0x0000040000047882 */ /* 0x000fe20000000000 */
[----:B------:R-:W-:-:S04]  /*3830*/  SHF.R.U32.HI R62, RZ, 0x2, R0 ;  /* 0x00000002ff3e7819 */ /* 0x000fc80000011600 */
[----:B------:R-:W-:Y:S01]  /*3840*/  LOP3.LUT R62, R62, 0x38, RZ, 0xc0, !PT ;  /* 0x000000383e3e7812 */ /* 0x000fe200078ec0ff */
[----:B0-----:R-:W-:-:S04]  /*3850*/  ULEA UR4, UR5, UR4, 0x18 ;  /* 0x0000000405047291 */ /* 0x001fc8000f8ec0ff */
[----:B------:R-:W-:-:S09]  /*3860*/  @UP1 UIADD3 UR4, UPT, UPT, UR4, 0x40, URZ ;  /* 0x0000004004041890 */ /* 0x000fd2000fffe0ff */
[----:B------:R0:W-:Y:S03]  /*3870*/  STS.64 [R62+UR4], R60 ;  /* 0x0000003c3e007988 */ /* 0x0001e60008000a04 */
.L_x_24:
[----:B------:R-:W-:Y:S05]  /*3880*/  BSYNC.RECONVERGENT B0 ;  /* 0x0000000000007941 */ /* 0x000fea0003800200 */
.L_x_23:
[----:B------:R-:W-:Y:S01]  /*3890*/  BAR.SYNC.DEFER_BLOCKING 0x0 ;  /* 0x0000000000007b1d */ /* 0x000fe20000010000 */
[----:B0-----:R-:W-:-:S05]  /*38a0*/  CS2R R60, SRZ ;  /* 0x00000000003c7805 */ /* 0x001fca000001ff00 */
[----:B------:R-:W-:Y:S04]  /*38b0*/  BSSY.RECONVERGENT B0, `(.L_x_25) ;  /* 0x000000a000007945 */ /* 0x000fe80003800200 */
[----:B------:R-:W-:Y:S05]  /*38c0*/  @P5 BRA `(.L_x_26) ;  /* 0x0000000000205947 */ /* 0x000fea0003800000 */
[----:B------:R-:W0:Y:S01]  /*38d0*/  S2UR UR5, SR_CgaCtaId ;  /* 0x00000000000579c3 */ /* 0x000e220000008800 */
[----:B------:R-:W-:Y:S01]  /*38e0*/  UMOV UR4, 0x400 ;  /* 0x0000040000047882 */ /* 0x000fe20000000000 */
[----:B------:R-:W-:Y:S02]  /*38f0*/  SHF.L.U32 R60, R0, 0x3, RZ ;  /* 0x00000003003c7819 */ /* 0x000fe400000006ff */
[----:B------:R-:W-:Y:S02]  /*3900*/  MOV R67, R68 ;  /* 0x0000004400437202 */ /* 0x000fe40000000f00 */
[----:B------:R-:W-:Y:S01]  /*3910*/  LOP3.LUT R60, R60, 0xf8, RZ, 0xc0, !PT ;  /* 0x000000f83c3c7812 */ /* 0x000fe200078ec0ff */
[----:B0-----:R-:W-:-:S04]  /*3920*/  ULEA UR4, UR5, UR4, 0x18 ;  /* 0x0000000405047291 */ /* 0x001fc8000f8ec0ff */
[----:B------:R-:W-:-:S09]  /*3930*/  @UP1 UIADD3 UR4, UPT, UPT, UR4, 0x40, URZ ;  /* 0x0000004004041890 */ /* 0x000fd2000fffe0ff */
[----:B------:R-:W0:Y:S03]  /*3940*/  LDS.64 R60, [R60+UR4] ;  /* 0x000000043c3c7984 */ /* 0x000e260008000a00 */
.L_x_26:
[----:B------:R-:W-:Y:S05]  /*3950*/  BSYNC.RECONVERGENT B0 ;  /* 0x0000000000007941 */ /* 0x000fea0003800200 */
.L_x_25:
[----:B------:R-:W1:Y:S01]  /*3960*/  SHFL.DOWN PT, R62, R67, 0x4, 0x1f ;  /* 0x08801f00433e7f89 */ /* 0x000e6200000e0000 */
[----:B------:R-:W-:Y:S01]  /*3970*/  ISETP.NE.AND P2, PT, R0, RZ, PT ;  /* 0x000000ff0000720c */ /* 0x000fe20003f45270 */
[----:B------:R-:W-:Y:S01]  /*3980*/  BSSY.RECONVERGENT B0, `(.L_x_27) ;  /* 0x0000091000007945 */ /* 0x000fe20003800200 */
[----:B------:R-:W-:Y:S01]  /*3990*/  ISETP.NE.AND P5, PT, RZ, UR8, PT ;  /* 0x00000008ff007c0c */ /* 0x000fe2000bfa5270 */
[----:B0-----:R-:W0:Y:S04]  /*39a0*/  SHFL.DOWN PT, R63, R60, 0x4, 0x1f ;  /* 0x08801f003c3f7f89 */ /* 0x001e2800000e0000 */
[----:B------:R-:W2:Y:S01]  /*39b0*/  SHFL.DOWN PT, R64, R61, 0x4, 0x1f ;  /* 0x08801f003d407f89 */ /* 0x000ea200000e0000 */
[----:B-1----:R-:W-:Y:S01]  /*39c0*/  IMAD.IADD R65, R62, 0x1, R67 ;  /* 0x000000013e417824 */ /* 0x002fe200078e0243 */
[----:B------:R-:W-:-:S02]  /*39d0*/  I2FP.F32.S32 R112, R62 ;  /* 0x0000003e00707245 */ /* 0x000fc40000201400 */
[----:B------:R-:W-:Y:S02]  /*39e0*/  I2FP.F32.S32 R62, R67 ;  /* 0x00000043003e7245 */ /* 0x000fe40000201400 */
[----:B------:R-:W-:Y:S01]  /*39f0*/  I2FP.F32.S32 R66, R65 ;  /* 0x0000004100427245 */ /* 0x000fe20000201400 */
[----:B------:R-:W1:Y:S01]  /*3a00*/  SHFL.DOWN PT, R152, R65, 0x2, 0x1f ;  /* 0x08401f0041987f89 */ /* 0x000e6200000e0000 */
[C---:B0-----:R-:W-:Y:S01]  /*3a10*/  FMUL.FTZ R111, R63.reuse, R112 ;  /* 0x000000703f6f7220 */ /* 0x041fe20000410000 */
[----:B------:R-:W-:Y:S01]  /*3a20*/  FADD.FTZ R63, -R63, R60 ;  /* 0x0000003c3f3f7221 */ /* 0x000fe20000010100 */
[----:B------:R-:W0:Y:S01]  /*3a30*/  MUFU.RCP R110, R66 ;  /* 0x00000042006e7308 */ /* 0x000e220000001000 */
[----:B--2---:R-:W-:Y:S01]  /*3a40*/  FADD.FTZ R61, R64, R61 ;  /* 0x0000003d403d7221 */ /* 0x004fe20000010000 */
[----:B------:R-:W-:Y:S01]  /*3a50*/  FFMA.FTZ R111, R62, R60, R111 ;  /* 0x0000003c3e6f7223 */ /* 0x000fe2000001006f */
[----:B------:R-:W-:-:S04]  /*3a60*/  FMUL.FTZ R63, R63, R63 ;  /* 0x0000003f3f3f7220 */ /* 0x000fc80000410000 */
[----:B------:R-:W-:-:S04]  /*3a70*/  FMUL.FTZ R63, R63, R62 ;  /* 0x0000003e3f3f7220 */ /* 0x000fc80000410000 */
[----:B------:R-:W-:Y:S01]  /*3a80*/  FMUL.FTZ R63, R63, R112 ;  /* 0x000000703f3f7220 */ /* 0x000fe20000410000 */
[----:B0-----:R-:W-:-:S03]  /*3a90*/  FMUL.FTZ R111, R110, R111 ;  /* 0x0000006f6e6f7220 */ /* 0x001fc60000410000 */
[----:B------:R-:W-:Y:S01]  /*3aa0*/  FFMA.FTZ R61, R110, R63, R61 ;  /* 0x0000003f6e3d7223 */ /* 0x000fe2000001003d */
[-C--:B-1----:R-:W-:Y:S01]  /*3ab0*/  IADD3 R65, PT, PT, R65, R152.reuse, RZ ;  /* 0x0000009841417210 */ /* 0x082fe20007ffe0ff */
[----:B------:R-:W0:Y:S01]  /*3ac0*/  SHFL.DOWN PT, R60, R111, 0x2, 0x1f ;  /* 0x08401f006f3c7f89 */ /* 0x000e2200000e0000 */
[----:B------:R-:W-:Y:S02]  /*3ad0*/  I2FP.F32.S32 R152, R152 ;  /* 0x0000009800987245 */ /* 0x000fe40000201400 */
[----:B------:R-:W-:Y:S01]  /*3ae0*/  I2FP.F32.S32 R64, R65 ;  /* 0x0000004100407245 */ /* 0x000fe20000201400 */
[----:B------:R-:W1:Y:S03]  /*3af0*/  SHFL.DOWN PT, R62, R61, 0x2, 0x1f ;  /* 0x08401f003d3e7f89 */ /* 0x000e6600000e0000 */
[----:B------:R-:W2:Y:S01]  /*3b00*/  MUFU.RCP R63, R64 ;  /* 0x00000040003f7308 */ /* 0x000ea20000001000 */
[----:B------:R-:W3:Y:S01]  /*3b10*/  SHFL.DOWN PT, R112, R65, 0x1, 0x1f ;  /* 0x08201f0041707f89 */ /* 0x000ee200000e0000 */
[----:B0-----:R-:W-:Y:S01]  /*3b20*/  FMUL.FTZ R67, R60, R152 ;  /* 0x000000983c437220 */ /* 0x001fe20000410000 */
[----:B------:R-:W-:-:S03]  /*3b30*/  FADD.FTZ R60, R111, -R60 ;  /* 0x8000003c6f3c7221 */ /* 0x000fc60000010000 */
[----:B------:R-:W-:Y:S01]  /*3b40*/  FFMA.FTZ R110, R66, R111, R67 ;  /* 0x0000006f426e7223 */ /* 0x000fe20000010043 */
[----:B------:R-:W-:Y:S01]  /*3b50*/  FMUL.FTZ R67, R60, R60 ;  /* 0x0000003c3c437220 */ /* 0x000fe20000410000 */
[----:B-1----:R-:W-:Y:S02]  /*3b60*/  FADD.FTZ R62, R61, R62 ;  /* 0x0000003e3d3e7221 */ /* 0x002fe40000010000 */
[----:B--2---:R-:W-:Y:S01]  /*3b70*/  FMUL.FTZ R111, R63, R110 ;  /* 0x0000006e3f6f7220 */ /* 0x004fe20000410000 */
[----:B------:R-:W-:Y:S01]  /*3b80*/  FMUL.FTZ R67, R66, R67 ;  /* 0x0000004342437220 */ /* 0x000fe20000410000 */
[-C--:B---3--:R-:W-:Y:S01]  /*3b90*/  IADD3 R65, PT, PT, R65, R112.reuse, RZ ;  /* 0x0000007041417210 */ /* 0x088fe20007ffe0ff */
[----:B------:R-:W0:Y:S01]  /*3ba0*/  LDC R110, c[0x0][0x448] ;  /* 0x00011200ff6e7b82 */ /* 0x000e220000000800 */
[----:B------:R-:W-:Y:S01]  /*3bb0*/  I2FP.F32.S32 R112, R112 ;  /* 0x0000007000707245 */ /* 0x000fe20000201400 */
[----:B------:R-:W1:Y:S01]  /*3bc0*/  SHFL.DOWN PT, R60, R111, 0x1, 0x1f ;  /* 0x08201f006f3c7f89 */ /* 0x000e6200000e0000 */
[----:B------:R-:W-:Y:S01]  /*3bd0*/  FMUL.FTZ R67, R67, R152 ;  /* 0x0000009843437220 */ /* 0x000fe20000410000 */
[----:B------:R-:W-:-:S03]  /*3be0*/  I2FP.F32.S32 R65, R65 ;  /* 0x0000004100417245 */ /* 0x000fc60000201400 */
[----:B------:R-:W-:-:S03]  /*3bf0*/  FFMA.FTZ R62, R63, R67, R62 ;  /* 0x000000433f3e7223 */ /* 0x000fc6000001003e */
[----:B------:R-:W2:Y:S02]  /*3c00*/  MUFU.RCP R65, R65 ;  /* 0x0000004100417308 */ /* 0x000ea40000001000 */
[----:B------:R-:W3:Y:S01]  /*3c10*/  SHFL.DOWN PT, R61, R62, 0x1, 0x1f ;  /* 0x08201f003e3d7f89 */ /* 0x000ee200000e0000 */
[----:B-1----:R-:W-:Y:S01]  /*3c20*/  FADD.FTZ R63, R111, -R60 ;  /* 0x8000003c6f3f7221 */ /* 0x002fe20000010000 */
[----:B------:R-:W-:-:S03]  /*3c30*/  FMUL.FTZ R67, R60, R112 ;  /* 0x000000703c437220 */ /* 0x000fc60000410000 */
[----:B------:R-:W-:Y:S01]  /*3c40*/  FMUL.FTZ R63, R63, R63 ;  /* 0x0000003f3f3f7220 */ /* 0x000fe20000410000 */
[----:B------:R-:W-:-:S03]  /*3c50*/  FFMA.FTZ R60, R64, R111, R67 ;  /* 0x0000006f403c7223 */ /* 0x000fc60000010043 */
[----:B------:R-:W-:Y:S01]  /*3c60*/  FMUL.FTZ R63, R64, R63 ;  /* 0x0000003f403f7220 */ /* 0x000fe20000410000 */
[----:B--2---:R-:W-:Y:S01]  /*3c70*/  FMUL.FTZ R64, R65, R60 ;  /* 0x0000003c41407220 */ /* 0x004fe20000410000 */
[----:B---3--:R-:W-:Y:S02]  /*3c80*/  FADD.FTZ R60, R62, R61 ;  /* 0x0000003d3e3c7221 */ /* 0x008fe40000010000 */
[----:B------:R-:W-:Y:S02]  /*3c90*/  FMUL.FTZ R63, R63, R112 ;  /* 0x000000703f3f7220 */ /* 0x000fe40000410000 */
[----:B------:R-:W1:Y:S02]  /*3ca0*/  SHFL.IDX PT, R111, R64, RZ, 0x1f ;  /* 0x00001fff406f7589 */ /* 0x000e6400000e0000 */
[----:B------:R-:W-:Y:S02]  /*3cb0*/  FFMA.FTZ R65, R65, R63, R60 ;  /* 0x0000003f41417223 */ /* 0x000fe4000001003c */
[----:B------:R-:W2:Y:S04]  /*3cc0*/  @!P2 LDC.64 R60, c[0x0][0x3c0] ;  /* 0x0000f000ff3cab82 */ /* 0x000ea80000000a00 */
[----:B------:R-:W0:Y:S04]  /*3cd0*/  SHFL.IDX PT, R65, R65, RZ, 0x1f ;  /* 0x00001fff41417589 */ /* 0x000e2800000e0000 */
[----:B------:R-:W3:Y:S01]  /*3ce0*/  @!P2 LDC.64 R62, c[0x0][0x3c8] ;  /* 0x0000f200ff3eab82 */ /* 0x000ee20000000a00 */
[----:B-1----:R-:W-:Y:S01]  /*3cf0*/  FMUL.FTZ R66, R111, R111 ;  /* 0x0000006f6f427220 */ /* 0x002fe20000410000 */
[----:B--2---:R-:W-:-:S04]  /*3d00*/  @!P2 IMAD.WIDE R60, R2, 0x4, R60 ;  /* 0x00000004023ca825 */ /* 0x004fc800078e023c */
[----:B------:R-:W-:Y:S01]  /*3d10*/  FSEL R67, R66, RZ, P5 ;  /* 0x000000ff42437208 */ /* 0x000fe20002800000 */
[----:B0-----:R-:W-:Y:S01]  /*3d20*/  FFMA.FTZ R66, R65, UR9, R110 ;  /* 0x0000000941427c23 */ /* 0x001fe2000801006e */
[----:B------:R0:W-:Y:S03]  /*3d30*/  @!P2 STG.E desc[UR6][R60.64], R111 ;  /* 0x0000006f3c00a986 */ /* 0x0001e6000c101906 */
[----:B------:R-:W-:Y:S01]  /*3d40*/  FADD.FTZ R66, R66, R67 ;  /* 0x0000004342427221 */ /* 0x000fe20000010000 */
[----:B---3--:R-:W-:Y:S01]  /*3d50*/  @!P2 IMAD.WIDE R62, R2, 0x4, R62 ;  /* 0x00000004023ea825 */ /* 0x008fe200078e023e */
[----:B------:R-:W-:-:S04]  /*3d60*/  FSEL R67, R111, RZ, !P5 ;  /* 0x000000ff6f437208 */ /* 0x000fc80006800000 */
[----:B------:R-:W1:Y:S02]  /*3d70*/  MUFU.RSQ R66, R66 ;  /* 0x0000004200427308 */ /* 0x000e640000001400 */
[----:B-1----:R0:W-:Y:S01]  /*3d80*/  @!P2 STG.E desc[UR6][R62.64], R66 ;  /* 0x000000423e00a986 */ /* 0x0021e2000c101906 */
[----:B------:R-:W-:Y:S05]  /*3d90*/  @!P1 BRA `(.L_x_28) ;  /* 0x00000004003c9947 */ /* 0x000fea0003800000 */
[--C-:B0-----:R-:W-:Y:S01]  /*3da0*/  FADD.FTZ R61, R100, -R67.reuse ;  /* 0x80000043643d7221 */ /* 0x101fe20000010000 */
[----:B------:R-:W-:Y:S01]  /*3db0*/  SHF.L.U32 R65, R39, 0x10, RZ ;  /* 0x0000001027417819 */ /* 0x000fe200000006ff */
[----:B------:R-:W-:Y:S02]  /*3dc0*/  IMAD.U32 R63, R107, 0x10000, RZ ;  /* 0x000100006b3f7824 */ /* 0x000fe400078e00ff */
[--C-:B------:R-:W-:Y:S01]  /*3dd0*/  FADD.FTZ R113, R103, -R67.reuse ;  /* 0x8000004367717221 */ /* 0x100fe20000010000 */
[----:B------:R-:W-:Y:S01]  /*3de0*/  FMUL.FTZ R158, R66, R61 ;  /* 0x0000003d429e7220 */ /* 0x000fe20000410000 */
[----:B------:R-:W-:Y:S01]  /*3df0*/  FADD.FTZ R61, R101, -R67 ;  /* 0x80000043653d7221 */ /* 0x000fe20000010000 */
[----:B------:R-:W-:Y:S01]  /*3e00*/  SHF.L.U32 R64, R148, 0x10, RZ ;  /* 0x0000001094407819 */ /* 0x000fe200000006ff */
[----:B------:R-:W-:Y:S02]  /*3e10*/  IMAD.U32 R110, R147, 0x10000, RZ ;  /* 0x00010000936e7824 */ /* 0x000fe400078e00ff */
[----:B------:R-:W-:Y:S01]  /*3e20*/  FFMA.FTZ R160, R158, R63, R65 ;  /* 0x0000003f9ea07223 */ /* 0x000fe20000010041 */
[----:B------:R-:W-:Y:S01]  /*3e30*/  SHF.L.U32 R63, R106, 0x10, RZ ;  /* 0x000000106a3f7819 */ /* 0x000fe200000006ff */
[----:B------:R-:W-:Y:S01]  /*3e40*/  FMUL.FTZ R154, R66, R61 ;  /* 0x0000003d429a7220 */ /* 0x000fe20000410000 */
[----:B------:R-:W-:Y:S01]  /*3e50*/  SHF.L.U32 R65, R38, 0x10, RZ ;  /* 0x0000001026417819 */ /* 0x000fe200000006ff */
[----:B------:R-:W-:Y:S01]  /*3e60*/  FMUL.FTZ R161, R66, R113 ;  /* 0x0000007142a17220 */ /* 0x000fe20000410000 */
[----:B------:R-:W-:Y:S01]  /*3e70*/  FADD.FTZ R111, R98, -R67 ;  /* 0x80000043626f7221 */ /* 0x000fe20000010000 */
[----:B------:R-:W-:Y:S01]  /*3e80*/  SHF.L.U32 R62, R71, 0x10, RZ ;  /* 0x00000010473e7819 */ /* 0x000fe200000006ff */
[----:B------:R-:W-:-:S02]  /*3e90*/  IMAD.U32 R60, R72, 0x10000, RZ ;  /* 0x00010000483c7824 */ /* 0x000fc400078e00ff */
[----:B------:R-:W-:Y:S01]  /*3ea0*/  FFMA.FTZ R156, R154, R63, R65 ;  /* 0x0000003f9a9c7223 */ /* 0x000fe20000010041 */
[--C-:B------:R-:W-:Y:S01]  /*3eb0*/  FADD.FTZ R63, R102, -R67.reuse ;  /* 0x80000043663f7221 */ /* 0x100fe20000010000 */
[----:B------:R-:W-:Y:S01]  /*3ec0*/  FFMA.FTZ R163, R161, R64, R110 ;  /* 0x00000040a1a37223 */ /* 0x000fe2000001006e */
[----:B------:R-:W-:Y:S01]  /*3ed0*/  SHF.L.U32 R64, R76, 0x10, RZ ;  /* 0x000000104c407819 */ /* 0x000fe200000006ff */
[C---:B------:R-:W-:Y:S01]  /*3ee0*/  FMUL.FTZ R157, R66.reuse, R111 ;  /* 0x0000006f429d7220 */ /* 0x040fe20000410000 */
[----:B------:R-:W-:Y:S01]  /*3ef0*/  SHF.L.U32 R110, R75, 0x10, RZ ;  /* 0x000000104b6e7819 */ /* 0x000fe200000006ff */
[C---:B------:R-:W-:Y:S01]  /*3f00*/  FMUL.FTZ R153, R66.reuse, R63 ;  /* 0x0000003f42997220 */ /* 0x040fe20000410000 */
[----:B------:R-:W-:Y:S01]  /*3f10*/  FADD.FTZ R61, R99, -R67 ;  /* 0x80000043633d7221 */ /* 0x000fe20000010000 */
[----:B------:R-:W-:Y:S01]  /*3f20*/  FFMA.FTZ R159, R157, R60, R62 ;  /* 0x0000003c9d9f7223 */ /* 0x000fe2000001003e */
[----:B------:R-:W-:Y:S01]  /*3f30*/  SHF.L.U32 R60, R105, 0x10, RZ ;  /* 0x00000010693c7819 */ /* 0x000fe200000006ff */
[----:B------:R-:W-:Y:S01]  /*3f40*/  FFMA.FTZ R155, R153, R64, R110 ;  /* 0x00000040999b7223 */ /* 0x000fe2000001006e */
[----:B------:R-:W-:Y:S01]  /*3f50*/  FMUL.FTZ R151, R66, R61 ;  /* 0x0000003d42977220 */ /* 0x000fe20000410000 */
[----:B------:R-:W0:Y:S01]  /*3f60*/  LDC.64 R64, c[0x0][0x428] ;  /* 0x00010a00ff407b82 */ /* 0x000e220000000a00 */
[----:B------:R-:W-:-:S02]  /*3f70*/  IMAD.U32 R62, R37, 0x10000, RZ ;  /* 0x00010000253e7824 */ /* 0x000fc400078e00ff */
[--C-:B------:R-:W-:Y:S01]  /*3f80*/  FADD.FTZ R63, R108, -R67.reuse ;  /* 0x800000436c3f7221 */ /* 0x100fe20000010000 */
[----:B------:R-:W-:Y:S01]  /*3f90*/  FADD.FTZ R61, R97, -R67 ;  /* 0x80000043613d7221 */ /* 0x000fe20000010000 */
[----:B------:R-:W-:Y:S02]  /*3fa0*/  IMAD.U32 R112, R79, 0x10000, RZ ;  /* 0x000100004f707824 */ /* 0x000fe400078e00ff */
[----:B------:R-:W-:Y:S01]  /*3fb0*/  FFMA.FTZ R152, R151, R60, R62 ;  /* 0x0000003c97987223 */ /* 0x000fe2000001003e */
[C---:B------:R-:W-:Y:S01]  /*3fc0*/  FMUL.FTZ R111, R66.reuse, R63 ;  /* 0x0000003f426f7220 */ /* 0x040fe20000410000 */
[----:B------:R-:W-:Y:S01]  /*3fd0*/  FMUL.FTZ R110, R66, R61 ;  /* 0x0000003d426e7220 */ /* 0x000fe20000410000 */
[----:B------:R-:W-:Y:S01]  /*3fe0*/  SHF.L.U32 R63, R36, 0x10, RZ ;  /* 0x00000010243f7819 */ /* 0x000fe200000006ff */
[----:B------:R-:W-:Y:S01]  /*3ff0*/  IMAD.U32 R61, R104, 0x10000, RZ ;  /* 0x00010000683d7824 */ /* 0x000fe200078e00ff */
[----:B------:R-:W-:-:S03]  /*4000*/  SHF.L.U32 R62, R150, 0x10, RZ ;  /* 0x00000010963e7819 */ /* 0x000fc600000006ff */
[----:B------:R-:W-:Y:S01]  /*4010*/  FFMA.FTZ R60, R110, R61, R63 ;  /* 0x0000003d6e3c7223 */ /* 0x000fe2000001003f */
[----:B------:R-:W-:Y:S01]  /*4020*/  F2FP.BF16.F32.PACK_AB R61, R155, R152 ;  /* 0x000000989b3d723e */ /* 0x000fe200000010ff */
[----:B------:R-:W-:Y:S01]  /*4030*/  FFMA.FTZ R113, R111, R62, R112 ;  /* 0x0000003e6f717223 */ /* 0x000fe20000010070 */
[----:B------:R-:W-:Y:S01]  /*4040*/  F2FP.BF16.F32.PACK_AB R63, R163, R160 ;  /* 0x000000a0a33f723e */ /* 0x000fe200000010ff */
[----:B------:R-:W-:Y:S01]  /*4050*/  IMAD.U32 R112, R146, 0x10000, RZ ;  /* 0x0001000092707824 */ /* 0x000fe200078e00ff */
[----:B------:R-:W-:Y:S02]  /*4060*/  F2FP.BF16.F32.PACK_AB R62, R159, R156 ;  /* 0x0000009c9f3e723e */ /* 0x000fe400000010ff */
[----:B------:R-:W-:Y:S02]  /*4070*/  F2FP.BF16.F32.PACK_AB R60, R113, R60 ;  /* 0x0000003c713c723e */ /* 0x000fe400000010ff */
[----:B------:R-:W-:Y:S01]  /*4080*/  SHF.L.U32 R152, R145, 0x10, RZ ;  /* 0x0000001091987819 */ /* 0x000fe200000006ff */
[----:B0-----:R-:W-:Y:S01]  /*4090*/  IMAD.WIDE.U32 R64, R80, 0x10, R64 ;  /* 0x0000001050407825 */ /* 0x001fe200078e0040 */
[----:B------:R-:W-:-:S03]  /*40a0*/  SHF.L.U32 R113, R55, 0x10, RZ ;  /* 0x0000001037717819 */ /* 0x000fc600000006ff */
[----:B------:R-:W-:Y:S01]  /*40b0*/  FFMA.FTZ R161, R161, R112, R152 ;  /* 0x00000070a1a17223 */ /* 0x000fe20000010098 */
[----:B------:R-:W-:Y:S01]  /*40c0*/  SHF.L.U32 R112, R70, 0x10, RZ ;  /* 0x0000001046707819 */ /* 0x000fe200000006ff */
[----:B------:R0:W-:Y:S01]  /*40d0*/  STG.E.128 desc[UR6][R64.64], R60 ;  /* 0x0000003c40007986 */ /* 0x0001e2000c101d06 */
[----:B------:R-:W-:-:S05]  /*40e0*/  SHF.L.U32 R155, R31, 0x10, RZ ;  /* 0x000000101f9b7819 */ /* 0x000fca00000006ff */
[----:B------:R-:W-:Y:S01]  /*40f0*/  FFMA.FTZ R158, R158, R113, R155 ;  /* 0x000000719e9e7223 */ /* 0x000fe2000001009b */
[----:B------:R-:W-:Y:S01]  /*4100*/  SHF.L.U32 R113, R54, 0x10, RZ ;  /* 0x0000001036717819 */ /* 0x000fe200000006ff */
[----:B------:R-:W-:-:S04]  /*4110*/  IMAD.U32 R155, R30, 0x10000, RZ ;  /* 0x000100001e9b7824 */ /* 0x000fc800078e00ff */
[----:B------:R-:W-:Y:S01]  /*4120*/  FFMA.FTZ R113, R154, R113, R155 ;  /* 0x000000719a717223 */ /* 0x000fe2000001009b */
[----:B0-----:R-:W-:Y:S01]  /*4130*/  SHF.L.U32 R60, R149, 0x10, RZ ;  /* 0x00000010953c7819 */ /* 0x001fe200000006ff */
[----:B------:R-:W0:Y:S01]  /*4140*/  LDC.64 R64, c[0x0][0x430] ;  /* 0x00010c00ff407b82 */ /* 0x000e220000000a00 */
[----:B------:R-:W-:Y:S02]  /*4150*/  SHF.L.U32 R62, R29, 0x10, RZ ;  /* 0x000000101d3e7819 */ /* 0x000fe400000006ff */
[----:B------:R-:W-:Y:S01]  /*4160*/  SHF.L.U32 R61, R52, 0x10, RZ ;  /* 0x00000010343d7819 */ /* 0x000fe200000006ff */
[----:B------:R-:W-:Y:S01]  /*4170*/  FFMA.FTZ R152, R157, R112, R60 ;  /* 0x000000709d987223 */ /* 0x000fe2000001003c */
[----:B------:R-:W-:Y:S01]  /*4180*/  IMAD.U32 R60, R53, 0x10000, RZ ;  /* 0x00010000353c7824 */ /* 0x000fe200078e00ff */
[----:B------:R-:W-:-:S03]  /*4190*/  SHF.L.U32 R63, R28, 0x10, RZ ;  /* 0x000000101c3f7819 */ /* 0x000fc600000006ff */
[----:B------:R-:W-:Y:S01]  /*41a0*/  FFMA.FTZ R151, R151, R60, R62 ;  /* 0x0000003c97977223 */ /* 0x000fe2000001003e */
[----:B------:R-:W-:Y:S01]  /*41b0*/  SHF.L.U32 R60, R74, 0x10, RZ ;  /* 0x000000104a3c7819 */ /* 0x000fe200000006ff */
[----:B------:R-:W-:-:S04]  /*41c0*/  IMAD.U32 R62, R73, 0x10000, RZ ;  /* 0x00010000493e7824 */ /* 0x000fc800078e00ff */
[----:B------:R-:W-:Y:S01]  /*41d0*/  FFMA.FTZ R112, R153, R60, R62 ;  /* 0x0000003c99707223 */ /* 0x000fe2000001003e */
[----:B------:R-:W-:Y:S01]  /*41e0*/  FFMA.FTZ R60, R110, R61, R63 ;  /* 0x0000003d6e3c7223 */ /* 0x000fe2000001003f */
[----:B------:R-:W-:Y:S01]  /*41f0*/  SHF.L.U32 R110, R77, 0x10, RZ ;  /* 0x000000104d6e7819 */ /* 0x000fe200000006ff */
[----:B------:R-:W-:Y:S01]  /*4200*/  IMAD.U32 R62, R78, 0x10000, RZ ;  /* 0x000100004e3e7824 */ /* 0x000fe200078e00ff */
[----:B------:R-:W-:Y:S02]  /*4210*/  F2FP.BF16.F32.PACK_AB R63, R161, R158 ;  /* 0x0000009ea13f723e */ /* 0x000fe400000010ff */
[----:B------:R-:W-:Y:S01]  /*4220*/  F2FP.BF16.F32.PACK_AB R61, R112, R151 ;  /* 0x00000097703d723e */ /* 0x000fe200000010ff */
[----:B------:R-:W-:Y:S01]  /*4230*/  FFMA.FTZ R111, R111, R62, R110 ;  /* 0x0000003e6f6f7223 */ /* 0x000fe2000001006e */
[----:B------:R-:W-:Y:S01]  /*4240*/  F2FP.BF16.F32.PACK_AB R62, R152, R113 ;  /* 0x00000071983e723e */ /* 0x000fe200000010ff */
[C---:B0-----:R-:W-:Y:S01]  /*4250*/  IMAD.WIDE.U32 R64, R80.reuse, 0x10, R64 ;  /* 0x0000001050407825 */ /* 0x041fe200078e0040 */
[----:B------:R-:W-:-:S02]  /*4260*/  IADD3 R80, PT, PT, R80, 0x100, RZ ;  /* 0x0000010050507810 */ /* 0x000fc40007ffe0ff */
[----:B------:R-:W-:-:S05]  /*4270*/  F2FP.BF16.F32.PACK_AB R60, R111, R60 ;  /* 0x0000003c6f3c723e */ /* 0x000fca00000010ff */
[----:B------:R1:W-:Y:S02]  /*4280*/  STG.E.128 desc[UR6][R64.64], R60 ;  /* 0x0000003c40007986 */ /* 0x0003e4000c101d06 */
.L_x_28:
[----:B------:R-:W-:Y:S05]  /*4290*/  BSYNC.RECONVERGENT B0 ;  /* 0x0000000000007941 */ /* 0x000fea0003800200 */
.L_x_27:
[----:B------:R-:W-:Y:S04]  /*42a0*/  BSSY.RECONVERGENT B0, `(.L_x_29) ;  /* 0x0000051000007945 */ /* 0x000fe80003800200 */
[----:B------:R-:W-:Y:S05]  /*42b0*/  @!P3 BRA `(.L_x_30) ;  /* 0x00000004003cb947 */ /* 0x000fea0003800000 */
[--C-:B01----:R-:W-:Y:S01]  /*42c0*/  FADD.FTZ R61, R95, -R67.reuse ;  /* 0x800000435f3d7221 */ /* 0x103fe20000010000 */
        /* <DEDUP_REMOVED lines=78> */
.L_x_30:
[----:B------:R-:W-:Y:S05]  /*47b0*/  BSYNC.RECONVERGENT B0 ;  /* 0x0000000000007941 */ /* 0x000fea0003800200 */
.L_x_29:
[----:B------:R-:W-:Y:S04]  /*47c0*/  BSSY.RECONVERGENT B0, `(.L_x_31) ;  /* 0x0000050000007945 */ /* 0x000fe80003800200 */
[----:B------:R-:W-:Y:S05]  /*47d0*/  @!P4 BRA `(.L_x_32) ;  /* 0x000000040038c947 */ /* 0x000fea0003800000 */
[--C-:B012---:R-:W-:Y:S01]  /*47e0*/  FADD.FTZ R61, R81, -R67.reuse ;  /* 0x80000043513d7221 */ /* 0x107fe20000010000 */
[----:B------:R-:W-:Y:S01]  /*47f0*/  SHF.L.U32 R62, R16, 0x10, RZ ;  /* 0x00000010103e7819 */ /* 0x000fe200000006ff */
[----:B------:R-:W-:Y:S01]  /*4800*/  IMAD.U32 R60, R24, 0x10000, RZ ;  /* 0x00010000183c7824 */ /* 0x000fe200078e00ff */
[----:B------:R-:W-:Y:S01]  /*4810*/  SHF.L.U32 R64, R20, 0x10, RZ ;  /* 0x0000001014407819 */ /* 0x000fe200000006ff */
[----:B------:R-:W-:Y:S01]  /*4820*/  FMUL.FTZ R61, R66, R61 ;  /* 0x0000003d423d7220 */ /* 0x000fe20000410000 */
[----:B------:R-:W-:Y:S02]  /*4830*/  IMAD.U32 R63, R12, 0x10000, RZ ;  /* 0x000100000c3f7824 */ /* 0x000fe400078e00ff */
[----:B------:R-:W-:Y:S01]  /*4840*/  FADD.FTZ R65, R82, -R67 ;  /* 0x8000004352417221 */ /* 0x000fe20000010000 */
[----:B------:R-:W-:Y:S01]  /*4850*/  SHF.L.U32 R110, R127, 0x10, RZ ;  /* 0x000000107f6e7819 */ /* 0x000fe200000006ff */
[C---:B------:R-:W-:Y:S01]  /*4860*/  FFMA.FTZ R60, R61.reuse, R60, R62 ;  /* 0x0000003c3d3c7223 */ /* 0x040fe2000001003e */
[----:B------:R-:W-:Y:S01]  /*4870*/  FFMA.FTZ R64, R61, R64, R63 ;  /* 0x000000403d407223 */ /* 0x000fe2000001003f */
[----:B------:R-:W-:Y:S01]  /*4880*/  SHF.L.U32 R62, R128, 0x10, RZ ;  /* 0x00000010803e7819 */ /* 0x000fe200000006ff */
[----:B------:R-:W-:Y:S01]  /*4890*/  FADD.FTZ R63, R85, -R67 ;  /* 0x80000043553f7221 */ /* 0x000fe20000010000 */
[----:B------:R-:W-:Y:S01]  /*48a0*/  SHF.L.U32 R61, R125, 0x10, RZ ;  /* 0x000000107d3d7819 */ /* 0x000fe200000006ff */
[----:B------:R-:W-:-:S02]  /*48b0*/  IMAD.U32 R112, R126, 0x10000, RZ ;  /* 0x000100007e707824 */ /* 0x000fc400078e00ff */
[C---:B------:R-:W-:Y:S01]  /*48c0*/  FMUL.FTZ R65, R66.reuse, R65 ;  /* 0x0000004142417220 */ /* 0x040fe20000410000 */
[----:B------:R-:W-:Y:S01]  /*48d0*/  FMUL.FTZ R111, R66, R63 ;  /* 0x0000003f426f7220 */ /* 0x000fe20000410000 */
[----:B------:R-:W-:Y:S01]  /*48e0*/  SHF.L.U32 R152, R25, 0x10, RZ ;  /* 0x0000001019987819 */ /* 0x000fe200000006ff */
[----:B------:R-:W-:Y:S02]  /*48f0*/  IMAD.U32 R154, R17, 0x10000, RZ ;  /* 0x00010000119a7824 */ /* 0x000fe400078e00ff */
[C---:B------:R-:W-:Y:S01]  /*4900*/  FFMA.FTZ R63, R65.reuse, R62, R110 ;  /* 0x0000003e413f7223 */ /* 0x040fe2000001006e */
[----:B------:R-:W-:Y:S01]  /*4910*/  FFMA.FTZ R151, R65, R112, R61 ;  /* 0x0000007041977223 */ /* 0x000fe2000001003d */
[----:B------:R-:W-:Y:S01]  /*4920*/  FADD.FTZ R65, R84, -R67 ;  /* 0x8000004354417221 */ /* 0x000fe20000010000 */
[----:B------:R-:W-:Y:S01]  /*4930*/  SHF.L.U32 R62, R21, 0x10, RZ ;  /* 0x00000010153e7819 */ /* 0x000fe200000006ff */
[----:B------:R-:W-:Y:S01]  /*4940*/  IMAD.U32 R113, R124, 0x10000, RZ ;  /* 0x000100007c717824 */ /* 0x000fe200078e00ff */
[----:B------:R-:W-:Y:S01]  /*4950*/  SHF.L.U32 R110, R13, 0x10, RZ ;  /* 0x000000100d6e7819 */ /* 0x000fe200000006ff */
[----:B------:R-:W-:Y:S01]  /*4960*/  FMUL.FTZ R112, R66, R65 ;  /* 0x0000004142707220 */ /* 0x000fe20000410000 */
[----:B------:R-:W-:Y:S01]  /*4970*/  SHF.L.U32 R153, R123, 0x10, RZ ;  /* 0x000000107b997819 */ /* 0x000fe200000006ff */
[C---:B------:R-:W-:Y:S01]  /*4980*/  FFMA.FTZ R61, R111.reuse, R152, R154 ;  /* 0x000000986f3d7223 */ /* 0x040fe2000001009a */
[----:B------:R-:W-:Y:S01]  /*4990*/  SHF.L.U32 R156, R118, 0x10, RZ ;  /* 0x00000010769c7819 */ /* 0x000fe200000006ff */
[----:B------:R-:W-:Y:S01]  /*49a0*/  FFMA.FTZ R65, R111, R62, R110 ;  /* 0x0000003e6f417223 */ /* 0x000fe2000001006e */
[----:B------:R-:W-:Y:S01]  /*49b0*/  SHF.L.U32 R111, R122, 0x10, RZ ;  /* 0x000000107a6f7819 */ /* 0x000fe200000006ff */
[----:B------:R-:W-:Y:S01]  /*49c0*/  FFMA.FTZ R152, R112, R113, R153 ;  /* 0x0000007170987223 */ /* 0x000fe20000010099 */
[----:B------:R-:W-:-:S02]  /*49d0*/  IMAD.U32 R113, R121, 0x10000, RZ ;  /* 0x0001000079717824 */ /* 0x000fc400078e00ff */
[----:B------:R-:W-:Y:S01]  /*49e0*/  FADD.FTZ R153, R91, -R67 ;  /* 0x800000435b997221 */ /* 0x000fe20000010000 */
[----:B------:R-:W-:Y:S01]  /*49f0*/  SHF.L.U32 R62, R26, 0x10, RZ ;  /* 0x000000101a3e7819 */ /* 0x000fe200000006ff */
[----:B------:R-:W-:Y:S01]  /*4a00*/  FFMA.FTZ R154, R112, R111, R113 ;  /* 0x0000006f709a7223 */ /* 0x000fe20000010071 */
[----:B------:R-:W-:Y:S01]  /*4a10*/  SHF.L.U32 R110, R18, 0x10, RZ ;  /* 0x00000010126e7819 */ /* 0x000fe200000006ff */
[----:B------:R-:W-:Y:S01]  /*4a20*/  FMUL.FTZ R153, R66, R153 ;  /* 0x0000009942997220 */ /* 0x000fe20000410000 */
[----:B------:R-:W-:Y:S01]  /*4a30*/  SHF.L.U32 R111, R14, 0x10, RZ ;  /* 0x000000100e6f7819 */ /* 0x000fe200000006ff */
[----:B------:R-:W-:Y:S01]  /*4a40*/  IMAD.U32 R112, R22, 0x10000, RZ ;  /* 0x0001000016707824 */ /* 0x000fe200078e00ff */
[----:B------:R-:W-:Y:S01]  /*4a50*/  SHF.L.U32 R113, R117, 0x10, RZ ;  /* 0x0000001075717819 */ /* 0x000fe200000006ff */
[C---:B------:R-:W-:Y:S01]  /*4a60*/  FFMA.FTZ R62, R153.reuse, R62, R110 ;  /* 0x0000003e993e7223 */ /* 0x040fe2000001006e */
[----:B------:R-:W-:Y:S01]  /*4a70*/  SHF.L.U32 R110, R120, 0x10, RZ ;  /* 0x00000010786e7819 */ /* 0x000fe200000006ff */
[----:B------:R-:W-:Y:S01]  /*4a80*/  FFMA.FTZ R153, R153, R112, R111 ;  /* 0x0000007099997223 */ /* 0x000fe2000001006f */
[----:B------:R-:W-:Y:S01]  /*4a90*/  FADD.FTZ R111, R86, -R67 ;  /* 0x80000043566f7221 */ /* 0x000fe20000010000 */
[----:B------:R-:W-:Y:S01]  /*4aa0*/  IMAD.U32 R112, R119, 0x10000, RZ ;  /* 0x0001000077707824 */ /* 0x000fe200078e00ff */
[----:B------:R-:W-:-:S02]  /*4ab0*/  SHF.L.U32 R158, R23, 0x10, RZ ;  /* 0x00000010179e7819 */ /* 0x000fc400000006ff */
[----:B------:R-:W-:Y:S01]  /*4ac0*/  FMUL.FTZ R111, R66, R111 ;  /* 0x0000006f426f7220 */ /* 0x000fe20000410000 */
[----:B------:R-:W-:Y:S02]  /*4ad0*/  SHF.L.U32 R160, R115, 0x10, RZ ;  /* 0x0000001073a07819 */ /* 0x000fe400000006ff */
[----:B------:R-:W-:Y:S01]  /*4ae0*/  SHF.L.U32 R159, R109, 0x10, RZ ;  /* 0x000000106d9f7819 */ /* 0x000fe200000006ff */
[C---:B------:R-:W-:Y:S01]  /*4af0*/  FFMA.FTZ R155, R111.reuse, R110, R112 ;  /* 0x0000006e6f9b7223 */ /* 0x040fe20000010070 */
[----:B------:R-:W-:Y:S01]  /*4b00*/  FFMA.FTZ R156, R111, R156, R113 ;  /* 0x0000009c6f9c7223 */ /* 0x000fe20000010071 */
[--C-:B------:R-:W-:Y:S01]  /*4b10*/  FADD.FTZ R111, R93, -R67.reuse ;  /* 0x800000435d6f7221 */ /* 0x100fe20000010000 */
[----:B------:R-:W-:Y:S01]  /*4b20*/  SHF.L.U32 R112, R19, 0x10, RZ ;  /* 0x0000001013707819 */ /* 0x000fe200000006ff */
[----:B------:R-:W-:Y:S02]  /*4b30*/  IMAD.U32 R113, R15, 0x10000, RZ ;  /* 0x000100000f717824 */ /* 0x000fe400078e00ff */
[----:B------:R-:W-:Y:S01]  /*4b40*/  FADD.FTZ R67, R88, -R67 ;  /* 0x8000004358437221 */ /* 0x000fe20000010000 */
[C---:B------:R-:W-:Y:S01]  /*4b50*/  FMUL.FTZ R111, R66.reuse, R111 ;  /* 0x0000006f426f7220 */ /* 0x040fe20000410000 */
[----:B------:R-:W-:Y:S01]  /*4b60*/  IMAD.U32 R110, R27, 0x10000, RZ ;  /* 0x000100001b6e7824 */ /* 0x000fe200078e00ff */
[----:B------:R-:W-:Y:S01]  /*4b70*/  F2FP.BF16.F32.PACK_AB R60, R63, R60 ;  /* 0x0000003c3f3c723e */ /* 0x000fe200000010ff */
[----:B------:R-:W-:Y:S01]  /*4b80*/  FMUL.FTZ R67, R66, R67 ;  /* 0x0000004342437220 */ /* 0x000fe20000410000 */
[C---:B------:R-:W-:Y:S01]  /*4b90*/  FFMA.FTZ R158, R111.reuse, R158, R113 ;  /* 0x0000009e6f9e7223 */ /* 0x040fe20000010071 */
[----:B------:R-:W-:Y:S01]  /*4ba0*/  FFMA.FTZ R157, R111, R110, R112 ;  /* 0x0000006e6f9d7223 */ /* 0x000fe20000010070 */
[----:B------:R-:W-:Y:S01]  /*4bb0*/  SHF.L.U32 R66, R116, 0x10, RZ ;  /* 0x0000001074427819 */ /* 0x000fe200000006ff */
[----:B------:R-:W0:Y:S01]  /*4bc0*/  LDC.64 R112, c[0x0][0x428] ;  /* 0x00010a00ff707b82 */ /* 0x000e220000000a00 */
[----:B------:R-:W-:-:S02]  /*4bd0*/  F2FP.BF16.F32.PACK_AB R62, R155, R62 ;  /* 0x0000003e9b3e723e */ /* 0x000fc400000010ff */
[----:B------:R-:W-:Y:S01]  /*4be0*/  F2FP.BF16.F32.PACK_AB R61, R152, R61 ;  /* 0x0000003d983d723e */ /* 0x000fe200000010ff */
[C---:B------:R-:W-:Y:S01]  /*4bf0*/  FFMA.FTZ R66, R67.reuse, R66, R160 ;  /* 0x0000004243427223 */ /* 0x040fe200000100a0 */
[----:B------:R-:W-:Y:S01]  /*4c00*/  IMAD.U32 R160, R114, 0x10000, RZ ;  /* 0x0001000072a07824 */ /* 0x000fe200078e00ff */
[----:B------:R-:W-:Y:S02]  /*4c10*/  F2FP.BF16.F32.PACK_AB R65, R154, R65 ;  /* 0x000000419a41723e */ /* 0x000fe400000010ff */
[----:B------:R-:W1:Y:S01]  /*4c20*/  LDC.64 R110, c[0x0][0x430] ;  /* 0x00010c00ff6e7b82 */ /* 0x000e620000000a00 */
[----:B------:R-:W-:Y:S01]  /*4c30*/  FFMA.FTZ R67, R67, R160, R159 ;  /* 0x000000a043437223 */ /* 0x000fe2000001009f */
[----:B------:R-:W-:Y:S02]  /*4c40*/  F2FP.BF16.F32.PACK_AB R63, R66, R157 ;  /* 0x0000009d423f723e */ /* 0x000fe400000010ff */
[----:B------:R-:W-:Y:S02]  /*4c50*/  F2FP.BF16.F32.PACK_AB R66, R156, R153 ;  /* 0x000000999c42723e */ /* 0x000fe400000010ff */
[----:B------:R-:W-:-:S02]  /*4c60*/  F2FP.BF16.F32.PACK_AB R67, R67, R158 ;  /* 0x0000009e4343723e */ /* 0x000fc400000010ff */
[----:B------:R-:W-:Y:S01]  /*4c70*/  F2FP.BF16.F32.PACK_AB R64, R151, R64 ;  /* 0x000000409740723e */ /* 0x000fe200000010ff */
[----:B0-----:R-:W-:-:S05]  /*4c80*/  IMAD.WIDE.U32 R112, R80, 0x10, R112 ;  /* 0x0000001050707825 */ /* 0x001fca00078e0070 */
[----:B------:R3:W-:Y:S01]  /*4c90*/  STG.E.128 desc[UR6][R112.64], R60 ;  /* 0x0000003c70007986 */ /* 0x0007e2000c101d06 */
[----:B-1----:R-:W-:-:S05]  /*4ca0*/  IMAD.WIDE.U32 R110, R80, 0x10, R110 ;  /* 0x00000010506e7825 */ /* 0x002fca00078e006e */
[----:B------:R3:W-:Y:S02]  /*4cb0*/  STG.E.128 desc[UR6][R110.64], R64 ;  /* 0x000000406e007986 */ /* 0x0007e4000c101d06 */
.L_x_32:
[----:B------:R-:W-:Y:S05]  /*4cc0*/  BSYNC.RECONVERGENT B0 ;  /* 0x0000000000007941 */ /* 0x000fea0003800200 */
.L_x_31:
[----:B0123--:R-:W0:Y:S01]  /*4cd0*/  LDC.64 R60, c[0x0][0x380] ;  /* 0x0000e000ff3c7b82 */ /* 0x00fe220000000a00 */
[----:B------:R-:W-:Y:S01]  /*4ce0*/  UPLOP3.LUT UP1, UPT, UPT, UPT, UP1, 0x40, 0x4 ;  /* 0x000000000004789c */ /* 0x000fe20003f2e810 */
[----:B0-----:R-:W-:-:S04]  /*4cf0*/  IADD3 R2, PT, PT, R2, R60, RZ ;  /* 0x0000003c02027210 */ /* 0x001fc80007ffe0ff */
[----:B------:R-:W-:-:S13]  /*4d00*/  ISETP.GE.AND P2, PT, R2, R61, PT ;  /* 0x0000003d0200720c */ /* 0x000fda0003f46270 */
[----:B------:R-:W-:Y:S05]  /*4d10*/  @!P2 BRA `(.L_x_33) ;  /* 0xffffffc40008a947 */ /* 0x000fea000383ffff */
[----:B------:R-:W-:Y:S05]  /*4d20*/  EXIT ;  /* 0x000000000000794d */ /* 0x000fea0003800000 */
.L_x_34:
[----:B------:R-:W-:-:S00]  /*4d30*/  BRA `(.L_x_34) ;  /* 0xfffffffc00fc7947 */ /* 0x000fc0000383ffff */
[----:B------:R-:W-:-:S00]  /*4d40*/  NOP ;  /* 0x0000000000007918 */ /* 0x000fc00000000000 */
        /* <DEDUP_REMOVED lines=11> */
.L_x_13664:


//--------------------- .text._ZN10layer_norm31ln_parallel_residual_fwd_kernelINS_13Kernel_traitsI13__nv_bfloat16S2_S2_S2_fjLj6144ELj1ELj1ELj8ELj16ENS_18Kernel_traits_baseILj6144ES2_S2_S2_S2_fjLj256EEEEELb0ELb0ELb1EEEvNS_9FwdParamsE --------------------------
	.section	.text._ZN10layer_norm31ln_parallel_residual_fwd_kernelINS_13Kernel_traitsI13__nv_bfloat16S2_S2_S2_fjLj6144ELj1ELj1ELj8ELj16ENS_18Kernel_traits_baseILj6144ES2_S2_S2_S2_fjLj256EEEEELb0ELb0ELb1EEEvNS_9FwdParamsE,"ax",@progbits
	.align	128
        .global         _ZN10layer_norm31ln_parallel_residual_fwd_kernelINS_13Kernel_traitsI13__nv_bfloat16S2_S2_S2_fjLj6144ELj1ELj1ELj8ELj16ENS_18Kernel_traits_baseILj6144ES2_S2_S2_S2_fjLj256EEEEELb0ELb0ELb1EEEvNS_9FwdParamsE
        .type           _ZN10layer_norm31ln_parallel_residual_fwd_kernelINS_13Kernel_traitsI13__nv_bfloat16S2_S2_S2_fjLj6144ELj1ELj1ELj8ELj16ENS_18Kernel_traits_baseILj6144ES2_S2_S2_S2_fjLj256EEEEELb0ELb0ELb1EEEvNS_9FwdParamsE,@function
        .size           _ZN10layer_norm31ln_parallel_residual_fwd_kernelINS_13Kernel_traitsI13__nv_bfloat16S2_S2_S2_fjLj6144ELj1ELj1ELj8ELj16ENS_18Kernel_traits_baseILj6144ES2_S2_S2_S2_fjLj256EEEEELb0ELb0ELb1EEEvNS_9FwdParamsE,(.L_x_13665 - _ZN10layer_norm31ln_parallel_residual_fwd_kernelINS_13Kernel_traitsI13__nv_bfloat16S2_S2_S2_fjLj6144ELj1ELj1ELj8ELj16ENS_18Kernel_traits_baseILj6144ES2_S2_S2_S2_fjLj256EEEEELb0ELb0ELb1EEEvNS_9FwdParamsE)
        .other          _ZN10layer_norm31ln_parallel_residual_fwd_kernelINS_13Kernel_traitsI13__nv_bfloat16S2_S2_S2_fjLj6144ELj1ELj1ELj8ELj16ENS_18Kernel_traits_baseILj6144ES2_S2_S2_S2_fjLj256EEEEELb0ELb0ELb1EEEvNS_9FwdParamsE,@"STO_CUDA_ENTRY STV_DEFAULT"
_ZN10layer_norm31ln_parallel_residual_fwd_kernelINS_13Kernel_traitsI13__nv_bfloat16S2_S2_S2_fjLj6144ELj1ELj1ELj8ELj16ENS_18Kernel_traits_baseILj6144ES2_S2_S2_S2_fjLj256EEEEELb0ELb0ELb1EEEvNS_9FwdParamsE:
.text._ZN10layer_norm31ln_parallel_residual_fwd_kernelINS_13Kernel_traitsI13__nv_bfloat16S2_S2_S2_fjLj6144ELj1ELj1ELj8ELj16ENS_18Kernel_traits_baseILj6144ES2_S2_S2_S2_fjLj256EEEEELb0ELb0ELb1EEEvNS_9FwdParamsE:
[----:B------:R-:W-:Y:S01]  /*0000*/  LDC R1, c[0x0][0x37c] ;  /* 0x0000df00ff017b82 */ /* 0x000fe20000000800 */
[----:B------:R-:W0:Y:S07]  /*0010*/  LDCU.64 UR10, c[0x0][0x438] ;  /* 0x00008700ff0a77ac */ /* 0x000e2e0008000a00 */
[----:B------:R-:W1:Y:S01]  /*0020*/  LDC.64 R52, c[0x0][0x398] ;  /* 0x0000e600ff347b82 */ /* 0x000e620000000a00 */
[----:B------:R-:W2:Y:S01]  /*0030*/  S2R R0, SR_TID.X ;  /* 0x0000000000007919 */ /* 0x000ea20000002100 */
[----:B------:R-:W1:Y:S01]  /*0040*/  LDCU.64 UR8, c[0x0][0x3a0] ;  /* 0x00007400ff0877ac */ /* 0x000e620008000a00 */
[----:B------:R-:W3:Y:S05]  /*0050*/  LDCU.64 UR6, c[0x0][0x358] ;  /* 0x00006b00ff0677ac */ /* 0x000eea0008000a00 */
[----:B------:R-:W4:Y:S01]  /*0060*/  S2UR UR4, SR_CTAID.X ;  /* 0x00000000000479c3 */ /* 0x000f220000002500 */
[----:B0-----:R-:W-:-:S04]  /*0070*/  UISETP.NE.U32.AND UP0, UPT, UR10, URZ, UPT ;  /* 0x000000ff0a00728c */ /* 0x001fc8000bf05070 */
[----:B------:R-:W-:Y:S01]  /*0080*/  UISETP.NE.AND.EX UP0, UPT, UR11, URZ, UPT, UP0 ;  /* 0x000000ff0b00728c */ /* 0x000fe2000bf05300 */
[----:B-1----:R-:W-:-:S04]  /*0090*/  LOP3.LUT P0, RZ, R52, UR8, RZ, 0xfc, !PT ;  /* 0x0000000834ff7c12 */ /* 0x002fc8000f80fcff */
[----:B------:R-:W-:Y:S02]  /*00a0*/  LOP3.LUT P0, RZ, R53, UR9, RZ, 0xfc, P0 ;  /* 0x0000000935ff7c12 */ /* 0x000fe4000800fcff */
[----:B----4-:R-:W-:Y:S02]  /*00b0*/  MOV R2, UR4 ;  /* 0x0000000400027c02 */ /* 0x010fe40008000f00 */
[----:B--23--:R-:W-:Y:S09]  /*00c0*/  BRA.U UP0, `(.L_x_35) ;  /* 0x0000000100cc7547 */ /* 0x00cff2000b800000 */
[----:B------:R-:W0:Y:S02]  /*00d0*/  LDCU.64 UR4, c[0x0][0x440] ;  /* 0x00008800ff0477ac */ /* 0x000e240008000a00 */
[----:B0-----:R-:W-:-:S04]  /*00e0*/  UISETP.NE.U32.AND UP0, UPT, UR4, URZ, UPT ;  /* 0x000000ff0400728c */ /* 0x001fc8000bf05070 */
[----:B------:R-:W-:-:S09]  /*00f0*/  UISETP.NE.AND.EX UP0, UPT, UR5, URZ, UPT, UP0 ;  /* 0x000000ff0500728c */ /* 0x000fd2000bf05300 */
[----:B------:R-:W-:Y:S05]  /*0100*/  BRA.U UP0, `(.L_x_36) ;  /* 0x0000000100607547 */ /* 0x000fea000b800000 */
[----:B------:R-:W0:Y:S08]  /*0110*/  LDC.64 R4, c[0x0][0x3d0] ;  /* 0x0000f400ff047b82 */ /* 0x000e300000000a00 */
[----:B------:R-:W1:Y:S01]  /*0120*/  LDC.64 R6, c[0x0][0x3d8] ;  /* 0x0000f600ff067b82 */ /* 0x000e620000000a00 */
[----:B0-----:R-:W-:-:S05]  /*0130*/  IMAD.WIDE.U32 R4, R0, 0x10, R4 ;  /* 0x0000001000047825 */ /* 0x001fca00078e0004 */
[----:B------:R0:W5:Y:S01]  /*0140*/  LDG.E.128 R48, desc[UR6][R4.64] ;  /* 0x0000000604307981 */ /* 0x000162000c1e1d00 */
[----:B-1----:R-:W-:-:S03]  /*0150*/  IMAD.WIDE.U32 R6, R0, 0x10, R6 ;  /* 0x0000001000067825 */ /* 0x002fc600078e0006 */
[----:B------:R0:W5:Y:S04]  /*0160*/  LDG.E.128 R44, desc[UR6][R4.64+0x1000] ;  /* 0x00100006042c7981 */ /* 0x000168000c1e1d00 */
[----:B------:R0:W5:Y:S04]  /*0170*/  LDG.E.128 R40, desc[UR6][R4.64+0x2000] ;  /* 0x0020000604287981 */ /* 0x000168000c1e1d00 */
[----:B------:R0:W5:Y:S04]  /*0180*/  LDG.E.128 R36, desc[UR6][R6.64] ;  /* 0x0000000606247981 */ /* 0x000168000c1e1d00 */
[----:B------:R0:W5:Y:S04]  /*0190*/  LDG.E.128 R32, desc[UR6][R6.64+0x1000] ;  /* 0x0010000606207981 */ /* 0x000168000c1e1d00 */
[----:B------:R0:W5:Y:S01]  /*01a0*/  LDG.E.128 R28, desc[UR6][R6.64+0x2000] ;  /* 0x00200006061c7981 */ /* 0x000162000c1e1d00 */
[----:B------:R-:W-:-:S02]  /*01b0*/  HFMA2 R82, -RZ, RZ, 0, 0 ;  /* 0x00000000ff527431 */ /* 0x000fc400000001ff */
[----:B------:R-:W-:Y:S01]  /*01c0*/  IMAD.MOV.U32 R3, RZ, RZ, RZ ;  /* 0x000000ffff037224 */ /* 0x000fe200078e00ff */
[----:B------:R-:W-:Y:S02]  /*01d0*/  CS2R R72, SRZ ;  /* 0x0000000000487805 */ /* 0x000fe4000001ff00 */
[----:B------:R-:W-:Y:S02]  /*01e0*/  CS2R R74, SRZ ;  /* 0x00000000004a7805 */ /* 0x000fe4000001ff00 */
[----:B------:R-:W-:Y:S02]  /*01f0*/  CS2R R76, SRZ ;  /* 0x00000000004c7805 */ /* 0x000fe4000001ff00 */
[----:B------:R-:W-:Y:S02]  /*0200*/  CS2R R78, SRZ ;  /* 0x00000000004e7805 */ /* 0x000fe4000001ff00 */
[----:B------:R-:W-:Y:S02]  /*0210*/  CS2R R80, SRZ ;  /* 0x0000000000507805 */ /* 0x000fe4000001ff00 */
[----:B------:R-:W-:-:S02]  /*0220*/  CS2R R26, SRZ ;  /* 0x00000000001a7805 */ /* 0x000fc4000001ff00 */
[----:B------:R-:W-:Y:S02]  /*0230*/  CS2R R24, SRZ ;  /* 0x0000000000187805 */ /* 0x000fe4000001ff00 */
[----:B------:R-:W-:Y:S02]  /*0240*/  CS2R R22, SRZ ;  /* 0x0000000000167805 */ /* 0x000fe4000001ff00 */
[----:B------:R-:W-:Y:S02]  /*0250*/  CS2R R20, SRZ ;  /* 0x0000000000147805 */ /* 0x000fe4000001ff00 */
[----:B------:R-:W-:Y:S02]  /*0260*/  CS2R R18, SRZ ;  /* 0x0000000000127805 */ /* 0x000fe4000001ff00 */
[----:B------:R-:W-:Y:S01]  /*0270*/  CS2R R16, SRZ ;  /* 0x0000000000107805 */ /* 0x000fe2000001ff00 */
[----:B0-----:R-:W-:Y:S06]  /*0280*/  BRA `(.L_x_37) ;  /* 0x0000000400207947 */ /* 0x001fec0003800000 */
.L_x_36:
[----:B------:R-:W0:Y:S08]  /*0290*/  LDC.64 R6, c[0x0][0x3d0] ;  /* 0x0000f400ff067b82 */ /* 0x000e300000000a00 */
[----:B------:R-:W1:Y:S08]  /*02a0*/  LDC.64 R8, c[0x0][0x3d8] ;  /* 0x0000f600ff087b82 */ /* 0x000e700000000a00 */
[----:B------:R-:W2:Y:S01]  /*02b0*/  LDC.64 R4, c[0x0][0x440] ;  /* 0x00011000ff047b82 */ /* 0x000ea20000000a00 */
[----:B0-----:R-:W-:-:S05]  /*02c0*/  IMAD.WIDE.U32 R6, R0, 0x10, R6 ;  /* 0x0000001000067825 */ /* 0x001fca00078e0006 */
[----:B------:R0:W5:Y:S01]  /*02d0*/  LDG.E.128 R48, desc[UR6][R6.64] ;  /* 0x0000000606307981 */ /* 0x000162000c1e1d00 */
[----:B-1----:R-:W-:-:S03]  /*02e0*/  IMAD.WIDE.U32 R8, R0, 0x10, R8 ;  /* 0x0000001000087825 */ /* 0x002fc600078e0008 */
[----:B------:R0:W5:Y:S04]  /*02f0*/  LDG.E.128 R44, desc[UR6][R6.64+0x1000] ;  /* 0x00100006062c7981 */ /* 0x000168000c1e1d00 */
[----:B------:R0:W5:Y:S01]  /*0300*/  LDG.E.128 R40, desc[UR6][R6.64+0x2000] ;  /* 0x0020000606287981 */ /* 0x000162000c1e1d00 */
[----:B--2---:R-:W-:-:S03]  /*0310*/  IMAD.WIDE.U32 R4, R0, 0x10, R4 ;  /* 0x0000001000047825 */ /* 0x004fc600078e0004 */
[----:B------:R0:W5:Y:S04]  /*0320*/  LDG.E.128 R36, desc[UR6][R8.64] ;  /* 0x0000000608247981 */ /* 0x000168000c1e1d00 */
[----:B------:R0:W5:Y:S04]  /*0330*/  LDG.E.128 R32, desc[UR6][R8.64+0x1000] ;  /* 0x0010000608207981 */ /* 0x000168000c1e1d00 */
[----:B------:R0:W5:Y:S04]  /*0340*/  LDG.E.128 R28, desc[UR6][R8.64+0x2000] ;  /* 0x00200006081c7981 */ /* 0x000168000c1e1d00 */
[----:B------:R0:W5:Y:S04]  /*0350*/  LDG.E.128 R16, desc[UR6][R4.64] ;  /* 0x0000000604107981 */ /* 0x000168000c1e1d00 */
[----:B------:R0:W5:Y:S04]  /*0360*/  LDG.E.128 R20, desc[UR6][R4.64+0x1000] ;  /* 0x0010000604147981 */ /* 0x000168000c1e1d00 */
[----:B------:R0:W5:Y:S01]  /*0370*/  LDG.E.128 R24, desc[UR6][R4.64+0x2000] ;  /* 0x0020000604187981 */ /* 0x000162000c1e1d00 */
[----:B------:R-:W-:Y:S01]  /*0380*/  IMAD.MOV.U32 R3, RZ, RZ, RZ ;  /* 0x000000ffff037224 */ /* 0x000fe200078e00ff */
[----:B------:R-:W-:-:S02]  /*0390*/  CS2R R72, SRZ ;  /* 0x0000000000487805 */ /* 0x000fc4000001ff00 */
[----:B------:R-:W-:Y:S02]  /*03a0*/  CS2R R74, SRZ ;  /* 0x00000000004a7805 */ /* 0x000fe4000001ff00 */
[----:B------:R-:W-:Y:S02]  /*03b0*/  CS2R R76, SRZ ;  /* 0x00000000004c7805 */ /* 0x000fe4000001ff00 */
[----:B------:R-:W-:Y:S02]  /*03c0*/  CS2R R78, SRZ ;  /* 0x00000000004e7805 */ /* 0x000fe4000001ff00 */
[----:B------:R-:W-:Y:S02]  /*03d0*/  CS2R R80, SRZ ;  /* 0x0000000000507805 */ /* 0x000fe4000001ff00 */
[----:B------:R-:W-:Y:S01]  /*03e0*/  MOV R82, RZ ;  /* 0x000000ff00527202 */ /* 0x000fe20000000f00 */
[----:B0-----:R-:W-:Y:S06]  /*03f0*/  BRA `(.L_x_37) ;  /* 0x0000000000c47947 */ /* 0x001fec0003800000 */
.L_x_35:
[----:B------:R-:W0:Y:S01]  /*0400*/  LDCU.64 UR4, c[0x0][0x440] ;  /* 0x00008800ff0477ac */ /* 0x000e220008000a00 */
[----:B------:R-:W1:Y:S08]  /*0410*/  LDC.64 R4, c[0x0][0x438] ;  /* 0x00010e00ff047b82 */ /* 0x000e700000000a00 */
[----:B------:R-:W2:Y:S08]  /*0420*/  LDC.64 R6, c[0x0][0x3d0] ;  /* 0x0000f400ff067b82 */ /* 0x000eb00000000a00 */
[----:B------:R-:W3:Y:S01]  /*0430*/  LDC.64 R8, c[0x0][0x3d8] ;  /* 0x0000f600ff087b82 */ /* 0x000ee20000000a00 */
[----:B0-----:R-:W-:-:S04]  /*0440*/  ISETP.NE.U32.AND P1, PT, RZ, UR4, PT ;  /* 0x00000004ff007c0c */ /* 0x001fc8000bf25070 */
[----:B------:R-:W-:Y:S01]  /*0450*/  ISETP.NE.AND.EX P1, PT, RZ, UR5, PT, P1 ;  /* 0x00000005ff007c0c */ /* 0x000fe2000bf25310 */
[----:B-1----:R-:W-:-:S05]  /*0460*/  IMAD.WIDE.U32 R4, R0, 0x10, R4 ;  /* 0x0000001000047825 */ /* 0x002fca00078e0004 */
[----:B------:R-:W4:Y:S01]  /*0470*/  LDG.E.128 R76, desc[UR6][R4.64] ;  /* 0x00000006044c7981 */ /* 0x000f22000c1e1d00 */
[----:B--2---:R-:W-:-:S03]  /*0480*/  IMAD.WIDE.U32 R6, R0, 0x10, R6 ;  /* 0x0000001000067825 */ /* 0x004fc600078e0006 */
[----:B------:R-:W2:Y:S03]  /*0490*/  LDG.E.128 R72, desc[UR6][R4.64+0x1000] ;  /* 0x0010000604487981 */ /* 0x000ea6000c1e1d00 */
[----:B------:R-:W0:Y:S01]  /*04a0*/  @P1 LDC.64 R10, c[0x0][0x440] ;  /* 0x00011000ff0a1b82 */ /* 0x000e220000000a00 */
[----:B------:R-:W2:Y:S01]  /*04b0*/  LDG.E.128 R12, desc[UR6][R4.64+0x2000] ;  /* 0x00200006040c7981 */ /* 0x000ea2000c1e1d00 */
[----:B---3--:R-:W-:-:S03]  /*04c0*/  IMAD.WIDE.U32 R8, R0, 0x10, R8 ;  /* 0x0000001000087825 */ /* 0x008fc600078e0008 */
[----:B------:R1:W5:Y:S04]  /*04d0*/  LDG.E.128 R48, desc[UR6][R6.64] ;  /* 0x0000000606307981 */ /* 0x000368000c1e1d00 */
[----:B------:R1:W5:Y:S04]  /*04e0*/  LDG.E.128 R36, desc[UR6][R8.64] ;  /* 0x0000000608247981 */ /* 0x000368000c1e1d00 */
[----:B------:R1:W5:Y:S04]  /*04f0*/  LDG.E.128 R44, desc[UR6][R6.64+0x1000] ;  /* 0x00100006062c7981 */ /* 0x000368000c1e1d00 */
[----:B------:R1:W5:Y:S04]  /*0500*/  LDG.E.128 R32, desc[UR6][R8.64+0x1000] ;  /* 0x0010000608207981 */ /* 0x000368000c1e1d00 */
[----:B------:R1:W5:Y:S01]  /*0510*/  LDG.E.128 R40, desc[UR6][R6.64+0x2000] ;  /* 0x0020000606287981 */ /* 0x000362000c1e1d00 */
[----:B0-----:R-:W-:-:S03]  /*0520*/  @P1 IMAD.WIDE.U32 R10, R0, 0x10, R10 ;  /* 0x00000010000a1825 */ /* 0x001fc600078e000a */
[----:B------:R1:W5:Y:S04]  /*0530*/  LDG.E.128 R28, desc[UR6][R8.64+0x2000] ;  /* 0x00200006081c7981 */ /* 0x000368000c1e1d00 */
[----:B------:R1:W5:Y:S04]  /*0540*/  @P1 LDG.E.128 R16, desc[UR6][R10.64] ;  /* 0x000000060a101981 */ /* 0x000368000c1e1d00 */
[----:B------:R1:W5:Y:S04]  /*0550*/  @P1 LDG.E.128 R20, desc[UR6][R10.64+0x1000] ;  /* 0x001000060a141981 */ /* 0x000368000c1e1d00 */
[----:B------:R1:W5:Y:S01]  /*0560*/  @P1 LDG.E.128 R24, desc[UR6][R10.64+0x2000] ;  /* 0x002000060a181981 */ /* 0x000362000c1e1d00 */
[----:B----4-:R-:W-:Y:S01]  /*0570*/  @P1 IMAD.MOV.U32 R82, RZ, RZ, R76 ;  /* 0x000000ffff521224 */ /* 0x010fe200078e004c */
[----:B------:R-:W-:Y:S01]  /*0580*/  @P1 MOV R81, R77 ;  /* 0x0000004d00511202 */ /* 0x000fe20000000f00 */
[----:B------:R-:W-:Y:S01]  /*0590*/  @P1 IMAD.MOV.U32 R80, RZ, RZ, R78 ;  /* 0x000000ffff501224 */ /* 0x000fe200078e004e */
[----:B------:R-:W-:Y:S01]  /*05a0*/  @!P1 MOV R82, R76 ;  /* 0x0000004c00529202 */ /* 0x000fe20000000f00 */
[----:B------:R-:W-:Y:S01]  /*05b0*/  @!P1 IMAD.MOV.U32 R81, RZ, RZ, R77 ;  /* 0x000000ffff519224 */ /* 0x000fe200078e004d */
[----:B------:R-:W-:Y:S01]  /*05c0*/  @!P1 MOV R80, R78 ;  /* 0x0000004e00509202 */ /* 0x000fe20000000f00 */
[----:B--2---:R-:W-:Y:S01]  /*05d0*/  @P1 IMAD.MOV.U32 R78, RZ, RZ, R72 ;  /* 0x000000ffff4e1224 */ /* 0x004fe200078e0048 */
[----:B------:R-:W-:Y:S01]  /*05e0*/  @P1 MOV R77, R73 ;  /* 0x00000049004d1202 */ /* 0x000fe20000000f00 */
[----:B------:R-:W-:Y:S01]  /*05f0*/  @P1 IMAD.MOV.U32 R76, RZ, RZ, R74 ;  /* 0x000000ffff4c1224 */ /* 0x000fe200078e004a */
[----:B------:R-:W-:Y:S01]  /*0600*/  @!P1 MOV R78, R72 ;  /* 0x00000048004e9202 */ /* 0x000fe20000000f00 */
[----:B------:R-:W-:Y:S01]  /*0610*/  @!P1 IMAD.MOV.U32 R77, RZ, RZ, R73 ;  /* 0x000000ffff4d9224 */ /* 0x000fe200078e0049 */
[----:B------:R-:W-:Y:S01]  /*0620*/  @!P1 MOV R76, R74 ;  /* 0x0000004a004c9202 */ /* 0x000fe20000000f00 */
[----:B------:R-:W-:Y:S01]  /*0630*/  @P1 IMAD.MOV.U32 R74, RZ, RZ, R12 ;  /* 0x000000ffff4a1224 */ /* 0x000fe200078e000c */
[----:B------:R-:W-:Y:S01]  /*0640*/  @P1 MOV R73, R13 ;  /* 0x0000000d00491202 */ /* 0x000fe20000000f00 */
[----:B------:R-:W-:Y:S01]  /*0650*/  @P1 IMAD.MOV.U32 R72, RZ, RZ, R14 ;  /* 0x000000ffff481224 */ /* 0x000fe200078e000e */
[----:B------:R-:W-:Y:S01]  /*0660*/  @P1 MOV R3, R15 ;  /* 0x0000000f00031202 */ /* 0x000fe20000000f00 */
[----:B------:R-:W-:Y:S01]  /*0670*/  @!P1 IMAD.MOV.U32 R74, RZ, RZ, R12 ;  /* 0x000000ffff4a9224 */ /* 0x000fe200078e000c */
[----:B------:R-:W-:Y:S01]  /*0680*/  @!P1 MOV R73, R13 ;  /* 0x0000000d00499202 */ /* 0x000fe20000000f00 */
[----:B------:R-:W-:Y:S01]  /*0690*/  @!P1 IMAD.MOV.U32 R72, RZ, RZ, R14 ;  /* 0x000000ffff489224 */ /* 0x000fe200078e000e */
[----:B------:R-:W-:-:S02]  /*06a0*/  @!P1 MOV R3, R15 ;  /* 0x0000000f00039202 */ /* 0x000fc40000000f00 */
[----:B------:R-:W-:Y:S02]  /*06b0*/  @!P1 CS2R R18, SRZ ;  /* 0x0000000000129805 */ /* 0x000fe4000001ff00 */
[----:B------:R-:W-:Y:S02]  /*06c0*/  @!P1 CS2R R16, SRZ ;  /* 0x0000000000109805 */ /* 0x000fe4000001ff00 */
[----:B------:R-:W-:Y:S02]  /*06d0*/  @!P1 CS2R R22, SRZ ;  /* 0x0000000000169805 */ /* 0x000fe4000001ff00 */
[----:B------:R-:W-:Y:S02]  /*06e0*/  @!P1 CS2R R20, SRZ ;  /* 0x0000000000149805 */ /* 0x000fe4000001ff00 */
[----:B------:R-:W-:Y:S02]  /*06f0*/  @!P1 CS2R R26, SRZ ;  /* 0x00000000001a9805 */ /* 0x000fe4000001ff00 */
[----:B-1----:R-:W-:-:S07]  /*0700*/  @!P1 CS2R R24, SRZ ;  /* 0x0000000000189805 */ /* 0x002fce000001ff00 */
.L_x_37:
[----:B------:R-:W0:Y:S02]  /*0710*/  LDCU UR4, c[0x0][0x384] ;  /* 0x00007080ff0477ac */ /* 0x000e240008000800 */
[----:B0-----:R-:W-:-:S13]  /*0720*/  ISETP.GE.AND P1, PT, R2, UR4, PT ;  /* 0x0000000402007c0c */ /* 0x001fda000bf26270 */
[----:B------:R-:W-:Y:S05]  /*0730*/  @P1 EXIT ;  /* 0x000000000000194d */ /* 0x000fea0003800000 */
[----:B------:R-:W-:Y:S01]  /*0740*/  ISETP.NE.U32.AND P1, PT, R52, RZ, PT ;  /* 0x000000ff3400720c */ /* 0x000fe20003f25070 */
[----:B------:R-:W-:Y:S01]  /*0750*/  UPLOP3.LUT UP1, UPT, UPT, UPT, UPT, 0x40, 0x4 ;  /* 0x000000000004789c */ /* 0x000fe20003f2e870 */
[----:B-----5:R-:W-:Y:S01]  /*0760*/  PRMT R104, R27, 0x7632, R104 ;  /* 0x000076321b687816 */ /* 0x020fe20000000068 */
[----:B------:R-:W0:Y:S01]  /*0770*/  LDCU UR8, c[0x0][0x388] ;  /* 0x00007100ff0877ac */ /* 0x000e220008000800 */
[----:B------:R-:W-:Y:S02]  /*0780*/  ISETP.NE.AND.EX P1, PT, R53, RZ, PT, P1 ;  /* 0x000000ff3500720c */ /* 0x000fe40003f25310 */
[----:B------:R-:W-:Y:S01]  /*0790*/  PRMT R105, R31, 0x7632, R105 ;  /* 0x000076321f697816 */ /* 0x000fe20000000069 */
[----:B------:R-:W1:Y:S01]  /*07a0*/  LDCU.U8 UR9, c[0x0][0x410] ;  /* 0x00008200ff0977ac */ /* 0x000e620008000000 */
[----:B------:R-:W-:Y:S02]  /*07b0*/  PRMT R106, R3, 0x7632, R106 ;  /* 0x00007632036a7816 */ /* 0x000fe4000000006a */
[----:B------:R-:W-:Y:S01]  /*07c0*/  PRMT R107, R43, 0x7632, R107 ;  /* 0x000076322b6b7816 */ /* 0x000fe2000000006b */
[----:B------:R-:W2:Y:S01]  /*07d0*/  LDCU UR10, c[0x0][0x400] ;  /* 0x00008000ff0a77ac */ /* 0x000ea20008000800 */
[----:B------:R-:W-:-:S02]  /*07e0*/  PRMT R108, R26, 0x7632, R108 ;  /* 0x000076321a6c7816 */ /* 0x000fc4000000006c */
[----:B------:R-:W-:Y:S01]  /*07f0*/  PRMT R109, R30, 0x7632, R109 ;  /* 0x000076321e6d7816 */ /* 0x000fe2000000006d */
[----:B------:R-:W3:Y:S01]  /*0800*/  LDCU.64 UR12, c[0x0][0x3a0] ;  /* 0x00007400ff0c77ac */ /* 0x000ee20008000a00 */
        /* <DEDUP_REMOVED lines=41> */
[----:B0123--:R-:W-:-:S07]  /*0aa0*/  PRMT R151, R48, 0x7632, R151 ;  /* 0x0000763230977816 */ /* 0x00ffce0000000097 */
.L_x_54:
[----:B------:R-:W-:Y:S01]  /*0ab0*/  ISETP.NE.U32.AND P2, PT, RZ, UR12, PT ;  /* 0x0000000cff007c0c */ /* 0x000fe2000bf45070 */
[----:B0-----:R-:W0:Y:S01]  /*0ac0*/  LDC.64 R56, c[0x0][0x390] ;  /* 0x0000e400ff387b82 */ /* 0x001e220000000a00 */
[----:B------:R-:W-:Y:S02]  /*0ad0*/  IMAD R52, R2, UR8, RZ ;  /* 0x0000000802347c24 */ /* 0x000fe4000f8e02ff */
[----:B------:R-:W-:-:S03]  /*0ae0*/  ISETP.NE.AND.EX P2, PT, RZ, UR13, PT, P2 ;  /* 0x0000000dff007c0c */ /* 0x000fc6000bf45320 */
[----:B------:R-:W-:Y:S02]  /*0af0*/  SHF.R.S32.HI R53, RZ, 0x1f, R52 ;  /* 0x0000001fff357819 */ /* 0x000fe40000011434 */
[----:B------:R-:W1:Y:S02]  /*0b00*/  @P1 LDC.64 R62, c[0x0][0x398] ;  /* 0x0000e600ff3e1b82 */ /* 0x000e640000000a00 */
[----:B------:R-:W-:-:S04]  /*0b10*/  LEA.HI R53, R53, R52, RZ, 0x3 ;  /* 0x0000003435357211 */ /* 0x000fc800078f18ff */
[----:B------:R-:W-:Y:S02]  /*0b20*/  LEA.HI.SX32 R59, R53, R0, 0x1d ;  /* 0x00000000353b7211 */ /* 0x000fe400078feaff */
[----:B------:R-:W2:Y:S03]  /*0b30*/  @P2 LDC.64 R64, c[0x0][0x3a0] ;  /* 0x0000e800ff402b82 */ /* 0x000ea60000000a00 */
[----:B0-----:R-:W-:-:S05]  /*0b40*/  IMAD.WIDE.U32 R52, R59, 0x10, R56 ;  /* 0x000000103b347825 */ /* 0x001fca00078e0038 */
[----:B------:R-:W0:Y:S01]  /*0b50*/  LDC.64 R60, c[0x0][0x398] ;  /* 0x0000e600ff3c7b82 */ /* 0x000e220000000a00 */
[----:B------:R-:W5:Y:S01]  /*0b60*/  LDG.E.128 R52, desc[UR6][R52.64] ;  /* 0x0000000634347981 */ /* 0x000f62000c1e1d00 */
[----:B-1----:R-:W-:-:S05]  /*0b70*/  @P1 IMAD.WIDE.U32 R62, R59, 0x10, R62 ;  /* 0x000000103b3e1825 */ /* 0x002fca00078e003e */
[----:B------:R1:W5:Y:S01]  /*0b80*/  @P1 LDG.E.128 R12, desc[UR6][R62.64] ;  /* 0x000000063e0c1981 */ /* 0x000362000c1e1d00 */
[----:B--2---:R-:W-:-:S05]  /*0b90*/  @P2 IMAD.WIDE.U32 R64, R59, 0x10, R64 ;  /* 0x000000103b402825 */ /* 0x004fca00078e0040 */
[----:B------:R1:W5:Y:S01]  /*0ba0*/  @P2 LDG.E.128 R8, desc[UR6][R64.64] ;  /* 0x0000000640082981 */ /* 0x000362000c1e1d00 */
[----:B0-----:R-:W-:-:S04]  /*0bb0*/  ISETP.NE.U32.AND P1, PT, R60, RZ, PT ;  /* 0x000000ff3c00720c */ /* 0x001fc80003f25070 */
[----:B------:R-:W-:-:S13]  /*0bc0*/  ISETP.NE.AND.EX P1, PT, R61, RZ, PT, P1 ;  /* 0x000000ff3d00720c */ /* 0x000fda0003f25310 */
[----:B-1----:R-:W-:Y:S05]  /*0bd0*/  @!P1 BRA `(.L_x_38) ;  /* 0x00000004007c9947 */ /* 0x002fea0003800000 */
[----:B------:R-:W-:Y:S05]  /*0be0*/  @!P2 BRA `(.L_x_39) ;  /* 0x0000000000e4a947 */ /* 0x000fea0003800000 */
[C---:B-----5:R-:W-:Y:S01]  /*0bf0*/  PRMT R0, R52.reuse, 0x7632, R0 ;  /* 0x0000763234007816 */ /* 0x060fe20000000000 */
[----:B------:R-:W-:Y:S01]  /*0c00*/  IMAD.U32 R52, R52, 0x10000, RZ ;  /* 0x0001000034347824 */ /* 0x000fe200078e00ff */
[C---:B------:R-:W-:Y:S01]  /*0c10*/  PRMT R4, R12.reuse, 0x7632, R4 ;  /* 0x000076320c047816 */ /* 0x040fe20000000004 */
[----:B------:R-:W-:Y:S01]  /*0c20*/  IMAD.U32 R5, R12, 0x10000, RZ ;  /* 0x000100000c057824 */ /* 0x000fe200078e00ff */
[----:B------:R-:W-:Y:S01]  /*0c30*/  SHF.L.U32 R6, R8, 0x10, RZ ;  /* 0x0000001008067819 */ /* 0x000fe200000006ff */
[----:B------:R-:W-:Y:S01]  /*0c40*/  IMAD.U32 R63, R55, 0x10000, RZ ;  /* 0x00010000373f7824 */ /* 0x000fe200078e00ff */
[----:B------:R-:W-:Y:S01]  /*0c50*/  SHF.L.U32 R0, R0, 0x10, RZ ;  /* 0x0000001000007819 */ /* 0x000fe200000006ff */
[----:B------:R-:W-:Y:S01]  /*0c60*/  IMAD.U32 R66, R15, 0x10000, RZ ;  /* 0x000100000f427824 */ /* 0x000fe200078e00ff */
[C---:B------:R-:W-:Y:S01]  /*0c70*/  PRMT R58, R53.reuse, 0x7632, R58 ;  /* 0x00007632353a7816 */ /* 0x040fe2000000003a */
[----:B------:R-:W-:Y:S01]  /*0c80*/  FADD.FTZ R5, R52, R5 ;  /* 0x0000000534057221 */ /* 0x000fe20000010000 */
[----:B------:R-:W-:Y:S01]  /*0c90*/  IMAD.U32 R7, R4, 0x10000, RZ ;  /* 0x0001000004077824 */ /* 0x000fe200078e00ff */
[----:B------:R-:W-:Y:S01]  /*0ca0*/  SHF.L.U32 R53, R53, 0x10, RZ ;  /* 0x0000001035357819 */ /* 0x000fe200000006ff */
[----:B------:R-:W-:Y:S01]  /*0cb0*/  IMAD.U32 R52, R13, 0x10000, RZ ;  /* 0x000100000d347824 */ /* 0x000fe200078e00ff */
[C---:B------:R-:W-:Y:S01]  /*0cc0*/  PRMT R62, R54.reuse, 0x7632, R62 ;  /* 0x00007632363e7816 */ /* 0x040fe2000000003e */
[----:B------:R-:W-:Y:S01]  /*0cd0*/  FADD.FTZ R66, R63, R66 ;  /* 0x000000423f427221 */ /* 0x000fe20000010000 */
[----:B------:R-:W-:Y:S01]  /*0ce0*/  PRMT R64, R55, 0x7632, R64 ;  /* 0x0000763237407816 */ /* 0x000fe20000000040 */
[----:B------:R-:W-:Y:S01]  /*0cf0*/  FADD.FTZ R63, R5, R6 ;  /* 0x00000006053f7221 */ /* 0x000fe20000010000 */
[----:B------:R-:W-:Y:S01]  /*0d00*/  SHF.L.U32 R54, R54, 0x10, RZ ;  /* 0x0000001036367819 */ /* 0x000fe200000006ff */
[----:B------:R-:W-:Y:S01]  /*0d10*/  FADD.FTZ R7, R0, R7 ;  /* 0x0000000700077221 */ /* 0x000fe20000010000 */
[----:B------:R-:W-:Y:S01]  /*0d20*/  SHF.L.U32 R55, R14, 0x10, RZ ;  /* 0x000000100e377819 */ /* 0x000fe200000006ff */
[----:B------:R-:W-:Y:S01]  /*0d30*/  FADD.FTZ R52, R53, R52 ;  /* 0x0000003435347221 */ /* 0x000fe20000010000 */
[----:B------:R-:W-:Y:S01]  /*0d40*/  SHF.L.U32 R65, R9, 0x10, RZ ;  /* 0x0000001009417819 */ /* 0x000fe200000006ff */
[----:B------:R-:W-:Y:S01]  /*0d50*/  IMAD.U32 R67, R10, 0x10000, RZ ;  /* 0x000100000a437824 */ /* 0x000fe200078e00ff */
        /* <DEDUP_REMOVED lines=20> */
[----:B------:R-:W-:-:S02]  /*0ea0*/  SHF.L.U32 R71, R11, 0x10, RZ ;  /* 0x000000100b477819 */ /* 0x000fc400000006ff */
[----:B------:R-:W-:Y:S01]  /*0eb0*/  SHF.L.U32 R53, R6, 0x10, RZ ;  /* 0x0000001006357819 */ /* 0x000fe200000006ff */
[----:B------:R-:W-:Y:S01]  /*0ec0*/  IMAD.U32 R4, R4, 0x10000, RZ ;  /* 0x0001000004047824 */ /* 0x000fe200078e00ff */
[----:B------:R-:W-:Y:S01]  /*0ed0*/  SHF.L.U32 R0, R0, 0x10, RZ ;  /* 0x0000001000007819 */ /* 0x000fe200000006ff */
[----:B------:R-:W-:Y:S01]  /*0ee0*/  FADD.FTZ R71, R66, R71 ;  /* 0x0000004742477221 */ /* 0x000fe20000010000 */
[----:B------:R-:W-:Y:S01]  /*0ef0*/  FADD.FTZ R58, R55, R52 ;  /* 0x00000034373a7221 */ /* 0x000fe20000010000 */
[----:B------:R-:W-:Y:S01]  /*0f00*/  FADD.FTZ R62, R62, R53 ;  /* 0x000000353e3e7221 */ /* 0x000fe20000010000 */
[----:B------:R-:W-:Y:S01]  /*0f10*/  FADD.FTZ R64, R5, R4 ;  /* 0x0000000405407221 */ /* 0x000fe20000010000 */
[----:B------:R-:W-:Y:S02]  /*0f20*/  FADD.FTZ R66, R7, R0 ;  /* 0x0000000007427221 */ /* 0x000fe40000010000 */
[----:B------:R-:W-:Y:S02]  /*0f30*/  F2FP.BF16.F32.PACK_AB R7, R58, R71 ;  /* 0x000000473a07723e */ /* 0x000fe400000010ff */
[----:B------:R-:W-:-:S02]  /*0f40*/  F2FP.BF16.F32.PACK_AB R6, R62, R67 ;  /* 0x000000433e06723e */ /* 0x000fc400000010ff */
[----:B------:R-:W-:Y:S02]  /*0f50*/  F2FP.BF16.F32.PACK_AB R5, R64, R65 ;  /* 0x000000414005723e */ /* 0x000fe400000010ff */
[----:B------:R-:W-:Y:S01]  /*0f60*/  F2FP.BF16.F32.PACK_AB R4, R66, R63 ;  /* 0x0000003f4204723e */ /* 0x000fe200000010ff */
[----:B------:R-:W-:Y:S06]  /*0f70*/  BRA `(.L_x_40) ;  /* 0x00000004005c7947 */ /* 0x000fec0003800000 */
.L_x_39:
[----:B-----5:R-:W-:Y:S01]  /*0f80*/  PRMT R58, R53, 0x7632, R58 ;  /* 0x00007632353a7816 */ /* 0x020fe2000000003a */
[----:B------:R-:W-:Y:S01]  /*0f90*/  IMAD.U32 R0, R13, 0x10000, RZ ;  /* 0x000100000d007824 */ /* 0x000fe200078e00ff */
[----:B------:R-:W-:Y:S02]  /*0fa0*/  SHF.L.U32 R53, R53, 0x10, RZ ;  /* 0x0000001035357819 */ /* 0x000fe400000006ff */
[C---:B------:R-:W-:Y:S01]  /*0fb0*/  PRMT R7, R52.reuse, 0x7632, R7 ;  /* 0x0000763234077816 */ /* 0x040fe20000000007 */
[----:B------:R-:W-:Y:S01]  /*0fc0*/  IMAD.U32 R52, R52, 0x10000, RZ ;  /* 0x0001000034347824 */ /* 0x000fe200078e00ff */
[----:B------:R-:W-:Y:S01]  /*0fd0*/  SHF.L.U32 R63, R12, 0x10, RZ ;  /* 0x000000100c3f7819 */ /* 0x000fe200000006ff */
[----:B------:R-:W-:Y:S01]  /*0fe0*/  FADD.FTZ R65, R53, R0 ;  /* 0x0000000035417221 */ /* 0x000fe20000010000 */
[C---:B------:R-:W-:Y:S01]  /*0ff0*/  PRMT R62, R54.reuse, 0x7632, R62 ;  /* 0x00007632363e7816 */ /* 0x040fe2000000003e */
[----:B------:R-:W-:Y:S01]  /*1000*/  IMAD.U32 R54, R54, 0x10000, RZ ;  /* 0x0001000036367824 */ /* 0x000fe200078e00ff */
[C---:B------:R-:W-:Y:S01]  /*1010*/  PRMT R64, R55.reuse, 0x7632, R64 ;  /* 0x0000763237407816 */ /* 0x040fe20000000040 */
        /* <DEDUP_REMOVED lines=9> */
[----:B------:R-:W-:-:S02]  /*10b0*/  SHF.L.U32 R67, R14, 0x10, RZ ;  /* 0x000000100e437819 */ /* 0x000fc400000006ff */
        /* <DEDUP_REMOVED lines=9> */
[----:B------:R-:W-:Y:S02]  /*1150*/  FADD.FTZ R58, R69, R6 ;  /* 0x00000006453a7221 */ /* 0x000fe40000010000 */
[----:B------:R-:W-:Y:S01]  /*1160*/  FADD.FTZ R62, R62, R5 ;  /* 0x000000053e3e7221 */ /* 0x000fe20000010000 */
[----:B------:R-:W-:Y:S01]  /*1170*/  F2FP.BF16.F32.PACK_AB R5, R64, R65 ;  /* 0x000000414005723e */ /* 0x000fe200000010ff */
[----:B------:R-:W-:Y:S01]  /*1180*/  FADD.FTZ R66, R7, R0 ;  /* 0x0000000007427221 */ /* 0x000fe20000010000 */
[----:B------:R-:W-:-:S02]  /*1190*/  F2FP.BF16.F32.PACK_AB R7, R58, R71 ;  /* 0x000000473a07723e */ /* 0x000fc400000010ff */
[----:B------:R-:W-:Y:S02]  /*11a0*/  F2FP.BF16.F32.PACK_AB R6, R62, R67 ;  /* 0x000000433e06723e */ /* 0x000fe400000010ff */
[----:B------:R-:W-:Y:S01]  /*11b0*/  F2FP.BF16.F32.PACK_AB R4, R66, R63 ;  /* 0x0000003f4204723e */ /* 0x000fe200000010ff */
[----:B------:R-:W-:Y:S06]  /*11c0*/  BRA `(.L_x_40) ;  /* 0x0000000000c87947 */ /* 0x000fec0003800000 */
.L_x_38:
[----:B------:R-:W-:Y:S05]  /*11d0*/  @!P2 BRA `(.L_x_41) ;  /* 0x000000000094a947 */ /* 0x000fea0003800000 */
        /* <DEDUP_REMOVED lines=37> */
.L_x_41:
        /* <DEDUP_REMOVED lines=12> */
.L_x_40:
[----:B------:R-:W0:Y:S01]  /*14f0*/  @P0 LDC.64 R84, c[0x0][0x3a8] ;  /* 0x0000ea00ff540b82 */ /* 0x000e220000000a00 */
[----:B------:R-:W-:-:S04]  /*1500*/  VIADD R69, R59, 0x100 ;  /* 0x000001003b457836 */ /* 0x000fc80000000000 */
[----:B------:R-:W-:-:S03]  /*1510*/  IMAD.WIDE.U32 R52, R69, 0x10, R56 ;  /* 0x0000001045347825 */ /* 0x000fc600078e0038 */
[----:B------:R-:W1:Y:S08]  /*1520*/  @P1 LDC.64 R86, c[0x0][0x398] ;  /* 0x0000e600ff561b82 */ /* 0x000e700000000a00 */
[----:B------:R-:W2:Y:S01]  /*1530*/  @P2 LDC.64 R88, c[0x0][0x3a0] ;  /* 0x0000e800ff582b82 */ /* 0x000ea20000000a00 */
[----:B0-----:R-:W-:-:S05]  /*1540*/  @P0 IMAD.WIDE.U32 R84, R59, 0x10, R84 ;  /* 0x000000103b540825 */ /* 0x001fca00078e0054 */
[----:B------:R0:W-:Y:S01]  /*1550*/  @P0 STG.E.128 desc[UR6][R84.64], R4 ;  /* 0x0000000454000986 */ /* 0x0001e2000c101d06 */
[----:B-1----:R-:W-:-:S03]  /*1560*/  @P1 IMAD.WIDE.U32 R86, R69, 0x10, R86 ;  /* 0x0000001045561825 */ /* 0x002fc600078e0056 */
[----:B------:R-:W5:Y:S04]  /*1570*/  LDG.E.128 R52, desc[UR6][R52.64] ;  /* 0x0000000634347981 */ /* 0x000f68000c1e1d00 */
[----:B------:R0:W5:Y:S01]  /*1580*/  @P1 LDG.E.128 R12, desc[UR6][R86.64] ;  /* 0x00000006560c1981 */ /* 0x000162000c1e1d00 */
[----:B--2---:R-:W-:-:S05]  /*1590*/  @P2 IMAD.WIDE.U32 R88, R69, 0x10, R88 ;  /* 0x0000001045582825 */ /* 0x004fca00078e0058 */
[----:B------:R0:W5:Y:S01]  /*15a0*/  @P2 LDG.E.128 R8, desc[UR6][R88.64] ;  /* 0x0000000658082981 */ /* 0x000162000c1e1d00 */
[----:B------:R-:W-:-:S04]  /*15b0*/  ISETP.NE.U32.AND P3, PT, R60, RZ, PT ;  /* 0x000000ff3c00720c */ /* 0x000fc80003f65070 */
[----:B------:R-:W-:-:S13]  /*15c0*/  ISETP.NE.AND.EX P3, PT, R61, RZ, PT, P3 ;  /* 0x000000ff3d00720c */ /* 0x000fda0003f65330 */
[----:B0-----:R-:W-:Y:S05]  /*15d0*/  @P3 BRA `(.L_x_42) ;  /* 0x0000000000d43947 */ /* 0x001fea0003800000 */
        /* <DEDUP_REMOVED lines=16> */
.L_x_43:
[C---:B-----5:R-:W-:Y:S01]  /*16e0*/  PRMT R60, R53.reuse, 0x7632, R60 ;  /* 0x00007632353c7816 */ /* 0x060fe2000000003c */
[----:B------:R-:W-:Y:S01]  /*16f0*/  IMAD.U32 R53, R53, 0x10000, RZ ;  /* 0x0001000035357824 */ /* 0x000fe200078e00ff */
[----:B------:R-:W-:Y:S01]  /*1700*/  SHF.L.U32 R0, R9, 0x10, RZ ;  /* 0x0000001009007819 */ /* 0x000fe200000006ff */
[----:B------:R-:W-:Y:S01]  /*1710*/  IMAD.U32 R83, R8, 0x10000, RZ ;  /* 0x0001000008537824 */ /* 0x000fe200078e00ff */
[----:B------:R-:W-:Y:S01]  /*1720*/  PRMT R7, R52, 0x7632, R7 ;  /* 0x0000763234077816 */ /* 0x000fe20000000007 */
[----:B------:R-:W-:Y:S01]  /*1730*/  IMAD.U32 R61, R10, 0x10000, RZ ;  /* 0x000100000a3d7824 */ /* 0x000fe200078e00ff */
[----:B------:R-:W-:Y:S01]  /*1740*/  SHF.L.U32 R52, R52, 0x10, RZ ;  /* 0x0000001034347819 */ /* 0x000fe200000006ff */
[----:B------:R-:W-:Y:S01]  /*1750*/  FADD.FTZ R85, R0, R53 ;  /* 0x0000003500557221 */ /* 0x000fe20000010000 */
[----:B------:R-:W-:Y:S01]  /*1760*/  PRMT R68, R54, 0x7632, R68 ;  /* 0x0000763236447816 */ /* 0x000fe20000000044 */
[----:B------:R-:W-:Y:S01]  /*1770*/  IMAD.U32 R7, R7, 0x10000, RZ ;  /* 0x0001000007077824 */ /* 0x000fe200078e00ff */
[----:B------:R-:W-:Y:S01]  /*1780*/  PRMT R70, R55, 0x7632, R70 ;  /* 0x0000763237467816 */ /* 0x000fe20000000046 */
[----:B------:R-:W-:Y:S01]  /*1790*/  FADD.FTZ R83, R83, R52 ;  /* 0x0000003453537221 */ /* 0x000fe20000010000 */
[----:B------:R-:W-:-:S02]  /*17a0*/  PRMT R0, R8, 0x7632, R0 ;  /* 0x0000763208007816 */ /* 0x000fc40000000000 */
[----:B------:R-:W-:Y:S01]  /*17b0*/  PRMT R4, R9, 0x7632, R4 ;  /* 0x0000763209047816 */ /* 0x000fe20000000004 */
[----:B------:R-:W-:Y:S01]  /*17c0*/  IMAD.U32 R89, R70, 0x10000, RZ ;  /* 0x0001000046597824 */ /* 0x000fe200078e00ff */
[----:B------:R-:W-:Y:S02]  /*17d0*/  PRMT R5, R10, 0x7632, R5 ;  /* 0x000076320a057816 */ /* 0x000fe40000000005 */
[----:B------:R-:W-:Y:S01]  /*17e0*/  PRMT R6, R11, 0x7632, R6 ;  /* 0x000076320b067816 */ /* 0x000fe20000000006 */
[----:B------:R-:W-:Y:S01]  /*17f0*/  IMAD.U32 R4, R4, 0x10000, RZ ;  /* 0x0001000004047824 */ /* 0x000fe200078e00ff */
[----:B------:R-:W-:Y:S02]  /*1800*/  SHF.L.U32 R54, R54, 0x10, RZ ;  /* 0x0000001036367819 */ /* 0x000fe400000006ff */
[----:B------:R-:W-:Y:S02]  /*1810*/  SHF.L.U32 R55, R55, 0x10, RZ ;  /* 0x0000001037377819 */ /* 0x000fe400000006ff */
[----:B------:R-:W-:Y:S01]  /*1820*/  SHF.L.U32 R52, R11, 0x10, RZ ;  /* 0x000000100b347819 */ /* 0x000fe200000006ff */
[----:B------:R-:W-:Y:S01]  /*1830*/  FADD.FTZ R61, R61, R54 ;  /* 0x000000363d3d7221 */ /* 0x000fe20000010000 */
[----:B------:R-:W-:-:S02]  /*1840*/  SHF.L.U32 R53, R60, 0x10, RZ ;  /* 0x000000103c357819 */ /* 0x000fc400000006ff */
[----:B------:R-:W-:Y:S01]  /*1850*/  SHF.L.U32 R68, R68, 0x10, RZ ;  /* 0x0000001044447819 */ /* 0x000fe200000006ff */
[----:B------:R-:W-:Y:S01]  /*1860*/  FADD.FTZ R87, R52, R55 ;  /* 0x0000003734577221 */ /* 0x000fe20000010000 */
[----:B------:R-:W-:Y:S01]  /*1870*/  SHF.L.U32 R6, R6, 0x10, RZ ;  /* 0x0000001006067819 */ /* 0x000fe200000006ff */
[----:B------:R-:W-:Y:S01]  /*1880*/  FADD.FTZ R70, R53, R4 ;  /* 0x0000000435467221 */ /* 0x000fe20000010000 */
[----:B------:R-:W-:Y:S02]  /*1890*/  SHF.L.U32 R5, R5, 0x10, RZ ;  /* 0x0000001005057819 */ /* 0x000fe400000006ff */
        /* <DEDUP_REMOVED lines=9> */
.L_x_42:
        /* <DEDUP_REMOVED lines=15> */
[----:B------:R-:W-:Y:S01]  /*1a20*/  PRMT R4, R13, 0x7632, R4 ;  /* 0x000076320d047816 */ /* 0x000fe20000000004 */
[----:B------:R-:W-:Y:S01]  /*1a30*/  IMAD.U32 R68, R68, 0x10000, RZ ;  /* 0x0001000044447824 */ /* 0x000fe200078e00ff */
[----:B------:R-:W-:-:S02]  /*1a40*/  PRMT R5, R14, 0x7632, R5 ;  /* 0x000076320e057816 */ /* 0x000fc40000000005 */
[----:B------:R-:W-:Y:S02]  /*1a50*/  PRMT R6, R15, 0x7632, R6 ;  /* 0x000076320f067816 */ /* 0x000fe40000000006 */
        /* <DEDUP_REMOVED lines=11> */
[----:B------:R-:W-:Y:S02]  /*1b10*/  SHF.L.U32 R4, R4, 0x10, RZ ;  /* 0x0000001004047819 */ /* 0x000fe400000006ff */
[----:B------:R-:W-:Y:S01]  /*1b20*/  SHF.L.U32 R0, R0, 0x10, RZ ;  /* 0x0000001000007819 */ /* 0x000fe200000006ff */
[----:B------:R-:W-:Y:S01]  /*1b30*/  FADD.FTZ R60, R89, R6 ;  /* 0x00000006593c7221 */ /* 0x000fe20000010000 */
[----:B------:R-:W-:Y:S01]  /*1b40*/  F2FP.BF16.F32.PACK_AB R6, R68, R61 ;  /* 0x0000003d4406723e */ /* 0x000fe200000010ff */
[----:B------:R-:W-:Y:S02]  /*1b50*/  FADD.FTZ R70, R53, R4 ;  /* 0x0000000435467221 */ /* 0x000fe40000010000 */
[----:B------:R-:W-:Y:S01]  /*1b60*/  FADD.FTZ R84, R7, R0 ;  /* 0x0000000007547221 */ /* 0x000fe20000010000 */
[----:B------:R-:W-:-:S02]  /*1b70*/  F2FP.BF16.F32.PACK_AB R7, R60, R87 ;  /* 0x000000573c07723e */ /* 0x000fc400000010ff */
[----:B------:R-:W-:Y:S02]  /*1b80*/  F2FP.BF16.F32.PACK_AB R5, R70, R85 ;  /* 0x000000554605723e */ /* 0x000fe400000010ff */
[----:B------:R-:W-:Y:S01]  /*1b90*/  F2FP.BF16.F32.PACK_AB R4, R84, R83 ;  /* 0x000000535404723e */ /* 0x000fe200000010ff */
[----:B------:R-:W-:Y:S06]  /*1ba0*/  BRA `(.L_x_44) ;  /* 0x0000000000e07947 */ /* 0x000fec0003800000 */
.L_x_45:
[C---:B-----5:R-:W-:Y:S01]  /*1bb0*/  PRMT R4, R52.reuse, 0x7632, R4 ;  /* 0x0000763234047816 */ /* 0x060fe20000000004 */
[----:B------:R-:W-:Y:S01]  /*1bc0*/  IMAD.U32 R52, R52, 0x10000, RZ ;  /* 0x0001000034347824 */ /* 0x000fe200078e00ff */
[C---:B------:R-:W-:Y:S02]  /*1bd0*/  SHF.L.U32 R5, R12.reuse, 0x10, RZ ;  /* 0x000000100c057819 */ /* 0x040fe400000006ff */
[----:B------:R-:W-:Y:S01]  /*1be0*/  PRMT R0, R12, 0x7632, R0 ;  /* 0x000076320c007816 */ /* 0x000fe20000000000 */
[----:B------:R-:W-:Y:S01]  /*1bf0*/  IMAD.U32 R7, R4, 0x10000, RZ ;  /* 0x0001000004077824 */ /* 0x000fe200078e00ff */
[----:B------:R-:W-:Y:S01]  /*1c00*/  SHF.L.U32 R70, R55, 0x10, RZ ;  /* 0x0000001037467819 */ /* 0x000fe200000006ff */
[----:B------:R-:W-:Y:S01]  /*1c10*/  FADD.FTZ R5, R5, R52 ;  /* 0x0000003405057221 */ /* 0x000fe20000010000 */
[----:B------:R-:W-:Y:S01]  /*1c20*/  SHF.L.U32 R83, R15, 0x10, RZ ;  /* 0x000000100f537819 */ /* 0x000fe200000006ff */
[----:B------:R-:W-:Y:S01]  /*1c30*/  IMAD.U32 R52, R13, 0x10000, RZ ;  /* 0x000100000d347824 */ /* 0x000fe200078e00ff */
[----:B------:R-:W-:-:S02]  /*1c40*/  SHF.L.U32 R6, R8, 0x10, RZ ;  /* 0x0000001008067819 */ /* 0x000fc400000006ff */
[----:B------:R-:W-:Y:S01]  /*1c50*/  SHF.L.U32 R0, R0, 0x10, RZ ;  /* 0x0000001000007819 */ /* 0x000fe200000006ff */
[----:B------:R-:W-:Y:S01]  /*1c60*/  FADD.FTZ R87, R83, R70 ;  /* 0x0000004653577221 */ /* 0x000fe20000010000 */
[----:B------:R-:W-:Y:S01]  /*1c70*/  PRMT R60, R53, 0x7632, R60 ;  /* 0x00007632353c7816 */ /* 0x000fe2000000003c */
[--C-:B------:R-:W-:Y:S01]  /*1c80*/  FADD.FTZ R83, R6, R5.reuse ;  /* 0x0000000506537221 */ /* 0x100fe20000010000 */
[----:B------:R-:W-:Y:S01]  /*1c90*/  PRMT R68, R55, 0x7632, R68 ;  /* 0x0000763237447816 */ /* 0x000fe20000000044 */
[--C-:B------:R-:W-:Y:S01]  /*1ca0*/  FADD.FTZ R84, R7, R0.reuse ;  /* 0x0000000007547221 */ /* 0x100fe20000010000 */
[----:B------:R-:W-:Y:S02]  /*1cb0*/  PRMT R5, R15, 0x7632, R5 ;  /* 0x000076320f057816 */ /* 0x000fe40000000005 */
[C---:B------:R-:W-:Y:S01]  /*1cc0*/  PRMT R61, R54.reuse, 0x7632, R61 ;  /* 0x00007632363d7816 */ /* 0x040fe2000000003d */
[----:B------:R-:W-:Y:S01]  /*1cd0*/  IMAD.U32 R54, R54, 0x10000, RZ ;  /* 0x0001000036367824 */ /* 0x000fe200078e00ff */
[----:B------:R-:W-:Y:S01]  /*1ce0*/  SHF.L.U32 R55, R14, 0x10, RZ ;  /* 0x000000100e377819 */ /* 0x000fe200000006ff */
[----:B------:R-:W-:Y:S01]  /*1cf0*/  IMAD.U32 R5, R5, 0x10000, RZ ;  /* 0x0001000005057824 */ /* 0x000fe200078e00ff */
[----:B------:R-:W-:-:S02]  /*1d00*/  PRMT R0, R13, 0x7632, R0 ;  /* 0x000076320d007816 */ /* 0x000fc40000000000 */
[----:B------:R-:W-:Y:S01]  /*1d10*/  PRMT R4, R14, 0x7632, R4 ;  /* 0x000076320e047816 */ /* 0x000fe20000000004 */
[----:B------:R-:W-:Y:S01]  /*1d20*/  FADD.FTZ R54, R55, R54 ;  /* 0x0000003637367221 */ /* 0x000fe20000010000 */
[----:B------:R-:W-:Y:S01]  /*1d30*/  SHF.L.U32 R7, R60, 0x10, RZ ;  /* 0x000000103c077819 */ /* 0x000fe200000006ff */
[----:B------:R-:W-:Y:S01]  /*1d40*/  IMAD.U32 R55, R61, 0x10000, RZ ;  /* 0x000100003d377824 */ /* 0x000fe200078e00ff */
[----:B------:R-:W-:Y:S02]  /*1d50*/  SHF.L.U32 R53, R53, 0x10, RZ ;  /* 0x0000001035357819 */ /* 0x000fe400000006ff */
[----:B------:R-:W-:Y:S02]  /*1d60*/  SHF.L.U32 R60, R68, 0x10, RZ ;  /* 0x00000010443c7819 */ /* 0x000fe400000006ff */
[----:B------:R-:W-:Y:S01]  /*1d70*/  SHF.L.U32 R0, R0, 0x10, RZ ;  /* 0x0000001000007819 */ /* 0x000fe200000006ff */
[----:B------:R-:W-:Y:S01]  /*1d80*/  FADD.FTZ R52, R52, R53 ;  /* 0x0000003534347221 */ /* 0x000fe20000010000 */
[----:B------:R-:W-:Y:S01]  /*1d90*/  SHF.L.U32 R4, R4, 0x10, RZ ;  /* 0x0000001004047819 */ /* 0x000fe200000006ff */
[--C-:B------:R-:W-:Y:S01]  /*1da0*/  FADD.FTZ R60, R60, R5.reuse ;  /* 0x000000053c3c7221 */ /* 0x100fe20000010000 */
[----:B------:R-:W-:Y:S01]  /*1db0*/  SHF.L.U32 R85, R9, 0x10, RZ ;  /* 0x0000001009557819 */ /* 0x000fe200000006ff */
[C---:B------:R-:W-:Y:S01]  /*1dc0*/  IMAD.U32 R53, R10.reuse, 0x10000, RZ ;  /* 0x000100000a357824 */ /* 0x040fe200078e00ff */
[----:B------:R-:W-:Y:S01]  /*1dd0*/  PRMT R5, R10, 0x7632, R5 ;  /* 0x000076320a057816 */ /* 0x000fe20000000005 */
[----:B------:R-:W-:Y:S01]  /*1de0*/  FADD.FTZ R70, R7, R0 ;  /* 0x0000000007467221 */ /* 0x000fe20000010000 */
        /* <DEDUP_REMOVED lines=14> */
[----:B------:R-:W-:Y:S01]  /*1ed0*/  F2FP.BF16.F32.PACK_AB R6, R68, R61 ;  /* 0x0000003d4406723e */ /* 0x000fe200000010ff */
[----:B------:R-:W-:Y:S02]  /*1ee0*/  FADD.FTZ R70, R70, R7 ;  /* 0x0000000746467221 */ /* 0x000fe40000010000 */
[----:B------:R-:W-:Y:S01]  /*1ef0*/  FADD.FTZ R84, R84, R5 ;  /* 0x0000000554547221 */ /* 0x000fe20000010000 */
[----:B------:R-:W-:-:S02]  /*1f00*/  F2FP.BF16.F32.PACK_AB R7, R60, R87 ;  /* 0x000000573c07723e */ /* 0x000fc400000010ff */
[----:B------:R-:W-:Y:S02]  /*1f10*/  F2FP.BF16.F32.PACK_AB R5, R70, R85 ;  /* 0x000000554605723e */ /* 0x000fe400000010ff */
[----:B------:R-:W-:-:S07]  /*1f20*/  F2FP.BF16.F32.PACK_AB R4, R84, R83 ;  /* 0x000000535404723e */ /* 0x000fce00000010ff */
.L_x_44:
        /* <DEDUP_REMOVED lines=12> */
[----:B------:R-:W-:Y:S05]  /*1ff0*/  @P3 BRA `(.L_x_46) ;  /* 0x0000000000cc3947 */ /* 0x000fea0003800000 */
[----:B------:R-:W-:Y:S05]  /*2000*/  BRA.U UP0, `(.L_x_47) ;  /* 0x0000000100347547 */ /* 0x000fea000b800000 */
[----:B0----5:R-:W-:Y:S01]  /*2010*/  PRMT R90, R53, 0x7632, R90 ;  /* 0x00007632355a7816 */ /* 0x021fe2000000005a */
[----:B------:R-:W-:Y:S01]  /*2020*/  IMAD.U32 R95, R54, 0x10000, RZ ;  /* 0x00010000365f7824 */ /* 0x000fe200078e00ff */
[----:B------:R-:W-:Y:S02]  /*2030*/  PRMT R92, R52, 0x7632, R92 ;  /* 0x00007632345c7816 */ /* 0x000fe4000000005c */
[----:B------:R-:W-:Y:S01]  /*2040*/  PRMT R88, R54, 0x7632, R88 ;  /* 0x0000763236587816 */ /* 0x000fe20000000058 */
[----:B------:R-:W-:Y:S01]  /*2050*/  IMAD.U32 R90, R90, 0x10000, RZ ;  /* 0x000100005a5a7824 */ /* 0x000fe200078e00ff */
[----:B------:R-:W-:Y:S02]  /*2060*/  PRMT R86, R55, 0x7632, R86 ;  /* 0x0000763237567816 */ /* 0x000fe40000000056 */
[----:B------:R-:W-:Y:S02]  /*2070*/  SHF.L.U32 R91, R52, 0x10, RZ ;  /* 0x00000010345b7819 */ /* 0x000fe400000006ff */
[----:B------:R-:W-:-:S02]  /*2080*/  SHF.L.U32 R93, R53, 0x10, RZ ;  /* 0x00000010355d7819 */ /* 0x000fc400000006ff */
[----:B------:R-:W-:Y:S02]  /*2090*/  SHF.L.U32 R97, R55, 0x10, RZ ;  /* 0x0000001037617819 */ /* 0x000fe400000006ff */
[----:B------:R-:W-:Y:S02]  /*20a0*/  SHF.L.U32 R92, R92, 0x10, RZ ;  /* 0x000000105c5c7819 */ /* 0x000fe400000006ff */
[----:B------:R-:W-:Y:S02]  /*20b0*/  SHF.L.U32 R88, R88, 0x10, RZ ;  /* 0x0000001058587819 */ /* 0x000fe400000006ff */
[----:B------:R-:W-:Y:S01]  /*20c0*/  SHF.L.U32 R86, R86, 0x10, RZ ;  /* 0x0000001056567819 */ /* 0x000fe200000006ff */
[----:B------:R-:W-:Y:S06]  /*20d0*/  BRA `(.L_x_48) ;  /* 0x00000008000c7947 */ /* 0x000fec0003800000 */
.L_x_47:
[C---:B-----5:R-:W-:Y:S01]  /*20e0*/  PRMT R56, R53.reuse, 0x7632, R56 ;  /* 0x0000763235387816 */ /* 0x060fe20000000038 */
[----:B0-----:R-:W-:Y:S01]  /*20f0*/  IMAD.U32 R91, R8, 0x10000, RZ ;  /* 0x00010000085b7824 */ /* 0x001fe200078e00ff */
[----:B------:R-:W-:Y:S02]  /*2100*/  SHF.L.U32 R53, R53, 0x10, RZ ;  /* 0x0000001035357819 */ /* 0x000fe400000006ff */
[----:B------:R-:W-:Y:S02]  /*2110*/  SHF.L.U32 R0, R9, 0x10, RZ ;  /* 0x0000001009007819 */ /* 0x000fe400000006ff */
        /* <DEDUP_REMOVED lines=12> */
[----:B------:R-:W-:-:S02]  /*21e0*/  PRMT R6, R11, 0x7632, R6 ;  /* 0x000076320b067816 */ /* 0x000fc40000000006 */
[----:B------:R-:W-:Y:S02]  /*21f0*/  SHF.L.U32 R88, R57, 0x10, RZ ;  /* 0x0000001039587819 */ /* 0x000fe400000006ff */
[----:B------:R-:W-:Y:S01]  /*2200*/  SHF.L.U32 R54, R54, 0x10, RZ ;  /* 0x0000001036367819 */ /* 0x000fe200000006ff */
[----:B------:R-:W-:Y:S01]  /*2210*/  IMAD.U32 R6, R6, 0x10000, RZ ;  /* 0x0001000006067824 */ /* 0x000fe200078e00ff */
[----:B------:R-:W-:Y:S02]  /*2220*/  SHF.L.U32 R95, R10, 0x10, RZ ;  /* 0x000000100a5f7819 */ /* 0x000fe400000006ff */
        /* <DEDUP_REMOVED lines=16> */
.L_x_46:
[----:B------:R-:W-:Y:S05]  /*2330*/  BRA.U UP0, `(.L_x_49) ;  /* 0x0000000100947547 */ /* 0x000fea000b800000 */
[C---:B-----5:R-:W-:Y:S01]  /*2340*/  PRMT R56, R53.reuse, 0x7632, R56 ;  /* 0x0000763235387816 */ /* 0x060fe20000000038 */
[----:B0-----:R-:W-:Y:S01]  /*2350*/  IMAD.U32 R95, R14, 0x10000, RZ ;  /* 0x000100000e5f7824 */ /* 0x001fe200078e00ff */
        /* <DEDUP_REMOVED lines=13> */
[----:B------:R-:W-:-:S02]  /*2430*/  PRMT R4, R13, 0x7632, R4 ;  /* 0x000076320d047816 */ /* 0x000fc40000000004 */
[----:B------:R-:W-:Y:S02]  /*2440*/  PRMT R5, R14, 0x7632, R5 ;  /* 0x000076320e057816 */ /* 0x000fe40000000005 */
[----:B------:R-:W-:Y:S01]  /*2450*/  PRMT R6, R15, 0x7632, R6 ;  /* 0x000076320f067816 */ /* 0x000fe20000000006 */
[----:B------:R-:W-:Y:S01]  /*2460*/  IMAD.U32 R4, R4, 0x10000, RZ ;  /* 0x0001000004047824 */ /* 0x000fe200078e00ff */
[----:B------:R-:W-:Y:S02]  /*2470*/  SHF.L.U32 R55, R55, 0x10, RZ ;  /* 0x0000001037377819 */ /* 0x000fe400000006ff */
[----:B------:R-:W-:Y:S02]  /*2480*/  SHF.L.U32 R52, R15, 0x10, RZ ;  /* 0x000000100f347819 */ /* 0x000fe400000006ff */
        /* <DEDUP_REMOVED lines=16> */
.L_x_49:
[C---:B0----5:R-:W-:Y:S01]  /*2590*/  PRMT R4, R52.reuse, 0x7632, R4 ;  /* 0x0000763234047816 */ /* 0x061fe20000000004 */
[----:B------:R-:W-:Y:S01]  /*25a0*/  IMAD.U32 R88, R55, 0x10000, RZ ;  /* 0x0001000037587824 */ /* 0x000fe200078e00ff */
[----:B------:R-:W-:Y:S02]  /*25b0*/  SHF.L.U32 R52, R52, 0x10, RZ ;  /* 0x0000001034347819 */ /* 0x000fe400000006ff */
[C---:B------:R-:W-:Y:S02]  /*25c0*/  SHF.L.U32 R5, R12.reuse, 0x10, RZ ;  /* 0x000000100c057819 */ /* 0x040fe400000006ff */
[----:B------:R-:W-:Y:S02]  /*25d0*/  PRMT R0, R12, 0x7632, R0 ;  /* 0x000076320c007816 */ /* 0x000fe40000000000 */
        /* <DEDUP_REMOVED lines=8> */
[----:B------:R-:W-:Y:S01]  /*2660*/  PRMT R5, R15, 0x7632, R5 ;  /* 0x000076320f057816 */ /* 0x000fe20000000005 */
[----:B------:R-:W-:Y:S01]  /*2670*/  FADD.FTZ R92, R7, R0 ;  /* 0x00000000075c7221 */ /* 0x000fe20000010000 */
[C---:B------:R-:W-:Y:S01]  /*2680*/  PRMT R56, R53.reuse, 0x7632, R56 ;  /* 0x0000763235387816 */ /* 0x040fe20000000038 */
        /* <DEDUP_REMOVED lines=22> */
[C---:B------:R-:W-:Y:S01]  /*27f0*/  PRMT R6, R11.reuse, 0x7632, R6 ;  /* 0x000076320b067816 */ /* 0x040fe20000000006 */
[----:B------:R-:W-:Y:S01]  /*2800*/  IMAD.U32 R52, R11, 0x10000, RZ ;  /* 0x000100000b347824 */ /* 0x000fe200078e00ff */
[----:B------:R-:W-:-:S02]  /*2810*/  PRMT R4, R9, 0x7632, R4 ;  /* 0x0000763209047816 */ /* 0x000fc40000000004 */
[----:B------:R-:W-:Y:S01]  /*2820*/  SHF.L.U32 R53, R5, 0x10, RZ ;  /* 0x0000001005357819 */ /* 0x000fe200000006ff */
[----:B------:R-:W-:Y:S01]  /*2830*/  FADD.FTZ R97, R52, R97 ;  /* 0x0000006134617221 */ /* 0x000fe20000010000 */
        /* <DEDUP_REMOVED lines=13> */
.L_x_48:
[----:B------:R-:W-:Y:S01]  /*2910*/  FADD.FTZ R53, RZ, R63 ;  /* 0x0000003fff357221 */ /* 0x000fe20000010000 */
[----:B------:R-:W-:Y:S03]  /*2920*/  BSSY.RECONVERGENT B0, `(.L_x_50) ;  /* 0x000006a000007945 */ /* 0x000fe60003800200 */
[----:B------:R-:W-:-:S04]  /*2930*/  FADD.FTZ R0, R53, R66 ;  /* 0x0000004235007221 */ /* 0x000fc80000010000 */
        /* <DEDUP_REMOVED lines=21> */
[----:B------:R-:W-:-:S05]  /*2a90*/  FADD.FTZ R53, R53, R86 ;  /* 0x0000005635357221 */ /* 0x000fca0000010000 */
[----:B------:R-:W0:Y:S02]  /*2aa0*/  SHFL.BFLY PT, R0, R53, 0x1, 0x1f ;  /* 0x0c201f0035007f89 */ /* 0x000e2400000e0000 */
[----:B0-----:R-:W-:-:S05]  /*2ab0*/  FADD.FTZ R54, R53, R0 ;  /* 0x0000000035367221 */ /* 0x001fca0000010000 */
[----:B------:R-:W0:Y:S02]  /*2ac0*/  SHFL.BFLY PT, R55, R54, 0x2, 0x1f ;  /* 0x0c401f0036377f89 */ /* 0x000e2400000e0000 */
[----:B0-----:R-:W-:-:S05]  /*2ad0*/  FADD.FTZ R55, R54, R55 ;  /* 0x0000003736377221 */ /* 0x001fca0000010000 */
[----:B------:R-:W0:Y:S02]  /*2ae0*/  SHFL.BFLY PT, R0, R55, 0x4, 0x1f ;  /* 0x0c801f0037007f89 */ /* 0x000e2400000e0000 */
[----:B0-----:R-:W-:-:S05]  /*2af0*/  FADD.FTZ R56, R55, R0 ;  /* 0x0000000037387221 */ /* 0x001fca0000010000 */
[----:B------:R-:W0:Y:S02]  /*2b00*/  SHFL.BFLY PT, R57, R56, 0x8, 0x1f ;  /* 0x0d001f0038397f89 */ /* 0x000e2400000e0000 */
[----:B0-----:R-:W-:-:S05]  /*2b10*/  FADD.FTZ R57, R56, R57 ;  /* 0x0000003938397221 */ /* 0x001fca0000010000 */
[----:B------:R-:W0:Y:S02]  /*2b20*/  SHFL.BFLY PT, R0, R57, 0x10, 0x1f ;  /* 0x0e001f0039007f89 */ /* 0x000e2400000e0000 */
[----:B0-----:R-:W-:-:S04]  /*2b30*/  FADD.FTZ R0, R57, R0 ;  /* 0x0000000039007221 */ /* 0x001fc80000010000 */
[----:B------:R-:W-:-:S04]  /*2b40*/  FMUL.FTZ R52, R0, 0.001302083372138440609 ;  /* 0x3aaaaaab00347820 */ /* 0x000fc80000410000 */
[C---:B------:R-:W-:Y:S01]  /*2b50*/  FADD.FTZ R0, -R52.reuse, R63 ;  /* 0x0000003f34007221 */ /* 0x040fe20000010100 */
[C---:B------:R-:W-:Y:S01]  /*2b60*/  FADD.FTZ R53, -R52.reuse, R66 ;  /* 0x0000004234357221 */ /* 0x040fe20000010100 */
[C---:B------:R-:W-:Y:S01]  /*2b70*/  FADD.FTZ R99, -R52.reuse, R65 ;  /* 0x0000004134637221 */ /* 0x040fe20000010100 */
[----:B------:R-:W-:Y:S01]  /*2b80*/  FADD.FTZ R55, -R52, R67 ;  /* 0x0000004334377221 */ /* 0x000fe20000010100 */
[----:B------:R-:W-:-:S04]  /*2b90*/  FFMA.FTZ R0, R0, R0, RZ ;  /* 0x0000000000007223 */ /* 0x000fc800000100ff */
[----:B------:R-:W-:Y:S01]  /*2ba0*/  FFMA.FTZ R0, R53, R53, R0 ;  /* 0x0000003535007223 */ /* 0x000fe20000010000 */
[----:B------:R-:W-:-:S03]  /*2bb0*/  FADD.FTZ R53, -R52, R64 ;  /* 0x0000004034357221 */ /* 0x000fc60000010100 */
[----:B------:R-:W-:-:S04]  /*2bc0*/  FFMA.FTZ R0, R99, R99, R0 ;  /* 0x0000006363007223 */ /* 0x000fc80000010000 */
[----:B------:R-:W-:Y:S01]  /*2bd0*/  FFMA.FTZ R0, R53, R53, R0 ;  /* 0x0000003535007223 */ /* 0x000fe20000010000 */
[----:B------:R-:W-:-:S03]  /*2be0*/  FADD.FTZ R53, -R52, R62 ;  /* 0x0000003e34357221 */ /* 0x000fc60000010100 */
        /* <DEDUP_REMOVED lines=36> */
[----:B------:R-:W-:-:S04]  /*2e30*/  FFMA.FTZ R0, R55, R55, R0 ;  /* 0x0000003737007223 */ /* 0x000fc80000010000 */
[----:B------:R-:W-:-:S05]  /*2e40*/  FFMA.FTZ R53, R53, R53, R0 ;  /* 0x0000003535357223 */ /* 0x000fca0000010000 */
[----:B------:R-:W0:Y:S02]  /*2e50*/  SHFL.BFLY PT, R0, R53, 0x1, 0x1f ;  /* 0x0c201f0035007f89 */ /* 0x000e2400000e0000 */
[----:B0-----:R-:W-:-:S05]  /*2e60*/  FADD.FTZ R56, R53, R0 ;  /* 0x0000000035387221 */ /* 0x001fca0000010000 */
[----:B------:R-:W0:Y:S02]  /*2e70*/  SHFL.BFLY PT, R55, R56, 0x2, 0x1f ;  /* 0x0c401f0038377f89 */ /* 0x000e2400000e0000 */
[----:B0-----:R-:W-:Y:S02]  /*2e80*/  FADD.FTZ R57, R56, R55 ;  /* 0x0000003738397221 */ /* 0x001fe40000010000 */
[----:B------:R-:W0:Y:S03]  /*2e90*/  @P0 LDC.64 R54, c[0x0][0x3a8] ;  /* 0x0000ea00ff360b82 */ /* 0x000e260000000a00 */
[----:B------:R-:W1:Y:S01]  /*2ea0*/  SHFL.BFLY PT, R0, R57, 0x4, 0x1f ;  /* 0x0c801f0039007f89 */ /* 0x000e6200000e0000 */
[----:B0-----:R-:W-:-:S04]  /*2eb0*/  @P0 IMAD.WIDE.U32 R54, R89, 0x10, R54 ;  /* 0x0000001059360825 */ /* 0x001fc800078e0036 */
[----:B-1----:R-:W-:Y:S02]  /*2ec0*/  FADD.FTZ R94, R57, R0 ;  /* 0x00000000395e7221 */ /* 0x002fe40000010000 */
[----:B------:R-:W0:Y:S03]  /*2ed0*/  S2R R0, SR_TID.X ;  /* 0x0000000000007919 */ /* 0x000e260000002100 */
[----:B------:R-:W1:Y:S04]  /*2ee0*/  SHFL.BFLY PT, R99, R94, 0x8, 0x1f ;  /* 0x0d001f005e637f89 */ /* 0x000e6800000e0000 */
[----:B------:R-:W-:Y:S01]  /*2ef0*/  @P0 STG.E.128 desc[UR6][R54.64], R4 ;  /* 0x0000000436000986 */ /* 0x000fe2000c101d06 */
[----:B-1----:R-:W-:Y:S01]  /*2f00*/  FADD.FTZ R99, R94, R99 ;  /* 0x000000635e637221 */ /* 0x002fe20000010000 */
[----:B0-----:R-:W-:-:S04]  /*2f10*/  LOP3.LUT P2, RZ, R0, 0x1f, RZ, 0xc0, !PT ;  /* 0x0000001f00ff7812 */ /* 0x001fc8000784c0ff */
[----:B------:R-:W0:Y:S02]  /*2f20*/  SHFL.BFLY PT, R96, R99, 0x10, 0x1f ;  /* 0x0e001f0063607f89 */ /* 0x000e2400000e0000 */
[----:B0-----:R-:W-:-:S07]  /*2f30*/  FADD.FTZ R53, R99, R96 ;  /* 0x0000006063357221 */ /* 0x001fce0000010000 */
[----:B------:R-:W-:Y:S05]  /*2f40*/  @P2 BRA `(.L_x_51) ;  /* 0x00000000001c2947 */ /* 0x000fea0003800000 */
[----:B------:R-:W0:Y:S01]  /*2f50*/  S2UR UR5, SR_CgaCtaId ;  /* 0x00000000000579c3 */ /* 0x000e220000008800 */
[----:B------:R-:W-:Y:S01]  /*2f60*/  UMOV UR4, 0x400 ;  /* 0x0000040000047882 */ /* 0x000fe20000000000 */
[----:B------:R-:W-:-:S04]  /*2f70*/  SHF.R.U32.HI R54, RZ, 0x2, R0 ;  /* 0x00000002ff367819 */ /* 0x000fc80000011600 */
[----:B------:R-:W-:Y:S01]  /*2f80*/  LOP3.LUT R54, R54, 0x38, RZ, 0xc0, !PT ;  /* 0x0000003836367812 */ /* 0x000fe200078ec0ff */
[----:B0-----:R-:W-:-:S04]  /*2f90*/  ULEA UR4, UR5, UR4, 0x18 ;  /* 0x0000000405047291 */ /* 0x001fc8000f8ec0ff */
[----:B------:R-:W-:-:S09]  /*2fa0*/  @UP1 UIADD3 UR4, UPT, UPT, UR4, 0x40, URZ ;  /* 0x0000004004041890 */ /* 0x000fd2000fffe0ff */
[----:B------:R0:W-:Y:S03]  /*2fb0*/  STS.64 [R54+UR4], R52 ;  /* 0x0000003436007988 */ /* 0x0001e60008000a04 */
.L_x_51:
[----:B------:R-:W-:Y:S05]  /*2fc0*/  BSYNC.RECONVERGENT B0 ;  /* 0x0000000000007941 */ /* 0x000fea0003800200 */
.L_x_50:
[----:B0-----:R-:W-:Y:S01]  /*2fd0*/  LOP3.LUT R52, R0, 0x1f, RZ, 0xc0, !PT ;  /* 0x0000001f00347812 */ /* 0x001fe200078ec0ff */
[----:B------:R-:W-:Y:S01]  /*2fe0*/  BAR.SYNC.DEFER_BLOCKING 0x0 ;  /* 0x0000000000007b1d */ /* 0x000fe20000010000 */
[----:B------:R-:W-:Y:S02]  /*2ff0*/  HFMA2 R54, -RZ, RZ, 0, 0 ;  /* 0x00000000ff367431 */ /* 0x000fe400000001ff */
[----:B------:R-:W-:Y:S02]  /*3000*/  ISETP.GT.U32.AND P2, PT, R52, 0x7, PT ;  /* 0x000000073400780c */ /* 0x000fe40003f44070 */
[----:B------:R-:W-:Y:S01]  /*3010*/  CS2R R52, SRZ ;  /* 0x0000000000347805 */ /* 0x000fe2000001ff00 */
[----:B------:R-:W-:Y:S10]  /*3020*/  BSSY.RECONVERGENT B0, `(.L_x_52) ;  /* 0x000000a000007945 */ /* 0x000ff40003800200 */
[----:B------:R-:W-:Y:S05]  /*3030*/  @P2 BRA `(.L_x_53) ;  /* 0x0000000000202947 */ /* 0x000fea0003800000 */
[----:B------:R-:W0:Y:S01]  /*3040*/  S2UR UR5, SR_CgaCtaId ;  /* 0x00000000000579c3 */ /* 0x000e220000008800 */
[----:B------:R-:W-:Y:S01]  /*3050*/  UMOV UR4, 0x400 ;  /* 0x0000040000047882 */ /* 0x000fe20000000000 */
[----:B------:R-:W-:Y:S01]  /*3060*/  IMAD.SHL.U32 R52, R0, 0x8, RZ ;  /* 0x0000000800347824 */ /* 0x000fe200078e00ff */
[----:B------:R-:W-:-:S04]  /*3070*/  MOV R54, 0x300 ;  /* 0x0000030000367802 */ /* 0x000fc80000000f00 */
[----:B------:R-:W-:Y:S01]  /*3080*/  LOP3.LUT R52, R52, 0xf8, RZ, 0xc0, !PT ;  /* 0x000000f834347812 */ /* 0x000fe200078ec0ff */
[----:B0-----:R-:W-:-:S04]  /*3090*/  ULEA UR4, UR5, UR4, 0x18 ;  /* 0x0000000405047291 */ /* 0x001fc8000f8ec0ff */
[----:B------:R-:W-:-:S09]  /*30a0*/  @UP1 UIADD3 UR4, UPT, UPT, UR4, 0x40, URZ ;  /* 0x0000004004041890 */ /* 0x000fd2000fffe0ff */
[----:B------:R-:W0:Y:S03]  /*30b0*/  LDS.64 R52, [R52+UR4] ;  /* 0x0000000434347984 */ /* 0x000e260008000a00 */
.L_x_53:
[----:B------:R-:W-:Y:S05]  /*30c0*/  BSYNC.RECONVERGENT B0 ;  /* 0x0000000000007941 */ /* 0x000fea0003800200 */
.L_x_52:
[----:B------:R-:W1:Y:S01]  /*30d0*/  SHFL.DOWN PT, R55, R54, 0x4, 0x1f ;  /* 0x08801f0036377f89 */ /* 0x000e6200000e0000 */
[----:B------:R-:W-:Y:S01]  /*30e0*/  ISETP.NE.AND P3, PT, RZ, UR9, PT ;  /* 0x00000009ff007c0c */ /* 0x000fe2000bf65270 */
[----:B------:R-:W-:Y:S01]  /*30f0*/  IMAD.U32 R155, R37, 0x10000, RZ ;  /* 0x00010000259b7824 */ /* 0x000fe200078e00ff */
[----:B------:R-:W-:Y:S01]  /*3100*/  ISETP.NE.AND P2, PT, R0, RZ, PT ;  /* 0x000000ff0000720c */ /* 0x000fe20003f45270 */
[----:B0-----:R-:W0:Y:S01]  /*3110*/  SHFL.DOWN PT, R57, R52, 0x4, 0x1f ;  /* 0x08801f0034397f89 */ /* 0x001e2200000e0000 */
[----:B------:R-:W-:Y:S01]  /*3120*/  SHF.L.U32 R153, R150, 0x10, RZ ;  /* 0x0000001096997819 */ /* 0x000fe200000006ff */
[----:B------:R-:W-:Y:S01]  /*3130*/  IMAD.U32 R152, R32, 0x10000, RZ ;  /* 0x0001000020987824 */ /* 0x000fe200078e00ff */
[----:B------:R-:W-:Y:S01]  /*3140*/  SHF.L.U32 R159, R33, 0x10, RZ ;  /* 0x00000010219f7819 */ /* 0x000fe200000006ff */
[----:B------:R-:W2:Y:S01]  /*3150*/  SHFL.DOWN PT, R56, R53, 0x4, 0x1f ;  /* 0x08801f0035387f89 */ /* 0x000ea200000e0000 */
[----:B------:R-:W-:Y:S01]  /*3160*/  UPLOP3.LUT UP1, UPT, UPT, UPT, UP1, 0x40, 0x4 ;  /* 0x000000000004789c */ /* 0x000fe20003f2e810 */
[----:B-1----:R-:W-:-:S02]  /*3170*/  IADD3 R94, PT, PT, R55, R54, RZ ;  /* 0x00000036375e7210 */ /* 0x002fc40007ffe0ff */
[----:B------:R-:W-:Y:S02]  /*3180*/  I2FP.F32.S32 R100, R55 ;  /* 0x0000003700647245 */ /* 0x000fe40000201400 */
[----:B------:R-:W-:Y:S01]  /*3190*/  I2FP.F32.S32 R96, R94 ;  /* 0x0000005e00607245 */ /* 0x000fe20000201400 */
[----:B------:R-:W1:Y:S01]  /*31a0*/  SHFL.DOWN PT, R101, R94, 0x2, 0x1f ;  /* 0x08401f005e657f89 */ /* 0x000e6200000e0000 */
[----:B------:R-:W-:Y:S01]  /*31b0*/  I2FP.F32.U32 R55, R54 ;  /* 0x0000003600377245 */ /* 0x000fe20000201000 */
[C---:B0-----:R-:W-:Y:S01]  /*31c0*/  FMUL.FTZ R102, R57.reuse, R100 ;  /* 0x0000006439667220 */ /* 0x041fe20000410000 */
[----:B------:R-:W0:Y:S01]  /*31d0*/  MUFU.RCP R98, R96 ;  /* 0x0000006000627308 */ /* 0x000e220000001000 */
[----:B------:R-:W-:Y:S01]  /*31e0*/  FADD.FTZ R57, -R57, R52 ;  /* 0x0000003439397221 */ /* 0x000fe20000010100 */
[----:B--2---:R-:W-:Y:S01]  /*31f0*/  FADD.FTZ R53, R56, R53 ;  /* 0x0000003538357221 */ /* 0x004fe20000010000 */
[----:B------:R-:W-:Y:S01]  /*3200*/  FFMA.FTZ R99, R55, R52, R102 ;  /* 0x0000003437637223 */ /* 0x000fe20000010066 */
[----:B------:R-:W-:-:S02]  /*3210*/  IMAD.U32 R102, R136, 0x10000, RZ ;  /* 0x0001000088667824 */ /* 0x000fc400078e00ff */
[----:B------:R-:W-:-:S04]  /*3220*/  FMUL.FTZ R57, R57, R57 ;  /* 0x0000003939397220 */ /* 0x000fc80000410000 */
[----:B------:R-:W-:-:S04]  /*3230*/  FMUL.FTZ R57, R57, R55 ;  /* 0x0000003739397220 */ /* 0x000fc80000410000 */
[----:B------:R-:W-:Y:S01]  /*3240*/  FMUL.FTZ R57, R57, R100 ;  /* 0x0000006439397220 */ /* 0x000fe20000410000 */
[----:B0-----:R-:W-:-:S03]  /*3250*/  FMUL.FTZ R99, R98, R99 ;  /* 0x0000006362637220 */ /* 0x001fc60000410000 */
[----:B------:R-:W-:Y:S01]  /*3260*/  FFMA.FTZ R53, R98, R57, R53 ;  /* 0x0000003962357223 */ /* 0x000fe20000010035 */
[----:B------:R-:W-:Y:S01]  /*3270*/  SHF.L.U32 R98, R16, 0x10, RZ ;  /* 0x0000001010627819 */ /* 0x000fe200000006ff */
[----:B-1----:R-:W-:Y:S01]  /*3280*/  IMAD.IADD R94, R94, 0x1, R101 ;  /* 0x000000015e5e7824 */ /* 0x002fe200078e0265 */
[----:B------:R-:W-:Y:S01]  /*3290*/  I2FP.F32.S32 R101, R101 ;  /* 0x0000006500657245 */ /* 0x000fe20000201400 */
[----:B------:R-:W0:Y:S03]  /*32a0*/  SHFL.DOWN PT, R52, R99, 0x2, 0x1f ;  /* 0x08401f0063347f89 */ /* 0x000e2600000e0000 */
[----:B------:R-:W-:Y:S01]  /*32b0*/  I2FP.F32.S32 R55, R94 ;  /* 0x0000005e00377245 */ /* 0x000fe20000201400 */
[----:B------:R-:W1:Y:S03]  /*32c0*/  SHFL.DOWN PT, R54, R53, 0x2, 0x1f ;  /* 0x08401f0035367f89 */ /* 0x000e6600000e0000 */
[----:B------:R-:W2:Y:S01]  /*32d0*/  MUFU.RCP R56, R55 ;  /* 0x0000003700387308 */ /* 0x000ea20000001000 */
[----:B------:R-:W3:Y:S01]  /*32e0*/  SHFL.DOWN PT, R103, R94, 0x1, 0x1f ;  /* 0x08201f005e677f89 */ /* 0x000ee200000e0000 */
[----:B0-----:R-:W-:Y:S01]  /*32f0*/  FMUL.FTZ R57, R52, R101 ;  /* 0x0000006534397220 */ /* 0x001fe20000410000 */
[----:B------:R-:W-:-:S03]  /*3300*/  FADD.FTZ R52, R99, -R52 ;  /* 0x8000003463347221 */ /* 0x000fc60000010000 */
[----:B------:R-:W-:Y:S01]  /*3310*/  FFMA.FTZ R99, R96, R99, R57 ;  /* 0x0000006360637223 */ /* 0x000fe20000010039 */
[----:B------:R-:W-:-:S03]  /*3320*/  FMUL.FTZ R57, R52, R52 ;  /* 0x0000003434397220 */ /* 0x000fc60000410000 */
[----:B--2---:R-:W-:Y:S01]  /*3330*/  FMUL.FTZ R52, R56, R99 ;  /* 0x0000006338347220 */ /* 0x004fe20000410000 */
[----:B------:R-:W-:Y:S01]  /*3340*/  FMUL.FTZ R96, R96, R57 ;  /* 0x0000003960607220 */ /* 0x000fe20000410000 */
[----:B-1----:R-:W-:Y:S01]  /*3350*/  FADD.FTZ R57, R53, R54 ;  /* 0x0000003635397221 */ /* 0x002fe20000010000 */
[----:B---3--:R-:W-:Y:S02]  /*3360*/  IADD3 R94, PT, PT, R94, R103, RZ ;  /* 0x000000675e5e7210 */ /* 0x008fe40007ffe0ff */
[----:B------:R-:W0:Y:S01]  /*3370*/  SHFL.DOWN PT, R99, R52, 0x1, 0x1f ;  /* 0x08201f0034637f89 */ /* 0x000e2200000e0000 */
[----:B------:R-:W-:Y:S01]  /*3380*/  FMUL.FTZ R96, R96, R101 ;  /* 0x0000006560607220 */ /* 0x000fe20000410000 */
[----:B------:R-:W-:Y:S02]  /*3390*/  I2FP.F32.S32 R94, R94 ;  /* 0x0000005e005e7245 */ /* 0x000fe40000201400 */
[----:B------:R-:W-:Y:S01]  /*33a0*/  I2FP.F32.S32 R103, R103 ;  /* 0x0000006700677245 */ /* 0x000fe20000201400 */
[----:B------:R-:W-:Y:S01]  /*33b0*/  FFMA.FTZ R57, R56, R96, R57 ;  /* 0x0000006038397223 */ /* 0x000fe20000010039 */
[----:B------:R-:W-:-:S02]  /*33c0*/  SHF.L.U32 R101, R36, 0x10, RZ ;  /* 0x0000001024657819 */ /* 0x000fc400000006ff */
[----:B------:R-:W1:Y:S02]  /*33d0*/  MUFU.RCP R94, R94 ;  /* 0x0000005e005e7308 */ /* 0x000e640000001000 */
[----:B------:R-:W2:Y:S01]  /*33e0*/  SHFL.DOWN PT, R54, R57, 0x1, 0x1f ;  /* 0x08201f0039367f89 */ /* 0x000ea200000e0000 */
[----:B0-----:R-:W-:Y:S01]  /*33f0*/  FADD.FTZ R53, R52, -R99 ;  /* 0x8000006334357221 */ /* 0x001fe20000010000 */
[----:B------:R-:W-:-:S03]  /*3400*/  FMUL.FTZ R96, R99, R103 ;  /* 0x0000006763607220 */ /* 0x000fc60000410000 */
[----:B------:R-:W-:Y:S01]  /*3410*/  FMUL.FTZ R56, R53, R53 ;  /* 0x0000003535387220 */ /* 0x000fe20000410000 */
[----:B------:R-:W-:-:S03]  /*3420*/  FFMA.FTZ R53, R55, R52, R96 ;  /* 0x0000003437357223 */ /* 0x000fc60000010060 */
[----:B------:R-:W-:Y:S01]  /*3430*/  FMUL.FTZ R56, R55, R56 ;  /* 0x0000003837387220 */ /* 0x000fe20000410000 */
[----:B-1----:R-:W-:Y:S01]  /*3440*/  FMUL.FTZ R55, R94, R53 ;  /* 0x000000355e377220 */ /* 0x002fe20000410000 */
[----:B--2---:R-:W-:Y:S02]  /*3450*/  FADD.FTZ R53, R57, R54 ;  /* 0x0000003639357221 */ /* 0x004fe40000010000 */
[----:B------:R-:W-:Y:S01]  /*3460*/  FMUL.FTZ R56, R56, R103 ;  /* 0x0000006738387220 */ /* 0x000fe20000410000 */
[----:B------:R-:W-:Y:S01]  /*3470*/  IMAD.U32 R103, R151, 0x10000, RZ ;  /* 0x0001000097677824 */ /* 0x000fe200078e00ff */
[----:B------:R0:W1:Y:S02]  /*3480*/  SHFL.IDX PT, R157, R55, RZ, 0x1f ;  /* 0x00001fff379d7589 */ /* 0x00006400000e0000 */
[----:B------:R-:W-:Y:S02]  /*3490*/  FFMA.FTZ R56, R94, R56, R53 ;  /* 0x000000385e387223 */ /* 0x000fe40000010035 */
[----:B------:R-:W2:Y:S03]  /*34a0*/  LDC R94, c[0x0][0x448] ;  /* 0x00011200ff5e7b82 */ /* 0x000ea60000000800 */
[----:B------:R-:W2:Y:S01]  /*34b0*/  SHFL.IDX PT, R99, R56, RZ, 0x1f ;  /* 0x00001fff38637589 */ /* 0x000ea200000e0000 */
[----:B0-----:R-:W-:-:S04]  /*34c0*/  SHF.L.U32 R55, R48, 0x10, RZ ;  /* 0x0000001030377819 */ /* 0x001fc800000006ff */
[----:B------:R-:W0:Y:S01]  /*34d0*/  @!P2 LDC.64 R52, c[0x0][0x3c0] ;  /* 0x0000f000ff34ab82 */ /* 0x000e220000000a00 */
[----:B-1----:R-:W-:-:S05]  /*34e0*/  FMUL.FTZ R54, R157, R157 ;  /* 0x0000009d9d367220 */ /* 0x002fca0000410000 */
[----:B------:R-:W-:Y:S01]  /*34f0*/  FSEL R57, R54, RZ, P3 ;  /* 0x000000ff36397208 */ /* 0x000fe20001800000 */
[----:B--2---:R-:W-:Y:S01]  /*3500*/  FFMA.FTZ R54, R99, UR10, R94 ;  /* 0x0000000a63367c23 */ /* 0x004fe2000801005e */
[----:B------:R-:W-:-:S03]  /*3510*/  FSEL R94, R157, RZ, !P3 ;  /* 0x000000ff9d5e7208 */ /* 0x000fc60005800000 */
[----:B------:R-:W-:Y:S01]  /*3520*/  FADD.FTZ R54, R54, R57 ;  /* 0x0000003936367221 */ /* 0x000fe20000010000 */
[----:B------:R-:W-:Y:S02]  /*3530*/  IMAD.U32 R57, R82, 0x10000, RZ ;  /* 0x0001000052397824 */ /* 0x000fe400078e00ff */
[C---:B------:R-:W-:Y:S01]  /*3540*/  FADD.FTZ R56, -R94.reuse, R63 ;  /* 0x0000003f5e387221 */ /* 0x040fe20000010100 */
[C---:B------:R-:W-:Y:S01]  /*3550*/  FADD.FTZ R66, -R94.reuse, R66 ;  /* 0x000000425e427221 */ /* 0x040fe20000010100 */
[----:B------:R1:W2:Y:S01]  /*3560*/  MUFU.RSQ R99, R54 ;  /* 0x0000003600637308 */ /* 0x0002a20000001400 */
[----:B------:R-:W-:Y:S01]  /*3570*/  FADD.FTZ R64, -R94, R64 ;  /* 0x000000405e407221 */ /* 0x000fe20000010100 */
[----:B0-----:R-:W-:-:S04]  /*3580*/  @!P2 IMAD.WIDE R52, R2, 0x4, R52 ;  /* 0x000000040234a825 */ /* 0x001fc800078e0234 */
[C---:B------:R-:W-:Y:S01]  /*3590*/  FADD.FTZ R62, -R94.reuse, R62 ;  /* 0x0000003e5e3e7221 */ /* 0x040fe20000010100 */
[C---:B------:R-:W-:Y:S01]  /*35a0*/  FADD.FTZ R58, -R94.reuse, R58 ;  /* 0x0000003a5e3a7221 */ /* 0x040fe20000010100 */
[C---:B------:R-:W-:Y:S01]  /*35b0*/  FADD.FTZ R84, -R94.reuse, R84 ;  /* 0x000000545e547221 */ /* 0x040fe20000010100 */
[C---:B------:R-:W-:Y:S01]  /*35c0*/  FADD.FTZ R70, -R94.reuse, R70 ;  /* 0x000000465e467221 */ /* 0x040fe20000010100 */
[----:B------:R0:W-:Y:S01]  /*35d0*/  @!P2 STG.E desc[UR6][R52.64], R157 ;  /* 0x0000009d3400a986 */ /* 0x0001e2000c101906 */
[C---:B------:R-:W-:Y:S01]  /*35e0*/  FADD.FTZ R68, -R94.reuse, R68 ;  /* 0x000000445e447221 */ /* 0x040fe20000010100 */
[C---:B-1----:R-:W-:Y:S01]  /*35f0*/  FADD.FTZ R54, -R94.reuse, R65 ;  /* 0x000000415e367221 */ /* 0x042fe20000010100 */
[C---:B------:R-:W-:Y:S01]  /*3600*/  FADD.FTZ R92, -R94.reuse, R92 ;  /* 0x0000005c5e5c7221 */ /* 0x040fe20000010100 */
[C---:B------:R-:W-:Y:S01]  /*3610*/  FADD.FTZ R90, -R94.reuse, R90 ;  /* 0x0000005a5e5a7221 */ /* 0x040fe20000010100 */
[C---:B------:R-:W-:Y:S01]  /*3620*/  FADD.FTZ R88, -R94.reuse, R88 ;  /* 0x000000585e587221 */ /* 0x040fe20000010100 */
[----:B------:R-:W-:Y:S01]  /*3630*/  FADD.FTZ R86, -R94, R86 ;  /* 0x000000565e567221 */ /* 0x000fe20000010100 */
[C---:B--2---:R-:W-:Y:S01]  /*3640*/  FMUL.FTZ R56, R99.reuse, R56 ;  /* 0x0000003863387220 */ /* 0x044fe20000410000 */
[C---:B------:R-:W-:Y:S01]  /*3650*/  FMUL.FTZ R66, R99.reuse, R66 ;  /* 0x0000004263427220 */ /* 0x040fe20000410000 */
[----:B------:R-:W-:Y:S01]  /*3660*/  FMUL.FTZ R54, R99, R54 ;  /* 0x0000003663367220 */ /* 0x000fe20000410000 */
[----:B0-----:R-:W-:Y:S01]  /*3670*/  SHF.L.U32 R53, R147, 0x10, RZ ;  /* 0x0000001093357819 */ /* 0x001fe200000006ff */
[C---:B------:R-:W-:Y:S01]  /*3680*/  FFMA.FTZ R96, R56.reuse, R55, R57 ;  /* 0x0000003738607223 */ /* 0x040fe20000010039 */
[----:B------:R-:W-:Y:S01]  /*3690*/  FFMA.FTZ R63, R56, R101, R98 ;  /* 0x00000065383f7223 */ /* 0x000fe20000010062 */
[----:B------:R-:W-:Y:S01]  /*36a0*/  FFMA.FTZ R103, R66, R103, R153 ;  /* 0x0000006742677223 */ /* 0x000fe20000010099 */
[----:B------:R-:W-:Y:S01]  /*36b0*/  SHF.L.U32 R101, R49, 0x10, RZ ;  /* 0x0000001031657819 */ /* 0x000fe200000006ff */
[----:B------:R-:W-:Y:S01]  /*36c0*/  IMAD.U32 R57, R148, 0x10000, RZ ;  /* 0x0001000094397824 */ /* 0x000fe200078e00ff */
[----:B------:R-:W-:Y:S01]  /*36d0*/  SHF.L.U32 R153, R81, 0x10, RZ ;  /* 0x0000001051997819 */ /* 0x000fe200000006ff */
[----:B------:R-:W-:Y:S01]  /*36e0*/  FMUL.FTZ R98, R99, R64 ;  /* 0x0000004063627220 */ /* 0x000fe20000410000 */
[----:B------:R-:W-:Y:S01]  /*36f0*/  SHF.L.U32 R56, R17, 0x10, RZ ;  /* 0x0000001011387819 */ /* 0x000fe200000006ff */
[----:B------:R-:W-:Y:S01]  /*3700*/  IMAD.U32 R157, R146, 0x10000, RZ ;  /* 0x00010000929d7824 */ /* 0x000fe200078e00ff */
[----:B------:R-:W-:Y:S01]  /*3710*/  SHF.L.U32 R55, R149, 0x10, RZ ;  /* 0x0000001095377819 */ /* 0x000fe200000006ff */
[----:B------:R-:W-:Y:S01]  /*3720*/  FFMA.FTZ R101, R54, R101, R153 ;  /* 0x0000006536657223 */ /* 0x000fe20000010099 */
[----:B------:R-:W-:Y:S01]  /*3730*/  SHF.L.U32 R153, R80, 0x10, RZ ;  /* 0x0000001050997819 */ /* 0x000fe200000006ff */
[----:B------:R-:W-:Y:S01]  /*3740*/  FFMA.FTZ R65, R54, R155, R56 ;  /* 0x0000009b36417223 */ /* 0x000fe20000010038 */
[----:B------:R-:W-:Y:S01]  /*3750*/  FADD.FTZ R54, -R94, R67 ;  /* 0x000000435e367221 */ /* 0x000fe20000010100 */
[----:B------:R-:W-:Y:S01]  /*3760*/  FFMA.FTZ R64, R66, R55, R57 ;  /* 0x0000003742407223 */ /* 0x000fe20000010039 */
[----:B------:R-:W-:Y:S01]  /*3770*/  SHF.L.U32 R55, R145, 0x10, RZ ;  /* 0x0000001091377819 */ /* 0x000fe200000006ff */
[----:B------:R-:W-:Y:S01]  /*3780*/  IMAD.U32 R67, R50, 0x10000, RZ ;  /* 0x0001000032437824 */ /* 0x000fe200078e00ff */
[----:B------:R-:W-:Y:S01]  /*3790*/  SHF.L.U32 R57, R144, 0x10, RZ ;  /* 0x0000001090397819 */ /* 0x000fe200000006ff */
[----:B------:R-:W-:Y:S01]  /*37a0*/  FMUL.FTZ R54, R99, R54 ;  /* 0x0000003663367220 */ /* 0x000fe20000410000 */
[----:B------:R-:W-:Y:S01]  /*37b0*/  SHF.L.U32 R155, R38, 0x10, RZ ;  /* 0x00000010269b7819 */ /* 0x000fe200000006ff */
[----:B------:R-:W-:-:S02]  /*37c0*/  IMAD.U32 R56, R18, 0x10000, RZ ;  /* 0x0001000012387824 */ /* 0x000fc400078e00ff */
[----:B------:R-:W-:Y:S01]  /*37d0*/  FMUL.FTZ R62, R99, R62 ;  /* 0x0000003e633e7220 */ /* 0x000fe20000410000 */
[----:B------:R-:W-:Y:S01]  /*37e0*/  FFMA.FTZ R66, R98, R55, R57 ;  /* 0x0000003762427223 */ /* 0x000fe20000010039 */
[C---:B------:R-:W-:Y:S01]  /*37f0*/  FFMA.FTZ R153, R54.reuse, R67, R153 ;  /* 0x0000004336997223 */ /* 0x040fe20000010099 */
[----:B------:R-:W-:Y:S01]  /*3800*/  FFMA.FTZ R67, R54, R155, R56 ;  /* 0x0000009b36437223 */ /* 0x000fe20000010038 */
[----:B------:R-:W-:Y:S01]  /*3810*/  SHF.L.U32 R55, R143, 0x10, RZ ;  /* 0x000000108f377819 */ /* 0x000fe200000006ff */
[----:B------:R-:W-:Y:S01]  /*3820*/  FFMA.FTZ R100, R98, R53, R157 ;  /* 0x0000003562647223 */ /* 0x000fe2000001009d */
[----:B------:R-:W-:Y:S01]  /*3830*/  SHF.L.U32 R57, R142, 0x10, RZ ;  /* 0x000000108e397819 */ /* 0x000fe200000006ff */
[----:B------:R-:W-:Y:S01]  /*3840*/  IMAD.U32 R155, R141, 0x10000, RZ ;  /* 0x000100008d9b7824 */ /* 0x000fe200078e00ff */
[----:B------:R-:W-:Y:S01]  /*3850*/  SHF.L.U32 R56, R140, 0x10, RZ ;  /* 0x000000108c387819 */ /* 0x000fe200000006ff */
[----:B------:R-:W0:Y:S01]  /*3860*/  @!P2 LDC.64 R52, c[0x0][0x3c8] ;  /* 0x0000f200ff34ab82 */ /* 0x000e220000000a00 */
[----:B------:R-:W-:Y:S01]  /*3870*/  SHF.L.U32 R98, R19, 0x10, RZ ;  /* 0x0000001013627819 */ /* 0x000fe200000006ff */
[C---:B------:R-:W-:Y:S01]  /*3880*/  FFMA.FTZ R54, R62.reuse, R55, R57 ;  /* 0x000000373e367223 */ /* 0x040fe20000010039 */
[----:B------:R-:W-:Y:S01]  /*3890*/  SHF.L.U32 R55, R51, 0x10, RZ ;  /* 0x0000001033377819 */ /* 0x000fe200000006ff */
[----:B------:R-:W-:Y:S01]  /*38a0*/  FFMA.FTZ R62, R62, R155, R56 ;  /* 0x0000009b3e3e7223 */ /* 0x000fe20000010038 */
[----:B------:R-:W-:Y:S01]  /*38b0*/  FADD.FTZ R56, -R94, R71 ;  /* 0x000000475e387221 */ /* 0x000fe20000010100 */
[----:B------:R-:W-:Y:S01]  /*38c0*/  IMAD.U32 R57, R79, 0x10000, RZ ;  /* 0x000100004f397824 */ /* 0x000fe200078e00ff */
[----:B------:R-:W-:Y:S01]  /*38d0*/  SHF.L.U32 R71, R39, 0x10, RZ ;  /* 0x0000001027477819 */ /* 0x000fe200000006ff */
[----:B------:R-:W-:-:S02]  /*38e0*/  IMAD.U32 R155, R139, 0x10000, RZ ;  /* 0x000100008b9b7824 */ /* 0x000fc400078e00ff */
[C---:B------:R-:W-:Y:S01]  /*38f0*/  FMUL.FTZ R56, R99.reuse, R56 ;  /* 0x0000003863387220 */ /* 0x040fe20000410000 */
[----:B------:R-:W-:Y:S01]  /*3900*/  SHF.L.U32 R157, R138, 0x10, RZ ;  /* 0x000000108a9d7819 */ /* 0x000fe200000006ff */
[----:B------:R-:W-:Y:S01]  /*3910*/  FMUL.FTZ R58, R99, R58 ;  /* 0x0000003a633a7220 */ /* 0x000fe20000410000 */
[----:B------:R-:W-:Y:S01]  /*3920*/  F2FP.BF16.F32.PACK_AB R54, R54, R153 ;  /* 0x000000993636723e */ /* 0x000fe200000010ff */
[C---:B------:R-:W-:Y:S01]  /*3930*/  FFMA.FTZ R55, R56.reuse, R55, R57 ;  /* 0x0000003738377223 */ /* 0x040fe20000010039 */
[----:B------:R-:W-:Y:S01]  /*3940*/  FFMA.FTZ R71, R56, R71, R98 ;  /* 0x0000004738477223 */ /* 0x000fe20000010062 */
[----:B------:R-:W-:Y:S01]  /*3950*/  FFMA.FTZ R98, R58, R155, R157 ;  /* 0x0000009b3a627223 */ /* 0x000fe2000001009d */
[----:B------:R-:W1:Y:S01]  /*3960*/  LDC.64 R56, c[0x0][0x428] ;  /* 0x00010a00ff387b82 */ /* 0x000e620000000a00 */
[----:B------:R-:W-:Y:S01]  /*3970*/  SHF.L.U32 R155, R137, 0x10, RZ ;  /* 0x00000010899b7819 */ /* 0x000fe200000006ff */
[----:B------:R-:W-:Y:S02]  /*3980*/  IMAD.U32 R157, R45, 0x10000, RZ ;  /* 0x000100002d9d7824 */ /* 0x000fe400078e00ff */
[----:B------:R-:W-:Y:S01]  /*3990*/  FMUL.FTZ R84, R99, R84 ;  /* 0x0000005463547220 */ /* 0x000fe20000410000 */
[----:B------:R-:W-:Y:S01]  /*39a0*/  F2FP.BF16.F32.PACK_AB R55, R98, R55 ;  /* 0x000000376237723e */ /* 0x000fe200000010ff */
[----:B------:R-:W-:-:S02]  /*39b0*/  IMAD.U32 R153, R134, 0x10000, RZ ;  /* 0x0001000086997824 */ /* 0x000fc400078e00ff */
[----:B------:R-:W-:Y:S01]  /*39c0*/  FFMA.FTZ R58, R58, R155, R102 ;  /* 0x0000009b3a3a7223 */ /* 0x000fe20000010066 */
[----:B------:R-:W-:Y:S01]  /*39d0*/  SHF.L.U32 R98, R44, 0x10, RZ ;  /* 0x000000102c627819 */ /* 0x000fe200000006ff */
[----:B0-----:R-:W-:Y:S01]  /*39e0*/  @!P2 IMAD.WIDE R52, R2, 0x4, R52 ;  /* 0x000000040234a825 */ /* 0x001fe200078e0234 */
[----:B------:R-:W-:-:S03]  /*39f0*/  SHF.L.U32 R102, R78, 0x10, RZ ;  /* 0x000000104e667819 */ /* 0x000fc600000006ff */
[----:B------:R-:W-:Y:S01]  /*3a00*/  FMUL.FTZ R70, R99, R70 ;  /* 0x0000004663467220 */ /* 0x000fe20000410000 */
[----:B------:R-:W-:Y:S01]  /*3a10*/  SHF.L.U32 R155, R133, 0x10, RZ ;  /* 0x00000010859b7819 */ /* 0x000fe200000006ff */
[C---:B------:R-:W-:Y:S01]  /*3a20*/  FMUL.FTZ R92, R99.reuse, R92 ;  /* 0x0000005c635c7220 */ /* 0x040fe20000410000 */
[----:B------:R0:W-:Y:S01]  /*3a30*/  @!P2 STG.E desc[UR6][R52.64], R99 ;  /* 0x000000633400a986 */ /* 0x0001e2000c101906 */
[C---:B------:R-:W-:Y:S01]  /*3a40*/  FMUL.FTZ R90, R99.reuse, R90 ;  /* 0x0000005a635a7220 */ /* 0x040fe20000410000 */
[C---:B------:R-:W-:Y:S01]  /*3a50*/  FMUL.FTZ R88, R99.reuse, R88 ;  /* 0x0000005863587220 */ /* 0x040fe20000410000 */
[----:B------:R-:W-:Y:S01]  /*3a60*/  FMUL.FTZ R86, R99, R86 ;  /* 0x0000005663567220 */ /* 0x000fe20000410000 */
[----:B0-----:R-:W-:Y:S01]  /*3a70*/  F2FP.BF16.F32.PACK_AB R52, R103, R96 ;  /* 0x000000606734723e */ /* 0x001fe200000010ff */
[----:B------:R-:W-:Y:S01]  /*3a80*/  FADD.FTZ R96, -R94, R83 ;  /* 0x000000535e607221 */ /* 0x000fe20000010100 */
[----:B------:R-:W-:Y:S01]  /*3a90*/  F2FP.BF16.F32.PACK_AB R53, R100, R101 ;  /* 0x000000656435723e */ /* 0x000fe200000010ff */
[----:B-1----:R-:W-:Y:S01]  /*3aa0*/  IMAD.WIDE.U32 R100, R59, 0x10, R56 ;  /* 0x000000103b647825 */ /* 0x002fe200078e0038 */
[----:B------:R-:W-:-:S03]  /*3ab0*/  SHF.L.U32 R103, R20, 0x10, RZ ;  /* 0x0000001014677819 */ /* 0x000fc600000006ff */
[----:B------:R-:W-:Y:S01]  /*3ac0*/  FMUL.FTZ R83, R99, R96 ;  /* 0x0000006063537220 */ /* 0x000fe20000410000 */
[----:B------:R0:W-:Y:S03]  /*3ad0*/  STG.E.128 desc[UR6][R100.64], R52 ;  /* 0x0000003464007986 */ /* 0x0001e6000c101d06 */
[C---:B------:R-:W-:Y:S01]  /*3ae0*/  FFMA.FTZ R96, R83.reuse, R98, R102 ;  /* 0x0000006253607223 */ /* 0x040fe20000010066 */
[----:B------:R-:W-:Y:S01]  /*3af0*/  FADD.FTZ R102, -R94, R85 ;  /* 0x000000555e667221 */ /* 0x000fe20000010100 */
[----:B------:R-:W-:Y:S01]  /*3b00*/  FFMA.FTZ R83, R83, R152, R103 ;  /* 0x0000009853537223 */ /* 0x000fe20000010067 */
[----:B------:R-:W-:Y:S02]  /*3b10*/  SHF.L.U32 R85, R77, 0x10, RZ ;  /* 0x000000104d557819 */ /* 0x000fe400000006ff */
[----:B------:R-:W-:Y:S02]  /*3b20*/  SHF.L.U32 R103, R135, 0x10, RZ ;  /* 0x0000001087677819 */ /* 0x000fe400000006ff */
[----:B------:R-:W-:-:S05]  /*3b30*/  SHF.L.U32 R98, R132, 0x10, RZ ;  /* 0x0000001084627819 */ /* 0x000fca00000006ff */
[C---:B------:R-:W-:Y:S01]  /*3b40*/  FFMA.FTZ R98, R84.reuse, R155, R98 ;  /* 0x0000009b54627223 */ /* 0x040fe20000010062 */
[----:B0-----:R-:W-:Y:S01]  /*3b50*/  FMUL.FTZ R100, R99, R102 ;  /* 0x0000006663647220 */ /* 0x001fe20000410000 */
[----:B------:R-:W-:Y:S02]  /*3b60*/  IMAD.U32 R52, R21, 0x10000, RZ ;  /* 0x0001000015347824 */ /* 0x000fe400078e00ff */
[----:B------:R-:W-:Y:S01]  /*3b70*/  FFMA.FTZ R101, R84, R103, R153 ;  /* 0x0000006754657223 */ /* 0x000fe20000010099 */
[----:B------:R-:W-:Y:S01]  /*3b80*/  SHF.L.U32 R103, R131, 0x10, RZ ;  /* 0x0000001083677819 */ /* 0x000fe200000006ff */
[C---:B------:R-:W-:Y:S01]  /*3b90*/  FFMA.FTZ R102, R100.reuse, R157, R85 ;  /* 0x0000009d64667223 */ /* 0x040fe20000010055 */
[----:B------:R-:W-:Y:S01]  /*3ba0*/  FFMA.FTZ R100, R100, R159, R52 ;  /* 0x0000009f64647223 */ /* 0x000fe20000010034 */
[----:B------:R-:W-:Y:S01]  /*3bb0*/  SHF.L.U32 R53, R130, 0x10, RZ ;  /* 0x0000001082357819 */ /* 0x000fe200000006ff */
[----:B------:R-:W-:Y:S01]  /*3bc0*/  IMAD.U32 R55, R129, 0x10000, RZ ;  /* 0x0001000081377824 */ /* 0x000fe200078e00ff */
[----:B------:R-:W-:Y:S01]  /*3bd0*/  SHF.L.U32 R52, R128, 0x10, RZ ;  /* 0x0000001080347819 */ /* 0x000fe200000006ff */
[----:B------:R-:W-:Y:S01]  /*3be0*/  FADD.FTZ R54, -R94, R61 ;  /* 0x0000003d5e367221 */ /* 0x000fe20000010100 */
[----:B------:R-:W-:Y:S01]  /*3bf0*/  SHF.L.U32 R85, R46, 0x10, RZ ;  /* 0x000000102e557819 */ /* 0x000fe200000006ff */
[----:B------:R-:W-:Y:S01]  /*3c00*/  FFMA.FTZ R103, R70, R103, R53 ;  /* 0x0000006746677223 */ /* 0x000fe20000010035 */
[----:B------:R-:W-:Y:S01]  /*3c10*/  SHF.L.U32 R53, R34, 0x10, RZ ;  /* 0x0000001022357819 */ /* 0x000fe200000006ff */
[----:B------:R-:W-:Y:S01]  /*3c20*/  FFMA.FTZ R61, R70, R55, R52 ;  /* 0x00000037463d7223 */ /* 0x000fe20000010034 */
[----:B------:R-:W-:Y:S01]  /*3c30*/  SHF.L.U32 R55, R22, 0x10, RZ ;  /* 0x0000001016377819 */ /* 0x000fe200000006ff */
[----:B------:R-:W-:-:S02]  /*3c40*/  IMAD.U32 R153, R76, 0x10000, RZ ;  /* 0x000100004c997824 */ /* 0x000fc400078e00ff */
[C---:B------:R-:W-:Y:S01]  /*3c50*/  FMUL.FTZ R54, R99.reuse, R54 ;  /* 0x0000003663367220 */ /* 0x040fe20000410000 */
[----:B------:R-:W-:Y:S01]  /*3c60*/  FMUL.FTZ R52, R99, R68 ;  /* 0x0000004463347220 */ /* 0x000fe20000410000 */
[----:B------:R-:W-:Y:S01]  /*3c70*/  FADD.FTZ R84, -R94, R91 ;  /* 0x0000005b5e547221 */ /* 0x000fe20000010100 */
[----:B------:R-:W-:Y:S01]  /*3c80*/  F2FP.BF16.F32.PACK_AB R61, R61, R100 ;  /* 0x000000643d3d723e */ /* 0x000fe200000010ff */
[C---:B------:R-:W-:Y:S01]  /*3c90*/  FFMA.FTZ R70, R54.reuse, R85, R153 ;  /* 0x0000005536467223 */ /* 0x040fe20000010099 */
[----:B------:R-:W-:Y:S01]  /*3ca0*/  FFMA.FTZ R68, R54, R53, R55 ;  /* 0x0000003536447223 */ /* 0x000fe20000010037 */
[----:B------:R-:W-:Y:S01]  /*3cb0*/  SHF.L.U32 R153, R126, 0x10, RZ ;  /* 0x000000107e997819 */ /* 0x000fe200000006ff */
[----:B------:R-:W-:Y:S01]  /*3cc0*/  IMAD.U32 R85, R127, 0x10000, RZ ;  /* 0x000100007f557824 */ /* 0x000fe200078e00ff */
[----:B------:R-:W-:Y:S01]  /*3cd0*/  SHF.L.U32 R53, R125, 0x10, RZ ;  /* 0x000000107d357819 */ /* 0x000fe200000006ff */
[----:B------:R-:W-:Y:S02]  /*3ce0*/  IMAD.U32 R55, R124, 0x10000, RZ ;  /* 0x000100007c377824 */ /* 0x000fe400078e00ff */
[----:B------:R-:W-:Y:S01]  /*3cf0*/  FADD.FTZ R54, -R94, R87 ;  /* 0x000000575e367221 */ /* 0x000fe20000010100 */
[C---:B------:R-:W-:Y:S01]  /*3d00*/  FFMA.FTZ R153, R52.reuse, R85, R153 ;  /* 0x0000005534997223 */ /* 0x040fe20000010099 */
[----:B------:R-:W-:Y:S01]  /*3d10*/  SHF.L.U32 R85, R47, 0x10, RZ ;  /* 0x000000102f557819 */ /* 0x000fe200000006ff */
[----:B------:R-:W-:Y:S01]  /*3d20*/  FFMA.FTZ R155, R52, R53, R55 ;  /* 0x00000035349b7223 */ /* 0x000fe20000010037 */
[----:B------:R-:W-:Y:S01]  /*3d30*/  SHF.L.U32 R87, R75, 0x10, RZ ;  /* 0x000000104b577819 */ /* 0x000fe200000006ff */
[----:B------:R-:W-:Y:S01]  /*3d40*/  FMUL.FTZ R54, R99, R54 ;  /* 0x0000003663367220 */ /* 0x000fe20000410000 */
[----:B------:R-:W-:Y:S01]  /*3d50*/  SHF.L.U32 R55, R23, 0x10, RZ ;  /* 0x0000001017377819 */ /* 0x000fe200000006ff */
[----:B------:R-:W-:-:S02]  /*3d60*/  IMAD.U32 R53, R35, 0x10000, RZ ;  /* 0x0001000023357824 */ /* 0x000fc400078e00ff */
[----:B------:R-:W-:Y:S01]  /*3d70*/  FADD.FTZ R52, -R94, R60 ;  /* 0x0000003c5e347221 */ /* 0x000fe20000010100 */
[C---:B------:R-:W-:Y:S01]  /*3d80*/  FFMA.FTZ R152, R54.reuse, R85, R87 ;  /* 0x0000005536987223 */ /* 0x040fe20000010057 */
[----:B------:R-:W-:Y:S01]  /*3d90*/  SHF.L.U32 R85, R121, 0x10, RZ ;  /* 0x0000001079557819 */ /* 0x000fe200000006ff */
[----:B------:R-:W-:Y:S01]  /*3da0*/  FFMA.FTZ R60, R54, R53, R55 ;  /* 0x00000035363c7223 */ /* 0x000fe20000010037 */
[----:B------:R-:W-:Y:S01]  /*3db0*/  SHF.L.U32 R54, R120, 0x10, RZ ;  /* 0x0000001078367819 */ /* 0x000fe200000006ff */
[----:B------:R-:W-:Y:S01]  /*3dc0*/  FMUL.FTZ R52, R99, R52 ;  /* 0x0000003463347220 */ /* 0x000fe20000410000 */
[----:B------:R-:W-:Y:S01]  /*3dd0*/  SHF.L.U32 R53, R123, 0x10, RZ ;  /* 0x000000107b357819 */ /* 0x000fe200000006ff */
[----:B------:R-:W-:Y:S02]  /*3de0*/  IMAD.U32 R55, R122, 0x10000, RZ ;  /* 0x000100007a377824 */ /* 0x000fe400078e00ff */
[----:B------:R-:W-:Y:S01]  /*3df0*/  FMUL.FTZ R84, R99, R84 ;  /* 0x0000005463547220 */ /* 0x000fe20000410000 */
[----:B------:R-:W-:Y:S01]  /*3e00*/  FFMA.FTZ R159, R52, R85, R54 ;  /* 0x00000055349f7223 */ /* 0x000fe20000010036 */
[----:B------:R-:W-:Y:S01]  /*3e10*/  SHF.L.U32 R85, R28, 0x10, RZ ;  /* 0x000000101c557819 */ /* 0x000fe200000006ff */
[----:B------:R-:W-:Y:S01]  /*3e20*/  FFMA.FTZ R157, R52, R53, R55 ;  /* 0x00000035349d7223 */ /* 0x000fe20000010037 */
[----:B------:R-:W-:Y:S01]  /*3e30*/  IMAD.U32 R52, R24, 0x10000, RZ ;  /* 0x0001000018347824 */ /* 0x000fe200078e00ff */
[----:B------:R-:W-:Y:S01]  /*3e40*/  SHF.L.U32 R55, R74, 0x10, RZ ;  /* 0x000000104a377819 */ /* 0x000fe200000006ff */
[----:B------:R-:W-:Y:S01]  /*3e50*/  IMAD.U32 R53, R40, 0x10000, RZ ;  /* 0x0001000028357824 */ /* 0x000fe200078e00ff */
[----:B------:R-:W-:Y:S01]  /*3e60*/  SHF.L.U32 R54, R25, 0x10, RZ ;  /* 0x0000001019367819 */ /* 0x000fe200000006ff */
[----:B------:R-:W-:Y:S01]  /*3e70*/  FFMA.FTZ R156, R84, R85, R52 ;  /* 0x00000055549c7223 */ /* 0x000fe20000010034 */
[----:B------:R-:W-:Y:S01]  /*3e80*/  SHF.L.U32 R52, R116, 0x10, RZ ;  /* 0x0000001074347819 */ /* 0x000fe200000006ff */
[----:B------:R-:W-:-:S02]  /*3e90*/  IMAD.U32 R85, R117, 0x10000, RZ ;  /* 0x0001000075557824 */ /* 0x000fc400078e00ff */
[----:B------:R-:W-:Y:S01]  /*3ea0*/  FFMA.FTZ R154, R84, R53, R55 ;  /* 0x00000035549a7223 */ /* 0x000fe20000010037 */
[----:B------:R-:W-:Y:S01]  /*3eb0*/  SHF.L.U32 R53, R119, 0x10, RZ ;  /* 0x0000001077357819 */ /* 0x000fe200000006ff */
[----:B------:R-:W-:Y:S01]  /*3ec0*/  IMAD.U32 R84, R27, 0x10000, RZ ;  /* 0x000100001b547824 */ /* 0x000fe200078e00ff */
[----:B------:R-:W-:Y:S01]  /*3ed0*/  SHF.L.U32 R55, R118, 0x10, RZ ;  /* 0x0000001076377819 */ /* 0x000fe200000006ff */
[----:B------:R-:W-:Y:S01]  /*3ee0*/  FFMA.FTZ R163, R92, R85, R52 ;  /* 0x000000555ca37223 */ /* 0x000fe20000010034 */
[----:B------:R-:W-:Y:S01]  /*3ef0*/  FADD.FTZ R52, -R94, R93 ;  /* 0x0000005d5e347221 */ /* 0x000fe20000010100 */
[----:B------:R-:W-:Y:S02]  /*3f00*/  SHF.L.U32 R85, R29, 0x10, RZ ;  /* 0x000000101d557819 */ /* 0x000fe400000006ff */
[----:B------:R-:W-:Y:S01]  /*3f10*/  FFMA.FTZ R161, R92, R53, R55 ;  /* 0x000000355ca17223 */ /* 0x000fe20000010037 */
[----:B------:R-:W-:Y:S01]  /*3f20*/  FMUL.FTZ R52, R99, R52 ;  /* 0x0000003463347220 */ /* 0x000fe20000410000 */
[----:B------:R-:W-:Y:S01]  /*3f30*/  SHF.L.U32 R53, R41, 0x10, RZ ;  /* 0x0000001029357819 */ /* 0x000fe200000006ff */
[----:B------:R-:W-:Y:S01]  /*3f40*/  IMAD.U32 R55, R73, 0x10000, RZ ;  /* 0x0001000049377824 */ /* 0x000fe200078e00ff */
[----:B------:R-:W-:Y:S01]  /*3f50*/  SHF.L.U32 R87, R31, 0x10, RZ ;  /* 0x000000101f577819 */ /* 0x000fe200000006ff */
[C---:B------:R-:W-:Y:S01]  /*3f60*/  FFMA.FTZ R160, R52.reuse, R85, R54 ;  /* 0x0000005534a07223 */ /* 0x040fe20000010036 */
[----:B------:R-:W-:Y:S01]  /*3f70*/  SHF.L.U32 R85, R113, 0x10, RZ ;  /* 0x0000001071557819 */ /* 0x000fe200000006ff */
[----:B------:R-:W-:Y:S01]  /*3f80*/  FFMA.FTZ R158, R52, R53, R55 ;  /* 0x00000035349e7223 */ /* 0x000fe20000010037 */
[----:B------:R-:W-:Y:S01]  /*3f90*/  IMAD.U32 R52, R112, 0x10000, RZ ;  /* 0x0001000070347824 */ /* 0x000fe200078e00ff */
[----:B------:R-:W-:Y:S01]  /*3fa0*/  SHF.L.U32 R55, R114, 0x10, RZ ;  /* 0x0000001072377819 */ /* 0x000fe200000006ff */
[----:B------:R-:W-:Y:S01]  /*3fb0*/  IMAD.U32 R53, R115, 0x10000, RZ ;  /* 0x0001000073357824 */ /* 0x000fe200078e00ff */
[----:B------:R-:W-:Y:S01]  /*3fc0*/  SHF.L.U32 R54, R26, 0x10, RZ ;  /* 0x000000101a367819 */ /* 0x000fe200000006ff */
[----:B------:R-:W-:Y:S01]  /*3fd0*/  FFMA.FTZ R167, R90, R85, R52 ;  /* 0x000000555aa77223 */ /* 0x000fe20000010034 */
[----:B------:R-:W-:Y:S01]  /*3fe0*/  FADD.FTZ R52, -R94, R95 ;  /* 0x0000005f5e347221 */ /* 0x000fe20000010100 */
[----:B------:R-:W-:Y:S01]  /*3ff0*/  FFMA.FTZ R165, R90, R53, R55 ;  /* 0x000000355aa57223 */ /* 0x000fe20000010037 */
[----:B------:R-:W-:Y:S01]  /*4000*/  SHF.L.U32 R53, R42, 0x10, RZ ;  /* 0x000000102a357819 */ /* 0x000fe200000006ff */
[----:B------:R-:W-:Y:S01]  /*4010*/  IMAD.U32 R85, R30, 0x10000, RZ ;  /* 0x000100001e557824 */ /* 0x000fe200078e00ff */
[----:B------:R-:W-:Y:S01]  /*4020*/  SHF.L.U32 R55, R72, 0x10, RZ ;  /* 0x0000001048377819 */ /* 0x000fe200000006ff */
[----:B------:R-:W-:-:S04]  /*4030*/  FMUL.FTZ R52, R99, R52 ;  /* 0x0000003463347220 */ /* 0x000fc80000410000 */
[C---:B------:R-:W-:Y:S01]  /*4040*/  FFMA.FTZ R95, R52.reuse, R53, R55 ;  /* 0x00000035345f7223 */ /* 0x040fe20000010037 */
[----:B------:R-:W-:Y:S01]  /*4050*/  FFMA.FTZ R162, R52, R85, R54 ;  /* 0x0000005534a27223 */ /* 0x000fe20000010036 */
[----:B------:R-:W-:Y:S01]  /*4060*/  SHF.L.U32 R85, R109, 0x10, RZ ;  /* 0x000000106d557819 */ /* 0x000fe200000006ff */
[----:B------:R-:W-:Y:S01]  /*4070*/  IMAD.U32 R55, R110, 0x10000, RZ ;  /* 0x000100006e377824 */ /* 0x000fe200078e00ff */
[----:B------:R-:W-:Y:S02]  /*4080*/  SHF.L.U32 R52, R108, 0x10, RZ ;  /* 0x000000106c347819 */ /* 0x000fe400000006ff */
[----:B------:R-:W-:-:S03]  /*4090*/  SHF.L.U32 R53, R111, 0x10, RZ ;  /* 0x000000106f357819 */ /* 0x000fc600000006ff */
[----:B------:R-:W-:Y:S01]  /*40a0*/  FFMA.FTZ R169, R88, R85, R52 ;  /* 0x0000005558a97223 */ /* 0x000fe20000010034 */
[----:B------:R-:W-:Y:S01]  /*40b0*/  FADD.FTZ R52, -R94, R97 ;  /* 0x000000615e347221 */ /* 0x000fe20000010100 */
[----:B------:R-:W-:Y:S01]  /*40c0*/  FFMA.FTZ R164, R88, R53, R55 ;  /* 0x0000003558a47223 */ /* 0x000fe20000010037 */
[----:B------:R-:W-:Y:S01]  /*40d0*/  SHF.L.U32 R85, R3, 0x10, RZ ;  /* 0x0000001003557819 */ /* 0x000fe200000006ff */
[----:B------:R-:W-:Y:S02]  /*40e0*/  IMAD.U32 R55, R43, 0x10000, RZ ;  /* 0x000100002b377824 */ /* 0x000fe400078e00ff */
[----:B------:R-:W-:Y:S02]  /*40f0*/  FMUL.FTZ R54, R99, R52 ;  /* 0x0000003463367220 */ /* 0x000fe40000410000 */
[----:B------:R-:W0:Y:S02]  /*4100*/  LDC.64 R52, c[0x0][0x430] ;  /* 0x00010c00ff347b82 */ /* 0x000e240000000a00 */
[C---:B------:R-:W-:Y:S01]  /*4110*/  FFMA.FTZ R94, R54.reuse, R55, R85 ;  /* 0x00000037365e7223 */ /* 0x040fe20000010055 */
[----:B------:R-:W-:Y:S01]  /*4120*/  FFMA.FTZ R97, R54, R87, R84 ;  /* 0x0000005736617223 */ /* 0x000fe20000010054 */
[----:B------:R-:W-:Y:S01]  /*4130*/  SHF.L.U32 R55, R107, 0x10, RZ ;  /* 0x000000106b377819 */ /* 0x000fe200000006ff */
[----:B------:R-:W-:Y:S01]  /*4140*/  IMAD.U32 R87, R105, 0x10000, RZ ;  /* 0x0001000069577824 */ /* 0x000fe200078e00ff */
[----:B------:R-:W-:-:S02]  /*4150*/  SHF.L.U32 R85, R106, 0x10, RZ ;  /* 0x000000106a557819 */ /* 0x000fc400000006ff */
[----:B------:R-:W-:-:S03]  /*4160*/  SHF.L.U32 R54, R104, 0x10, RZ ;  /* 0x0000001068367819 */ /* 0x000fc600000006ff */
[----:B------:R-:W-:Y:S01]  /*4170*/  FFMA.FTZ R99, R86, R55, R85 ;  /* 0x0000003756637223 */ /* 0x000fe20000010055 */
[----:B------:R-:W-:-:S04]  /*4180*/  IMAD.WIDE.U32 R84, R69, 0x10, R56 ;  /* 0x0000001045547825 */ /* 0x000fc800078e0038 */
[----:B------:R-:W-:Y:S01]  /*4190*/  FFMA.FTZ R166, R86, R87, R54 ;  /* 0x0000005756a67223 */ /* 0x000fe20000010036 */
[----:B------:R-:W-:Y:S01]  /*41a0*/  F2FP.BF16.F32.PACK_AB R55, R58, R71 ;  /* 0x000000473a37723e */ /* 0x000fe200000010ff */
[----:B------:R-:W-:Y:S01]  /*41b0*/  IMAD.WIDE.U32 R86, R89, 0x10, R56 ;  /* 0x0000001059567825 */ /* 0x000fe200078e0038 */
[----:B------:R-:W-:Y:S02]  /*41c0*/  F2FP.BF16.F32.PACK_AB R56, R101, R96 ;  /* 0x000000606538723e */ /* 0x000fe400000010ff */
[----:B------:R-:W1:Y:S01]  /*41d0*/  LDC.64 R100, c[0x0][0x380] ;  /* 0x0000e000ff647b82 */ /* 0x000e620000000a00 */
[----:B------:R-:W-:Y:S02]  /*41e0*/  F2FP.BF16.F32.PACK_AB R54, R62, R67 ;  /* 0x000000433e36723e */ /* 0x000fe400000010ff */
[----:B------:R-:W-:Y:S01]  /*41f0*/  F2FP.BF16.F32.PACK_AB R58, R153, R70 ;  /* 0x00000046993a723e */ /* 0x000fe200000010ff */
[----:B0-----:R-:W-:Y:S01]  /*4200*/  IMAD.WIDE.U32 R90, R59, 0x10, R52 ;  /* 0x000000103b5a7825 */ /* 0x001fe200078e0034 */
[----:B------:R-:W-:-:S02]  /*4210*/  F2FP.BF16.F32.PACK_AB R59, R157, R152 ;  /* 0x000000989d3b723e */ /* 0x000fc400000010ff */
[----:B------:R-:W-:Y:S01]  /*4220*/  F2FP.BF16.F32.PACK_AB R57, R103, R102 ;  /* 0x000000666739723e */ /* 0x000fe200000010ff */
[--C-:B------:R-:W-:Y:S01]  /*4230*/  IMAD.WIDE.U32 R92, R69, 0x10, R52.reuse ;  /* 0x00000010455c7825 */ /* 0x100fe200078e0034 */
[----:B------:R-:W-:Y:S02]  /*4240*/  F2FP.BF16.F32.PACK_AB R62, R155, R68 ;  /* 0x000000449b3e723e */ /* 0x000fe400000010ff */
[----:B------:R-:W-:Y:S01]  /*4250*/  F2FP.BF16.F32.PACK_AB R67, R99, R94 ;  /* 0x0000005e6343723e */ /* 0x000fe200000010ff */
[----:B------:R-:W-:Y:S01]  /*4260*/  IMAD.WIDE.U32 R88, R89, 0x10, R52 ;  /* 0x0000001059587825 */ /* 0x000fe200078e0034 */
[----:B------:R-:W-:Y:S02]  /*4270*/  F2FP.BF16.F32.PACK_AB R53, R66, R65 ;  /* 0x000000414235723e */ /* 0x000fe400000010ff */
[----:B------:R-:W-:Y:S02]  /*4280*/  F2FP.BF16.F32.PACK_AB R52, R64, R63 ;  /* 0x0000003f4034723e */ /* 0x000fe400000010ff */
[----:B------:R-:W-:-:S02]  /*4290*/  F2FP.BF16.F32.PACK_AB R63, R159, R60 ;  /* 0x0000003c9f3f723e */ /* 0x000fc400000010ff */
[----:B------:R-:W-:Y:S01]  /*42a0*/  F2FP.BF16.F32.PACK_AB R60, R98, R83 ;  /* 0x00000053623c723e */ /* 0x000fe200000010ff */
[----:B------:R0:W-:Y:S01]  /*42b0*/  STG.E.128 desc[UR6][R90.64], R52 ;  /* 0x000000345a007986 */ /* 0x0001e2000c101d06 */
[----:B------:R-:W-:Y:S02]  /*42c0*/  F2FP.BF16.F32.PACK_AB R66, R164, R95 ;  /* 0x0000005fa442723e */ /* 0x000fe400000010ff */
[----:B------:R-:W-:Y:S01]  /*42d0*/  F2FP.BF16.F32.PACK_AB R65, R165, R158 ;  /* 0x0000009ea541723e */ /* 0x000fe200000010ff */
[----:B------:R0:W-:Y:S01]  /*42e0*/  STG.E.128 desc[UR6][R84.64], R56 ;  /* 0x0000003854007986 */ /* 0x0001e2000c101d06 */
[----:B------:R-:W-:Y:S02]  /*42f0*/  F2FP.BF16.F32.PACK_AB R64, R161, R154 ;  /* 0x0000009aa140723e */ /* 0x000fe400000010ff */
[----:B------:R-:W-:Y:S01]  /*4300*/  F2FP.BF16.F32.PACK_AB R71, R166, R97 ;  /* 0x00000061a647723e */ /* 0x000fe200000010ff */
[----:B------:R0:W-:Y:S01]  /*4310*/  STG.E.128 desc[UR6][R92.64], R60 ;  /* 0x0000003c5c007986 */ /* 0x0001e2000c101d06 */
[----:B------:R-:W-:-:S02]  /*4320*/  F2FP.BF16.F32.PACK_AB R70, R169, R162 ;  /* 0x000000a2a946723e */ /* 0x000fc400000010ff */
[----:B------:R-:W-:Y:S01]  /*4330*/  F2FP.BF16.F32.PACK_AB R69, R167, R160 ;  /* 0x000000a0a745723e */ /* 0x000fe200000010ff */
[----:B------:R0:W-:Y:S01]  /*4340*/  STG.E.128 desc[UR6][R86.64], R64 ;  /* 0x0000004056007986 */ /* 0x0001e2000c101d06 */
[----:B------:R-:W-:Y:S02]  /*4350*/  F2FP.BF16.F32.PACK_AB R68, R163, R156 ;  /* 0x0000009ca344723e */ /* 0x000fe400000010ff */
[----:B-1----:R-:W-:-:S03]  /*4360*/  IADD3 R2, PT, PT, R2, R100, RZ ;  /* 0x0000006402027210 */ /* 0x002fc60007ffe0ff */
[----:B------:R0:W-:Y:S01]  /*4370*/  STG.E.128 desc[UR6][R88.64], R68 ;  /* 0x0000004458007986 */ /* 0x0001e2000c101d06 */
[----:B------:R-:W-:-:S13]  /*4380*/  ISETP.GE.AND P2, PT, R2, R101, PT ;  /* 0x000000650200720c */ /* 0x000fda0003f46270 */
[----:B------:R-:W-:Y:S05]  /*4390*/  @!P2 BRA `(.L_x_54) ;  /* 0xffffffc400c4a947 */ /* 0x000fea000383ffff */
[----:B------:R-:W-:Y:S05]  /*43a0*/  EXIT ;  /* 0x000000000000794d */ /* 0x000fea0003800000 */
.L_x_55:
        /* <DEDUP_REMOVED lines=13> */
.L_x_13665:


//--------------------- .text._ZN10layer_norm31ln_parallel_residual_fwd_kernelINS_13Kernel_traitsI13__nv_bfloat16S2_S2_S2_fjLj6144ELj1ELj1ELj8ELj16ENS_18Kernel_traits_baseILj6144ES2_S2_S2_S2_fjLj256EEEEELb0ELb1ELb0EEEvNS_9FwdParamsE --------------------------
	.section	.text._ZN10layer_norm31ln_parallel_residual_fwd_kernelINS_13Kernel_traitsI13__nv_bfloat16S2_S2_S2_fjLj6144ELj1ELj1ELj8ELj16ENS_18Kernel_traits_baseILj6144ES2_S2_S2_S2_fjLj256EEEEELb0ELb1ELb0EEEvNS_9FwdParamsE,"ax",@progbits
	.align	128
        .global         _ZN10layer_norm31ln_parallel_residual_fwd_kernelINS_13Kernel_traitsI13__nv_bfloat16S2_S2_S2_fjLj6144ELj1ELj1ELj8ELj16ENS_18Kernel_traits_baseILj6144ES2_S2_S2_S2_fjLj256EEEEELb0ELb1ELb0EEEvNS_9FwdParamsE
        .type           _ZN10layer_norm31ln_parallel_residual_fwd_kernelINS_13Kernel_traitsI13__nv_bfloat16S2_S2_S2_fjLj6144ELj1ELj1ELj8ELj16ENS_18Kernel_traits_baseILj6144ES2_S2_S2_S2_fjLj256EEEEELb0ELb1ELb0EEEvNS_9FwdParamsE,@function
        .size           _ZN10layer_norm31ln_parallel_residual_fwd_kernelINS_13Kernel_traitsI13__nv_bfloat16S2_S2_S2_fjLj6144ELj1ELj1ELj8ELj16ENS_18Kernel_traits_baseILj6144ES2_S2_S2_S2_fjLj256EEEEELb0ELb1ELb0EEEvNS_9FwdParamsE,(.L_x_13666 - _ZN10layer_norm31ln_parallel_residual_fwd_kernelINS_13Kernel_traitsI13__nv_bfloat16S2_S2_S2_fjLj6144ELj1ELj1ELj8ELj16ENS_18Kernel_traits_baseILj6144ES2_S2_S2_S2_fjLj256EEEEELb0ELb1ELb0EEEvNS_9FwdParamsE)
        .other          _ZN10layer_norm31ln_parallel_residual_fwd_kernelINS_13Kernel_traitsI13__nv_bfloat16S2_S2_S2_fjLj6144ELj1ELj1ELj8ELj16ENS_18Kernel_traits_baseILj6144ES2_S2_S2_S2_fjLj256EEEEELb0ELb1ELb0EEEvNS_9FwdParamsE,@"STO_CUDA_ENTRY STV_DEFAULT"
_ZN10layer_norm31ln_parallel_residual_fwd_kernelINS_13Kernel_traitsI13__nv_bfloat16S2_S2_S2_fjLj6144ELj1ELj1ELj8ELj16ENS_18Kernel_traits_baseILj6144ES2_S2_S2_S2_fjLj256EEEEELb0ELb1ELb0EEEvNS_9FwdParamsE:
.text._ZN10layer_norm31ln_parallel_residual_fwd_kernelINS_13Kernel_traitsI13__nv_bfloat16S2_S2_S2_fjLj6144ELj1ELj1ELj8ELj16ENS_18Kernel_traits_baseILj6144ES2_S2_S2_S2_fjLj256EEEEELb0ELb1ELb0EEEvNS_9FwdParamsE:
[----:B------:R-:W-:Y:S01]  /*0000*/  LDC R1, c[0x0][0x37c] ;  /* 0x0000df00ff017b82 */ /* 0x000fe20000000800 */
[----:B------:R-:W0:Y:S01]  /*0010*/  S2R R71, SR_TID.X ;  /* 0x0000000000477919 */ /* 0x000e220000002100 */
[----:B------:R-:W1:Y:S06]  /*0020*/  LDCU.64 UR10, c[0x0][0x438] ;  /* 0x00008700ff0a77ac */ /* 0x000e6c0008000a00 */
[----:B------:R-:W2:Y:S01]  /*0030*/  LDC R3, c[0x0][0x388] ;  /* 0x0000e200ff037b82 */ /* 0x000ea20000000800 */
[----:B------:R-:W-:Y:S01]  /*0040*/  BSSY.RECONVERGENT B0, `(.L_x_56) ;  /* 0x0000043000007945 */ /* 0x000fe20003800200 */
[----:B------:R-:W3:Y:S01]  /*0050*/  LDCU.64 UR8, c[0x0][0x3a0] ;  /* 0x00007400ff0877ac */ /* 0x000ee20008000a00 */
[----:B------:R-:W4:Y:S05]  /*0060*/  LDCU.64 UR6, c[0x0][0x358] ;  /* 0x00006b00ff0677ac */ /* 0x000f2a0008000a00 */
[----:B------:R-:W3:Y:S08]  /*0070*/  LDC.64 R4, c[0x0][0x398] ;  /* 0x0000e600ff047b82 */ /* 0x000ef00000000a00 */
[----:B------:R-:W5:Y:S01]  /*0080*/  S2UR UR4, SR_CTAID.X ;  /* 0x00000000000479c3 */ /* 0x000f620000002500 */
[----:B-1----:R-:W-:-:S04]  /*0090*/  UISETP.NE.U32.AND UP0, UPT, UR10, URZ, UPT ;  /* 0x000000ff0a00728c */ /* 0x002fc8000bf05070 */
[----:B------:R-:W-:Y:S01]  /*00a0*/  UISETP.NE.AND.EX UP0, UPT, UR11, URZ, UPT, UP0 ;  /* 0x000000ff0b00728c */ /* 0x000fe2000bf05300 */
[----:B--2---:R-:W-:-:S04]  /*00b0*/  SHF.R.S32.HI R2, RZ, 0x1f, R3 ;  /* 0x0000001fff027819 */ /* 0x004fc80000011403 */
[----:B------:R-:W-:Y:S02]  /*00c0*/  LEA.HI R10, R2, R3, RZ, 0x3 ;  /* 0x00000003020a7211 */ /* 0x000fe400078f18ff */
[----:B0-----:R-:W-:Y:S02]  /*00d0*/  LOP3.LUT R0, R71, 0xe0, RZ, 0xc0, !PT ;  /* 0x000000e047007812 */ /* 0x001fe400078ec0ff */
[----:B---3--:R-:W-:Y:S02]  /*00e0*/  LOP3.LUT P0, RZ, R4, UR8, RZ, 0xfc, !PT ;  /* 0x0000000804ff7c12 */ /* 0x008fe4000f80fcff */
[----:B------:R-:W-:Y:S02]  /*00f0*/  LOP3.LUT R70, R0, 0x1f, R71, 0xf8, !PT ;  /* 0x0000001f00467812 */ /* 0x000fe400078ef847 */
[----:B------:R-:W-:Y:S02]  /*0100*/  LOP3.LUT P0, RZ, R5, UR9, RZ, 0xfc, P0 ;  /* 0x0000000905ff7c12 */ /* 0x000fe4000800fcff */
[----:B------:R-:W-:-:S02]  /*0110*/  LOP3.LUT R67, R70, 0xff, RZ, 0x3c, !PT ;  /* 0x000000ff46437812 */ /* 0x000fc400078e3cff */
[----:B------:R-:W-:Y:S02]  /*0120*/  LOP3.LUT R69, R71, 0x1f, RZ, 0xc0, !PT ;  /* 0x0000001f47457812 */ /* 0x000fe400078ec0ff */
[----:B-----5:R-:W-:Y:S02]  /*0130*/  MOV R68, UR4 ;  /* 0x0000000400447c02 */ /* 0x020fe40008000f00 */
[----:B------:R-:W-:Y:S01]  /*0140*/  LEA.HI.SX32 R67, R10, R67, 0x1d ;  /* 0x000000430a437211 */ /* 0x000fe200078feaff */
[----:B----4-:R-:W-:Y:S06]  /*0150*/  BRA.U !UP0, `(.L_x_57) ;  /* 0x0000000108687547 */ /* 0x010fec000b800000 */
[C---:B------:R-:W-:Y:S01]  /*0160*/  ISETP.GE.U32.AND P1, PT, R67.reuse, 0x100, PT ;  /* 0x000001004300780c */ /* 0x040fe20003f26070 */
[----:B------:R-:W-:Y:S01]  /*0170*/  IMAD.MOV.U32 R11, RZ, RZ, R70 ;  /* 0x000000ffff0b7224 */ /* 0x000fe200078e0046 */
[----:B------:R-:W-:-:S11]  /*0180*/  ISETP.GE.U32.AND P2, PT, R67, 0x200, PT ;  /* 0x000002004300780c */ /* 0x000fd60003f46070 */
[----:B------:R-:W0:Y:S01]  /*0190*/  @P1 LDC.64 R2, c[0x0][0x3d0] ;  /* 0x0000f400ff021b82 */ /* 0x000e220000000a00 */
[----:B------:R-:W-:-:S07]  /*01a0*/  @P1 LOP3.LUT R11, R70, 0x100, RZ, 0xfc, !PT ;  /* 0x00000100460b1812 */ /* 0x000fce00078efcff */
[----:B------:R-:W1:Y:S08]  /*01b0*/  @P1 LDC.64 R4, c[0x0][0x438] ;  /* 0x00010e00ff041b82 */ /* 0x000e700000000a00 */
[----:B------:R-:W2:Y:S08]  /*01c0*/  @P2 LDC.64 R6, c[0x0][0x3d0] ;  /* 0x0000f400ff062b82 */ /* 0x000eb00000000a00 */
[----:B------:R-:W3:Y:S01]  /*01d0*/  @P2 LDC.64 R8, c[0x0][0x438] ;  /* 0x00010e00ff082b82 */ /* 0x000ee20000000a00 */
[----:B0-----:R-:W-:-:S05]  /*01e0*/  @P1 IMAD.WIDE.U32 R2, R70, 0x10, R2 ;  /* 0x0000001046021825 */ /* 0x001fca00078e0002 */
        /* <DEDUP_REMOVED lines=11> */
[----:B------:R-:W1:Y:S01]  /*02a0*/  LDC.64 R36, c[0x0][0x438] ;  /* 0x00010e00ff247b82 */ /* 0x000e620000000a00 */
[----:B0-----:R-:W-:-:S06]  /*02b0*/  IMAD.WIDE.U32 R40, R11, 0x10, R40 ;  /* 0x000000100b287825 */ /* 0x001fcc00078e0028 */
[----:B------:R-:W5:Y:S01]  /*02c0*/  LDG.E.128 R40, desc[UR6][R40.64] ;  /* 0x0000000628287981 */ /* 0x000f62000c1e1d00 */
[----:B-1----:R-:W-:-:S06]  /*02d0*/  IMAD.WIDE.U32 R36, R11, 0x10, R36 ;  /* 0x000000100b247825 */ /* 0x002fcc00078e0024 */
[----:B------:R-:W5:Y:S01]  /*02e0*/  LD.E.128 R36, desc[UR6][R36.64] ;  /* 0x0000000624247980 */ /* 0x000f62000c101d00 */
[----:B------:R-:W-:Y:S05]  /*02f0*/  BRA `(.L_x_58) ;  /* 0x00000000005c7947 */ /* 0x000fea0003800000 */
.L_x_57:
[C---:B------:R-:W-:Y:S01]  /*0300*/  ISETP.GE.U32.AND P2, PT, R67.reuse, 0x200, PT ;  /* 0x000002004300780c */ /* 0x040fe20003f46070 */
[----:B------:R-:W-:Y:S01]  /*0310*/  IMAD.MOV.U32 R11, RZ, RZ, R70 ;  /* 0x000000ffff0b7224 */ /* 0x000fe200078e0046 */
[C---:B------:R-:W-:Y:S02]  /*0320*/  ISETP.GE.U32.AND P1, PT, R67.reuse, 0x100, PT ;  /* 0x000001004300780c */ /* 0x040fe40003f26070 */
[----:B------:R-:W-:-:S09]  /*0330*/  ISETP.GE.U32.AND P3, PT, R67, 0x300, PT ;  /* 0x000003004300780c */ /* 0x000fd20003f66070 */
[----:B------:R-:W0:Y:S02]  /*0340*/  @P2 LDC.64 R2, c[0x0][0x3d0] ;  /* 0x0000f400ff022b82 */ /* 0x000e240000000a00 */
[----:B------:R-:W-:-:S06]  /*0350*/  @P1 LOP3.LUT R11, R70, 0x100, RZ, 0xfc, !PT ;  /* 0x00000100460b1812 */ /* 0x000fcc00078efcff */
[----:B------:R-:W1:Y:S08]  /*0360*/  @P1 LDC.64 R4, c[0x0][0x3d0] ;  /* 0x0000f400ff041b82 */ /* 0x000e700000000a00 */
[----:B------:R-:W2:Y:S01]  /*0370*/  @P3 LDC.64 R8, c[0x0][0x3d0] ;  /* 0x0000f400ff083b82 */ /* 0x000ea20000000a00 */
[C---:B0-----:R-:W-:Y:S01]  /*0380*/  @P2 IMAD.WIDE.U32 R2, R11.reuse, 0x10, R2 ;  /* 0x000000100b022825 */ /* 0x041fe200078e0002 */
[----:B------:R-:W-:-:S04]  /*0390*/  @P2 IADD3 R11, PT, PT, R11, 0x100, RZ ;  /* 0x000001000b0b2810 */ /* 0x000fc80007ffe0ff */
[----:B------:R0:W5:Y:S01]  /*03a0*/  @P2 LDG.E.128 R48, desc[UR6][R2.64] ;  /* 0x0000000602302981 */ /* 0x000162000c1e1d00 */
[----:B-1----:R-:W-:-:S05]  /*03b0*/  @P1 IMAD.WIDE.U32 R6, R70, 0x10, R4 ;  /* 0x0000001046061825 */ /* 0x002fca00078e0004 */
[----:B------:R0:W5:Y:S01]  /*03c0*/  @P1 LDG.E.128 R56, desc[UR6][R6.64] ;  /* 0x0000000606381981 */ /* 0x000162000c1e1d00 */
[----:B--2---:R-:W-:-:S05]  /*03d0*/  @P3 IMAD.WIDE.U32 R4, R11, 0x10, R8 ;  /* 0x000000100b043825 */ /* 0x004fca00078e0008 */
[----:B------:R0:W5:Y:S01]  /*03e0*/  @P3 LDG.E.128 R40, desc[UR6][R4.64] ;  /* 0x0000000604283981 */ /* 0x000162000c1e1d00 */
[----:B------:R-:W-:Y:S02]  /*03f0*/  HFMA2 R54, -RZ, RZ, 0, 0 ;  /* 0x00000000ff367431 */ /* 0x000fe400000001ff */
[----:B------:R-:W-:Y:S01]  /*0400*/  IMAD.MOV.U32 R46, RZ, RZ, RZ ;  /* 0x000000ffff2e7224 */ /* 0x000fe200078e00ff */
[----:B------:R-:W-:Y:S02]  /*0410*/  CS2R R44, SRZ ;  /* 0x00000000002c7805 */ /* 0x000fe4000001ff00 */
[----:B------:R-:W-:Y:S01]  /*0420*/  CS2R R52, SRZ ;  /* 0x0000000000347805 */ /* 0x000fe2000001ff00 */
[----:B------:R-:W-:Y:S01]  /*0430*/  @P1 IMAD.MOV.U32 R55, RZ, RZ, RZ ;  /* 0x000000ffff371224 */ /* 0x000fe200078e00ff */
[----:B------:R-:W-:Y:S02]  /*0440*/  @P3 CS2R R38, SRZ ;  /* 0x0000000000263805 */ /* 0x000fe4000001ff00 */
[----:B------:R-:W-:-:S02]  /*0450*/  @P3 CS2R R36, SRZ ;  /* 0x0000000000243805 */ /* 0x000fc4000001ff00 */
[----:B0-----:R-:W-:-:S07]  /*0460*/  @P2 MOV R47, RZ ;  /* 0x000000ff002f2202 */ /* 0x001fce0000000f00 */
.L_x_58:
[----:B------:R-:W-:Y:S05]  /*0470*/  BSYNC.RECONVERGENT B0 ;  /* 0x0000000000007941 */ /* 0x000fea0003800200 */
.L_x_56:
[----:B------:R-:W0:Y:S02]  /*0480*/  LDCU UR4, c[0x0][0x384] ;  /* 0x00007080ff0477ac */ /* 0x000e240008000800 */
[----:B0-----:R-:W-:-:S13]  /*0490*/  ISETP.GE.AND P2, PT, R68, UR4, PT ;  /* 0x0000000444007c0c */ /* 0x001fda000bf46270 */
[----:B------:R-:W-:Y:S05]  /*04a0*/  @P2 EXIT ;  /* 0x000000000000294d */ /* 0x000fea0003800000 */
[----:B------:R-:W-:Y:S01]  /*04b0*/  SHF.R.S32.HI R10, RZ, 0x3, R10 ;  /* 0x00000003ff0a7819 */ /* 0x000fe2000001140a */
[----:B------:R-:W0:Y:S01]  /*04c0*/  LDCU.U8 UR4, c[0x0][0x410] ;  /* 0x00008200ff0477ac */ /* 0x000e220008000000 */
[----:B-----5:R-:W-:Y:S02]  /*04d0*/  PRMT R65, R39, 0x7632, R65 ;  /* 0x0000763227417816 */ /* 0x020fe40000000041 */
[C---:B------:R-:W-:Y:S01]  /*04e0*/  LOP3.LUT R2, R10.reuse, 0xff, RZ, 0xc0, !PT ;  /* 0x000000ff0a027812 */ /* 0x040fe200078ec0ff */
[----:B------:R-:W-:Y:S01]  /*04f0*/  UPLOP3.LUT UP1, UPT, UPT, UPT, UPT, 0x40, 0x4 ;  /* 0x000000000004789c */ /* 0x000fe20003f2e870 */
[----:B------:R-:W-:Y:S01]  /*0500*/  LOP3.LUT R10, R10, 0xffffff00, RZ, 0xc0, !PT ;  /* 0xffffff000a0a7812 */ /* 0x000fe200078ec0ff */
[----:B------:R-:W1:Y:S01]  /*0510*/  LDCU UR9, c[0x0][0x388] ;  /* 0x00007100ff0977ac */ /* 0x000e620008000800 */
[----:B------:R-:W-:Y:S01]  /*0520*/  VIADDMNMX R0, R2, -R0, RZ, !PT ;  /* 0x8000000002007246 */ /* 0x000fe200078001ff */
[----:B------:R-:W-:Y:S01]  /*0530*/  IMAD R3, R69, -0x20, R2 ;  /* 0xffffffe045037824 */ /* 0x000fe200078e0202 */
[----:B------:R-:W-:Y:S01]  /*0540*/  PRMT R64, R43, 0x7632, R64 ;  /* 0x000076322b407816 */ /* 0x000fe20000000040 */
[----:B------:R-:W2:Y:S01]  /*0550*/  LDCU UR8, c[0x0][0x400] ;  /* 0x00008000ff0877ac */ /* 0x000ea20008000800 */
[----:B------:R-:W-:-:S02]  /*0560*/  PRMT R23, R38, 0x7632, R23 ;  /* 0x0000763226177816 */ /* 0x000fc40000000017 */
[----:B------:R-:W-:Y:S01]  /*0570*/  VIMNMX R2, PT, PT, RZ, R3, !PT ;  /* 0x00000003ff027248 */ /* 0x000fe20007fe0100 */
[----:B------:R-:W3:Y:S01]  /*0580*/  LDCU.64 UR10, c[0x0][0x398] ;  /* 0x00007300ff0a77ac */ /* 0x000ee20008000a00 */
[----:B------:R-:W-:Y:S02]  /*0590*/  VIMNMX R3, PT, PT, R0, 0x20, PT ;  /* 0x0000002000037848 */ /* 0x000fe40003fe0100 */
[----:B------:R-:W-:Y:S01]  /*05a0*/  VIMNMX R5, PT, PT, R2, 0x20, PT ;  /* 0x0000002002057848 */ /* 0x000fe20003fe0100 */
[----:B------:R-:W4:Y:S01]  /*05b0*/  LDCU.64 UR12, c[0x0][0x3a0] ;  /* 0x00007400ff0c77ac */ /* 0x000f220008000a00 */
[----:B------:R-:W-:Y:S01]  /*05c0*/  PRMT R22, R42, 0x7632, R22 ;  /* 0x000076322a167816 */ /* 0x000fe20000000016 */
[----:B------:R-:W-:Y:S01]  /*05d0*/  IMAD R3, R3, 0x8, R10 ;  /* 0x0000000803037824 */ /* 0x000fe200078e020a */
[----:B------:R-:W-:Y:S02]  /*05e0*/  LEA R66, R5, R10, 0x3 ;  /* 0x0000000a05427211 */ /* 0x000fe400078e18ff */
[----:B------:R-:W-:-:S02]  /*05f0*/  PRMT R21, R37, 0x7632, R21 ;  /* 0x0000763225157816 */ /* 0x000fc40000000015 */
[----:B------:R-:W-:Y:S02]  /*0600*/  I2FP.F32.U32 R11, R3 ;  /* 0x00000003000b7245 */ /* 0x000fe40000201000 */
[----:B------:R-:W-:Y:S02]  /*0610*/  PRMT R20, R41, 0x7632, R20 ;  /* 0x0000763229147816 */ /* 0x000fe40000000014 */
[----:B------:R-:W-:Y:S02]  /*0620*/  PRMT R19, R36, 0x7632, R19 ;  /* 0x0000763224137816 */ /* 0x000fe40000000013 */
[----:B------:R-:W0:Y:S01]  /*0630*/  MUFU.RCP R11, R11 ;  /* 0x0000000b000b7308 */ /* 0x000e220000001000 */
        /* <DEDUP_REMOVED lines=11> */
[----:B0-----:R-:W-:Y:S02]  /*06f0*/  ISETP.NE.AND P3, PT, RZ, UR4, PT ;  /* 0x00000004ff007c0c */ /* 0x001fe4000bf65270 */
[----:B------:R-:W-:Y:S02]  /*0700*/  PRMT R6, R54, 0x7632, R6 ;  /* 0x0000763236067816 */ /* 0x000fe40000000006 */
[----:B------:R-:W-:Y:S02]  /*0710*/  PRMT R5, R58, 0x7632, R5 ;  /* 0x000076323a057816 */ /* 0x000fe40000000005 */
[----:B------:R-:W-:-:S02]  /*0720*/  PRMT R4, R53, 0x7632, R4 ;  /* 0x0000763235047816 */ /* 0x000fc40000000004 */
[----:B------:R-:W-:Y:S02]  /*0730*/  PRMT R3, R57, 0x7632, R3 ;  /* 0x0000763239037816 */ /* 0x000fe40000000003 */
[----:B------:R-:W-:Y:S02]  /*0740*/  PRMT R2, R52, 0x7632, R2 ;  /* 0x0000763234027816 */ /* 0x000fe40000000002 */
[----:B-1234-:R-:W-:-:S07]  /*0750*/  PRMT R0, R56, 0x7632, R0 ;  /* 0x0000763238007816 */ /* 0x01efce0000000000 */
.L_x_83:
        /* <DEDUP_REMOVED lines=14> */
[----:B-1----:R-:W-:-:S04]  /*0840*/  @P2 IMAD.WIDE.U32 R92, R99, 0x10, R60 ;  /* 0x00000010635c2825 */ /* 0x002fc800078e003c */
[C---:B0-----:R-:W-:Y:S01]  /*0850*/  IMAD.WIDE.U32 R60, R99.reuse, 0x10, R76 ;  /* 0x00000010633c7825 */ /* 0x041fe200078e004c */
[----:B------:R-:W3:Y:S03]  /*0860*/  @P2 LDG.E.128 R32, desc[UR6][R92.64] ;  /* 0x000000065c202981 */ /* 0x000ee6000c1e1d00 */
[----:B--2---:R-:W-:Y:S02]  /*0870*/  @P1 IMAD.WIDE.U32 R76, R99, 0x10, R62 ;  /* 0x00000010634c1825 */ /* 0x004fe400078e003e */
[----:B------:R-:W5:Y:S04]  /*0880*/  LDG.E.128 R60, desc[UR6][R60.64] ;  /* 0x000000063c3c7981 */ /* 0x000f68000c1e1d00 */
[----:B------:R0:W5:Y:S01]  /*0890*/  @P1 LDG.E.128 R28, desc[UR6][R76.64] ;  /* 0x000000064c1c1981 */ /* 0x000162000c1e1d00 */
[----:B---3--:R-:W-:-:S02]  /*08a0*/  PRMT R78, R35, 0x7632, R78 ;  /* 0x00007632234e7816 */ /* 0x008fc4000000004e */
[----:B------:R-:W-:Y:S02]  /*08b0*/  PRMT R74, R33, 0x7632, R74 ;  /* 0x00007632214a7816 */ /* 0x000fe4000000004a */
[----:B------:R-:W-:Y:S02]  /*08c0*/  PRMT R72, R32, 0x7632, R72 ;  /* 0x0000763220487816 */ /* 0x000fe40000000048 */
[----:B------:R-:W-:Y:S01]  /*08d0*/  PRMT R91, R34, 0x7632, R91 ;  /* 0x00007632225b7816 */ /* 0x000fe2000000005b */
[----:B0-----:R-:W-:Y:S06]  /*08e0*/  @!P1 BRA `(.L_x_61) ;  /* 0x0000000400709947 */ /* 0x001fec0003800000 */
[----:B------:R-:W-:Y:S05]  /*08f0*/  @!P2 BRA `(.L_x_62) ;  /* 0x0000000000d8a947 */ /* 0x000fea0003800000 */
[C---:B-----5:R-:W-:Y:S01]  /*0900*/  PRMT R24, R60.reuse, 0x7632, R24 ;  /* 0x000076323c187816 */ /* 0x060fe20000000018 */
[----:B------:R-:W-:Y:S01]  /*0910*/  IMAD.U32 R76, R29, 0x10000, RZ ;  /* 0x000100001d4c7824 */ /* 0x000fe200078e00ff */
[----:B------:R-:W-:Y:S01]  /*0920*/  SHF.L.U32 R60, R60, 0x10, RZ ;  /* 0x000000103c3c7819 */ /* 0x000fe200000006ff */
[----:B------:R-:W-:Y:S01]  /*0930*/  IMAD.U32 R92, R31, 0x10000, RZ ;  /* 0x000100001f5c7824 */ /* 0x000fe200078e00ff */
[----:B------:R-:W-:Y:S01]  /*0940*/  SHF.L.U32 R25, R28, 0x10, RZ ;  /* 0x000000101c197819 */ /* 0x000fe200000006ff */
[----:B------:R-:W-:Y:S01]  /*0950*/  IMAD.U32 R91, R35, 0x10000, RZ ;  /* 0x00010000235b7824 */ /* 0x000fe200078e00ff */
[C---:B------:R-:W-:Y:S01]  /*0960*/  PRMT R26, R61.reuse, 0x7632, R26 ;  /* 0x000076323d1a7816 */ /* 0x040fe2000000001a */
[----:B------:R-:W-:Y:S01]  /*0970*/  IMAD.U32 R61, R61, 0x10000, RZ ;  /* 0x000100003d3d7824 */ /* 0x000fe200078e00ff */
[----:B------:R-:W-:Y:S01]  /*0980*/  PRMT R83, R63, 0x7632, R83 ;  /* 0x000076323f537816 */ /* 0x000fe20000000053 */
[--C-:B------:R-:W-:Y:S01]  /*0990*/  FADD.FTZ R60, R60, R25.reuse ;  /* 0x000000193c3c7221 */ /* 0x100fe20000010000 */
[----:B------:R-:W-:Y:S01]  /*09a0*/  PRMT R25, R28, 0x7632, R25 ;  /* 0x000076321c197816 */ /* 0x000fe20000000019 */
[----:B------:R-:W-:Y:S01]  /*09b0*/  FADD.FTZ R61, R61, R76 ;  /* 0x0000004c3d3d7221 */ /* 0x000fe20000010000 */
[----:B------:R-:W-:-:S02]  /*09c0*/  PRMT R27, R29, 0x7632, R27 ;  /* 0x000076321d1b7816 */ /* 0x000fc4000000001b */
        /* <DEDUP_REMOVED lines=18> */
[----:B------:R-:W-:Y:S01]  /*0af0*/  PRMT R25, R34, 0x7632, R25 ;  /* 0x0000763222197816 */ /* 0x000fe20000000019 */
[----:B------:R-:W-:Y:S01]  /*0b00*/  FADD.FTZ R83, R61, R26 ;  /* 0x0000001a3d537221 */ /* 0x000fe20000010000 */
[----:B------:R-:W-:Y:S01]  /*0b10*/  FADD.FTZ R62, R62, R77 ;  /* 0x0000004d3e3e7221 */ /* 0x000fe20000010000 */
[----:B------:R-:W-:Y:S01]  /*0b20*/  FADD.FTZ R92, R89, R92 ;  /* 0x0000005c595c7221 */ /* 0x000fe20000010000 */
        /* <DEDUP_REMOVED lines=10> */
[----:B------:R-:W-:Y:S01]  /*0bd0*/  FADD.FTZ R77, R60, R77 ;  /* 0x0000004d3c4d7221 */ /* 0x000fe20000010000 */
[----:B------:R-:W-:Y:S01]  /*0be0*/  FADD.FTZ R89, R62, R89 ;  /* 0x000000593e597221 */ /* 0x000fe20000010000 */
[----:B------:R-:W-:Y:S01]  /*0bf0*/  FADD.FTZ R76, R27, R76 ;  /* 0x0000004c1b4c7221 */ /* 0x000fe20000010000 */
[----:B------:R-:W-:Y:S01]  /*0c00*/  FADD.FTZ R78, R24, R25 ;  /* 0x00000019184e7221 */ /* 0x000fe20000010000 */
[----:B------:R-:W-:-:S02]  /*0c10*/  F2FP.BF16.F32.PACK_AB R27, R72, R91 ;  /* 0x0000005b481b723e */ /* 0x000fc400000010ff */
[----:B------:R-:W-:Y:S02]  /*0c20*/  F2FP.BF16.F32.PACK_AB R26, R74, R89 ;  /* 0x000000594a1a723e */ /* 0x000fe400000010ff */
[----:B------:R-:W-:Y:S02]  /*0c30*/  F2FP.BF16.F32.PACK_AB R25, R76, R83 ;  /* 0x000000534c19723e */ /* 0x000fe400000010ff */
[----:B------:R-:W-:Y:S01]  /*0c40*/  F2FP.BF16.F32.PACK_AB R24, R78, R77 ;  /* 0x0000004d4e18723e */ /* 0x000fe200000010ff */
[----:B------:R-:W-:Y:S06]  /*0c50*/  BRA `(.L_x_63) ;  /* 0x00000004004c7947 */ /* 0x000fec0003800000 */
.L_x_62:
[C---:B-----5:R-:W-:Y:S01]  /*0c60*/  PRMT R74, R61.reuse, 0x7632, R74 ;  /* 0x000076323d4a7816 */ /* 0x060fe2000000004a */
[----:B------:R-:W-:Y:S01]  /*0c70*/  IMAD.U32 R61, R61, 0x10000, RZ ;  /* 0x000100003d3d7824 */ /* 0x000fe200078e00ff */
[----:B------:R-:W-:Y:S01]  /*0c80*/  PRMT R72, R60, 0x7632, R72 ;  /* 0x000076323c487816 */ /* 0x000fe20000000048 */
[----:B------:R-:W-:Y:S01]  /*0c90*/  IMAD.U32 R24, R29, 0x10000, RZ ;  /* 0x000100001d187824 */ /* 0x000fe200078e00ff */
[----:B------:R-:W-:Y:S01]  /*0ca0*/  PRMT R78, R62, 0x7632, R78 ;  /* 0x000076323e4e7816 */ /* 0x000fe2000000004e */
[----:B------:R-:W-:Y:S01]  /*0cb0*/  IMAD.U32 R93, R31, 0x10000, RZ ;  /* 0x000100001f5d7824 */ /* 0x000fe200078e00ff */
[----:B------:R-:W-:Y:S01]  /*0cc0*/  PRMT R91, R63, 0x7632, R91 ;  /* 0x000076323f5b7816 */ /* 0x000fe2000000005b */
[--C-:B------:R-:W-:Y:S01]  /*0cd0*/  FADD.FTZ R83, R61, R24.reuse ;  /* 0x000000183d537221 */ /* 0x100fe20000010000 */
[----:B------:R-:W-:Y:S02]  /*0ce0*/  PRMT R24, R28, 0x7632, R24 ;  /* 0x000076321c187816 */ /* 0x000fe40000000018 */
[----:B------:R-:W-:-:S02]  /*0cf0*/  PRMT R25, R29, 0x7632, R25 ;  /* 0x000076321d197816 */ /* 0x000fc40000000019 */
[----:B------:R-:W-:Y:S02]  /*0d00*/  PRMT R26, R30, 0x7632, R26 ;  /* 0x000076321e1a7816 */ /* 0x000fe4000000001a */
[----:B------:R-:W-:Y:S02]  /*0d10*/  PRMT R27, R31, 0x7632, R27 ;  /* 0x000076321f1b7816 */ /* 0x000fe4000000001b */
[----:B------:R-:W-:Y:S01]  /*0d20*/  SHF.L.U32 R61, R72, 0x10, RZ ;  /* 0x00000010483d7819 */ /* 0x000fe200000006ff */
[----:B------:R-:W-:Y:S01]  /*0d30*/  IMAD.U32 R26, R26, 0x10000, RZ ;  /* 0x000100001a1a7824 */ /* 0x000fe200078e00ff */
[----:B------:R-:W-:Y:S02]  /*0d40*/  SHF.L.U32 R60, R60, 0x10, RZ ;  /* 0x000000103c3c7819 */ /* 0x000fe400000006ff */
[----:B------:R-:W-:Y:S02]  /*0d50*/  SHF.L.U32 R62, R62, 0x10, RZ ;  /* 0x000000103e3e7819 */ /* 0x000fe400000006ff */
[----:B------:R-:W-:-:S02]  /*0d60*/  SHF.L.U32 R77, R28, 0x10, RZ ;  /* 0x000000101c4d7819 */ /* 0x000fc400000006ff */
        /* <DEDUP_REMOVED lines=20> */
.L_x_61:
[----:B------:R-:W-:Y:S05]  /*0eb0*/  @!P2 BRA `(.L_x_64) ;  /* 0x000000000084a947 */ /* 0x000fea0003800000 */
[C---:B-----5:R-:W-:Y:S01]  /*0ec0*/  PRMT R26, R61.reuse, 0x7632, R26 ;  /* 0x000076323d1a7816 */ /* 0x060fe2000000001a */
[----:B------:R-:W-:Y:S01]  /*0ed0*/  IMAD.U32 R77, R32, 0x10000, RZ ;  /* 0x00010000204d7824 */ /* 0x000fe200078e00ff */
[C---:B------:R-:W-:Y:S02]  /*0ee0*/  PRMT R76, R62.reuse, 0x7632, R76 ;  /* 0x000076323e4c7816 */ /* 0x040fe4000000004c */
[----:B------:R-:W-:Y:S02]  /*0ef0*/  SHF.L.U32 R89, R62, 0x10, RZ ;  /* 0x000000103e597819 */ /* 0x000fe400000006ff */
[C---:B------:R-:W-:Y:S01]  /*0f00*/  PRMT R24, R60.reuse, 0x7632, R24 ;  /* 0x000076323c187816 */ /* 0x040fe20000000018 */
[----:B------:R-:W-:Y:S01]  /*0f10*/  IMAD.U32 R60, R60, 0x10000, RZ ;  /* 0x000100003c3c7824 */ /* 0x000fe200078e00ff */
[----:B------:R-:W-:Y:S02]  /*0f20*/  SHF.L.U32 R61, R61, 0x10, RZ ;  /* 0x000000103d3d7819 */ /* 0x000fe400000006ff */
[----:B------:R-:W-:Y:S01]  /*0f30*/  SHF.L.U32 R62, R33, 0x10, RZ ;  /* 0x00000010213e7819 */ /* 0x000fe200000006ff */
[----:B------:R-:W-:Y:S01]  /*0f40*/  FADD.FTZ R77, R60, R77 ;  /* 0x0000004d3c4d7221 */ /* 0x000fe20000010000 */
[C---:B------:R-:W-:Y:S01]  /*0f50*/  PRMT R93, R63.reuse, 0x7632, R93 ;  /* 0x000076323f5d7816 */ /* 0x040fe2000000005d */
[----:B------:R-:W-:Y:S01]  /*0f60*/  IMAD.U32 R63, R63, 0x10000, RZ ;  /* 0x000100003f3f7824 */ /* 0x000fe200078e00ff */
[----:B------:R-:W-:Y:S01]  /*0f70*/  SHF.L.U32 R25, R72, 0x10, RZ ;  /* 0x0000001048197819 */ /* 0x000fe200000006ff */
        /* <DEDUP_REMOVED lines=14> */
[----:B------:R-:W-:-:S02]  /*1060*/  FADD.FTZ R74, R61, R74 ;  /* 0x0000004a3d4a7221 */ /* 0x000fc40000010000 */
[----:B------:R-:W-:Y:S01]  /*1070*/  FADD.FTZ R76, R26, R27 ;  /* 0x0000001b1a4c7221 */ /* 0x000fe20000010000 */
[----:B------:R-:W-:Y:S02]  /*1080*/  F2FP.BF16.F32.PACK_AB R27, R72, R91 ;  /* 0x0000005b481b723e */ /* 0x000fe400000010ff */
[----:B------:R-:W-:Y:S02]  /*1090*/  F2FP.BF16.F32.PACK_AB R26, R74, R89 ;  /* 0x000000594a1a723e */ /* 0x000fe400000010ff */
[----:B------:R-:W-:Y:S02]  /*10a0*/  F2FP.BF16.F32.PACK_AB R25, R76, R83 ;  /* 0x000000534c19723e */ /* 0x000fe400000010ff */
[----:B------:R-:W-:Y:S01]  /*10b0*/  F2FP.BF16.F32.PACK_AB R24, R78, R77 ;  /* 0x0000004d4e18723e */ /* 0x000fe200000010ff */
[----:B------:R-:W-:Y:S06]  /*10c0*/  BRA `(.L_x_63) ;  /* 0x0000000000307947 */ /* 0x000fec0003800000 */
.L_x_64:
[----:B-----5:R-:W-:Y:S01]  /*10d0*/  PRMT R76, R61, 0x7632, R76 ;  /* 0x000076323d4c7816 */ /* 0x020fe2000000004c */
        /* <DEDUP_REMOVED lines=10> */
[----:B------:R-:W-:-:S07]  /*1180*/  SHF.L.U32 R72, R72, 0x10, RZ ;  /* 0x0000001048487819 */ /* 0x000fce00000006ff */
.L_x_63:
[----:B------:R-:W0:Y:S01]  /*1190*/  @P0 LDC.64 R60, c[0x0][0x3a8] ;  /* 0x0000ea00ff3c0b82 */ /* 0x000e220000000a00 */
[C---:B------:R-:W-:Y:S02]  /*11a0*/  VIADD R101, R99.reuse, 0x100 ;  /* 0x0000010063657836 */ /* 0x040fe40000000000 */
[----:B0-----:R-:W-:-:S05]  /*11b0*/  @P0 IMAD.WIDE.U32 R60, R99, 0x10, R60 ;  /* 0x00000010633c0825 */ /* 0x001fca00078e003c */
[----:B------:R0:W-:Y:S02]  /*11c0*/  @P0 STG.E.128 desc[UR6][R60.64], R24 ;  /* 0x000000183c000986 */ /* 0x0001e4000c101d06 */
.L_x_60:
[----:B------:R-:W-:Y:S05]  /*11d0*/  BSYNC.RECONVERGENT B0 ;  /* 0x0000000000007941 */ /* 0x000fea0003800200 */
.L_x_59:
[----:B------:R-:W-:Y:S01]  /*11e0*/  ISETP.GE.U32.AND P4, PT, R67, 0x200, PT ;  /* 0x000002004300780c */ /* 0x000fe20003f86070 */
[----:B------:R-:W-:-:S12]  /*11f0*/  BSSY.RECONVERGENT B0, `(.L_x_65) ;  /* 0x00000a8000007945 */ /* 0x000fd80003800200 */
[----:B------:R-:W-:Y:S05]  /*1200*/  @!P4 BRA `(.L_x_66) ;  /* 0x000000080098c947 */ /* 0x000fea0003800000 */
[----:B------:R-:W-:Y:S01]  /*1210*/  ISETP.NE.U32.AND P1, PT, RZ, UR12, PT ;  /* 0x0000000cff007c0c */ /* 0x000fe2000bf25070 */
[----:B------:R-:W1:Y:S03]  /*1220*/  LDC.64 R80, c[0x0][0x390] ;  /* 0x0000e400ff507b82 */ /* 0x000e660000000a00 */
[----:B------:R-:W-:Y:S02]  /*1230*/  ISETP.NE.AND.EX P2, PT, RZ, UR13, PT, P1 ;  /* 0x0000000dff007c0c */ /* 0x000fe4000bf45310 */
[----:B------:R-:W-:-:S04]  /*1240*/  ISETP.NE.U32.AND P1, PT, RZ, UR10, PT ;  /* 0x0000000aff007c0c */ /* 0x000fc8000bf25070 */
[----:B------:R-:W-:-:S07]  /*1250*/  ISETP.NE.AND.EX P1, PT, RZ, UR11, PT, P1 ;  /* 0x0000000bff007c0c */ /* 0x000fce000bf25310 */
[----:B0-----:R-:W0:Y:S08]  /*1260*/  @P2 LDC.64 R60, c[0x0][0x3a0] ;  /* 0x0000e800ff3c2b82 */ /* 0x001e300000000a00 */
[----:B------:R-:W2:Y:S01]  /*1270*/  @P1 LDC.64 R62, c[0x0][0x398] ;  /* 0x0000e600ff3e1b82 */ /* 0x000ea20000000a00 */
[----:B0-----:R-:W-:-:S04]  /*1280*/  @P2 IMAD.WIDE.U32 R86, R101, 0x10, R60 ;  /* 0x0000001065562825 */ /* 0x001fc800078e003c */
[C---:B-1----:R-:W-:Y:S01]  /*1290*/  IMAD.WIDE.U32 R60, R101.reuse, 0x10, R80 ;  /* 0x00000010653c7825 */ /* 0x042fe200078e0050 */
[----:B------:R-:W3:Y:S03]  /*12a0*/  @P2 LDG.E.128 R32, desc[UR6][R86.64] ;  /* 0x0000000656202981 */ /* 0x000ee6000c1e1d00 */
[----:B--2---:R-:W-:Y:S02]  /*12b0*/  @P1 IMAD.WIDE.U32 R80, R101, 0x10, R62 ;  /* 0x0000001065501825 */ /* 0x004fe400078e003e */
[----:B------:R-:W5:Y:S04]  /*12c0*/  LDG.E.128 R60, desc[UR6][R60.64] ;  /* 0x000000063c3c7981 */ /* 0x000f68000c1e1d00 */
[----:B------:R0:W5:Y:S01]  /*12d0*/  @P1 LDG.E.128 R28, desc[UR6][R80.64] ;  /* 0x00000006501c1981 */ /* 0x000162000c1e1d00 */
[----:B------:R-:W-:-:S04]  /*12e0*/  UISETP.NE.U32.AND UP0, UPT, UR10, URZ, UPT ;  /* 0x000000ff0a00728c */ /* 0x000fc8000bf05070 */
[----:B------:R-:W-:Y:S01]  /*12f0*/  UISETP.NE.AND.EX UP0, UPT, UR11, URZ, UPT, UP0 ;  /* 0x000000ff0b00728c */ /* 0x000fe2000bf05300 */
[----:B---3--:R-:W-:Y:S02]  /*1300*/  PRMT R82, R34, 0x7632, R82 ;  /* 0x0000763222527816 */ /* 0x008fe40000000052 */
[----:B------:R-:W-:Y:S02]  /*1310*/  PRMT R84, R33, 0x7632, R84 ;  /* 0x0000763221547816 */ /* 0x000fe40000000054 */
[----:B------:R-:W-:-:S04]  /*1320*/  PRMT R92, R32, 0x7632, R92 ;  /* 0x00007632205c7816 */ /* 0x000fc8000000005c */
[----:B0-----:R-:W-:Y:S05]  /*1330*/  BRA.U UP0, `(.L_x_67) ;  /* 0x0000000100c87547 */ /* 0x001fea000b800000 */
[----:B------:R-:W-:Y:S01]  /*1340*/  UISETP.NE.U32.AND UP0, UPT, UR12, URZ, UPT ;  /* 0x000000ff0c00728c */ /* 0x000fe2000bf05070 */
[----:B------:R-:W-:-:S03]  /*1350*/  PRMT R80, R35, 0x7632, R80 ;  /* 0x0000763223507816 */ /* 0x000fc60000000050 */
[----:B------:R-:W-:-:S09]  /*1360*/  UISETP.NE.AND.EX UP0, UPT, UR13, URZ, UPT, UP0 ;  /* 0x000000ff0d00728c */ /* 0x000fd2000bf05300 */
[----:B------:R-:W-:Y:S05]  /*1370*/  BRA.U UP0, `(.L_x_68) ;  /* 0x0000000100347547 */ /* 0x000fea000b800000 */
        /* <DEDUP_REMOVED lines=13> */
.L_x_68:
[C---:B-----5:R-:W-:Y:S01]  /*1450*/  PRMT R26, R61.reuse, 0x7632, R26 ;  /* 0x000076323d1a7816 */ /* 0x060fe2000000001a */
[----:B------:R-:W-:Y:S01]  /*1460*/  IMAD.U32 R75, R32, 0x10000, RZ ;  /* 0x00010000204b7824 */ /* 0x000fe200078e00ff */
[----:B------:R-:W-:Y:S01]  /*1470*/  SHF.L.U32 R61, R61, 0x10, RZ ;  /* 0x000000103d3d7819 */ /* 0x000fe200000006ff */
[----:B------:R-:W-:Y:S01]  /*1480*/  IMAD.U32 R82, R82, 0x10000, RZ ;  /* 0x0001000052527824 */ /* 0x000fe200078e00ff */
[----:B------:R-:W-:Y:S02]  /*1490*/  SHF.L.U32 R24, R33, 0x10, RZ ;  /* 0x0000001021187819 */ /* 0x000fe400000006ff */
[C---:B------:R-:W-:Y:S01]  /*14a0*/  PRMT R25, R60.reuse, 0x7632, R25 ;  /* 0x000076323c197816 */ /* 0x040fe20000000019 */
        /* <DEDUP_REMOVED lines=13> */
[----:B------:R-:W-:-:S02]  /*1580*/  SHF.L.U32 R92, R92, 0x10, RZ ;  /* 0x000000105c5c7819 */ /* 0x000fc400000006ff */
        /* <DEDUP_REMOVED lines=13> */
.L_x_67:
[----:B------:R-:W-:-:S04]  /*1660*/  UISETP.NE.U32.AND UP0, UPT, UR12, URZ, UPT ;  /* 0x000000ff0c00728c */ /* 0x000fc8000bf05070 */
[----:B------:R-:W-:-:S09]  /*1670*/  UISETP.NE.AND.EX UP0, UPT, UR13, URZ, UPT, UP0 ;  /* 0x000000ff0d00728c */ /* 0x000fd2000bf05300 */
[----:B------:R-:W-:Y:S05]  /*1680*/  BRA.U UP0, `(.L_x_70) ;  /* 0x0000000100947547 */ /* 0x000fea000b800000 */
        /* <DEDUP_REMOVED lines=37> */
.L_x_70:
        /* <DEDUP_REMOVED lines=8> */
[C---:B------:R-:W-:Y:S02]  /*1960*/  SHF.L.U32 R25, R28.reuse, 0x10, RZ ;  /* 0x000000101c197819 */ /* 0x040fe400000006ff */
[----:B------:R-:W-:-:S02]  /*1970*/  PRMT R24, R28, 0x7632, R24 ;  /* 0x000076321c187816 */ /* 0x000fc40000000018 */
[----:B------:R-:W-:Y:S01]  /*1980*/  SHF.L.U32 R27, R27, 0x10, RZ ;  /* 0x000000101b1b7819 */ /* 0x000fe200000006ff */
[----:B------:R-:W-:Y:S01]  /*1990*/  FADD.FTZ R75, R25, R60 ;  /* 0x0000003c194b7221 */ /* 0x000fe20000010000 */
[----:B------:R-:W-:Y:S02]  /*19a0*/  PRMT R25, R29, 0x7632, R25 ;  /* 0x000076321d197816 */ /* 0x000fe40000000019 */
[----:B------:R-:W-:Y:S02]  /*19b0*/  SHF.L.U32 R24, R24, 0x10, RZ ;  /* 0x0000001018187819 */ /* 0x000fe400000006ff */
[C---:B------:R-:W-:Y:S02]  /*19c0*/  PRMT R87, R63.reuse, 0x7632, R87 ;  /* 0x000076323f577816 */ /* 0x040fe40000000057 */
[----:B------:R-:W-:Y:S01]  /*19d0*/  SHF.L.U32 R86, R63, 0x10, RZ ;  /* 0x000000103f567819 */ /* 0x000fe200000006ff */
[----:B------:R-:W-:Y:S01]  /*19e0*/  FADD.FTZ R24, R27, R24 ;  /* 0x000000181b187221 */ /* 0x000fe20000010000 */
[----:B------:R-:W-:-:S02]  /*19f0*/  SHF.L.U32 R25, R25, 0x10, RZ ;  /* 0x0000001019197819 */ /* 0x000fc400000006ff */
[C---:B------:R-:W-:Y:S01]  /*1a00*/  PRMT R81, R62.reuse, 0x7632, R81 ;  /* 0x000076323e517816 */ /* 0x040fe20000000051 */
[----:B------:R-:W-:Y:S01]  /*1a10*/  IMAD.U32 R62, R62, 0x10000, RZ ;  /* 0x000100003e3e7824 */ /* 0x000fe200078e00ff */
[----:B------:R-:W-:Y:S01]  /*1a20*/  PRMT R26, R30, 0x7632, R26 ;  /* 0x000076321e1a7816 */ /* 0x000fe2000000001a */
[----:B------:R-:W-:Y:S01]  /*1a30*/  FADD.FTZ R25, R80, R25 ;  /* 0x0000001950197221 */ /* 0x000fe20000010000 */
[----:B------:R-:W-:Y:S01]  /*1a40*/  SHF.L.U32 R63, R30, 0x10, RZ ;  /* 0x000000101e3f7819 */ /* 0x000fe200000006ff */
[----:B------:R-:W-:Y:S01]  /*1a50*/  FADD.FTZ R93, R93, R86 ;  /* 0x000000565d5d7221 */ /* 0x000fe20000010000 */
[----:B------:R-:W-:Y:S01]  /*1a60*/  PRMT R27, R31, 0x7632, R27 ;  /* 0x000076321f1b7816 */ /* 0x000fe2000000001b */
[----:B------:R-:W-:Y:S01]  /*1a70*/  IMAD.U32 R26, R26, 0x10000, RZ ;  /* 0x000100001a1a7824 */ /* 0x000fe200078e00ff */
        /* <DEDUP_REMOVED lines=12> */
[----:B------:R-:W-:Y:S01]  /*1b40*/  SHF.L.U32 R63, R82, 0x10, RZ ;  /* 0x00000010523f7819 */ /* 0x000fe200000006ff */
[----:B------:R-:W-:Y:S01]  /*1b50*/  FADD.FTZ R60, R95, R60 ;  /* 0x0000003c5f3c7221 */ /* 0x000fe20000010000 */
[----:B------:R-:W-:Y:S01]  /*1b60*/  SHF.L.U32 R27, R27, 0x10, RZ ;  /* 0x000000101b1b7819 */ /* 0x000fe200000006ff */
[----:B------:R-:W-:Y:S01]  /*1b70*/  IMAD.U32 R62, R35, 0x10000, RZ ;  /* 0x00010000233e7824 */ /* 0x000fe200078e00ff */
[----:B------:R-:W-:Y:S01]  /*1b80*/  SHF.L.U32 R61, R92, 0x10, RZ ;  /* 0x000000105c3d7819 */ /* 0x000fe200000006ff */
[----:B------:R-:W-:-:S02]  /*1b90*/  IMAD.U32 R82, R84, 0x10000, RZ ;  /* 0x0001000054527824 */ /* 0x000fc400078e00ff */
[----:B------:R-:W-:Y:S01]  /*1ba0*/  FADD.FTZ R84, R63, R26 ;  /* 0x0000001a3f547221 */ /* 0x000fe20000010000 */
[----:B------:R-:W-:Y:S01]  /*1bb0*/  FADD.FTZ R95, R62, R93 ;  /* 0x0000005d3e5f7221 */ /* 0x000fe20000010000 */
[----:B------:R-:W-:Y:S01]  /*1bc0*/  FADD.FTZ R86, R60, R27 ;  /* 0x0000001b3c567221 */ /* 0x000fe20000010000 */
[----:B------:R-:W-:Y:S01]  /*1bd0*/  FADD.FTZ R82, R82, R25 ;  /* 0x0000001952527221 */ /* 0x000fe20000010000 */
[----:B------:R-:W-:Y:S01]  /*1be0*/  FADD.FTZ R80, R61, R24 ;  /* 0x000000183d507221 */ /* 0x000fe20000010000 */
[----:B------:R-:W-:Y:S02]  /*1bf0*/  F2FP.BF16.F32.PACK_AB R26, R84, R87 ;  /* 0x00000057541a723e */ /* 0x000fe400000010ff */
[----:B------:R-:W-:Y:S02]  /*1c00*/  F2FP.BF16.F32.PACK_AB R27, R86, R95 ;  /* 0x0000005f561b723e */ /* 0x000fe400000010ff */
[----:B------:R-:W-:Y:S02]  /*1c10*/  F2FP.BF16.F32.PACK_AB R25, R82, R81 ;  /* 0x000000515219723e */ /* 0x000fe400000010ff */
[----:B------:R-:W-:-:S07]  /*1c20*/  F2FP.BF16.F32.PACK_AB R24, R80, R75 ;  /* 0x0000004b5018723e */ /* 0x000fce00000010ff */
.L_x_69:
[----:B------:R-:W0:Y:S02]  /*1c30*/  @P0 LDC.64 R60, c[0x0][0x3a8] ;  /* 0x0000ea00ff3c0b82 */ /* 0x000e240000000a00 */
[C---:B0-----:R-:W-:Y:S01]  /*1c40*/  @P0 IMAD.WIDE.U32 R60, R101.reuse, 0x10, R60 ;  /* 0x00000010653c0825 */ /* 0x041fe200078e003c */
[----:B------:R-:W-:-:S04]  /*1c50*/  IADD3 R101, PT, PT, R101, 0x100, RZ ;  /* 0x0000010065657810 */ /* 0x000fc80007ffe0ff */
[----:B------:R1:W-:Y:S03]  /*1c60*/  @P0 STG.E.128 desc[UR6][R60.64], R24 ;  /* 0x000000183c000986 */ /* 0x0003e6000c101d06 */
.L_x_66:
[----:B------:R-:W-:Y:S05]  /*1c70*/  BSYNC.RECONVERGENT B0 ;  /* 0x0000000000007941 */ /* 0x000fea0003800200 */
.L_x_65:
[----:B------:R-:W-:Y:S01]  /*1c80*/  ISETP.GE.U32.AND P2, PT, R67, 0x300, PT ;  /* 0x000003004300780c */ /* 0x000fe20003f46070 */
[----:B------:R-:W-:-:S12]  /*1c90*/  BSSY.RECONVERGENT B0, `(.L_x_71) ;  /* 0x00000a9000007945 */ /* 0x000fd80003800200 */
[----:B------:R-:W-:Y:S05]  /*1ca0*/  @!P2 BRA `(.L_x_72) ;  /* 0x00000008009ca947 */ /* 0x000fea0003800000 */
[----:B------:R-:W-:Y:S01]  /*1cb0*/  ISETP.NE.U32.AND P1, PT, RZ, UR12, PT ;  /* 0x0000000cff007c0c */ /* 0x000fe2000bf25070 */
[----:B------:R-:W2:Y:S03]  /*1cc0*/  LDC.64 R92, c[0x0][0x390] ;  /* 0x0000e400ff5c7b82 */ /* 0x000ea60000000a00 */
[----:B------:R-:W-:Y:S02]  /*1cd0*/  ISETP.NE.AND.EX P5, PT, RZ, UR13, PT, P1 ;  /* 0x0000000dff007c0c */ /* 0x000fe4000bfa5310 */
[----:B------:R-:W-:-:S04]  /*1ce0*/  ISETP.NE.U32.AND P1, PT, RZ, UR10, PT ;  /* 0x0000000aff007c0c */ /* 0x000fc8000bf25070 */
[----:B------:R-:W-:-:S07]  /*1cf0*/  ISETP.NE.AND.EX P1, PT, RZ, UR11, PT, P1 ;  /* 0x0000000bff007c0c */ /* 0x000fce000bf25310 */
[----:B01----:R-:W0:Y:S08]  /*1d00*/  @P5 LDC.64 R60, c[0x0][0x3a0] ;  /* 0x0000e800ff3c5b82 */ /* 0x003e300000000a00 */
[----:B------:R-:W1:Y:S01]  /*1d10*/  @P1 LDC.64 R62, c[0x0][0x398] ;  /* 0x0000e600ff3e1b82 */ /* 0x000e620000000a00 */
[----:B0-----:R-:W-:-:S04]  /*1d20*/  @P5 IMAD.WIDE.U32 R96, R101, 0x10, R60 ;  /* 0x0000001065605825 */ /* 0x001fc800078e003c */
[C---:B--2---:R-:W-:Y:S01]  /*1d30*/  IMAD.WIDE.U32 R60, R101.reuse, 0x10, R92 ;  /* 0x00000010653c7825 */ /* 0x044fe200078e005c */
[----:B------:R-:W2:Y:S03]  /*1d40*/  @P5 LDG.E.128 R32, desc[UR6][R96.64] ;  /* 0x0000000660205981 */ /* 0x000ea6000c1e1d00 */
[----:B-1----:R-:W-:Y:S02]  /*1d50*/  @P1 IMAD.WIDE.U32 R92, R101, 0x10, R62 ;  /* 0x00000010655c1825 */ /* 0x002fe400078e003e */
[----:B------:R-:W5:Y:S04]  /*1d60*/  LDG.E.128 R60, desc[UR6][R60.64] ;  /* 0x000000063c3c7981 */ /* 0x000f68000c1e1d00 */
[----:B------:R0:W5:Y:S01]  /*1d70*/  @P1 LDG.E.128 R28, desc[UR6][R92.64] ;  /* 0x000000065c1c1981 */ /* 0x000162000c1e1d00 */
[----:B------:R-:W-:-:S04]  /*1d80*/  UISETP.NE.U32.AND UP0, UPT, UR10, URZ, UPT ;  /* 0x000000ff0a00728c */ /* 0x000fc8000bf05070 */
[----:B------:R-:W-:Y:S01]  /*1d90*/  UISETP.NE.AND.EX UP0, UPT, UR11, URZ, UPT, UP0 ;  /* 0x000000ff0b00728c */ /* 0x000fe2000bf05300 */
[----:B--2---:R-:W-:-:S08]  /*1da0*/  PRMT R88, R32, 0x7632, R88 ;  /* 0x0000763220587816 */ /* 0x004fd00000000058 */
[----:B0-----:R-:W-:Y:S05]  /*1db0*/  BRA.U UP0, `(.L_x_73) ;  /* 0x0000000100d07547 */ /* 0x001fea000b800000 */
[----:B------:R-:W-:Y:S01]  /*1dc0*/  UISETP.NE.U32.AND UP0, UPT, UR12, URZ, UPT ;  /* 0x000000ff0c00728c */ /* 0x000fe2000bf05070 */
[----:B------:R-:W-:Y:S02]  /*1dd0*/  PRMT R90, R35, 0x7632, R90 ;  /* 0x00007632235a7816 */ /* 0x000fe4000000005a */
[----:B------:R-:W-:Y:S01]  /*1de0*/  PRMT R92, R33, 0x7632, R92 ;  /* 0x00007632215c7816 */ /* 0x000fe2000000005c */
[----:B------:R-:W-:Y:S01]  /*1df0*/  UISETP.NE.AND.EX UP0, UPT, UR13, URZ, UPT, UP0 ;  /* 0x000000ff0d00728c */ /* 0x000fe2000bf05300 */
[----:B------:R-:W-:-:S08]  /*1e00*/  PRMT R93, R34, 0x7632, R93 ;  /* 0x00007632225d7816 */ /* 0x000fd0000000005d */
[----:B------:R-:W-:Y:S05]  /*1e10*/  BRA.U UP0, `(.L_x_74) ;  /* 0x0000000100347547 */ /* 0x000fea000b800000 */
[----:B-----5:R-:W-:Y:S01]  /*1e20*/  PRMT R94, R62, 0x7632, R94 ;  /* 0x000076323e5e7816 */ /* 0x020fe2000000005e */
[C---:B------:R-:W-:Y:S01]  /*1e30*/  IMAD.U32 R73, R60.reuse, 0x10000, RZ ;  /* 0x000100003c497824 */ /* 0x040fe200078e00ff */
[----:B------:R-:W-:Y:S01]  /*1e40*/  PRMT R88, R60, 0x7632, R88 ;  /* 0x000076323c587816 */ /* 0x000fe20000000058 */
[----:B------:R-:W-:Y:S01]  /*1e50*/  IMAD.U32 R97, R63, 0x10000, RZ ;  /* 0x000100003f617824 */ /* 0x000fe200078e00ff */
[----:B------:R-:W-:Y:S01]  /*1e60*/  PRMT R90, R61, 0x7632, R90 ;  /* 0x000076323d5a7816 */ /* 0x000fe2000000005a */
[----:B------:R-:W-:Y:S01]  /*1e70*/  IMAD.U32 R94, R94, 0x10000, RZ ;  /* 0x000100005e5e7824 */ /* 0x000fe200078e00ff */
[----:B------:R-:W-:Y:S02]  /*1e80*/  PRMT R96, R63, 0x7632, R96 ;  /* 0x000076323f607816 */ /* 0x000fe40000000060 */
[----:B------:R-:W-:Y:S02]  /*1e90*/  SHF.L.U32 R79, R61, 0x10, RZ ;  /* 0x000000103d4f7819 */ /* 0x000fe400000006ff */
[----:B------:R-:W-:-:S02]  /*1ea0*/  SHF.L.U32 R85, R62, 0x10, RZ ;  /* 0x000000103e557819 */ /* 0x000fc400000006ff */
[----:B------:R-:W-:Y:S02]  /*1eb0*/  SHF.L.U32 R88, R88, 0x10, RZ ;  /* 0x0000001058587819 */ /* 0x000fe400000006ff */
[----:B------:R-:W-:Y:S02]  /*1ec0*/  SHF.L.U32 R90, R90, 0x10, RZ ;  /* 0x000000105a5a7819 */ /* 0x000fe400000006ff */
[----:B------:R-:W-:Y:S01]  /*1ed0*/  SHF.L.U32 R96, R96, 0x10, RZ ;  /* 0x0000001060607819 */ /* 0x000fe200000006ff */
[----:B------:R-:W-:Y:S06]  /*1ee0*/  BRA `(.L_x_75) ;  /* 0x0000000800007947 */ /* 0x000fec0003800000 */
.L_x_74:
[C---:B-----5:R-:W-:Y:S01]  /*1ef0*/  PRMT R25, R61.reuse, 0x7632, R25 ;  /* 0x000076323d197816 */ /* 0x060fe20000000019 */
[----:B------:R-:W-:Y:S01]  /*1f00*/  IMAD.U32 R61, R61, 0x10000, RZ ;  /* 0x000100003d3d7824 */ /* 0x000fe200078e00ff */
[----:B------:R-:W-:Y:S01]  /*1f10*/  PRMT R27, R62, 0x7632, R27 ;  /* 0x000076323e1b7816 */ /* 0x000fe2000000001b */
[----:B------:R-:W-:Y:S01]  /*1f20*/  IMAD.U32 R26, R33, 0x10000, RZ ;  /* 0x00010000211a7824 */ /* 0x000fe200078e00ff */
[----:B------:R-:W-:Y:S01]  /*1f30*/  PRMT R94, R63, 0x7632, R94 ;  /* 0x000076323f5e7816 */ /* 0x000fe2000000005e */
[----:B------:R-:W-:Y:S01]  /*1f40*/  IMAD.U32 R90, R90, 0x10000, RZ ;  /* 0x000100005a5a7824 */ /* 0x000fe200078e00ff */
[----:B------:R-:W-:Y:S01]  /*1f50*/  PRMT R24, R60, 0x7632, R24 ;  /* 0x000076323c187816 */ /* 0x000fe20000000018 */
[----:B------:R-:W-:Y:S01]  /*1f60*/  FADD.FTZ R79, R26, R61 ;  /* 0x0000003d1a4f7221 */ /* 0x000fe20000010000 */
[----:B------:R-:W-:Y:S01]  /*1f70*/  SHF.L.U32 R61, R94, 0x10, RZ ;  /* 0x000000105e3d7819 */ /* 0x000fe200000006ff */
[----:B------:R-:W-:Y:S01]  /*1f80*/  IMAD.U32 R94, R27, 0x10000, RZ ;  /* 0x000100001b5e7824 */ /* 0x000fe200078e00ff */
[----:B------:R-:W-:Y:S01]  /*1f90*/  SHF.L.U32 R27, R25, 0x10, RZ ;  /* 0x00000010191b7819 */ /* 0x000fe200000006ff */
[----:B------:R-:W-:Y:S01]  /*1fa0*/  IMAD.U32 R88, R88, 0x10000, RZ ;  /* 0x0001000058587824 */ /* 0x000fe200078e00ff */
[----:B------:R-:W-:Y:S01]  /*1fb0*/  SHF.L.U32 R60, R60, 0x10, RZ ;  /* 0x000000103c3c7819 */ /* 0x000fe200000006ff */
[----:B------:R-:W-:Y:S01]  /*1fc0*/  FADD.FTZ R96, R61, R90 ;  /* 0x0000005a3d607221 */ /* 0x000fe20000010000 */
[----:B------:R-:W-:-:S02]  /*1fd0*/  SHF.L.U32 R62, R62, 0x10, RZ ;  /* 0x000000103e3e7819 */ /* 0x000fc400000006ff */
[----:B------:R-:W-:Y:S02]  /*1fe0*/  SHF.L.U32 R73, R32, 0x10, RZ ;  /* 0x0000001020497819 */ /* 0x000fe400000006ff */
[----:B------:R-:W-:Y:S02]  /*1ff0*/  SHF.L.U32 R85, R34, 0x10, RZ ;  /* 0x0000001022557819 */ /* 0x000fe400000006ff */
[----:B------:R-:W-:Y:S01]  /*2000*/  SHF.L.U32 R63, R63, 0x10, RZ ;  /* 0x000000103f3f7819 */ /* 0x000fe200000006ff */
[----:B------:R-:W-:Y:S01]  /*2010*/  FADD.FTZ R73, R73, R60 ;  /* 0x0000003c49497221 */ /* 0x000fe20000010000 */
[----:B------:R-:W-:Y:S01]  /*2020*/  SHF.L.U32 R92, R92, 0x10, RZ ;  /* 0x000000105c5c7819 */ /* 0x000fe200000006ff */
[----:B------:R-:W-:Y:S01]  /*2030*/  FADD.FTZ R85, R85, R62 ;  /* 0x0000003e55557221 */ /* 0x000fe20000010000 */
[----:B------:R-:W-:Y:S02]  /*2040*/  SHF.L.U32 R93, R93, 0x10, RZ ;  /* 0x000000105d5d7819 */ /* 0x000fe400000006ff */
        /* <DEDUP_REMOVED lines=11> */
.L_x_73:
[----:B------:R-:W-:-:S04]  /*2100*/  UISETP.NE.U32.AND UP0, UPT, UR12, URZ, UPT ;  /* 0x000000ff0c00728c */ /* 0x000fc8000bf05070 */
[----:B------:R-:W-:-:S09]  /*2110*/  UISETP.NE.AND.EX UP0, UPT, UR13, URZ, UPT, UP0 ;  /* 0x000000ff0d00728c */ /* 0x000fd2000bf05300 */
[----:B------:R-:W-:Y:S05]  /*2120*/  BRA.U UP0, `(.L_x_76) ;  /* 0x0000000100947547 */ /* 0x000fea000b800000 */
        /* <DEDUP_REMOVED lines=27> */
[----:B------:R-:W-:Y:S02]  /*22e0*/  SHF.L.U32 R26, R26, 0x10, RZ ;  /* 0x000000101a1a7819 */ /* 0x000fe400000006ff */
[----:B------:R-:W-:Y:S01]  /*22f0*/  SHF.L.U32 R25, R25, 0x10, RZ ;  /* 0x0000001019197819 */ /* 0x000fe200000006ff */
[----:B------:R-:W-:Y:S01]  /*2300*/  FADD.FTZ R96, R96, R27 ;  /* 0x0000001b60607221 */ /* 0x000fe20000010000 */
[----:B------:R-:W-:Y:S01]  /*2310*/  F2FP.BF16.F32.PACK_AB R24, R88, R73 ;  /* 0x000000495818723e */ /* 0x000fe200000010ff */
[----:B------:R-:W-:-:S02]  /*2320*/  FADD.FTZ R94, R63, R26 ;  /* 0x0000001a3f5e7221 */ /* 0x000fc40000010000 */
[----:B------:R-:W-:Y:S01]  /*2330*/  FADD.FTZ R90, R90, R25 ;  /* 0x000000195a5a7221 */ /* 0x000fe20000010000 */
[----:B------:R-:W-:Y:S02]  /*2340*/  F2FP.BF16.F32.PACK_AB R27, R96, R97 ;  /* 0x00000061601b723e */ /* 0x000fe400000010ff */
[----:B------:R-:W-:Y:S02]  /*2350*/  F2FP.BF16.F32.PACK_AB R26, R94, R85 ;  /* 0x000000555e1a723e */ /* 0x000fe400000010ff */
[----:B------:R-:W-:Y:S01]  /*2360*/  F2FP.BF16.F32.PACK_AB R25, R90, R79 ;  /* 0x0000004f5a19723e */ /* 0x000fe200000010ff */
[----:B------:R-:W-:Y:S06]  /*2370*/  BRA `(.L_x_75) ;  /* 0x0000000000dc7947 */ /* 0x000fec0003800000 */
.L_x_76:
[----:B-----5:R-:W-:Y:S01]  /*2380*/  PRMT R25, R60, 0x7632, R25 ;  /* 0x000076323c197816 */ /* 0x020fe20000000019 */
[----:B------:R-:W-:Y:S01]  /*2390*/  IMAD.U32 R27, R28, 0x10000, RZ ;  /* 0x000100001c1b7824 */ /* 0x000fe200078e00ff */
[----:B------:R-:W-:Y:S02]  /*23a0*/  SHF.L.U32 R60, R60, 0x10, RZ ;  /* 0x000000103c3c7819 */ /* 0x000fe400000006ff */
[----:B------:R-:W-:Y:S01]  /*23b0*/  SHF.L.U32 R73, R63, 0x10, RZ ;  /* 0x000000103f497819 */ /* 0x000fe200000006ff */
[----:B------:R-:W-:Y:S01]  /*23c0*/  IMAD.U32 R25, R25, 0x10000, RZ ;  /* 0x0001000019197824 */ /* 0x000fe200078e00ff */
[----:B------:R-:W-:Y:S01]  /*23d0*/  SHF.L.U32 R90, R31, 0x10, RZ ;  /* 0x000000101f5a7819 */ /* 0x000fe200000006ff */
[----:B------:R-:W-:Y:S01]  /*23e0*/  FADD.FTZ R27, R27, R60 ;  /* 0x0000003c1b1b7221 */ /* 0x000fe20000010000 */
[----:B------:R-:W-:Y:S01]  /*23f0*/  PRMT R24, R28, 0x7632, R24 ;  /* 0x000076321c187816 */ /* 0x000fe20000000018 */
[----:B------:R-:W-:Y:S01]  /*2400*/  IMAD.U32 R60, R29, 0x10000, RZ ;  /* 0x000100001d3c7824 */ /* 0x000fe200078e00ff */
[----:B------:R-:W-:Y:S01]  /*2410*/  SHF.L.U32 R26, R32, 0x10, RZ ;  /* 0x00000010201a7819 */ /* 0x000fe200000006ff */
[----:B------:R-:W-:Y:S01]  /*2420*/  FADD.FTZ R97, R90, R73 ;  /* 0x000000495a617221 */ /* 0x000fe20000010000 */
[----:B------:R-:W-:-:S02]  /*2430*/  PRMT R79, R61, 0x7632, R79 ;  /* 0x000076323d4f7816 */ /* 0x000fc4000000004f */
[----:B------:R-:W-:Y:S01]  /*2440*/  SHF.L.U32 R24, R24, 0x10, RZ ;  /* 0x0000001018187819 */ /* 0x000fe200000006ff */
[----:B------:R-:W-:Y:S01]  /*2450*/  FADD.FTZ R73, R26, R27 ;  /* 0x0000001b1a497221 */ /* 0x000fe20000010000 */
[----:B------:R-:W-:Y:S02]  /*2460*/  SHF.L.U32 R61, R61, 0x10, RZ ;  /* 0x000000103d3d7819 */ /* 0x000fe400000006ff */
        /* <DEDUP_REMOVED lines=8> */
[----:B------:R-:W-:-:S02]  /*24f0*/  SHF.L.U32 R62, R62, 0x10, RZ ;  /* 0x000000103e3e7819 */ /* 0x000fc400000006ff */
[----:B------:R-:W-:Y:S02]  /*2500*/  SHF.L.U32 R63, R30, 0x10, RZ ;  /* 0x000000101e3f7819 */ /* 0x000fe400000006ff */
[----:B------:R-:W-:Y:S02]  /*2510*/  PRMT R25, R29, 0x7632, R25 ;  /* 0x000076321d197816 */ /* 0x000fe40000000019 */
[----:B------:R-:W-:Y:S01]  /*2520*/  SHF.L.U32 R93, R85, 0x10, RZ ;  /* 0x00000010555d7819 */ /* 0x000fe200000006ff */
[----:B------:R-:W-:Y:S01]  /*2530*/  FADD.FTZ R63, R63, R62 ;  /* 0x0000003e3f3f7221 */ /* 0x000fe20000010000 */
[----:B------:R-:W-:Y:S01]  /*2540*/  SHF.L.U32 R26, R26, 0x10, RZ ;  /* 0x000000101a1a7819 */ /* 0x000fe200000006ff */
[----:B------:R-:W-:Y:S01]  /*2550*/  IMAD.U32 R25, R25, 0x10000, RZ ;  /* 0x0001000019197824 */ /* 0x000fe200078e00ff */
[----:B------:R-:W-:Y:S02]  /*2560*/  SHF.L.U32 R27, R27, 0x10, RZ ;  /* 0x000000101b1b7819 */ /* 0x000fe400000006ff */
[----:B------:R-:W-:Y:S01]  /*2570*/  SHF.L.U32 R62, R79, 0x10, RZ ;  /* 0x000000104f3e7819 */ /* 0x000fe200000006ff */
[----:B------:R-:W-:Y:S01]  /*2580*/  FADD.FTZ R79, R61, R60 ;  /* 0x0000003c3d4f7221 */ /* 0x000fe20000010000 */
[----:B------:R-:W-:Y:S01]  /*2590*/  SHF.L.U32 R90, R34, 0x10, RZ ;  /* 0x00000010225a7819 */ /* 0x000fe200000006ff */
        /* <DEDUP_REMOVED lines=20> */
[----:B------:R-:W-:-:S07]  /*26e0*/  F2FP.BF16.F32.PACK_AB R24, R88, R73 ;  /* 0x000000495818723e */ /* 0x000fce00000010ff */
.L_x_75:
[----:B------:R-:W0:Y:S02]  /*26f0*/  @P0 LDC.64 R60, c[0x0][0x3a8] ;  /* 0x0000ea00ff3c0b82 */ /* 0x000e240000000a00 */
[----:B0-----:R-:W-:-:S05]  /*2700*/  @P0 IMAD.WIDE.U32 R60, R101, 0x10, R60 ;  /* 0x00000010653c0825 */ /* 0x001fca00078e003c */
[----:B------:R2:W-:Y:S02]  /*2710*/  @P0 STG.E.128 desc[UR6][R60.64], R24 ;  /* 0x000000183c000986 */ /* 0x0005e4000c101d06 */
.L_x_72:
[----:B------:R-:W-:Y:S05]  /*2720*/  BSYNC.RECONVERGENT B0 ;  /* 0x0000000000007941 */ /* 0x000fea0003800200 */
.L_x_71:
[----:B012---:R-:W-:Y:S01]  /*2730*/  FADD.FTZ R61, RZ, R77 ;  /* 0x0000004dff3d7221 */ /* 0x007fe20000010000 */
[C---:B------:R-:W-:Y:S01]  /*2740*/  ISETP.GE.U32.AND P1, PT, R67.reuse, 0x100, PT ;  /* 0x000001004300780c */ /* 0x040fe20003f26070 */
[----:B------:R-:W0:Y:S01]  /*2750*/  S2UR UR5, SR_CgaCtaId ;  /* 0x00000000000579c3 */ /* 0x000e220000008800 */
[C---:B------:R-:W-:Y:S01]  /*2760*/  ISETP.GT.U32.AND P6, PT, R67.reuse, 0x1ff, PT ;  /* 0x000001ff4300780c */ /* 0x040fe20003fc4070 */
[----:B------:R-:W-:Y:S01]  /*2770*/  FADD.FTZ R60, R78, R61 ;  /* 0x0000003d4e3c7221 */ /* 0x000fe20000010000 */
[----:B------:R-:W-:Y:S01]  /*2780*/  ISETP.GT.U32.AND P5, PT, R67, 0x2ff, PT ;  /* 0x000002ff4300780c */ /* 0x000fe20003fa4070 */
[----:B------:R-:W-:Y:S01]  /*2790*/  UMOV UR4, 0x400 ;  /* 0x0000040000047882 */ /* 0x000fe20000000000 */
[----:B------:R-:W-:Y:S01]  /*27a0*/  BSSY.RECONVERGENT B0, `(.L_x_77) ;  /* 0x00000dd000007945 */ /* 0x000fe20003800200 */
[----:B------:R-:W-:-:S04]  /*27b0*/  FADD.FTZ R61, R83, R60 ;  /* 0x0000003c533d7221 */ /* 0x000fc80000010000 */
[----:B------:R-:W-:-:S04]  /*27c0*/  FADD.FTZ R60, R76, R61 ;  /* 0x0000003d4c3c7221 */ /* 0x000fc80000010000 */
[----:B------:R-:W-:-:S04]  /*27d0*/  FADD.FTZ R61, R89, R60 ;  /* 0x0000003c593d7221 */ /* 0x000fc80000010000 */
[----:B------:R-:W-:-:S04]  /*27e0*/  FADD.FTZ R60, R74, R61 ;  /* 0x0000003d4a3c7221 */ /* 0x000fc80000010000 */
[----:B------:R-:W-:Y:S01]  /*27f0*/  FADD.FTZ R61, R91, R60 ;  /* 0x0000003c5b3d7221 */ /* 0x000fe20000010000 */
[----:B0-----:R-:W-:-:S03]  /*2800*/  ULEA UR4, UR5, UR4, 0x18 ;  /* 0x0000000405047291 */ /* 0x001fc6000f8ec0ff */
[----:B------:R-:W-:Y:S01]  /*2810*/  FADD.FTZ R61, R72, R61 ;  /* 0x0000003d483d7221 */ /* 0x000fe20000010000 */
[----:B------:R-:W-:-:S04]  /*2820*/  @UP1 UIADD3 UR4, UPT, UPT, UR4, 0x40, URZ ;  /* 0x0000004004041890 */ /* 0x000fc8000fffe0ff */
        /* <DEDUP_REMOVED lines=33> */
[--C-:B------:R-:W-:Y:S01]  /*2a40*/  FADD.FTZ R63, R80, -R60.reuse ;  /* 0x8000003c503f7221 */ /* 0x100fe20000010000 */
[--C-:B------:R-:W-:Y:S02]  /*2a50*/  FADD.FTZ R93, R81, -R60.reuse ;  /* 0x8000003c515d7221 */ /* 0x100fe40000010000 */
[----:B------:R-:W-:Y:S01]  /*2a60*/  FFMA.FTZ R61, R62, R62, R61 ;  /* 0x0000003e3e3d7223 */ /* 0x000fe2000001003d */
        /* <DEDUP_REMOVED lines=11> */
[----:B------:R-:W-:-:S04]  /*2b20*/  FADD.FTZ R62, R75, -R60 ;  /* 0x8000003c4b3e7221 */ /* 0x000fc80000010000 */
[----:B------:R-:W-:-:S05]  /*2b30*/  FSEL R61, R61, RZ, P1 ;  /* 0x000000ff3d3d7208 */ /* 0x000fca0000800000 */
        /* <DEDUP_REMOVED lines=14> */
[----:B------:R-:W-:Y:S01]  /*2c20*/  FADD.FTZ R63, R88, -R60 ;  /* 0x8000003c583f7221 */ /* 0x000fe20000010000 */
[----:B------:R-:W-:Y:S02]  /*2c30*/  ISETP.GT.U32.AND P6, PT, R69, 0x7, PT ;  /* 0x000000074500780c */ /* 0x000fe40003fc4070 */
        /* <DEDUP_REMOVED lines=12> */
[----:B------:R-:W-:Y:S01]  /*2d00*/  @P5 FFMA.FTZ R61, R63, R63, R92 ;  /* 0x0000003f3f3d5223 */ /* 0x000fe2000001005c */
[----:B------:R-:W-:-:S04]  /*2d10*/  ISETP.NE.AND P5, PT, R69, RZ, PT ;  /* 0x000000ff4500720c */ /* 0x000fc80003fa5270 */
[----:B------:R-:W0:Y:S02]  /*2d20*/  SHFL.BFLY PT, R62, R61, 0x1, 0x1f ;  /* 0x0c201f003d3e7f89 */ /* 0x000e2400000e0000 */
[----:B0-----:R-:W-:-:S05]  /*2d30*/  FADD.FTZ R62, R61, R62 ;  /* 0x0000003e3d3e7221 */ /* 0x001fca0000010000 */
[----:B------:R-:W0:Y:S02]  /*2d40*/  SHFL.BFLY PT, R63, R62, 0x2, 0x1f ;  /* 0x0c401f003e3f7f89 */ /* 0x000e2400000e0000 */
[----:B0-----:R-:W-:Y:S01]  /*2d50*/  FADD.FTZ R63, R62, R63 ;  /* 0x0000003f3e3f7221 */ /* 0x001fe20000010000 */
[----:B------:R-:W-:-:S04]  /*2d60*/  @!P5 SHF.R.U32.HI R62, RZ, 0x2, R71 ;  /* 0x00000002ff3ed819 */ /* 0x000fc80000011647 */
[----:B------:R-:W0:Y:S02]  /*2d70*/  SHFL.BFLY PT, R92, R63, 0x4, 0x1f ;  /* 0x0c801f003f5c7f89 */ /* 0x000e2400000e0000 */
[----:B0-----:R-:W-:-:S05]  /*2d80*/  FADD.FTZ R92, R63, R92 ;  /* 0x0000005c3f5c7221 */ /* 0x001fca0000010000 */
[----:B------:R-:W0:Y:S02]  /*2d90*/  SHFL.BFLY PT, R93, R92, 0x8, 0x1f ;  /* 0x0d001f005c5d7f89 */ /* 0x000e2400000e0000 */
[----:B0-----:R-:W-:Y:S01]  /*2da0*/  FADD.FTZ R93, R92, R93 ;  /* 0x0000005d5c5d7221 */ /* 0x001fe20000010000 */
[----:B------:R-:W-:Y:S02]  /*2db0*/  @!P5 LOP3.LUT R92, R62, 0x38, RZ, 0xc0, !PT ;  /* 0x000000383e5cd812 */ /* 0x000fe400078ec0ff */
[----:B------:R-:W-:Y:S02]  /*2dc0*/  CS2R R62, SRZ ;  /* 0x00000000003e7805 */ /* 0x000fe4000001ff00 */
[----:B------:R-:W0:Y:S02]  /*2dd0*/  SHFL.BFLY PT, R98, R93, 0x10, 0x1f ;  /* 0x0e001f005d627f89 */ /* 0x000e2400000e0000 */
[----:B0-----:R-:W-:Y:S01]  /*2de0*/  FADD.FTZ R61, R93, R98 ;  /* 0x000000625d3d7221 */ /* 0x001fe20000010000 */
[----:B------:R-:W-:Y:S01]  /*2df0*/  @!P6 LEA R98, R69, UR4, 0x3 ;  /* 0x000000044562ec11 */ /* 0x000fe2000f8e18ff */
[----:B------:R-:W-:Y:S01]  /*2e00*/  HFMA2 R93, -RZ, RZ, 0, 0 ;  /* 0x00000000ff5d7431 */ /* 0x000fe200000001ff */
[----:B------:R-:W-:-:S02]  /*2e10*/  @!P6 MOV R93, R66 ;  /* 0x00000042005de202 */ /* 0x000fc40000000f00 */
[----:B------:R0:W-:Y:S01]  /*2e20*/  @!P5 STS.64 [R92+UR4], R60 ;  /* 0x0000003c5c00d988 */ /* 0x0001e20008000a04 */
[----:B------:R-:W-:Y:S01]  /*2e30*/  BAR.SYNC.DEFER_BLOCKING 0x0 ;  /* 0x0000000000007b1d */ /* 0x000fe20000010000 */
[----:B------:R-:W-:-:S05]  /*2e40*/  ISETP.NE.AND P5, PT, R71, RZ, PT ;  /* 0x000000ff4700720c */ /* 0x000fca0003fa5270 */
[----:B------:R-:W1:Y:S01]  /*2e50*/  SHFL.DOWN PT, R100, R93, 0x4, 0x1f ;  /* 0x08801f005d647f89 */ /* 0x000e6200000e0000 */
[----:B0-----:R-:W-:-:S03]  /*2e60*/  I2FP.F32.S32 R60, R93 ;  /* 0x0000005d003c7245 */ /* 0x001fc60000201400 */
[----:B------:R-:W-:Y:S01]  /*2e70*/  @!P6 LDS.64 R62, [R98] ;  /* 0x00000000623ee984 */ /* 0x000fe20000000a00 */
[----:B-1----:R-:W-:Y:S01]  /*2e80*/  IMAD.IADD R103, R100, 0x1, R93 ;  /* 0x0000000164677824 */ /* 0x002fe200078e025d */
[----:B------:R-:W-:-:S04]  /*2e90*/  I2FP.F32.S32 R100, R100 ;  /* 0x0000006400647245 */ /* 0x000fc80000201400 */
[----:B------:R-:W-:Y:S01]  /*2ea0*/  I2FP.F32.S32 R104, R103 ;  /* 0x0000006700687245 */ /* 0x000fe20000201400 */
[----:B------:R-:W0:Y:S03]  /*2eb0*/  SHFL.DOWN PT, R106, R103, 0x2, 0x1f ;  /* 0x08401f00676a7f89 */ /* 0x000e2600000e0000 */
[----:B------:R-:W1:Y:S01]  /*2ec0*/  MUFU.RCP R105, R104 ;  /* 0x0000006800697308 */ /* 0x000e620000001000 */
[-C--:B0-----:R-:W-:Y:S01]  /*2ed0*/  IADD3 R103, PT, PT, R103, R106.reuse, RZ ;  /* 0x0000006a67677210 */ /* 0x081fe20007ffe0ff */
[----:B------:R-:W0:Y:S01]  /*2ee0*/  SHFL.DOWN PT, R101, R62, 0x4, 0x1f ;  /* 0x08801f003e657f89 */ /* 0x000e2200000e0000 */
[----:B------:R-:W-:-:S03]  /*2ef0*/  I2FP.F32.S32 R93, R106 ;  /* 0x0000006a005d7245 */ /* 0x000fc60000201400 */
[----:B------:R-:W2:Y:S04]  /*2f00*/  SHFL.DOWN PT, R102, R63, 0x4, 0x1f ;  /* 0x08801f003f667f89 */ /* 0x000ea800000e0000 */
[----:B------:R-:W3:Y:S01]  /*2f10*/  SHFL.DOWN PT, R98, R103, 0x1, 0x1f ;  /* 0x08201f0067627f89 */ /* 0x000ee200000e0000 */
[C---:B0-----:R-:W-:Y:S01]  /*2f20*/  FMUL.FTZ R61, R101.reuse, R100 ;  /* 0x00000064653d7220 */ /* 0x041fe20000410000 */
[----:B------:R-:W-:-:S03]  /*2f30*/  FADD.FTZ R101, -R101, R62 ;  /* 0x0000003e65657221 */ /* 0x000fc60000010100 */
[----:B------:R-:W-:Y:S01]  /*2f40*/  FFMA.FTZ R92, R60, R62, R61 ;  /* 0x0000003e3c5c7223 */ /* 0x000fe2000001003d */
[----:B------:R-:W-:Y:S01]  /*2f50*/  FMUL.FTZ R101, R101, R101 ;  /* 0x0000006565657220 */ /* 0x000fe20000410000 */
[----:B--2---:R-:W-:Y:S01]  /*2f60*/  FADD.FTZ R102, R102, R63 ;  /* 0x0000003f66667221 */ /* 0x004fe20000010000 */
[----:B------:R-:W-:Y:S01]  /*2f70*/  I2FP.F32.S32 R63, R103 ;  /* 0x00000067003f7245 */ /* 0x000fe20000201400 */
[----:B-1----:R-:W-:Y:S01]  /*2f80*/  FMUL.FTZ R61, R105, R92 ;  /* 0x0000005c693d7220 */ /* 0x002fe20000410000 */
[----:B------:R-:W-:Y:S01]  /*2f90*/  FMUL.FTZ R101, R101, R60 ;  /* 0x0000003c65657220 */ /* 0x000fe20000410000 */
[-C--:B---3--:R-:W-:Y:S01]  /*2fa0*/  IADD3 R103, PT, PT, R103, R98.reuse, RZ ;  /* 0x0000006267677210 */ /* 0x088fe20007ffe0ff */
[----:B------:R-:W0:Y:S01]  /*2fb0*/  MUFU.RCP R92, R63 ;  /* 0x0000003f005c7308 */ /* 0x000e220000001000 */
[----:B------:R-:W-:Y:S01]  /*2fc0*/  I2FP.F32.S32 R98, R98 ;  /* 0x0000006200627245 */ /* 0x000fe20000201400 */
[----:B------:R-:W1:Y:S01]  /*2fd0*/  SHFL.DOWN PT, R62, R61, 0x2, 0x1f ;  /* 0x08401f003d3e7f89 */ /* 0x000e6200000e0000 */
[----:B------:R-:W-:Y:S01]  /*2fe0*/  FMUL.FTZ R101, R101, R100 ;  /* 0x0000006465657220 */ /* 0x000fe20000410000 */
[----:B------:R-:W-:-:S03]  /*2ff0*/  I2FP.F32.S32 R103, R103 ;  /* 0x0000006700677245 */ /* 0x000fc60000201400 */
[----:B------:R-:W-:-:S03]  /*3000*/  FFMA.FTZ R101, R105, R101, R102 ;  /* 0x0000006569657223 */ /* 0x000fc60000010066 */
[----:B------:R-:W2:Y:S02]  /*3010*/  MUFU.RCP R103, R103 ;  /* 0x0000006700677308 */ /* 0x000ea40000001000 */
[----:B------:R-:W3:Y:S01]  /*3020*/  SHFL.DOWN PT, R60, R101, 0x2, 0x1f ;  /* 0x08401f00653c7f89 */ /* 0x000ee200000e0000 */
[----:B-1----:R-:W-:Y:S01]  /*3030*/  FMUL.FTZ R105, R62, R93 ;  /* 0x0000005d3e697220 */ /* 0x002fe20000410000 */
[----:B------:R-:W-:-:S03]  /*3040*/  FADD.FTZ R62, R61, -R62 ;  /* 0x8000003e3d3e7221 */ /* 0x000fc60000010000 */
[----:B------:R-:W-:Y:S01]  /*3050*/  FFMA.FTZ R105, R104, R61, R105 ;  /* 0x0000003d68697223 */ /* 0x000fe20000010069 */
[----:B------:R-:W-:-:S03]  /*3060*/  FMUL.FTZ R61, R62, R62 ;  /* 0x0000003e3e3d7220 */ /* 0x000fc60000410000 */
[----:B0-----:R-:W-:Y:S01]  /*3070*/  FMUL.FTZ R62, R92, R105 ;  /* 0x000000695c3e7220 */ /* 0x001fe20000410000 */
[----:B------:R-:W-:Y:S01]  /*3080*/  FMUL.FTZ R104, R104, R61 ;  /* 0x0000003d68687220 */ /* 0x000fe20000410000 */
[----:B---3--:R-:W-:Y:S02]  /*3090*/  FADD.FTZ R61, R101, R60 ;  /* 0x0000003c653d7221 */ /* 0x008fe40000010000 */
[----:B------:R-:W0:Y:S01]  /*30a0*/  LDC R101, c[0x0][0x448] ;  /* 0x00011200ff657b82 */ /* 0x000e220000000800 */
[----:B------:R-:W1:Y:S01]  /*30b0*/  SHFL.DOWN PT, R105, R62, 0x1, 0x1f ;  /* 0x08201f003e697f89 */ /* 0x000e6200000e0000 */
[----:B------:R-:W-:-:S04]  /*30c0*/  FMUL.FTZ R104, R104, R93 ;  /* 0x0000005d68687220 */ /* 0x000fc80000410000 */
[----:B------:R-:W-:-:S05]  /*30d0*/  FFMA.FTZ R61, R92, R104, R61 ;  /* 0x000000685c3d7223 */ /* 0x000fca000001003d */
[----:B------:R-:W3:Y:S01]  /*30e0*/  SHFL.DOWN PT, R60, R61, 0x1, 0x1f ;  /* 0x08201f003d3c7f89 */ /* 0x000ee200000e0000 */
[----:B-1----:R-:W-:Y:S01]  /*30f0*/  FADD.FTZ R92, R62, -R105 ;  /* 0x800000693e5c7221 */ /* 0x002fe20000010000 */
[----:B------:R-:W-:-:S03]  /*3100*/  FMUL.FTZ R100, R105, R98 ;  /* 0x0000006269647220 */ /* 0x000fc60000410000 */
[----:B------:R-:W-:Y:S01]  /*3110*/  FMUL.FTZ R92, R92, R92 ;  /* 0x0000005c5c5c7220 */ /* 0x000fe20000410000 */
[----:B------:R-:W-:-:S03]  /*3120*/  FFMA.FTZ R100, R63, R62, R100 ;  /* 0x0000003e3f647223 */ /* 0x000fc60000010064 */
[----:B------:R-:W-:Y:S01]  /*3130*/  FMUL.FTZ R92, R63, R92 ;  /* 0x0000005c3f5c7220 */ /* 0x000fe20000410000 */
[----:B--2---:R-:W-:Y:S01]  /*3140*/  FMUL.FTZ R100, R103, R100 ;  /* 0x0000006467647220 */ /* 0x004fe20000410000 */
[----:B---3--:R-:W-:Y:S01]  /*3150*/  FADD.FTZ R60, R61, R60 ;  /* 0x0000003c3d3c7221 */ /* 0x008fe20000010000 */
[----:B------:R-:W1:Y:S01]  /*3160*/  @!P5 LDC.64 R62, c[0x0][0x3c0] ;  /* 0x0000f000ff3edb82 */ /* 0x000e620000000a00 */
[----:B------:R-:W-:Y:S02]  /*3170*/  FMUL.FTZ R92, R92, R98 ;  /* 0x000000625c5c7220 */ /* 0x000fe40000410000 */
[----:B------:R-:W2:Y:S02]  /*3180*/  SHFL.IDX PT, R105, R100, RZ, 0x1f ;  /* 0x00001fff64697589 */ /* 0x000ea400000e0000 */
[----:B------:R-:W-:-:S03]  /*3190*/  FFMA.FTZ R92, R103, R92, R60 ;  /* 0x0000005c675c7223 */ /* 0x000fc6000001003c */
[----:B------:R-:W3:Y:S03]  /*31a0*/  @!P5 LDC.64 R60, c[0x0][0x3c8] ;  /* 0x0000f200ff3cdb82 */ /* 0x000ee60000000a00 */
[----:B------:R-:W0:Y:S01]  /*31b0*/  SHFL.IDX PT, R92, R92, RZ, 0x1f ;  /* 0x00001fff5c5c7589 */ /* 0x000e2200000e0000 */
[----:B-1----:R-:W-:-:S04]  /*31c0*/  @!P5 IMAD.WIDE R62, R68, 0x4, R62 ;  /* 0x00000004443ed825 */ /* 0x002fc800078e023e */
[----:B--2---:R-:W-:Y:S01]  /*31d0*/  FMUL.FTZ R93, R105, R105 ;  /* 0x00000069695d7220 */ /* 0x004fe20000410000 */
[----:B------:R1:W-:Y:S04]  /*31e0*/  @!P5 STG.E desc[UR6][R62.64], R105 ;  /* 0x000000693e00d986 */ /* 0x0003e8000c101906 */
[----:B------:R-:W-:Y:S01]  /*31f0*/  FSEL R98, R93, RZ, P3 ;  /* 0x000000ff5d627208 */ /* 0x000fe20001800000 */
[----:B---3--:R-:W-:-:S04]  /*3200*/  @!P5 IMAD.WIDE R60, R68, 0x4, R60 ;  /* 0x00000004443cd825 */ /* 0x008fc800078e023c */
[----:B0-----:R-:W-:-:S04]  /*3210*/  FFMA.FTZ R93, R92, UR8, R101 ;  /* 0x000000085c5d7c23 */ /* 0x001fc80008010065 */
[----:B------:R-:W-:Y:S01]  /*3220*/  FADD.FTZ R93, R93, R98 ;  /* 0x000000625d5d7221 */ /* 0x000fe20000010000 */
[----:B------:R-:W-:-:S03]  /*3230*/  FSEL R98, R105, RZ, !P3 ;  /* 0x000000ff69627208 */ /* 0x000fc60005800000 */
[----:B------:R-:W0:Y:S02]  /*3240*/  MUFU.RSQ R101, R93 ;  /* 0x0000005d00657308 */ /* 0x000e240000001400 */
[----:B0-----:R1:W-:Y:S01]  /*3250*/  @!P5 STG.E desc[UR6][R60.64], R101 ;  /* 0x000000653c00d986 */ /* 0x0013e2000c101906 */
[----:B------:R-:W-:Y:S05]  /*3260*/  @!P1 BRA `(.L_x_78) ;  /* 0x0000000000c09947 */ /* 0x000fea0003800000 */
[--C-:B-1----:R-:W-:Y:S01]  /*3270*/  FADD.FTZ R60, R77, -R98.reuse ;  /* 0x800000624d3c7221 */ /* 0x102fe20000010000 */
[--C-:B------:R-:W-:Y:S01]  /*3280*/  FADD.FTZ R92, R89, -R98.reuse ;  /* 0x80000062595c7221 */ /* 0x100fe20000010000 */
[----:B------:R-:W-:Y:S01]  /*3290*/  FADD.FTZ R62, R83, -R98 ;  /* 0x80000062533e7221 */ /* 0x000fe20000010000 */
[----:B------:R-:W-:Y:S01]  /*32a0*/  SHF.L.U32 R63, R52, 0x10, RZ ;  /* 0x00000010343f7819 */ /* 0x000fe200000006ff */
[----:B------:R-:W-:Y:S01]  /*32b0*/  IMAD.U32 R61, R56, 0x10000, RZ ;  /* 0x00010000383d7824 */ /* 0x000fe200078e00ff */
[----:B------:R-:W-:Y:S01]  /*32c0*/  SHF.L.U32 R93, R57, 0x10, RZ ;  /* 0x00000010395d7819 */ /* 0x000fe200000006ff */
[C---:B------:R-:W-:Y:S01]  /*32d0*/  FMUL.FTZ R60, R101.reuse, R60 ;  /* 0x0000003c653c7220 */ /* 0x040fe20000410000 */
[----:B------:R-:W-:Y:S01]  /*32e0*/  SHF.L.U32 R105, R58, 0x10, RZ ;  /* 0x000000103a697819 */ /* 0x000fe200000006ff */
[----:B------:R-:W-:Y:S01]  /*32f0*/  FMUL.FTZ R92, R101, R92 ;  /* 0x0000005c655c7220 */ /* 0x000fe20000410000 */
[----:B------:R-:W-:Y:S01]  /*3300*/  SHF.L.U32 R107, R54, 0x10, RZ ;  /* 0x00000010366b7819 */ /* 0x000fe200000006ff */
[----:B------:R-:W-:-:S02]  /*3310*/  IMAD.U32 R103, R53, 0x10000, RZ ;  /* 0x0001000035677824 */ /* 0x000fc400078e00ff */
[----:B------:R-:W-:Y:S01]  /*3320*/  FMUL.FTZ R62, R101, R62 ;  /* 0x0000003e653e7220 */ /* 0x000fe20000410000 */
[----:B------:R-:W-:Y:S01]  /*3330*/  FFMA.FTZ R60, R60, R61, R63 ;  /* 0x0000003d3c3c7223 */ /* 0x000fe2000001003f */
[--C-:B------:R-:W-:Y:S01]  /*3340*/  FADD.FTZ R100, R91, -R98.reuse ;  /* 0x800000625b647221 */ /* 0x100fe20000010000 */
[----:B------:R-:W-:Y:S01]  /*3350*/  FFMA.FTZ R102, R92, R105, R107 ;  /* 0x000000695c667223 */ /* 0x000fe2000001006b */
[----:B------:R-:W-:Y:S01]  /*3360*/  FFMA.FTZ R61, R62, R93, R103 ;  /* 0x0000005d3e3d7223 */ /* 0x000fe20000010067 */
[----:B------:R-:W-:Y:S01]  /*3370*/  SHF.L.U32 R111, R55, 0x10, RZ ;  /* 0x00000010376f7819 */ /* 0x000fe200000006ff */
[----:B------:R-:W0:Y:S01]  /*3380*/  LDC.64 R92, c[0x0][0x428] ;  /* 0x00010a00ff5c7b82 */ /* 0x000e220000000a00 */
[----:B------:R-:W-:Y:S02]  /*3390*/  IMAD.U32 R109, R59, 0x10000, RZ ;  /* 0x000100003b6d7824 */ /* 0x000fe400078e00ff */
[----:B------:R-:W-:Y:S01]  /*33a0*/  FMUL.FTZ R100, R101, R100 ;  /* 0x0000006465647220 */ /* 0x000fe20000410000 */
[--C-:B------:R-:W-:Y:S01]  /*33b0*/  FADD.FTZ R62, R78, -R98.reuse ;  /* 0x800000624e3e7221 */ /* 0x100fe20000010000 */
[--C-:B------:R-:W-:Y:S01]  /*33c0*/  FADD.FTZ R104, R74, -R98.reuse ;  /* 0x800000624a687221 */ /* 0x100fe20000010000 */
[--C-:B------:R-:W-:Y:S01]  /*33d0*/  FADD.FTZ R108, R72, -R98.reuse ;  /* 0x80000062486c7221 */ /* 0x100fe20000010000 */
[----:B------:R-:W-:Y:S01]  /*33e0*/  FFMA.FTZ R106, R100, R109, R111 ;  /* 0x0000006d646a7223 */ /* 0x000fe2000001006f */
[----:B------:R-:W-:Y:S01]  /*33f0*/  FADD.FTZ R100, R76, -R98 ;  /* 0x800000624c647221 */ /* 0x000fe20000010000 */
[----:B------:R-:W-:Y:S01]  /*3400*/  SHF.L.U32 R63, R0, 0x10, RZ ;  /* 0x00000010003f7819 */ /* 0x000fe200000006ff */
[----:B------:R-:W-:Y:S01]  /*3410*/  IMAD.U32 R103, R2, 0x10000, RZ ;  /* 0x0001000002677824 */ /* 0x000fe200078e00ff */
[----:B------:R-:W-:Y:S01]  /*3420*/  SHF.L.U32 R105, R3, 0x10, RZ ;  /* 0x0000001003697819 */ /* 0x000fe200000006ff */
[----:B------:R-:W-:Y:S01]  /*3430*/  IMAD.U32 R109, R5, 0x10000, RZ ;  /* 0x00010000056d7824 */ /* 0x000fe200078e00ff */
[----:B------:R-:W-:Y:S01]  /*3440*/  SHF.L.U32 R107, R4, 0x10, RZ ;  /* 0x00000010046b7819 */ /* 0x000fe200000006ff */
[----:B------:R-:W-:Y:S01]  /*3450*/  IMAD.U32 R115, R8, 0x10000, RZ ;  /* 0x0001000008737824 */ /* 0x000fe200078e00ff */
[----:B------:R-:W-:Y:S01]  /*3460*/  SHF.L.U32 R111, R6, 0x10, RZ ;  /* 0x00000010066f7819 */ /* 0x000fe200000006ff */
[----:B------:R-:W-:Y:S01]  /*3470*/  FMUL.FTZ R108, R101, R108 ;  /* 0x0000006c656c7220 */ /* 0x000fe20000410000 */
[----:B------:R-:W-:Y:S01]  /*3480*/  SHF.L.U32 R113, R7, 0x10, RZ ;  /* 0x0000001007717819 */ /* 0x000fe200000006ff */
[C---:B------:R-:W-:Y:S01]  /*3490*/  FMUL.FTZ R104, R101.reuse, R104 ;  /* 0x0000006865687220 */ /* 0x040fe20000410000 */
[C---:B------:R-:W-:Y:S01]  /*34a0*/  FMUL.FTZ R100, R101.reuse, R100 ;  /* 0x0000006465647220 */ /* 0x040fe20000410000 */
[----:B------:R-:W-:-:S02]  /*34b0*/  FMUL.FTZ R62, R101, R62 ;  /* 0x0000003e653e7220 */ /* 0x000fc40000410000 */
[----:B------:R-:W-:Y:S01]  /*34c0*/  FFMA.FTZ R113, R108, R113, R115 ;  /* 0x000000716c717223 */ /* 0x000fe20000010073 */
[----:B------:R-:W-:Y:S01]  /*34d0*/  FFMA.FTZ R109, R104, R109, R111 ;  /* 0x0000006d686d7223 */ /* 0x000fe2000001006f */
[----:B------:R-:W-:Y:S01]  /*34e0*/  FFMA.FTZ R100, R100, R105, R107 ;  /* 0x0000006964647223 */ /* 0x000fe2000001006b */
[----:B------:R-:W-:Y:S01]  /*34f0*/  FFMA.FTZ R103, R62, R63, R103 ;  /* 0x0000003f3e677223 */ /* 0x000fe20000010067 */
[----:B0-----:R-:W-:Y:S01]  /*3500*/  IMAD.WIDE.U32 R92, R99, 0x10, R92 ;  /* 0x00000010635c7825 */ /* 0x001fe200078e005c */
[----:B------:R-:W-:Y:S02]  /*3510*/  F2FP.BF16.F32.PACK_AB R63, R113, R106 ;  /* 0x0000006a713f723e */ /* 0x000fe400000010ff */
[----:B------:R-:W-:Y:S02]  /*3520*/  F2FP.BF16.F32.PACK_AB R62, R109, R102 ;  /* 0x000000666d3e723e */ /* 0x000fe400000010ff */
[----:B------:R-:W-:Y:S02]  /*3530*/  F2FP.BF16.F32.PACK_AB R61, R100, R61 ;  /* 0x0000003d643d723e */ /* 0x000fe400000010ff */
[----:B------:R-:W-:-:S02]  /*3540*/  F2FP.BF16.F32.PACK_AB R60, R103, R60 ;  /* 0x0000003c673c723e */ /* 0x000fc400000010ff */
[----:B------:R-:W-:-:S03]  /*3550*/  IADD3 R99, PT, PT, R99, 0x100, RZ ;  /* 0x0000010063637810 */ /* 0x000fc60007ffe0ff */
[----:B------:R0:W-:Y:S04]  /*3560*/  STG.E.128 desc[UR6][R92.64], R60 ;  /* 0x0000003c5c007986 */ /* 0x0001e8000c101d06 */
.L_x_78:
[----:B------:R-:W-:Y:S05]  /*3570*/  BSYNC.RECONVERGENT B0 ;  /* 0x0000000000007941 */ /* 0x000fea0003800200 */
.L_x_77:
[----:B------:R-:W-:Y:S04]  /*3580*/  BSSY.RECONVERGENT B0, `(.L_x_79) ;  /* 0x0000032000007945 */ /* 0x000fe80003800200 */
[----:B------:R-:W-:Y:S05]  /*3590*/  @!P4 BRA `(.L_x_80) ;  /* 0x0000000000c0c947 */ /* 0x000fea0003800000 */
[--C-:B01----:R-:W-:Y:S01]  /*35a0*/  FADD.FTZ R60, R75, -R98.reuse ;  /* 0x800000624b3c7221 */ /* 0x103fe20000010000 */
[--C-:B------:R-:W-:Y:S01]  /*35b0*/  FADD.FTZ R92, R87, -R98.reuse ;  /* 0x80000062575c7221 */ /* 0x100fe20000010000 */
[----:B------:R-:W-:Y:S01]  /*35c0*/  FADD.FTZ R62, R81, -R98 ;  /* 0x80000062513e7221 */ /* 0x000fe20000010000 */
[----:B------:R-:W-:Y:S01]  /*35d0*/  SHF.L.U32 R61, R48, 0x10, RZ ;  /* 0x00000010303d7819 */ /* 0x000fe200000006ff */
[----:B------:R-:W-:Y:S01]  /*35e0*/  IMAD.U32 R63, R44, 0x10000, RZ ;  /* 0x000100002c3f7824 */ /* 0x000fe200078e00ff */
[----:B------:R-:W-:Y:S01]  /*35f0*/  SHF.L.U32 R93, R49, 0x10, RZ ;  /* 0x00000010315d7819 */ /* 0x000fe200000006ff */
[----:B------:R-:W-:Y:S01]  /*3600*/  FMUL.FTZ R60, R101, R60 ;  /* 0x0000003c653c7220 */ /* 0x000fe20000410000 */
        /* <DEDUP_REMOVED lines=23> */
[C---:B------:R-:W-:Y:S01]  /*3780*/  FMUL.FTZ R108, R101.reuse, R108 ;  /* 0x0000006c656c7220 */ /* 0x040fe20000410000 */
[----:B------:R-:W-:Y:S01]  /*3790*/  SHF.L.U32 R109, R14, 0x10, RZ ;  /* 0x000000100e6d7819 */ /* 0x000fe200000006ff */
[C---:B------:R-:W-:Y:S01]  /*37a0*/  FMUL.FTZ R104, R101.reuse, R104 ;  /* 0x0000006865687220 */ /* 0x040fe20000410000 */
[----:B------:R-:W-:Y:S01]  /*37b0*/  SHF.L.U32 R113, R16, 0x10, RZ ;  /* 0x0000001010717819 */ /* 0x000fe200000006ff */
[----:B------:R-:W-:Y:S01]  /*37c0*/  FMUL.FTZ R100, R101, R100 ;  /* 0x0000006465647220 */ /* 0x000fe20000410000 */
[----:B------:R-:W-:Y:S01]  /*37d0*/  SHF.L.U32 R115, R17, 0x10, RZ ;  /* 0x0000001011737819 */ /* 0x000fe200000006ff */
[----:B------:R-:W-:Y:S01]  /*37e0*/  FMUL.FTZ R62, R101, R62 ;  /* 0x0000003e653e7220 */ /* 0x000fe20000410000 */
[----:B------:R-:W-:Y:S01]  /*37f0*/  FFMA.FTZ R109, R104, R109, R111 ;  /* 0x0000006d686d7223 */ /* 0x000fe2000001006f */
[----:B------:R-:W-:-:S02]  /*3800*/  FFMA.FTZ R100, R100, R105, R107 ;  /* 0x0000006964647223 */ /* 0x000fc4000001006b */
[----:B------:R-:W-:Y:S01]  /*3810*/  FFMA.FTZ R113, R108, R113, R115 ;  /* 0x000000716c717223 */ /* 0x000fe20000010073 */
[----:B------:R-:W-:Y:S01]  /*3820*/  FFMA.FTZ R103, R62, R63, R103 ;  /* 0x0000003f3e677223 */ /* 0x000fe20000010067 */
[----:B------:R-:W-:Y:S01]  /*3830*/  F2FP.BF16.F32.PACK_AB R62, R109, R102 ;  /* 0x000000666d3e723e */ /* 0x000fe200000010ff */
[----:B0-----:R-:W-:Y:S01]  /*3840*/  IMAD.WIDE.U32 R92, R99, 0x10, R92 ;  /* 0x00000010635c7825 */ /* 0x001fe200078e005c */
[----:B------:R-:W-:Y:S02]  /*3850*/  F2FP.BF16.F32.PACK_AB R61, R100, R61 ;  /* 0x0000003d643d723e */ /* 0x000fe400000010ff */
[----:B------:R-:W-:Y:S01]  /*3860*/  F2FP.BF16.F32.PACK_AB R63, R113, R106 ;  /* 0x0000006a713f723e */ /* 0x000fe200000010ff */
[----:B------:R-:W-:Y:S01]  /*3870*/  VIADD R99, R99, 0x100 ;  /* 0x0000010063637836 */ /* 0x000fe20000000000 */
[----:B------:R-:W-:-:S05]  /*3880*/  F2FP.BF16.F32.PACK_AB R60, R103, R60 ;  /* 0x0000003c673c723e */ /* 0x000fca00000010ff */
[----:B------:R2:W-:Y:S02]  /*3890*/  STG.E.128 desc[UR6][R92.64], R60 ;  /* 0x0000003c5c007986 */ /* 0x0005e4000c101d06 */
.L_x_80:
[----:B------:R-:W-:Y:S05]  /*38a0*/  BSYNC.RECONVERGENT B0 ;  /* 0x0000000000007941 */ /* 0x000fea0003800200 */
.L_x_79:
[----:B------:R-:W-:Y:S04]  /*38b0*/  BSSY.RECONVERGENT B0, `(.L_x_81) ;  /* 0x0000031000007945 */ /* 0x000fe80003800200 */
[----:B------:R-:W-:Y:S05]  /*38c0*/  @!P2 BRA `(.L_x_82) ;  /* 0x0000000000bca947 */ /* 0x000fea0003800000 */
[----:B0-2---:R-:W0:Y:S01]  /*38d0*/  LDC.64 R92, c[0x0][0x428] ;  /* 0x00010a00ff5c7b82 */ /* 0x005e220000000a00 */
[--C-:B-1----:R-:W-:Y:S01]  /*38e0*/  FADD.FTZ R60, R73, -R98.reuse ;  /* 0x80000062493c7221 */ /* 0x102fe20000010000 */
[--C-:B------:R-:W-:Y:S01]  /*38f0*/  FADD.FTZ R100, R79, -R98.reuse ;  /* 0x800000624f647221 */ /* 0x100fe20000010000 */
[--C-:B------:R-:W-:Y:S01]  /*3900*/  FADD.FTZ R104, R85, -R98.reuse ;  /* 0x8000006255687221 */ /* 0x100fe20000010000 */
[--C-:B------:R-:W-:Y:S01]  /*3910*/  FADD.FTZ R62, R88, -R98.reuse ;  /* 0x80000062583e7221 */ /* 0x100fe20000010000 */
[--C-:B------:R-:W-:Y:S01]  /*3920*/  FADD.FTZ R102, R90, -R98.reuse ;  /* 0x800000625a667221 */ /* 0x100fe20000010000 */
[--C-:B------:R-:W-:Y:S01]  /*3930*/  FADD.FTZ R106, R94, -R98.reuse ;  /* 0x800000625e6a7221 */ /* 0x100fe20000010000 */
[--C-:B------:R-:W-:Y:S01]  /*3940*/  FADD.FTZ R108, R97, -R98.reuse ;  /* 0x80000062616c7221 */ /* 0x100fe20000010000 */
        /* <DEDUP_REMOVED lines=9> */
[C---:B------:R-:W-:Y:S01]  /*39e0*/  FMUL.FTZ R104, R101.reuse, R104 ;  /* 0x0000006865687220 */ /* 0x040fe20000410000 */
[C---:B------:R-:W-:Y:S01]  /*39f0*/  FMUL.FTZ R60, R101.reuse, R62 ;  /* 0x0000003e653c7220 */ /* 0x040fe20000410000 */
[C---:B------:R-:W-:Y:S01]  /*3a00*/  FMUL.FTZ R61, R101.reuse, R102 ;  /* 0x00000066653d7220 */ /* 0x040fe20000410000 */
[C---:B------:R-:W-:Y:S01]  /*3a10*/  FMUL.FTZ R62, R101.reuse, R106 ;  /* 0x0000006a653e7220 */ /* 0x040fe20000410000 */
[C---:B------:R-:W-:Y:S01]  /*3a20*/  FMUL.FTZ R108, R101.reuse, R108 ;  /* 0x0000006c656c7220 */ /* 0x040fe20000410000 */
[----:B------:R-:W-:Y:S01]  /*3a30*/  FMUL.FTZ R110, R101, R110 ;  /* 0x0000006e656e7220 */ /* 0x000fe20000410000 */
[----:B------:R-:W-:Y:S01]  /*3a40*/  FFMA.FTZ R98, R98, R63, R103 ;  /* 0x0000003f62627223 */ /* 0x000fe20000010067 */
[----:B------:R-:W-:Y:S01]  /*3a50*/  FFMA.FTZ R100, R100, R105, R107 ;  /* 0x0000006964647223 */ /* 0x000fe2000001006b */
[----:B------:R-:W-:Y:S01]  /*3a60*/  FFMA.FTZ R109, R104, R109, R111 ;  /* 0x0000006d686d7223 */ /* 0x000fe2000001006f */
[----:B------:R-:W-:Y:S01]  /*3a70*/  SHF.L.U32 R63, R18, 0x10, RZ ;  /* 0x00000010123f7819 */ /* 0x000fe200000006ff */
[----:B------:R-:W-:Y:S01]  /*3a80*/  IMAD.U32 R103, R22, 0x10000, RZ ;  /* 0x0001000016677824 */ /* 0x000fe200078e00ff */
[----:B------:R-:W-:Y:S01]  /*3a90*/  SHF.L.U32 R102, R20, 0x10, RZ ;  /* 0x0000001014667819 */ /* 0x000fe200000006ff */
[----:B------:R-:W-:Y:S01]  /*3aa0*/  IMAD.U32 R113, R64, 0x10000, RZ ;  /* 0x0001000040717824 */ /* 0x000fe200078e00ff */
[----:B------:R-:W-:Y:S01]  /*3ab0*/  SHF.L.U32 R107, R43, 0x10, RZ ;  /* 0x000000102b6b7819 */ /* 0x000fe200000006ff */
[----:B------:R-:W-:Y:S01]  /*3ac0*/  IMAD.U32 R104, R21, 0x10000, RZ ;  /* 0x0001000015687824 */ /* 0x000fe200078e00ff */
[----:B------:R-:W-:Y:S01]  /*3ad0*/  SHF.L.U32 R111, R39, 0x10, RZ ;  /* 0x00000010276f7819 */ /* 0x000fe200000006ff */
[----:B0-----:R-:W-:Y:S01]  /*3ae0*/  IMAD.WIDE.U32 R92, R99, 0x10, R92 ;  /* 0x00000010635c7825 */ /* 0x001fe200078e005c */
[----:B------:R-:W-:-:S03]  /*3af0*/  SHF.L.U32 R115, R65, 0x10, RZ ;  /* 0x0000001041737819 */ /* 0x000fc600000006ff */
[----:B------:R-:W-:Y:S01]  /*3b00*/  FFMA.FTZ R61, R61, R102, R104 ;  /* 0x000000663d3d7223 */ /* 0x000fe20000010068 */
[----:B------:R-:W-:Y:S01]  /*3b10*/  SHF.L.U32 R105, R23, 0x10, RZ ;  /* 0x0000001017697819 */ /* 0x000fe200000006ff */
[----:B------:R-:W-:Y:S01]  /*3b20*/  FFMA.FTZ R107, R108, R107, R111 ;  /* 0x0000006b6c6b7223 */ /* 0x000fe2000001006f */
[----:B------:R-:W-:Y:S01]  /*3b30*/  SHF.L.U32 R101, R19, 0x10, RZ ;  /* 0x0000001013657819 */ /* 0x000fe200000006ff */
[----:B------:R-:W-:Y:S01]  /*3b40*/  FFMA.FTZ R110, R110, R113, R115 ;  /* 0x000000716e6e7223 */ /* 0x000fe20000010073 */
[----:B------:R-:W-:Y:S01]  /*3b50*/  F2FP.BF16.F32.PACK_AB R61, R61, R100 ;  /* 0x000000643d3d723e */ /* 0x000fe200000010ff */
[----:B------:R-:W-:Y:S02]  /*3b60*/  FFMA.FTZ R62, R62, R103, R105 ;  /* 0x000000673e3e7223 */ /* 0x000fe40000010069 */
[----:B------:R-:W-:Y:S01]  /*3b70*/  FFMA.FTZ R101, R60, R63, R101 ;  /* 0x0000003f3c657223 */ /* 0x000fe20000010065 */
[----:B------:R-:W-:Y:S02]  /*3b80*/  F2FP.BF16.F32.PACK_AB R63, R110, R107 ;  /* 0x0000006b6e3f723e */ /* 0x000fe400000010ff */
[----:B------:R-:W-:-:S02]  /*3b90*/  F2FP.BF16.F32.PACK_AB R62, R62, R109 ;  /* 0x0000006d3e3e723e */ /* 0x000fc400000010ff */
[----:B------:R-:W-:-:S05]  /*3ba0*/  F2FP.BF16.F32.PACK_AB R60, R101, R98 ;  /* 0x00000062653c723e */ /* 0x000fca00000010ff */
[----:B------:R3:W-:Y:S02]  /*3bb0*/  STG.E.128 desc[UR6][R92.64], R60 ;  /* 0x0000003c5c007986 */ /* 0x0007e4000c101d06 */
.L_x_82:
[----:B------:R-:W-:Y:S05]  /*3bc0*/  BSYNC.RECONVERGENT B0 ;  /* 0x0000000000007941 */ /* 0x000fea0003800200 */
.L_x_81:
[----:B0123--:R-:W0:Y:S01]  /*3bd0*/  LDC.64 R60, c[0x0][0x380] ;  /* 0x0000e000ff3c7b82 */ /* 0x00fe220000000a00 */
[----:B------:R-:W-:Y:S01]  /*3be0*/  UPLOP3.LUT UP1, UPT, UPT, UPT, UP1, 0x40, 0x4 ;  /* 0x000000000004789c */ /* 0x000fe20003f2e810 */
[----:B0-----:R-:W-:-:S04]  /*3bf0*/  IADD3 R68, PT, PT, R68, R60, RZ ;  /* 0x0000003c44447210 */ /* 0x001fc80007ffe0ff */
[----:B------:R-:W-:-:S13]  /*3c00*/  ISETP.GE.AND P2, PT, R68, R61, PT ;  /* 0x0000003d4400720c */ /* 0x000fda0003f46270 */
[----:B------:R-:W-:Y:S05]  /*3c10*/  @!P2 BRA `(.L_x_83) ;  /* 0xffffffc800d0a947 */ /* 0x000fea000383ffff */
[----:B------:R-:W-:Y:S05]  /*3c20*/  EXIT ;  /* 0x000000000000794d */ /* 0x000fea0003800000 */
.L_x_84:
        /* <DEDUP_REMOVED lines=13> */
.L_x_13666:


//--------------------- .text._ZN10layer_norm31ln_parallel_residual_fwd_kernelINS_13Kernel_traitsI13__nv_bfloat16S2_S2_S2_fjLj6144ELj1ELj1ELj8ELj16ENS_18Kernel_traits_baseILj6144ES2_S2_S2_S2_fjLj256EEEEELb0ELb1ELb1EEEvNS_9FwdParamsE --------------------------
	.section	.text._ZN10layer_norm31ln_parallel_residual_fwd_kernelINS_13Kernel_traitsI13__nv_bfloat16S2_S2_S2_fjLj6144ELj1ELj1ELj8ELj16ENS_18Kernel_traits_baseILj6144ES2_S2_S2_S2_fjLj256EEEEELb0ELb1ELb1EEEvNS_9FwdParamsE,"ax",@progbits
	.align	128
        .global         _ZN10layer_norm31ln_parallel_residual_fwd_kernelINS_13Kernel_traitsI13__nv_bfloat16S2_S2_S2_fjLj6144ELj1ELj1ELj8ELj16ENS_18Kernel_traits_baseILj6144ES2_S2_S2_S2_fjLj256EEEEELb0ELb1ELb1EEEvNS_9FwdParamsE
        .type           _ZN10layer_norm31ln_parallel_residual_fwd_kernelINS_13Kernel_traitsI13__nv_bfloat16S2_S2_S2_fjLj6144ELj1ELj1ELj8ELj16ENS_18Kernel_traits_baseILj6144ES2_S2_S2_S2_fjLj256EEEEELb0ELb1ELb1EEEvNS_9FwdParamsE,@function
        .size           _ZN10layer_norm31ln_parallel_residual_fwd_kernelINS_13Kernel_traitsI13__nv_bfloat16S2_S2_S2_fjLj6144ELj1ELj1ELj8ELj16ENS_18Kernel_traits_baseILj6144ES2_S2_S2_S2_fjLj256EEEEELb0ELb1ELb1EEEvNS_9FwdParamsE,(.L_x_13667 - _ZN10layer_norm31ln_parallel_residual_fwd_kernelINS_13Kernel_traitsI13__nv_bfloat16S2_S2_S2_fjLj6144ELj1ELj1ELj8ELj16ENS_18Kernel_traits_baseILj6144ES2_S2_S2_S2_fjLj256EEEEELb0ELb1ELb1EEEvNS_9FwdParamsE)
        .other          _ZN10layer_norm31ln_parallel_residual_fwd_kernelINS_13Kernel_traitsI13__nv_bfloat16S2_S2_S2_fjLj6144ELj1ELj1ELj8ELj16ENS_18Kernel_traits_baseILj6144ES2_S2_S2_S2_fjLj256EEEEELb0ELb1ELb1EEEvNS_9FwdParamsE,@"STO_CUDA_ENTRY STV_DEFAULT"
_ZN10layer_norm31ln_parallel_residual_fwd_kernelINS_13Kernel_traitsI13__nv_bfloat16S2_S2_S2_fjLj6144ELj1ELj1ELj8ELj16ENS_18Kernel_traits_baseILj6144ES2_S2_S2_S2_fjLj256EEEEELb0ELb1ELb1EEEvNS_9FwdParamsE:
.text._ZN10layer_norm31ln_parallel_residual_fwd_kernelINS_13Kernel_traitsI13__nv_bfloat16S2_S2_S2_fjLj6144ELj1ELj1ELj8ELj16ENS_18Kernel_traits_baseILj6144ES2_S2_S2_S2_fjLj256EEEEELb0ELb1ELb1EEEvNS_9FwdParamsE:
[----:B------:R-:W-:Y:S01]  /*0000*/  LDC R1, c[0x0][0x37c] ;  /* 0x0000df00ff017b82 */ /* 0x000fe20000000800 */
[----:B------:R-:W0:Y:S07]  /*0010*/  S2R R38, SR_TID.X ;  /* 0x0000000000267919 */ /* 0x000e2e0000002100 */
[----:B------:R-:W0:Y:S01]  /*0020*/  LDC.64 R2, c[0x0][0x3d0] ;  /* 0x0000f400ff027b82 */ /* 0x000e220000000a00 */
[----:B------:R-:W1:Y:S01]  /*0030*/  LDCU.64 UR6, c[0x0][0x358] ;  /* 0x00006b00ff0677ac */ /* 0x000e620008000a00 */
[----:B------:R-:W2:Y:S06]  /*0040*/  LDCU.64 UR4, c[0x0][0x438] ;  /* 0x00008700ff0477ac */ /* 0x000eac0008000a00 */
[----:B------:R-:W3:Y:S01]  /*0050*/  LDC.64 R14, c[0x0][0x398] ;  /* 0x0000e600ff0e7b82 */ /* 0x000ee20000000a00 */
[----:B------:R-:W3:Y:S01]  /*0060*/  LDCU.64 UR8, c[0x0][0x3a0] ;  /* 0x00007400ff0877ac */ /* 0x000ee20008000a00 */
[----:B--2---:R-:W-:Y:S01]  /*0070*/  ISETP.NE.U32.AND P2, PT, RZ, UR4, PT ;  /* 0x00000004ff007c0c */ /* 0x004fe2000bf45070 */
[----:B0-----:R-:W-:-:S03]  /*0080*/  IMAD.WIDE.U32 R2, R38, 0x10, R2 ;  /* 0x0000001026027825 */ /* 0x001fc600078e0002 */
[----:B------:R-:W-:Y:S02]  /*0090*/  ISETP.NE.AND.EX P2, PT, RZ, UR5, PT, P2 ;  /* 0x00000005ff007c0c */ /* 0x000fe4000bf45320 */
[----:B------:R-:W0:Y:S01]  /*00a0*/  S2UR UR4, SR_CTAID.X ;  /* 0x00000000000479c3 */ /* 0x000e220000002500 */
[----:B------:R-:W2:Y:S01]  /*00b0*/  LDCU UR5, c[0x0][0x384] ;  /* 0x00007080ff0577ac */ /* 0x000ea20008000800 */
[----:B-1----:R-:W4:Y:S04]  /*00c0*/  LDG.E.128 R20, desc[UR6][R2.64] ;  /* 0x0000000602147981 */ /* 0x002f28000c1e1d00 */
[----:B------:R-:W4:Y:S04]  /*00d0*/  LDG.E.128 R24, desc[UR6][R2.64+0x1000] ;  /* 0x0010000602187981 */ /* 0x000f28000c1e1d00 */
[----:B------:R-:W4:Y:S01]  /*00e0*/  LDG.E.128 R28, desc[UR6][R2.64+0x2000] ;  /* 0x00200006021c7981 */ /* 0x000f22000c1e1d00 */
[----:B------:R-:W1:Y:S01]  /*00f0*/  @P2 LDC.64 R12, c[0x0][0x438] ;  /* 0x00010e00ff0c2b82 */ /* 0x000e620000000a00 */
[----:B0-----:R-:W-:-:S04]  /*0100*/  MOV R39, UR4 ;  /* 0x0000000400277c02 */ /* 0x001fc80008000f00 */
[----:B--2---:R-:W-:Y:S02]  /*0110*/  ISETP.GE.AND P1, PT, R39, UR5, PT ;  /* 0x0000000527007c0c */ /* 0x004fe4000bf26270 */
[----:B---3--:R-:W-:Y:S01]  /*0120*/  LOP3.LUT P0, RZ, R14, UR8, RZ, 0xfc, !PT ;  /* 0x000000080eff7c12 */ /* 0x008fe2000f80fcff */
[----:B-1----:R-:W-:-:S05]  /*0130*/  @P2 IMAD.WIDE.U32 R12, R38, 0x10, R12 ;  /* 0x00000010260c2825 */ /* 0x002fca00078e000c */
[----:B------:R0:W5:Y:S04]  /*0140*/  @P2 LDG.E.128 R16, desc[UR6][R12.64+0x1000] ;  /* 0x001000060c102981 */ /* 0x000168000c1e1d00 */
[----:B------:R0:W5:Y:S04]  /*0150*/  @P2 LDG.E.128 R8, desc[UR6][R12.64+0x2000] ;  /* 0x002000060c082981 */ /* 0x000168000c1e1d00 */
[----:B------:R0:W5:Y:S01]  /*0160*/  @P2 LDG.E.128 R4, desc[UR6][R12.64] ;  /* 0x000000060c042981 */ /* 0x000162000c1e1d00 */
[----:B----4-:R-:W-:Y:S01]  /*0170*/  @P2 MOV R54, R20 ;  /* 0x0000001400362202 */ /* 0x010fe20000000f00 */
[--C-:B------:R-:W-:Y:S01]  /*0180*/  @P2 IMAD.MOV.U32 R52, RZ, RZ, R22.reuse ;  /* 0x000000ffff342224 */ /* 0x100fe200078e0016 */
[----:B------:R-:W-:Y:S01]  /*0190*/  @P2 MOV R55, R21 ;  /* 0x0000001500372202 */ /* 0x000fe20000000f00 */
[----:B------:R-:W-:Y:S01]  /*01a0*/  @!P2 IMAD.MOV.U32 R52, RZ, RZ, R22 ;  /* 0x000000ffff34a224 */ /* 0x000fe200078e0016 */
[----:B------:R-:W-:Y:S01]  /*01b0*/  @P2 MOV R53, R23 ;  /* 0x0000001700352202 */ /* 0x000fe20000000f00 */
[----:B------:R-:W-:Y:S01]  /*01c0*/  @P2 IMAD.MOV.U32 R59, RZ, RZ, R25 ;  /* 0x000000ffff3b2224 */ /* 0x000fe200078e0019 */
[----:B------:R-:W-:Y:S01]  /*01d0*/  @P2 MOV R58, R24 ;  /* 0x00000018003a2202 */ /* 0x000fe20000000f00 */
[----:B------:R-:W-:Y:S01]  /*01e0*/  @P2 IMAD.MOV.U32 R57, RZ, RZ, R27 ;  /* 0x000000ffff392224 */ /* 0x000fe200078e001b */
[----:B------:R-:W-:Y:S01]  /*01f0*/  @P2 MOV R56, R26 ;  /* 0x0000001a00382202 */ /* 0x000fe20000000f00 */
[----:B------:R-:W-:Y:S01]  /*0200*/  @!P2 IMAD.MOV.U32 R58, RZ, RZ, R24 ;  /* 0x000000ffff3aa224 */ /* 0x000fe200078e0018 */
[----:B------:R-:W-:Y:S01]  /*0210*/  @P2 MOV R62, R28 ;  /* 0x0000001c003e2202 */ /* 0x000fe20000000f00 */
[----:B------:R-:W-:Y:S01]  /*0220*/  @!P2 IMAD.MOV.U32 R56, RZ, RZ, R26 ;  /* 0x000000ffff38a224 */ /* 0x000fe200078e001a */
[----:B------:R-:W-:Y:S01]  /*0230*/  @P2 MOV R63, R29 ;  /* 0x0000001d003f2202 */ /* 0x000fe20000000f00 */
[----:B------:R-:W-:Y:S01]  /*0240*/  @!P2 IMAD.MOV.U32 R63, RZ, RZ, R29 ;  /* 0x000000ffff3fa224 */ /* 0x000fe200078e001d */
[----:B------:R-:W-:-:S02]  /*0250*/  @!P2 MOV R54, R20 ;  /* 0x000000140036a202 */ /* 0x000fc40000000f00 */
[----:B------:R-:W-:Y:S02]  /*0260*/  @!P2 MOV R55, R21 ;  /* 0x000000150037a202 */ /* 0x000fe40000000f00 */
[----:B------:R-:W-:Y:S02]  /*0270*/  @!P2 MOV R53, R23 ;  /* 0x000000170035a202 */ /* 0x000fe40000000f00 */
[----:B------:R-:W-:Y:S02]  /*0280*/  @!P2 MOV R59, R25 ;  /* 0x00000019003ba202 */ /* 0x000fe40000000f00 */
[----:B------:R-:W-:Y:S02]  /*0290*/  @!P2 MOV R57, R27 ;  /* 0x0000001b0039a202 */ /* 0x000fe40000000f00 */
[----:B------:R-:W-:Y:S02]  /*02a0*/  @!P2 MOV R62, R28 ;  /* 0x0000001c003ea202 */ /* 0x000fe40000000f00 */
[----:B------:R-:W-:-:S02]  /*02b0*/  @P2 MOV R60, R30 ;  /* 0x0000001e003c2202 */ /* 0x000fc40000000f00 */
[----:B------:R-:W-:Y:S01]  /*02c0*/  @P2 MOV R61, R31 ;  /* 0x0000001f003d2202 */ /* 0x000fe20000000f00 */
[----:B0-----:R-:W-:Y:S06]  /*02d0*/  @P1 EXIT ;  /* 0x000000000000194d */ /* 0x001fec0003800000 */
[----:B------:R-:W0:Y:S01]  /*02e0*/  LDCU.U8 UR4, c[0x0][0x410] ;  /* 0x00008200ff0477ac */ /* 0x000e220008000000 */
[----:B-----5:R-:W-:Y:S02]  /*02f0*/  @!P2 CS2R R18, SRZ ;  /* 0x000000000012a805 */ /* 0x020fe4000001ff00 */
[----:B------:R-:W-:Y:S02]  /*0300*/  @!P2 CS2R R16, SRZ ;  /* 0x000000000010a805 */ /* 0x000fe4000001ff00 */
[----:B------:R-:W-:Y:S02]  /*0310*/  @!P2 CS2R R8, SRZ ;  /* 0x000000000008a805 */ /* 0x000fe4000001ff00 */
[----:B------:R-:W-:Y:S02]  /*0320*/  @!P2 CS2R R6, SRZ ;  /* 0x000000000006a805 */ /* 0x000fe4000001ff00 */
[----:B------:R-:W-:Y:S02]  /*0330*/  @!P2 CS2R R10, SRZ ;  /* 0x00000000000aa805 */ /* 0x000fe4000001ff00 */
[----:B------:R-:W-:Y:S01]  /*0340*/  @!P2 CS2R R4, SRZ ;  /* 0x000000000004a805 */ /* 0x000fe2000001ff00 */
[----:B------:R-:W-:Y:S01]  /*0350*/  @!P2 IMAD.MOV.U32 R60, RZ, RZ, R30 ;  /* 0x000000ffff3ca224 */ /* 0x000fe200078e001e */
[----:B------:R-:W-:Y:S01]  /*0360*/  @!P2 MOV R61, R31 ;  /* 0x0000001f003da202 */ /* 0x000fe20000000f00 */
[----:B------:R-:W-:Y:S01]  /*0370*/  IMAD.U32 R41, R18, 0x10000, RZ ;  /* 0x0001000012297824 */ /* 0x000fe200078e00ff */
        /* <DEDUP_REMOVED lines=8> */
[C---:B------:R-:W-:Y:S01]  /*0400*/  PRMT R65, R52.reuse, 0x7632, R65 ;  /* 0x0000763234417816 */ /* 0x040fe20000000041 */
[----:B------:R-:W-:Y:S01]  /*0410*/  IMAD.U32 R52, R52, 0x10000, RZ ;  /* 0x0001000034347824 */ /* 0x000fe200078e00ff */
[C---:B------:R-:W-:Y:S01]  /*0420*/  PRMT R68, R57.reuse, 0x7632, R68 ;  /* 0x0000763239447816 */ /* 0x040fe20000000044 */
[----:B------:R-:W-:Y:S01]  /*0430*/  IMAD.U32 R57, R57, 0x10000, RZ ;  /* 0x0001000039397824 */ /* 0x000fe200078e00ff */
[C---:B------:R-:W-:Y:S01]  /*0440*/  PRMT R71, R58.reuse, 0x7632, R71 ;  /* 0x000076323a477816 */ /* 0x040fe20000000047 */
[----:B------:R-:W-:Y:S01]  /*0450*/  IMAD.U32 R58, R58, 0x10000, RZ ;  /* 0x000100003a3a7824 */ /* 0x000fe200078e00ff */
[C---:B------:R-:W-:Y:S01]  /*0460*/  PRMT R74, R63.reuse, 0x7632, R74 ;  /* 0x000076323f4a7816 */ /* 0x040fe2000000004a */
[----:B------:R-:W-:Y:S01]  /*0470*/  IMAD.U32 R63, R63, 0x10000, RZ ;  /* 0x000100003f3f7824 */ /* 0x000fe200078e00ff */
[----:B------:R-:W-:Y:S01]  /*0480*/  ISETP.NE.U32.AND P1, PT, R14, RZ, PT ;  /* 0x000000ff0e00720c */ /* 0x000fe20003f25070 */
        /* <DEDUP_REMOVED lines=14> */
[----:B------:R-:W-:Y:S01]  /*0570*/  UPLOP3.LUT UP2, UPT, UPT, UPT, UPT, 0x40, 0x4 ;  /* 0x000000000004789c */ /* 0x000fe20003f4e870 */
[----:B------:R-:W-:Y:S01]  /*0580*/  PRMT R78, R4, 0x7632, R78 ;  /* 0x00007632044e7816 */ /* 0x000fe2000000004e */
[----:B------:R-:W1:Y:S01]  /*0590*/  LDCU UR8, c[0x0][0x388] ;  /* 0x00007100ff0877ac */ /* 0x000e620008000800 */
[----:B------:R-:W-:-:S02]  /*05a0*/  PRMT R64, R53, 0x7632, R64 ;  /* 0x0000763235407816 */ /* 0x000fc40000000040 */
[----:B------:R-:W-:Y:S01]  /*05b0*/  PRMT R66, R55, 0x7632, R66 ;  /* 0x0000763237427816 */ /* 0x000fe20000000042 */
[----:B------:R-:W2:Y:S01]  /*05c0*/  LDCU.64 UR10, c[0x0][0x3a0] ;  /* 0x00007400ff0a77ac */ /* 0x000ea20008000a00 */
[----:B------:R-:W-:Y:S02]  /*05d0*/  PRMT R67, R54, 0x7632, R67 ;  /* 0x0000763236437816 */ /* 0x000fe40000000043 */
[----:B------:R-:W-:Y:S01]  /*05e0*/  PRMT R69, R56, 0x7632, R69 ;  /* 0x0000763238457816 */ /* 0x000fe20000000045 */
[----:B------:R-:W3:Y:S01]  /*05f0*/  LDCU.64 UR12, c[0x0][0x398] ;  /* 0x00007300ff0c77ac */ /* 0x000ee20008000a00 */
[----:B------:R-:W-:Y:S02]  /*0600*/  PRMT R70, R59, 0x7632, R70 ;  /* 0x000076323b467816 */ /* 0x000fe40000000046 */
[----:B------:R-:W-:Y:S02]  /*0610*/  PRMT R72, R61, 0x7632, R72 ;  /* 0x000076323d487816 */ /* 0x000fe40000000048 */
[----:B------:R-:W-:-:S02]  /*0620*/  PRMT R73, R60, 0x7632, R73 ;  /* 0x000076323c497816 */ /* 0x000fc40000000049 */
[----:B------:R-:W-:Y:S02]  /*0630*/  PRMT R75, R62, 0x7632, R75 ;  /* 0x000076323e4b7816 */ /* 0x000fe4000000004b */
[----:B------:R-:W-:Y:S02]  /*0640*/  ISETP.NE.AND.EX P1, PT, R15, RZ, PT, P1 ;  /* 0x000000ff0f00720c */ /* 0x000fe40003f25310 */
[----:B------:R-:W-:Y:S02]  /*0650*/  SHF.L.U32 R40, R19, 0x10, RZ ;  /* 0x0000001013287819 */ /* 0x000fe400000006ff */
[----:B------:R-:W-:Y:S02]  /*0660*/  SHF.L.U32 R42, R17, 0x10, RZ ;  /* 0x00000010112a7819 */ /* 0x000fe400000006ff */
[----:B------:R-:W-:Y:S02]  /*0670*/  SHF.L.U32 R43, R16, 0x10, RZ ;  /* 0x00000010102b7819 */ /* 0x000fe400000006ff */
[----:B------:R-:W-:-:S02]  /*0680*/  SHF.L.U32 R45, R10, 0x10, RZ ;  /* 0x000000100a2d7819 */ /* 0x000fc400000006ff */
[----:B------:R-:W-:Y:S02]  /*0690*/  SHF.L.U32 R46, R9, 0x10, RZ ;  /* 0x00000010092e7819 */ /* 0x000fe400000006ff */
[----:B------:R-:W-:Y:S02]  /*06a0*/  SHF.L.U32 R48, R7, 0x10, RZ ;  /* 0x0000001007307819 */ /* 0x000fe400000006ff */
[----:B------:R-:W-:Y:S02]  /*06b0*/  SHF.L.U32 R49, R6, 0x10, RZ ;  /* 0x0000001006317819 */ /* 0x000fe400000006ff */
[----:B------:R-:W-:Y:S02]  /*06c0*/  SHF.L.U32 R51, R4, 0x10, RZ ;  /* 0x0000001004337819 */ /* 0x000fe400000006ff */
[----:B------:R-:W-:Y:S02]  /*06d0*/  LOP3.LUT R88, R38, 0x1f, RZ, 0xc0, !PT ;  /* 0x0000001f26587812 */ /* 0x000fe400078ec0ff */
[----:B------:R-:W-:-:S02]  /*06e0*/  SHF.R.U32.HI R89, RZ, 0x5, R38 ;  /* 0x00000005ff597819 */ /* 0x000fc40000011626 */
[----:B------:R-:W-:Y:S02]  /*06f0*/  SHF.L.U32 R53, R53, 0x10, RZ ;  /* 0x0000001035357819 */ /* 0x000fe400000006ff */
[----:B------:R-:W-:Y:S02]  /*0700*/  SHF.L.U32 R55, R55, 0x10, RZ ;  /* 0x0000001037377819 */ /* 0x000fe400000006ff */
[----:B------:R-:W-:Y:S02]  /*0710*/  SHF.L.U32 R54, R54, 0x10, RZ ;  /* 0x0000001036367819 */ /* 0x000fe400000006ff */
[----:B------:R-:W-:Y:S02]  /*0720*/  SHF.L.U32 R56, R56, 0x10, RZ ;  /* 0x0000001038387819 */ /* 0x000fe400000006ff */
[----:B------:R-:W-:Y:S02]  /*0730*/  SHF.L.U32 R59, R59, 0x10, RZ ;  /* 0x000000103b3b7819 */ /* 0x000fe400000006ff */
[----:B------:R-:W-:-:S02]  /*0740*/  SHF.L.U32 R61, R61, 0x10, RZ ;  /* 0x000000103d3d7819 */ /* 0x000fc400000006ff */
[----:B------:R-:W-:Y:S02]  /*0750*/  SHF.L.U32 R60, R60, 0x10, RZ ;  /* 0x000000103c3c7819 */ /* 0x000fe400000006ff */
[----:B------:R-:W-:Y:S02]  /*0760*/  SHF.L.U32 R62, R62, 0x10, RZ ;  /* 0x000000103e3e7819 */ /* 0x000fe400000006ff */
[----:B0-----:R-:W-:Y:S02]  /*0770*/  ISETP.NE.AND P3, PT, RZ, UR4, PT ;  /* 0x00000004ff007c0c */ /* 0x001fe4000bf65270 */
[----:B------:R-:W-:Y:S02]  /*0780*/  SHF.L.U32 R64, R64, 0x10, RZ ;  /* 0x0000001040407819 */ /* 0x000fe400000006ff */
[----:B------:R-:W-:Y:S02]  /*0790*/  SHF.L.U32 R66, R66, 0x10, RZ ;  /* 0x0000001042427819 */ /* 0x000fe400000006ff */
[----:B------:R-:W-:-:S02]  /*07a0*/  SHF.L.U32 R67, R67, 0x10, RZ ;  /* 0x0000001043437819 */ /* 0x000fc400000006ff */
        /* <DEDUP_REMOVED lines=13> */
[----:B------:R-:W-:Y:S01]  /*0880*/  LOP3.LUT P0, RZ, R15, UR9, RZ, 0xfc, P0 ;  /* 0x000000090fff7c12 */ /* 0x000fe2000800fcff */
[----:B-123--:R-:W0:-:S12]  /*0890*/  LDCU UR9, c[0x0][0x400] ;  /* 0x00008000ff0977ac */ /* 0x00ee180008000800 */
.L_x_97:
[----:B------:R-:W-:Y:S01]  /*08a0*/  ISETP.NE.U32.AND P2, PT, RZ, UR10, PT ;  /* 0x0000000aff007c0c */ /* 0x000fe2000bf45070 */
[----:B------:R-:W-:Y:S01]  /*08b0*/  IMAD R0, R39, UR8, RZ ;  /* 0x0000000827007c24 */ /* 0x000fe2000f8e02ff */
[----:B---3--:R-:W1:Y:S02]  /*08c0*/  @P1 LDC.64 R16, c[0x0][0x398] ;  /* 0x0000e600ff101b82 */ /* 0x008e640000000a00 */
[----:B------:R-:W-:Y:S02]  /*08d0*/  ISETP.NE.AND.EX P2, PT, RZ, UR11, PT, P2 ;  /* 0x0000000bff007c0c */ /* 0x000fe4000bf45320 */
[----:B------:R-:W-:-:S04]  /*08e0*/  SHF.R.S32.HI R21, RZ, 0x1f, R0 ;  /* 0x0000001fff157819 */ /* 0x000fc80000011400 */
[----:B------:R-:W-:Y:S01]  /*08f0*/  LEA.HI R21, R21, R0, RZ, 0x3 ;  /* 0x0000000015157211 */ /* 0x000fe200078f18ff */
[----:B------:R-:W2:Y:S03]  /*0900*/  LDC.64 R2, c[0x0][0x390] ;  /* 0x0000e400ff027b82 */ /* 0x000ea60000000a00 */
[----:B------:R-:W-:-:S05]  /*0910*/  LEA.HI.SX32 R27, R21, R38, 0x1d ;  /* 0x00000026151b7211 */ /* 0x000fca00078feaff */
[----:B------:R-:W3:Y:S02]  /*0920*/  @P2 LDC.64 R18, c[0x0][0x3a0] ;  /* 0x0000e800ff122b82 */ /* 0x000ee40000000a00 */
[----:B---3--:R-:W-:-:S05]  /*0930*/  @P2 IMAD.WIDE.U32 R28, R27, 0x10, R18 ;  /* 0x000000101b1c2825 */ /* 0x008fca00078e0012 */
[----:B------:R-:W3:Y:S01]  /*0940*/  @P2 LDG.E.128 R4, desc[UR6][R28.64] ;  /* 0x000000061c042981 */ /* 0x000ee2000c1e1d00 */
[----:B-1----:R-:W-:-:S04]  /*0950*/  @P1 IMAD.WIDE.U32 R24, R27, 0x10, R16 ;  /* 0x000000101b181825 */ /* 0x002fc800078e0010 */
[----:B--2---:R-:W-:Y:S01]  /*0960*/  IMAD.WIDE.U32 R16, R27, 0x10, R2 ;  /* 0x000000101b107825 */ /* 0x004fe200078e0002 */
[----:B------:R1:W5:Y:S05]  /*0970*/  @P1 LDG.E.128 R8, desc[UR6][R24.64] ;  /* 0x0000000618081981 */ /* 0x00036a000c1e1d00 */
[----:B------:R-:W5:Y:S01]  /*0980*/  LDG.E.128 R16, desc[UR6][R16.64] ;  /* 0x0000000610107981 */ /* 0x000f62000c1e1d00 */
[----:B---3--:R-:W-:Y:S02]  /*0990*/  PRMT R22, R7, 0x7632, R22 ;  /* 0x0000763207167816 */ /* 0x008fe40000000016 */
[----:B------:R-:W-:Y:S02]  /*09a0*/  PRMT R20, R6, 0x7632, R20 ;  /* 0x0000763206147816 */ /* 0x000fe40000000014 */
[----:B------:R-:W-:-:S02]  /*09b0*/  PRMT R21, R5, 0x7632, R21 ;  /* 0x0000763205157816 */ /* 0x000fc40000000015 */
[----:B------:R-:W-:Y:S01]  /*09c0*/  PRMT R0, R4, 0x7632, R0 ;  /* 0x0000763204007816 */ /* 0x000fe20000000000 */
[----:B-1----:R-:W-:Y:S06]  /*09d0*/  @!P1 BRA `(.L_x_85) ;  /* 0x00000004005c9947 */ /* 0x002fec0003800000 */
[----:B-----5:R-:W-:Y:S02]  /*09e0*/  PRMT R12, R11, 0x7632, R12 ;  /* 0x000076320b0c7816 */ /* 0x020fe4000000000c */
[----:B------:R-:W-:Y:S02]  /*09f0*/  PRMT R13, R10, 0x7632, R13 ;  /* 0x000076320a0d7816 */ /* 0x000fe4000000000d */
[----:B------:R-:W-:Y:S02]  /*0a00*/  PRMT R14, R9, 0x7632, R14 ;  /* 0x00007632090e7816 */ /* 0x000fe4000000000e */
[----:B------:R-:W-:Y:S01]  /*0a10*/  PRMT R15, R8, 0x7632, R15 ;  /* 0x00007632080f7816 */ /* 0x000fe2000000000f */
[----:B------:R-:W-:Y:S06]  /*0a20*/  @!P2 BRA `(.L_x_86) ;  /* 0x0000000000c4a947 */ /* 0x000fec0003800000 */
[C---:B------:R-:W-:Y:S01]  /*0a30*/  PRMT R23, R16.reuse, 0x7632, R23 ;  /* 0x0000763210177816 */ /* 0x040fe20000000017 */
[C---:B------:R-:W-:Y:S01]  /*0a40*/  IMAD.U32 R25, R17.reuse, 0x10000, RZ ;  /* 0x0001000011197824 */ /* 0x040fe200078e00ff */
[----:B------:R-:W-:Y:S01]  /*0a50*/  PRMT R24, R17, 0x7632, R24 ;  /* 0x0000763211187816 */ /* 0x000fe20000000018 */
[----:B------:R-:W-:Y:S01]  /*0a60*/  IMAD.U32 R34, R7, 0x10000, RZ ;  /* 0x0001000007227824 */ /* 0x000fe200078e00ff */
[----:B------:R-:W-:Y:S01]  /*0a70*/  SHF.L.U32 R16, R16, 0x10, RZ ;  /* 0x0000001010107819 */ /* 0x000fe200000006ff */
[----:B------:R-:W-:Y:S01]  /*0a80*/  IMAD.U32 R23, R23, 0x10000, RZ ;  /* 0x0001000017177824 */ /* 0x000fe200078e00ff */
[----:B------:R-:W-:Y:S02]  /*0a90*/  SHF.L.U32 R17, R8, 0x10, RZ ;  /* 0x0000001008117819 */ /* 0x000fe400000006ff */
[C---:B------:R-:W-:Y:S02]  /*0aa0*/  PRMT R26, R18.reuse, 0x7632, R26 ;  /* 0x00007632121a7816 */ /* 0x040fe4000000001a */
[----:B------:R-:W-:Y:S01]  /*0ab0*/  SHF.L.U32 R28, R18, 0x10, RZ ;  /* 0x00000010121c7819 */ /* 0x000fe200000006ff */
[----:B------:R-:W-:Y:S01]  /*0ac0*/  FADD.FTZ R16, R16, R17 ;  /* 0x0000001110107221 */ /* 0x000fe20000010000 */
[----:B------:R-:W-:-:S02]  /*0ad0*/  SHF.L.U32 R18, R15, 0x10, RZ ;  /* 0x000000100f127819 */ /* 0x000fc400000006ff */
        /* <DEDUP_REMOVED lines=38> */
.L_x_86:
[C---:B------:R-:W-:Y:S01]  /*0d40*/  PRMT R20, R17.reuse, 0x7632, R20 ;  /* 0x0000763211147816 */ /* 0x040fe20000000014 */
[----:B------:R-:W-:Y:S01]  /*0d50*/  IMAD.U32 R17, R17, 0x10000, RZ ;  /* 0x0001000011117824 */ /* 0x000fe200078e00ff */
[C---:B------:R-:W-:Y:S01]  /*0d60*/  PRMT R21, R18.reuse, 0x7632, R21 ;  /* 0x0000763212157816 */ /* 0x040fe20000000015 */
[----:B------:R-:W-:Y:S01]  /*0d70*/  IMAD.U32 R15, R15, 0x10000, RZ ;  /* 0x000100000f0f7824 */ /* 0x000fe200078e00ff */
[----:B------:R-:W-:Y:S01]  /*0d80*/  SHF.L.U32 R37, R18, 0x10, RZ ;  /* 0x0000001012257819 */ /* 0x000fe200000006ff */
[----:B------:R-:W-:Y:S01]  /*0d90*/  IMAD.U32 R18, R9, 0x10000, RZ ;  /* 0x0001000009127824 */ /* 0x000fe200078e00ff */
[----:B------:R-:W-:Y:S01]  /*0da0*/  PRMT R0, R16, 0x7632, R0 ;  /* 0x0000763210007816 */ /* 0x000fe20000000000 */
[----:B------:R-:W-:Y:S01]  /*0db0*/  IMAD.U32 R12, R12, 0x10000, RZ ;  /* 0x000100000c0c7824 */ /* 0x000fe200078e00ff */
[----:B------:R-:W-:Y:S01]  /*0dc0*/  PRMT R23, R19, 0x7632, R23 ;  /* 0x0000763213177816 */ /* 0x000fe20000000017 */
[----:B------:R-:W-:Y:S01]  /*0dd0*/  FADD.FTZ R35, R17, R18 ;  /* 0x0000001211237221 */ /* 0x000fe20000010000 */
[----:B------:R-:W-:Y:S01]  /*0de0*/  SHF.L.U32 R16, R16, 0x10, RZ ;  /* 0x0000001010107819 */ /* 0x000fe200000006ff */
[----:B------:R-:W-:Y:S01]  /*0df0*/  IMAD.U32 R21, R21, 0x10000, RZ ;  /* 0x0001000015157824 */ /* 0x000fe200078e00ff */
[----:B------:R-:W-:-:S02]  /*0e00*/  SHF.L.U32 R29, R8, 0x10, RZ ;  /* 0x00000010081d7819 */ /* 0x000fc400000006ff */
[----:B------:R-:W-:Y:S02]  /*0e10*/  SHF.L.U32 R22, R10, 0x10, RZ ;  /* 0x000000100a167819 */ /* 0x000fe400000006ff */
[----:B------:R-:W-:Y:S01]  /*0e20*/  SHF.L.U32 R19, R19, 0x10, RZ ;  /* 0x0000001013137819 */ /* 0x000fe200000006ff */
[----:B------:R-:W-:Y:S01]  /*0e30*/  FADD.FTZ R29, R16, R29 ;  /* 0x0000001d101d7221 */ /* 0x000fe20000010000 */
[----:B------:R-:W-:Y:S01]  /*0e40*/  SHF.L.U32 R17, R14, 0x10, RZ ;  /* 0x000000100e117819 */ /* 0x000fe200000006ff */
[----:B------:R-:W-:Y:S01]  /*0e50*/  FADD.FTZ R37, R37, R22 ;  /* 0x0000001625257221 */ /* 0x000fe20000010000 */
        /* <DEDUP_REMOVED lines=15> */
.L_x_85:
[----:B------:R-:W-:Y:S05]  /*0f50*/  @!P2 BRA `(.L_x_88) ;  /* 0x000000000084a947 */ /* 0x000fea0003800000 */
[C---:B-----5:R-:W-:Y:S01]  /*0f60*/  PRMT R12, R16.reuse, 0x7632, R12 ;  /* 0x00007632100c7816 */ /* 0x060fe2000000000c */
[----:B------:R-:W-:Y:S01]  /*0f70*/  IMAD.U32 R16, R16, 0x10000, RZ ;  /* 0x0001000010107824 */ /* 0x000fe200078e00ff */
[----:B------:R-:W-:Y:S01]  /*0f80*/  PRMT R14, R17, 0x7632, R14 ;  /* 0x00007632110e7816 */ /* 0x000fe2000000000e */
[----:B------:R-:W-:Y:S01]  /*0f90*/  IMAD.U32 R29, R4, 0x10000, RZ ;  /* 0x00010000041d7824 */ /* 0x000fe200078e00ff */
[----:B------:R-:W-:Y:S01]  /*0fa0*/  PRMT R15, R18, 0x7632, R15 ;  /* 0x00007632120f7816 */ /* 0x000fe2000000000f */
[----:B------:R-:W-:Y:S01]  /*0fb0*/  IMAD.U32 R20, R20, 0x10000, RZ ;  /* 0x0001000014147824 */ /* 0x000fe200078e00ff */
[C---:B------:R-:W-:Y:S01]  /*0fc0*/  PRMT R23, R19.reuse, 0x7632, R23 ;  /* 0x0000763213177816 */ /* 0x040fe20000000017 */
        /* <DEDUP_REMOVED lines=26> */
.L_x_88:
        /* <DEDUP_REMOVED lines=12> */
.L_x_87:
[----:B------:R-:W1:Y:S01]  /*1230*/  @P0 LDC.64 R20, c[0x0][0x3a8] ;  /* 0x0000ea00ff140b82 */ /* 0x000e620000000a00 */
[----:B------:R-:W-:-:S07]  /*1240*/  VIADD R33, R27, 0x100 ;  /* 0x000001001b217836 */ /* 0x000fce0000000000 */
[----:B------:R-:W2:Y:S08]  /*1250*/  @P1 LDC.64 R18, c[0x0][0x398] ;  /* 0x0000e600ff121b82 */ /* 0x000eb00000000a00 */
[----:B------:R-:W3:Y:S01]  /*1260*/  @P2 LDC.64 R16, c[0x0][0x3a0] ;  /* 0x0000e800ff102b82 */ /* 0x000ee20000000a00 */
[----:B-1----:R-:W-:-:S05]  /*1270*/  @P0 IMAD.WIDE.U32 R20, R27, 0x10, R20 ;  /* 0x000000101b140825 */ /* 0x002fca00078e0014 */
[----:B------:R1:W-:Y:S01]  /*1280*/  @P0 STG.E.128 desc[UR6][R20.64], R12 ;  /* 0x0000000c14000986 */ /* 0x0003e2000c101d06 */
[----:B--2---:R-:W-:-:S05]  /*1290*/  @P1 IMAD.WIDE.U32 R22, R33, 0x10, R18 ;  /* 0x0000001021161825 */ /* 0x004fca00078e0012 */
[----:B------:R-:W2:Y:S01]  /*12a0*/  @P1 LDG.E.128 R8, desc[UR6][R22.64] ;  /* 0x0000000616081981 */ /* 0x000ea2000c1e1d00 */
[----:B---3--:R-:W-:-:S04]  /*12b0*/  @P2 IMAD.WIDE.U32 R24, R33, 0x10, R16 ;  /* 0x0000001021182825 */ /* 0x008fc800078e0010 */
[----:B------:R-:W-:Y:S01]  /*12c0*/  IMAD.WIDE.U32 R16, R33, 0x10, R2 ;  /* 0x0000001021107825 */ /* 0x000fe200078e0002 */
[----:B------:R-:W3:Y:S05]  /*12d0*/  @P2 LDG.E.128 R4, desc[UR6][R24.64] ;  /* 0x0000000618042981 */ /* 0x000eea000c1e1d00 */
[----:B------:R-:W5:Y:S01]  /*12e0*/  LDG.E.128 R16, desc[UR6][R16.64] ;  /* 0x0000000610107981 */ /* 0x000f62000c1e1d00 */
[----:B------:R-:W-:-:S04]  /*12f0*/  UISETP.NE.U32.AND UP0, UPT, UR12, URZ, UPT ;  /* 0x000000ff0c00728c */ /* 0x000fc8000bf05070 */
[----:B------:R-:W-:Y:S01]  /*1300*/  UISETP.NE.AND.EX UP0, UPT, UR13, URZ, UPT, UP0 ;  /* 0x000000ff0d00728c */ /* 0x000fe2000bf05300 */
[----:B--2---:R-:W-:Y:S02]  /*1310*/  PRMT R30, R8, 0x7632, R30 ;  /* 0x00007632081e7816 */ /* 0x004fe4000000001e */
[----:B------:R-:W-:Y:S02]  /*1320*/  PRMT R31, R11, 0x7632, R31 ;  /* 0x000076320b1f7816 */ /* 0x000fe4000000001f */
[----:B------:R-:W-:Y:S02]  /*1330*/  PRMT R36, R10, 0x7632, R36 ;  /* 0x000076320a247816 */ /* 0x000fe40000000024 */
[----:B------:R-:W-:Y:S02]  /*1340*/  PRMT R90, R9, 0x7632, R90 ;  /* 0x00007632095a7816 */ /* 0x000fe4000000005a */
[----:B---3--:R-:W-:Y:S02]  /*1350*/  PRMT R0, R7, 0x7632, R0 ;  /* 0x0000763207007816 */ /* 0x008fe40000000000 */
[----:B-1----:R-:W-:-:S02]  /*1360*/  PRMT R20, R6, 0x7632, R20 ;  /* 0x0000763206147816 */ /* 0x002fc40000000014 */
[----:B------:R-:W-:Y:S02]  /*1370*/  PRMT R21, R5, 0x7632, R21 ;  /* 0x0000763205157816 */ /* 0x000fe40000000015 */
[----:B------:R-:W-:Y:S01]  /*1380*/  PRMT R22, R4, 0x7632, R22 ;  /* 0x0000763204167816 */ /* 0x000fe20000000016 */
[----:B------:R-:W-:Y:S06]  /*1390*/  BRA.U UP0, `(.L_x_89) ;  /* 0x0000000100c47547 */ /* 0x000fec000b800000 */
        /* <DEDUP_REMOVED lines=16> */
.L_x_90:
        /* <DEDUP_REMOVED lines=23> */
[----:B------:R-:W-:-:S02]  /*1610*/  IMAD.U32 R13, R12, 0x10000, RZ ;  /* 0x000100000c0d7824 */ /* 0x000fc400078e00ff */
[----:B------:R-:W-:Y:S01]  /*1620*/  FADD.FTZ R92, R92, R19 ;  /* 0x000000135c5c7221 */ /* 0x000fe20000010000 */
[----:B------:R-:W-:Y:S01]  /*1630*/  FADD.FTZ R36, R15, R20 ;  /* 0x000000140f247221 */ /* 0x000fe20000010000 */
[----:B------:R-:W-:Y:S01]  /*1640*/  FADD.FTZ R90, R90, R21 ;  /* 0x000000155a5a7221 */ /* 0x000fe20000010000 */
[----:B------:R-:W-:Y:S02]  /*1650*/  FADD.FTZ R94, R13, R22 ;  /* 0x000000160d5e7221 */ /* 0x000fe40000010000 */
[----:B------:R-:W-:Y:S02]  /*1660*/  F2FP.BF16.F32.PACK_AB R15, R101, R92 ;  /* 0x0000005c650f723e */ /* 0x000fe400000010ff */
[----:B------:R-:W-:Y:S02]  /*1670*/  F2FP.BF16.F32.PACK_AB R14, R36, R99 ;  /* 0x00000063240e723e */ /* 0x000fe400000010ff */
[----:B------:R-:W-:Y:S02]  /*1680*/  F2FP.BF16.F32.PACK_AB R13, R90, R95 ;  /* 0x0000005f5a0d723e */ /* 0x000fe400000010ff */
[----:B------:R-:W-:Y:S01]  /*1690*/  F2FP.BF16.F32.PACK_AB R12, R94, R97 ;  /* 0x000000615e0c723e */ /* 0x000fe200000010ff */
[----:B------:R-:W-:Y:S06]  /*16a0*/  BRA `(.L_x_91) ;  /* 0x00000004005c7947 */ /* 0x000fec0003800000 */
.L_x_89:
        /* <DEDUP_REMOVED lines=9> */
[----:B------:R-:W-:Y:S02]  /*1740*/  PRMT R15, R19, 0x7632, R15 ;  /* 0x00007632130f7816 */ /* 0x000fe4000000000f */
[----:B------:R-:W-:Y:S01]  /*1750*/  PRMT R0, R16, 0x7632, R0 ;  /* 0x0000763210007816 */ /* 0x000fe20000000000 */
[----:B------:R-:W-:Y:S01]  /*1760*/  FADD.FTZ R95, R14, R17 ;  /* 0x000000110e5f7221 */ /* 0x000fe20000010000 */
[----:B------:R-:W-:-:S02]  /*1770*/  PRMT R13, R18, 0x7632, R13 ;  /* 0x00007632120d7816 */ /* 0x000fc4000000000d */
[----:B------:R-:W-:Y:S02]  /*1780*/  SHF.L.U32 R14, R15, 0x10, RZ ;  /* 0x000000100f0e7819 */ /* 0x000fe400000006ff */
[----:B------:R-:W-:Y:S02]  /*1790*/  SHF.L.U32 R16, R16, 0x10, RZ ;  /* 0x0000001010107819 */ /* 0x000fe400000006ff */
[----:B------:R-:W-:Y:S02]  /*17a0*/  SHF.L.U32 R18, R18, 0x10, RZ ;  /* 0x0000001012127819 */ /* 0x000fe400000006ff */
[----:B------:R-:W-:Y:S01]  /*17b0*/  SHF.L.U32 R99, R10, 0x10, RZ ;  /* 0x000000100a637819 */ /* 0x000fe200000006ff */
[----:B------:R-:W-:Y:S01]  /*17c0*/  FADD.FTZ R97, R97, R16 ;  /* 0x0000001061617221 */ /* 0x000fe20000010000 */
[----:B------:R-:W-:Y:S02]  /*17d0*/  SHF.L.U32 R19, R19, 0x10, RZ ;  /* 0x0000001013137819 */ /* 0x000fe400000006ff */
[----:B------:R-:W-:Y:S01]  /*17e0*/  SHF.L.U32 R90, R90, 0x10, RZ ;  /* 0x000000105a5a7819 */ /* 0x000fe200000006ff */
[----:B------:R-:W-:Y:S01]  /*17f0*/  FADD.FTZ R99, R99, R18 ;  /* 0x0000001263637221 */ /* 0x000fe20000010000 */
[----:B------:R-:W-:Y:S01]  /*1800*/  SHF.L.U32 R36, R36, 0x10, RZ ;  /* 0x0000001024247819 */ /* 0x000fe200000006ff */
[----:B------:R-:W-:Y:S01]  /*1810*/  FADD.FTZ R92, R92, R19 ;  /* 0x000000135c5c7221 */ /* 0x000fe20000010000 */
[----:B------:R-:W-:-:S02]  /*1820*/  SHF.L.U32 R31, R31, 0x10, RZ ;  /* 0x000000101f1f7819 */ /* 0x000fc400000006ff */
[----:B------:R-:W-:Y:S01]  /*1830*/  SHF.L.U32 R17, R13, 0x10, RZ ;  /* 0x000000100d117819 */ /* 0x000fe200000006ff */
[----:B------:R-:W-:Y:S01]  /*1840*/  IMAD.U32 R13, R0, 0x10000, RZ ;  /* 0x00010000000d7824 */ /* 0x000fe200078e00ff */
[----:B------:R-:W-:Y:S01]  /*1850*/  SHF.L.U32 R15, R12, 0x10, RZ ;  /* 0x000000100c0f7819 */ /* 0x000fe200000006ff */
[----:B------:R-:W-:Y:S02]  /*1860*/  FADD.FTZ R101, R14, R31 ;  /* 0x0000001f0e657221 */ /* 0x000fe40000010000 */
[----:B------:R-:W-:Y:S01]  /*1870*/  FADD.FTZ R36, R17, R36 ;  /* 0x0000002411247221 */ /* 0x000fe20000010000 */
[----:B------:R-:W-:Y:S01]  /*1880*/  FADD.FTZ R94, R13, R30 ;  /* 0x0000001e0d5e7221 */ /* 0x000fe20000010000 */
[----:B------:R-:W-:Y:S01]  /*1890*/  FADD.FTZ R90, R15, R90 ;  /* 0x0000005a0f5a7221 */ /* 0x000fe20000010000 */
[----:B------:R-:W-:Y:S02]  /*18a0*/  F2FP.BF16.F32.PACK_AB R15, R101, R92 ;  /* 0x0000005c650f723e */ /* 0x000fe400000010ff */
[----:B------:R-:W-:-:S02]  /*18b0*/  F2FP.BF16.F32.PACK_AB R14, R36, R99 ;  /* 0x00000063240e723e */ /* 0x000fc400000010ff */
[----:B------:R-:W-:Y:S02]  /*18c0*/  F2FP.BF16.F32.PACK_AB R13, R90, R95 ;  /* 0x0000005f5a0d723e */ /* 0x000fe400000010ff */
[----:B------:R-:W-:Y:S01]  /*18d0*/  F2FP.BF16.F32.PACK_AB R12, R94, R97 ;  /* 0x000000615e0c723e */ /* 0x000fe200000010ff */
[----:B------:R-:W-:Y:S06]  /*18e0*/  BRA `(.L_x_91) ;  /* 0x0000000000cc7947 */ /* 0x000fec0003800000 */
.L_x_92:
[----:B-----5:R-:W-:Y:S01]  /*18f0*/  PRMT R14, R17, 0x7632, R14 ;  /* 0x00007632110e7816 */ /* 0x020fe2000000000e */
[----:B------:R-:W-:Y:S01]  /*1900*/  IMAD.U32 R12, R9, 0x10000, RZ ;  /* 0x00010000090c7824 */ /* 0x000fe200078e00ff */
[----:B------:R-:W-:Y:S01]  /*1910*/  SHF.L.U32 R17, R17, 0x10, RZ ;  /* 0x0000001011117819 */ /* 0x000fe200000006ff */
[----:B------:R-:W-:Y:S01]  /*1920*/  IMAD.U32 R25, R10, 0x10000, RZ ;  /* 0x000100000a197824 */ /* 0x000fe200078e00ff */
[C---:B------:R-:W-:Y:S01]  /*1930*/  PRMT R13, R16.reuse, 0x7632, R13 ;  /* 0x00007632100d7816 */ /* 0x040fe2000000000d */
[----:B------:R-:W-:Y:S01]  /*1940*/  IMAD.U32 R92, R7, 0x10000, RZ ;  /* 0x00010000075c7824 */ /* 0x000fe200078e00ff */
[----:B------:R-:W-:Y:S01]  /*1950*/  SHF.L.U32 R16, R16, 0x10, RZ ;  /* 0x0000001010107819 */ /* 0x000fe200000006ff */
[----:B------:R-:W-:Y:S01]  /*1960*/  FADD.FTZ R17, R12, R17 ;  /* 0x000000110c117221 */ /* 0x000fe20000010000 */
[----:B------:R-:W-:Y:S02]  /*1970*/  SHF.L.U32 R15, R8, 0x10, RZ ;  /* 0x00000010080f7819 */ /* 0x000fe400000006ff */
[----:B------:R-:W-:-:S02]  /*1980*/  SHF.L.U32 R30, R30, 0x10, RZ ;  /* 0x000000101e1e7819 */ /* 0x000fc400000006ff */
[----:B------:R-:W-:Y:S01]  /*1990*/  PRMT R12, R9, 0x7632, R12 ;  /* 0x00007632090c7816 */ /* 0x000fe2000000000c */
[----:B------:R-:W-:Y:S01]  /*19a0*/  FADD.FTZ R15, R15, R16 ;  /* 0x000000100f0f7221 */ /* 0x000fe20000010000 */
[----:B------:R-:W-:Y:S02]  /*19b0*/  SHF.L.U32 R13, R13, 0x10, RZ ;  /* 0x000000100d0d7819 */ /* 0x000fe400000006ff */
        /* <DEDUP_REMOVED lines=8> */
[----:B------:R-:W-:Y:S01]  /*1a40*/  PRMT R13, R10, 0x7632, R13 ;  /* 0x000076320a0d7816 */ /* 0x000fe2000000000d */
[----:B------:R-:W-:Y:S01]  /*1a50*/  FADD.FTZ R12, R19, R12 ;  /* 0x0000000c130c7221 */ /* 0x000fe20000010000 */
[----:B------:R-:W-:Y:S01]  /*1a60*/  PRMT R14, R11, 0x7632, R14 ;  /* 0x000076320b0e7816 */ /* 0x000fe2000000000e */
[----:B------:R-:W-:Y:S01]  /*1a70*/  FADD.FTZ R92, R92, R31 ;  /* 0x0000001f5c5c7221 */ /* 0x000fe20000010000 */
        /* <DEDUP_REMOVED lines=26> */
.L_x_91:
[----:B------:R-:W1:Y:S01]  /*1c20*/  @P0 LDC.64 R20, c[0x0][0x3a8] ;  /* 0x0000ea00ff140b82 */ /* 0x000e620000000a00 */
[----:B------:R-:W-:-:S07]  /*1c30*/  IADD3 R93, PT, PT, R27, 0x200, RZ ;  /* 0x000002001b5d7810 */ /* 0x000fce0007ffe0ff */
[----:B------:R-:W2:Y:S08]  /*1c40*/  @P2 LDC.64 R16, c[0x0][0x3a0] ;  /* 0x0000e800ff102b82 */ /* 0x000eb00000000a00 */
[----:B------:R-:W3:Y:S01]  /*1c50*/  @P1 LDC.64 R18, c[0x0][0x398] ;  /* 0x0000e600ff121b82 */ /* 0x000ee20000000a00 */
[----:B-1----:R-:W-:-:S05]  /*1c60*/  @P0 IMAD.WIDE.U32 R20, R33, 0x10, R20 ;  /* 0x0000001021140825 */ /* 0x002fca00078e0014 */
[----:B------:R1:W-:Y:S01]  /*1c70*/  @P0 STG.E.128 desc[UR6][R20.64], R12 ;  /* 0x0000000c14000986 */ /* 0x0003e2000c101d06 */
[----:B--2---:R-:W-:-:S04]  /*1c80*/  @P2 IMAD.WIDE.U32 R22, R93, 0x10, R16 ;  /* 0x000000105d162825 */ /* 0x004fc800078e0010 */
[C---:B------:R-:W-:Y:S01]  /*1c90*/  IMAD.WIDE.U32 R16, R93.reuse, 0x10, R2 ;  /* 0x000000105d107825 */ /* 0x040fe200078e0002 */
[----:B------:R-:W2:Y:S03]  /*1ca0*/  @P2 LDG.E.128 R4, desc[UR6][R22.64] ;  /* 0x0000000616042981 */ /* 0x000ea6000c1e1d00 */
[----:B---3--:R-:W-:Y:S02]  /*1cb0*/  @P1 IMAD.WIDE.U32 R24, R93, 0x10, R18 ;  /* 0x000000105d181825 */ /* 0x008fe400078e0012 */
[----:B------:R-:W5:Y:S04]  /*1cc0*/  LDG.E.128 R16, desc[UR6][R16.64] ;  /* 0x0000000610107981 */ /* 0x000f68000c1e1d00 */
[----:B------:R1:W5:Y:S01]  /*1cd0*/  @P1 LDG.E.128 R8, desc[UR6][R24.64] ;  /* 0x0000000618081981 */ /* 0x000362000c1e1d00 */
[----:B--2---:R-:W-:-:S02]  /*1ce0*/  PRMT R0, R5, 0x7632, R0 ;  /* 0x0000763205007816 */ /* 0x004fc40000000000 */
[----:B------:R-:W-:Y:S01]  /*1cf0*/  PRMT R2, R4, 0x7632, R2 ;  /* 0x0000763204027816 */ /* 0x000fe20000000002 */
[----:B-1----:R-:W-:Y:S06]  /*1d00*/  BRA.U UP0, `(.L_x_93) ;  /* 0x0000000100c47547 */ /* 0x002fec000b800000 */
[----:B------:R-:W-:Y:S02]  /*1d10*/  PRMT R3, R7, 0x7632, R3 ;  /* 0x0000763207037816 */ /* 0x000fe40000000003 */
[----:B------:R-:W-:Y:S01]  /*1d20*/  PRMT R20, R6, 0x7632, R20 ;  /* 0x0000763206147816 */ /* 0x000fe20000000014 */
[----:B------:R-:W-:Y:S06]  /*1d30*/  BRA.U UP1, `(.L_x_94) ;  /* 0x0000000101347547 */ /* 0x000fec000b800000 */
[C---:B-----5:R-:W-:Y:S01]  /*1d40*/  PRMT R22, R18.reuse, 0x7632, R22 ;  /* 0x0000763212167816 */ /* 0x060fe20000000016 */
        /* <DEDUP_REMOVED lines=12> */
.L_x_94:
[----:B-----5:R-:W-:Y:S01]  /*1e10*/  PRMT R13, R17, 0x7632, R13 ;  /* 0x00007632110d7816 */ /* 0x020fe2000000000d */
[----:B------:R-:W-:Y:S01]  /*1e20*/  IMAD.U32 R3, R3, 0x10000, RZ ;  /* 0x0001000003037824 */ /* 0x000fe200078e00ff */
[----:B------:R-:W-:Y:S02]  /*1e30*/  SHF.L.U32 R17, R17, 0x10, RZ ;  /* 0x0000001011117819 */ /* 0x000fe400000006ff */
[----:B------:R-:W-:Y:S02]  /*1e40*/  SHF.L.U32 R14, R5, 0x10, RZ ;  /* 0x00000010050e7819 */ /* 0x000fe400000006ff */
[C---:B------:R-:W-:Y:S01]  /*1e50*/  PRMT R15, R18.reuse, 0x7632, R15 ;  /* 0x00007632120f7816 */ /* 0x040fe2000000000f */
[----:B------:R-:W-:Y:S01]  /*1e60*/  IMAD.U32 R18, R18, 0x10000, RZ ;  /* 0x0001000012127824 */ /* 0x000fe200078e00ff */
[C---:B------:R-:W-:Y:S01]  /*1e70*/  PRMT R24, R19.reuse, 0x7632, R24 ;  /* 0x0000763213187816 */ /* 0x040fe20000000018 */
[----:B------:R-:W-:Y:S01]  /*1e80*/  FADD.FTZ R23, R14, R17 ;  /* 0x000000110e177221 */ /* 0x000fe20000010000 */
[----:B------:R-:W-:Y:S01]  /*1e90*/  PRMT R12, R16, 0x7632, R12 ;  /* 0x00007632100c7816 */ /* 0x000fe2000000000c */
[----:B------:R-:W-:Y:S01]  /*1ea0*/  IMAD.U32 R19, R19, 0x10000, RZ ;  /* 0x0001000013137824 */ /* 0x000fe200078e00ff */
[----:B------:R-:W-:Y:S01]  /*1eb0*/  SHF.L.U32 R17, R15, 0x10, RZ ;  /* 0x000000100f117819 */ /* 0x000fe200000006ff */
[----:B------:R-:W-:Y:S01]  /*1ec0*/  IMAD.U32 R15, R13, 0x10000, RZ ;  /* 0x000100000d0f7824 */ /* 0x000fe200078e00ff */
[----:B------:R-:W-:-:S02]  /*1ed0*/  SHF.L.U32 R24, R24, 0x10, RZ ;  /* 0x0000001018187819 */ /* 0x000fc400000006ff */
[----:B------:R-:W-:Y:S02]  /*1ee0*/  SHF.L.U32 R16, R16, 0x10, RZ ;  /* 0x0000001010107819 */ /* 0x000fe400000006ff */
        /* <DEDUP_REMOVED lines=19> */
.L_x_93:
[----:B------:R-:W-:Y:S05]  /*2020*/  BRA.U UP1, `(.L_x_96) ;  /* 0x0000000101947547 */ /* 0x000fea000b800000 */
[C---:B-----5:R-:W-:Y:S02]  /*2030*/  PRMT R14, R17.reuse, 0x7632, R14 ;  /* 0x00007632110e7816 */ /* 0x060fe4000000000e */
[----:B------:R-:W-:Y:S02]  /*2040*/  SHF.L.U32 R17, R17, 0x10, RZ ;  /* 0x0000001011117819 */ /* 0x000fe400000006ff */
        /* <DEDUP_REMOVED lines=13> */
[----:B------:R-:W-:Y:S02]  /*2120*/  PRMT R3, R10, 0x7632, R3 ;  /* 0x000076320a037816 */ /* 0x000fe40000000003 */
[----:B------:R-:W-:Y:S01]  /*2130*/  PRMT R12, R11, 0x7632, R12 ;  /* 0x000076320b0c7816 */ /* 0x000fe2000000000c */
        /* <DEDUP_REMOVED lines=10> */
[----:B------:R-:W-:-:S02]  /*21e0*/  SHF.L.U32 R3, R3, 0x10, RZ ;  /* 0x0000001003037819 */ /* 0x000fc400000006ff */
[----:B------:R-:W-:Y:S01]  /*21f0*/  SHF.L.U32 R0, R0, 0x10, RZ ;  /* 0x0000001000007819 */ /* 0x000fe200000006ff */
[----:B------:R-:W-:Y:S02]  /*2200*/  FADD.FTZ R20, R17, R12 ;  /* 0x0000000c11147221 */ /* 0x000fe40000010000 */
[----:B------:R-:W-:Y:S02]  /*2210*/  FADD.FTZ R22, R22, R3 ;  /* 0x0000000316167221 */ /* 0x000fe40000010000 */
[----:B------:R-:W-:Y:S01]  /*2220*/  FADD.FTZ R96, R13, R0 ;  /* 0x000000000d607221 */ /* 0x000fe20000010000 */
[----:B------:R-:W-:Y:S02]  /*2230*/  F2FP.BF16.F32.PACK_AB R15, R20, R105 ;  /* 0x00000069140f723e */ /* 0x000fe400000010ff */
[----:B------:R-:W-:Y:S02]  /*2240*/  F2FP.BF16.F32.PACK_AB R14, R22, R21 ;  /* 0x00000015160e723e */ /* 0x000fe400000010ff */
[----:B------:R-:W-:-:S02]  /*2250*/  F2FP.BF16.F32.PACK_AB R13, R24, R23 ;  /* 0x00000017180d723e */ /* 0x000fc400000010ff */
[----:B------:R-:W-:Y:S01]  /*2260*/  F2FP.BF16.F32.PACK_AB R12, R96, R25 ;  /* 0x00000019600c723e */ /* 0x000fe200000010ff */
[----:B------:R-:W-:Y:S06]  /*2270*/  BRA `(.L_x_95) ;  /* 0x0000000000d87947 */ /* 0x000fec0003800000 */
.L_x_96:
[----:B-----5:R-:W-:Y:S01]  /*2280*/  PRMT R13, R16, 0x7632, R13 ;  /* 0x00007632100d7816 */ /* 0x020fe2000000000d */
[----:B------:R-:W-:Y:S01]  /*2290*/  IMAD.U32 R3, R8, 0x10000, RZ ;  /* 0x0001000008037824 */ /* 0x000fe200078e00ff */
[----:B------:R-:W-:Y:S02]  /*22a0*/  SHF.L.U32 R16, R16, 0x10, RZ ;  /* 0x0000001010107819 */ /* 0x000fe400000006ff */
[C---:B------:R-:W-:Y:S02]  /*22b0*/  PRMT R15, R17.reuse, 0x7632, R15 ;  /* 0x00007632110f7816 */ /* 0x040fe4000000000f */
[----:B------:R-:W-:Y:S01]  /*22c0*/  SHF.L.U32 R17, R17, 0x10, RZ ;  /* 0x0000001011117819 */ /* 0x000fe200000006ff */
[----:B------:R-:W-:Y:S01]  /*22d0*/  FADD.FTZ R16, R3, R16 ;  /* 0x0000001003107221 */ /* 0x000fe20000010000 */
[----:B------:R-:W-:Y:S01]  /*22e0*/  SHF.L.U32 R12, R9, 0x10, RZ ;  /* 0x00000010090c7819 */ /* 0x000fe200000006ff */
[----:B------:R-:W-:Y:S01]  /*22f0*/  IMAD.U32 R15, R15, 0x10000, RZ ;  /* 0x000100000f0f7824 */ /* 0x000fe200078e00ff */
[----:B------:R-:W-:-:S02]  /*2300*/  PRMT R3, R8, 0x7632, R3 ;  /* 0x0000763208037816 */ /* 0x000fc40000000003 */
[----:B------:R-:W-:Y:S01]  /*2310*/  SHF.L.U32 R14, R13, 0x10, RZ ;  /* 0x000000100d0e7819 */ /* 0x000fe200000006ff */
[----:B------:R-:W-:Y:S01]  /*2320*/  FADD.FTZ R17, R12, R17 ;  /* 0x000000110c117221 */ /* 0x000fe20000010000 */
[----:B------:R-:W-:Y:S02]  /*2330*/  SHF.L.U32 R3, R3, 0x10, RZ ;  /* 0x0000001003037819 */ /* 0x000fe400000006ff */
[----:B------:R-:W-:Y:S02]  /*2340*/  SHF.L.U32 R25, R4, 0x10, RZ ;  /* 0x0000001004197819 */ /* 0x000fe400000006ff */
[----:B------:R-:W-:Y:S01]  /*2350*/  PRMT R12, R9, 0x7632, R12 ;  /* 0x00007632090c7816 */ /* 0x000fe2000000000c */
[----:B------:R-:W-:Y:S01]  /*2360*/  FADD.FTZ R3, R14, R3 ;  /* 0x000000030e037221 */ /* 0x000fe20000010000 */
[----:B------:R-:W-:Y:S01]  /*2370*/  PRMT R14, R11, 0x7632, R14 ;  /* 0x000076320b0e7816 */ /* 0x000fe2000000000e */
[----:B------:R-:W-:Y:S01]  /*2380*/  FADD.FTZ R25, R25, R16 ;  /* 0x0000001019197221 */ /* 0x000fe20000010000 */
[----:B------:R-:W-:-:S02]  /*2390*/  SHF.L.U32 R12, R12, 0x10, RZ ;  /* 0x000000100c0c7819 */ /* 0x000fc400000006ff */
[----:B------:R-:W-:Y:S02]  /*23a0*/  SHF.L.U32 R16, R5, 0x10, RZ ;  /* 0x0000001005107819 */ /* 0x000fe400000006ff */
[----:B------:R-:W-:Y:S01]  /*23b0*/  PRMT R20, R18, 0x7632, R20 ;  /* 0x0000763212147816 */ /* 0x000fe20000000014 */
[----:B------:R-:W-:Y:S01]  /*23c0*/  FADD.FTZ R12, R15, R12 ;  /* 0x0000000c0f0c7221 */ /* 0x000fe20000010000 */
[C---:B------:R-:W-:Y:S01]  /*23d0*/  PRMT R22, R19.reuse, 0x7632, R22 ;  /* 0x0000763213167816 */ /* 0x040fe20000000016 */
[----:B------:R-:W-:Y:S01]  /*23e0*/  FADD.FTZ R23, R16, R17 ;  /* 0x0000001110177221 */ /* 0x000fe20000010000 */
[----:B------:R-:W-:Y:S01]  /*23f0*/  PRMT R13, R10, 0x7632, R13 ;  /* 0x000076320a0d7816 */ /* 0x000fe2000000000d */
[----:B------:R-:W-:Y:S01]  /*2400*/  IMAD.U32 R15, R14, 0x10000, RZ ;  /* 0x000100000e0f7824 */ /* 0x000fe200078e00ff */
[----:B------:R-:W-:Y:S01]  /*2410*/  SHF.L.U32 R21, R19, 0x10, RZ ;  /* 0x0000001013157819 */ /* 0x000fe200000006ff */
[----:B------:R-:W-:Y:S01]  /*2420*/  IMAD.U32 R19, R10, 0x10000, RZ ;  /* 0x000100000a137824 */ /* 0x000fe200078e00ff */
        /* <DEDUP_REMOVED lines=15> */
[----:B------:R-:W-:-:S02]  /*2520*/  SHF.L.U32 R16, R16, 0x10, RZ ;  /* 0x0000001010107819 */ /* 0x000fc400000006ff */
[----:B------:R-:W-:Y:S01]  /*2530*/  SHF.L.U32 R14, R14, 0x10, RZ ;  /* 0x000000100e0e7819 */ /* 0x000fe200000006ff */
[----:B------:R-:W-:Y:S01]  /*2540*/  FADD.FTZ R105, R105, R24 ;  /* 0x0000001869697221 */ /* 0x000fe20000010000 */
[----:B------:R-:W-:Y:S01]  /*2550*/  SHF.L.U32 R2, R2, 0x10, RZ ;  /* 0x0000001002027819 */ /* 0x000fe200000006ff */
[----:B------:R-:W-:Y:S01]  /*2560*/  FADD.FTZ R20, R15, R16 ;  /* 0x000000100f147221 */ /* 0x000fe20000010000 */
[----:B------:R-:W-:Y:S01]  /*2570*/  FADD.FTZ R24, R17, R12 ;  /* 0x0000000c11187221 */ /* 0x000fe20000010000 */
[----:B------:R-:W-:Y:S02]  /*2580*/  FADD.FTZ R22, R13, R14 ;  /* 0x0000000e0d167221 */ /* 0x000fe40000010000 */
[----:B------:R-:W-:Y:S01]  /*2590*/  FADD.FTZ R96, R2, R3 ;  /* 0x0000000302607221 */ /* 0x000fe20000010000 */
[----:B------:R-:W-:Y:S02]  /*25a0*/  F2FP.BF16.F32.PACK_AB R15, R20, R105 ;  /* 0x00000069140f723e */ /* 0x000fe400000010ff */
[----:B------:R-:W-:-:S02]  /*25b0*/  F2FP.BF16.F32.PACK_AB R14, R22, R21 ;  /* 0x00000015160e723e */ /* 0x000fc400000010ff */
[----:B------:R-:W-:Y:S02]  /*25c0*/  F2FP.BF16.F32.PACK_AB R13, R24, R23 ;  /* 0x00000017180d723e */ /* 0x000fe400000010ff */
[----:B------:R-:W-:-:S07]  /*25d0*/  F2FP.BF16.F32.PACK_AB R12, R96, R25 ;  /* 0x00000019600c723e */ /* 0x000fce00000010ff */
.L_x_95:
[----:B------:R-:W-:Y:S01]  /*25e0*/  FADD.FTZ R3, RZ, R29 ;  /* 0x0000001dff037221 */ /* 0x000fe20000010000 */
[----:B------:R-:W1:Y:S01]  /*25f0*/  S2UR UR5, SR_CgaCtaId ;  /* 0x00000000000579c3 */ /* 0x000e620000008800 */
[C---:B------:R-:W-:Y:S01]  /*2600*/  ISETP.NE.AND P2, PT, R88.reuse, RZ, PT ;  /* 0x000000ff5800720c */ /* 0x040fe20003f45270 */
[----:B------:R-:W-:Y:S01]  /*2610*/  UMOV UR4, 0x400 ;  /* 0x0000040000047882 */ /* 0x000fe20000000000 */
[----:B------:R-:W-:Y:S01]  /*2620*/  FADD.FTZ R0, R3, R26 ;  /* 0x0000001a03007221 */ /* 0x000fe20000010000 */
[----:B------:R-:W-:-:S03]  /*2630*/  ISETP.GT.U32.AND P4, PT, R88, 0x7, PT ;  /* 0x000000075800780c */ /* 0x000fc60003f84070 */
[----:B------:R-:W-:-:S04]  /*2640*/  FADD.FTZ R3, R0, R35 ;  /* 0x0000002300037221 */ /* 0x000fc80000010000 */
[----:B------:R-:W-:-:S04]  /*2650*/  FADD.FTZ R0, R3, R28 ;  /* 0x0000001c03007221 */ /* 0x000fc80000010000 */
[----:B------:R-:W-:-:S04]  /*2660*/  FADD.FTZ R3, R0, R37 ;  /* 0x0000002500037221 */ /* 0x000fc80000010000 */
[----:B------:R-:W-:-:S04]  /*2670*/  FADD.FTZ R3, R3, R32 ;  /* 0x0000002003037221 */ /* 0x000fc80000010000 */
[----:B------:R-:W-:Y:S01]  /*2680*/  FADD.FTZ R0, R3, R34 ;  /* 0x0000002203007221 */ /* 0x000fe20000010000 */
[----:B-1----:R-:W-:-:S03]  /*2690*/  ULEA UR4, UR5, UR4, 0x18 ;  /* 0x0000000405047291 */ /* 0x002fc6000f8ec0ff */
[----:B------:R-:W-:Y:S01]  /*26a0*/  FADD.FTZ R0, R0, R91 ;  /* 0x0000005b00007221 */ /* 0x000fe20000010000 */
[----:B------:R-:W-:Y:S02]  /*26b0*/  @UP2 UIADD3 UR4, UPT, UPT, UR4, 0x40, URZ ;  /* 0x0000004004042890 */ /* 0x000fe4000fffe0ff */
[----:B------:R-:W-:Y:S01]  /*26c0*/  UPLOP3.LUT UP2, UPT, UPT, UPT, UP2, 0x40, 0x4 ;  /* 0x000000000004789c */ /* 0x000fe20003f4e820 */
        /* <DEDUP_REMOVED lines=16> */
[----:B------:R-:W1:Y:S02]  /*27d0*/  SHFL.BFLY PT, R0, R3, 0x1, 0x1f ;  /* 0x0c201f0003007f89 */ /* 0x000e6400000e0000 */
[----:B-1----:R-:W-:-:S05]  /*27e0*/  FADD.FTZ R16, R3, R0 ;  /* 0x0000000003107221 */ /* 0x002fca0000010000 */
[----:B------:R-:W1:Y:S02]  /*27f0*/  SHFL.BFLY PT, R17, R16, 0x2, 0x1f ;  /* 0x0c401f0010117f89 */ /* 0x000e6400000e0000 */
[----:B-1----:R-:W-:-:S05]  /*2800*/  FADD.FTZ R17, R16, R17 ;  /* 0x0000001110117221 */ /* 0x002fca0000010000 */
[----:B------:R-:W1:Y:S02]  /*2810*/  SHFL.BFLY PT, R0, R17, 0x4, 0x1f ;  /* 0x0c801f0011007f89 */ /* 0x000e6400000e0000 */
[----:B-1----:R-:W-:-:S05]  /*2820*/  FADD.FTZ R18, R17, R0 ;  /* 0x0000000011127221 */ /* 0x002fca0000010000 */
[----:B------:R-:W1:Y:S02]  /*2830*/  SHFL.BFLY PT, R19, R18, 0x8, 0x1f ;  /* 0x0d001f0012137f89 */ /* 0x000e6400000e0000 */
[----:B-1----:R-:W-:-:S05]  /*2840*/  FADD.FTZ R19, R18, R19 ;  /* 0x0000001312137221 */ /* 0x002fca0000010000 */
[----:B------:R-:W1:Y:S02]  /*2850*/  SHFL.BFLY PT, R0, R19, 0x10, 0x1f ;  /* 0x0e001f0013007f89 */ /* 0x000e6400000e0000 */
[----:B-1----:R-:W-:-:S04]  /*2860*/  FADD.FTZ R0, R19, R0 ;  /* 0x0000000013007221 */ /* 0x002fc80000010000 */
        /* <DEDUP_REMOVED lines=49> */
[----:B------:R-:W1:Y:S02]  /*2b80*/  SHFL.BFLY PT, R3, R0, 0x1, 0x1f ;  /* 0x0c201f0000037f89 */ /* 0x000e6400000e0000 */
[----:B-1----:R-:W-:Y:S01]  /*2b90*/  FADD.FTZ R3, R0, R3 ;  /* 0x0000000300037221 */ /* 0x002fe20000010000 */
[----:B------:R-:W-:-:S04]  /*2ba0*/  @!P2 LEA R0, R89, UR4, 0x3 ;  /* 0x000000045900ac11 */ /* 0x000fc8000f8e18ff */
[----:B------:R-:W1:Y:S02]  /*2bb0*/  SHFL.BFLY PT, R16, R3, 0x2, 0x1f ;  /* 0x0c401f0003107f89 */ /* 0x000e6400000e0000 */
[----:B-1----:R-:W-:-:S05]  /*2bc0*/  FADD.FTZ R16, R3, R16 ;  /* 0x0000001003107221 */ /* 0x002fca0000010000 */
[----:B------:R-:W1:Y:S02]  /*2bd0*/  SHFL.BFLY PT, R17, R16, 0x4, 0x1f ;  /* 0x0c801f0010117f89 */ /* 0x000e6400000e0000 */
[----:B-1----:R-:W-:-:S05]  /*2be0*/  FADD.FTZ R17, R16, R17 ;  /* 0x0000001110117221 */ /* 0x002fca0000010000 */
[----:B------:R-:W1:Y:S02]  /*2bf0*/  SHFL.BFLY PT, R18, R17, 0x8, 0x1f ;  /* 0x0d001f0011127f89 */ /* 0x000e6400000e0000 */
[----:B-1----:R-:W-:Y:S01]  /*2c00*/  FADD.FTZ R30, R17, R18 ;  /* 0x00000012111e7221 */ /* 0x002fe20000010000 */
[----:B------:R-:W-:Y:S01]  /*2c10*/  CS2R R16, SRZ ;  /* 0x0000000000107805 */ /* 0x000fe2000001ff00 */
[----:B------:R-:W1:Y:S03]  /*2c20*/  @P0 LDC.64 R18, c[0x0][0x3a8] ;  /* 0x0000ea00ff120b82 */ /* 0x000e660000000a00 */
[----:B------:R-:W2:Y:S01]  /*2c30*/  SHFL.BFLY PT, R31, R30, 0x10, 0x1f ;  /* 0x0e001f001e1f7f89 */ /* 0x000ea200000e0000 */
[----:B-1----:R-:W-:-:S04]  /*2c40*/  @P0 IMAD.WIDE.U32 R18, R93, 0x10, R18 ;  /* 0x000000105d120825 */ /* 0x002fc800078e0012 */
[----:B--2---:R-:W-:Y:S01]  /*2c50*/  FADD.FTZ R3, R30, R31 ;  /* 0x0000001f1e037221 */ /* 0x004fe20000010000 */
[----:B------:R-:W-:Y:S01]  /*2c60*/  @!P4 LEA R31, R88, UR4, 0x3 ;  /* 0x00000004581fcc11 */ /* 0x000fe2000f8e18ff */
[----:B------:R-:W-:Y:S01]  /*2c70*/  @P0 STG.E.128 desc[UR6][R18.64], R12 ;  /* 0x0000000c12000986 */ /* 0x000fe2000c101d06 */
[----:B------:R-:W-:Y:S01]  /*2c80*/  HFMA2 R30, -RZ, RZ, 0, 0 ;  /* 0x00000000ff1e7431 */ /* 0x000fe200000001ff */
[----:B------:R-:W-:Y:S02]  /*2c90*/  @!P4 MOV R30, 0x300 ;  /* 0x00000300001ec802 */ /* 0x000fe40000000f00 */
[----:B------:R1:W-:Y:S01]  /*2ca0*/  @!P2 STS.64 [R0], R2 ;  /* 0x000000020000a388 */ /* 0x0003e20000000a00 */
[----:B------:R-:W-:Y:S01]  /*2cb0*/  BAR.SYNC.DEFER_BLOCKING 0x0 ;  /* 0x0000000000007b1d */ /* 0x000fe20000010000 */
[----:B------:R-:W-:-:S05]  /*2cc0*/  ISETP.NE.AND P2, PT, R38, RZ, PT ;  /* 0x000000ff2600720c */ /* 0x000fca0003f45270 */
[----:B------:R-:W2:Y:S01]  /*2cd0*/  SHFL.DOWN PT, R103, R30, 0x4, 0x1f ;  /* 0x08801f001e677f89 */ /* 0x000ea200000e0000 */
[----:B-1----:R-:W-:-:S03]  /*2ce0*/  I2FP.F32.U32 R2, R30 ;  /* 0x0000001e00027245 */ /* 0x002fc60000201000 */
[----:B------:R-:W-:Y:S01]  /*2cf0*/  @!P4 LDS.64 R16, [R31] ;  /* 0x000000001f10c984 */ /* 0x000fe20000000a00 */
[----:B--2---:R-:W-:Y:S01]  /*2d00*/  IMAD.IADD R98, R103, 0x1, R30 ;  /* 0x0000000167627824 */ /* 0x004fe200078e021e */
[----:B------:R-:W-:-:S04]  /*2d10*/  I2FP.F32.S32 R18, R103 ;  /* 0x0000006700127245 */ /* 0x000fc80000201400 */
[----:B------:R-:W-:Y:S01]  /*2d20*/  I2FP.F32.S32 R100, R98 ;  /* 0x0000006200647245 */ /* 0x000fe20000201400 */
[----:B------:R-:W1:Y:S03]  /*2d30*/  SHFL.DOWN PT, R19, R98, 0x2, 0x1f ;  /* 0x08401f0062137f89 */ /* 0x000e6600000e0000 */
[----:B------:R-:W2:Y:S01]  /*2d40*/  MUFU.RCP R102, R100 ;  /* 0x0000006400667308 */ /* 0x000ea20000001000 */
[-C--:B-1----:R-:W-:Y:S01]  /*2d50*/  IADD3 R98, PT, PT, R98, R19.reuse, RZ ;  /* 0x0000001362627210 */ /* 0x082fe20007ffe0ff */
[----:B------:R-:W1:Y:S01]  /*2d60*/  SHFL.DOWN PT, R107, R16, 0x4, 0x1f ;  /* 0x08801f00106b7f89 */ /* 0x000e6200000e0000 */
[----:B------:R-:W-:-:S03]  /*2d70*/  I2FP.F32.S32 R19, R19 ;  /* 0x0000001300137245 */ /* 0x000fc60000201400 */
[----:B------:R-:W3:Y:S04]  /*2d80*/  SHFL.DOWN PT, R0, R17, 0x4, 0x1f ;  /* 0x08801f0011007f89 */ /* 0x000ee800000e0000 */
[----:B------:R-:W4:Y:S01]  /*2d90*/  SHFL.DOWN PT, R103, R98, 0x1, 0x1f ;  /* 0x08201f0062677f89 */ /* 0x000f2200000e0000 */
[C---:B-1----:R-:W-:Y:S01]  /*2da0*/  FMUL.FTZ R3, R107.reuse, R18 ;  /* 0x000000126b037220 */ /* 0x042fe20000410000 */
[----:B------:R-:W-:-:S03]  /*2db0*/  FADD.FTZ R107, -R107, R16 ;  /* 0x000000106b6b7221 */ /* 0x000fc60000010100 */
[----:B------:R-:W-:Y:S01]  /*2dc0*/  FFMA.FTZ R3, R2, R16, R3 ;  /* 0x0000001002037223 */ /* 0x000fe20000010003 */
[----:B------:R-:W-:Y:S01]  /*2dd0*/  FMUL.FTZ R107, R107, R107 ;  /* 0x0000006b6b6b7220 */ /* 0x000fe20000410000 */
[----:B---3--:R-:W-:Y:S02]  /*2de0*/  FADD.FTZ R17, R0, R17 ;  /* 0x0000001100117221 */ /* 0x008fe40000010000 */
[----:B--2---:R-:W-:Y:S01]  /*2df0*/  FMUL.FTZ R3, R102, R3 ;  /* 0x0000000366037220 */ /* 0x004fe20000410000 */
[----:B------:R-:W-:Y:S01]  /*2e00*/  FMUL.FTZ R107, R107, R2 ;  /* 0x000000026b6b7220 */ /* 0x000fe20000410000 */
[----:B------:R-:W-:Y:S02]  /*2e10*/  I2FP.F32.S32 R2, R98 ;  /* 0x0000006200027245 */ /* 0x000fe40000201400 */
[-C--:B----4-:R-:W-:Y:S01]  /*2e20*/  IADD3 R98, PT, PT, R98, R103.reuse, RZ ;  /* 0x0000006762627210 */ /* 0x090fe20007ffe0ff */
[----:B------:R-:W1:Y:S01]  /*2e30*/  SHFL.DOWN PT, R16, R3, 0x2, 0x1f ;  /* 0x08401f0003107f89 */ /* 0x000e6200000e0000 */
[----:B------:R-:W-:Y:S01]  /*2e40*/  FMUL.FTZ R107, R107, R18 ;  /* 0x000000126b6b7220 */ /* 0x000fe20000410000 */
[----:B------:R-:W-:Y:S01]  /*2e50*/  I2FP.F32.S32 R103, R103 ;  /* 0x0000006700677245 */ /* 0x000fe20000201400 */
[----:B------:R-:W2:Y:S01]  /*2e60*/  MUFU.RCP R18, R2 ;  /* 0x0000000200127308 */ /* 0x000ea20000001000 */
[----:B------:R-:W-:Y:S01]  /*2e70*/  I2FP.F32.S32 R98, R98 ;  /* 0x0000006200627245 */ /* 0x000fe20000201400 */
[----:B------:R-:W-:-:S05]  /*2e80*/  FFMA.FTZ R17, R102, R107, R17 ;  /* 0x0000006b66117223 */ /* 0x000fca0000010011 */
[----:B------:R-:W3:Y:S01]  /*2e90*/  SHFL.DOWN PT, R0, R17, 0x2, 0x1f ;  /* 0x08401f0011007f89 */ /* 0x000ee200000e0000 */
[----:B------:R-:W4:Y:S01]  /*2ea0*/  MUFU.RCP R98, R98 ;  /* 0x0000006200627308 */ /* 0x000f220000001000 */
[----:B-1----:R-:W-:Y:S01]  /*2eb0*/  FMUL.FTZ R31, R16, R19 ;  /* 0x00000013101f7220 */ /* 0x002fe20000410000 */
[----:B------:R-:W-:-:S03]  /*2ec0*/  FADD.FTZ R16, R3, -R16 ;  /* 0x8000001003107221 */ /* 0x000fc60000010000 */
[----:B------:R-:W-:Y:S01]  /*2ed0*/  FFMA.FTZ R31, R100, R3, R31 ;  /* 0x00000003641f7223 */ /* 0x000fe2000001001f */
[----:B------:R-:W-:-:S03]  /*2ee0*/  FMUL.FTZ R3, R16, R16 ;  /* 0x0000001010037220 */ /* 0x000fc60000410000 */
[----:B--2---:R-:W-:Y:S01]  /*2ef0*/  FMUL.FTZ R31, R18, R31 ;  /* 0x0000001f121f7220 */ /* 0x004fe20000410000 */
[----:B------:R-:W-:Y:S01]  /*2f00*/  FMUL.FTZ R100, R100, R3 ;  /* 0x0000000364647220 */ /* 0x000fe20000410000 */
[----:B---3--:R-:W-:-:S03]  /*2f10*/  FADD.FTZ R3, R17, R0 ;  /* 0x0000000011037221 */ /* 0x008fc60000010000 */
[----:B------:R-:W1:Y:S01]  /*2f20*/  SHFL.DOWN PT, R16, R31, 0x1, 0x1f ;  /* 0x08201f001f107f89 */ /* 0x000e6200000e0000 */
[----:B------:R-:W-:-:S04]  /*2f30*/  FMUL.FTZ R100, R100, R19 ;  /* 0x0000001364647220 */ /* 0x000fc80000410000 */
[----:B------:R-:W-:-:S05]  /*2f40*/  FFMA.FTZ R3, R18, R100, R3 ;  /* 0x0000006412037223 */ /* 0x000fca0000010003 */
[----:B------:R-:W2:Y:S01]  /*2f50*/  SHFL.DOWN PT, R0, R3, 0x1, 0x1f ;  /* 0x08201f0003007f89 */ /* 0x000ea200000e0000 */
[----:B-1----:R-:W-:Y:S01]  /*2f60*/  FADD.FTZ R17, R31, -R16 ;  /* 0x800000101f117221 */ /* 0x002fe20000010000 */
[----:B------:R-:W-:Y:S02]  /*2f70*/  FMUL.FTZ R19, R16, R103 ;  /* 0x0000006710137220 */ /* 0x000fe40000410000 */
[----:B------:R-:W0:Y:S01]  /*2f80*/  LDC R16, c[0x0][0x448] ;  /* 0x00011200ff107b82 */ /* 0x000e220000000800 */
[----:B------:R-:W-:Y:S01]  /*2f90*/  FMUL.FTZ R17, R17, R17 ;  /* 0x0000001111117220 */ /* 0x000fe20000410000 */
[----:B------:R-:W-:-:S03]  /*2fa0*/  FFMA.FTZ R19, R2, R31, R19 ;  /* 0x0000001f02137223 */ /* 0x000fc60000010013 */
[----:B------:R-:W-:Y:S01]  /*2fb0*/  FMUL.FTZ R2, R2, R17 ;  /* 0x0000001102027220 */ /* 0x000fe20000410000 */
[----:B----4-:R-:W-:Y:S01]  /*2fc0*/  FMUL.FTZ R19, R98, R19 ;  /* 0x0000001362137220 */ /* 0x010fe20000410000 */
[----:B--2---:R-:W-:Y:S02]  /*2fd0*/  FADD.FTZ R17, R3, R0 ;  /* 0x0000000003117221 */ /* 0x004fe40000010000 */
[----:B------:R-:W-:Y:S02]  /*2fe0*/  FMUL.FTZ R2, R2, R103 ;  /* 0x0000006702027220 */ /* 0x000fe40000410000 */
[----:B------:R-:W1:Y:S02]  /*2ff0*/  SHFL.IDX PT, R103, R19, RZ, 0x1f ;  /* 0x00001fff13677589 */ /* 0x000e6400000e0000 */
[----:B------:R-:W-:-:S05]  /*3000*/  FFMA.FTZ R2, R98, R2, R17 ;  /* 0x0000000262027223 */ /* 0x000fca0000010011 */
[----:B------:R-:W0:Y:S01]  /*3010*/  SHFL.IDX PT, R31, R2, RZ, 0x1f ;  /* 0x00001fff021f7589 */ /* 0x000e2200000e0000 */
[C---:B-1----:R-:W-:Y:S01]  /*3020*/  FMUL.FTZ R0, R103.reuse, R103 ;  /* 0x0000006767007220 */ /* 0x042fe20000410000 */
[----:B------:R-:W-:-:S04]  /*3030*/  FSEL R17, R103, RZ, !P3 ;  /* 0x000000ff67117208 */ /* 0x000fc80005800000 */
[----:B------:R-:W-:Y:S01]  /*3040*/  FSEL R3, R0, RZ, P3 ;  /* 0x000000ff00037208 */ /* 0x000fe20001800000 */
[----:B------:R-:W-:Y:S01]  /*3050*/  FADD.FTZ R118, -R17, R91 ;  /* 0x0000005b11767221 */ /* 0x000fe20000010100 */
[----:B0-----:R-:W-:Y:S01]  /*3060*/  FFMA.FTZ R0, R31, UR9, R16 ;  /* 0x000000091f007c23 */ /* 0x001fe20008010010 */
[C---:B------:R-:W-:Y:S01]  /*3070*/  FADD.FTZ R110, -R17.reuse, R35 ;  /* 0x00000023116e7221 */ /* 0x040fe20000010100 */
[----:B------:R-:W0:Y:S01]  /*3080*/  LDC.64 R30, c[0x0][0x428] ;  /* 0x00010a00ff1e7b82 */ /* 0x000e220000000a00 */
[C---:B------:R-:W-:Y:S01]  /*3090*/  FADD.FTZ R34, -R17.reuse, R34 ;  /* 0x0000002211227221 */ /* 0x040fe20000010100 */
[----:B------:R-:W-:Y:S01]  /*30a0*/  FADD.FTZ R3, R0, R3 ;  /* 0x0000000300037221 */ /* 0x000fe20000010000 */
[C---:B------:R-:W-:Y:S01]  /*30b0*/  FADD.FTZ R116, -R17.reuse, R32 ;  /* 0x0000002011747221 */ /* 0x040fe20000010100 */
[C---:B------:R-:W-:Y:S01]  /*30c0*/  FADD.FTZ R16, -R17.reuse, R29 ;  /* 0x0000001d11107221 */ /* 0x040fe20000010100 */
[C---:B------:R-:W-:Y:S01]  /*30d0*/  FADD.FTZ R18, -R17.reuse, R26 ;  /* 0x0000001a11127221 */ /* 0x040fe20000010100 */
[----:B------:R-:W1:Y:S01]  /*30e0*/  MUFU.RSQ R91, R3 ;  /* 0x00000003005b7308 */ /* 0x000e620000001400 */
[C---:B------:R-:W-:Y:S01]  /*30f0*/  FADD.FTZ R26, -R17.reuse, R25 ;  /* 0x00000019111a7221 */ /* 0x040fe20000010100 */
        /* <DEDUP_REMOVED lines=15> */
[----:B------:R-:W-:Y:S01]  /*31f0*/  FADD.FTZ R22, -R17, R105 ;  /* 0x0000006911167221 */ /* 0x000fe20000010100 */
[C---:B-1----:R-:W-:Y:S01]  /*3200*/  FMUL.FTZ R19, R91.reuse, R110 ;  /* 0x0000006e5b137220 */ /* 0x042fe20000410000 */
[----:B------:R-:W-:Y:S01]  /*3210*/  FMUL.FTZ R25, R91, R34 ;  /* 0x000000225b197220 */ /* 0x000fe20000410000 */
[----:B------:R-:W-:Y:S01]  /*3220*/  FADD.FTZ R20, -R17, R20 ;  /* 0x0000001411147221 */ /* 0x000fe20000010100 */
[C---:B------:R-:W-:Y:S01]  /*3230*/  FMUL.FTZ R21, R91.reuse, R116 ;  /* 0x000000745b157220 */ /* 0x040fe20000410000 */
[C---:B------:R-:W-:Y:S01]  /*3240*/  FMUL.FTZ R16, R91.reuse, R16 ;  /* 0x000000105b107220 */ /* 0x040fe20000410000 */
[----:B------:R-:W-:Y:S01]  /*3250*/  FMUL.FTZ R17, R91, R18 ;  /* 0x000000125b117220 */ /* 0x000fe20000410000 */
[----:B------:R-:W-:Y:S01]  /*3260*/  FFMA.FTZ R23, R19, R55, R50 ;  /* 0x0000003713177223 */ /* 0x000fe20000010032 */
[----:B------:R-:W-:Y:S01]  /*3270*/  FFMA.FTZ R19, R25, R53, R48 ;  /* 0x0000003519137223 */ /* 0x000fe20000010030 */
[----:B------:R-:W-:Y:S01]  /*3280*/  FFMA.FTZ R25, R21, R65, R76 ;  /* 0x0000004115197223 */ /* 0x000fe2000001004c */
[----:B------:R-:W-:Y:S01]  /*3290*/  FMUL.FTZ R112, R91, R112 ;  /* 0x000000705b707220 */ /* 0x000fe20000410000 */
[----:B------:R-:W-:Y:S01]  /*32a0*/  FFMA.FTZ R16, R16, R54, R51 ;  /* 0x0000003610107223 */ /* 0x000fe20000010033 */
[----:B------:R-:W-:Y:S01]  /*32b0*/  FFMA.FTZ R21, R17, R67, R78 ;  /* 0x0000004311157223 */ /* 0x000fe2000001004e */
[----:B0-----:R-:W-:-:S04]  /*32c0*/  IMAD.WIDE.U32 R2, R27, 0x10, R30 ;  /* 0x000000101b027825 */ /* 0x001fc800078e001e */
[----:B------:R-:W-:Y:S01]  /*32d0*/  FFMA.FTZ R112, R112, R66, R79 ;  /* 0x0000004270707223 */ /* 0x000fe2000001004f */
[C---:B------:R-:W-:Y:S01]  /*32e0*/  FMUL.FTZ R114, R91.reuse, R114 ;  /* 0x000000725b727220 */ /* 0x040fe20000410000 */
[----:B------:R-:W-:Y:S01]  /*32f0*/  FMUL.FTZ R0, R91, R0 ;  /* 0x000000005b007220 */ /* 0x000fe20000410000 */
[----:B------:R-:W-:Y:S01]  /*3300*/  IMAD.WIDE.U32 R28, R33, 0x10, R30 ;  /* 0x00000010211c7825 */ /* 0x000fe200078e001e */
[----:B------:R-:W-:-:S03]  /*3310*/  F2FP.BF16.F32.PACK_AB R16, R21, R16 ;  /* 0x000000101510723e */ /* 0x000fc600000010ff */
[C---:B------:R-:W-:Y:S01]  /*3320*/  FMUL.FTZ R21, R91.reuse, R94 ;  /* 0x0000005e5b157220 */ /* 0x040fe20000410000 */
[----:B------:R-:W-:Y:S01]  /*3330*/  FMUL.FTZ R98, R91, R98 ;  /* 0x000000625b627220 */ /* 0x000fe20000410000 */
[----:B------:R-:W-:-:S04]  /*3340*/  IMAD.WIDE.U32 R30, R93, 0x10, R30 ;  /* 0x000000105d1e7825 */ /* 0x000fc800078e001e */
[C---:B------:R-:W-:Y:S01]  /*3350*/  FMUL.FTZ R33, R91.reuse, R102 ;  /* 0x000000665b217220 */ /* 0x040fe20000410000 */
[C---:B------:R-:W-:Y:S01]  /*3360*/  FMUL.FTZ R93, R91.reuse, R22 ;  /* 0x000000165b5d7220 */ /* 0x040fe20000410000 */
[C---:B------:R-:W-:Y:S01]  /*3370*/  FMUL.FTZ R20, R91.reuse, R20 ;  /* 0x000000145b147220 */ /* 0x040fe20000410000 */
[----:B------:R-:W-:Y:S01]  /*3380*/  FFMA.FTZ R18, R114, R52, R49 ;  /* 0x0000003472127223 */ /* 0x000fe20000010031 */
[----:B------:R-:W-:Y:S01]  /*3390*/  F2FP.BF16.F32.PACK_AB R17, R112, R23 ;  /* 0x000000177011723e */ /* 0x000fe200000010ff */
[----:B------:R-:W-:Y:S01]  /*33a0*/  FMUL.FTZ R23, R91, R32 ;  /* 0x000000205b177220 */ /* 0x000fe20000410000 */
[----:B------:R-:W-:Y:S01]  /*33b0*/  FFMA.FTZ R0, R0, R58, R43 ;  /* 0x0000003a00007223 */ /* 0x000fe2000001002b */
[----:B------:R-:W-:Y:S01]  /*33c0*/  FFMA.FTZ R27, R21, R71, R82 ;  /* 0x00000047151b7223 */ /* 0x000fe20000010052 */
[----:B------:R-:W-:Y:S01]  /*33d0*/  FFMA.FTZ R22, R98, R56, R41 ;  /* 0x0000003862167223 */ /* 0x000fe20000010029 */
[----:B------:R-:W-:Y:S01]  /*33e0*/  FFMA.FTZ R33, R33, R69, R80 ;  /* 0x0000004521217223 */ /* 0x000fe20000010050 */
[----:B------:R-:W-:Y:S01]  /*33f0*/  FFMA.FTZ R93, R93, R61, R44 ;  /* 0x0000003d5d5d7223 */ /* 0x000fe2000001002c */
[----:B------:R-:W-:Y:S01]  /*3400*/  FFMA.FTZ R32, R20, R72, R85 ;  /* 0x0000004814207223 */ /* 0x000fe20000010055 */
[----:B------:R-:W-:Y:S01]  /*3410*/  F2FP.BF16.F32.PACK_AB R18, R25, R18 ;  /* 0x000000121912723e */ /* 0x000fe200000010ff */
[----:B------:R-:W0:Y:S01]  /*3420*/  @!P2 LDC.64 R34, c[0x0][0x3c0] ;  /* 0x0000f000ff22ab82 */ /* 0x000e220000000a00 */
[----:B------:R-:W-:Y:S01]  /*3430*/  F2FP.BF16.F32.PACK_AB R20, R27, R0 ;  /* 0x000000001b14723e */ /* 0x000fe200000010ff */
[----:B------:R-:W-:Y:S01]  /*3440*/  FMUL.FTZ R90, R91, R90 ;  /* 0x0000005a5b5a7220 */ /* 0x000fe20000410000 */
[----:B------:R-:W-:Y:S01]  /*3450*/  F2FP.BF16.F32.PACK_AB R22, R33, R22 ;  /* 0x000000162116723e */ /* 0x000fe200000010ff */
[----:B------:R-:W-:Y:S01]  /*3460*/  FMUL.FTZ R37, R91, R106 ;  /* 0x0000006a5b257220 */ /* 0x000fe20000410000 */
[----:B------:R-:W-:Y:S01]  /*3470*/  F2FP.BF16.F32.PACK_AB R27, R32, R93 ;  /* 0x0000005d201b723e */ /* 0x000fe200000010ff */
[----:B------:R-:W-:Y:S01]  /*3480*/  FFMA.FTZ R21, R23, R59, R42 ;  /* 0x0000003b17157223 */ /* 0x000fe2000001002a */
[----:B------:R-:W-:Y:S01]  /*3490*/  FFMA.FTZ R90, R90, R70, R83 ;  /* 0x000000465a5a7223 */ /* 0x000fe20000010053 */
[----:B------:R-:W1:Y:S01]  /*34a0*/  @!P2 LDC.64 R24, c[0x0][0x3c8] ;  /* 0x0000f200ff18ab82 */ /* 0x000e620000000a00 */
[----:B------:R-:W-:Y:S01]  /*34b0*/  FFMA.FTZ R23, R37, R57, R40 ;  /* 0x0000003925177223 */ /* 0x000fe20000010028 */
[C---:B------:R-:W-:Y:S01]  /*34c0*/  FMUL.FTZ R93, R91.reuse, R36 ;  /* 0x000000245b5d7220 */ /* 0x040fe20000410000 */
[C---:B------:R-:W-:Y:S01]  /*34d0*/  FMUL.FTZ R37, R91.reuse, R96 ;  /* 0x000000605b257220 */ /* 0x040fe20000410000 */
[----:B------:R-:W-:Y:S01]  /*34e0*/  F2FP.BF16.F32.PACK_AB R21, R90, R21 ;  /* 0x000000155a15723e */ /* 0x000fe200000010ff */
[----:B------:R-:W-:Y:S01]  /*34f0*/  FMUL.FTZ R118, R91, R118 ;  /* 0x000000765b767220 */ /* 0x000fe20000410000 */
[----:B------:R-:W-:Y:S01]  /*3500*/  FFMA.FTZ R90, R93, R63, R46 ;  /* 0x0000003f5d5a7223 */ /* 0x000fe2000001002e */
[----:B------:R-:W-:Y:S01]  /*3510*/  FFMA.FTZ R93, R37, R75, R86 ;  /* 0x0000004b255d7223 */ /* 0x000fe20000010056 */
[----:B------:R-:W2:Y:S01]  /*3520*/  LDC.64 R32, c[0x0][0x380] ;  /* 0x0000e000ff207b82 */ /* 0x000ea20000000a00 */
[C---:B------:R-:W-:Y:S01]  /*3530*/  FMUL.FTZ R108, R91.reuse, R108 ;  /* 0x0000006c5b6c7220 */ /* 0x040fe20000410000 */
[C---:B------:R-:W-:Y:S01]  /*3540*/  FMUL.FTZ R26, R91.reuse, R26 ;  /* 0x0000001a5b1a7220 */ /* 0x040fe20000410000 */
[C---:B------:R-:W-:Y:S01]  /*3550*/  FMUL.FTZ R95, R91.reuse, R104 ;  /* 0x000000685b5f7220 */ /* 0x040fe20000410000 */
[C---:B------:R-:W-:Y:S01]  /*3560*/  FMUL.FTZ R92, R91.reuse, R92 ;  /* 0x0000005c5b5c7220 */ /* 0x040fe20000410000 */
[----:B------:R-:W-:Y:S01]  /*3570*/  FMUL.FTZ R100, R91, R100 ;  /* 0x000000645b647220 */ /* 0x000fe20000410000 */
[----:B------:R-:W-:Y:S01]  /*3580*/  FFMA.FTZ R118, R118, R64, R77 ;  /* 0x0000004076767223 */ /* 0x000fe2000001004d */
[----:B------:R-:W-:Y:S01]  /*3590*/  FFMA.FTZ R108, R108, R68, R81 ;  /* 0x000000446c6c7223 */ /* 0x000fe20000010051 */
[----:B0-----:R-:W-:-:S04]  /*35a0*/  @!P2 IMAD.WIDE R34, R39, 0x4, R34 ;  /* 0x000000042722a825 */ /* 0x001fc800078e0222 */
[----:B------:R-:W-:Y:S01]  /*35b0*/  FFMA.FTZ R0, R26, R62, R47 ;  /* 0x0000003e1a007223 */ /* 0x000fe2000001002f */
[----:B------:R-:W-:Y:S01]  /*35c0*/  FFMA.FTZ R97, R95, R73, R84 ;  /* 0x000000495f617223 */ /* 0x000fe20000010054 */
[----:B------:R-:W-:Y:S01]  /*35d0*/  FFMA.FTZ R26, R100, R60, R45 ;  /* 0x0000003c641a7223 */ /* 0x000fe2000001002d */
[----:B------:R-:W-:Y:S01]  /*35e0*/  FFMA.FTZ R95, R92, R74, R87 ;  /* 0x0000004a5c5f7223 */ /* 0x000fe20000010057 */
[----:B------:R3:W-:Y:S01]  /*35f0*/  @!P2 STG.E desc[UR6][R34.64], R103 ;  /* 0x000000672200a986 */ /* 0x0007e2000c101906 */
[----:B------:R-:W-:Y:S01]  /*3600*/  F2FP.BF16.F32.PACK_AB R19, R118, R19 ;  /* 0x000000137613723e */ /* 0x000fe200000010ff */
[----:B-1----:R-:W-:Y:S01]  /*3610*/  @!P2 IMAD.WIDE R36, R39, 0x4, R24 ;  /* 0x000000042724a825 */ /* 0x002fe200078e0218 */
[----:B------:R-:W-:Y:S02]  /*3620*/  F2FP.BF16.F32.PACK_AB R23, R108, R23 ;  /* 0x000000176c17723e */ /* 0x000fe400000010ff */
[----:B------:R-:W-:Y:S02]  /*3630*/  F2FP.BF16.F32.PACK_AB R26, R97, R26 ;  /* 0x0000001a611a723e */ /* 0x000fe400000010ff */
[----:B------:R3:W-:Y:S01]  /*3640*/  @!P2 STG.E desc[UR6][R36.64], R91 ;  /* 0x0000005b2400a986 */ /* 0x0007e2000c101906 */
[----:B------:R-:W-:-:S02]  /*3650*/  F2FP.BF16.F32.PACK_AB R25, R95, R90 ;  /* 0x0000005a5f19723e */ /* 0x000fc400000010ff */
[----:B--2---:R-:W-:Y:S01]  /*3660*/  IADD3 R39, PT, PT, R39, R32, RZ ;  /* 0x0000002027277210 */ /* 0x004fe20007ffe0ff */
[----:B------:R3:W-:Y:S01]  /*3670*/  STG.E.128 desc[UR6][R2.64], R16 ;  /* 0x0000001002007986 */ /* 0x0007e2000c101d06 */
[----:B------:R-:W-:Y:S02]  /*3680*/  F2FP.BF16.F32.PACK_AB R24, R93, R0 ;  /* 0x000000005d18723e */ /* 0x000fe400000010ff */
[----:B------:R-:W-:Y:S01]  /*3690*/  ISETP.GE.AND P2, PT, R39, R33, PT ;  /* 0x000000212700720c */ /* 0x000fe20003f46270 */
[----:B------:R3:W-:Y:S04]  /*36a0*/  STG.E.128 desc[UR6][R28.64], R20 ;  /* 0x000000141c007986 */ /* 0x0007e8000c101d06 */
[----:B------:R3:W-:Y:S08]  /*36b0*/  STG.E.128 desc[UR6][R30.64], R24 ;  /* 0x000000181e007986 */ /* 0x0007f0000c101d06 */
[----:B------:R-:W-:Y:S05]  /*36c0*/  @!P2 BRA `(.L_x_97) ;  /* 0xffffffd00074a947 */ /* 0x000fea000383ffff */
[----:B------:R-:W-:Y:S05]  /*36d0*/  EXIT ;  /* 0x000000000000794d */ /* 0x000fea0003800000 */
.L_x_98:
        /* <DEDUP_REMOVED lines=10> */
.L_x_13667:


//--------------------- .text._ZN10layer_norm31ln_parallel_residual_fwd_kernelINS_13Kernel_traitsI13__nv_bfloat16S2_S2_S2_fjLj6144ELj1ELj1ELj8ELj16ENS_18Kernel_traits_baseILj6144ES2_S2_S2_S2_fjLj256EEEEELb1ELb0ELb0EEEvNS_9FwdParamsE --------------------------
	.section	.text._ZN10layer_norm31ln_parallel_residual_fwd_kernelINS_13Kernel_traitsI13__nv_bfloat16S2_S2_S2_fjLj6144ELj1ELj1ELj8ELj16ENS_18Kernel_traits_baseILj6144ES2_S2_S2_S2_fjLj256EEEEELb1ELb0ELb0EEEvNS_9FwdParamsE,"ax",@progbits
	.align	128
        .global         _ZN10layer_norm31ln_parallel_residual_fwd_kernelINS_13Kernel_traitsI13__nv_bfloat16S2_S2_S2_fjLj6144ELj1ELj1ELj8ELj16ENS_18Kernel_traits_baseILj6144ES2_S2_S2_S2_fjLj256EEEEELb1ELb0ELb0EEEvNS_9FwdParamsE
        .type           _ZN10layer_norm31ln_parallel_residual_fwd_kernelINS_13Kernel_traitsI13__nv_bfloat16S2_S2_S2_fjLj6144ELj1ELj1ELj8ELj16ENS_18Kernel_traits_baseILj6144ES2_S2_S2_S2_fjLj256EEEEELb1ELb0ELb0EEEvNS_9FwdParamsE,@function
        .size           _ZN10layer_norm31ln_parallel_residual_fwd_kernelINS_13Kernel_traitsI13__nv_bfloat16S2_S2_S2_fjLj6144ELj1ELj1ELj8ELj16ENS_18Kernel_traits_baseILj6144ES2_S2_S2_S2_fjLj256EEEEELb1ELb0ELb0EEEvNS_9FwdParamsE,(.L_x_13668 - _ZN10layer_norm31ln_parallel_residual_fwd_kernelINS_13Kernel_traitsI13__nv_bfloat16S2_S2_S2_fjLj6144ELj1ELj1ELj8ELj16ENS_18Kernel_traits_baseILj6144ES2_S2_S2_S2_fjLj256EEEEELb1ELb0ELb0EEEvNS_9FwdParamsE)
        .other          _ZN10layer_norm31ln_parallel_residual_fwd_kernelINS_13Kernel_traitsI13__nv_bfloat16S2_S2_S2_fjLj6144ELj1ELj1ELj8ELj16ENS_18Kernel_traits_baseILj6144ES2_S2_S2_S2_fjLj256EEEEELb1ELb0ELb0EEEvNS_9FwdParamsE,@"STO_CUDA_ENTRY STV_DEFAULT"
_ZN10layer_norm31ln_parallel_residual_fwd_kernelINS_13Kernel_traitsI13__nv_bfloat16S2_S2_S2_fjLj6144ELj1ELj1ELj8ELj16ENS_18Kernel_traits_baseILj6144ES2_S2_S2_S2_fjLj256EEEEELb1ELb0ELb0EEEvNS_9FwdParamsE:
.text._ZN10layer_norm31ln_parallel_residual_fwd_kernelINS_13Kernel_traitsI13__nv_bfloat16S2_S2_S2_fjLj6144ELj1ELj1ELj8ELj16ENS_18Kernel_traits_baseILj6144ES2_S2_S2_S2_fjLj256EEEEELb1ELb0ELb0EEEvNS_9FwdParamsE:
[----:B------:R-:W-:Y:S01]  /*0000*/  LDC R1, c[0x0][0x37c] ;  /* 0x0000df00ff017b82 */ /* 0x000fe20000000800 */
[----:B------:R-:W0:Y:S07]  /*0010*/  LDCU.U8 UR4, c[0x0][0x464] ;  /* 0x00008c80ff0477ac */ /* 0x000e2e0008000000 */
[----:B------:R-:W1:Y:S01]  /*0020*/  LDC R150, c[0x0][0x458] ;  /* 0x00011600ff967b82 */ /* 0x000e620000000800 */
[----:B------:R-:W2:Y:S07]  /*0030*/  LDCU.64 UR6, c[0x0][0x358] ;  /* 0x00006b00ff0677ac */ /* 0x000eae0008000a00 */
[----:B------:R-:W3:Y:S01]  /*0040*/  LDC R151, c[0x0][0x45c] ;  /* 0x00011700ff977b82 */ /* 0x000ee20000000800 */
[----:B------:R-:W4:Y:S07]  /*0050*/  S2R R134, SR_TID.X ;  /* 0x0000000000867919 */ /* 0x000f2e0000002100 */
[----:B------:R-:W4:Y:S01]  /*0060*/  LDC R0, c[0x0][0x388] ;  /* 0x0000e200ff007b82 */ /* 0x000f220000000800 */
[----:B0-----:R-:W-:Y:S01]  /*0070*/  ISETP.NE.AND P0, PT, RZ, UR4, PT ;  /* 0x00000004ff007c0c */ /* 0x001fe2000bf05270 */
[----:B------:R-:W0:-:S12]  /*0080*/  LDCU.64 UR4, c[0x0][0x450] ;  /* 0x00008a00ff0477ac */ /* 0x000e180008000a00 */
[----:B-1----:R-:W-:Y:S01]  /*0090*/  @P0 IMAD.MOV.U32 R2, RZ, RZ, R150 ;  /* 0x000000ffff020224 */ /* 0x002fe200078e0096 */
[----:B------:R-:W1:Y:S01]  /*00a0*/  @P0 LDC R9, c[0x0][0x460] ;  /* 0x00011800ff090b82 */ /* 0x000e620000000800 */
[----:B---3--:R-:W-:-:S06]  /*00b0*/  @P0 IMAD.MOV.U32 R3, RZ, RZ, R151 ;  /* 0x000000ffff030224 */ /* 0x008fcc00078e0097 */
[----:B--2---:R-:W1:Y:S01]  /*00c0*/  @P0 LDG.E.64 R2, desc[UR6][R2.64] ;  /* 0x0000000602020981 */ /* 0x004e62000c1e1b00 */
[----:B0-----:R-:W-:Y:S01]  /*00d0*/  MOV R142, UR4 ;  /* 0x00000004008e7c02 */ /* 0x001fe20008000f00 */
[----:B------:R-:W-:Y:S01]  /*00e0*/  IMAD.U32 R143, RZ, RZ, UR5 ;  /* 0x00000005ff8f7e24 */ /* 0x000fe2000f8e00ff */
[----:B------:R-:W0:Y:S05]  /*00f0*/  LDCU.64 UR4, c[0x0][0x438] ;  /* 0x00008700ff0477ac */ /* 0x000e2a0008000a00 */
[----:B------:R-:W5:Y:S01]  /*0100*/  @P0 LDG.E.64 R142, desc[UR6][R142.64] ;  /* 0x000000068e8e0981 */ /* 0x000f62000c1e1b00 */
[----:B----4-:R-:W-:Y:S01]  /*0110*/  SHF.R.S32.HI R7, RZ, 0x1f, R0 ;  /* 0x0000001fff077819 */ /* 0x010fe20000011400 */
[----:B------:R-:W-:Y:S01]  /*0120*/  IMAD.MOV.U32 R5, RZ, RZ, R134 ;  /* 0x000000ffff057224 */ /* 0x000fe200078e0086 */
[----:B------:R-:W-:Y:S02]  /*0130*/  BSSY.RECONVERGENT B0, `(.L_x_99) ;  /* 0x00000cb000007945 */ /* 0x000fe40003800200 */
[----:B------:R-:W-:-:S02]  /*0140*/  LEA.HI R7, R7, R0, RZ, 0x3 ;  /* 0x0000000007077211 */ /* 0x000fc400078f18ff */
[----:B------:R-:W-:-:S04]  /*0150*/  LOP3.LUT R0, R5, 0xff, RZ, 0x3c, !PT ;  /* 0x000000ff05007812 */ /* 0x000fc800078e3cff */
[----:B------:R-:W-:Y:S01]  /*0160*/  LEA.HI.SX32 R0, R7, R0, 0x1d ;  /* 0x0000000007007211 */ /* 0x000fe200078feaff */
[----:B0-----:R-:W-:-:S04]  /*0170*/  UISETP.NE.U32.AND UP0, UPT, UR4, URZ, UPT ;  /* 0x000000ff0400728c */ /* 0x001fc8000bf05070 */
[----:B------:R-:W-:Y:S01]  /*0180*/  UISETP.NE.AND.EX UP0, UPT, UR5, URZ, UPT, UP0 ;  /* 0x000000ff0500728c */ /* 0x000fe2000bf05300 */
[----:B-1----:R-:W-:-:S04]  /*0190*/  @P0 IADD3 R150, P1, PT, R2, R9, RZ ;  /* 0x0000000902960210 */ /* 0x002fc80007f3e0ff */
[----:B------:R-:W-:-:S04]  /*01a0*/  @P0 IADD3.X R151, PT, PT, RZ, R3, RZ, P1, !PT ;  /* 0x00000003ff970210 */ /* 0x000fc80000ffe4ff */
[--C-:B------:R-:W-:Y:S02]  /*01b0*/  SHF.R.U64 R2, R150, 0x2, R151.reuse ;  /* 0x0000000296027819 */ /* 0x100fe40000001297 */
[----:B------:R-:W-:Y:S01]  /*01c0*/  SHF.R.U32.HI R3, RZ, 0x2, R151 ;  /* 0x00000002ff037819 */ /* 0x000fe20000011697 */
[----:B------:R-:W-:Y:S06]  /*01d0*/  BRA.U UP0, `(.L_x_100) ;  /* 0x0000000500947547 */ /* 0x000fec000b800000 */
[----:B------:R-:W0:Y:S02]  /*01e0*/  LDCU.64 UR4, c[0x0][0x440] ;  /* 0x00008800ff0477ac */ /* 0x000e240008000a00 */
[----:B0-----:R-:W-:-:S04]  /*01f0*/  UISETP.NE.U32.AND UP0, UPT, UR4, URZ, UPT ;  /* 0x000000ff0400728c */ /* 0x001fc8000bf05070 */
[----:B------:R-:W-:-:S09]  /*0200*/  UISETP.NE.AND.EX UP0, UPT, UR5, URZ, UPT, UP0 ;  /* 0x000000ff0500728c */ /* 0x000fd2000bf05300 */
[----:B------:R-:W-:Y:S05]  /*0210*/  BRA.U UP0, `(.L_x_101) ;  /* 0x0000000100c47547 */ /* 0x000fea000b800000 */
[----:B------:R-:W0:Y:S01]  /*0220*/  LDC.64 R8, c[0x0][0x3d0] ;  /* 0x0000f400ff087b82 */ /* 0x000e220000000a00 */
[C---:B------:R-:W-:Y:S02]  /*0230*/  ISETP.GE.U32.AND P2, PT, R0.reuse, 0x100, PT ;  /* 0x000001000000780c */ /* 0x040fe40003f46070 */
[----:B------:R-:W-:Y:S02]  /*0240*/  ISETP.GE.U32.AND P0, PT, R0, 0x200, PT ;  /* 0x000002000000780c */ /* 0x000fe40003f06070 */
[----:B------:R-:W-:-:S03]  /*0250*/  LOP3.LUT R4, R4, 0xffffff7f, RZ, 0xc0, !PT ;  /* 0xffffff7f04047812 */ /* 0x000fc600078ec0ff */
[----:B------:R-:W1:Y:S08]  /*0260*/  LDC.64 R10, c[0x0][0x3d8] ;  /* 0x0000f600ff0a7b82 */ /* 0x000e700000000a00 */
[----:B------:R-:W2:Y:S08]  /*0270*/  LDC.64 R12, c[0x0][0x3d0] ;  /* 0x0000f400ff0c7b82 */ /* 0x000eb00000000a00 */
[----:B------:R-:W3:Y:S01]  /*0280*/  LDC.64 R14, c[0x0][0x3d8] ;  /* 0x0000f600ff0e7b82 */ /* 0x000ee20000000a00 */
[----:B0-----:R-:W-:Y:S01]  /*0290*/  @P2 IMAD.WIDE.U32 R8, R5, 0x10, R8 ;  /* 0x0000001005082825 */ /* 0x001fe200078e0008 */
[----:B------:R-:W-:-:S02]  /*02a0*/  ISETP.GE.U32.AND P1, PT, R0, 0x300, PT ;  /* 0x000003000000780c */ /* 0x000fc40003f26070 */
[----:B------:R-:W-:Y:S02]  /*02b0*/  CS2R R64, SRZ ;  /* 0x0000000000407805 */ /* 0x000fe4000001ff00 */
[----:B------:R-:W-:Y:S01]  /*02c0*/  @P2 LOP3.LUT R4, R4, 0x80, RZ, 0xfc, !PT ;  /* 0x0000008004042812 */ /* 0x000fe200078efcff */
        /* <DEDUP_REMOVED lines=8> */
[----:B------:R-:W-:Y:S01]  /*0350*/  IMAD.MOV.U32 R66, RZ, RZ, RZ ;  /* 0x000000ffff427224 */ /* 0x000fe200078e00ff */
[----:B------:R-:W-:Y:S01]  /*0360*/  CS2R R68, SRZ ;  /* 0x0000000000447805 */ /* 0x000fe2000001ff00 */
[----:B------:R-:W-:Y:S01]  /*0370*/  IMAD.MOV.U32 R70, RZ, RZ, RZ ;  /* 0x000000ffff467224 */ /* 0x000fe200078e00ff */
[----:B------:R-:W-:Y:S02]  /*0380*/  CS2R R74, SRZ ;  /* 0x00000000004a7805 */ /* 0x000fe4000001ff00 */
[----:B------:R-:W-:Y:S02]  /*0390*/  CS2R R72, SRZ ;  /* 0x0000000000487805 */ /* 0x000fe4000001ff00 */
[----:B------:R-:W-:Y:S02]  /*03a0*/  CS2R R78, SRZ ;  /* 0x00000000004e7805 */ /* 0x000fe4000001ff00 */
[----:B------:R-:W-:-:S02]  /*03b0*/  CS2R R76, SRZ ;  /* 0x00000000004c7805 */ /* 0x000fc4000001ff00 */
[----:B------:R-:W-:Y:S01]  /*03c0*/  @P2 MOV R71, RZ ;  /* 0x000000ff00472202 */ /* 0x000fe20000000f00 */
[----:B------:R-:W-:Y:S02]  /*03d0*/  @P0 IMAD.MOV.U32 R67, RZ, RZ, RZ ;  /* 0x000000ffff430224 */ /* 0x000fe400078e00ff */
[----:B------:R-:W-:Y:S01]  /*03e0*/  @P0 VIADD R5, R5, 0x100 ;  /* 0x0000010005050836 */ /* 0x000fe20000000000 */
[----:B0-----:R-:W-:Y:S06]  /*03f0*/  @!P1 BRA `(.L_x_102) ;  /* 0x0000000800789947 */ /* 0x001fec0003800000 */
[----:B------:R-:W0:Y:S08]  /*0400*/  LDC.64 R80, c[0x0][0x3d0] ;  /* 0x0000f400ff507b82 */ /* 0x000e300000000a00 */
[----:B------:R-:W1:Y:S01]  /*0410*/  LDC.64 R84, c[0x0][0x3d8] ;  /* 0x0000f600ff547b82 */ /* 0x000e620000000a00 */
[----:B0-----:R-:W-:-:S06]  /*0420*/  IMAD.WIDE.U32 R80, R5, 0x10, R80 ;  /* 0x0000001005507825 */ /* 0x001fcc00078e0050 */
[----:B------:R-:W5:Y:S01]  /*0430*/  LDG.E.128 R80, desc[UR6][R80.64] ;  /* 0x0000000650507981 */ /* 0x000f62000c1e1d00 */
[----:B-1----:R-:W-:-:S06]  /*0440*/  IMAD.WIDE.U32 R84, R5, 0x10, R84 ;  /* 0x0000001005547825 */ /* 0x002fcc00078e0054 */
[----:B------:R-:W5:Y:S01]  /*0450*/  LDG.E.128 R84, desc[UR6][R84.64] ;  /* 0x0000000654547981 */ /* 0x000f62000c1e1d00 */
[----:B------:R-:W-:Y:S01]  /*0460*/  HFMA2 R66, -RZ, RZ, 0, 0 ;  /* 0x00000000ff427431 */ /* 0x000fe200000001ff */
[----:B------:R-:W-:Y:S02]  /*0470*/  CS2R R90, SRZ ;  /* 0x00000000005a7805 */ /* 0x000fe4000001ff00 */
[----:B------:R-:W-:Y:S02]  /*0480*/  CS2R R88, SRZ ;  /* 0x0000000000587805 */ /* 0x000fe4000001ff00 */
[----:B------:R-:W-:Y:S01]  /*0490*/  CS2R R64, SRZ ;  /* 0x0000000000407805 */ /* 0x000fe2000001ff00 */
[----:B------:R-:W-:Y:S01]  /*04a0*/  IMAD.MOV.U32 R70, RZ, RZ, RZ ;  /* 0x000000ffff467224 */ /* 0x000fe200078e00ff */
        /* <DEDUP_REMOVED lines=8> */
.L_x_101:
[C---:B------:R-:W-:Y:S01]  /*0530*/  ISETP.GE.U32.AND P2, PT, R0.reuse, 0x100, PT ;  /* 0x000001000000780c */ /* 0x040fe20003f46070 */
[----:B------:R-:W0:Y:S01]  /*0540*/  LDC.64 R10, c[0x0][0x3d0] ;  /* 0x0000f400ff0a7b82 */ /* 0x000e220000000a00 */
[----:B------:R-:W-:Y:S02]  /*0550*/  ISETP.GE.U32.AND P0, PT, R0, 0x200, PT ;  /* 0x000002000000780c */ /* 0x000fe40003f06070 */
[----:B------:R-:W-:-:S05]  /*0560*/  LOP3.LUT R4, R4, 0xffffff7f, RZ, 0xc0, !PT ;  /* 0xffffff7f04047812 */ /* 0x000fca00078ec0ff */
        /* <DEDUP_REMOVED lines=8> */
[----:B------:R-:W4:Y:S01]  /*05f0*/  @P2 LDC.64 R8, c[0x0][0x440] ;  /* 0x00011000ff082b82 */ /* 0x000f220000000a00 */
[----:B-1----:R-:W-:-:S05]  /*0600*/  @P2 IMAD.WIDE.U32 R12, R5, 0x10, R12 ;  /* 0x00000010050c2825 */ /* 0x002fca00078e000c */
[----:B------:R0:W5:Y:S02]  /*0610*/  @P2 LDG.E.128 R52, desc[UR6][R12.64] ;  /* 0x000000060c342981 */ /* 0x000164000c1e1d00 */
[----:B------:R-:W1:Y:S01]  /*0620*/  @P0 LDC.64 R18, c[0x0][0x440] ;  /* 0x00011000ff120b82 */ /* 0x000e620000000a00 */
[C---:B----4-:R-:W-:Y:S01]  /*0630*/  @P2 IMAD.WIDE.U32 R8, R5.reuse, 0x10, R8 ;  /* 0x0000001005082825 */ /* 0x050fe200078e0008 */
[----:B------:R-:W-:-:S04]  /*0640*/  @P2 LOP3.LUT R5, R5, 0x100, RZ, 0xfc, !PT ;  /* 0x0000010005052812 */ /* 0x000fc800078efcff */
[----:B------:R0:W5:Y:S01]  /*0650*/  @P2 LD.E.128 R76, desc[UR6][R8.64] ;  /* 0x00000006084c2980 */ /* 0x000162000c101d00 */
[----:B--2---:R-:W-:-:S04]  /*0660*/  @P0 IMAD.WIDE.U32 R14, R5, 0x10, R14 ;  /* 0x00000010050e0825 */ /* 0x004fc800078e000e */
[C---:B---3--:R-:W-:Y:S01]  /*0670*/  @P0 IMAD.WIDE.U32 R16, R5.reuse, 0x10, R16 ;  /* 0x0000001005100825 */ /* 0x048fe200078e0010 */
[----:B------:R0:W5:Y:S03]  /*0680*/  @P0 LDG.E.128 R56, desc[UR6][R14.64] ;  /* 0x000000060e380981 */ /* 0x000166000c1e1d00 */
[----:B-1----:R-:W-:Y:S01]  /*0690*/  @P0 IMAD.WIDE.U32 R18, R5, 0x10, R18 ;  /* 0x0000001005120825 */ /* 0x002fe200078e0012 */
[----:B------:R0:W5:Y:S04]  /*06a0*/  @P0 LDG.E.128 R60, desc[UR6][R16.64] ;  /* 0x00000006103c0981 */ /* 0x000168000c1e1d00 */
[----:B------:R0:W5:Y:S01]  /*06b0*/  @P0 LD.E.128 R72, desc[UR6][R18.64] ;  /* 0x0000000612480980 */ /* 0x000162000c101d00 */
[----:B------:R-:W-:Y:S01]  /*06c0*/  IMAD.MOV.U32 R66, RZ, RZ, RZ ;  /* 0x000000ffff427224 */ /* 0x000fe200078e00ff */
[----:B------:R-:W-:-:S02]  /*06d0*/  MOV R70, RZ ;  /* 0x000000ff00467202 */ /* 0x000fc40000000f00 */
[----:B------:R-:W-:Y:S01]  /*06e0*/  CS2R R68, SRZ ;  /* 0x0000000000447805 */ /* 0x000fe2000001ff00 */
[----:B------:R-:W-:Y:S01]  /*06f0*/  @P2 IMAD.MOV.U32 R71, RZ, RZ, RZ ;  /* 0x000000ffff472224 */ /* 0x000fe200078e00ff */
[----:B------:R-:W-:Y:S01]  /*0700*/  @P0 IADD3 R5, PT, PT, R5, 0x100, RZ ;  /* 0x0000010005050810 */ /* 0x000fe20007ffe0ff */
[----:B------:R-:W-:Y:S01]  /*0710*/  @P0 IMAD.MOV.U32 R67, RZ, RZ, RZ ;  /* 0x000000ffff430224 */ /* 0x000fe200078e00ff */
[----:B------:R-:W-:Y:S06]  /*0720*/  @!P1 BRA `(.L_x_102) ;  /* 0x0000000400ac9947 */ /* 0x000fec0003800000 */
[----:B------:R-:W1:Y:S08]  /*0730*/  LDC.64 R80, c[0x0][0x3d0] ;  /* 0x0000f400ff507b82 */ /* 0x000e700000000a00 */
[----:B------:R-:W2:Y:S08]  /*0740*/  LDC.64 R84, c[0x0][0x3d8] ;  /* 0x0000f600ff547b82 */ /* 0x000eb00000000a00 */
[----:B------:R-:W3:Y:S01]  /*0750*/  LDC.64 R92, c[0x0][0x440] ;  /* 0x00011000ff5c7b82 */ /* 0x000ee20000000a00 */
[----:B-1----:R-:W-:-:S06]  /*0760*/  IMAD.WIDE.U32 R80, R5, 0x10, R80 ;  /* 0x0000001005507825 */ /* 0x002fcc00078e0050 */
[----:B------:R-:W5:Y:S01]  /*0770*/  LDG.E.128 R80, desc[UR6][R80.64] ;  /* 0x0000000650507981 */ /* 0x000f62000c1e1d00 */
[----:B--2---:R-:W-:-:S06]  /*0780*/  IMAD.WIDE.U32 R84, R5, 0x10, R84 ;  /* 0x0000001005547825 */ /* 0x004fcc00078e0054 */
[----:B------:R-:W5:Y:S01]  /*0790*/  LDG.E.128 R84, desc[UR6][R84.64] ;  /* 0x0000000654547981 */ /* 0x000f62000c1e1d00 */
[----:B---3--:R-:W-:-:S06]  /*07a0*/  IMAD.WIDE.U32 R92, R5, 0x10, R92 ;  /* 0x00000010055c7825 */ /* 0x008fcc00078e005c */
[----:B------:R-:W5:Y:S01]  /*07b0*/  LD.E.128 R92, desc[UR6][R92.64] ;  /* 0x000000065c5c7980 */ /* 0x000f62000c101d00 */
[----:B------:R-:W-:Y:S02]  /*07c0*/  CS2R R90, SRZ ;  /* 0x00000000005a7805 */ /* 0x000fe4000001ff00 */
[----:B------:R-:W-:Y:S01]  /*07d0*/  CS2R R88, SRZ ;  /* 0x0000000000587805 */ /* 0x000fe2000001ff00 */
[----:B------:R-:W-:Y:S01]  /*07e0*/  IMAD.MOV.U32 R66, RZ, RZ, RZ ;  /* 0x000000ffff427224 */ /* 0x000fe200078e00ff */
[----:B------:R-:W-:Y:S01]  /*07f0*/  CS2R R64, SRZ ;  /* 0x0000000000407805 */ /* 0x000fe2000001ff00 */
[----:B------:R-:W-:Y:S01]  /*0800*/  IMAD.MOV.U32 R70, RZ, RZ, RZ ;  /* 0x000000ffff467224 */ /* 0x000fe200078e00ff */
[----:B------:R-:W-:Y:S01]  /*0810*/  CS2R R68, SRZ ;  /* 0x0000000000447805 */ /* 0x000fe2000001ff00 */
[----:B------:R-:W-:Y:S06]  /*0820*/  BRA `(.L_x_102) ;  /* 0x00000004006c7947 */ /* 0x000fec0003800000 */
.L_x_100:
[----:B------:R-:W0:Y:S02]  /*0830*/  LDCU.64 UR4, c[0x0][0x440] ;  /* 0x00008800ff0477ac */ /* 0x000e240008000a00 */
[----:B0-----:R-:W-:-:S04]  /*0840*/  UISETP.NE.U32.AND UP0, UPT, UR4, URZ, UPT ;  /* 0x000000ff0400728c */ /* 0x001fc8000bf05070 */
[----:B------:R-:W-:-:S09]  /*0850*/  UISETP.NE.AND.EX UP0, UPT, UR5, URZ, UPT, UP0 ;  /* 0x000000ff0500728c */ /* 0x000fd2000bf05300 */
[----:B------:R-:W-:Y:S05]  /*0860*/  BRA.U !UP0, `(.L_x_103) ;  /* 0x0000000108b47547 */ /* 0x000fea000b800000 */
[C---:B------:R-:W-:Y:S01]  /*0870*/  ISETP.GE.U32.AND P1, PT, R0.reuse, 0x100, PT ;  /* 0x000001000000780c */ /* 0x040fe20003f26070 */
[----:B------:R-:W0:Y:S01]  /*0880*/  LDC.64 R10, c[0x0][0x3d0] ;  /* 0x0000f400ff0a7b82 */ /* 0x000e220000000a00 */
[----:B------:R-:W-:Y:S02]  /*0890*/  ISETP.GE.U32.AND P0, PT, R0, 0x200, PT ;  /* 0x000002000000780c */ /* 0x000fe40003f06070 */
[----:B------:R-:W-:-:S05]  /*08a0*/  LOP3.LUT R4, R4, 0xffffff7f, RZ, 0xc0, !PT ;  /* 0xffffff7f04047812 */ /* 0x000fca00078ec0ff */
[----:B------:R-:W1:Y:S04]  /*08b0*/  LDC.64 R12, c[0x0][0x3d8] ;  /* 0x0000f600ff0c7b82 */ /* 0x000e680000000a00 */
[----:B------:R-:W-:-:S04]  /*08c0*/  @P1 LOP3.LUT R4, R4, 0x80, RZ, 0xfc, !PT ;  /* 0x0000008004041812 */ /* 0x000fc800078efcff */
[----:B------:R-:W2:Y:S08]  /*08d0*/  @P1 LDC.64 R8, c[0x0][0x438] ;  /* 0x00010e00ff081b82 */ /* 0x000eb00000000a00 */
[----:B------:R-:W3:Y:S01]  /*08e0*/  @P1 LDC.64 R14, c[0x0][0x440] ;  /* 0x00011000ff0e1b82 */ /* 0x000ee20000000a00 */
[----:B0-----:R-:W-:-:S05]  /*08f0*/  @P1 IMAD.WIDE.U32 R10, R5, 0x10, R10 ;  /* 0x00000010050a1825 */ /* 0x001fca00078e000a */
[----:B------:R4:W5:Y:S02]  /*0900*/  @P1 LDG.E.128 R48, desc[UR6][R10.64] ;  /* 0x000000060a301981 */ /* 0x000964000c1e1d00 */
[----:B------:R-:W0:Y:S01]  /*0910*/  LDC.64 R16, c[0x0][0x3d0] ;  /* 0x0000f400ff107b82 */ /* 0x000e220000000a00 */
        /* <DEDUP_REMOVED lines=20> */
[----:B----4-:R-:W-:Y:S05]  /*0a60*/  @!P1 BRA `(.L_x_102) ;  /* 0x0000000000dc9947 */ /* 0x010fea0003800000 */
        /* <DEDUP_REMOVED lines=13> */
.L_x_103:
[C---:B------:R-:W-:Y:S01]  /*0b40*/  ISETP.GE.U32.AND P2, PT, R0.reuse, 0x100, PT ;  /* 0x000001000000780c */ /* 0x040fe20003f46070 */
[----:B------:R-:W0:Y:S01]  /*0b50*/  LDC.64 R8, c[0x0][0x3d0] ;  /* 0x0000f400ff087b82 */ /* 0x000e220000000a00 */
[C---:B------:R-:W-:Y:S02]  /*0b60*/  ISETP.GE.U32.AND P0, PT, R0.reuse, 0x200, PT ;  /* 0x000002000000780c */ /* 0x040fe40003f06070 */
[----:B------:R-:W-:Y:S02]  /*0b70*/  ISETP.GE.U32.AND P1, PT, R0, 0x300, PT ;  /* 0x000003000000780c */ /* 0x000fe40003f26070 */
[----:B------:R-:W-:-:S03]  /*0b80*/  LOP3.LUT R4, R4, 0xffffff7f, RZ, 0xc0, !PT ;  /* 0xffffff7f04047812 */ /* 0x000fc600078ec0ff */
[----:B------:R-:W1:Y:S08]  /*0b90*/  LDC.64 R12, c[0x0][0x3d8] ;  /* 0x0000f600ff0c7b82 */ /* 0x000e700000000a00 */
[----:B------:R-:W2:Y:S08]  /*0ba0*/  LDC.64 R20, c[0x0][0x3d0] ;  /* 0x0000f400ff147b82 */ /* 0x000eb00000000a00 */
[----:B------:R-:W3:Y:S01]  /*0bb0*/  LDC.64 R24, c[0x0][0x3d8] ;  /* 0x0000f600ff187b82 */ /* 0x000ee20000000a00 */
[----:B0-----:R-:W-:-:S07]  /*0bc0*/  @P2 IMAD.WIDE.U32 R14, R5, 0x10, R8 ;  /* 0x00000010050e2825 */ /* 0x001fce00078e0008 */
[----:B------:R-:W0:Y:S01]  /*0bd0*/  LDC.64 R26, c[0x0][0x3d0] ;  /* 0x0000f400ff1a7b82 */ /* 0x000e220000000a00 */
[----:B-1----:R-:W-:Y:S01]  /*0be0*/  @P2 IMAD.WIDE.U32 R18, R5, 0x10, R12 ;  /* 0x0000001005122825 */ /* 0x002fe200078e000c */
[----:B------:R1:W5:Y:S06]  /*0bf0*/  @P2 LDG.E.128 R48, desc[UR6][R14.64] ;  /* 0x000000060e302981 */ /* 0x00036c000c1e1d00 */
[----:B------:R-:W4:Y:S01]  /*0c00*/  LDC.64 R30, c[0x0][0x3d8] ;  /* 0x0000f600ff1e7b82 */ /* 0x000f220000000a00 */
[----:B------:R1:W5:Y:S01]  /*0c10*/  @P2 LDG.E.128 R52, desc[UR6][R18.64] ;  /* 0x0000000612342981 */ /* 0x000362000c1e1d00 */
[----:B------:R-:W-:Y:S01]  /*0c20*/  HFMA2 R78, -RZ, RZ, 0, 0 ;  /* 0x00000000ff4e7431 */ /* 0x000fe200000001ff */
[----:B------:R-:W-:-:S05]  /*0c30*/  @P2 LOP3.LUT R4, R4, 0x80, RZ, 0xfc, !PT ;  /* 0x0000008004042812 */ /* 0x000fca00078efcff */
[----:B------:R-:W2:Y:S08]  /*0c40*/  @P2 LDC.64 R10, c[0x0][0x438] ;  /* 0x00010e00ff0a2b82 */ /* 0x000eb00000000a00 */
[----:B------:R-:W3:Y:S08]  /*0c50*/  @P0 LDC.64 R22, c[0x0][0x438] ;  /* 0x00010e00ff160b82 */ /* 0x000ef00000000a00 */
[----:B------:R-:W1:Y:S01]  /*0c60*/  @P1 LDC.64 R28, c[0x0][0x438] ;  /* 0x00010e00ff1c1b82 */ /* 0x000e620000000a00 */
[C---:B--2---:R-:W-:Y:S01]  /*0c70*/  @P2 IMAD.WIDE.U32 R16, R5.reuse, 0x10, R10 ;  /* 0x0000001005102825 */ /* 0x044fe200078e000a */
[----:B------:R-:W-:-:S04]  /*0c80*/  @P2 LOP3.LUT R5, R5, 0x100, RZ, 0xfc, !PT ;  /* 0x0000010005052812 */ /* 0x000fc800078efcff */
[----:B------:R2:W5:Y:S01]  /*0c90*/  @P2 LD.E.128 R68, desc[UR6][R16.64] ;  /* 0x0000000610442980 */ /* 0x000562000c101d00 */
[----:B------:R-:W-:-:S04]  /*0ca0*/  @P0 IMAD.WIDE.U32 R20, R5, 0x10, R20 ;  /* 0x0000001005140825 */ /* 0x000fc800078e0014 */
[C---:B---3--:R-:W-:Y:S01]  /*0cb0*/  @P0 IMAD.WIDE.U32 R22, R5.reuse, 0x10, R22 ;  /* 0x0000001005160825 */ /* 0x048fe200078e0016 */
[----:B------:R2:W5:Y:S03]  /*0cc0*/  @P0 LDG.E.128 R56, desc[UR6][R20.64] ;  /* 0x0000000614380981 */ /* 0x000566000c1e1d00 */
[C---:B------:R-:W-:Y:S01]  /*0cd0*/  @P0 IMAD.WIDE.U32 R24, R5.reuse, 0x10, R24 ;  /* 0x0000001005180825 */ /* 0x040fe200078e0018 */
[----:B------:R2:W5:Y:S03]  /*0ce0*/  @P0 LD.E.128 R64, desc[UR6][R22.64] ;  /* 0x0000000616400980 */ /* 0x000566000c101d00 */
[----:B------:R-:W-:Y:S01]  /*0cf0*/  @P0 VIADD R5, R5, 0x100 ;  /* 0x0000010005050836 */ /* 0x000fe20000000000 */
[----:B------:R2:W5:Y:S03]  /*0d00*/  @P0 LDG.E.128 R60, desc[UR6][R24.64] ;  /* 0x00000006183c0981 */ /* 0x000566000c1e1d00 */
[----:B0-----:R-:W-:-:S04]  /*0d10*/  @P1 IMAD.WIDE.U32 R8, R5, 0x10, R26 ;  /* 0x0000001005081825 */ /* 0x001fc800078e001a */
[C---:B-1----:R-:W-:Y:S01]  /*0d20*/  @P1 IMAD.WIDE.U32 R10, R5.reuse, 0x10, R28 ;  /* 0x00000010050a1825 */ /* 0x042fe200078e001c */
[----:B------:R2:W5:Y:S03]  /*0d30*/  @P1 LDG.E.128 R80, desc[UR6][R8.64] ;  /* 0x0000000608501981 */ /* 0x000566000c1e1d00 */
[----:B----4-:R-:W-:Y:S01]  /*0d40*/  @P1 IMAD.WIDE.U32 R12, R5, 0x10, R30 ;  /* 0x00000010050c1825 */ /* 0x010fe200078e001e */
[----:B------:R2:W5:Y:S04]  /*0d50*/  @P1 LD.E.128 R88, desc[UR6][R10.64] ;  /* 0x000000060a581980 */ /* 0x000568000c101d00 */
[----:B------:R2:W5:Y:S01]  /*0d60*/  @P1 LDG.E.128 R84, desc[UR6][R12.64] ;  /* 0x000000060c541981 */ /* 0x000562000c1e1d00 */
[----:B------:R-:W-:Y:S01]  /*0d70*/  IMAD.MOV.U32 R74, RZ, RZ, RZ ;  /* 0x000000ffff4a7224 */ /* 0x000fe200078e00ff */
[----:B------:R-:W-:-:S02]  /*0d80*/  CS2R R72, SRZ ;  /* 0x0000000000487805 */ /* 0x000fc4000001ff00 */
[----:B------:R-:W-:Y:S01]  /*0d90*/  CS2R R76, SRZ ;  /* 0x00000000004c7805 */ /* 0x000fe2000001ff00 */
[----:B------:R-:W-:Y:S01]  /*0da0*/  @P2 IMAD.MOV.U32 R79, RZ, RZ, RZ ;  /* 0x000000ffff4f2224 */ /* 0x000fe200078e00ff */
[----:B------:R-:W-:Y:S02]  /*0db0*/  @P1 CS2R R94, SRZ ;  /* 0x00000000005e1805 */ /* 0x000fe4000001ff00 */
[----:B------:R-:W-:Y:S01]  /*0dc0*/  @P1 CS2R R92, SRZ ;  /* 0x00000000005c1805 */ /* 0x000fe2000001ff00 */
[----:B------:R-:W-:-:S07]  /*0dd0*/  @P0 IMAD.MOV.U32 R75, RZ, RZ, RZ ;  /* 0x000000ffff4b0224 */ /* 0x000fce00078e00ff */
.L_x_102:
[----:B------:R-:W-:Y:S05]  /*0de0*/  BSYNC.RECONVERGENT B0 ;  /* 0x0000000000007941 */ /* 0x000fea0003800200 */
.L_x_99:
[----:B------:R-:W1:Y:S08]  /*0df0*/  S2UR UR4, SR_CTAID.X ;  /* 0x00000000000479c3 */ /* 0x000e700000002500 */
[----:B------:R-:W1:Y:S02]  /*0e00*/  LDC R5, c[0x0][0x384] ;  /* 0x0000e100ff057b82 */ /* 0x000e640000000800 */
[----:B-1----:R-:W-:-:S13]  /*0e10*/  ISETP.LE.AND P0, PT, R5, UR4, PT ;  /* 0x0000000405007c0c */ /* 0x002fda000bf03270 */
[----:B------:R-:W-:Y:S05]  /*0e20*/  @P0 EXIT ;  /* 0x000000000000094d */ /* 0x000fea0003800000 */
[----:B------:R-:W1:Y:S01]  /*0e30*/  LDCU UR5, c[0x0][0x360] ;  /* 0x00006c00ff0577ac */ /* 0x000e620008000800 */
[----:B------:R-:W-:Y:S01]  /*0e40*/  MOV R5, UR4 ;  /* 0x0000000400057c02 */ /* 0x000fe20008000f00 */
[----:B0-2---:R-:W-:Y:S01]  /*0e50*/  IMAD.HI.U32 R9, R2, -0x2daee0ad, RZ ;  /* 0xd2511f5302097827 */ /* 0x005fe200078e00ff */
[----:B------:R-:W-:Y:S01]  /*0e60*/  SHF.R.S32.HI R16, RZ, 0x3, R7 ;  /* 0x00000003ff107819 */ /* 0x000fe20000011407 */
[----:B------:R-:W-:Y:S01]  /*0e70*/  UPLOP3.LUT UP1, UPT, UPT, UPT, UPT, 0x40, 0x4 ;  /* 0x000000000004789c */ /* 0x000fe20003f2e870 */
[----:B------:R-:W-:Y:S01]  /*0e80*/  SHF.L.U32 R7, R134, 0x5, RZ ;  /* 0x0000000586077819 */ /* 0x000fe200000006ff */
[----:B------:R-:W-:Y:S01]  /*0e90*/  IMAD R14, R2, -0x2daee0ad, RZ ;  /* 0xd2511f53020e7824 */ /* 0x000fe200078e02ff */
[----:B-----5:R-:W-:Y:S01]  /*0ea0*/  LOP3.LUT R9, R9, R143, RZ, 0x3c, !PT ;  /* 0x0000008f09097212 */ /* 0x020fe200078e3cff */
[----:B------:R-:W-:Y:S01]  /*0eb0*/  VIADD R15, R143, 0xbb67ae85 ;  /* 0xbb67ae858f0f7836 */ /* 0x000fe20000000000 */
[----:B------:R-:W-:Y:S01]  /*0ec0*/  LOP3.LUT R18, R134, 0xe0, RZ, 0xc0, !PT ;  /* 0x000000e086127812 */ /* 0x000fe200078ec0ff */
[----:B------:R-:W-:Y:S01]  /*0ed0*/  VIADD R12, R142, 0x9e3779b9 ;  /* 0x9e3779b98e0c7836 */ /* 0x000fe20000000000 */
[----:B------:R-:W-:Y:S01]  /*0ee0*/  LOP3.LUT R20, R7, 0x3e0, RZ, 0xc0, !PT ;  /* 0x000003e007147812 */ /* 0x000fe200078ec0ff */
[----:B------:R-:W-:Y:S01]  /*0ef0*/  IMAD.HI.U32 R10, R9, -0x326172a9, RZ ;  /* 0xcd9e8d57090a7827 */ /* 0x000fe200078e00ff */
[----:B------:R-:W-:Y:S01]  /*0f00*/  LOP3.LUT R150, R150, 0x3, RZ, 0xc0, !PT ;  /* 0x0000000396967812 */ /* 0x000fe200078ec0ff */
[----:B------:R-:W0:Y:S01]  /*0f10*/  LDCU UR14, c[0x0][0x388] ;  /* 0x00007100ff0e77ac */ /* 0x000e220008000800 */
[----:B------:R-:W-:Y:S01]  /*0f20*/  PRMT R17, R85, 0x7632, R17 ;  /* 0x0000763255117816 */ /* 0x000fe20000000011 */
[----:B------:R-:W-:Y:S01]  /*0f30*/  IMAD R9, R9, -0x326172a9, RZ ;  /* 0xcd9e8d5709097824 */ /* 0x000fe200078e02ff */
[----:B------:R-:W-:Y:S01]  /*0f40*/  PRMT R19, R81, 0x7632, R19 ;  /* 0x0000763251137816 */ /* 0x000fe20000000013 */
[----:B-1----:R-:W-:Y:S01]  /*0f50*/  IMAD R6, R5, UR5, R134 ;  /* 0x0000000505067c24 */ /* 0x002fe2000f8e0286 */
[----:B------:R-:W-:Y:S01]  /*0f60*/  PRMT R21, R84, 0x7632, R21 ;  /* 0x0000763254157816 */ /* 0x000fe20000000015 */
[----:B------:R-:W-:Y:S01]  /*0f70*/  IMAD.MOV.U32 R121, RZ, RZ, RZ ;  /* 0x000000ffff797224 */ /* 0x000fe200078e00ff */
[----:B------:R-:W-:Y:S01]  /*0f80*/  PRMT R22, R88, 0x7632, R22 ;  /* 0x0000763258167816 */ /* 0x000fe20000000016 */
[----:B------:R-:W-:Y:S01]  /*0f90*/  IMAD.HI.U32 R8, R6, -0x326172a9, RZ ;  /* 0xcd9e8d5706087827 */ /* 0x000fe200078e00ff */
[----:B------:R-:W-:Y:S01]  /*0fa0*/  PRMT R23, R80, 0x7632, R23 ;  /* 0x0000763250177816 */ /* 0x000fe20000000017 */
[----:B------:R-:W1:Y:S01]  /*0fb0*/  LDCU.U8 UR12, c[0x0][0x410] ;  /* 0x00008200ff0c77ac */ /* 0x000e620008000000 */
[----:B------:R-:W-:Y:S01]  /*0fc0*/  PRMT R24, R75, 0x7632, R24 ;  /* 0x000076324b187816 */ /* 0x000fe20000000018 */
[----:B------:R-:W-:Y:S01]  /*0fd0*/  IMAD R11, R6, -0x326172a9, RZ ;  /* 0xcd9e8d57060b7824 */ /* 0x000fe200078e02ff */
[----:B------:R-:W-:Y:S01]  /*0fe0*/  LOP3.LUT R8, R3, R8, R142, 0x96, !PT ;  /* 0x0000000803087212 */ /* 0x000fe200078e968e */
[----:B------:R-:W2:Y:S01]  /*0ff0*/  LDCU UR13, c[0x0][0x400] ;  /* 0x00008000ff0d77ac */ /* 0x000ea20008000800 */
[----:B------:R-:W-:-:S02]  /*1000*/  PRMT R25, R63, 0x7632, R25 ;  /* 0x000076323f197816 */ /* 0x000fc40000000019 */
[----:B------:R-:W-:Y:S01]  /*1010*/  LOP3.LUT R10, R12, R11, R10, 0x96, !PT ;  /* 0x0000000b0c0a7212 */ /* 0x000fe200078e960a */
[----:B------:R-:W-:Y:S01]  /*1020*/  IMAD.HI.U32 R13, R8, -0x2daee0ad, RZ ;  /* 0xd2511f53080d7827 */ /* 0x000fe200078e00ff */
[----:B------:R-:W-:Y:S01]  /*1030*/  PRMT R26, R67, 0x7632, R26 ;  /* 0x00007632431a7816 */ /* 0x000fe2000000001a */
[----:B------:R-:W3:Y:S01]  /*1040*/  LDCU.64 UR8, c[0x0][0x398] ;  /* 0x00007300ff0877ac */ /* 0x000ee20008000a00 */
[----:B------:R-:W-:Y:S01]  /*1050*/  PRMT R27, R59, 0x7632, R27 ;  /* 0x000076323b1b7816 */ /* 0x000fe2000000001b */
[----:B------:R-:W-:Y:S01]  /*1060*/  VIADD R11, R142, 0x3c6ef372 ;  /* 0x3c6ef3728e0b7836 */ /* 0x000fe20000000000 */
[----:B------:R-:W-:Y:S01]  /*1070*/  LOP3.LUT R13, R15, R14, R13, 0x96, !PT ;  /* 0x0000000e0f0d7212 */ /* 0x000fe200078e960d */
[----:B------:R-:W-:Y:S01]  /*1080*/  IMAD R15, R8, -0x2daee0ad, RZ ;  /* 0xd2511f53080f7824 */ /* 0x000fe200078e02ff */
[----:B------:R-:W-:Y:S01]  /*1090*/  IADD3 R14, PT, PT, R143, 0x76cf5d0a, RZ ;  /* 0x76cf5d0a8f0e7810 */ /* 0x000fe20007ffe0ff */
[----:B------:R-:W-:Y:S01]  /*10a0*/  IMAD.HI.U32 R12, R10, -0x2daee0ad, RZ ;  /* 0xd2511f530a0c7827 */ /* 0x000fe200078e00ff */
[----:B------:R-:W-:Y:S01]  /*10b0*/  PRMT R28, R74, 0x7632, R28 ;  /* 0x000076324a1c7816 */ /* 0x000fe2000000001c */
[----:B------:R-:W4:Y:S01]  /*10c0*/  LDCU.64 UR10, c[0x0][0x3a0] ;  /* 0x00007400ff0a77ac */ /* 0x000f220008000a00 */
[----:B------:R-:W-:Y:S01]  /*10d0*/  PRMT R29, R62, 0x7632, R29 ;  /* 0x000076323e1d7816 */ /* 0x000fe2000000001d */
[----:B------:R-:W-:Y:S01]  /*10e0*/  IMAD.HI.U32 R8, R13, -0x326172a9, RZ ;  /* 0xcd9e8d570d087827 */ /* 0x000fe200078e00ff */
[----:B------:R-:W-:-:S02]  /*10f0*/  LOP3.LUT R12, R14, R15, R12, 0x96, !PT ;  /* 0x0000000f0e0c7212 */ /* 0x000fc400078e960c */
[----:B------:R-:W-:Y:S01]  /*1100*/  IADD3 R15, PT, PT, R143, 0x32370b8f, RZ ;  /* 0x32370b8f8f0f7810 */ /* 0x000fe20007ffe0ff */
[----:B------:R-:W-:Y:S01]  /*1110*/  IMAD R14, R13, -0x326172a9, RZ ;  /* 0xcd9e8d570d0e7824 */ /* 0x000fe200078e02ff */
[----:B------:R-:W-:Y:S01]  /*1120*/  LOP3.LUT R8, R11, R9, R8, 0x96, !PT ;  /* 0x000000090b087212 */ /* 0x000fe200078e9608 */
[----:B------:R-:W-:Y:S01]  /*1130*/  IMAD R13, R10, -0x2daee0ad, RZ ;  /* 0xd2511f530a0d7824 */ /* 0x000fe200078e02ff */
[----:B------:R-:W-:Y:S01]  /*1140*/  PRMT R30, R66, 0x7632, R30 ;  /* 0x00007632421e7816 */ /* 0x000fe2000000001e */
[----:B------:R-:W-:Y:S01]  /*1150*/  VIADD R11, R142, 0xdaa66d2b ;  /* 0xdaa66d2b8e0b7836 */ /* 0x000fe20000000000 */
[----:B------:R-:W-:Y:S01]  /*1160*/  PRMT R31, R58, 0x7632, R31 ;  /* 0x000076323a1f7816 */ /* 0x000fe2000000001f */
[----:B------:R-:W-:Y:S01]  /*1170*/  IMAD.HI.U32 R10, R8, -0x2daee0ad, RZ ;  /* 0xd2511f53080a7827 */ /* 0x000fe200078e00ff */
[----:B------:R-:W-:Y:S02]  /*1180*/  PRMT R32, R73, 0x7632, R32 ;  /* 0x0000763249207816 */ /* 0x000fe40000000020 */
[----:B------:R-:W-:Y:S01]  /*1190*/  PRMT R33, R61, 0x7632, R33 ;  /* 0x000076323d217816 */ /* 0x000fe20000000021 */
[----:B------:R-:W-:Y:S01]  /*11a0*/  IMAD.HI.U32 R9, R12, -0x326172a9, RZ ;  /* 0xcd9e8d570c097827 */ /* 0x000fe200078e00ff */
[----:B------:R-:W-:-:S02]  /*11b0*/  LOP3.LUT R10, R15, R13, R10, 0x96, !PT ;  /* 0x0000000d0f0a7212 */ /* 0x000fc400078e960a */
[----:B------:R-:W-:Y:S01]  /*11c0*/  PRMT R34, R65, 0x7632, R34 ;  /* 0x0000763241227816 */ /* 0x000fe20000000022 */
[----:B------:R-:W-:Y:S01]  /*11d0*/  VIADD R15, R143, 0xed9eba14 ;  /* 0xed9eba148f0f7836 */ /* 0x000fe20000000000 */
[----:B------:R-:W-:Y:S01]  /*11e0*/  LOP3.LUT R9, R11, R14, R9, 0x96, !PT ;  /* 0x0000000e0b097212 */ /* 0x000fe200078e9609 */
[----:B------:R-:W-:Y:S01]  /*11f0*/  IMAD R14, R8, -0x2daee0ad, RZ ;  /* 0xd2511f53080e7824 */ /* 0x000fe200078e02ff */
[----:B------:R-:W-:Y:S01]  /*1200*/  PRMT R35, R57, 0x7632, R35 ;  /* 0x0000763239237816 */ /* 0x000fe20000000023 */
[----:B------:R-:W-:Y:S01]  /*1210*/  IMAD R11, R12, -0x326172a9, RZ ;  /* 0xcd9e8d570c0b7824 */ /* 0x000fe200078e02ff */
[----:B------:R-:W-:Y:S01]  /*1220*/  PRMT R36, R72, 0x7632, R36 ;  /* 0x0000763248247816 */ /* 0x000fe20000000024 */
[----:B------:R-:W-:Y:S01]  /*1230*/  IMAD.HI.U32 R8, R10, -0x326172a9, RZ ;  /* 0xcd9e8d570a087827 */ /* 0x000fe200078e00ff */
[----:B------:R-:W-:Y:S02]  /*1240*/  PRMT R37, R60, 0x7632, R37 ;  /* 0x000076323c257816 */ /* 0x000fe40000000025 */
[----:B------:R-:W-:Y:S01]  /*1250*/  PRMT R38, R64, 0x7632, R38 ;  /* 0x0000763240267816 */ /* 0x000fe20000000026 */
[----:B------:R-:W-:Y:S01]  /*1260*/  VIADD R12, R142, 0x78dde6e4 ;  /* 0x78dde6e48e0c7836 */ /* 0x000fe20000000000 */
[----:B------:R-:W-:Y:S01]  /*1270*/  PRMT R39, R56, 0x7632, R39 ;  /* 0x0000763238277816 */ /* 0x000fe20000000027 */
[----:B------:R-:W-:Y:S01]  /*1280*/  IMAD.HI.U32 R13, R9, -0x2daee0ad, RZ ;  /* 0xd2511f53090d7827 */ /* 0x000fe200078e00ff */
[----:B------:R-:W-:-:S02]  /*1290*/  PRMT R40, R79, 0x7632, R40 ;  /* 0x000076324f287816 */ /* 0x000fc40000000028 */
[----:B------:R-:W-:Y:S01]  /*12a0*/  LOP3.LUT R8, R12, R11, R8, 0x96, !PT ;  /* 0x0000000b0c087212 */ /* 0x000fe200078e9608 */
[----:B------:R-:W-:Y:S01]  /*12b0*/  IMAD R11, R10, -0x326172a9, RZ ;  /* 0xcd9e8d570a0b7824 */ /* 0x000fe200078e02ff */
[----:B------:R-:W-:Y:S01]  /*12c0*/  LOP3.LUT R13, R15, R14, R13, 0x96, !PT ;  /* 0x0000000e0f0d7212 */ /* 0x000fe200078e960d */
[----:B------:R-:W-:Y:S01]  /*12d0*/  IMAD R14, R9, -0x2daee0ad, RZ ;  /* 0xd2511f53090e7824 */ /* 0x000fe200078e02ff */
[----:B------:R-:W-:Y:S01]  /*12e0*/  IADD3 R12, PT, PT, R142, 0x1715609d, RZ ;  /* 0x1715609d8e0c7810 */ /* 0x000fe20007ffe0ff */
        /* <DEDUP_REMOVED lines=11> */
[----:B------:R-:W-:Y:S01]  /*13a0*/  IADD3 R11, PT, PT, R142, -0x4ab325aa, RZ ;  /* 0xb54cda568e0b7810 */ /* 0x000fe20007ffe0ff */
[----:B------:R-:W-:Y:S01]  /*13b0*/  IMAD.HI.U32 R8, R9, -0x326172a9, RZ ;  /* 0xcd9e8d5709087827 */ /* 0x000fe200078e00ff */
[----:B------:R-:W-:Y:S02]  /*13c0*/  PRMT R45, R54, 0x7632, R45 ;  /* 0x00007632362d7816 */ /* 0x000fe4000000002d */
[----:B------:R-:W-:Y:S01]  /*13d0*/  PRMT R47, R50, 0x7632, R47 ;  /* 0x00007632322f7816 */ /* 0x000fe2000000002f */
[----:B------:R-:W-:Y:S01]  /*13e0*/  VIADD R14, R143, 0x646e171e ;  /* 0x646e171e8f0e7836 */ /* 0x000fe20000000000 */
[----:B------:R-:W-:Y:S01]  /*13f0*/  LOP3.LUT R8, R11, R13, R8, 0x96, !PT ;  /* 0x0000000d0b087212 */ /* 0x000fe200078e9608 */
[----:B------:R-:W-:Y:S01]  /*1400*/  IMAD.HI.U32 R12, R10, -0x2daee0ad, RZ ;  /* 0xd2511f530a0c7827 */ /* 0x000fe200078e00ff */
[----:B------:R-:W-:-:S02]  /*1410*/  PRMT R113, R77, 0x7632, R113 ;  /* 0x000076324d717816 */ /* 0x000fc40000000071 */
[----:B------:R-:W-:Y:S01]  /*1420*/  PRMT R114, R53, 0x7632, R114 ;  /* 0x0000763235727816 */ /* 0x000fe20000000072 */
[----:B------:R-:W-:Y:S01]  /*1430*/  IMAD R13, R10, -0x2daee0ad, RZ ;  /* 0xd2511f530a0d7824 */ /* 0x000fe200078e02ff */
[----:B------:R-:W-:Y:S01]  /*1440*/  LOP3.LUT R12, R14, R15, R12, 0x96, !PT ;  /* 0x0000000f0e0c7212 */ /* 0x000fe200078e960c */
[----:B------:R-:W-:Y:S01]  /*1450*/  IMAD.HI.U32 R10, R8, -0x2daee0ad, RZ ;  /* 0xd2511f53080a7827 */ /* 0x000fe200078e00ff */
[----:B------:R-:W-:Y:S02]  /*1460*/  PRMT R115, R69, 0x7632, R115 ;  /* 0x0000763245737816 */ /* 0x000fe40000000073 */
[----:B------:R-:W-:Y:S01]  /*1470*/  PRMT R116, R49, 0x7632, R116 ;  /* 0x0000763231747816 */ /* 0x000fe20000000074 */
[----:B------:R-:W-:Y:S01]  /*1480*/  VIADD R15, R143, 0x1fd5c5a3 ;  /* 0x1fd5c5a38f0f7836 */ /* 0x000fe20000000000 */
[----:B------:R-:W-:Y:S01]  /*1490*/  PRMT R117, R76, 0x7632, R117 ;  /* 0x000076324c757816 */ /* 0x000fe20000000075 */
[----:B------:R-:W-:Y:S01]  /*14a0*/  IMAD R14, R9, -0x326172a9, RZ ;  /* 0xcd9e8d57090e7824 */ /* 0x000fe200078e02ff */
[----:B------:R-:W-:Y:S01]  /*14b0*/  PRMT R118, R52, 0x7632, R118 ;  /* 0x0000763234767816 */ /* 0x000fe20000000076 */
[----:B------:R-:W-:Y:S01]  /*14c0*/  VIADD R11, R142, 0x5384540f ;  /* 0x5384540f8e0b7836 */ /* 0x000fe20000000000 */
[----:B------:R-:W-:Y:S01]  /*14d0*/  LOP3.LUT R10, R15, R13, R10, 0x96, !PT ;  /* 0x0000000d0f0a7212 */ /* 0x000fe200078e960a */
[----:B------:R-:W-:Y:S01]  /*14e0*/  IMAD.HI.U32 R9, R12, -0x326172a9, RZ ;  /* 0xcd9e8d570c097827 */ /* 0x000fe200078e00ff */
[----:B------:R-:W-:-:S02]  /*14f0*/  LOP3.LUT R15, R16, 0xff, RZ, 0xc0, !PT ;  /* 0x000000ff100f7812 */ /* 0x000fc400078ec0ff */
[----:B------:R-:W-:Y:S01]  /*1500*/  PRMT R119, R68, 0x7632, R119 ;  /* 0x0000763244777816 */ /* 0x000fe20000000077 */
[----:B------:R-:W-:Y:S01]  /*1510*/  IMAD R12, R12, -0x326172a9, RZ ;  /* 0xcd9e8d570c0c7824 */ /* 0x000fe200078e02ff */
[----:B------:R-:W-:Y:S01]  /*1520*/  LOP3.LUT R9, R11, R14, R9, 0x96, !PT ;  /* 0x0000000e0b097212 */ /* 0x000fe200078e9609 */
[----:B------:R-:W-:Y:S01]  /*1530*/  IMAD R14, R8, -0x2daee0ad, RZ ;  /* 0xd2511f53080e7824 */ /* 0x000fe200078e02ff */
[C---:B------:R-:W-:Y:S01]  /*1540*/  VIADDMNMX R18, R15.reuse, -R18, RZ, !PT ;  /* 0x800000120f127246 */ /* 0x040fe200078001ff */
[----:B------:R-:W-:Y:S01]  /*1550*/  IMAD.HI.U32 R7, R10, -0x326172a9, RZ ;  /* 0xcd9e8d570a077827 */ /* 0x000fe200078e00ff */
[----:B------:R-:W-:Y:S02]  /*1560*/  VIADDMNMX R20, R15, -R20, RZ, !PT ;  /* 0x800000140f147246 */ /* 0x000fe400078001ff */
[----:B------:R-:W-:Y:S01]  /*1570*/  VIMNMX R18, PT, PT, R18, 0x20, PT ;  /* 0x0000002012127848 */ /* 0x000fe20003fe0100 */
[----:B------:R-:W-:Y:S01]  /*1580*/  VIADD R8, R142, 0xf1bbcdc8 ;  /* 0xf1bbcdc88e087836 */ /* 0x000fe20000000000 */
[----:B------:R-:W-:Y:S01]  /*1590*/  VIMNMX R20, PT, PT, R20, 0x20, PT ;  /* 0x0000002014147848 */ /* 0x000fe20003fe0100 */
[----:B------:R-:W-:Y:S01]  /*15a0*/  VIADD R13, R143, 0xdb3d7428 ;  /* 0xdb3d74288f0d7836 */ /* 0x000fe20000000000 */
[----:B------:R-:W-:Y:S01]  /*15b0*/  PRMT R15, R82, 0x7632, R15 ;  /* 0x00007632520f7816 */ /* 0x000fe2000000000f */
[----:B------:R-:W-:Y:S01]  /*15c0*/  IMAD.HI.U32 R11, R9, -0x2daee0ad, RZ ;  /* 0xd2511f53090b7827 */ /* 0x000fe200078e00ff */
[----:B------:R-:W-:-:S02]  /*15d0*/  LOP3.LUT R136, R8, R12, R7, 0x96, !PT ;  /* 0x0000000c08887212 */ /* 0x000fc400078e9607 */
[----:B------:R-:W-:Y:S01]  /*15e0*/  LOP3.LUT R7, R16, 0xffffff00, RZ, 0xc0, !PT ;  /* 0xffffff0010077812 */ /* 0x000fe200078ec0ff */
[----:B------:R-:W-:Y:S01]  /*15f0*/  IMAD R9, R9, -0x2daee0ad, RZ ;  /* 0xd2511f5309097824 */ /* 0x000fe200078e02ff */
[----:B------:R-:W-:Y:S01]  /*1600*/  LOP3.LUT R148, R13, R14, R11, 0x96, !PT ;  /* 0x0000000e0d947212 */ /* 0x000fe200078e960b */
[----:B------:R-:W-:Y:S01]  /*1610*/  VIADD R11, R142, 0x8ff34781 ;  /* 0x8ff347818e0b7836 */ /* 0x000fe20000000000 */
[----:B------:R-:W-:Y:S01]  /*1620*/  IADD3 R8, PT, PT, R143, -0x695add53, RZ ;  /* 0x96a522ad8f087810 */ /* 0x000fe20007ffe0ff */
[----:B------:R-:W-:Y:S01]  /*1630*/  IMAD R46, R18, 0x8, R7 ;  /* 0x00000008122e7824 */ /* 0x000fe200078e0207 */
[----:B------:R-:W-:Y:S01]  /*1640*/  LEA R7, R20, R7, 0x3 ;  /* 0x0000000714077211 */ /* 0x000fe200078e18ff */
[----:B------:R-:W-:Y:S01]  /*1650*/  IMAD R10, R10, -0x326172a9, RZ ;  /* 0xcd9e8d570a0a7824 */ /* 0x000fe200078e02ff */
[----:B------:R-:W-:Y:S01]  /*1660*/  PRMT R12, R94, 0x7632, R12 ;  /* 0x000076325e0c7816 */ /* 0x000fe2000000000c */
[----:B------:R-:W-:Y:S01]  /*1670*/  IMAD.HI.U32 R175, R148, -0x326172a9, RZ ;  /* 0xcd9e8d5794af7827 */ /* 0x000fe200078e00ff */
[----:B------:R-:W-:-:S02]  /*1680*/  I2FP.F32.U32 R112, R46 ;  /* 0x0000002e00707245 */ /* 0x000fc40000201000 */
[----:B------:R-:W-:Y:S01]  /*1690*/  PRMT R13, R86, 0x7632, R13 ;  /* 0x00007632560d7816 */ /* 0x000fe2000000000d */
[----:B------:R-:W-:Y:S01]  /*16a0*/  IMAD.HI.U32 R174, R136, -0x2daee0ad, RZ ;  /* 0xd2511f5388ae7827 */ /* 0x000fe200078e00ff */
[----:B------:R-:W-:Y:S02]  /*16b0*/  LOP3.LUT R175, R11, R10, R175, 0x96, !PT ;  /* 0x0000000a0baf7212 */ /* 0x000fe400078e96af */
[----:B------:R-:W0:Y:S01]  /*16c0*/  MUFU.RCP R112, R112 ;  /* 0x0000007000707308 */ /* 0x000e220000001000 */
[----:B------:R-:W-:Y:S01]  /*16d0*/  PRMT R10, R91, 0x7632, R10 ;  /* 0x000076325b0a7816 */ /* 0x000fe2000000000a */
[----:B------:R-:W-:Y:S01]  /*16e0*/  IMAD R148, R148, -0x326172a9, RZ ;  /* 0xcd9e8d5794947824 */ /* 0x000fe200078e02ff */
[----:B------:R-:W-:Y:S01]  /*16f0*/  LOP3.LUT R174, R8, R9, R174, 0x96, !PT ;  /* 0x0000000908ae7212 */ /* 0x000fe200078e96ae */
[----:B------:R-:W-:Y:S01]  /*1700*/  IMAD R136, R136, -0x2daee0ad, RZ ;  /* 0xd2511f5388887824 */ /* 0x000fe200078e02ff */
        /* <DEDUP_REMOVED lines=8> */
[----:B01234-:R-:W-:-:S07]  /*1790*/  PRMT R120, R48, 0x7632, R120 ;  /* 0x0000763230787816 */ /* 0x01ffce0000000078 */
.L_x_488:
[----:B------:R-:W-:Y:S01]  /*17a0*/  IMAD R104, R5, UR14, RZ ;  /* 0x0000000e05687c24 */ /* 0x000fe2000f8e02ff */
[----:B------:R-:W-:Y:S01]  /*17b0*/  LOP3.LUT P0, RZ, R4, 0x80, RZ, 0xc0, !PT ;  /* 0x0000008004ff7812 */ /* 0x000fe2000780c0ff */
[----:B------:R-:W-:Y:S03]  /*17c0*/  BSSY.RECONVERGENT B0, `(.L_x_104) ;  /* 0x00009b2000007945 */ /* 0x000fe60003800200 */
        /* <DEDUP_REMOVED lines=18> */
[----:B------:R-:W-:-:S04]  /*18f0*/  UISETP.NE.U32.AND UP0, UPT, UR8, URZ, UPT ;  /* 0x000000ff0800728c */ /* 0x000fc8000bf05070 */
[----:B------:R-:W-:-:S09]  /*1900*/  UISETP.NE.AND.EX UP0, UPT, UR9, URZ, UPT, UP0 ;  /* 0x000000ff0900728c */ /* 0x000fd2000bf05300 */
[----:B0-----:R-:W-:Y:S05]  /*1910*/  BRA.U UP0, `(.L_x_106) ;  /* 0x0000003100bc7547 */ /* 0x001fea000b800000 */
[----:B------:R-:W-:Y:S01]  /*1920*/  ISETP.NE.AND P2, PT, R150, 0x1, PT ;  /* 0x000000019600780c */ /* 0x000fe20003f45270 */
[----:B------:R-:W-:Y:S01]  /*1930*/  BSSY.RECONVERGENT B1, `(.L_x_107) ;  /* 0x0000058000017945 */ /* 0x000fe20003800200 */
[----:B------:R-:W-:Y:S02]  /*1940*/  HFMA2 R134, -RZ, RZ, 0, 1.1920928955078125e-07 ;  /* 0x00000002ff867431 */ /* 0x000fe400000001ff */
[----:B------:R-:W-:Y:S02]  /*1950*/  IMAD.MOV.U32 R109, RZ, RZ, R148 ;  /* 0x000000ffff6d7224 */ /* 0x000fe400078e0094 */
[----:B------:R-:W-:-:S07]  /*1960*/  IMAD.MOV.U32 R108, RZ, RZ, R136 ;  /* 0x000000ffff6c7224 */ /* 0x000fce00078e0088 */
[----:B------:R-:W-:Y:S05]  /*1970*/  @!P2 BRA `(.L_x_108) ;  /* 0x00000004004ca947 */ /* 0x000fea0003800000 */
[----:B------:R-:W-:-:S13]  /*1980*/  ISETP.NE.AND P2, PT, R150, 0x3, PT ;  /* 0x000000039600780c */ /* 0x000fda0003f45270 */
[----:B------:R-:W-:Y:S05]  /*1990*/  @!P2 BRA `(.L_x_109) ;  /* 0x000000000020a947 */ /* 0x000fea0003800000 */
[----:B------:R-:W-:-:S13]  /*19a0*/  ISETP.NE.AND P2, PT, R150, 0x2, PT ;  /* 0x000000029600780c */ /* 0x000fda0003f45270 */
[----:B------:R-:W-:Y:S01]  /*19b0*/  @!P2 MOV R134, 0x3 ;  /* 0x000000030086a802 */ /* 0x000fe20000000f00 */
[----:B------:R-:W-:Y:S01]  /*19c0*/  @!P2 IMAD.MOV.U32 R108, RZ, RZ, R136 ;  /* 0x000000ffff6ca224 */ /* 0x000fe200078e0088 */
[----:B------:R-:W-:Y:S01]  /*19d0*/  @P2 IADD3 R134, PT, PT, R150, 0x1, RZ ;  /* 0x0000000196862810 */ /* 0x000fe20007ffe0ff */
[----:B------:R-:W-:Y:S02]  /*19e0*/  @!P2 IMAD.MOV.U32 R109, RZ, RZ, R174 ;  /* 0x000000ffff6da224 */ /* 0x000fe400078e00ae */
[----:B------:R-:W-:Y:S02]  /*19f0*/  @P2 IMAD.MOV.U32 R108, RZ, RZ, R136 ;  /* 0x000000ffff6c2224 */ /* 0x000fe400078e0088 */
[----:B------:R-:W-:Y:S01]  /*1a00*/  @P2 IMAD.MOV.U32 R109, RZ, RZ, R175 ;  /* 0x000000ffff6d2224 */ /* 0x000fe200078e00af */
[----:B------:R-:W-:Y:S06]  /*1a10*/  BRA `(.L_x_108) ;  /* 0x0000000400247947 */ /* 0x000fec0003800000 */
.L_x_109:
[----:B------:R-:W-:Y:S01]  /*1a20*/  IADD3 R2, PT, PT, R2, 0x1, RZ ;  /* 0x0000000102027810 */ /* 0x000fe20007ffe0ff */
[----:B------:R-:W-:Y:S03]  /*1a30*/  BSSY.RECONVERGENT B2, `(.L_x_110) ;  /* 0x000000c000027945 */ /* 0x000fe60003800200 */
[C---:B------:R-:W-:Y:S01]  /*1a40*/  ISETP.NE.AND P2, PT, R2.reuse, RZ, PT ;  /* 0x000000ff0200720c */ /* 0x040fe20003f45270 */
[----:B------:R-:W-:-:S12]  /*1a50*/  IMAD.WIDE.U32 R110, R2, -0x2daee0ad, RZ ;  /* 0xd2511f53026e7825 */ /* 0x000fd800078e00ff */
[----:B------:R-:W-:Y:S05]  /*1a60*/  @P2 BRA `(.L_x_111) ;  /* 0x0000000000202947 */ /* 0x000fea0003800000 */
[----:B------:R-:W-:-:S05]  /*1a70*/  VIADD R3, R3, 0x1 ;  /* 0x0000000103037836 */ /* 0x000fca0000000000 */
[----:B------:R-:W-:-:S13]  /*1a80*/  ISETP.NE.AND P2, PT, R3, RZ, PT ;  /* 0x000000ff0300720c */ /* 0x000fda0003f45270 */
[----:B------:R-:W-:Y:S01]  /*1a90*/  @!P2 VIADD R6, R6, 0x1 ;  /* 0x000000010606a836 */ /* 0x000fe20000000000 */
[----:B------:R-:W-:Y:S01]  /*1aa0*/  @!P2 IADD3 R108, PT, PT, R121, 0x1, RZ ;  /* 0x00000001796ca810 */ /* 0x000fe20007ffe0ff */
[----:B------:R-:W-:-:S03]  /*1ab0*/  @!P2 IMAD.MOV.U32 R3, RZ, RZ, RZ ;  /* 0x000000ffff03a224 */ /* 0x000fc600078e00ff */
[----:B------:R-:W-:-:S13]  /*1ac0*/  ISETP.NE.AND P3, PT, R6, RZ, !P2 ;  /* 0x000000ff0600720c */ /* 0x000fda0005765270 */
[----:B------:R-:W-:-:S05]  /*1ad0*/  @P3 IMAD.MOV R108, RZ, RZ, R121 ;  /* 0x000000ffff6c3224 */ /* 0x000fca00078e0279 */
[----:B------:R-:W-:-:S07]  /*1ae0*/  @!P2 MOV R121, R108 ;  /* 0x0000006c0079a202 */ /* 0x000fce0000000f00 */
.L_x_111:
[----:B------:R-:W-:Y:S05]  /*1af0*/  BSYNC.RECONVERGENT B2 ;  /* 0x0000000000027941 */ /* 0x000fea0003800200 */
.L_x_110:
[----:B------:R-:W-:Y:S01]  /*1b00*/  IMAD.WIDE.U32 R148, R6, -0x326172a9, RZ ;  /* 0xcd9e8d5706947825 */ /* 0x000fe200078e00ff */
[----:B------:R-:W-:-:S03]  /*1b10*/  LOP3.LUT R108, R121, R111, R143, 0x96, !PT ;  /* 0x0000006f796c7212 */ /* 0x000fc600078e968f */
[----:B------:R-:W-:Y:S01]  /*1b20*/  VIADD R111, R142, 0x9e3779b9 ;  /* 0x9e3779b98e6f7836 */ /* 0x000fe20000000000 */
[----:B------:R-:W-:Y:S01]  /*1b30*/  LOP3.LUT R134, R3, R149, R142, 0x96, !PT ;  /* 0x0000009503867212 */ /* 0x000fe200078e968e */
[----:B------:R-:W-:-:S04]  /*1b40*/  IMAD.WIDE.U32 R108, R108, -0x326172a9, RZ ;  /* 0xcd9e8d576c6c7825 */ /* 0x000fc800078e00ff */
[----:B------:R-:W-:Y:S01]  /*1b50*/  IMAD.WIDE.U32 R134, R134, -0x2daee0ad, RZ ;  /* 0xd2511f5386867825 */ /* 0x000fe200078e00ff */
[----:B------:R-:W-:Y:S02]  /*1b60*/  LOP3.LUT R111, R111, R148, R109, 0x96, !PT ;  /* 0x000000946f6f7212 */ /* 0x000fe400078e966d */
[C---:B------:R-:W-:Y:S01]  /*1b70*/  IADD3 R109, PT, PT, R143.reuse, 0x76cf5d0a, RZ ;  /* 0x76cf5d0a8f6d7810 */ /* 0x040fe20007ffe0ff */
[----:B------:R-:W-:-:S05]  /*1b80*/  VIADD R123, R143, 0xbb67ae85 ;  /* 0xbb67ae858f7b7836 */ /* 0x000fca0000000000 */
[----:B------:R-:W-:Y:S01]  /*1b90*/  LOP3.LUT R148, R123, R110, R135, 0x96, !PT ;  /* 0x0000006e7b947212 */ /* 0x000fe200078e9687 */
[----:B------:R-:W-:-:S04]  /*1ba0*/  IMAD.WIDE.U32 R110, R111, -0x2daee0ad, RZ ;  /* 0xd2511f536f6e7825 */ /* 0x000fc800078e00ff */
[----:B------:R-:W-:Y:S01]  /*1bb0*/  IMAD.WIDE.U32 R148, R148, -0x326172a9, RZ ;  /* 0xcd9e8d5794947825 */ /* 0x000fe200078e00ff */
[----:B------:R-:W-:-:S03]  /*1bc0*/  LOP3.LUT R109, R109, R134, R111, 0x96, !PT ;  /* 0x000000866d6d7212 */ /* 0x000fc600078e966f */
[C---:B------:R-:W-:Y:S02]  /*1bd0*/  VIADD R123, R142.reuse, 0x3c6ef372 ;  /* 0x3c6ef3728e7b7836 */ /* 0x040fe40000000000 */
[----:B------:R-:W-:-:S03]  /*1be0*/  VIADD R111, R142, 0xdaa66d2b ;  /* 0xdaa66d2b8e6f7836 */ /* 0x000fc60000000000 */
[----:B------:R-:W-:Y:S01]  /*1bf0*/  LOP3.LUT R134, R123, R108, R149, 0x96, !PT ;  /* 0x0000006c7b867212 */ /* 0x000fe200078e9695 */
[----:B------:R-:W-:Y:S01]  /*1c00*/  IMAD.WIDE.U32 R108, R109, -0x326172a9, RZ ;  /* 0xcd9e8d576d6c7825 */ /* 0x000fe200078e00ff */
[----:B------:R-:W-:-:S03]  /*1c10*/  IADD3 R123, PT, PT, R143, 0x32370b8f, RZ ;  /* 0x32370b8f8f7b7810 */ /* 0x000fc60007ffe0ff */
        /* <DEDUP_REMOVED lines=17> */
[----:B------:R-:W-:-:S03]  /*1d30*/  IADD3 R123, PT, PT, R142, -0x4ab325aa, RZ ;  /* 0xb54cda568e7b7810 */ /* 0x000fc60007ffe0ff */
[----:B------:R-:W-:Y:S01]  /*1d40*/  IMAD.WIDE.U32 R148, R148, -0x326172a9, RZ ;  /* 0xcd9e8d5794947825 */ /* 0x000fe200078e00ff */
[----:B------:R-:W-:-:S03]  /*1d50*/  LOP3.LUT R109, R109, R134, R111, 0x96, !PT ;  /* 0x000000866d6d7212 */ /* 0x000fc600078e966f */
[----:B------:R-:W-:Y:S01]  /*1d60*/  VIADD R111, R142, 0x5384540f ;  /* 0x5384540f8e6f7836 */ /* 0x000fe20000000000 */
[----:B------:R-:W-:Y:S01]  /*1d70*/  LOP3.LUT R134, R123, R108, R149, 0x96, !PT ;  /* 0x0000006c7b867212 */ /* 0x000fe200078e9695 */
[----:B------:R-:W-:Y:S02]  /*1d80*/  VIADD R123, R143, 0x1fd5c5a3 ;  /* 0x1fd5c5a38f7b7836 */ /* 0x000fe40000000000 */
[----:B------:R-:W-:-:S04]  /*1d90*/  IMAD.WIDE.U32 R108, R109, -0x326172a9, RZ ;  /* 0xcd9e8d576d6c7825 */ /* 0x000fc800078e00ff */
[----:B------:R-:W-:Y:S01]  /*1da0*/  IMAD.WIDE.U32 R134, R134, -0x2daee0ad, RZ ;  /* 0xd2511f5386867825 */ /* 0x000fe200078e00ff */
[----:B------:R-:W-:-:S03]  /*1db0*/  LOP3.LUT R174, R111, R148, R109, 0x96, !PT ;  /* 0x000000946fae7212 */ /* 0x000fc600078e966d */
[----:B------:R-:W-:Y:S01]  /*1dc0*/  VIADD R109, R142, 0xf1bbcdc8 ;  /* 0xf1bbcdc88e6d7836 */ /* 0x000fe20000000000 */
[----:B------:R-:W-:Y:S01]  /*1dd0*/  LOP3.LUT R110, R123, R110, R135, 0x96, !PT ;  /* 0x0000006e7b6e7212 */ /* 0x000fe200078e9687 */
[----:B------:R-:W-:Y:S01]  /*1de0*/  IMAD.WIDE.U32 R174, R174, -0x2daee0ad, RZ ;  /* 0xd2511f53aeae7825 */ /* 0x000fe200078e00ff */
[----:B------:R-:W-:-:S03]  /*1df0*/  IADD3 R123, PT, PT, R143, -0x24c28bd8, RZ ;  /* 0xdb3d74288f7b7810 */ /* 0x000fc60007ffe0ff */
        /* <DEDUP_REMOVED lines=8> */
[----:B------:R-:W-:Y:S01]  /*1e80*/  IMAD.MOV.U32 R134, RZ, RZ, RZ ;  /* 0x000000ffff867224 */ /* 0x000fe200078e00ff */
[----:B------:R-:W-:Y:S01]  /*1e90*/  LOP3.LUT R174, R111, R174, R109, 0x96, !PT ;  /* 0x000000ae6fae7212 */ /* 0x000fe200078e966d */
[----:B------:R-:W-:-:S07]  /*1ea0*/  IMAD.MOV.U32 R109, RZ, RZ, R136 ;  /* 0x000000ffff6d7224 */ /* 0x000fce00078e0088 */
.L_x_108:
[----:B------:R-:W-:Y:S05]  /*1eb0*/  BSYNC.RECONVERGENT B1 ;  /* 0x0000000000017941 */ /* 0x000fea0003800200 */
.L_x_107:
[----:B------:R-:W0:Y:S01]  /*1ec0*/  LDC R136, c[0x0][0x408] ;  /* 0x00010200ff887b82 */ /* 0x000e220000000800 */
[----:B------:R-:W-:Y:S01]  /*1ed0*/  I2FP.F32.U32 R109, R109 ;  /* 0x0000006d006d7245 */ /* 0x000fe20000201000 */
[----:B------:R-:W-:Y:S02]  /*1ee0*/  HFMA2 R140, -RZ, RZ, 0.1171875, 0 ;  /* 0x2f800000ff8c7431 */ /* 0x000fe400000001ff */
[----:B-----5:R-:W-:Y:S01]  /*1ef0*/  IMAD.U32 R111, R104, 0x10000, RZ ;  /* 0x00010000686f7824 */ /* 0x020fe200078e00ff */
[----:B------:R-:W-:Y:S01]  /*1f00*/  ISETP.NE.AND P3, PT, R134, 0x1, PT ;  /* 0x000000018600780c */ /* 0x000fe20003f65270 */
[----:B------:R-:W-:Y:S01]  /*1f10*/  @P1 IMAD.U32 R110, R100, 0x10000, RZ ;  /* 0x00010000646e1824 */ /* 0x000fe200078e00ff */
[----:B------:R-:W-:Y:S01]  /*1f20*/  LOP3.LUT R4, R4, 0xffffffef, RZ, 0xc0, !PT ;  /* 0xffffffef04047812 */ /* 0x000fe200078ec0ff */
[----:B------:R-:W-:Y:S01]  /*1f30*/  FFMA.FTZ R109, R109, R140, 1.1641532182693481445e-10 ;  /* 0x2f0000006d6d7423 */ /* 0x000fe2000001008c */
[----:B------:R-:W1:Y:S01]  /*1f40*/  LDC R138, c[0x0][0x404] ;  /* 0x00010100ff8a7b82 */ /* 0x000e620000000800 */
[----:B------:R-:W-:Y:S01]  /*1f50*/  BSSY.RECONVERGENT B1, `(.L_x_112) ;  /* 0x000005f000017945 */ /* 0x000fe20003800200 */
[----:B------:R-:W-:Y:S01]  /*1f60*/  PRMT R104, R104, 0x7632, R104 ;  /* 0x0000763268687816 */ /* 0x000fe20000000068 */
[----:B0-----:R-:W-:Y:S01]  /*1f70*/  FMUL.FTZ R111, R111, R136 ;  /* 0x000000886f6f7220 */ /* 0x001fe20000410000 */
[----:B-1----:R-:W-:-:S04]  /*1f80*/  FSETP.GTU.FTZ.AND P2, PT, R109, R138, PT ;  /* 0x0000008a6d00720b */ /* 0x002fc80003f5c000 */
[----:B------:R-:W-:Y:S01]  /*1f90*/  FSEL R123, R111, RZ, !P2 ;  /* 0x000000ff6f7b7208 */ /* 0x000fe20005000000 */
[----:B------:R-:W-:Y:S01]  /*1fa0*/  IMAD.MOV.U32 R111, RZ, RZ, R148 ;  /* 0x000000ffff6f7224 */ /* 0x000fe200078e0094 */
[----:B------:R-:W-:-:S03]  /*1fb0*/  PLOP3.LUT P2, PT, P2, PT, PT, 0x8, 0x80 ;  /* 0x000000000080781c */ /* 0x000fc6000174e170 */
[----:B------:R-:W-:Y:S01]  /*1fc0*/  @P1 FADD.FTZ R123, R110, R123 ;  /* 0x0000007b6e7b1221 */ /* 0x000fe20000010000 */
[----:B------:R-:W-:-:S04]  /*1fd0*/  HFMA2 R110, -RZ, RZ, 0, 1.1920928955078125e-07 ;  /* 0x00000002ff6e7431 */ /* 0x000fc800000001ff */
[----:B------:R-:W-:-:S05]  /*1fe0*/  F2FP.BF16.F32.PACK_AB R109, RZ, R123 ;  /* 0x0000007bff6d723e */ /* 0x000fca00000010ff */
[----:B------:R-:W-:Y:S01]  /*1ff0*/  @P2 LOP3.LUT R4, R4, 0x10, RZ, 0xfc, !PT ;  /* 0x0000001004042812 */ /* 0x000fe200078efcff */
[----:B------:R-:W-:Y:S06]  /*2000*/  @!P3 BRA `(.L_x_113) ;  /* 0x00000004004cb947 */ /* 0x000fec0003800000 */
[----:B------:R-:W-:-:S13]  /*2010*/  ISETP.NE.AND P2, PT, R134, 0x3, PT ;  /* 0x000000038600780c */ /* 0x000fda0003f45270 */
[----:B------:R-:W-:Y:S05]  /*2020*/  @!P2 BRA `(.L_x_114) ;  /* 0x000000000018a947 */ /* 0x000fea0003800000 */
[----:B------:R-:W-:-:S13]  /*2030*/  ISETP.NE.AND P2, PT, R134, 0x2, PT ;  /* 0x000000028600780c */ /* 0x000fda0003f45270 */
[----:B------:R-:W-:Y:S01]  /*2040*/  @!P2 IMAD.MOV.U32 R110, RZ, RZ, 0x3 ;  /* 0x00000003ff6ea424 */ /* 0x000fe200078e00ff */
[----:B------:R-:W-:Y:S01]  /*2050*/  @!P2 MOV R111, R174 ;  /* 0x000000ae006fa202 */ /* 0x000fe20000000f00 */
[----:B------:R-:W-:Y:S02]  /*2060*/  @P2 VIADD R110, R134, 0x1 ;  /* 0x00000001866e2836 */ /* 0x000fe40000000000 */
[----:B------:R-:W-:Y:S01]  /*2070*/  @P2 IMAD.MOV.U32 R111, RZ, RZ, R175 ;  /* 0x000000ffff6f2224 */ /* 0x000fe200078e00af */
[----:B------:R-:W-:Y:S06]  /*2080*/  BRA `(.L_x_113) ;  /* 0x00000004002c7947 */ /* 0x000fec0003800000 */
.L_x_114:
        /* <DEDUP_REMOVED lines=13> */
.L_x_116:
[----:B------:R-:W-:Y:S05]  /*2160*/  BSYNC.RECONVERGENT B2 ;  /* 0x0000000000027941 */ /* 0x000fea0003800200 */
.L_x_115:
[----:B------:R-:W-:Y:S01]  /*2170*/  IMAD.WIDE.U32 R150, R6, -0x326172a9, RZ ;  /* 0xcd9e8d5706967825 */ /* 0x000fe200078e00ff */
[----:B------:R-:W-:-:S03]  /*2180*/  LOP3.LUT R110, R121, R149, R143, 0x96, !PT ;  /* 0x00000095796e7212 */ /* 0x000fc600078e968f */
[----:B------:R-:W-:Y:S01]  /*2190*/  VIADD R137, R142, 0x9e3779b9 ;  /* 0x9e3779b98e897836 */ /* 0x000fe20000000000 */
[----:B------:R-:W-:Y:S01]  /*21a0*/  LOP3.LUT R134, R3, R151, R142, 0x96, !PT ;  /* 0x0000009703867212 */ /* 0x000fe200078e968e */
[----:B------:R-:W-:-:S04]  /*21b0*/  IMAD.WIDE.U32 R110, R110, -0x326172a9, RZ ;  /* 0xcd9e8d576e6e7825 */ /* 0x000fc800078e00ff */
[----:B------:R-:W-:Y:S01]  /*21c0*/  IMAD.WIDE.U32 R134, R134, -0x2daee0ad, RZ ;  /* 0xd2511f5386867825 */ /* 0x000fe200078e00ff */
[----:B------:R-:W-:-:S03]  /*21d0*/  LOP3.LUT R137, R137, R150, R111, 0x96, !PT ;  /* 0x0000009689897212 */ /* 0x000fc600078e966f */
[----:B------:R-:W-:Y:S02]  /*21e0*/  VIADD R149, R143, 0xbb67ae85 ;  /* 0xbb67ae858f957836 */ /* 0x000fe40000000000 */
[----:B------:R-:W-:-:S03]  /*21f0*/  VIADD R111, R142, 0x3c6ef372 ;  /* 0x3c6ef3728e6f7836 */ /* 0x000fc60000000000 */
[----:B------:R-:W-:Y:S01]  /*2200*/  LOP3.LUT R150, R149, R148, R135, 0x96, !PT ;  /* 0x0000009495967212 */ /* 0x000fe200078e9687 */
[----:B------:R-:W-:Y:S01]  /*2210*/  IMAD.WIDE.U32 R148, R137, -0x2daee0ad, RZ ;  /* 0xd2511f5389947825 */ /* 0x000fe200078e00ff */
[----:B------:R-:W-:-:S03]  /*2220*/  IADD3 R135, PT, PT, R143, 0x76cf5d0a, RZ ;  /* 0x76cf5d0a8f877810 */ /* 0x000fc60007ffe0ff */
[----:B------:R-:W-:Y:S01]  /*2230*/  IMAD.WIDE.U32 R150, R150, -0x326172a9, RZ ;  /* 0xcd9e8d5796967825 */ /* 0x000fe200078e00ff */
[----:B------:R-:W-:Y:S02]  /*2240*/  LOP3.LUT R135, R135, R134, R149, 0x96, !PT ;  /* 0x0000008687877212 */ /* 0x000fe400078e9695 */
[----:B------:R-:W-:Y:S01]  /*2250*/  IADD3 R149, PT, PT, R143, 0x32370b8f, RZ ;  /* 0x32370b8f8f957810 */ /* 0x000fe20007ffe0ff */
[----:B------:R-:W-:Y:S01]  /*2260*/  VIADD R137, R142, 0xdaa66d2b ;  /* 0xdaa66d2b8e897836 */ /* 0x000fe20000000000 */
[----:B------:R-:W-:Y:S01]  /*2270*/  LOP3.LUT R134, R111, R110, R151, 0x96, !PT ;  /* 0x0000006e6f867212 */ /* 0x000fe200078e9697 */
[----:B------:R-:W-:-:S04]  /*2280*/  IMAD.WIDE.U32 R110, R135, -0x326172a9, RZ ;  /* 0xcd9e8d57876e7825 */ /* 0x000fc800078e00ff */
[----:B------:R-:W-:Y:S01]  /*2290*/  IMAD.WIDE.U32 R134, R134, -0x2daee0ad, RZ ;  /* 0xd2511f5386867825 */ /* 0x000fe200078e00ff */
[----:B------:R-:W-:-:S03]  /*22a0*/  LOP3.LUT R137, R137, R150, R111, 0x96, !PT ;  /* 0x0000009689897212 */ /* 0x000fc600078e966f */
[C---:B------:R-:W-:Y:S01]  /*22b0*/  VIADD R111, R142.reuse, 0x78dde6e4 ;  /* 0x78dde6e48e6f7836 */ /* 0x040fe20000000000 */
[----:B------:R-:W-:Y:S01]  /*22c0*/  LOP3.LUT R150, R149, R148, R135, 0x96, !PT ;  /* 0x0000009495967212 */ /* 0x000fe200078e9687 */
[----:B------:R-:W-:Y:S01]  /*22d0*/  IMAD.WIDE.U32 R148, R137, -0x2daee0ad, RZ ;  /* 0xd2511f5389947825 */ /* 0x000fe200078e00ff */
[----:B------:R-:W-:-:S03]  /*22e0*/  IADD3 R137, PT, PT, R142, 0x1715609d, RZ ;  /* 0x1715609d8e897810 */ /* 0x000fc60007ffe0ff */
[----:B------:R-:W-:Y:S02]  /*22f0*/  VIADD R135, R143, 0xed9eba14 ;  /* 0xed9eba148f877836 */ /* 0x000fe40000000000 */
[----:B------:R-:W-:-:S03]  /*2300*/  IMAD.WIDE.U32 R150, R150, -0x326172a9, RZ ;  /* 0xcd9e8d5796967825 */ /* 0x000fc600078e00ff */
[----:B------:R-:W-:Y:S01]  /*2310*/  LOP3.LUT R135, R135, R134, R149, 0x96, !PT ;  /* 0x0000008687877212 */ /* 0x000fe200078e9695 */
[----:B------:R-:W-:Y:S01]  /*2320*/  VIADD R149, R143, 0xa9066899 ;  /* 0xa90668998f957836 */ /* 0x000fe20000000000 */
[----:B------:R-:W-:-:S03]  /*2330*/  LOP3.LUT R134, R111, R110, R151, 0x96, !PT ;  /* 0x0000006e6f867212 */ /* 0x000fc600078e9697 */
[----:B------:R-:W-:-:S04]  /*2340*/  IMAD.WIDE.U32 R110, R135, -0x326172a9, RZ ;  /* 0xcd9e8d57876e7825 */ /* 0x000fc800078e00ff */
[----:B------:R-:W-:Y:S01]  /*2350*/  IMAD.WIDE.U32 R134, R134, -0x2daee0ad, RZ ;  /* 0xd2511f5386867825 */ /* 0x000fe200078e00ff */
[----:B------:R-:W-:Y:S02]  /*2360*/  LOP3.LUT R137, R137, R150, R111, 0x96, !PT ;  /* 0x0000009689897212 */ /* 0x000fe400078e966f */
[----:B------:R-:W-:Y:S02]  /*2370*/  IADD3 R111, PT, PT, R142, -0x4ab325aa, RZ ;  /* 0xb54cda568e6f7810 */ /* 0x000fe40007ffe0ff */
[----:B------:R-:W-:Y:S01]  /*2380*/  LOP3.LUT R150, R149, R148, R135, 0x96, !PT ;  /* 0x0000009495967212 */ /* 0x000fe200078e9687 */
[----:B------:R-:W-:-:S04]  /*2390*/  IMAD.WIDE.U32 R148, R137, -0x2daee0ad, RZ ;  /* 0xd2511f5389947825 */ /* 0x000fc800078e00ff */
[----:B------:R-:W-:Y:S02]  /*23a0*/  VIADD R135, R143, 0x646e171e ;  /* 0x646e171e8f877836 */ /* 0x000fe40000000000 */
[----:B------:R-:W-:-:S03]  /*23b0*/  IMAD.WIDE.U32 R150, R150, -0x326172a9, RZ ;  /* 0xcd9e8d5796967825 */ /* 0x000fc600078e00ff */
[----:B------:R-:W-:Y:S01]  /*23c0*/  LOP3.LUT R135, R135, R134, R149, 0x96, !PT ;  /* 0x0000008687877212 */ /* 0x000fe200078e9695 */
        /* <DEDUP_REMOVED lines=9> */
[C---:B------:R-:W-:Y:S02]  /*2460*/  IADD3 R135, PT, PT, R143.reuse, -0x24c28bd8, RZ ;  /* 0xdb3d74288f877810 */ /* 0x040fe40007ffe0ff */
[----:B------:R-:W-:Y:S01]  /*2470*/  IADD3 R137, PT, PT, R143, -0x695add53, RZ ;  /* 0x96a522ad8f897810 */ /* 0x000fe20007ffe0ff */
[----:B------:R-:W-:Y:S01]  /*2480*/  IMAD.WIDE.U32 R148, R149, -0x326172a9, RZ ;  /* 0xcd9e8d5795947825 */ /* 0x000fe200078e00ff */
[----:B------:R-:W-:-:S03]  /*2490*/  LOP3.LUT R135, R135, R134, R175, 0x96, !PT ;  /* 0x0000008687877212 */ /* 0x000fc600078e96af */
[----:B------:R-:W-:Y:S01]  /*24a0*/  VIADD R175, R142, 0x8ff34781 ;  /* 0x8ff347818eaf7836 */ /* 0x000fe20000000000 */
[----:B------:R-:W-:Y:S01]  /*24b0*/  LOP3.LUT R111, R111, R110, R149, 0x96, !PT ;  /* 0x0000006e6f6f7212 */ /* 0x000fe200078e9695 */
[----:B------:R-:W-:-:S04]  /*24c0*/  IMAD.WIDE.U32 R134, R135, -0x326172a9, RZ ;  /* 0xcd9e8d5787867825 */ /* 0x000fc800078e00ff */
[----:B------:R-:W-:Y:S01]  /*24d0*/  IMAD.WIDE.U32 R110, R111, -0x2daee0ad, RZ ;  /* 0xd2511f536f6e7825 */ /* 0x000fe200078e00ff */
[----:B------:R-:W-:-:S03]  /*24e0*/  LOP3.LUT R175, R175, R148, R135, 0x96, !PT ;  /* 0x00000094afaf7212 */ /* 0x000fc600078e9687 */
[----:B------:R-:W-:Y:S01]  /*24f0*/  IMAD.MOV.U32 R148, RZ, RZ, R134 ;  /* 0x000000ffff947224 */ /* 0x000fe200078e0086 */
[----:B------:R-:W-:Y:S01]  /*2500*/  LOP3.LUT R174, R137, R174, R111, 0x96, !PT ;  /* 0x000000ae89ae7212 */ /* 0x000fe200078e966f */
[----:B------:R-:W-:Y:S01]  /*2510*/  IMAD.MOV.U32 R111, RZ, RZ, R108 ;  /* 0x000000ffff6f7224 */ /* 0x000fe200078e006c */
[----:B------:R-:W-:Y:S01]  /*2520*/  MOV R108, R110 ;  /* 0x0000006e006c7202 */ /* 0x000fe20000000f00 */
[----:B------:R-:W-:-:S07]  /*2530*/  IMAD.MOV.U32 R110, RZ, RZ, RZ ;  /* 0x000000ffff6e7224 */ /* 0x000fce00078e00ff */
.L_x_113:
[----:B------:R-:W-:Y:S05]  /*2540*/  BSYNC.RECONVERGENT B1 ;  /* 0x0000000000017941 */ /* 0x000fea0003800200 */
.L_x_112:
[----:B------:R-:W-:Y:S01]  /*2550*/  I2FP.F32.U32 R111, R111 ;  /* 0x0000006f006f7245 */ /* 0x000fe20000201000 */
[----:B------:R-:W-:Y:S01]  /*2560*/  IMAD.U32 R135, R104, 0x10000, RZ ;  /* 0x0001000068877824 */ /* 0x000fe200078e00ff */
[----:B------:R-:W-:Y:S01]  /*2570*/  ISETP.NE.AND P3, PT, R110, 0x1, PT ;  /* 0x000000016e00780c */ /* 0x000fe20003f65270 */
[----:B------:R-:W-:Y:S01]  /*2580*/  BSSY.RECONVERGENT B1, `(.L_x_117) ;  /* 0x0000061000017945 */ /* 0x000fe20003800200 */
[----:B------:R-:W-:Y:S01]  /*2590*/  @P1 PRMT R104, R100, 0x7632, R104 ;  /* 0x0000763264681816 */ /* 0x000fe20000000068 */
[----:B------:R-:W-:Y:S01]  /*25a0*/  FFMA.FTZ R111, R111, R140, 1.1641532182693481445e-10 ;  /* 0x2f0000006f6f7423 */ /* 0x000fe2000001008c */
[----:B------:R-:W-:Y:S01]  /*25b0*/  FMUL.FTZ R135, R135, R136 ;  /* 0x0000008887877220 */ /* 0x000fe20000410000 */
[----:B------:R-:W-:Y:S01]  /*25c0*/  LOP3.LUT R4, R4, 0xfffffff7, RZ, 0xc0, !PT ;  /* 0xfffffff704047812 */ /* 0x000fe200078ec0ff */
[----:B------:R-:W-:Y:S01]  /*25d0*/  IMAD.MOV.U32 R144, RZ, RZ, 0x2 ;  /* 0x00000002ff907424 */ /* 0x000fe200078e00ff */
[----:B------:R-:W-:Y:S02]  /*25e0*/  @P1 SHF.L.U32 R104, R104, 0x10, RZ ;  /* 0x0000001068681819 */ /* 0x000fe400000006ff */
[----:B------:R-:W-:Y:S01]  /*25f0*/  FSETP.GTU.FTZ.AND P2, PT, R111, R138, PT ;  /* 0x0000008a6f00720b */ /* 0x000fe20003f5c000 */
[----:B------:R-:W-:-:S03]  /*2600*/  IMAD.MOV.U32 R111, RZ, RZ, R148 ;  /* 0x000000ffff6f7224 */ /* 0x000fc600078e0094 */
[----:B------:R-:W-:Y:S02]  /*2610*/  FSEL R135, R135, RZ, !P2 ;  /* 0x000000ff87877208 */ /* 0x000fe40005000000 */
[----:B------:R-:W-:-:S03]  /*2620*/  PLOP3.LUT P2, PT, P2, PT, PT, 0x8, 0x80 ;  /* 0x000000000080781c */ /* 0x000fc6000174e170 */
[----:B------:R-:W-:-:S05]  /*2630*/  @P1 FADD.FTZ R135, R104, R135 ;  /* 0x0000008768871221 */ /* 0x000fca0000010000 */
[----:B------:R-:W-:-:S05]  /*2640*/  F2FP.BF16.F32.PACK_AB R104, RZ, R135 ;  /* 0x00000087ff68723e */ /* 0x000fca00000010ff */
[----:B------:R-:W-:Y:S01]  /*2650*/  @P2 LOP3.LUT R4, R4, 0x8, RZ, 0xfc, !PT ;  /* 0x0000000804042812 */ /* 0x000fe200078efcff */
[----:B------:R-:W-:Y:S06]  /*2660*/  @!P3 BRA `(.L_x_118) ;  /* 0x000000040048b947 */ /* 0x000fec0003800000 */
[----:B------:R-:W-:-:S13]  /*2670*/  ISETP.NE.AND P2, PT, R110, 0x3, PT ;  /* 0x000000036e00780c */ /* 0x000fda0003f45270 */
[----:B------:R-:W-:Y:S05]  /*2680*/  @!P2 BRA `(.L_x_119) ;  /* 0x000000000018a947 */ /* 0x000fea0003800000 */
[----:B------:R-:W-:-:S13]  /*2690*/  ISETP.NE.AND P2, PT, R110, 0x2, PT ;  /* 0x000000026e00780c */ /* 0x000fda0003f45270 */
[----:B------:R-:W-:Y:S01]  /*26a0*/  @!P2 MOV R144, 0x3 ;  /* 0x000000030090a802 */ /* 0x000fe20000000f00 */
[----:B------:R-:W-:Y:S01]  /*26b0*/  @!P2 IMAD.MOV.U32 R111, RZ, RZ, R174 ;  /* 0x000000ffff6fa224 */ /* 0x000fe200078e00ae */
[----:B------:R-:W-:Y:S01]  /*26c0*/  @P2 MOV R111, R175 ;  /* 0x000000af006f2202 */ /* 0x000fe20000000f00 */
[----:B------:R-:W-:Y:S01]  /*26d0*/  @P2 VIADD R144, R110, 0x1 ;  /* 0x000000016e902836 */ /* 0x000fe20000000000 */
[----:B------:R-:W-:Y:S06]  /*26e0*/  BRA `(.L_x_118) ;  /* 0x0000000400287947 */ /* 0x000fec0003800000 */
.L_x_119:
[----:B------:R-:W-:Y:S01]  /*26f0*/  VIADD R2, R2, 0x1 ;  /* 0x0000000102027836 */ /* 0x000fe20000000000 */
[----:B------:R-:W-:Y:S03]  /*2700*/  BSSY.RECONVERGENT B2, `(.L_x_120) ;  /* 0x000000c000027945 */ /* 0x000fe60003800200 */
[C---:B------:R-:W-:Y:S01]  /*2710*/  IMAD.WIDE.U32 R150, R2.reuse, -0x2daee0ad, RZ ;  /* 0xd2511f5302967825 */ /* 0x040fe200078e00ff */
[----:B------:R-:W-:-:S13]  /*2720*/  ISETP.NE.AND P2, PT, R2, RZ, PT ;  /* 0x000000ff0200720c */ /* 0x000fda0003f45270 */
[----:B------:R-:W-:Y:S05]  /*2730*/  @P2 BRA `(.L_x_121) ;  /* 0x0000000000202947 */ /* 0x000fea0003800000 */
[----:B------:R-:W-:-:S05]  /*2740*/  VIADD R3, R3, 0x1 ;  /* 0x0000000103037836 */ /* 0x000fca0000000000 */
[----:B------:R-:W-:-:S13]  /*2750*/  ISETP.NE.AND P2, PT, R3, RZ, PT ;  /* 0x000000ff0300720c */ /* 0x000fda0003f45270 */
[----:B------:R-:W-:Y:S01]  /*2760*/  @!P2 IADD3 R6, PT, PT, R6, 0x1, RZ ;  /* 0x000000010606a810 */ /* 0x000fe20007ffe0ff */
[----:B------:R-:W-:Y:S01]  /*2770*/  @!P2 VIADD R110, R121, 0x1 ;  /* 0x00000001796ea836 */ /* 0x000fe20000000000 */
[----:B------:R-:W-:Y:S02]  /*2780*/  @!P2 MOV R3, RZ ;  /* 0x000000ff0003a202 */ /* 0x000fe40000000f00 */
[----:B------:R-:W-:-:S13]  /*2790*/  ISETP.NE.AND P3, PT, R6, RZ, !P2 ;  /* 0x000000ff0600720c */ /* 0x000fda0005765270 */
[----:B------:R-:W-:-:S04]  /*27a0*/  @P3 IMAD.MOV R110, RZ, RZ, R121 ;  /* 0x000000ffff6e3224 */ /* 0x000fc800078e0279 */
[----:B------:R-:W-:-:S07]  /*27b0*/  @!P2 IMAD.MOV.U32 R121, RZ, RZ, R110 ;  /* 0x000000ffff79a224 */ /* 0x000fce00078e006e */
.L_x_121:
[----:B------:R-:W-:Y:S05]  /*27c0*/  BSYNC.RECONVERGENT B2 ;  /* 0x0000000000027941 */ /* 0x000fea0003800200 */
.L_x_120:
[----:B------:R-:W-:Y:S01]  /*27d0*/  IMAD.WIDE.U32 R160, R6, -0x326172a9, RZ ;  /* 0xcd9e8d5706a07825 */ /* 0x000fe200078e00ff */
[----:B------:R-:W-:Y:S02]  /*27e0*/  LOP3.LUT R110, R121, R151, R143, 0x96, !PT ;  /* 0x00000097796e7212 */ /* 0x000fe400078e968f */
[----:B------:R-:W-:Y:S01]  /*27f0*/  IADD3 R151, PT, PT, R143, -0x4498517b, RZ ;  /* 0xbb67ae858f977810 */ /* 0x000fe20007ffe0ff */
[----:B------:R-:W-:Y:S01]  /*2800*/  VIADD R137, R142, 0x9e3779b9 ;  /* 0x9e3779b98e897836 */ /* 0x000fe20000000000 */
[----:B------:R-:W-:Y:S01]  /*2810*/  LOP3.LUT R148, R3, R161, R142, 0x96, !PT ;  /* 0x000000a103947212 */ /* 0x000fe200078e968e */
[----:B------:R-:W-:-:S04]  /*2820*/  IMAD.WIDE.U32 R110, R110, -0x326172a9, RZ ;  /* 0xcd9e8d576e6e7825 */ /* 0x000fc800078e00ff */
[----:B------:R-:W-:Y:S01]  /*2830*/  IMAD.WIDE.U32 R148, R148, -0x2daee0ad, RZ ;  /* 0xd2511f5394947825 */ /* 0x000fe200078e00ff */
[----:B------:R-:W-:-:S03]  /*2840*/  LOP3.LUT R137, R137, R160, R111, 0x96, !PT ;  /* 0x000000a089897212 */ /* 0x000fc600078e966f */
[----:B------:R-:W-:Y:S01]  /*2850*/  VIADD R111, R142, 0x3c6ef372 ;  /* 0x3c6ef3728e6f7836 */ /* 0x000fe20000000000 */
[----:B------:R-:W-:Y:S01]  /*2860*/  LOP3.LUT R160, R151, R150, R149, 0x96, !PT ;  /* 0x0000009697a07212 */ /* 0x000fe200078e9695 */
[----:B------:R-:W-:-:S04]  /*2870*/  IMAD.WIDE.U32 R150, R137, -0x2daee0ad, RZ ;  /* 0xd2511f5389967825 */ /* 0x000fc800078e00ff */
[----:B------:R-:W-:Y:S02]  /*2880*/  VIADD R137, R143, 0x76cf5d0a ;  /* 0x76cf5d0a8f897836 */ /* 0x000fe40000000000 */
[----:B------:R-:W-:-:S03]  /*2890*/  IMAD.WIDE.U32 R160, R160, -0x326172a9, RZ ;  /* 0xcd9e8d57a0a07825 */ /* 0x000fc600078e00ff */
[----:B------:R-:W-:Y:S01]  /*28a0*/  LOP3.LUT R137, R137, R148, R151, 0x96, !PT ;  /* 0x0000009489897212 */ /* 0x000fe200078e9697 */
[----:B------:R-:W-:Y:S01]  /*28b0*/  VIADD R151, R143, 0x32370b8f ;  /* 0x32370b8f8f977836 */ /* 0x000fe20000000000 */
[----:B------:R-:W-:Y:S01]  /*28c0*/  LOP3.LUT R148, R111, R110, R161, 0x96, !PT ;  /* 0x0000006e6f947212 */ /* 0x000fe200078e96a1 */
[----:B------:R-:W-:Y:S02]  /*28d0*/  IMAD.MOV.U32 R144, RZ, RZ, RZ ;  /* 0x000000ffff907224 */ /* 0x000fe400078e00ff */
[----:B------:R-:W-:Y:S01]  /*28e0*/  IMAD.WIDE.U32 R110, R137, -0x326172a9, RZ ;  /* 0xcd9e8d57896e7825 */ /* 0x000fe200078e00ff */
[----:B------:R-:W-:-:S03]  /*28f0*/  IADD3 R137, PT, PT, R142, -0x255992d5, RZ ;  /* 0xdaa66d2b8e897810 */ /* 0x000fc60007ffe0ff */
[----:B------:R-:W-:Y:S01]  /*2900*/  IMAD.WIDE.U32 R148, R148, -0x2daee0ad, RZ ;  /* 0xd2511f5394947825 */ /* 0x000fe200078e00ff */
[----:B------:R-:W-:Y:S02]  /*2910*/  LOP3.LUT R137, R137, R160, R111, 0x96, !PT ;  /* 0x000000a089897212 */ /* 0x000fe400078e966f */
[----:B------:R-:W-:Y:S02]  /*2920*/  IADD3 R111, PT, PT, R142, 0x78dde6e4, RZ ;  /* 0x78dde6e48e6f7810 */ /* 0x000fe40007ffe0ff */
[----:B------:R-:W-:Y:S01]  /*2930*/  LOP3.LUT R160, R151, R150, R149, 0x96, !PT ;  /* 0x0000009697a07212 */ /* 0x000fe200078e9695 */
[----:B------:R-:W-:-:S04]  /*2940*/  IMAD.WIDE.U32 R150, R137, -0x2daee0ad, RZ ;  /* 0xd2511f5389967825 */ /* 0x000fc800078e00ff */
[----:B------:R-:W-:Y:S02]  /*2950*/  VIADD R137, R143, 0xed9eba14 ;  /* 0xed9eba148f897836 */ /* 0x000fe40000000000 */
[----:B------:R-:W-:-:S03]  /*2960*/  IMAD.WIDE.U32 R160, R160, -0x326172a9, RZ ;  /* 0xcd9e8d57a0a07825 */ /* 0x000fc600078e00ff */
[----:B------:R-:W-:Y:S01]  /*2970*/  LOP3.LUT R137, R137, R148, R151, 0x96, !PT ;  /* 0x0000009489897212 */ /* 0x000fe200078e9697 */
[----:B------:R-:W-:Y:S01]  /*2980*/  VIADD R151, R143, 0xa9066899 ;  /* 0xa90668998f977836 */ /* 0x000fe20000000000 */
[----:B------:R-:W-:-:S03]  /*2990*/  LOP3.LUT R148, R111, R110, R161, 0x96, !PT ;  /* 0x0000006e6f947212 */ /* 0x000fc600078e96a1 */
[----:B------:R-:W-:-:S04]  /*29a0*/  IMAD.WIDE.U32 R110, R137, -0x326172a9, RZ ;  /* 0xcd9e8d57896e7825 */ /* 0x000fc800078e00ff */
[----:B------:R-:W-:Y:S02]  /*29b0*/  VIADD R137, R142, 0x1715609d ;  /* 0x1715609d8e897836 */ /* 0x000fe40000000000 */
[----:B------:R-:W-:-:S03]  /*29c0*/  IMAD.WIDE.U32 R148, R148, -0x2daee0ad, RZ ;  /* 0xd2511f5394947825 */ /* 0x000fc600078e00ff */
[----:B------:R-:W-:Y:S01]  /*29d0*/  LOP3.LUT R137, R137, R160, R111, 0x96, !PT ;  /* 0x000000a089897212 */ /* 0x000fe200078e966f */
[----:B------:R-:W-:Y:S01]  /*29e0*/  VIADD R111, R142, 0xb54cda56 ;  /* 0xb54cda568e6f7836 */ /* 0x000fe20000000000 */
[----:B------:R-:W-:-:S03]  /*29f0*/  LOP3.LUT R160, R151, R150, R149, 0x96, !PT ;  /* 0x0000009697a07212 */ /* 0x000fc600078e9695 */
[----:B------:R-:W-:Y:S01]  /*2a00*/  IMAD.WIDE.U32 R150, R137, -0x2daee0ad, RZ ;  /* 0xd2511f5389967825 */ /* 0x000fe200078e00ff */
[----:B------:R-:W-:-:S03]  /*2a10*/  IADD3 R137, PT, PT, R143, 0x646e171e, RZ ;  /* 0x646e171e8f897810 */ /* 0x000fc60007ffe0ff */
[----:B------:R-:W-:Y:S01]  /*2a20*/  IMAD.WIDE.U32 R160, R160, -0x326172a9, RZ ;  /* 0xcd9e8d57a0a07825 */ /* 0x000fe200078e00ff */
[----:B------:R-:W-:Y:S02]  /*2a30*/  LOP3.LUT R137, R137, R148, R151, 0x96, !PT ;  /* 0x0000009489897212 */ /* 0x000fe400078e9697 */
[----:B------:R-:W-:Y:S02]  /*2a40*/  IADD3 R151, PT, PT, R143, 0x1fd5c5a3, RZ ;  /* 0x1fd5c5a38f977810 */ /* 0x000fe40007ffe0ff */
[----:B------:R-:W-:Y:S01]  /*2a50*/  LOP3.LUT R148, R111, R110, R161, 0x96, !PT ;  /* 0x0000006e6f947212 */ /* 0x000fe200078e96a1 */
[----:B------:R-:W-:-:S04]  /*2a60*/  IMAD.WIDE.U32 R110, R137, -0x326172a9, RZ ;  /* 0xcd9e8d57896e7825 */ /* 0x000fc800078e00ff */
[----:B------:R-:W-:-:S04]  /*2a70*/  IMAD.WIDE.U32 R148, R148, -0x2daee0ad, RZ ;  /* 0xd2511f5394947825 */ /* 0x000fc800078e00ff */
[----:B------:R-:W-:Y:S01]  /*2a80*/  VIADD R137, R142, 0x5384540f ;  /* 0x5384540f8e897836 */ /* 0x000fe20000000000 */
[----:B------:R-:W-:-:S04]  /*2a90*/  LOP3.LUT R151, R151, R150, R149, 0x96, !PT ;  /* 0x0000009697977212 */ /* 0x000fc800078e9695 */
[----:B------:R-:W-:Y:S01]  /*2aa0*/  LOP3.LUT R137, R137, R160, R111, 0x96, !PT ;  /* 0x000000a089897212 */ /* 0x000fe200078e966f */
[----:B------:R-:W-:-:S04]  /*2ab0*/  IMAD.WIDE.U32 R150, R151, -0x326172a9, RZ ;  /* 0xcd9e8d5797967825 */ /* 0x000fc800078e00ff */
[----:B------:R-:W-:Y:S02]  /*2ac0*/  VIADD R111, R142, 0xf1bbcdc8 ;  /* 0xf1bbcdc88e6f7836 */ /* 0x000fe40000000000 */
[----:B------:R-:W-:-:S03]  /*2ad0*/  IMAD.WIDE.U32 R174, R137, -0x2daee0ad, RZ ;  /* 0xd2511f5389ae7825 */ /* 0x000fc600078e00ff */
[----:B------:R-:W-:Y:S01]  /*2ae0*/  LOP3.LUT R111, R111, R110, R151, 0x96, !PT ;  /* 0x0000006e6f6f7212 */ /* 0x000fe200078e9697 */
[----:B------:R-:W-:-:S04]  /*2af0*/  VIADD R137, R143, 0xdb3d7428 ;  /* 0xdb3d74288f897836 */ /* 0x000fc80000000000 */
[----:B------:R-:W-:Y:S01]  /*2b00*/  IMAD.WIDE.U32 R110, R111, -0x2daee0ad, RZ ;  /* 0xd2511f536f6e7825 */ /* 0x000fe200078e00ff */
[----:B------:R-:W-:Y:S02]  /*2b10*/  LOP3.LUT R148, R137, R148, R175, 0x96, !PT ;  /* 0x0000009489947212 */ /* 0x000fe400078e96af */
[----:B------:R-:W-:Y:S01]  /*2b20*/  IADD3 R175, PT, PT, R142, -0x700cb87f, RZ ;  /* 0x8ff347818eaf7810 */ /* 0x000fe20007ffe0ff */
[----:B------:R-:W-:Y:S02]  /*2b30*/  VIADD R137, R143, 0x96a522ad ;  /* 0x96a522ad8f897836 */ /* 0x000fe40000000000 */
[----:B------:R-:W-:-:S03]  /*2b40*/  IMAD.WIDE.U32 R148, R148, -0x326172a9, RZ ;  /* 0xcd9e8d5794947825 */ /* 0x000fc600078e00ff */
[----:B------:R-:W-:Y:S01]  /*2b50*/  LOP3.LUT R174, R137, R174, R111, 0x96, !PT ;  /* 0x000000ae89ae7212 */ /* 0x000fe200078e966f */
[----:B------:R-:W-:Y:S01]  /*2b60*/  IMAD.MOV.U32 R111, RZ, RZ, R108 ;  /* 0x000000ffff6f7224 */ /* 0x000fe200078e006c */
[----:B------:R-:W-:Y:S02]  /*2b70*/  LOP3.LUT R175, R175, R150, R149, 0x96, !PT ;  /* 0x00000096afaf7212 */ /* 0x000fe400078e9695 */
[----:B------:R-:W-:-:S07]  /*2b80*/  MOV R108, R110 ;  /* 0x0000006e006c7202 */ /* 0x000fce0000000f00 */
.L_x_118:
[----:B------:R-:W-:Y:S05]  /*2b90*/  BSYNC.RECONVERGENT B1 ;  /* 0x0000000000017941 */ /* 0x000fea0003800200 */
.L_x_117:
[----:B------:R-:W-:Y:S01]  /*2ba0*/  I2FP.F32.U32 R111, R111 ;  /* 0x0000006f006f7245 */ /* 0x000fe20000201000 */
[----:B------:R-:W-:Y:S01]  /*2bb0*/  IMAD.U32 R137, R105, 0x10000, RZ ;  /* 0x0001000069897824 */ /* 0x000fe200078e00ff */
[----:B------:R-:W-:Y:S01]  /*2bc0*/  ISETP.NE.AND P2, PT, R144, 0x1, PT ;  /* 0x000000019000780c */ /* 0x000fe20003f45270 */
[----:B------:R-:W-:Y:S01]  /*2bd0*/  BSSY.RECONVERGENT B1, `(.L_x_122) ;  /* 0x0000061000017945 */ /* 0x000fe20003800200 */
[----:B------:R-:W-:Y:S01]  /*2be0*/  @P1 SHF.L.U32 R110, R101, 0x10, RZ ;  /* 0x00000010656e1819 */ /* 0x000fe200000006ff */
[----:B------:R-:W-:Y:S01]  /*2bf0*/  FFMA.FTZ R111, R111, R140, 1.1641532182693481445e-10 ;  /* 0x2f0000006f6f7423 */ /* 0x000fe2000001008c */
[----:B------:R-:W-:Y:S01]  /*2c00*/  FMUL.FTZ R137, R137, R136 ;  /* 0x0000008889897220 */ /* 0x000fe20000410000 */
[----:B------:R-:W-:Y:S01]  /*2c10*/  LOP3.LUT R4, R4, 0xfffffffb, RZ, 0xc0, !PT ;  /* 0xfffffffb04047812 */ /* 0x000fe200078ec0ff */
[----:B------:R-:W-:Y:S01]  /*2c20*/  IMAD.MOV.U32 R146, RZ, RZ, 0x2 ;  /* 0x00000002ff927424 */ /* 0x000fe200078e00ff */
[----:B------:R-:W-:Y:S02]  /*2c30*/  PRMT R105, R105, 0x7632, R105 ;  /* 0x0000763269697816 */ /* 0x000fe40000000069 */
        /* <DEDUP_REMOVED lines=16> */
.L_x_124:
        /* <DEDUP_REMOVED lines=8> */
[----:B------:R-:W-:Y:S02]  /*2dc0*/  @!P2 VIADD R110, R121, 0x1 ;  /* 0x00000001796ea836 */ /* 0x000fe40000000000 */
[----:B------:R-:W-:Y:S01]  /*2dd0*/  @!P2 IMAD.MOV.U32 R3, RZ, RZ, RZ ;  /* 0x000000ffff03a224 */ /* 0x000fe200078e00ff */
[----:B------:R-:W-:-:S13]  /*2de0*/  ISETP.NE.AND P3, PT, R6, RZ, !P2 ;  /* 0x000000ff0600720c */ /* 0x000fda0005765270 */
[----:B------:R-:W-:-:S05]  /*2df0*/  @P3 IMAD.MOV R110, RZ, RZ, R121 ;  /* 0x000000ffff6e3224 */ /* 0x000fca00078e0279 */
[----:B------:R-:W-:-:S07]  /*2e00*/  @!P2 MOV R121, R110 ;  /* 0x0000006e0079a202 */ /* 0x000fce0000000f00 */
.L_x_126:
[----:B------:R-:W-:Y:S05]  /*2e10*/  BSYNC.RECONVERGENT B2 ;  /* 0x0000000000027941 */ /* 0x000fea0003800200 */
.L_x_125:
[----:B------:R-:W-:Y:S01]  /*2e20*/  IMAD.WIDE.U32 R150, R6, -0x326172a9, RZ ;  /* 0xcd9e8d5706967825 */ /* 0x000fe200078e00ff */
[----:B------:R-:W-:Y:S02]  /*2e30*/  LOP3.LUT R110, R121, R161, R143, 0x96, !PT ;  /* 0x000000a1796e7212 */ /* 0x000fe400078e968f */
[----:B------:R-:W-:Y:S01]  /*2e40*/  IADD3 R161, PT, PT, R143, -0x4498517b, RZ ;  /* 0xbb67ae858fa17810 */ /* 0x000fe20007ffe0ff */
[----:B------:R-:W-:Y:S01]  /*2e50*/  IMAD.MOV.U32 R146, RZ, RZ, RZ ;  /* 0x000000ffff927224 */ /* 0x000fe200078e00ff */
        /* <DEDUP_REMOVED lines=32> */
[----:B------:R-:W-:-:S03]  /*3060*/  IADD3 R149, PT, PT, R143, 0x646e171e, RZ ;  /* 0x646e171e8f957810 */ /* 0x000fc60007ffe0ff */
        /* <DEDUP_REMOVED lines=13> */
[----:B------:R-:W-:Y:S02]  /*3140*/  LOP3.LUT R149, R149, R148, R175, 0x96, !PT ;  /* 0x0000009495957212 */ /* 0x000fe400078e96af */
[----:B------:R-:W-:Y:S02]  /*3150*/  IADD3 R175, PT, PT, R142, -0x700cb87f, RZ ;  /* 0x8ff347818eaf7810 */ /* 0x000fe40007ffe0ff */
[----:B------:R-:W-:Y:S01]  /*3160*/  LOP3.LUT R111, R111, R110, R151, 0x96, !PT ;  /* 0x0000006e6f6f7212 */ /* 0x000fe200078e9697 */
[----:B------:R-:W-:Y:S02]  /*3170*/  VIADD R151, R143, 0x96a522ad ;  /* 0x96a522ad8f977836 */ /* 0x000fe40000000000 */
[----:B------:R-:W-:-:S04]  /*3180*/  IMAD.WIDE.U32 R148, R149, -0x326172a9, RZ ;  /* 0xcd9e8d5795947825 */ /* 0x000fc800078e00ff */
[----:B------:R-:W-:Y:S01]  /*3190*/  IMAD.WIDE.U32 R110, R111, -0x2daee0ad, RZ ;  /* 0xd2511f536f6e7825 */ /* 0x000fe200078e00ff */
[----:B------:R-:W-:-:S04]  /*31a0*/  LOP3.LUT R175, R175, R150, R149, 0x96, !PT ;  /* 0x00000096afaf7212 */ /* 0x000fc800078e9695 */
[----:B------:R-:W-:Y:S01]  /*31b0*/  LOP3.LUT R174, R151, R174, R111, 0x96, !PT ;  /* 0x000000ae97ae7212 */ /* 0x000fe200078e966f */
[----:B------:R-:W-:Y:S01]  /*31c0*/  IMAD.MOV.U32 R111, RZ, RZ, R108 ;  /* 0x000000ffff6f7224 */ /* 0x000fe200078e006c */
[----:B------:R-:W-:-:S07]  /*31d0*/  MOV R108, R110 ;  /* 0x0000006e006c7202 */ /* 0x000fce0000000f00 */
.L_x_123:
[----:B------:R-:W-:Y:S05]  /*31e0*/  BSYNC.RECONVERGENT B1 ;  /* 0x0000000000017941 */ /* 0x000fea0003800200 */
.L_x_122:
[----:B------:R-:W-:Y:S01]  /*31f0*/  I2FP.F32.U32 R111, R111 ;  /* 0x0000006f006f7245 */ /* 0x000fe20000201000 */
[----:B------:R-:W-:Y:S01]  /*3200*/  IMAD.U32 R105, R105, 0x10000, RZ ;  /* 0x0001000069697824 */ /* 0x000fe200078e00ff */
[----:B------:R-:W-:Y:S01]  /*3210*/  @P1 PRMT R110, R101, 0x7632, R110 ;  /* 0x00007632656e1816 */ /* 0x000fe2000000006e */
[----:B------:R-:W-:Y:S01]  /*3220*/  BSSY.RECONVERGENT B1, `(.L_x_127) ;  /* 0x0000062000017945 */ /* 0x000fe20003800200 */
[----:B------:R-:W-:Y:S01]  /*3230*/  LOP3.LUT R4, R4, 0xfffffffd, RZ, 0xc0, !PT ;  /* 0xfffffffd04047812 */ /* 0x000fe200078ec0ff */
[----:B------:R-:W-:Y:S01]  /*3240*/  FFMA.FTZ R111, R111, R140, 1.1641532182693481445e-10 ;  /* 0x2f0000006f6f7423 */ /* 0x000fe2000001008c */
[----:B------:R-:W-:Y:S01]  /*3250*/  FMUL.FTZ R105, R105, R136 ;  /* 0x0000008869697220 */ /* 0x000fe20000410000 */
[----:B------:R-:W-:Y:S01]  /*3260*/  @P1 SHF.L.U32 R110, R110, 0x10, RZ ;  /* 0x000000106e6e1819 */ /* 0x000fe200000006ff */
[----:B------:R-:W-:Y:S02]  /*3270*/  IMAD.MOV.U32 R150, RZ, RZ, 0x2 ;  /* 0x00000002ff967424 */ /* 0x000fe400078e00ff */
[----:B------:R-:W-:Y:S01]  /*3280*/  FSETP.GTU.FTZ.AND P2, PT, R111, R138, PT ;  /* 0x0000008a6f00720b */ /* 0x000fe20003f5c000 */
[----:B------:R-:W-:-:S03]  /*3290*/  IMAD.MOV.U32 R111, RZ, RZ, R148 ;  /* 0x000000ffff6f7224 */ /* 0x000fc600078e0094 */
[----:B------:R-:W-:Y:S02]  /*32a0*/  FSEL R149, R105, RZ, !P2 ;  /* 0x000000ff69957208 */ /* 0x000fe40005000000 */
[----:B------:R-:W-:Y:S02]  /*32b0*/  PLOP3.LUT P3, PT, P2, PT, PT, 0x8, 0x80 ;  /* 0x000000000080781c */ /* 0x000fe4000176e170 */
[----:B------:R-:W-:Y:S01]  /*32c0*/  ISETP.NE.AND P2, PT, R146, 0x1, PT ;  /* 0x000000019200780c */ /* 0x000fe20003f45270 */
[----:B------:R-:W-:-:S05]  /*32d0*/  @P1 FADD.FTZ R149, R110, R149 ;  /* 0x000000956e951221 */ /* 0x000fca0000010000 */
[----:B------:R-:W-:-:S05]  /*32e0*/  F2FP.BF16.F32.PACK_AB R105, RZ, R149 ;  /* 0x00000095ff69723e */ /* 0x000fca00000010ff */
[----:B------:R-:W-:Y:S02]  /*32f0*/  @P3 LOP3.LUT R4, R4, 0x2, RZ, 0xfc, !PT ;  /* 0x0000000204043812 */ /* 0x000fe400078efcff */
[----:B------:R-:W-:Y:S05]  /*3300*/  @!P2 BRA `(.L_x_128) ;  /* 0x00000004004ca947 */ /* 0x000fea0003800000 */
        /* <DEDUP_REMOVED lines=8> */
.L_x_129:
        /* <DEDUP_REMOVED lines=13> */
.L_x_131:
[----:B------:R-:W-:Y:S05]  /*3460*/  BSYNC.RECONVERGENT B2 ;  /* 0x0000000000027941 */ /* 0x000fea0003800200 */
.L_x_130:
        /* <DEDUP_REMOVED lines=55> */
[----:B------:R-:W-:-:S03]  /*37e0*/  LOP3.LUT R175, R175, R160, R151, 0x96, !PT ;  /* 0x000000a0afaf7212 */ /* 0x000fc600078e9697 */
[----:B------:R-:W-:Y:S01]  /*37f0*/  IMAD.MOV.U32 R148, RZ, RZ, R150 ;  /* 0x000000ffff947224 */ /* 0x000fe200078e0096 */
[----:B------:R-:W-:Y:S01]  /*3800*/  LOP3.LUT R174, R161, R174, R111, 0x96, !PT ;  /* 0x000000aea1ae7212 */ /* 0x000fe200078e966f */
[----:B------:R-:W-:Y:S01]  /*3810*/  IMAD.MOV.U32 R150, RZ, RZ, RZ ;  /* 0x000000ffff967224 */ /* 0x000fe200078e00ff */
[----:B------:R-:W-:Y:S01]  /*3820*/  MOV R111, R108 ;  /* 0x0000006c006f7202 */ /* 0x000fe20000000f00 */
[----:B------:R-:W-:-:S07]  /*3830*/  IMAD.MOV.U32 R108, RZ, RZ, R110 ;  /* 0x000000ffff6c7224 */ /* 0x000fce00078e006e */
.L_x_128:
[----:B------:R-:W-:Y:S05]  /*3840*/  BSYNC.RECONVERGENT B1 ;  /* 0x0000000000017941 */ /* 0x000fea0003800200 */
.L_x_127:
[----:B------:R-:W-:Y:S01]  /*3850*/  I2FP.F32.U32 R111, R111 ;  /* 0x0000006f006f7245 */ /* 0x000fe20000201000 */
[----:B------:R-:W-:Y:S01]  /*3860*/  @P1 IMAD.U32 R110, R102, 0x10000, RZ ;  /* 0x00010000666e1824 */ /* 0x000fe200078e00ff */
[----:B------:R-:W-:Y:S01]  /*3870*/  SHF.L.U32 R151, R106, 0x10, RZ ;  /* 0x000000106a977819 */ /* 0x000fe200000006ff */
[----:B------:R-:W-:Y:S01]  /*3880*/  BSSY.RECONVERGENT B1, `(.L_x_132) ;  /* 0x0000060000017945 */ /* 0x000fe20003800200 */
[----:B------:R-:W-:Y:S01]  /*3890*/  ISETP.NE.AND P3, PT, R150, 0x1, PT ;  /* 0x000000019600780c */ /* 0x000fe20003f65270 */
[----:B------:R-:W-:Y:S01]  /*38a0*/  FFMA.FTZ R111, R111, R140, 1.1641532182693481445e-10 ;  /* 0x2f0000006f6f7423 */ /* 0x000fe2000001008c */
[----:B------:R-:W-:Y:S01]  /*38b0*/  PRMT R106, R106, 0x7632, R106 ;  /* 0x000076326a6a7816 */ /* 0x000fe2000000006a */
[----:B------:R-:W-:-:S03]  /*38c0*/  FMUL.FTZ R151, R151, R136 ;  /* 0x0000008897977220 */ /* 0x000fc60000410000 */
[----:B------:R-:W-:Y:S02]  /*38d0*/  FSETP.GTU.FTZ.AND P2, PT, R111, R138, PT ;  /* 0x0000008a6f00720b */ /* 0x000fe40003f5c000 */
[----:B------:R-:W-:Y:S02]  /*38e0*/  MOV R111, R148 ;  /* 0x00000094006f7202 */ /* 0x000fe40000000f00 */
[----:B------:R-:W-:Y:S02]  /*38f0*/  FSEL R151, R151, RZ, !P2 ;  /* 0x000000ff97977208 */ /* 0x000fe40005000000 */
[----:B------:R-:W-:-:S03]  /*3900*/  PLOP3.LUT P2, PT, P2, PT, PT, 0x8, 0x80 ;  /* 0x000000000080781c */ /* 0x000fc6000174e170 */
[----:B------:R-:W-:Y:S01]  /*3910*/  @P1 FADD.FTZ R151, R110, R151 ;  /* 0x000000976e971221 */ /* 0x000fe20000010000 */
[----:B------:R-:W-:-:S04]  /*3920*/  IMAD.MOV.U32 R110, RZ, RZ, 0x2 ;  /* 0x00000002ff6e7424 */ /* 0x000fc800078e00ff */
[----:B------:R-:W-:Y:S01]  /*3930*/  F2FP.BF16.F32.PACK_AB R144, RZ, R151 ;  /* 0x00000097ff90723e */ /* 0x000fe200000010ff */
[----:B------:R-:W-:Y:S06]  /*3940*/  @!P3 BRA `(.L_x_133) ;  /* 0x00000004004cb947 */ /* 0x000fec0003800000 */
[----:B------:R-:W-:-:S13]  /*3950*/  ISETP.NE.AND P3, PT, R150, 0x3, PT ;  /* 0x000000039600780c */ /* 0x000fda0003f65270 */
[----:B------:R-:W-:Y:S05]  /*3960*/  @!P3 BRA `(.L_x_134) ;  /* 0x000000000018b947 */ /* 0x000fea0003800000 */
[----:B------:R-:W-:-:S13]  /*3970*/  ISETP.NE.AND P3, PT, R150, 0x2, PT ;  /* 0x000000029600780c */ /* 0x000fda0003f65270 */
[----:B------:R-:W-:Y:S01]  /*3980*/  @!P3 IMAD.MOV.U32 R110, RZ, RZ, 0x3 ;  /* 0x00000003ff6eb424 */ /* 0x000fe200078e00ff */
[----:B------:R-:W-:Y:S01]  /*3990*/  @P3 IADD3 R110, PT, PT, R150, 0x1, RZ ;  /* 0x00000001966e3810 */ /* 0x000fe20007ffe0ff */
[----:B------:R-:W-:Y:S02]  /*39a0*/  @!P3 IMAD.MOV.U32 R111, RZ, RZ, R174 ;  /* 0x000000ffff6fb224 */ /* 0x000fe400078e00ae */
[----:B------:R-:W-:Y:S01]  /*39b0*/  @P3 IMAD.MOV.U32 R111, RZ, RZ, R175 ;  /* 0x000000ffff6f3224 */ /* 0x000fe200078e00af */
[----:B------:R-:W-:Y:S06]  /*39c0*/  BRA `(.L_x_133) ;  /* 0x00000004002c7947 */ /* 0x000fec0003800000 */
.L_x_134:
[----:B------:R-:W-:Y:S01]  /*39d0*/  VIADD R2, R2, 0x1 ;  /* 0x0000000102027836 */ /* 0x000fe20000000000 */
[----:B------:R-:W-:Y:S03]  /*39e0*/  BSSY.RECONVERGENT B2, `(.L_x_135) ;  /* 0x000000c000027945 */ /* 0x000fe60003800200 */
[C---:B------:R-:W-:Y:S01]  /*39f0*/  IMAD.WIDE.U32 R170, R2.reuse, -0x2daee0ad, RZ ;  /* 0xd2511f5302aa7825 */ /* 0x040fe200078e00ff */
[----:B------:R-:W-:-:S13]  /*3a00*/  ISETP.NE.AND P3, PT, R2, RZ, PT ;  /* 0x000000ff0200720c */ /* 0x000fda0003f65270 */
[----:B------:R-:W-:Y:S05]  /*3a10*/  @P3 BRA `(.L_x_136) ;  /* 0x0000000000203947 */ /* 0x000fea0003800000 */
[----:B------:R-:W-:-:S04]  /*3a20*/  IADD3 R3, PT, PT, R3, 0x1, RZ ;  /* 0x0000000103037810 */ /* 0x000fc80007ffe0ff */
[----:B------:R-:W-:-:S13]  /*3a30*/  ISETP.NE.AND P3, PT, R3, RZ, PT ;  /* 0x000000ff0300720c */ /* 0x000fda0003f65270 */
[----:B------:R-:W-:Y:S02]  /*3a40*/  @!P3 VIADD R6, R6, 0x1 ;  /* 0x000000010606b836 */ /* 0x000fe40000000000 */
[----:B------:R-:W-:Y:S02]  /*3a50*/  @!P3 VIADD R110, R121, 0x1 ;  /* 0x00000001796eb836 */ /* 0x000fe40000000000 */
[----:B------:R-:W-:Y:S01]  /*3a60*/  @!P3 IMAD.MOV.U32 R3, RZ, RZ, RZ ;  /* 0x000000ffff03b224 */ /* 0x000fe200078e00ff */
[----:B------:R-:W-:-:S13]  /*3a70*/  ISETP.NE.AND P4, PT, R6, RZ, !P3 ;  /* 0x000000ff0600720c */ /* 0x000fda0005f85270 */
[----:B------:R-:W-:-:S05]  /*3a80*/  @P4 IADD3 R110, PT, PT, R121, RZ, RZ ;  /* 0x000000ff796e4210 */ /* 0x000fca0007ffe0ff */
[----:B------:R-:W-:-:S07]  /*3a90*/  @!P3 IMAD.MOV.U32 R121, RZ, RZ, R110 ;  /* 0x000000ffff79b224 */ /* 0x000fce00078e006e */
.L_x_136:
[----:B------:R-:W-:Y:S05]  /*3aa0*/  BSYNC.RECONVERGENT B2 ;  /* 0x0000000000027941 */ /* 0x000fea0003800200 */
.L_x_135:
        /* <DEDUP_REMOVED lines=44> */
[----:B------:R-:W-:Y:S02]  /*3d70*/  IADD3 R111, PT, PT, R142, -0xe443238, RZ ;  /* 0xf1bbcdc88e6f7810 */ /* 0x000fe40007ffe0ff */
[----:B------:R-:W-:Y:S01]  /*3d80*/  LOP3.LUT R171, R171, R170, R161, 0x96, !PT ;  /* 0x000000aaabab7212 */ /* 0x000fe200078e96a1 */
[----:B------:R-:W-:-:S04]  /*3d90*/  IMAD.WIDE.U32 R174, R163, -0x2daee0ad, RZ ;  /* 0xd2511f53a3ae7825 */ /* 0x000fc800078e00ff */
[----:B------:R-:W-:-:S04]  /*3da0*/  IMAD.WIDE.U32 R162, R171, -0x326172a9, RZ ;  /* 0xcd9e8d57aba27825 */ /* 0x000fc800078e00ff */
[----:B------:R-:W-:Y:S01]  /*3db0*/  VIADD R161, R143, 0xdb3d7428 ;  /* 0xdb3d74288fa17836 */ /* 0x000fe20000000000 */
[----:B------:R-:W-:Y:S01]  /*3dc0*/  LOP3.LUT R111, R111, R110, R163, 0x96, !PT ;  /* 0x0000006e6f6f7212 */ /* 0x000fe200078e96a3 */
[----:B------:R-:W-:-:S03]  /*3dd0*/  VIADD R163, R143, 0x96a522ad ;  /* 0x96a522ad8fa37836 */ /* 0x000fc60000000000 */
[----:B------:R-:W-:Y:S01]  /*3de0*/  LOP3.LUT R161, R161, R160, R175, 0x96, !PT ;  /* 0x000000a0a1a17212 */ /* 0x000fe200078e96af */
[----:B------:R-:W-:-:S04]  /*3df0*/  IMAD.WIDE.U32 R110, R111, -0x2daee0ad, RZ ;  /* 0xd2511f536f6e7825 */ /* 0x000fc800078e00ff */
[----:B------:R-:W-:Y:S01]  /*3e00*/  IMAD.WIDE.U32 R160, R161, -0x326172a9, RZ ;  /* 0xcd9e8d57a1a07825 */ /* 0x000fe200078e00ff */
[----:B------:R-:W-:-:S03]  /*3e10*/  LOP3.LUT R174, R163, R174, R111, 0x96, !PT ;  /* 0x000000aea3ae7212 */ /* 0x000fc600078e966f */
[----:B------:R-:W-:Y:S01]  /*3e20*/  VIADD R175, R142, 0x8ff34781 ;  /* 0x8ff347818eaf7836 */ /* 0x000fe20000000000 */
[----:B------:R-:W-:Y:S01]  /*3e30*/  MOV R148, R160 ;  /* 0x000000a000947202 */ /* 0x000fe20000000f00 */
[----:B------:R-:W-:Y:S02]  /*3e40*/  IMAD.MOV.U32 R111, RZ, RZ, R108 ;  /* 0x000000ffff6f7224 */ /* 0x000fe400078e006c */
[----:B------:R-:W-:Y:S02]  /*3e50*/  IMAD.MOV.U32 R108, RZ, RZ, R110 ;  /* 0x000000ffff6c7224 */ /* 0x000fe400078e006e */
[----:B------:R-:W-:Y:S01]  /*3e60*/  HFMA2 R110, -RZ, RZ, 0, 0 ;  /* 0x00000000ff6e7431 */ /* 0x000fe200000001ff */
[----:B------:R-:W-:-:S07]  /*3e70*/  LOP3.LUT R175, R175, R162, R161, 0x96, !PT ;  /* 0x000000a2afaf7212 */ /* 0x000fce00078e96a1 */
.L_x_133:
[----:B------:R-:W-:Y:S05]  /*3e80*/  BSYNC.RECONVERGENT B1 ;  /* 0x0000000000017941 */ /* 0x000fea0003800200 */
.L_x_132:
[----:B------:R-:W-:Y:S01]  /*3e90*/  I2FP.F32.U32 R111, R111 ;  /* 0x0000006f006f7245 */ /* 0x000fe20000201000 */
[----:B------:R-:W-:Y:S01]  /*3ea0*/  IMAD.U32 R161, R106, 0x10000, RZ ;  /* 0x000100006aa17824 */ /* 0x000fe200078e00ff */
[----:B------:R-:W-:Y:S01]  /*3eb0*/  ISETP.NE.AND P4, PT, R110, 0x1, PT ;  /* 0x000000016e00780c */ /* 0x000fe20003f85270 */
[----:B------:R-:W-:Y:S01]  /*3ec0*/  BSSY.RECONVERGENT B1, `(.L_x_137) ;  /* 0x0000060000017945 */ /* 0x000fe20003800200 */
[----:B------:R-:W-:Y:S01]  /*3ed0*/  @P1 PRMT R106, R102, 0x7632, R106 ;  /* 0x00007632666a1816 */ /* 0x000fe2000000006a */
[----:B------:R-:W-:Y:S01]  /*3ee0*/  FFMA.FTZ R111, R111, R140, 1.1641532182693481445e-10 ;  /* 0x2f0000006f6f7423 */ /* 0x000fe2000001008c */
[----:B------:R-:W-:Y:S01]  /*3ef0*/  FMUL.FTZ R161, R161, R136 ;  /* 0x00000088a1a17220 */ /* 0x000fe20000410000 */
[----:B------:R-:W-:Y:S02]  /*3f00*/  MOV R156, 0x2 ;  /* 0x00000002009c7802 */ /* 0x000fe40000000f00 */
[----:B------:R-:W-:Y:S01]  /*3f10*/  @P1 IMAD.U32 R106, R106, 0x10000, RZ ;  /* 0x000100006a6a1824 */ /* 0x000fe200078e00ff */
[----:B------:R-:W-:-:S04]  /*3f20*/  FSETP.GTU.FTZ.AND P3, PT, R111, R138, PT ;  /* 0x0000008a6f00720b */ /* 0x000fc80003f7c000 */
[----:B------:R-:W-:Y:S02]  /*3f30*/  FSEL R161, R161, RZ, !P3 ;  /* 0x000000ffa1a17208 */ /* 0x000fe40005800000 */
[----:B------:R-:W-:-:S03]  /*3f40*/  PLOP3.LUT P3, PT, P3, PT, PT, 0x8, 0x80 ;  /* 0x000000000080781c */ /* 0x000fc60001f6e170 */
[----:B------:R-:W-:Y:S01]  /*3f50*/  @P1 FADD.FTZ R161, R106, R161 ;  /* 0x000000a16aa11221 */ /* 0x000fe20000010000 */
[----:B------:R-:W-:-:S04]  /*3f60*/  IMAD.MOV.U32 R106, RZ, RZ, R148 ;  /* 0x000000ffff6a7224 */ /* 0x000fc800078e0094 */
[----:B------:R-:W-:Y:S01]  /*3f70*/  F2FP.BF16.F32.PACK_AB R146, RZ, R161 ;  /* 0x000000a1ff92723e */ /* 0x000fe200000010ff */
        /* <DEDUP_REMOVED lines=9> */
.L_x_139:
        /* <DEDUP_REMOVED lines=13> */
.L_x_141:
[----:B------:R-:W-:Y:S05]  /*40e0*/  BSYNC.RECONVERGENT B2 ;  /* 0x0000000000027941 */ /* 0x000fea0003800200 */
.L_x_140:
        /* <DEDUP_REMOVED lines=8> */
[----:B------:R-:W-:Y:S02]  /*4170*/  VIADD R111, R142, 0x3c6ef372 ;  /* 0x3c6ef3728e6f7836 */ /* 0x000fe40000000000 */
[----:B------:R-:W-:Y:S01]  /*4180*/  IMAD.MOV.U32 R106, RZ, RZ, R108 ;  /* 0x000000ffff6a7224 */ /* 0x000fe200078e006c */
[----:B------:R-:W-:Y:S01]  /*4190*/  LOP3.LUT R175, R175, R170, R163, 0x96, !PT ;  /* 0x000000aaafaf7212 */ /* 0x000fe200078e96a3 */
[----:B------:R-:W-:Y:S01]  /*41a0*/  IMAD.WIDE.U32 R170, R171, -0x2daee0ad, RZ ;  /* 0xd2511f53abaa7825 */ /* 0x000fe200078e00ff */
[----:B------:R-:W-:-:S03]  /*41b0*/  IADD3 R163, PT, PT, R143, 0x76cf5d0a, RZ ;  /* 0x76cf5d0a8fa37810 */ /* 0x000fc60007ffe0ff */
[----:B------:R-:W-:Y:S01]  /*41c0*/  IMAD.WIDE.U32 R174, R175, -0x326172a9, RZ ;  /* 0xcd9e8d57afae7825 */ /* 0x000fe200078e00ff */
[----:B------:R-:W-:-:S03]  /*41d0*/  LOP3.LUT R163, R163, R162, R171, 0x96, !PT ;  /* 0x000000a2a3a37212 */ /* 0x000fc600078e96ab */
[----:B------:R-:W-:Y:S01]  /*41e0*/  VIADD R171, R142, 0xdaa66d2b ;  /* 0xdaa66d2b8eab7836 */ /* 0x000fe20000000000 */
        /* <DEDUP_REMOVED lines=11> */
[----:B------:R-:W-:Y:S01]  /*42a0*/  IMAD.MOV.U32 R156, RZ, RZ, RZ ;  /* 0x000000ffff9c7224 */ /* 0x000fe200078e00ff */
[----:B------:R-:W-:Y:S01]  /*42b0*/  LOP3.LUT R162, R111, R110, R175, 0x96, !PT ;  /* 0x0000006e6fa27212 */ /* 0x000fe200078e96af */
[----:B------:R-:W-:Y:S01]  /*42c0*/  VIADD R175, R143, 0xa9066899 ;  /* 0xa90668998faf7836 */ /* 0x000fe20000000000 */
[----:B------:R-:W-:Y:S01]  /*42d0*/  IADD3 R171, PT, PT, R142, 0x1715609d, RZ ;  /* 0x1715609d8eab7810 */ /* 0x000fe20007ffe0ff */
        /* <DEDUP_REMOVED lines=27> */
[----:B------:R-:W-:Y:S01]  /*4490*/  IMAD.MOV.U32 R148, RZ, RZ, R162 ;  /* 0x000000ffff947224 */ /* 0x000fe200078e00a2 */
[----:B------:R-:W-:Y:S02]  /*44a0*/  LOP3.LUT R174, R171, R174, R111, 0x96, !PT ;  /* 0x000000aeabae7212 */ /* 0x000fe400078e966f */
[----:B------:R-:W-:-:S07]  /*44b0*/  MOV R108, R110 ;  /* 0x0000006e006c7202 */ /* 0x000fce0000000f00 */
.L_x_138:
[----:B------:R-:W-:Y:S05]  /*44c0*/  BSYNC.RECONVERGENT B1 ;  /* 0x0000000000017941 */ /* 0x000fea0003800200 */
.L_x_137:
[----:B------:R-:W-:Y:S01]  /*44d0*/  I2FP.F32.U32 R111, R106 ;  /* 0x0000006a006f7245 */ /* 0x000fe20000201000 */
[----:B------:R-:W-:Y:S01]  /*44e0*/  IMAD.U32 R163, R107, 0x10000, RZ ;  /* 0x000100006ba37824 */ /* 0x000fe200078e00ff */
[----:B------:R-:W-:Y:S01]  /*44f0*/  ISETP.NE.AND P5, PT, R156, 0x1, PT ;  /* 0x000000019c00780c */ /* 0x000fe20003fa5270 */
[----:B------:R-:W-:Y:S01]  /*4500*/  BSSY.RECONVERGENT B1, `(.L_x_142) ;  /* 0x0000060000017945 */ /* 0x000fe20003800200 */
[----:B------:R-:W-:Y:S01]  /*4510*/  @P1 SHF.L.U32 R106, R103, 0x10, RZ ;  /* 0x00000010676a1819 */ /* 0x000fe200000006ff */
[----:B------:R-:W-:Y:S01]  /*4520*/  FFMA.FTZ R111, R111, R140, 1.1641532182693481445e-10 ;  /* 0x2f0000006f6f7423 */ /* 0x000fe2000001008c */
[----:B------:R-:W-:Y:S01]  /*4530*/  FMUL.FTZ R163, R163, R136 ;  /* 0x00000088a3a37220 */ /* 0x000fe20000410000 */
[----:B------:R-:W-:Y:S01]  /*4540*/  PRMT R154, R107, 0x7632, R154 ;  /* 0x000076326b9a7816 */ /* 0x000fe2000000009a */
[----:B------:R-:W-:Y:S02]  /*4550*/  IMAD.MOV.U32 R150, RZ, RZ, 0x2 ;  /* 0x00000002ff967424 */ /* 0x000fe400078e00ff */
[----:B------:R-:W-:Y:S01]  /*4560*/  FSETP.GTU.FTZ.AND P4, PT, R111, R138, PT ;  /* 0x0000008a6f00720b */ /* 0x000fe20003f9c000 */
[----:B------:R-:W-:-:S03]  /*4570*/  IMAD.MOV.U32 R107, RZ, RZ, R148 ;  /* 0x000000ffff6b7224 */ /* 0x000fc600078e0094 */
[----:B------:R-:W-:Y:S02]  /*4580*/  FSEL R163, R163, RZ, !P4 ;  /* 0x000000ffa3a37208 */ /* 0x000fe40006000000 */
[----:B------:R-:W-:-:S03]  /*4590*/  PLOP3.LUT P4, PT, P4, PT, PT, 0x8, 0x80 ;  /* 0x000000000080781c */ /* 0x000fc6000278e170 */
[----:B------:R-:W-:-:S05]  /*45a0*/  @P1 FADD.FTZ R163, R106, R163 ;  /* 0x000000a36aa31221 */ /* 0x000fca0000010000 */
[----:B------:R-:W-:Y:S01]  /*45b0*/  F2FP.BF16.F32.PACK_AB R152, RZ, R163 ;  /* 0x000000a3ff98723e */ /* 0x000fe200000010ff */
        /* <DEDUP_REMOVED lines=9> */
.L_x_144:
        /* <DEDUP_REMOVED lines=13> */
.L_x_146:
[----:B------:R-:W-:Y:S05]  /*4720*/  BSYNC.RECONVERGENT B2 ;  /* 0x0000000000027941 */ /* 0x000fea0003800200 */
.L_x_145:
        /* <DEDUP_REMOVED lines=17> */
[----:B------:R-:W-:Y:S01]  /*4840*/  IADD3 R171, PT, PT, R142, -0x255992d5, RZ ;  /* 0xdaa66d2b8eab7810 */ /* 0x000fe20007ffe0ff */
[----:B------:R-:W-:-:S04]  /*4850*/  IMAD.WIDE.U32 R106, R111, -0x326172a9, RZ ;  /* 0xcd9e8d576f6a7825 */ /* 0x000fc800078e00ff */
        /* <DEDUP_REMOVED lines=29> */
[----:B------:R-:W-:-:S04]  /*4a30*/  IMAD.WIDE.U32 R170, R170, -0x326172a9, RZ ;  /* 0xcd9e8d57aaaa7825 */ /* 0x000fc800078e00ff */
[----:B------:R-:W-:Y:S01]  /*4a40*/  VIADD R111, R143, 0xdb3d7428 ;  /* 0xdb3d74288f6f7836 */ /* 0x000fe20000000000 */
[----:B------:R-:W-:Y:S01]  /*4a50*/  LOP3.LUT R107, R107, R106, R171, 0x96, !PT ;  /* 0x0000006a6b6b7212 */ /* 0x000fe200078e96ab */
[----:B------:R-:W-:-:S03]  /*4a60*/  VIADD R171, R143, 0x96a522ad ;  /* 0x96a522ad8fab7836 */ /* 0x000fc60000000000 */
[----:B------:R-:W-:Y:S01]  /*4a70*/  LOP3.LUT R111, R111, R110, R175, 0x96, !PT ;  /* 0x0000006e6f6f7212 */ /* 0x000fe200078e96af */
[----:B------:R-:W-:Y:S01]  /*4a80*/  IMAD.WIDE.U32 R106, R107, -0x2daee0ad, RZ ;  /* 0xd2511f536b6a7825 */ /* 0x000fe200078e00ff */
[----:B------:R-:W-:-:S03]  /*4a90*/  IADD3 R175, PT, PT, R142, -0x700cb87f, RZ ;  /* 0x8ff347818eaf7810 */ /* 0x000fc60007ffe0ff */
[----:B------:R-:W-:Y:S01]  /*4aa0*/  IMAD.WIDE.U32 R110, R111, -0x326172a9, RZ ;  /* 0xcd9e8d576f6e7825 */ /* 0x000fe200078e00ff */
[----:B------:R-:W-:Y:S02]  /*4ab0*/  LOP3.LUT R174, R171, R174, R107, 0x96, !PT ;  /* 0x000000aeabae7212 */ /* 0x000fe400078e966b */
[----:B------:R-:W-:Y:S01]  /*4ac0*/  MOV R107, R108 ;  /* 0x0000006c006b7202 */ /* 0x000fe20000000f00 */
[----:B------:R-:W-:Y:S01]  /*4ad0*/  IMAD.MOV.U32 R148, RZ, RZ, R110 ;  /* 0x000000ffff947224 */ /* 0x000fe200078e006e */
[----:B------:R-:W-:Y:S01]  /*4ae0*/  LOP3.LUT R175, R175, R170, R111, 0x96, !PT ;  /* 0x000000aaafaf7212 */ /* 0x000fe200078e966f */
[----:B------:R-:W-:-:S07]  /*4af0*/  IMAD.MOV.U32 R108, RZ, RZ, R106 ;  /* 0x000000ffff6c7224 */ /* 0x000fce00078e006a */
.L_x_143:
[----:B------:R-:W-:Y:S05]  /*4b00*/  BSYNC.RECONVERGENT B1 ;  /* 0x0000000000017941 */ /* 0x000fea0003800200 */
.L_x_142:
[----:B------:R-:W-:Y:S02]  /*4b10*/  I2FP.F32.U32 R107, R107 ;  /* 0x0000006b006b7245 */ /* 0x000fe40000201000 */
[----:B------:R-:W-:Y:S02]  /*4b20*/  SHF.L.U32 R111, R154, 0x10, RZ ;  /* 0x000000109a6f7819 */ /* 0x000fe400000006ff */
[----:B------:R-:W-:Y:S01]  /*4b30*/  @P1 PRMT R106, R103, 0x7632, R106 ;  /* 0x00007632676a1816 */ /* 0x000fe2000000006a */
[----:B------:R-:W-:Y:S01]  /*4b40*/  FFMA.FTZ R107, R107, R140, 1.1641532182693481445e-10 ;  /* 0x2f0000006b6b7423 */ /* 0x000fe2000001008c */
[----:B------:R-:W-:Y:S01]  /*4b50*/  PRMT R105, R134, 0x5410, R105 ;  /* 0x0000541086697816 */ /* 0x000fe20000000069 */
[----:B------:R-:W-:Y:S01]  /*4b60*/  FMUL.FTZ R111, R111, R136 ;  /* 0x000000886f6f7220 */ /* 0x000fe20000410000 */
[----:B------:R-:W-:Y:S01]  /*4b70*/  PRMT R104, R109, 0x5410, R104 ;  /* 0x000054106d687816 */ /* 0x000fe20000000068 */
[----:B------:R-:W-:Y:S01]  /*4b80*/  @P1 IMAD.U32 R106, R106, 0x10000, RZ ;  /* 0x000100006a6a1824 */ /* 0x000fe200078e00ff */
[----:B------:R-:W-:-:S04]  /*4b90*/  FSETP.GTU.FTZ.AND P5, PT, R107, R138, PT ;  /* 0x0000008a6b00720b */ /* 0x000fc80003fbc000 */
[----:B------:R-:W-:Y:S02]  /*4ba0*/  FSEL R171, R111, RZ, !P5 ;  /* 0x000000ff6fab7208 */ /* 0x000fe40006800000 */
[----:B------:R-:W-:-:S03]  /*4bb0*/  PLOP3.LUT P5, PT, P5, PT, PT, 0x8, 0x80 ;  /* 0x000000000080781c */ /* 0x000fc60002fae170 */
[----:B------:R-:W-:Y:S01]  /*4bc0*/  @P1 FADD.FTZ R171, R106, R171 ;  /* 0x000000ab6aab1221 */ /* 0x000fe20000010000 */
[----:B------:R-:W-:-:S04]  /*4bd0*/  PRMT R106, R144, 0x5410, R146 ;  /* 0x00005410906a7816 */ /* 0x000fc80000000092 */
[----:B------:R-:W-:-:S04]  /*4be0*/  F2FP.BF16.F32.PACK_AB R107, RZ, R171 ;  /* 0x000000abff6b723e */ /* 0x000fc800000010ff */
[----:B------:R-:W-:Y:S01]  /*4bf0*/  PRMT R107, R152, 0x5410, R107 ;  /* 0x00005410986b7816 */ /* 0x000fe2000000006b */
[----:B------:R-:W-:Y:S06]  /*4c00*/  BRA `(.L_x_147) ;  /* 0x0000006400007947 */ /* 0x000fec0003800000 */
.L_x_106:
[----:B------:R-:W-:Y:S01]  /*4c10*/  ISETP.NE.AND P2, PT, R150, 0x1, PT ;  /* 0x000000019600780c */ /* 0x000fe20003f45270 */
[----:B------:R-:W-:Y:S01]  /*4c20*/  BSSY.RECONVERGENT B1, `(.L_x_148) ;  /* 0x0000059000017945 */ /* 0x000fe20003800200 */
[----:B------:R-:W-:Y:S01]  /*4c30*/  IMAD.MOV.U32 R110, RZ, RZ, 0x2 ;  /* 0x00000002ff6e7424 */ /* 0x000fe200078e00ff */
[----:B------:R-:W-:Y:S01]  /*4c40*/  MOV R109, R148 ;  /* 0x00000094006d7202 */ /* 0x000fe20000000f00 */
[----:B------:R-:W-:-:S09]  /*4c50*/  IMAD.MOV.U32 R108, RZ, RZ, R136 ;  /* 0x000000ffff6c7224 */ /* 0x000fd200078e0088 */
[----:B------:R-:W-:Y:S05]  /*4c60*/  @!P2 BRA `(.L_x_149) ;  /* 0x000000040050a947 */ /* 0x000fea0003800000 */
[----:B------:R-:W-:-:S13]  /*4c70*/  ISETP.NE.AND P2, PT, R150, 0x3, PT ;  /* 0x000000039600780c */ /* 0x000fda0003f45270 */
[----:B------:R-:W-:Y:S05]  /*4c80*/  @!P2 BRA `(.L_x_150) ;  /* 0x000000000020a947 */ /* 0x000fea0003800000 */
[----:B------:R-:W-:-:S13]  /*4c90*/  ISETP.NE.AND P2, PT, R150, 0x2, PT ;  /* 0x000000029600780c */ /* 0x000fda0003f45270 */
[----:B------:R-:W-:Y:S01]  /*4ca0*/  @!P2 IMAD.MOV.U32 R110, RZ, RZ, 0x3 ;  /* 0x00000003ff6ea424 */ /* 0x000fe200078e00ff */
[-C--:B------:R-:W-:Y:S01]  /*4cb0*/  @!P2 MOV R108, R136.reuse ;  /* 0x00000088006ca202 */ /* 0x080fe20000000f00 */
[----:B------:R-:W-:Y:S01]  /*4cc0*/  @!P2 IMAD.MOV.U32 R109, RZ, RZ, R174 ;  /* 0x000000ffff6da224 */ /* 0x000fe200078e00ae */
[----:B------:R-:W-:Y:S01]  /*4cd0*/  @P2 MOV R108, R136 ;  /* 0x00000088006c2202 */ /* 0x000fe20000000f00 */
[----:B------:R-:W-:Y:S02]  /*4ce0*/  @P2 VIADD R110, R150, 0x1 ;  /* 0x00000001966e2836 */ /* 0x000fe40000000000 */
[----:B------:R-:W-:Y:S01]  /*4cf0*/  @P2 IMAD.MOV.U32 R109, RZ, RZ, R175 ;  /* 0x000000ffff6d2224 */ /* 0x000fe200078e00af */
[----:B------:R-:W-:Y:S06]  /*4d00*/  BRA `(.L_x_149) ;  /* 0x0000000400287947 */ /* 0x000fec0003800000 */
.L_x_150:
        /* <DEDUP_REMOVED lines=13> */
.L_x_152:
[----:B------:R-:W-:Y:S05]  /*4de0*/  BSYNC.RECONVERGENT B2 ;  /* 0x0000000000027941 */ /* 0x000fea0003800200 */
.L_x_151:
[----:B------:R-:W-:Y:S01]  /*4df0*/  IMAD.WIDE.U32 R110, R6, -0x326172a9, RZ ;  /* 0xcd9e8d57066e7825 */ /* 0x000fe200078e00ff */
[----:B------:R-:W-:Y:S02]  /*4e00*/  LOP3.LUT R124, R121, R109, R143, 0x96, !PT ;  /* 0x0000006d797c7212 */ /* 0x000fe400078e968f */
[----:B------:R-:W-:Y:S02]  /*4e10*/  IADD3 R109, PT, PT, R142, -0x61c88647, RZ ;  /* 0x9e3779b98e6d7810 */ /* 0x000fe40007ffe0ff */
        /* <DEDUP_REMOVED lines=16> */
[C---:B------:R-:W-:Y:S01]  /*4f20*/  IADD3 R125, PT, PT, R143.reuse, -0x126145ec, RZ ;  /* 0xed9eba148f7d7810 */ /* 0x040fe20007ffe0ff */
        /* <DEDUP_REMOVED lines=23> */
[----:B------:R-:W-:Y:S02]  /*50a0*/  VIADD R111, R143, 0x1fd5c5a3 ;  /* 0x1fd5c5a38f6f7836 */ /* 0x000fe40000000000 */
[----:B------:R-:W-:-:S03]  /*50b0*/  IMAD.WIDE.U32 R174, R109, -0x2daee0ad, RZ ;  /* 0xd2511f536dae7825 */ /* 0x000fc600078e00ff */
[----:B------:R-:W-:Y:S01]  /*50c0*/  LOP3.LUT R108, R111, R108, R123, 0x96, !PT ;  /* 0x0000006c6f6c7212 */ /* 0x000fe200078e967b */
[----:B------:R-:W-:Y:S01]  /*50d0*/  VIADD R123, R143, 0xdb3d7428 ;  /* 0xdb3d74288f7b7836 */ /* 0x000fe20000000000 */
[----:B------:R-:W-:-:S03]  /*50e0*/  IADD3 R111, PT, PT, R142, -0xe443238, RZ ;  /* 0xf1bbcdc88e6f7810 */ /* 0x000fc60007ffe0ff */
[----:B------:R-:W-:Y:S01]  /*50f0*/  IMAD.WIDE.U32 R108, R108, -0x326172a9, RZ ;  /* 0xcd9e8d576c6c7825 */ /* 0x000fe200078e00ff */
[----:B------:R-:W-:-:S03]  /*5100*/  LOP3.LUT R123, R123, R122, R175, 0x96, !PT ;  /* 0x0000007a7b7b7212 */ /* 0x000fc600078e96af */
[----:B------:R-:W-:Y:S01]  /*5110*/  VIADD R175, R142, 0x8ff34781 ;  /* 0x8ff347818eaf7836 */ /* 0x000fe20000000000 */
[----:B------:R-:W-:Y:S01]  /*5120*/  LOP3.LUT R111, R111, R124, R109, 0x96, !PT ;  /* 0x0000007c6f6f7212 */ /* 0x000fe200078e966d */
[----:B------:R-:W-:-:S04]  /*5130*/  IMAD.WIDE.U32 R148, R123, -0x326172a9, RZ ;  /* 0xcd9e8d577b947825 */ /* 0x000fc800078e00ff */
[----:B------:R-:W-:Y:S01]  /*5140*/  IMAD.WIDE.U32 R110, R111, -0x2daee0ad, RZ ;  /* 0xd2511f536f6e7825 */ /* 0x000fe200078e00ff */
[----:B------:R-:W-:-:S03]  /*5150*/  LOP3.LUT R175, R175, R108, R149, 0x96, !PT ;  /* 0x0000006cafaf7212 */ /* 0x000fc600078e9695 */
[----:B------:R-:W-:Y:S01]  /*5160*/  VIADD R109, R143, 0x96a522ad ;  /* 0x96a522ad8f6d7836 */ /* 0x000fe20000000000 */
[----:B------:R-:W-:Y:S01]  /*5170*/  MOV R108, R110 ;  /* 0x0000006e006c7202 */ /* 0x000fe20000000f00 */
[----:B------:R-:W-:-:S03]  /*5180*/  IMAD.MOV.U32 R110, RZ, RZ, RZ ;  /* 0x000000ffff6e7224 */ /* 0x000fc600078e00ff */
[----:B------:R-:W-:Y:S01]  /*5190*/  LOP3.LUT R174, R109, R174, R111, 0x96, !PT ;  /* 0x000000ae6dae7212 */ /* 0x000fe200078e966f */
[----:B------:R-:W-:-:S07]  /*51a0*/  IMAD.MOV.U32 R109, RZ, RZ, R136 ;  /* 0x000000ffff6d7224 */ /* 0x000fce00078e0088 */
.L_x_149:
[----:B------:R-:W-:Y:S05]  /*51b0*/  BSYNC.RECONVERGENT B1 ;  /* 0x0000000000017941 */ /* 0x000fea0003800200 */
.L_x_148:
[----:B------:R-:W0:Y:S01]  /*51c0*/  LDC R130, c[0x0][0x404] ;  /* 0x00010100ff827b82 */ /* 0x000e220000000800 */
[----:B------:R-:W-:Y:S01]  /*51d0*/  I2FP.F32.U32 R109, R109 ;  /* 0x0000006d006d7245 */ /* 0x000fe20000201000 */
[----:B------:R-:W-:Y:S01]  /*51e0*/  HFMA2 R138, -RZ, RZ, 0.1171875, 0 ;  /* 0x2f800000ff8a7431 */ /* 0x000fe200000001ff */
[----:B------:R-:W-:Y:S01]  /*51f0*/  ISETP.NE.AND P3, PT, R110, 0x1, PT ;  /* 0x000000016e00780c */ /* 0x000fe20003f65270 */
[----:B-----5:R-:W-:Y:S01]  /*5200*/  IMAD.U32 R111, R104, 0x10000, RZ ;  /* 0x00010000686f7824 */ /* 0x020fe200078e00ff */
[----:B------:R-:W-:Y:S01]  /*5210*/  LOP3.LUT R4, R4, 0xffffffef, RZ, 0xc0, !PT ;  /* 0xffffffef04047812 */ /* 0x000fe200078ec0ff */
[----:B------:R-:W-:Y:S01]  /*5220*/  BSSY.RECONVERGENT B1, `(.L_x_153) ;  /* 0x000005e000017945 */ /* 0x000fe20003800200 */
[----:B------:R-:W-:Y:S01]  /*5230*/  FFMA.FTZ R109, R109, R138, 1.1641532182693481445e-10 ;  /* 0x2f0000006d6d7423 */ /* 0x000fe2000001008a */
[----:B------:R-:W1:Y:S01]  /*5240*/  LDC R136, c[0x0][0x408] ;  /* 0x00010200ff887b82 */ /* 0x000e620000000800 */
[----:B------:R-:W-:-:S03]  /*5250*/  IMAD.MOV.U32 R124, RZ, RZ, 0x2 ;  /* 0x00000002ff7c7424 */ /* 0x000fc600078e00ff */
[----:B0-----:R-:W-:Y:S02]  /*5260*/  FSETP.GTU.FTZ.AND P2, PT, R109, R130, PT ;  /* 0x000000826d00720b */ /* 0x001fe40003f5c000 */
[----:B------:R-:W-:Y:S02]  /*5270*/  PRMT R109, R104, 0x7632, R109 ;  /* 0x00007632686d7816 */ /* 0x000fe4000000006d */
[----:B------:R-:W-:Y:S02]  /*5280*/  PLOP3.LUT P4, PT, P2, PT, PT, 0x8, 0x80 ;  /* 0x000000000080781c */ /* 0x000fe4000178e170 */
[----:B------:R-:W-:Y:S01]  /*5290*/  MOV R104, R148 ;  /* 0x0000009400687202 */ /* 0x000fe20000000f00 */
[----:B-1----:R-:W-:-:S05]  /*52a0*/  FMUL.FTZ R111, R111, R136 ;  /* 0x000000886f6f7220 */ /* 0x002fca0000410000 */
[----:B------:R-:W-:-:S05]  /*52b0*/  FSEL R128, R111, RZ, !P2 ;  /* 0x000000ff6f807208 */ /* 0x000fca0005000000 */
[----:B------:R-:W-:Y:S01]  /*52c0*/  @P4 LOP3.LUT R4, R4, 0x10, RZ, 0xfc, !PT ;  /* 0x0000001004044812 */ /* 0x000fe200078efcff */
        /* <DEDUP_REMOVED lines=9> */
.L_x_155:
        /* <DEDUP_REMOVED lines=13> */
.L_x_157:
[----:B------:R-:W-:Y:S05]  /*5430*/  BSYNC.RECONVERGENT B2 ;  /* 0x0000000000027941 */ /* 0x000fea0003800200 */
.L_x_156:
[----:B------:R-:W-:Y:S01]  /*5440*/  IMAD.WIDE.U32 R122, R6, -0x326172a9, RZ ;  /* 0xcd9e8d57067a7825 */ /* 0x000fe200078e00ff */
[----:B------:R-:W-:Y:S02]  /*5450*/  LOP3.LUT R126, R121, R111, R143, 0x96, !PT ;  /* 0x0000006f797e7212 */ /* 0x000fe400078e968f */
[----:B------:R-:W-:Y:S02]  /*5460*/  IADD3 R111, PT, PT, R142, -0x61c88647, RZ ;  /* 0x9e3779b98e6f7810 */ /* 0x000fe40007ffe0ff */
[----:B------:R-:W-:Y:S01]  /*5470*/  LOP3.LUT R124, R3, R123, R142, 0x96, !PT ;  /* 0x0000007b037c7212 */ /* 0x000fe200078e968e */
[----:B------:R-:W-:Y:S01]  /*5480*/  IMAD.WIDE.U32 R126, R126, -0x326172a9, RZ ;  /* 0xcd9e8d577e7e7825 */ /* 0x000fe200078e00ff */
[----:B------:R-:W-:-:S03]  /*5490*/  MOV R104, R108 ;  /* 0x0000006c00687202 */ /* 0x000fc60000000f00 */
        /* <DEDUP_REMOVED lines=51> */
[----:B------:R-:W-:Y:S02]  /*57d0*/  IMAD.MOV.U32 R108, RZ, RZ, R122 ;  /* 0x000000ffff6c7224 */ /* 0x000fe400078e007a */
[----:B------:R-:W-:Y:S01]  /*57e0*/  IMAD.MOV.U32 R124, RZ, RZ, RZ ;  /* 0x000000ffff7c7224 */ /* 0x000fe200078e00ff */
[----:B------:R-:W-:-:S07]  /*57f0*/  LOP3.LUT R174, R111, R174, R123, 0x96, !PT ;  /* 0x000000ae6fae7212 */ /* 0x000fce00078e967b */
.L_x_154:
[----:B------:R-:W-:Y:S05]  /*5800*/  BSYNC.RECONVERGENT B1 ;  /* 0x0000000000017941 */ /* 0x000fea0003800200 */
.L_x_153:
[----:B------:R-:W-:Y:S01]  /*5810*/  I2FP.F32.U32 R111, R104 ;  /* 0x00000068006f7245 */ /* 0x000fe20000201000 */
[----:B------:R-:W-:Y:S01]  /*5820*/  BSSY.RECONVERGENT B1, `(.L_x_158) ;  /* 0x0000062000017945 */ /* 0x000fe20003800200 */
[----:B------:R-:W-:Y:S01]  /*5830*/  SHF.L.U32 R123, R96, 0x10, RZ ;  /* 0x00000010607b7819 */ /* 0x000fe200000006ff */
[----:B------:R-:W-:Y:S01]  /*5840*/  HFMA2 R110, -RZ, RZ, 0, 1.1920928955078125e-07 ;  /* 0x00000002ff6e7431 */ /* 0x000fe200000001ff */
[----:B------:R-:W-:Y:S01]  /*5850*/  ISETP.NE.AND P3, PT, R124, 0x1, PT ;  /* 0x000000017c00780c */ /* 0x000fe20003f65270 */
[----:B------:R-:W-:Y:S02]  /*5860*/  FFMA.FTZ R111, R111, R138, 1.1641532182693481445e-10 ;  /* 0x2f0000006f6f7423 */ /* 0x000fe4000001008a */
[----:B------:R-:W-:-:S03]  /*5870*/  FMUL.FTZ R123, R123, R136 ;  /* 0x000000887b7b7220 */ /* 0x000fc60000410000 */
[----:B------:R-:W-:Y:S01]  /*5880*/  FSETP.GTU.FTZ.AND P2, PT, R111, R130, PT ;  /* 0x000000826f00720b */ /* 0x000fe20003f5c000 */
[----:B------:R-:W-:-:S03]  /*5890*/  @P1 IMAD.U32 R111, R100, 0x10000, RZ ;  /* 0x00010000646f1824 */ /* 0x000fc600078e00ff */
[----:B------:R-:W-:Y:S02]  /*58a0*/  FSEL R123, R123, RZ, !P2 ;  /* 0x000000ff7b7b7208 */ /* 0x000fe40005000000 */
[----:B------:R-:W-:-:S03]  /*58b0*/  SEL R122, RZ, 0x1, P2 ;  /* 0x00000001ff7a7807 */ /* 0x000fc60001000000 */
[----:B------:R-:W-:-:S04]  /*58c0*/  FADD.FTZ R104, R128, R123 ;  /* 0x0000007b80687221 */ /* 0x000fc80000010000 */
[--C-:B------:R-:W-:Y:S01]  /*58d0*/  @P1 FADD.FTZ R123, R111, R104.reuse ;  /* 0x000000686f7b1221 */ /* 0x100fe20000010000 */
[----:B------:R-:W-:Y:S02]  /*58e0*/  @!P1 IMAD.MOV.U32 R123, RZ, RZ, R104 ;  /* 0x000000ffff7b9224 */ /* 0x000fe400078e0068 */
[----:B------:R-:W-:-:S03]  /*58f0*/  IMAD.MOV.U32 R111, RZ, RZ, R148 ;  /* 0x000000ffff6f7224 */ /* 0x000fc600078e0094 */
        /* <DEDUP_REMOVED lines=10> */
.L_x_160:
        /* <DEDUP_REMOVED lines=13> */
.L_x_162:
[----:B------:R-:W-:Y:S05]  /*5a70*/  BSYNC.RECONVERGENT B2 ;  /* 0x0000000000027941 */ /* 0x000fea0003800200 */
.L_x_161:
        /* <DEDUP_REMOVED lines=25> */
[----:B------:R-:W-:Y:S02]  /*5c10*/  LOP3.LUT R129, R129, R128, R125, 0x96, !PT ;  /* 0x0000008081817212 */ /* 0x000fe400078e967d */
        /* <DEDUP_REMOVED lines=29> */
[----:B------:R-:W-:-:S04]  /*5df0*/  LOP3.LUT R175, R175, R124, R149, 0x96, !PT ;  /* 0x0000007cafaf7212 */ /* 0x000fc800078e9695 */
[----:B------:R-:W-:Y:S01]  /*5e00*/  LOP3.LUT R174, R125, R174, R111, 0x96, !PT ;  /* 0x000000ae7dae7212 */ /* 0x000fe200078e966f */
[----:B------:R-:W-:Y:S02]  /*5e10*/  IMAD.MOV.U32 R111, RZ, RZ, R108 ;  /* 0x000000ffff6f7224 */ /* 0x000fe400078e006c */
[----:B------:R-:W-:Y:S02]  /*5e20*/  IMAD.MOV.U32 R108, RZ, RZ, R110 ;  /* 0x000000ffff6c7224 */ /* 0x000fe400078e006e */
[----:B------:R-:W-:-:S07]  /*5e30*/  HFMA2 R110, -RZ, RZ, 0, 0 ;  /* 0x00000000ff6e7431 */ /* 0x000fce00000001ff */
.L_x_159:
[----:B------:R-:W-:Y:S05]  /*5e40*/  BSYNC.RECONVERGENT B1 ;  /* 0x0000000000017941 */ /* 0x000fea0003800200 */
.L_x_158:
[----:B------:R-:W-:Y:S01]  /*5e50*/  I2FP.F32.U32 R111, R111 ;  /* 0x0000006f006f7245 */ /* 0x000fe20000201000 */
[----:B------:R-:W-:Y:S01]  /*5e60*/  IMAD.U32 R109, R109, 0x10000, RZ ;  /* 0x000100006d6d7824 */ /* 0x000fe200078e00ff */
[----:B------:R-:W-:Y:S01]  /*5e70*/  ISETP.NE.AND P3, PT, R110, 0x1, PT ;  /* 0x000000016e00780c */ /* 0x000fe20003f65270 */
[----:B------:R-:W-:Y:S01]  /*5e80*/  BSSY.RECONVERGENT B1, `(.L_x_163) ;  /* 0x000005d000017945 */ /* 0x000fe20003800200 */
[----:B------:R-:W-:Y:S01]  /*5e90*/  LOP3.LUT R4, R4, 0xfffffff7, RZ, 0xc0, !PT ;  /* 0xfffffff704047812 */ /* 0x000fe200078ec0ff */
[----:B------:R-:W-:Y:S01]  /*5ea0*/  FFMA.FTZ R111, R111, R138, 1.1641532182693481445e-10 ;  /* 0x2f0000006f6f7423 */ /* 0x000fe2000001008a */
[----:B------:R-:W-:Y:S01]  /*5eb0*/  FMUL.FTZ R109, R109, R136 ;  /* 0x000000886d6d7220 */ /* 0x000fe20000410000 */
[----:B------:R-:W-:-:S03]  /*5ec0*/  IMAD.MOV.U32 R125, RZ, RZ, 0x2 ;  /* 0x00000002ff7d7424 */ /* 0x000fc600078e00ff */
[----:B------:R-:W-:Y:S02]  /*5ed0*/  FSETP.GTU.FTZ.AND P2, PT, R111, R130, PT ;  /* 0x000000826f00720b */ /* 0x000fe40003f5c000 */
[----:B------:R-:W-:Y:S02]  /*5ee0*/  MOV R111, R148 ;  /* 0x00000094006f7202 */ /* 0x000fe40000000f00 */
[----:B------:R-:W-:Y:S02]  /*5ef0*/  PLOP3.LUT P4, PT, P2, PT, PT, 0x8, 0x80 ;  /* 0x000000000080781c */ /* 0x000fe4000178e170 */
[----:B------:R-:W-:-:S11]  /*5f00*/  FSEL R134, R109, RZ, !P2 ;  /* 0x000000ff6d867208 */ /* 0x000fd60005000000 */
        /* <DEDUP_REMOVED lines=10> */
.L_x_165:
        /* <DEDUP_REMOVED lines=13> */
.L_x_167:
[----:B------:R-:W-:Y:S05]  /*6080*/  BSYNC.RECONVERGENT B2 ;  /* 0x0000000000027941 */ /* 0x000fea0003800200 */
.L_x_166:
        /* <DEDUP_REMOVED lines=28> */
[----:B------:R-:W-:-:S04]  /*6250*/  IMAD.WIDE.U32 R110, R111, -0x326172a9, RZ ;  /* 0xcd9e8d576f6e7825 */ /* 0x000fc800078e00ff */
[----:B------:R-:W-:Y:S01]  /*6260*/  IMAD.WIDE.U32 R128, R109, -0x2daee0ad, RZ ;  /* 0xd2511f536d807825 */ /* 0x000fe200078e00ff */
[----:B------:R-:W-:Y:S02]  /*6270*/  IADD3 R109, PT, PT, R143, -0x56f99767, RZ ;  /* 0xa90668998f6d7810 */ /* 0x000fe40007ffe0ff */
[----:B------:R-:W-:Y:S01]  /*6280*/  LOP3.LUT R125, R125, R126, R111, 0x96, !PT ;  /* 0x0000007e7d7d7212 */ /* 0x000fe200078e966f */
[----:B------:R-:W-:Y:S01]  /*6290*/  VIADD R111, R143, 0x646e171e ;  /* 0x646e171e8f6f7836 */ /* 0x000fe20000000000 */
[----:B------:R-:W-:-:S03]  /*62a0*/  LOP3.LUT R109, R109, R124, R129, 0x96, !PT ;  /* 0x0000007c6d6d7212 */ /* 0x000fc600078e9681 */
        /* <DEDUP_REMOVED lines=22> */
[----:B------:R-:W-:-:S03]  /*6410*/  IMAD.MOV.U32 R125, RZ, RZ, RZ ;  /* 0x000000ffff7d7224 */ /* 0x000fc600078e00ff */
[----:B------:R-:W-:Y:S02]  /*6420*/  LOP3.LUT R174, R109, R174, R111, 0x96, !PT ;  /* 0x000000ae6dae7212 */ /* 0x000fe400078e966f */
[----:B------:R-:W-:Y:S01]  /*6430*/  MOV R111, R108 ;  /* 0x0000006c006f7202 */ /* 0x000fe20000000f00 */
[----:B------:R-:W-:-:S07]  /*6440*/  IMAD.MOV.U32 R108, RZ, RZ, R110 ;  /* 0x000000ffff6c7224 */ /* 0x000fce00078e006e */
.L_x_164:
[----:B------:R-:W-:Y:S05]  /*6450*/  BSYNC.RECONVERGENT B1 ;  /* 0x0000000000017941 */ /* 0x000fea0003800200 */
.L_x_163:
[----:B------:R-:W-:Y:S01]  /*6460*/  I2FP.F32.U32 R109, R111 ;  /* 0x0000006f006d7245 */ /* 0x000fe20000201000 */
[----:B------:R-:W-:Y:S01]  /*6470*/  BSSY.RECONVERGENT B1, `(.L_x_168) ;  /* 0x0000064000017945 */ /* 0x000fe20003800200 */
[----:B------:R-:W-:Y:S02]  /*6480*/  PRMT R110, R96, 0x7632, R110 ;  /* 0x00007632606e7816 */ /* 0x000fe4000000006e */
[----:B------:R-:W-:Y:S01]  /*6490*/  ISETP.NE.AND P3, PT, R125, 0x1, PT ;  /* 0x000000017d00780c */ /* 0x000fe20003f65270 */
[----:B------:R-:W-:Y:S01]  /*64a0*/  FFMA.FTZ R109, R109, R138, 1.1641532182693481445e-10 ;  /* 0x2f0000006d6d7423 */ /* 0x000fe2000001008a */
[----:B------:R-:W-:-:S04]  /*64b0*/  SHF.L.U32 R111, R110, 0x10, RZ ;  /* 0x000000106e6f7819 */ /* 0x000fc800000006ff */
[----:B------:R-:W-:Y:S01]  /*64c0*/  FSETP.GTU.FTZ.AND P2, PT, R109, R130, PT ;  /* 0x000000826d00720b */ /* 0x000fe20003f5c000 */
[----:B------:R-:W-:Y:S01]  /*64d0*/  FMUL.FTZ R111, R111, R136 ;  /* 0x000000886f6f7220 */ /* 0x000fe20000410000 */
[----:B------:R-:W-:Y:S02]  /*64e0*/  @P1 PRMT R109, R100, 0x7632, R109 ;  /* 0x00007632646d1816 */ /* 0x000fe4000000006d */
[----:B------:R-:W-:Y:S02]  /*64f0*/  SEL R124, RZ, 0x1, P2 ;  /* 0x00000001ff7c7807 */ /* 0x000fe40001000000 */
[----:B------:R-:W-:Y:S01]  /*6500*/  FSEL R111, R111, RZ, !P2 ;  /* 0x000000ff6f6f7208 */ /* 0x000fe20005000000 */
[----:B------:R-:W-:-:S04]  /*6510*/  @P1 IMAD.U32 R110, R109, 0x10000, RZ ;  /* 0x000100006d6e1824 */ /* 0x000fc800078e00ff */
[----:B------:R-:W-:Y:S01]  /*6520*/  FADD.FTZ R109, R134, R111 ;  /* 0x0000006f866d7221 */ /* 0x000fe20000010000 */
[----:B------:R-:W-:-:S03]  /*6530*/  IMAD.MOV.U32 R111, RZ, RZ, R148 ;  /* 0x000000ffff6f7224 */ /* 0x000fc600078e0094 */
[----:B------:R-:W-:Y:S01]  /*6540*/  @P1 FADD.FTZ R135, R109, R110 ;  /* 0x0000006e6d871221 */ /* 0x000fe20000010000 */
[----:B------:R-:W-:Y:S02]  /*6550*/  @!P1 IMAD.MOV.U32 R135, RZ, RZ, R109 ;  /* 0x000000ffff879224 */ /* 0x000fe400078e006d */
[----:B------:R-:W-:-:S03]  /*6560*/  HFMA2 R110, -RZ, RZ, 0, 1.1920928955078125e-07 ;  /* 0x00000002ff6e7431 */ /* 0x000fc600000001ff */
        /* <DEDUP_REMOVED lines=10> */
.L_x_170:
        /* <DEDUP_REMOVED lines=13> */
.L_x_172:
[----:B------:R-:W-:Y:S05]  /*66e0*/  BSYNC.RECONVERGENT B2 ;  /* 0x0000000000027941 */ /* 0x000fea0003800200 */
.L_x_171:
        /* <DEDUP_REMOVED lines=60> */
.L_x_169:
[----:B------:R-:W-:Y:S05]  /*6ab0*/  BSYNC.RECONVERGENT B1 ;  /* 0x0000000000017941 */ /* 0x000fea0003800200 */
.L_x_168:
[----:B------:R-:W-:Y:S01]  /*6ac0*/  I2FP.F32.U32 R111, R111 ;  /* 0x0000006f006f7245 */ /* 0x000fe20000201000 */
[----:B------:R-:W-:Y:S01]  /*6ad0*/  IMAD.U32 R125, R105, 0x10000, RZ ;  /* 0x00010000697d7824 */ /* 0x000fe200078e00ff */
[----:B------:R-:W-:Y:S01]  /*6ae0*/  ISETP.NE.AND P2, PT, R110, 0x1, PT ;  /* 0x000000016e00780c */ /* 0x000fe20003f45270 */
[----:B------:R-:W-:Y:S01]  /*6af0*/  BSSY.RECONVERGENT B1, `(.L_x_173) ;  /* 0x000005e000017945 */ /* 0x000fe20003800200 */
[----:B------:R-:W-:Y:S01]  /*6b00*/  LOP3.LUT R4, R4, 0xfffffffb, RZ, 0xc0, !PT ;  /* 0xfffffffb04047812 */ /* 0x000fe200078ec0ff */
[----:B------:R-:W-:Y:S01]  /*6b10*/  FFMA.FTZ R111, R111, R138, 1.1641532182693481445e-10 ;  /* 0x2f0000006f6f7423 */ /* 0x000fe2000001008a */
[----:B------:R-:W-:Y:S01]  /*6b20*/  FMUL.FTZ R125, R125, R136 ;  /* 0x000000887d7d7220 */ /* 0x000fe20000410000 */
[----:B------:R-:W-:Y:S01]  /*6b30*/  PRMT R105, R105, 0x7632, R105 ;  /* 0x0000763269697816 */ /* 0x000fe20000000069 */
[----:B------:R-:W-:Y:S02]  /*6b40*/  IMAD.MOV.U32 R126, RZ, RZ, 0x2 ;  /* 0x00000002ff7e7424 */ /* 0x000fe400078e00ff */
[----:B------:R-:W-:-:S02]  /*6b50*/  FSETP.GTU.FTZ.AND P3, PT, R111, R130, PT ;  /* 0x000000826f00720b */ /* 0x000fc40003f7c000 */
[----:B------:R-:W-:Y:S02]  /*6b60*/  MOV R111, R148 ;  /* 0x00000094006f7202 */ /* 0x000fe40000000f00 */
[----:B------:R-:W-:Y:S02]  /*6b70*/  FSEL R134, R125, RZ, !P3 ;  /* 0x000000ff7d867208 */ /* 0x000fe40005800000 */
[----:B------:R-:W-:-:S13]  /*6b80*/  PLOP3.LUT P3, PT, P3, PT, PT, 0x8, 0x80 ;  /* 0x000000000080781c */ /* 0x000fda0001f6e170 */
        /* <DEDUP_REMOVED lines=10> */
.L_x_175:
        /* <DEDUP_REMOVED lines=13> */
.L_x_177:
[----:B------:R-:W-:Y:S05]  /*6d00*/  BSYNC.RECONVERGENT B2 ;  /* 0x0000000000027941 */ /* 0x000fea0003800200 */
.L_x_176:
[----:B------:R-:W-:Y:S01]  /*6d10*/  IMAD.WIDE.U32 R148, R6, -0x326172a9, RZ ;  /* 0xcd9e8d5706947825 */ /* 0x000fe200078e00ff */
[----:B------:R-:W-:Y:S02]  /*6d20*/  LOP3.LUT R110, R121, R129, R143, 0x96, !PT ;  /* 0x00000081796e7212 */ /* 0x000fe400078e968f */
[----:B------:R-:W-:Y:S01]  /*6d30*/  IADD3 R125, PT, PT, R142, -0x61c88647, RZ ;  /* 0x9e3779b98e7d7810 */ /* 0x000fe20007ffe0ff */
[----:B------:R-:W-:Y:S01]  /*6d40*/  VIADD R129, R143, 0xbb67ae85 ;  /* 0xbb67ae858f817836 */ /* 0x000fe20000000000 */
[----:B------:R-:W-:Y:S01]  /*6d50*/  LOP3.LUT R126, R3, R149, R142, 0x96, !PT ;  /* 0x00000095037e7212 */ /* 0x000fe200078e968e */
        /* <DEDUP_REMOVED lines=48> */
[----:B------:R-:W-:-:S04]  /*7060*/  IMAD.WIDE.U32 R148, R125, -0x326172a9, RZ ;  /* 0xcd9e8d577d947825 */ /* 0x000fc800078e00ff */
[----:B------:R-:W-:Y:S01]  /*7070*/  IMAD.WIDE.U32 R110, R111, -0x2daee0ad, RZ ;  /* 0xd2511f536f6e7825 */ /* 0x000fe200078e00ff */
[----:B------:R-:W-:-:S03]  /*7080*/  LOP3.LUT R175, R175, R128, R149, 0x96, !PT ;  /* 0x00000080afaf7212 */ /* 0x000fc600078e9695 */
[----:B------:R-:W-:-:S05]  /*7090*/  VIADD R125, R143, 0x96a522ad ;  /* 0x96a522ad8f7d7836 */ /* 0x000fca0000000000 */
[----:B------:R-:W-:Y:S02]  /*70a0*/  LOP3.LUT R174, R125, R174, R111, 0x96, !PT ;  /* 0x000000ae7dae7212 */ /* 0x000fe400078e966f */
[----:B------:R-:W-:Y:S01]  /*70b0*/  MOV R111, R108 ;  /* 0x0000006c006f7202 */ /* 0x000fe20000000f00 */
[----:B------:R-:W-:-:S07]  /*70c0*/  IMAD.MOV.U32 R108, RZ, RZ, R110 ;  /* 0x000000ffff6c7224 */ /* 0x000fce00078e006e */
.L_x_174:
[----:B------:R-:W-:Y:S05]  /*70d0*/  BSYNC.RECONVERGENT B1 ;  /* 0x0000000000017941 */ /* 0x000fea0003800200 */
.L_x_173:
[----:B------:R-:W-:Y:S01]  /*70e0*/  I2FP.F32.U32 R111, R111 ;  /* 0x0000006f006f7245 */ /* 0x000fe20000201000 */
[----:B------:R-:W-:Y:S01]  /*70f0*/  @P1 IMAD.U32 R137, R101, 0x10000, RZ ;  /* 0x0001000065891824 */ /* 0x000fe200078e00ff */
[----:B------:R-:W-:Y:S01]  /*7100*/  SHF.L.U32 R125, R97, 0x10, RZ ;  /* 0x00000010617d7819 */ /* 0x000fe200000006ff */
[----:B------:R-:W-:Y:S02]  /*7110*/  BSSY.RECONVERGENT B1, `(.L_x_178) ;  /* 0x0000060000017945 */ /* 0x000fe40003800200 */
[----:B------:R-:W-:Y:S02]  /*7120*/  FFMA.FTZ R111, R111, R138, 1.1641532182693481445e-10 ;  /* 0x2f0000006f6f7423 */ /* 0x000fe4000001008a */
[----:B------:R-:W-:-:S03]  /*7130*/  FMUL.FTZ R125, R125, R136 ;  /* 0x000000887d7d7220 */ /* 0x000fc60000410000 */
[----:B------:R-:W-:Y:S01]  /*7140*/  FSETP.GTU.FTZ.AND P2, PT, R111, R130, PT ;  /* 0x000000826f00720b */ /* 0x000fe20003f5c000 */
[----:B------:R-:W-:-:S03]  /*7150*/  IMAD.MOV.U32 R111, RZ, RZ, R148 ;  /* 0x000000ffff6f7224 */ /* 0x000fc600078e0094 */
[----:B------:R-:W-:-:S05]  /*7160*/  FSEL R125, R125, RZ, !P2 ;  /* 0x000000ff7d7d7208 */ /* 0x000fca0005000000 */
[----:B------:R-:W-:Y:S01]  /*7170*/  FADD.FTZ R110, R134, R125 ;  /* 0x0000007d866e7221 */ /* 0x000fe20000010000 */
[----:B------:R-:W-:Y:S02]  /*7180*/  SEL R125, RZ, 0x1, P2 ;  /* 0x00000001ff7d7807 */ /* 0x000fe40001000000 */
[----:B------:R-:W-:Y:S01]  /*7190*/  ISETP.NE.AND P2, PT, R126, 0x1, PT ;  /* 0x000000017e00780c */ /* 0x000fe20003f45270 */
[--C-:B------:R-:W-:Y:S01]  /*71a0*/  @P1 FADD.FTZ R137, R137, R110.reuse ;  /* 0x0000006e89891221 */ /* 0x100fe20000010000 */
[----:B------:R-:W-:Y:S02]  /*71b0*/  @!P1 IMAD.MOV.U32 R137, RZ, RZ, R110 ;  /* 0x000000ffff899224 */ /* 0x000fe400078e006e */
[----:B------:R-:W-:-:S03]  /*71c0*/  HFMA2 R110, -RZ, RZ, 0, 1.1920928955078125e-07 ;  /* 0x00000002ff6e7431 */ /* 0x000fc600000001ff */
[----:B------:R-:W-:-:S06]  /*71d0*/  F2FP.BF16.F32.PACK_AB R134, RZ, R137 ;  /* 0x00000089ff86723e */ /* 0x000fcc00000010ff */
[----:B------:R-:W-:Y:S05]  /*71e0*/  @!P2 BRA `(.L_x_179) ;  /* 0x000000040048a947 */ /* 0x000fea0003800000 */
        /* <DEDUP_REMOVED lines=8> */
.L_x_180:
        /* <DEDUP_REMOVED lines=8> */
[----:B------:R-:W-:Y:S02]  /*72f0*/  @!P2 IADD3 R110, PT, PT, R121, 0x1, RZ ;  /* 0x00000001796ea810 */ /* 0x000fe40007ffe0ff */
[----:B------:R-:W-:Y:S02]  /*7300*/  @!P2 MOV R3, RZ ;  /* 0x000000ff0003a202 */ /* 0x000fe40000000f00 */
[----:B------:R-:W-:-:S13]  /*7310*/  ISETP.NE.AND P3, PT, R6, RZ, !P2 ;  /* 0x000000ff0600720c */ /* 0x000fda0005765270 */
[----:B------:R-:W-:-:S04]  /*7320*/  @P3 IMAD.MOV R110, RZ, RZ, R121 ;  /* 0x000000ffff6e3224 */ /* 0x000fc800078e0279 */
[----:B------:R-:W-:-:S07]  /*7330*/  @!P2 IMAD.MOV.U32 R121, RZ, RZ, R110 ;  /* 0x000000ffff79a224 */ /* 0x000fce00078e006e */
.L_x_182:
[----:B------:R-:W-:Y:S05]  /*7340*/  BSYNC.RECONVERGENT B2 ;  /* 0x0000000000027941 */ /* 0x000fea0003800200 */
.L_x_181:
        /* <DEDUP_REMOVED lines=60> */
.L_x_179:
[----:B------:R-:W-:Y:S05]  /*7710*/  BSYNC.RECONVERGENT B1 ;  /* 0x0000000000017941 */ /* 0x000fea0003800200 */
.L_x_178:
[----:B------:R-:W-:Y:S01]  /*7720*/  I2FP.F32.U32 R111, R111 ;  /* 0x0000006f006f7245 */ /* 0x000fe20000201000 */
[----:B------:R-:W-:Y:S01]  /*7730*/  IMAD.U32 R105, R105, 0x10000, RZ ;  /* 0x0001000069697824 */ /* 0x000fe200078e00ff */
[----:B------:R-:W-:Y:S01]  /*7740*/  LOP3.LUT R4, R4, 0xfffffffd, RZ, 0xc0, !PT ;  /* 0xfffffffd04047812 */ /* 0x000fe200078ec0ff */
[----:B------:R-:W-:Y:S01]  /*7750*/  BSSY.RECONVERGENT B1, `(.L_x_183) ;  /* 0x000005d000017945 */ /* 0x000fe20003800200 */
[----:B------:R-:W-:Y:S02]  /*7760*/  IMAD.MOV.U32 R127, RZ, RZ, 0x2 ;  /* 0x00000002ff7f7424 */ /* 0x000fe400078e00ff */
[----:B------:R-:W-:Y:S01]  /*7770*/  FFMA.FTZ R111, R111, R138, 1.1641532182693481445e-10 ;  /* 0x2f0000006f6f7423 */ /* 0x000fe2000001008a */
[----:B------:R-:W-:-:S04]  /*7780*/  FMUL.FTZ R105, R105, R136 ;  /* 0x0000008869697220 */ /* 0x000fc80000410000 */
[----:B------:R-:W-:Y:S02]  /*7790*/  FSETP.GTU.FTZ.AND P2, PT, R111, R130, PT ;  /* 0x000000826f00720b */ /* 0x000fe40003f5c000 */
[----:B------:R-:W-:Y:S02]  /*77a0*/  MOV R111, R148 ;  /* 0x00000094006f7202 */ /* 0x000fe40000000f00 */
[----:B------:R-:W-:Y:S02]  /*77b0*/  FSEL R140, R105, RZ, !P2 ;  /* 0x000000ff698c7208 */ /* 0x000fe40005000000 */
[----:B------:R-:W-:Y:S02]  /*77c0*/  PLOP3.LUT P3, PT, P2, PT, PT, 0x8, 0x80 ;  /* 0x000000000080781c */ /* 0x000fe4000176e170 */
[----:B------:R-:W-:-:S11]  /*77d0*/  ISETP.NE.AND P2, PT, R110, 0x1, PT ;  /* 0x000000016e00780c */ /* 0x000fd60003f45270 */
[----:B------:R-:W-:Y:S02]  /*77e0*/  @P3 LOP3.LUT R4, R4, 0x2, RZ, 0xfc, !PT ;  /* 0x0000000204043812 */ /* 0x000fe400078efcff */
[----:B------:R-:W-:Y:S05]  /*77f0*/  @!P2 BRA `(.L_x_184) ;  /* 0x000000040048a947 */ /* 0x000fea0003800000 */
        /* <DEDUP_REMOVED lines=8> */
.L_x_185:
        /* <DEDUP_REMOVED lines=13> */
.L_x_187:
[----:B------:R-:W-:Y:S05]  /*7950*/  BSYNC.RECONVERGENT B2 ;  /* 0x0000000000027941 */ /* 0x000fea0003800200 */
.L_x_186:
        /* <DEDUP_REMOVED lines=47> */
[----:B------:R-:W-:Y:S01]  /*7c50*/  IADD3 R105, PT, PT, R142, -0xe443238, RZ ;  /* 0xf1bbcdc88e697810 */ /* 0x000fe20007ffe0ff */
[----:B------:R-:W-:Y:S02]  /*7c60*/  IMAD.MOV.U32 R127, RZ, RZ, RZ ;  /* 0x000000ffff7f7224 */ /* 0x000fe400078e00ff */
[----:B------:R-:W-:Y:S01]  /*7c70*/  IMAD.WIDE.U32 R128, R128, -0x326172a9, RZ ;  /* 0xcd9e8d5780807825 */ /* 0x000fe200078e00ff */
[----:B------:R-:W-:-:S03]  /*7c80*/  LOP3.LUT R111, R111, R126, R175, 0x96, !PT ;  /* 0x0000007e6f6f7212 */ /* 0x000fc600078e96af */
[----:B------:R-:W-:Y:S01]  /*7c90*/  VIADD R175, R142, 0x8ff34781 ;  /* 0x8ff347818eaf7836 */ /* 0x000fe20000000000 */
[----:B------:R-:W-:Y:S01]  /*7ca0*/  LOP3.LUT R110, R105, R110, R129, 0x96, !PT ;  /* 0x0000006e696e7212 */ /* 0x000fe200078e9681 */
[----:B------:R-:W-:-:S04]  /*7cb0*/  IMAD.WIDE.U32 R148, R111, -0x326172a9, RZ ;  /* 0xcd9e8d576f947825 */ /* 0x000fc800078e00ff */
[----:B------:R-:W-:Y:S01]  /*7cc0*/  IMAD.WIDE.U32 R110, R110, -0x2daee0ad, RZ ;  /* 0xd2511f536e6e7825 */ /* 0x000fe200078e00ff */
[----:B------:R-:W-:-:S03]  /*7cd0*/  LOP3.LUT R175, R175, R128, R149, 0x96, !PT ;  /* 0x00000080afaf7212 */ /* 0x000fc600078e9695 */
[----:B------:R-:W-:-:S05]  /*7ce0*/  VIADD R105, R143, 0x96a522ad ;  /* 0x96a522ad8f697836 */ /* 0x000fca0000000000 */
[----:B------:R-:W-:Y:S02]  /*7cf0*/  LOP3.LUT R174, R105, R174, R111, 0x96, !PT ;  /* 0x000000ae69ae7212 */ /* 0x000fe400078e966f */
[----:B------:R-:W-:Y:S01]  /*7d00*/  MOV R111, R108 ;  /* 0x0000006c006f7202 */ /* 0x000fe20000000f00 */
[----:B------:R-:W-:-:S07]  /*7d10*/  IMAD.MOV.U32 R108, RZ, RZ, R110 ;  /* 0x000000ffff6c7224 */ /* 0x000fce00078e006e */
.L_x_184:
[----:B------:R-:W-:Y:S05]  /*7d20*/  BSYNC.RECONVERGENT B1 ;  /* 0x0000000000017941 */ /* 0x000fea0003800200 */
.L_x_183:
[----:B------:R-:W-:Y:S01]  /*7d30*/  I2FP.F32.U32 R105, R111 ;  /* 0x0000006f00697245 */ /* 0x000fe20000201000 */
[----:B------:R-:W-:Y:S01]  /*7d40*/  BSSY.RECONVERGENT B1, `(.L_x_188) ;  /* 0x0000065000017945 */ /* 0x000fe20003800200 */
[----:B------:R-:W-:-:S03]  /*7d50*/  PRMT R110, R97, 0x7632, R110 ;  /* 0x00007632616e7816 */ /* 0x000fc6000000006e */
[----:B------:R-:W-:Y:S01]  /*7d60*/  FFMA.FTZ R105, R105, R138, 1.1641532182693481445e-10 ;  /* 0x2f00000069697423 */ /* 0x000fe2000001008a */
[----:B------:R-:W-:-:S04]  /*7d70*/  SHF.L.U32 R111, R110, 0x10, RZ ;  /* 0x000000106e6f7819 */ /* 0x000fc800000006ff */
[----:B------:R-:W-:Y:S01]  /*7d80*/  FSETP.GTU.FTZ.AND P2, PT, R105, R130, PT ;  /* 0x000000826900720b */ /* 0x000fe20003f5c000 */
[----:B------:R-:W-:Y:S01]  /*7d90*/  FMUL.FTZ R111, R111, R136 ;  /* 0x000000886f6f7220 */ /* 0x000fe20000410000 */
[----:B------:R-:W-:Y:S02]  /*7da0*/  @P1 PRMT R105, R101, 0x7632, R105 ;  /* 0x0000763265691816 */ /* 0x000fe40000000069 */
[----:B------:R-:W-:Y:S02]  /*7db0*/  SEL R126, RZ, 0x1, P2 ;  /* 0x00000001ff7e7807 */ /* 0x000fe40001000000 */
[----:B------:R-:W-:Y:S01]  /*7dc0*/  FSEL R111, R111, RZ, !P2 ;  /* 0x000000ff6f6f7208 */ /* 0x000fe20005000000 */
[----:B------:R-:W-:Y:S01]  /*7dd0*/  @P1 IMAD.U32 R110, R105, 0x10000, RZ ;  /* 0x00010000696e1824 */ /* 0x000fe200078e00ff */
[----:B------:R-:W-:-:S03]  /*7de0*/  ISETP.NE.AND P2, PT, R127, 0x1, PT ;  /* 0x000000017f00780c */ /* 0x000fc60003f45270 */
        /* <DEDUP_REMOVED lines=15> */
.L_x_190:
        /* <DEDUP_REMOVED lines=13> */
.L_x_192:
[----:B------:R-:W-:Y:S05]  /*7fb0*/  BSYNC.RECONVERGENT B2 ;  /* 0x0000000000027941 */ /* 0x000fea0003800200 */
.L_x_191:
[----:B------:R-:W-:Y:S01]  /*7fc0*/  IMAD.WIDE.U32 R128, R6, -0x326172a9, RZ ;  /* 0xcd9e8d5706807825 */ /* 0x000fe200078e00ff */
[----:B------:R-:W-:-:S03]  /*7fd0*/  LOP3.LUT R150, R121, R111, R143, 0x96, !PT ;  /* 0x0000006f79967212 */ /* 0x000fc600078e968f */
[----:B------:R-:W-:Y:S01]  /*7fe0*/  VIADD R127, R143, 0xbb67ae85 ;  /* 0xbb67ae858f7f7836 */ /* 0x000fe20000000000 */
[----:B------:R-:W-:Y:S01]  /*7ff0*/  LOP3.LUT R160, R3, R129, R142, 0x96, !PT ;  /* 0x0000008103a07212 */ /* 0x000fe200078e968e */
[----:B------:R-:W-:-:S04]  /*8000*/  IMAD.WIDE.U32 R150, R150, -0x326172a9, RZ ;  /* 0xcd9e8d5796967825 */ /* 0x000fc800078e00ff */
[----:B------:R-:W-:-:S04]  /*8010*/  IMAD.WIDE.U32 R160, R160, -0x2daee0ad, RZ ;  /* 0xd2511f53a0a07825 */ /* 0x000fc800078e00ff */
[----:B------:R-:W-:Y:S01]  /*8020*/  VIADD R111, R142, 0x9e3779b9 ;  /* 0x9e3779b98e6f7836 */ /* 0x000fe20000000000 */
[----:B------:R-:W-:-:S04]  /*8030*/  LOP3.LUT R127, R127, R110, R161, 0x96, !PT ;  /* 0x0000006e7f7f7212 */ /* 0x000fc800078e96a1 */
[----:B------:R-:W-:Y:S01]  /*8040*/  LOP3.LUT R111, R111, R128, R151, 0x96, !PT ;  /* 0x000000806f6f7212 */ /* 0x000fe200078e9697 */
[----:B------:R-:W-:Y:S01]  /*8050*/  IMAD.WIDE.U32 R128, R127, -0x326172a9, RZ ;  /* 0xcd9e8d577f807825 */ /* 0x000fe200078e00ff */
[----:B------:R-:W-:-:S03]  /*8060*/  IADD3 R151, PT, PT, R143, 0x76cf5d0a, RZ ;  /* 0x76cf5d0a8f977810 */ /* 0x000fc60007ffe0ff */
[----:B------:R-:W-:Y:S02]  /*8070*/  VIADD R127, R142, 0x3c6ef372 ;  /* 0x3c6ef3728e7f7836 */ /* 0x000fe40000000000 */
[----:B------:R-:W-:-:S03]  /*8080*/  IMAD.WIDE.U32 R110, R111, -0x2daee0ad, RZ ;  /* 0xd2511f536f6e7825 */ /* 0x000fc600078e00ff */
[----:B------:R-:W-:Y:S02]  /*8090*/  LOP3.LUT R127, R127, R150, R129, 0x96, !PT ;  /* 0x000000967f7f7212 */ /* 0x000fe400078e9681 */
[----:B------:R-:W-:Y:S01]  /*80a0*/  LOP3.LUT R151, R151, R160, R111, 0x96, !PT ;  /* 0x000000a097977212 */ /* 0x000fe200078e966f */
[----:B------:R-:W-:Y:S02]  /*80b0*/  VIADD R111, R142, 0xdaa66d2b ;  /* 0xdaa66d2b8e6f7836 */ /* 0x000fe40000000000 */
[----:B------:R-:W-:Y:S01]  /*80c0*/  IMAD.WIDE.U32 R160, R127, -0x2daee0ad, RZ ;  /* 0xd2511f537fa07825 */ /* 0x000fe200078e00ff */
[----:B------:R-:W-:-:S03]  /*80d0*/  IADD3 R127, PT, PT, R143, 0x32370b8f, RZ ;  /* 0x32370b8f8f7f7810 */ /* 0x000fc60007ffe0ff */
[----:B------:R-:W-:Y:S01]  /*80e0*/  IMAD.WIDE.U32 R150, R151, -0x326172a9, RZ ;  /* 0xcd9e8d5797967825 */ /* 0x000fe200078e00ff */
[----:B------:R-:W-:-:S04]  /*80f0*/  LOP3.LUT R127, R127, R110, R161, 0x96, !PT ;  /* 0x0000006e7f7f7212 */ /* 0x000fc800078e96a1 */
[----:B------:R-:W-:Y:S01]  /*8100*/  LOP3.LUT R111, R111, R128, R151, 0x96, !PT ;  /* 0x000000806f6f7212 */ /* 0x000fe200078e9697 */
[----:B------:R-:W-:-:S04]  /*8110*/  IMAD.WIDE.U32 R128, R127, -0x326172a9, RZ ;  /* 0xcd9e8d577f807825 */ /* 0x000fc800078e00ff */
[----:B------:R-:W-:Y:S02]  /*8120*/  VIADD R127, R142, 0x78dde6e4 ;  /* 0x78dde6e48e7f7836 */ /* 0x000fe40000000000 */
[----:B------:R-:W-:-:S03]  /*8130*/  IMAD.WIDE.U32 R110, R111, -0x2daee0ad, RZ ;  /* 0xd2511f536f6e7825 */ /* 0x000fc600078e00ff */
[----:B------:R-:W-:Y:S01]  /*8140*/  LOP3.LUT R127, R127, R150, R129, 0x96, !PT ;  /* 0x000000967f7f7212 */ /* 0x000fe200078e9681 */
[----:B------:R-:W-:-:S05]  /*8150*/  VIADD R151, R143, 0xed9eba14 ;  /* 0xed9eba148f977836 */ /* 0x000fca0000000000 */
[----:B------:R-:W-:Y:S01]  /*8160*/  LOP3.LUT R151, R151, R160, R111, 0x96, !PT ;  /* 0x000000a097977212 */ /* 0x000fe200078e966f */
[----:B------:R-:W-:Y:S01]  /*8170*/  IMAD.WIDE.U32 R160, R127, -0x2daee0ad, RZ ;  /* 0xd2511f537fa07825 */ /* 0x000fe200078e00ff */
[----:B------:R-:W-:-:S03]  /*8180*/  IADD3 R111, PT, PT, R142, 0x1715609d, RZ ;  /* 0x1715609d8e6f7810 */ /* 0x000fc60007ffe0ff */
[----:B------:R-:W-:-:S04]  /*8190*/  IMAD.WIDE.U32 R150, R151, -0x326172a9, RZ ;  /* 0xcd9e8d5797967825 */ /* 0x000fc800078e00ff */
[----:B------:R-:W-:Y:S01]  /*81a0*/  VIADD R127, R143, 0xa9066899 ;  /* 0xa90668998f7f7836 */ /* 0x000fe20000000000 */
[----:B------:R-:W-:Y:S01]  /*81b0*/  LOP3.LUT R111, R111, R128, R151, 0x96, !PT ;  /* 0x000000806f6f7212 */ /* 0x000fe200078e9697 */
[----:B------:R-:W-:-:S03]  /*81c0*/  VIADD R151, R143, 0x646e171e ;  /* 0x646e171e8f977836 */ /* 0x000fc60000000000 */
[----:B------:R-:W-:Y:S01]  /*81d0*/  LOP3.LUT R127, R127, R110, R161, 0x96, !PT ;  /* 0x0000006e7f7f7212 */ /* 0x000fe200078e96a1 */
[----:B------:R-:W-:-:S04]  /*81e0*/  IMAD.WIDE.U32 R110, R111, -0x2daee0ad, RZ ;  /* 0xd2511f536f6e7825 */ /* 0x000fc800078e00ff */
[----:B------:R-:W-:Y:S01]  /*81f0*/  IMAD.WIDE.U32 R128, R127, -0x326172a9, RZ ;  /* 0xcd9e8d577f807825 */ /* 0x000fe200078e00ff */
[C---:B------:R-:W-:Y:S02]  /*8200*/  IADD3 R127, PT, PT, R142.reuse, -0x4ab325aa, RZ ;  /* 0xb54cda568e7f7810 */ /* 0x040fe40007ffe0ff */
[----:B------:R-:W-:Y:S01]  /*8210*/  LOP3.LUT R151, R151, R160, R111, 0x96, !PT ;  /* 0x000000a097977212 */ /* 0x000fe200078e966f */
[----:B------:R-:W-:Y:S01]  /*8220*/  VIADD R111, R142, 0x5384540f ;  /* 0x5384540f8e6f7836 */ /* 0x000fe20000000000 */
[----:B------:R-:W-:-:S03]  /*8230*/  LOP3.LUT R127, R127, R150, R129, 0x96, !PT ;  /* 0x000000967f7f7212 */ /* 0x000fc600078e9681 */
[----:B------:R-:W-:-:S04]  /*8240*/  IMAD.WIDE.U32 R150, R151, -0x326172a9, RZ ;  /* 0xcd9e8d5797967825 */ /* 0x000fc800078e00ff */
[----:B------:R-:W-:Y:S01]  /*8250*/  IMAD.WIDE.U32 R160, R127, -0x2daee0ad, RZ ;  /* 0xd2511f537fa07825 */ /* 0x000fe200078e00ff */
[----:B------:R-:W-:Y:S02]  /*8260*/  LOP3.LUT R111, R111, R128, R151, 0x96, !PT ;  /* 0x000000806f6f7212 */ /* 0x000fe400078e9697 */
[C---:B------:R-:W-:Y:S01]  /*8270*/  IADD3 R151, PT, PT, R143.reuse, -0x24c28bd8, RZ ;  /* 0xdb3d74288f977810 */ /* 0x040fe20007ffe0ff */
[----:B------:R-:W-:Y:S02]  /*8280*/  VIADD R127, R143, 0x1fd5c5a3 ;  /* 0x1fd5c5a38f7f7836 */ /* 0x000fe40000000000 */
[----:B------:R-:W-:-:S03]  /*8290*/  IMAD.WIDE.U32 R174, R111, -0x2daee0ad, RZ ;  /* 0xd2511f536fae7825 */ /* 0x000fc600078e00ff */
[----:B------:R-:W-:Y:S01]  /*82a0*/  LOP3.LUT R127, R127, R110, R161, 0x96, !PT ;  /* 0x0000006e7f7f7212 */ /* 0x000fe200078e96a1 */
[C---:B------:R-:W-:Y:S01]  /*82b0*/  VIADD R111, R142.reuse, 0xf1bbcdc8 ;  /* 0xf1bbcdc88e6f7836 */ /* 0x040fe20000000000 */
[----:B------:R-:W-:Y:S01]  /*82c0*/  LOP3.LUT R151, R151, R160, R175, 0x96, !PT ;  /* 0x000000a097977212 */ /* 0x000fe200078e96af */
[----:B------:R-:W-:Y:S02]  /*82d0*/  VIADD R175, R142, 0x8ff34781 ;  /* 0x8ff347818eaf7836 */ /* 0x000fe40000000000 */
[----:B------:R-:W-:Y:S01]  /*82e0*/  IMAD.WIDE.U32 R128, R127, -0x326172a9, RZ ;  /* 0xcd9e8d577f807825 */ /* 0x000fe200078e00ff */
[----:B------:R-:W-:-:S04]  /*82f0*/  IADD3 R127, PT, PT, R143, -0x695add53, RZ ;  /* 0x96a522ad8f7f7810 */ /* 0x000fc80007ffe0ff */
        /* <DEDUP_REMOVED lines=9> */
.L_x_189:
[----:B------:R-:W-:Y:S05]  /*8390*/  BSYNC.RECONVERGENT B1 ;  /* 0x0000000000017941 */ /* 0x000fea0003800200 */
.L_x_188:
[----:B------:R-:W-:Y:S01]  /*83a0*/  I2FP.F32.U32 R111, R111 ;  /* 0x0000006f006f7245 */ /* 0x000fe20000201000 */
[----:B------:R-:W-:Y:S01]  /*83b0*/  IMAD.U32 R129, R106, 0x10000, RZ ;  /* 0x000100006a817824 */ /* 0x000fe200078e00ff */
[----:B------:R-:W-:Y:S01]  /*83c0*/  ISETP.NE.AND P3, PT, R110, 0x1, PT ;  /* 0x000000016e00780c */ /* 0x000fe20003f65270 */
[----:B------:R-:W-:Y:S01]  /*83d0*/  BSSY.RECONVERGENT B1, `(.L_x_193) ;  /* 0x000005d000017945 */ /* 0x000fe20003800200 */
[----:B------:R-:W-:Y:S02]  /*83e0*/  HFMA2 R128, -RZ, RZ, 0, 1.1920928955078125e-07 ;  /* 0x00000002ff807431 */ /* 0x000fe400000001ff */
[----:B------:R-:W-:Y:S01]  /*83f0*/  FFMA.FTZ R111, R111, R138, 1.1641532182693481445e-10 ;  /* 0x2f0000006f6f7423 */ /* 0x000fe2000001008a */
[----:B------:R-:W-:Y:S01]  /*8400*/  FMUL.FTZ R129, R129, R136 ;  /* 0x0000008881817220 */ /* 0x000fe20000410000 */
[----:B------:R-:W-:Y:S01]  /*8410*/  PRMT R106, R106, 0x7632, R106 ;  /* 0x000076326a6a7816 */ /* 0x000fe2000000006a */
[----:B------:R-:W-:Y:S02]  /*8420*/  IMAD.MOV.U32 R127, RZ, RZ, R148 ;  /* 0x000000ffff7f7224 */ /* 0x000fe400078e0094 */
[----:B------:R-:W-:-:S04]  /*8430*/  FSETP.GTU.FTZ.AND P2, PT, R111, R130, PT ;  /* 0x000000826f00720b */ /* 0x000fc80003f5c000 */
[----:B------:R-:W-:Y:S02]  /*8440*/  FSEL R140, R129, RZ, !P2 ;  /* 0x000000ff818c7208 */ /* 0x000fe40005000000 */
[----:B------:R-:W-:Y:S01]  /*8450*/  PLOP3.LUT P2, PT, P2, PT, PT, 0x8, 0x80 ;  /* 0x000000000080781c */ /* 0x000fe2000174e170 */
[----:B------:R-:W-:-:S12]  /*8460*/  @!P3 BRA `(.L_x_194) ;  /* 0x00000004004cb947 */ /* 0x000fd80003800000 */
        /* <DEDUP_REMOVED lines=8> */
.L_x_195:
        /* <DEDUP_REMOVED lines=13> */
.L_x_197:
[----:B------:R-:W-:Y:S05]  /*85c0*/  BSYNC.RECONVERGENT B2 ;  /* 0x0000000000027941 */ /* 0x000fea0003800200 */
.L_x_196:
        /* <DEDUP_REMOVED lines=41> */
[----:B------:R-:W-:-:S04]  /*8860*/  IMAD.WIDE.U32 R128, R128, -0x2daee0ad, RZ ;  /* 0xd2511f5380807825 */ /* 0x000fc800078e00ff */
[----:B------:R-:W-:Y:S01]  /*8870*/  VIADD R127, R142, 0x5384540f ;  /* 0x5384540f8e7f7836 */ /* 0x000fe20000000000 */
[----:B------:R-:W-:-:S04]  /*8880*/  LOP3.LUT R151, R151, R150, R129, 0x96, !PT ;  /* 0x0000009697977212 */ /* 0x000fc800078e9681 */
[----:B------:R-:W-:Y:S01]  /*8890*/  LOP3.LUT R127, R127, R160, R111, 0x96, !PT ;  /* 0x000000a07f7f7212 */ /* 0x000fe200078e966f */
[----:B------:R-:W-:-:S04]  /*88a0*/  IMAD.WIDE.U32 R150, R151, -0x326172a9, RZ ;  /* 0xcd9e8d5797967825 */ /* 0x000fc800078e00ff */
[C---:B------:R-:W-:Y:S02]  /*88b0*/  VIADD R111, R142.reuse, 0xf1bbcdc8 ;  /* 0xf1bbcdc88e6f7836 */ /* 0x040fe40000000000 */
[----:B------:R-:W-:Y:S01]  /*88c0*/  IMAD.WIDE.U32 R174, R127, -0x2daee0ad, RZ ;  /* 0xd2511f537fae7825 */ /* 0x000fe200078e00ff */
[----:B------:R-:W-:Y:S02]  /*88d0*/  IADD3 R127, PT, PT, R143, -0x24c28bd8, RZ ;  /* 0xdb3d74288f7f7810 */ /* 0x000fe40007ffe0ff */
[----:B------:R-:W-:Y:S02]  /*88e0*/  LOP3.LUT R111, R111, R110, R151, 0x96, !PT ;  /* 0x0000006e6f6f7212 */ /* 0x000fe400078e9697 */
[----:B------:R-:W-:Y:S01]  /*88f0*/  LOP3.LUT R128, R127, R128, R175, 0x96, !PT ;  /* 0x000000807f807212 */ /* 0x000fe200078e96af */
[----:B------:R-:W-:Y:S01]  /*8900*/  VIADD R175, R142, 0x8ff34781 ;  /* 0x8ff347818eaf7836 */ /* 0x000fe20000000000 */
[----:B------:R-:W-:Y:S01]  /*8910*/  IADD3 R127, PT, PT, R143, -0x695add53, RZ ;  /* 0x96a522ad8f7f7810 */ /* 0x000fe20007ffe0ff */
        /* <DEDUP_REMOVED lines=8> */
.L_x_194:
[----:B------:R-:W-:Y:S05]  /*89a0*/  BSYNC.RECONVERGENT B1 ;  /* 0x0000000000017941 */ /* 0x000fea0003800200 */
.L_x_193:
[----:B------:R-:W-:Y:S01]  /*89b0*/  I2FP.F32.U32 R111, R127 ;  /* 0x0000007f006f7245 */ /* 0x000fe20000201000 */
[----:B------:R-:W-:Y:S01]  /*89c0*/  IMAD.U32 R127, R98, 0x10000, RZ ;  /* 0x00010000627f7824 */ /* 0x000fe200078e00ff */
[----:B------:R-:W-:Y:S01]  /*89d0*/  @P1 SHF.L.U32 R151, R102, 0x10, RZ ;  /* 0x0000001066971819 */ /* 0x000fe200000006ff */
[----:B------:R-:W-:Y:S02]  /*89e0*/  BSSY.RECONVERGENT B1, `(.L_x_198) ;  /* 0x0000061000017945 */ /* 0x000fe40003800200 */
[----:B------:R-:W-:Y:S01]  /*89f0*/  FFMA.FTZ R111, R111, R138, 1.1641532182693481445e-10 ;  /* 0x2f0000006f6f7423 */ /* 0x000fe2000001008a */
[----:B------:R-:W-:-:S04]  /*8a00*/  FMUL.FTZ R127, R127, R136 ;  /* 0x000000887f7f7220 */ /* 0x000fc80000410000 */
[----:B------:R-:W-:-:S04]  /*8a10*/  FSETP.GTU.FTZ.AND P3, PT, R111, R130, PT ;  /* 0x000000826f00720b */ /* 0x000fc80003f7c000 */
[----:B------:R-:W-:Y:S02]  /*8a20*/  FSEL R111, R127, RZ, !P3 ;  /* 0x000000ff7f6f7208 */ /* 0x000fe40005800000 */
[----:B------:R-:W-:Y:S02]  /*8a30*/  SEL R127, RZ, 0x1, P3 ;  /* 0x00000001ff7f7807 */ /* 0x000fe40001800000 */
[----:B------:R-:W-:Y:S01]  /*8a40*/  ISETP.NE.AND P3, PT, R128, 0x1, PT ;  /* 0x000000018000780c */ /* 0x000fe20003f65270 */
[----:B------:R-:W-:Y:S01]  /*8a50*/  FADD.FTZ R110, R140, R111 ;  /* 0x0000006f8c6e7221 */ /* 0x000fe20000010000 */
[----:B------:R-:W-:-:S03]  /*8a60*/  MOV R111, R148 ;  /* 0x00000094006f7202 */ /* 0x000fc60000000f00 */
[--C-:B------:R-:W-:Y:S01]  /*8a70*/  @P1 FADD.FTZ R151, R151, R110.reuse ;  /* 0x0000006e97971221 */ /* 0x100fe20000010000 */
[----:B------:R-:W-:Y:S02]  /*8a80*/  @!P1 IMAD.MOV.U32 R151, RZ, RZ, R110 ;  /* 0x000000ffff979224 */ /* 0x000fe400078e006e */
[----:B------:R-:W-:-:S03]  /*8a90*/  IMAD.MOV.U32 R110, RZ, RZ, 0x2 ;  /* 0x00000002ff6e7424 */ /* 0x000fc600078e00ff */
[----:B------:R-:W-:Y:S02]  /*8aa0*/  F2FP.BF16.F32.PACK_AB R140, RZ, R151 ;  /* 0x00000097ff8c723e */ /* 0x000fe400000010ff */
        /* <DEDUP_REMOVED lines=9> */
.L_x_200:
        /* <DEDUP_REMOVED lines=13> */
.L_x_202:
[----:B------:R-:W-:Y:S05]  /*8c10*/  BSYNC.RECONVERGENT B2 ;  /* 0x0000000000027941 */ /* 0x000fea0003800200 */
.L_x_201:
        /* <DEDUP_REMOVED lines=61> */
.L_x_199:
[----:B------:R-:W-:Y:S05]  /*8ff0*/  BSYNC.RECONVERGENT B1 ;  /* 0x0000000000017941 */ /* 0x000fea0003800200 */
.L_x_198:
[----:B------:R-:W-:Y:S01]  /*9000*/  I2FP.F32.U32 R111, R111 ;  /* 0x0000006f006f7245 */ /* 0x000fe20000201000 */
[----:B------:R-:W-:Y:S01]  /*9010*/  IMAD.U32 R129, R106, 0x10000, RZ ;  /* 0x000100006a817824 */ /* 0x000fe200078e00ff */
[----:B------:R-:W-:Y:S01]  /*9020*/  ISETP.NE.AND P4, PT, R110, 0x1, PT ;  /* 0x000000016e00780c */ /* 0x000fe20003f85270 */
[----:B------:R-:W-:Y:S01]  /*9030*/  BSSY.RECONVERGENT B1, `(.L_x_203) ;  /* 0x000005c000017945 */ /* 0x000fe20003800200 */
[----:B------:R-:W-:Y:S02]  /*9040*/  IMAD.MOV.U32 R146, RZ, RZ, 0x2 ;  /* 0x00000002ff927424 */ /* 0x000fe400078e00ff */
[----:B------:R-:W-:Y:S01]  /*9050*/  FFMA.FTZ R111, R111, R138, 1.1641532182693481445e-10 ;  /* 0x2f0000006f6f7423 */ /* 0x000fe2000001008a */
[----:B------:R-:W-:Y:S01]  /*9060*/  FMUL.FTZ R129, R129, R136 ;  /* 0x0000008881817220 */ /* 0x000fe20000410000 */
[----:B------:R-:W-:-:S03]  /*9070*/  MOV R106, R148 ;  /* 0x00000094006a7202 */ /* 0x000fc60000000f00 */
        /* <DEDUP_REMOVED lines=12> */
.L_x_205:
        /* <DEDUP_REMOVED lines=13> */
.L_x_207:
[----:B------:R-:W-:Y:S05]  /*9210*/  BSYNC.RECONVERGENT B2 ;  /* 0x0000000000027941 */ /* 0x000fea0003800200 */
.L_x_206:
[----:B------:R-:W-:Y:S01]  /*9220*/  IMAD.WIDE.U32 R160, R6, -0x326172a9, RZ ;  /* 0xcd9e8d5706a07825 */ /* 0x000fe200078e00ff */
[----:B------:R-:W-:-:S03]  /*9230*/  LOP3.LUT R110, R121, R163, R143, 0x96, !PT ;  /* 0x000000a3796e7212 */ /* 0x000fc600078e968f */
[----:B------:R-:W-:Y:S02]  /*9240*/  HFMA2 R146, -RZ, RZ, 0, 0 ;  /* 0x00000000ff927431 */ /* 0x000fe400000001ff */
[----:B------:R-:W-:Y:S01]  /*9250*/  VIADD R163, R143, 0xbb67ae85 ;  /* 0xbb67ae858fa37836 */ /* 0x000fe20000000000 */
[----:B------:R-:W-:Y:S01]  /*9260*/  LOP3.LUT R128, R3, R161, R142, 0x96, !PT ;  /* 0x000000a103807212 */ /* 0x000fe200078e968e */
[----:B------:R-:W-:Y:S01]  /*9270*/  IMAD.WIDE.U32 R110, R110, -0x326172a9, RZ ;  /* 0xcd9e8d576e6e7825 */ /* 0x000fe200078e00ff */
[----:B------:R-:W-:-:S03]  /*9280*/  IADD3 R161, PT, PT, R142, -0x61c88647, RZ ;  /* 0x9e3779b98ea17810 */ /* 0x000fc60007ffe0ff */
[----:B------:R-:W-:Y:S01]  /*9290*/  IMAD.WIDE.U32 R128, R128, -0x2daee0ad, RZ ;  /* 0xd2511f5380807825 */ /* 0x000fe200078e00ff */
[----:B------:R-:W-:Y:S02]  /*92a0*/  LOP3.LUT R161, R161, R160, R111, 0x96, !PT ;  /* 0x000000a0a1a17212 */ /* 0x000fe400078e966f */
[----:B------:R-:W-:Y:S01]  /*92b0*/  IADD3 R111, PT, PT, R142, 0x3c6ef372, RZ ;  /* 0x3c6ef3728e6f7810 */ /* 0x000fe20007ffe0ff */
[----:B------:R-:W-:Y:S01]  /*92c0*/  IMAD.MOV.U32 R106, RZ, RZ, R108 ;  /* 0x000000ffff6a7224 */ /* 0x000fe200078e006c */
        /* <DEDUP_REMOVED lines=47> */
[----:B------:R-:W-:Y:S01]  /*95c0*/  MOV R148, R128 ;  /* 0x0000008000947202 */ /* 0x000fe20000000f00 */
[----:B------:R-:W-:Y:S01]  /*95d0*/  IMAD.MOV.U32 R108, RZ, RZ, R110 ;  /* 0x000000ffff6c7224 */ /* 0x000fe200078e006e */
[----:B------:R-:W-:-:S07]  /*95e0*/  LOP3.LUT R174, R161, R174, R111, 0x96, !PT ;  /* 0x000000aea1ae7212 */ /* 0x000fce00078e966f */
.L_x_204:
[----:B------:R-:W-:Y:S05]  /*95f0*/  BSYNC.RECONVERGENT B1 ;  /* 0x0000000000017941 */ /* 0x000fea0003800200 */
.L_x_203:
[----:B------:R-:W-:Y:S01]  /*9600*/  I2FP.F32.U32 R111, R106 ;  /* 0x0000006a006f7245 */ /* 0x000fe20000201000 */
[----:B------:R-:W-:Y:S01]  /*9610*/  BSSY.RECONVERGENT B1, `(.L_x_208) ;  /* 0x0000065000017945 */ /* 0x000fe20003800200 */
[----:B------:R-:W-:Y:S01]  /*9620*/  PRMT R106, R98, 0x7632, R106 ;  /* 0x00007632626a7816 */ /* 0x000fe2000000006a */
[----:B------:R-:W-:Y:S02]  /*9630*/  IMAD.MOV.U32 R110, RZ, RZ, 0x2 ;  /* 0x00000002ff6e7424 */ /* 0x000fe400078e00ff */
[----:B------:R-:W-:Y:S02]  /*9640*/  FFMA.FTZ R111, R111, R138, 1.1641532182693481445e-10 ;  /* 0x2f0000006f6f7423 */ /* 0x000fe4000001008a */
[----:B------:R-:W-:Y:S01]  /*9650*/  IMAD.U32 R129, R106, 0x10000, RZ ;  /* 0x000100006a817824 */ /* 0x000fe200078e00ff */
[----:B------:R-:W-:Y:S02]  /*9660*/  @P1 PRMT R106, R102, 0x7632, R106 ;  /* 0x00007632666a1816 */ /* 0x000fe4000000006a */
[----:B------:R-:W-:Y:S01]  /*9670*/  FSETP.GTU.FTZ.AND P4, PT, R111, R130, PT ;  /* 0x000000826f00720b */ /* 0x000fe20003f9c000 */
[----:B------:R-:W-:-:S02]  /*9680*/  FMUL.FTZ R129, R129, R136 ;  /* 0x0000008881817220 */ /* 0x000fc40000410000 */
[----:B------:R-:W-:Y:S01]  /*9690*/  @P1 IMAD.U32 R161, R106, 0x10000, RZ ;  /* 0x000100006aa11824 */ /* 0x000fe200078e00ff */
[----:B------:R-:W-:Y:S02]  /*96a0*/  SEL R128, RZ, 0x1, P4 ;  /* 0x00000001ff807807 */ /* 0x000fe40002000000 */
[----:B------:R-:W-:Y:S02]  /*96b0*/  FSEL R129, R129, RZ, !P4 ;  /* 0x000000ff81817208 */ /* 0x000fe40006000000 */
[----:B------:R-:W-:-:S03]  /*96c0*/  ISETP.NE.AND P4, PT, R146, 0x1, PT ;  /* 0x000000019200780c */ /* 0x000fc60003f85270 */
[----:B------:R-:W-:-:S04]  /*96d0*/  FADD.FTZ R106, R144, R129 ;  /* 0x00000081906a7221 */ /* 0x000fc80000010000 */
[----:B------:R-:W-:Y:S01]  /*96e0*/  @P1 FADD.FTZ R161, R106, R161 ;  /* 0x000000a16aa11221 */ /* 0x000fe20000010000 */
[----:B------:R-:W-:Y:S01]  /*96f0*/  @!P1 MOV R161, R106 ;  /* 0x0000006a00a19202 */ /* 0x000fe20000000f00 */
[----:B------:R-:W-:-:S03]  /*9700*/  IMAD.MOV.U32 R106, RZ, RZ, R148 ;  /* 0x000000ffff6a7224 */ /* 0x000fc600078e0094 */
        /* <DEDUP_REMOVED lines=10> */
.L_x_210:
        /* <DEDUP_REMOVED lines=13> */
.L_x_212:
[----:B------:R-:W-:Y:S05]  /*9880*/  BSYNC.RECONVERGENT B2 ;  /* 0x0000000000027941 */ /* 0x000fea0003800200 */
.L_x_211:
[----:B------:R-:W-:Y:S01]  /*9890*/  IMAD.WIDE.U32 R170, R6, -0x326172a9, RZ ;  /* 0xcd9e8d5706aa7825 */ /* 0x000fe200078e00ff */
[----:B------:R-:W-:Y:S02]  /*98a0*/  LOP3.LUT R110, R121, R175, R143, 0x96, !PT ;  /* 0x000000af796e7212 */ /* 0x000fe400078e968f */
[----:B------:R-:W-:Y:S01]  /*98b0*/  MOV R106, R108 ;  /* 0x0000006c006a7202 */ /* 0x000fe20000000f00 */
        /* <DEDUP_REMOVED lines=13> */
[----:B------:R-:W-:Y:S02]  /*9990*/  VIADD R171, R143, 0x32370b8f ;  /* 0x32370b8f8fab7836 */ /* 0x000fe40000000000 */
        /* <DEDUP_REMOVED lines=9> */
[----:B------:R-:W-:Y:S02]  /*9a30*/  LOP3.LUT R129, R129, R162, R175, 0x96, !PT ;  /* 0x000000a281817212 */ /* 0x000fe400078e96af */
[----:B------:R-:W-:Y:S01]  /*9a40*/  LOP3.LUT R162, R111, R110, R171, 0x96, !PT ;  /* 0x0000006e6fa27212 */ /* 0x000fe200078e96ab */
[----:B------:R-:W-:Y:S02]  /*9a50*/  VIADD R171, R143, 0xa9066899 ;  /* 0xa90668998fab7836 */ /* 0x000fe40000000000 */
        /* <DEDUP_REMOVED lines=9> */
[----:B------:R-:W-:-:S04]  /*9af0*/  LOP3.LUT R129, R129, R162, R175, 0x96, !PT ;  /* 0x000000a281817212 */ /* 0x000fc800078e96af */
        /* <DEDUP_REMOVED lines=13> */
[----:B------:R-:W-:Y:S02]  /*9bd0*/  LOP3.LUT R111, R111, R110, R171, 0x96, !PT ;  /* 0x0000006e6f6f7212 */ /* 0x000fe400078e96ab */
[----:B------:R-:W-:Y:S01]  /*9be0*/  IADD3 R175, PT, PT, R142, -0x700cb87f, RZ ;  /* 0x8ff347818eaf7810 */ /* 0x000fe20007ffe0ff */
[----:B------:R-:W-:-:S04]  /*9bf0*/  IMAD.WIDE.U32 R162, R162, -0x326172a9, RZ ;  /* 0xcd9e8d57a2a27825 */ /* 0x000fc800078e00ff */
[----:B------:R-:W-:Y:S01]  /*9c00*/  IMAD.WIDE.U32 R110, R111, -0x2daee0ad, RZ ;  /* 0xd2511f536f6e7825 */ /* 0x000fe200078e00ff */
[----:B------:R-:W-:-:S03]  /*9c10*/  LOP3.LUT R175, R175, R170, R163, 0x96, !PT ;  /* 0x000000aaafaf7212 */ /* 0x000fc600078e96a3 */
[----:B------:R-:W-:Y:S01]  /*9c20*/  IMAD.MOV.U32 R108, RZ, RZ, R110 ;  /* 0x000000ffff6c7224 */ /* 0x000fe200078e006e */
[----:B------:R-:W-:Y:S01]  /*9c30*/  LOP3.LUT R174, R129, R174, R111, 0x96, !PT ;  /* 0x000000ae81ae7212 */ /* 0x000fe200078e966f */
[----:B------:R-:W-:Y:S02]  /*9c40*/  IMAD.MOV.U32 R148, RZ, RZ, R162 ;  /* 0x000000ffff947224 */ /* 0x000fe400078e00a2 */
[----:B------:R-:W-:-:S07]  /*9c50*/  IMAD.MOV.U32 R110, RZ, RZ, RZ ;  /* 0x000000ffff6e7224 */ /* 0x000fce00078e00ff */
.L_x_209:
[----:B------:R-:W-:Y:S05]  /*9c60*/  BSYNC.RECONVERGENT B1 ;  /* 0x0000000000017941 */ /* 0x000fea0003800200 */
.L_x_208:
[----:B------:R-:W-:Y:S01]  /*9c70*/  I2FP.F32.U32 R111, R106 ;  /* 0x0000006a006f7245 */ /* 0x000fe20000201000 */
[----:B------:R-:W-:Y:S01]  /*9c80*/  BSSY.RECONVERGENT B1, `(.L_x_213) ;  /* 0x000005f000017945 */ /* 0x000fe20003800200 */
[----:B------:R-:W-:Y:S01]  /*9c90*/  ISETP.NE.AND P5, PT, R110, 0x1, PT ;  /* 0x000000016e00780c */ /* 0x000fe20003fa5270 */
[----:B------:R-:W-:Y:S01]  /*9ca0*/  IMAD.MOV.U32 R152, RZ, RZ, 0x2 ;  /* 0x00000002ff987424 */ /* 0x000fe200078e00ff */
[----:B------:R-:W-:Y:S01]  /*9cb0*/  SHF.L.U32 R129, R107, 0x10, RZ ;  /* 0x000000106b817819 */ /* 0x000fe200000006ff */
[----:B------:R-:W-:Y:S01]  /*9cc0*/  FFMA.FTZ R111, R111, R138, 1.1641532182693481445e-10 ;  /* 0x2f0000006f6f7423 */ /* 0x000fe2000001008a */
[----:B------:R-:W-:Y:S01]  /*9cd0*/  PRMT R150, R107, 0x7632, R150 ;  /* 0x000076326b967816 */ /* 0x000fe20000000096 */
[----:B------:R-:W-:Y:S02]  /*9ce0*/  IMAD.MOV.U32 R107, RZ, RZ, R148 ;  /* 0x000000ffff6b7224 */ /* 0x000fe400078e0094 */
[----:B------:R-:W-:Y:S01]  /*9cf0*/  FMUL.FTZ R129, R129, R136 ;  /* 0x0000008881817220 */ /* 0x000fe20000410000 */
[----:B------:R-:W-:-:S04]  /*9d00*/  FSETP.GTU.FTZ.AND P4, PT, R111, R130, PT ;  /* 0x000000826f00720b */ /* 0x000fc80003f9c000 */
[----:B------:R-:W-:Y:S02]  /*9d10*/  FSEL R146, R129, RZ, !P4 ;  /* 0x000000ff81927208 */ /* 0x000fe40006000000 */
[----:B------:R-:W-:Y:S01]  /*9d20*/  PLOP3.LUT P4, PT, P4, PT, PT, 0x8, 0x80 ;  /* 0x000000000080781c */ /* 0x000fe2000278e170 */
[----:B------:R-:W-:-:S12]  /*9d30*/  @!P5 BRA `(.L_x_214) ;  /* 0x00000004004cd947 */ /* 0x000fd80003800000 */
        /* <DEDUP_REMOVED lines=8> */
.L_x_215:
        /* <DEDUP_REMOVED lines=13> */
.L_x_217:
[----:B------:R-:W-:Y:S05]  /*9e90*/  BSYNC.RECONVERGENT B2 ;  /* 0x0000000000027941 */ /* 0x000fea0003800200 */
.L_x_216:
        /* <DEDUP_REMOVED lines=8> */
[C---:B------:R-:W-:Y:S01]  /*9f20*/  VIADD R107, R142.reuse, 0x3c6ef372 ;  /* 0x3c6ef3728e6b7836 */ /* 0x040fe20000000000 */
[----:B------:R-:W-:Y:S01]  /*9f30*/  LOP3.LUT R163, R163, R170, R111, 0x96, !PT ;  /* 0x000000aaa3a37212 */ /* 0x000fe200078e966f */
[----:B------:R-:W-:Y:S01]  /*9f40*/  IMAD.WIDE.U32 R170, R129, -0x2daee0ad, RZ ;  /* 0xd2511f5381aa7825 */ /* 0x000fe200078e00ff */
[----:B------:R-:W-:-:S03]  /*9f50*/  IADD3 R129, PT, PT, R142, -0x255992d5, RZ ;  /* 0xdaa66d2b8e817810 */ /* 0x000fc60007ffe0ff */
[----:B------:R-:W-:Y:S02]  /*9f60*/  VIADD R111, R143, 0x76cf5d0a ;  /* 0x76cf5d0a8f6f7836 */ /* 0x000fe40000000000 */
[----:B------:R-:W-:-:S03]  /*9f70*/  IMAD.WIDE.U32 R162, R163, -0x326172a9, RZ ;  /* 0xcd9e8d57a3a27825 */ /* 0x000fc600078e00ff */
[----:B------:R-:W-:Y:S01]  /*9f80*/  LOP3.LUT R111, R111, R110, R171, 0x96, !PT ;  /* 0x0000006e6f6f7212 */ /* 0x000fe200078e96ab */
[----:B------:R-:W-:Y:S01]  /*9f90*/  IMAD.MOV.U32 R152, RZ, RZ, RZ ;  /* 0x000000ffff987224 */ /* 0x000fe200078e00ff */
[----:B------:R-:W-:Y:S01]  /*9fa0*/  LOP3.LUT R110, R107, R106, R163, 0x96, !PT ;  /* 0x0000006a6b6e7212 */ /* 0x000fe200078e96a3 */
[----:B------:R-:W-:Y:S02]  /*9fb0*/  VIADD R163, R143, 0x32370b8f ;  /* 0x32370b8f8fa37836 */ /* 0x000fe40000000000 */
        /* <DEDUP_REMOVED lines=43> */
.L_x_214:
[----:B------:R-:W-:Y:S05]  /*a270*/  BSYNC.RECONVERGENT B1 ;  /* 0x0000000000017941 */ /* 0x000fea0003800200 */
.L_x_213:
        /* <DEDUP_REMOVED lines=8> */
[----:B------:R-:W-:Y:S02]  /*a300*/  FSEL R111, R111, RZ, !P5 ;  /* 0x000000ff6f6f7208 */ /* 0x000fe40006800000 */
[----:B------:R-:W-:Y:S02]  /*a310*/  SEL R129, RZ, 0x1, P5 ;  /* 0x00000001ff817807 */ /* 0x000fe40002800000 */
[----:B------:R-:W-:Y:S01]  /*a320*/  ISETP.NE.AND P5, PT, R152, 0x1, PT ;  /* 0x000000019800780c */ /* 0x000fe20003fa5270 */
[----:B------:R-:W-:-:S04]  /*a330*/  FADD.FTZ R106, R146, R111 ;  /* 0x0000006f926a7221 */ /* 0x000fc80000010000 */
[--C-:B------:R-:W-:Y:S01]  /*a340*/  @P1 FADD.FTZ R163, R163, R106.reuse ;  /* 0x0000006aa3a31221 */ /* 0x100fe20000010000 */
[----:B------:R-:W-:Y:S02]  /*a350*/  @!P1 IMAD.MOV.U32 R163, RZ, RZ, R106 ;  /* 0x000000ffffa39224 */ /* 0x000fe400078e006a */
[----:B------:R-:W-:-:S03]  /*a360*/  HFMA2 R106, -RZ, RZ, 0, 1.1920928955078125e-07 ;  /* 0x00000002ff6a7431 */ /* 0x000fc600000001ff */
[----:B------:R-:W-:Y:S02]  /*a370*/  F2FP.BF16.F32.PACK_AB R146, RZ, R163 ;  /* 0x000000a3ff92723e */ /* 0x000fe400000010ff */
        /* <DEDUP_REMOVED lines=9> */
.L_x_220:
        /* <DEDUP_REMOVED lines=13> */
.L_x_222:
[----:B------:R-:W-:Y:S05]  /*a4e0*/  BSYNC.RECONVERGENT B2 ;  /* 0x0000000000027941 */ /* 0x000fea0003800200 */
.L_x_221:
        /* <DEDUP_REMOVED lines=57> */
[----:B------:R-:W-:Y:S01]  /*a880*/  LOP3.LUT R174, R171, R174, R107, 0x96, !PT ;  /* 0x000000aeabae7212 */ /* 0x000fe200078e966b */
[----:B------:R-:W-:Y:S01]  /*a890*/  IMAD.MOV.U32 R107, RZ, RZ, R108 ;  /* 0x000000ffff6b7224 */ /* 0x000fe200078e006c */
[----:B------:R-:W-:Y:S01]  /*a8a0*/  MOV R108, R106 ;  /* 0x0000006a006c7202 */ /* 0x000fe20000000f00 */
[----:B------:R-:W-:-:S07]  /*a8b0*/  IMAD.MOV.U32 R106, RZ, RZ, RZ ;  /* 0x000000ffff6a7224 */ /* 0x000fce00078e00ff */
.L_x_219:
[----:B------:R-:W-:Y:S05]  /*a8c0*/  BSYNC.RECONVERGENT B1 ;  /* 0x0000000000017941 */ /* 0x000fea0003800200 */
.L_x_218:
[----:B------:R-:W-:Y:S01]  /*a8d0*/  I2FP.F32.U32 R107, R107 ;  /* 0x0000006b006b7245 */ /* 0x000fe20000201000 */
[----:B------:R-:W-:Y:S01]  /*a8e0*/  IMAD.U32 R111, R150, 0x10000, RZ ;  /* 0x00010000966f7824 */ /* 0x000fe200078e00ff */
[----:B------:R-:W-:Y:S01]  /*a8f0*/  ISETP.NE.AND P6, PT, R106, 0x1, PT ;  /* 0x000000016a00780c */ /* 0x000fe20003fc5270 */
[----:B------:R-:W-:Y:S01]  /*a900*/  BSSY.RECONVERGENT B1, `(.L_x_223) ;  /* 0x000005e000017945 */ /* 0x000fe20003800200 */
[----:B------:R-:W-:Y:S02]  /*a910*/  HFMA2 R150, -RZ, RZ, 0, 1.1920928955078125e-07 ;  /* 0x00000002ff967431 */ /* 0x000fe400000001ff */
[----:B------:R-:W-:Y:S01]  /*a920*/  FFMA.FTZ R107, R107, R138, 1.1641532182693481445e-10 ;  /* 0x2f0000006b6b7423 */ /* 0x000fe2000001008a */
[----:B------:R-:W-:Y:S01]  /*a930*/  FMUL.FTZ R111, R111, R136 ;  /* 0x000000886f6f7220 */ /* 0x000fe20000410000 */
[----:B------:R-:W-:-:S03]  /*a940*/  IMAD.MOV.U32 R110, RZ, RZ, R148 ;  /* 0x000000ffff6e7224 */ /* 0x000fc600078e0094 */
        /* <DEDUP_REMOVED lines=12> */
.L_x_225:
[----:B------:R-:W-:Y:S01]  /*aa10*/  IADD3 R2, PT, PT, R2, 0x1, RZ ;  /* 0x0000000102027810 */ /* 0x000fe20007ffe0ff */
[----:B------:R-:W-:Y:S03]  /*aa20*/  BSSY.RECONVERGENT B2, `(.L_x_226) ;  /* 0x000000e000027945 */ /* 0x000fe60003800200 */
[C---:B------:R-:W-:Y:S01]  /*aa30*/  ISETP.NE.AND P6, PT, R2.reuse, RZ, PT ;  /* 0x000000ff0200720c */ /* 0x040fe20003fc5270 */
[----:B------:R-:W-:-:S12]  /*aa40*/  IMAD.WIDE.U32 R170, R2, -0x2daee0ad, RZ ;  /* 0xd2511f5302aa7825 */ /* 0x000fd800078e00ff */
[----:B------:R-:W-:Y:S05]  /*aa50*/  @P6 BRA `(.L_x_227) ;  /* 0x0000000000286947 */ /* 0x000fea0003800000 */
[----:B------:R-:W-:Y:S01]  /*aa60*/  VIADD R3, R3, 0x1 ;  /* 0x0000000103037836 */ /* 0x000fe20000000000 */
[----:B------:R-:W-:-:S04]  /*aa70*/  P2R R106, PR, RZ, 0x1 ;  /* 0x00000001ff6a7803 */ /* 0x000fc80000000000 */
[----:B------:R-:W-:-:S13]  /*aa80*/  ISETP.NE.AND P6, PT, R3, RZ, PT ;  /* 0x000000ff0300720c */ /* 0x000fda0003fc5270 */
[----:B------:R-:W-:Y:S01]  /*aa90*/  @!P6 VIADD R6, R6, 0x1 ;  /* 0x000000010606e836 */ /* 0x000fe20000000000 */
[----:B------:R-:W-:Y:S01]  /*aaa0*/  @!P6 IADD3 R107, PT, PT, R121, 0x1, RZ ;  /* 0x00000001796be810 */ /* 0x000fe20007ffe0ff */
[----:B------:R-:W-:-:S03]  /*aab0*/  @!P6 IMAD.MOV.U32 R3, RZ, RZ, RZ ;  /* 0x000000ffff03e224 */ /* 0x000fc600078e00ff */
[----:B------:R-:W-:-:S13]  /*aac0*/  ISETP.NE.AND P0, PT, R6, RZ, !P6 ;  /* 0x000000ff0600720c */ /* 0x000fda0007705270 */
[----:B------:R-:W-:Y:S01]  /*aad0*/  @P0 IMAD.MOV R107, RZ, RZ, R121 ;  /* 0x000000ffff6b0224 */ /* 0x000fe200078e0279 */
[----:B------:R-:W-:-:S04]  /*aae0*/  ISETP.NE.AND P0, PT, R106, RZ, PT ;  /* 0x000000ff6a00720c */ /* 0x000fc80003f05270 */
[----:B------:R-:W-:-:S09]  /*aaf0*/  @!P6 MOV R121, R107 ;  /* 0x0000006b0079e202 */ /* 0x000fd20000000f00 */
.L_x_227:
[----:B------:R-:W-:Y:S05]  /*ab00*/  BSYNC.RECONVERGENT B2 ;  /* 0x0000000000027941 */ /* 0x000fea0003800200 */
.L_x_226:
        /* <DEDUP_REMOVED lines=9> */
[----:B------:R-:W-:Y:S01]  /*aba0*/  IMAD.MOV.U32 R150, RZ, RZ, RZ ;  /* 0x000000ffff967224 */ /* 0x000fe200078e00ff */
        /* <DEDUP_REMOVED lines=50> */
[----:B------:R-:W-:-:S07]  /*aed0*/  MOV R108, R106 ;  /* 0x0000006a006c7202 */ /* 0x000fce0000000f00 */
.L_x_224:
[----:B------:R-:W-:Y:S05]  /*aee0*/  BSYNC.RECONVERGENT B1 ;  /* 0x0000000000017941 */ /* 0x000fea0003800200 */
.L_x_223:
[----:B------:R-:W-:Y:S02]  /*aef0*/  I2FP.F32.U32 R107, R110 ;  /* 0x0000006e006b7245 */ /* 0x000fe40000201000 */
[----:B------:R-:W-:Y:S02]  /*af00*/  PRMT R106, R99, 0x7632, R106 ;  /* 0x00007632636a7816 */ /* 0x000fe4000000006a */
[----:B------:R-:W-:Y:S01]  /*af10*/  PRMT R105, R134, 0x5410, R105 ;  /* 0x0000541086697816 */ /* 0x000fe20000000069 */
[----:B------:R-:W-:Y:S01]  /*af20*/  FFMA.FTZ R107, R107, R138, 1.1641532182693481445e-10 ;  /* 0x2f0000006b6b7423 */ /* 0x000fe2000001008a */
[----:B------:R-:W-:Y:S01]  /*af30*/  PRMT R104, R104, 0x5410, R109 ;  /* 0x0000541068687816 */ /* 0x000fe2000000006d */
[----:B------:R-:W-:Y:S01]  /*af40*/  IMAD.U32 R111, R106, 0x10000, RZ ;  /* 0x000100006a6f7824 */ /* 0x000fe200078e00ff */
[----:B------:R-:W-:Y:S02]  /*af50*/  @P1 PRMT R106, R103, 0x7632, R106 ;  /* 0x00007632676a1816 */ /* 0x000fe4000000006a */
[----:B------:R-:W-:Y:S01]  /*af60*/  FSETP.GTU.FTZ.AND P6, PT, R107, R130, PT ;  /* 0x000000826b00720b */ /* 0x000fe20003fdc000 */
[----:B------:R-:W-:Y:S01]  /*af70*/  FMUL.FTZ R111, R111, R136 ;  /* 0x000000886f6f7220 */ /* 0x000fe20000410000 */
[----:B------:R-:W-:-:S02]  /*af80*/  @P1 SHF.L.U32 R171, R106, 0x10, RZ ;  /* 0x000000106aab1819 */ /* 0x000fc400000006ff */
[----:B------:R-:W-:Y:S02]  /*af90*/  SEL R130, RZ, 0x1, P6 ;  /* 0x00000001ff827807 */ /* 0x000fe40003000000 */
[----:B------:R-:W-:-:S05]  /*afa0*/  FSEL R111, R111, RZ, !P6 ;  /* 0x000000ff6f6f7208 */ /* 0x000fca0007000000 */
[----:B------:R-:W-:-:S04]  /*afb0*/  FADD.FTZ R106, R152, R111 ;  /* 0x0000006f986a7221 */ /* 0x000fc80000010000 */
[----:B------:R-:W-:Y:S01]  /*afc0*/  @P1 FADD.FTZ R171, R106, R171 ;  /* 0x000000ab6aab1221 */ /* 0x000fe20000010000 */
[----:B------:R-:W-:Y:S01]  /*afd0*/  @!P1 IMAD.MOV.U32 R171, RZ, RZ, R106 ;  /* 0x000000ffffab9224 */ /* 0x000fe200078e006a */
[----:B------:R-:W-:-:S04]  /*afe0*/  PRMT R106, R140, 0x5410, R144 ;  /* 0x000054108c6a7816 */ /* 0x000fc80000000090 */
[----:B------:R-:W-:-:S04]  /*aff0*/  F2FP.BF16.F32.PACK_AB R107, RZ, R171 ;  /* 0x000000abff6b723e */ /* 0x000fc800000010ff */
[----:B------:R-:W-:-:S07]  /*b000*/  PRMT R107, R146, 0x5410, R107 ;  /* 0x00005410926b7816 */ /* 0x000fce000000006b */
.L_x_147:
[----:B------:R-:W0:Y:S01]  /*b010*/  LDC.64 R180, c[0x0][0x3a8] ;  /* 0x0000ea00ffb47b82 */ /* 0x000e220000000a00 */
[----:B------:R-:W-:Y:S02]  /*b020*/  SEL R140, RZ, 0x1000000, !P5 ;  /* 0x01000000ff8c7807 */ /* 0x000fe40006800000 */
[----:B------:R-:W-:Y:S02]  /*b030*/  SEL R138, RZ, 0x10000, !P4 ;  /* 0x00010000ff8a7807 */ /* 0x000fe40006000000 */
[C---:B------:R-:W-:Y:S02]  /*b040*/  LOP3.LUT P6, RZ, R4.reuse, 0x8, RZ, 0xc0, !PT ;  /* 0x0000000804ff7812 */ /* 0x040fe400078cc0ff */
[C---:B------:R-:W-:Y:S01]  /*b050*/  LOP3.LUT P5, RZ, R4.reuse, 0x4, RZ, 0xc0, !PT ;  /* 0x0000000404ff7812 */ /* 0x040fe200078ac0ff */
[----:B------:R-:W1:Y:S01]  /*b060*/  LDC.64 R110, c[0x0][0x3b0] ;  /* 0x0000ec00ff6e7b82 */ /* 0x000e620000000a00 */
[----:B------:R-:W-:Y:S02]  /*b070*/  LOP3.LUT P4, RZ, R4, 0x2, RZ, 0xc0, !PT ;  /* 0x0000000204ff7812 */ /* 0x000fe4000788c0ff */
[----:B------:R-:W-:-:S02]  /*b080*/  SEL R183, RZ, 0x100, !P3 ;  /* 0x00000100ffb77807 */ /* 0x000fc40005800000 */
[----:B------:R-:W-:Y:S02]  /*b090*/  SEL R136, RZ, 0x1000000, !P4 ;  /* 0x01000000ff887807 */ /* 0x000fe40006000000 */
[----:B------:R-:W-:Y:S02]  /*b0a0*/  SEL R134, RZ, 0x10000, !P5 ;  /* 0x00010000ff867807 */ /* 0x000fe40006800000 */
[----:B------:R-:W-:Y:S02]  /*b0b0*/  SEL R109, RZ, 0x100, !P6 ;  /* 0x00000100ff6d7807 */ /* 0x000fe40007000000 */
[----:B------:R-:W-:Y:S02]  /*b0c0*/  LOP3.LUT P1, RZ, R4, 0x10, RZ, 0xc0, !PT ;  /* 0x0000001004ff7812 */ /* 0x000fe4000782c0ff */
[----:B------:R-:W-:Y:S02]  /*b0d0*/  LOP3.LUT R183, R183, R140, R138, 0xfe, !PT ;  /* 0x0000008cb7b77212 */ /* 0x000fe400078efe8a */
[----:B------:R-:W-:Y:S01]  /*b0e0*/  SEL R182, RZ, 0x1, !P2 ;  /* 0x00000001ffb67807 */ /* 0x000fe20005000000 */
[----:B0-----:R-:W-:Y:S01]  /*b0f0*/  IMAD.WIDE.U32 R180, R132, 0x10, R180 ;  /* 0x0000001084b47825 */ /* 0x001fe200078e00b4 */
[----:B------:R-:W-:-:S02]  /*b100*/  LOP3.LUT R109, R109, R136, R134, 0xfe, !PT ;  /* 0x000000886d6d7212 */ /* 0x000fc400078efe86 */
[----:B------:R-:W-:Y:S02]  /*b110*/  SEL R134, RZ, 0x1, !P1 ;  /* 0x00000001ff867807 */ /* 0x000fe40004800000 */
[----:B------:R-:W-:Y:S01]  /*b120*/  LOP3.LUT R183, R183, R182, RZ, 0xfc, !PT ;  /* 0x000000b6b7b77212 */ /* 0x000fe200078efcff */
[----:B------:R0:W-:Y:S01]  /*b130*/  STG.E.128 desc[UR6][R180.64], R104 ;  /* 0x00000068b4007986 */ /* 0x0001e2000c101d06 */
[----:B------:R-:W-:Y:S01]  /*b140*/  LOP3.LUT R182, R109, R134, RZ, 0xfc, !PT ;  /* 0x000000866db67212 */ /* 0x000fe200078efcff */
[----:B-1----:R-:W-:-:S05]  /*b150*/  IMAD.WIDE.U32 R110, R132, 0x8, R110 ;  /* 0x00000008846e7825 */ /* 0x002fca00078e006e */
[----:B------:R0:W-:Y:S01]  /*b160*/  STG.E.64 desc[UR6][R110.64], R182 ;  /* 0x000000b66e007986 */ /* 0x0001e2000c101b06 */
[----:B------:R-:W-:Y:S05]  /*b170*/  @!P0 BRA `(.L_x_228) ;  /* 0x0000000000508947 */ /* 0x000fea0003800000 */
[----:B0-----:R-:W-:Y:S01]  /*b180*/  IMAD.U32 R107, R129, 0x10000, RZ ;  /* 0x00010000816b7824 */ /* 0x001fe200078e00ff */
[----:B------:R-:W0:Y:S01]  /*b190*/  LDC.64 R104, c[0x0][0x3b8] ;  /* 0x0000ee00ff687b82 */ /* 0x000e220000000a00 */
[----:B------:R-:W-:Y:S02]  /*b1a0*/  LOP3.LUT R106, R130, 0xffff, RZ, 0xc0, !PT ;  /* 0x0000ffff826a7812 */ /* 0x000fe400078ec0ff */
[----:B------:R-:W-:Y:S02]  /*b1b0*/  LOP3.LUT R180, R126, 0xff, RZ, 0xc0, !PT ;  /* 0x000000ff7eb47812 */ /* 0x000fe400078ec0ff */
[----:B------:R-:W-:Y:S02]  /*b1c0*/  LOP3.LUT R109, R107, 0xff0000, RZ, 0xc0, !PT ;  /* 0x00ff00006b6d7812 */ /* 0x000fe400078ec0ff */
[----:B------:R-:W-:Y:S01]  /*b1d0*/  PRMT R107, R128, 0x7104, RZ ;  /* 0x00007104806b7816 */ /* 0x000fe200000000ff */
[----:B------:R-:W-:Y:S01]  /*b1e0*/  IMAD.WIDE.U32 R180, R180, 0x1000000, RZ ;  /* 0x01000000b4b47825 */ /* 0x000fe200078e00ff */
[----:B------:R-:W-:-:S02]  /*b1f0*/  PRMT R134, R109, 0x4210, R106 ;  /* 0x000042106d867816 */ /* 0x000fc4000000006a */
[----:B------:R-:W-:Y:S02]  /*b200*/  LOP3.LUT R110, R125, 0xff, RZ, 0xc0, !PT ;  /* 0x000000ff7d6e7812 */ /* 0x000fe400078ec0ff */
[----:B------:R-:W-:Y:S02]  /*b210*/  LOP3.LUT R106, R124, 0xff, RZ, 0xc0, !PT ;  /* 0x000000ff7c6a7812 */ /* 0x000fe400078ec0ff */
[----:B------:R-:W-:Y:S01]  /*b220*/  LOP3.LUT R134, R134, 0xff00, R107, 0xf8, !PT ;  /* 0x0000ff0086867812 */ /* 0x000fe200078ef86b */
[----:B------:R-:W-:-:S03]  /*b230*/  IMAD.WIDE.U32 R110, R110, 0x10000, RZ ;  /* 0x000100006e6e7825 */ /* 0x000fc600078e00ff */
[----:B------:R-:W-:Y:S01]  /*b240*/  LOP3.LUT R183, R134, 0xff, R127, 0xf8, !PT ;  /* 0x000000ff86b77812 */ /* 0x000fe200078ef87f */
[----:B------:R-:W-:-:S03]  /*b250*/  IMAD.WIDE.U32 R106, R106, 0x100, RZ ;  /* 0x000001006a6a7825 */ /* 0x000fc600078e00ff */
[----:B------:R-:W-:Y:S01]  /*b260*/  LOP3.LUT R111, R111, R183, R181, 0xfe, !PT ;  /* 0x000000b76f6f7212 */ /* 0x000fe200078efeb5 */
[----:B0-----:R-:W-:Y:S01]  /*b270*/  IMAD.WIDE.U32 R104, R132, 0x8, R104 ;  /* 0x0000000884687825 */ /* 0x001fe200078e0068 */
[----:B------:R-:W-:Y:S02]  /*b280*/  LOP3.LUT R109, R106, R180, R110, 0xfe, !PT ;  /* 0x000000b46a6d7212 */ /* 0x000fe400078efe6e */
[----:B------:R-:W-:Y:S02]  /*b290*/  LOP3.LUT R107, R111, R107, RZ, 0xfc, !PT ;  /* 0x0000006b6f6b7212 */ /* 0x000fe400078efcff */
[----:B------:R-:W-:-:S05]  /*b2a0*/  LOP3.LUT R106, R109, 0xff, R122, 0xf8, !PT ;  /* 0x000000ff6d6a7812 */ /* 0x000fca00078ef87a */
[----:B------:R1:W-:Y:S02]  /*b2b0*/  STG.E.64 desc[UR6][R104.64], R106 ;  /* 0x0000006a68007986 */ /* 0x0003e4000c101b06 */
.L_x_228:
[----:B------:R-:W-:Y:S01]  /*b2c0*/  MOV R136, R108 ;  /* 0x0000006c00887202 */ /* 0x000fe20000000f00 */
[----:B------:R-:W-:-:S07]  /*b2d0*/  VIADD R108, R132, 0x100 ;  /* 0x00000100846c7836 */ /* 0x000fce0000000000 */
.L_x_105:
[----:B------:R-:W-:Y:S05]  /*b2e0*/  BSYNC.RECONVERGENT B0 ;  /* 0x0000000000007941 */ /* 0x000fea0003800200 */
.L_x_104:
[----:B------:R-:W-:Y:S01]  /*b2f0*/  ISETP.GE.U32.AND P0, PT, R0, 0x200, PT ;  /* 0x000002000000780c */ /* 0x000fe20003f06070 */
[----:B------:R-:W-:Y:S01]  /*b300*/  BSSY.RECONVERGENT B0, `(.L_x_229) ;  /* 0x00009b9000007945 */ /* 0x000fe20003800200 */
[----:B------:R-:W-:-:S11]  /*b310*/  LOP3.LUT R4, R4, 0xffffffbf, RZ, 0xc0, !PT ;  /* 0xffffffbf04047812 */ /* 0x000fd600078ec0ff */
[----:B------:R-:W-:Y:S01]  /*b320*/  @P0 LOP3.LUT R4, R4, 0x40, RZ, 0xfc, !PT ;  /* 0x0000004004040812 */ /* 0x000fe200078efcff */
[----:B------:R-:W-:Y:S06]  /*b330*/  @!P0 BRA `(.L_x_230) ;  /* 0x0000009800d48947 */ /* 0x000fec0003800000 */
[----:B------:R-:W-:Y:S01]  /*b340*/  ISETP.NE.U32.AND P0, PT, RZ, UR8, PT ;  /* 0x00000008ff007c0c */ /* 0x000fe2000bf05070 */
[----:B01----:R-:W0:Y:S01]  /*b350*/  LDC.64 R104, c[0x0][0x390] ;  /* 0x0000e400ff687b82 */ /* 0x003e220000000a00 */
        /* <DEDUP_REMOVED lines=12> */
[----:B------:R-:W-:Y:S01]  /*b420*/  ISETP.NE.AND P2, PT, R150, 0x1, PT ;  /* 0x000000019600780c */ /* 0x000fe20003f45270 */
[----:B------:R-:W-:Y:S01]  /*b430*/  BSSY.RECONVERGENT B1, `(.L_x_232) ;  /* 0x000005a000017945 */ /* 0x000fe20003800200 */
[----:B------:R-:W-:Y:S01]  /*b440*/  IMAD.MOV.U32 R124, RZ, RZ, 0x2 ;  /* 0x00000002ff7c7424 */ /* 0x000fe200078e00ff */
[----:B------:R-:W-:Y:S01]  /*b450*/  MOV R109, R148 ;  /* 0x00000094006d7202 */ /* 0x000fe20000000f00 */
[----:B0-----:R-:W-:-:S09]  /*b460*/  IMAD.MOV.U32 R110, RZ, RZ, R136 ;  /* 0x000000ffff6e7224 */ /* 0x001fd200078e0088 */
        /* <DEDUP_REMOVED lines=11> */
.L_x_234:
        /* <DEDUP_REMOVED lines=13> */
.L_x_236:
[----:B------:R-:W-:Y:S05]  /*b5f0*/  BSYNC.RECONVERGENT B2 ;  /* 0x0000000000027941 */ /* 0x000fea0003800200 */
.L_x_235:
[----:B------:R-:W-:Y:S01]  /*b600*/  IMAD.WIDE.U32 R124, R6, -0x326172a9, RZ ;  /* 0xcd9e8d57067c7825 */ /* 0x000fe200078e00ff */
[----:B------:R-:W-:Y:S02]  /*b610*/  LOP3.LUT R128, R121, R111, R143, 0x96, !PT ;  /* 0x0000006f79807212 */ /* 0x000fe400078e968f */
[----:B------:R-:W-:Y:S01]  /*b620*/  IADD3 R109, PT, PT, R142, -0x61c88647, RZ ;  /* 0x9e3779b98e6d7810 */ /* 0x000fe20007ffe0ff */
[----:B------:R-:W-:Y:S01]  /*b630*/  VIADD R111, R143, 0xbb67ae85 ;  /* 0xbb67ae858f6f7836 */ /* 0x000fe20000000000 */
[----:B------:R-:W-:Y:S01]  /*b640*/  LOP3.LUT R126, R3, R125, R142, 0x96, !PT ;  /* 0x0000007d037e7212 */ /* 0x000fe200078e968e */
[----:B------:R-:W-:-:S04]  /*b650*/  IMAD.WIDE.U32 R128, R128, -0x326172a9, RZ ;  /* 0xcd9e8d5780807825 */ /* 0x000fc800078e00ff */
        /* <DEDUP_REMOVED lines=12> */
[----:B------:R-:W-:-:S03]  /*b720*/  LOP3.LUT R111, R111, R124, R129, 0x96, !PT ;  /* 0x0000007c6f6f7212 */ /* 0x000fc600078e9681 */
[----:B------:R-:W-:-:S05]  /*b730*/  VIADD R109, R143, 0x32370b8f ;  /* 0x32370b8f8f6d7836 */ /* 0x000fca0000000000 */
[----:B------:R-:W-:Y:S01]  /*b740*/  LOP3.LUT R109, R109, R110, R127, 0x96, !PT ;  /* 0x0000006e6d6d7212 */ /* 0x000fe200078e967f */
[----:B------:R-:W-:Y:S01]  /*b750*/  IMAD.WIDE.U32 R110, R111, -0x2daee0ad, RZ ;  /* 0xd2511f536f6e7825 */ /* 0x000fe200078e00ff */
[----:B------:R-:W-:-:S03]  /*b760*/  IADD3 R127, PT, PT, R143, -0x126145ec, RZ ;  /* 0xed9eba148f7f7810 */ /* 0x000fc60007ffe0ff */
        /* <DEDUP_REMOVED lines=8> */
[----:B------:R-:W-:Y:S02]  /*b7f0*/  LOP3.LUT R111, R111, R124, R129, 0x96, !PT ;  /* 0x0000007c6f6f7212 */ /* 0x000fe400078e9681 */
[----:B------:R-:W-:Y:S01]  /*b800*/  LOP3.LUT R109, R109, R110, R127, 0x96, !PT ;  /* 0x0000006e6d6d7212 */ /* 0x000fe200078e967f */
[----:B------:R-:W-:Y:S02]  /*b810*/  VIADD R127, R143, 0x646e171e ;  /* 0x646e171e8f7f7836 */ /* 0x000fe40000000000 */
        /* <DEDUP_REMOVED lines=21> */
[----:B------:R-:W-:Y:S01]  /*b970*/  MOV R148, R126 ;  /* 0x0000007e00947202 */ /* 0x000fe20000000f00 */
[----:B------:R-:W-:Y:S02]  /*b980*/  VIADD R109, R143, 0x96a522ad ;  /* 0x96a522ad8f6d7836 */ /* 0x000fe40000000000 */
[----:B------:R-:W-:Y:S02]  /*b990*/  IMAD.MOV.U32 R110, RZ, RZ, R124 ;  /* 0x000000ffff6e7224 */ /* 0x000fe400078e007c */
[----:B------:R-:W-:Y:S01]  /*b9a0*/  HFMA2 R124, -RZ, RZ, 0, 0 ;  /* 0x00000000ff7c7431 */ /* 0x000fe200000001ff */
[----:B------:R-:W-:Y:S01]  /*b9b0*/  LOP3.LUT R174, R109, R174, R125, 0x96, !PT ;  /* 0x000000ae6dae7212 */ /* 0x000fe200078e967d */
[----:B------:R-:W-:-:S07]  /*b9c0*/  IMAD.MOV.U32 R109, RZ, RZ, R136 ;  /* 0x000000ffff6d7224 */ /* 0x000fce00078e0088 */
.L_x_233:
[----:B------:R-:W-:Y:S05]  /*b9d0*/  BSYNC.RECONVERGENT B1 ;  /* 0x0000000000017941 */ /* 0x000fea0003800200 */
.L_x_232:
[----:B------:R-:W0:Y:S01]  /*b9e0*/  LDC R130, c[0x0][0x404] ;  /* 0x00010100ff827b82 */ /* 0x000e220000000800 */
[----:B------:R-:W-:Y:S01]  /*b9f0*/  I2FP.F32.U32 R109, R109 ;  /* 0x0000006d006d7245 */ /* 0x000fe20000201000 */
[----:B------:R-:W-:Y:S01]  /*ba00*/  IMAD.MOV.U32 R136, RZ, RZ, 0x2f800000 ;  /* 0x2f800000ff887424 */ /* 0x000fe200078e00ff */
[----:B------:R-:W-:Y:S01]  /*ba10*/  ISETP.NE.AND P3, PT, R124, 0x1, PT ;  /* 0x000000017c00780c */ /* 0x000fe20003f65270 */
[----:B-----5:R-:W-:Y:S01]  /*ba20*/  IMAD.U32 R111, R104, 0x10000, RZ ;  /* 0x00010000686f7824 */ /* 0x020fe200078e00ff */
[----:B------:R-:W-:Y:S01]  /*ba30*/  LOP3.LUT R4, R4, 0xffffffef, RZ, 0xc0, !PT ;  /* 0xffffffef04047812 */ /* 0x000fe200078ec0ff */
[----:B------:R-:W-:Y:S01]  /*ba40*/  FFMA.FTZ R109, R109, R136, 1.1641532182693481445e-10 ;  /* 0x2f0000006d6d7423 */ /* 0x000fe20000010088 */
[----:B------:R-:W-:Y:S01]  /*ba50*/  BSSY.RECONVERGENT B1, `(.L_x_237) ;  /* 0x000005e000017945 */ /* 0x000fe20003800200 */
[----:B------:R-:W1:Y:S01]  /*ba60*/  LDC R134, c[0x0][0x408] ;  /* 0x00010200ff867b82 */ /* 0x000e620000000800 */
[----:B------:R-:W-:Y:S02]  /*ba70*/  HFMA2 R126, -RZ, RZ, 0, 1.1920928955078125e-07 ;  /* 0x00000002ff7e7431 */ /* 0x000fe400000001ff */
[----:B0-----:R-:W-:-:S02]  /*ba80*/  FSETP.GTU.FTZ.AND P2, PT, R109, R130, PT ;  /* 0x000000826d00720b */ /* 0x001fc40003f5c000 */
[----:B------:R-:W-:Y:S01]  /*ba90*/  PRMT R109, R104, 0x7632, R109 ;  /* 0x00007632686d7816 */ /* 0x000fe2000000006d */
[----:B------:R-:W-:Y:S01]  /*baa0*/  IMAD.MOV.U32 R104, RZ, RZ, R148 ;  /* 0x000000ffff687224 */ /* 0x000fe200078e0094 */
[----:B------:R-:W-:Y:S01]  /*bab0*/  PLOP3.LUT P4, PT, P2, PT, PT, 0x8, 0x80 ;  /* 0x000000000080781c */ /* 0x000fe2000178e170 */
[----:B-1----:R-:W-:-:S05]  /*bac0*/  FMUL.FTZ R111, R111, R134 ;  /* 0x000000866f6f7220 */ /* 0x002fca0000410000 */
[----:B------:R-:W-:-:S07]  /*bad0*/  FSEL R122, R111, RZ, !P2 ;  /* 0x000000ff6f7a7208 */ /* 0x000fce0005000000 */
        /* <DEDUP_REMOVED lines=10> */
.L_x_239:
        /* <DEDUP_REMOVED lines=13> */
.L_x_241:
[----:B------:R-:W-:Y:S05]  /*bc50*/  BSYNC.RECONVERGENT B2 ;  /* 0x0000000000027941 */ /* 0x000fea0003800200 */
.L_x_240:
        /* <DEDUP_REMOVED lines=8> */
[----:B------:R-:W-:Y:S02]  /*bce0*/  VIADD R127, R143, 0xbb67ae85 ;  /* 0xbb67ae858f7f7836 */ /* 0x000fe40000000000 */
[----:B------:R-:W-:-:S03]  /*bcf0*/  IMAD.MOV.U32 R104, RZ, RZ, R110 ;  /* 0x000000ffff687224 */ /* 0x000fc600078e006e */
        /* <DEDUP_REMOVED lines=9> */
[----:B------:R-:W-:Y:S02]  /*bd90*/  IADD3 R111, PT, PT, R143, 0x32370b8f, RZ ;  /* 0x32370b8f8f6f7810 */ /* 0x000fe40007ffe0ff */
        /* <DEDUP_REMOVED lines=31> */
[----:B------:R-:W-:-:S04]  /*bf90*/  IMAD.WIDE.U32 R126, R126, -0x326172a9, RZ ;  /* 0xcd9e8d577e7e7825 */ /* 0x000fc800078e00ff */
[----:B------:R-:W-:Y:S01]  /*bfa0*/  IMAD.WIDE.U32 R128, R125, -0x326172a9, RZ ;  /* 0xcd9e8d577d807825 */ /* 0x000fe200078e00ff */
[----:B------:R-:W-:Y:S02]  /*bfb0*/  LOP3.LUT R124, R111, R124, R127, 0x96, !PT ;  /* 0x0000007c6f7c7212 */ /* 0x000fe400078e967f */
[----:B------:R-:W-:Y:S01]  /*bfc0*/  IADD3 R111, PT, PT, R143, -0x695add53, RZ ;  /* 0x96a522ad8f6f7810 */ /* 0x000fe20007ffe0ff */
[----:B------:R-:W-:Y:S01]  /*bfd0*/  IMAD.MOV.U32 R148, RZ, RZ, R128 ;  /* 0x000000ffff947224 */ /* 0x000fe200078e0080 */
[----:B------:R-:W-:Y:S01]  /*bfe0*/  LOP3.LUT R175, R175, R126, R129, 0x96, !PT ;  /* 0x0000007eafaf7212 */ /* 0x000fe200078e9681 */
[----:B------:R-:W-:-:S04]  /*bff0*/  IMAD.WIDE.U32 R124, R124, -0x2daee0ad, RZ ;  /* 0xd2511f537c7c7825 */ /* 0x000fc800078e00ff */
[----:B------:R-:W-:Y:S01]  /*c000*/  IMAD.MOV.U32 R126, RZ, RZ, RZ ;  /* 0x000000ffff7e7224 */ /* 0x000fe200078e00ff */
[----:B------:R-:W-:Y:S02]  /*c010*/  LOP3.LUT R174, R111, R174, R125, 0x96, !PT ;  /* 0x000000ae6fae7212 */ /* 0x000fe400078e967d */
[----:B------:R-:W-:-:S07]  /*c020*/  MOV R110, R124 ;  /* 0x0000007c006e7202 */ /* 0x000fce0000000f00 */
.L_x_238:
[----:B------:R-:W-:Y:S05]  /*c030*/  BSYNC.RECONVERGENT B1 ;  /* 0x0000000000017941 */ /* 0x000fea0003800200 */
.L_x_237:
[----:B------:R-:W-:Y:S01]  /*c040*/  I2FP.F32.U32 R111, R104 ;  /* 0x00000068006f7245 */ /* 0x000fe20000201000 */
[----:B------:R-:W-:Y:S01]  /*c050*/  IMAD.U32 R125, R96, 0x10000, RZ ;  /* 0x00010000607d7824 */ /* 0x000fe200078e00ff */
[----:B------:R-:W-:Y:S01]  /*c060*/  ISETP.NE.AND P3, PT, R126, 0x1, PT ;  /* 0x000000017e00780c */ /* 0x000fe20003f65270 */
[----:B------:R-:W-:Y:S01]  /*c070*/  BSSY.RECONVERGENT B1, `(.L_x_242) ;  /* 0x0000061000017945 */ /* 0x000fe20003800200 */
[----:B------:R-:W-:Y:S01]  /*c080*/  @P1 SHF.L.U32 R131, R100, 0x10, RZ ;  /* 0x0000001064831819 */ /* 0x000fe200000006ff */
[----:B------:R-:W-:Y:S01]  /*c090*/  FFMA.FTZ R111, R111, R136, 1.1641532182693481445e-10 ;  /* 0x2f0000006f6f7423 */ /* 0x000fe20000010088 */
[----:B------:R-:W-:Y:S01]  /*c0a0*/  FMUL.FTZ R125, R125, R134 ;  /* 0x000000867d7d7220 */ /* 0x000fe20000410000 */
[----:B------:R-:W-:-:S03]  /*c0b0*/  IMAD.MOV.U32 R124, RZ, RZ, 0x2 ;  /* 0x00000002ff7c7424 */ /* 0x000fc600078e00ff */
[----:B------:R-:W-:-:S04]  /*c0c0*/  FSETP.GTU.FTZ.AND P2, PT, R111, R130, PT ;  /* 0x000000826f00720b */ /* 0x000fc80003f5c000 */
[----:B------:R-:W-:-:S05]  /*c0d0*/  FSEL R111, R125, RZ, !P2 ;  /* 0x000000ff7d6f7208 */ /* 0x000fca0005000000 */
[----:B------:R-:W-:Y:S01]  /*c0e0*/  FADD.FTZ R104, R122, R111 ;  /* 0x0000006f7a687221 */ /* 0x000fe20000010000 */
[----:B------:R-:W-:Y:S02]  /*c0f0*/  SEL R122, RZ, 0x1, P2 ;  /* 0x00000001ff7a7807 */ /* 0x000fe40001000000 */
[----:B------:R-:W-:Y:S01]  /*c100*/  MOV R111, R148 ;  /* 0x00000094006f7202 */ /* 0x000fe20000000f00 */
[--C-:B------:R-:W-:Y:S01]  /*c110*/  @P1 FADD.FTZ R131, R131, R104.reuse ;  /* 0x0000006883831221 */ /* 0x100fe20000010000 */
[----:B------:R-:W-:-:S05]  /*c120*/  @!P1 IMAD.MOV.U32 R131, RZ, RZ, R104 ;  /* 0x000000ffff839224 */ /* 0x000fca00078e0068 */
        /* <DEDUP_REMOVED lines=10> */
.L_x_244:
        /* <DEDUP_REMOVED lines=13> */
.L_x_246:
[----:B------:R-:W-:Y:S05]  /*c2a0*/  BSYNC.RECONVERGENT B2 ;  /* 0x0000000000027941 */ /* 0x000fea0003800200 */
.L_x_245:
        /* <DEDUP_REMOVED lines=55> */
[----:B------:R-:W-:Y:S02]  /*c620*/  LOP3.LUT R175, R175, R128, R127, 0x96, !PT ;  /* 0x00000080afaf7212 */ /* 0x000fe400078e967f */
[----:B------:R-:W-:Y:S02]  /*c630*/  MOV R148, R126 ;  /* 0x0000007e00947202 */ /* 0x000fe40000000f00 */
[----:B------:R-:W-:Y:S01]  /*c640*/  LOP3.LUT R174, R111, R174, R125, 0x96, !PT ;  /* 0x000000ae6fae7212 */ /* 0x000fe200078e967d */
[----:B------:R-:W-:Y:S02]  /*c650*/  IMAD.MOV.U32 R111, RZ, RZ, R110 ;  /* 0x000000ffff6f7224 */ /* 0x000fe400078e006e */
[----:B------:R-:W-:Y:S02]  /*c660*/  IMAD.MOV.U32 R110, RZ, RZ, R124 ;  /* 0x000000ffff6e7224 */ /* 0x000fe400078e007c */
[----:B------:R-:W-:-:S07]  /*c670*/  HFMA2 R124, -RZ, RZ, 0, 0 ;  /* 0x00000000ff7c7431 */ /* 0x000fce00000001ff */
.L_x_243:
[----:B------:R-:W-:Y:S05]  /*c680*/  BSYNC.RECONVERGENT B1 ;  /* 0x0000000000017941 */ /* 0x000fea0003800200 */
.L_x_242:
        /* <DEDUP_REMOVED lines=8> */
[----:B------:R-:W-:-:S04]  /*c710*/  FSETP.GTU.FTZ.AND P3, PT, R111, R130, PT ;  /* 0x000000826f00720b */ /* 0x000fc80003f7c000 */
[----:B------:R-:W-:Y:S02]  /*c720*/  FSEL R140, R109, RZ, !P3 ;  /* 0x000000ff6d8c7208 */ /* 0x000fe40005800000 */
[----:B------:R-:W-:Y:S02]  /*c730*/  PLOP3.LUT P3, PT, P3, PT, PT, 0x8, 0x80 ;  /* 0x000000000080781c */ /* 0x000fe40001f6e170 */
[----:B------:R-:W-:-:S11]  /*c740*/  MOV R109, R148 ;  /* 0x00000094006d7202 */ /* 0x000fd60000000f00 */
        /* <DEDUP_REMOVED lines=10> */
.L_x_249:
        /* <DEDUP_REMOVED lines=13> */
.L_x_251:
[----:B------:R-:W-:Y:S05]  /*c8c0*/  BSYNC.RECONVERGENT B2 ;  /* 0x0000000000027941 */ /* 0x000fea0003800200 */
.L_x_250:
        /* <DEDUP_REMOVED lines=25> */
[----:B------:R-:W-:-:S05]  /*ca60*/  VIADD R109, R142, 0x78dde6e4 ;  /* 0x78dde6e48e6d7836 */ /* 0x000fca0000000000 */
[----:B------:R-:W-:Y:S01]  /*ca70*/  LOP3.LUT R109, R109, R124, R139, 0x96, !PT ;  /* 0x0000007c6d6d7212 */ /* 0x000fe200078e968b */
[----:B------:R-:W-:-:S04]  /*ca80*/  IMAD.WIDE.U32 R124, R111, -0x326172a9, RZ ;  /* 0xcd9e8d576f7c7825 */ /* 0x000fc800078e00ff */
[----:B------:R-:W-:Y:S01]  /*ca90*/  IMAD.WIDE.U32 R126, R109, -0x2daee0ad, RZ ;  /* 0xd2511f536d7e7825 */ /* 0x000fe200078e00ff */
[----:B------:R-:W-:-:S03]  /*caa0*/  IADD3 R109, PT, PT, R143, -0x56f99767, RZ ;  /* 0xa90668998f6d7810 */ /* 0x000fc60007ffe0ff */
[----:B------:R-:W-:Y:S01]  /*cab0*/  VIADD R111, R142, 0x1715609d ;  /* 0x1715609d8e6f7836 */ /* 0x000fe20000000000 */
        /* <DEDUP_REMOVED lines=8> */
[----:B------:R-:W-:-:S04]  /*cb40*/  IMAD.WIDE.U32 R126, R109, -0x2daee0ad, RZ ;  /* 0xd2511f536d7e7825 */ /* 0x000fc800078e00ff */
[----:B------:R-:W-:Y:S02]  /*cb50*/  VIADD R109, R143, 0x1fd5c5a3 ;  /* 0x1fd5c5a38f6d7836 */ /* 0x000fe40000000000 */
[----:B------:R-:W-:Y:S01]  /*cb60*/  IMAD.WIDE.U32 R124, R111, -0x326172a9, RZ ;  /* 0xcd9e8d576f7c7825 */ /* 0x000fe200078e00ff */
[C---:B------:R-:W-:Y:S02]  /*cb70*/  IADD3 R111, PT, PT, R142.reuse, 0x5384540f, RZ ;  /* 0x5384540f8e6f7810 */ /* 0x040fe40007ffe0ff */
[----:B------:R-:W-:Y:S02]  /*cb80*/  LOP3.LUT R128, R109, R128, R127, 0x96, !PT ;  /* 0x000000806d807212 */ /* 0x000fe400078e967f */
[----:B------:R-:W-:Y:S02]  /*cb90*/  LOP3.LUT R111, R111, R138, R125, 0x96, !PT ;  /* 0x0000008a6f6f7212 */ /* 0x000fe400078e967d */
[----:B------:R-:W-:Y:S01]  /*cba0*/  IADD3 R109, PT, PT, R142, -0xe443238, RZ ;  /* 0xf1bbcdc88e6d7810 */ /* 0x000fe20007ffe0ff */
[----:B------:R-:W-:-:S04]  /*cbb0*/  IMAD.WIDE.U32 R128, R128, -0x326172a9, RZ ;  /* 0xcd9e8d5780807825 */ /* 0x000fc800078e00ff */
[----:B------:R-:W-:Y:S01]  /*cbc0*/  IMAD.WIDE.U32 R174, R111, -0x2daee0ad, RZ ;  /* 0xd2511f536fae7825 */ /* 0x000fe200078e00ff */
[----:B------:R-:W-:-:S03]  /*cbd0*/  LOP3.LUT R124, R109, R124, R129, 0x96, !PT ;  /* 0x0000007c6d7c7212 */ /* 0x000fc600078e9681 */
[----:B------:R-:W-:Y:S02]  /*cbe0*/  VIADD R111, R143, 0xdb3d7428 ;  /* 0xdb3d74288f6f7836 */ /* 0x000fe40000000000 */
[----:B------:R-:W-:-:S03]  /*cbf0*/  IMAD.WIDE.U32 R124, R124, -0x2daee0ad, RZ ;  /* 0xd2511f537c7c7825 */ /* 0x000fc600078e00ff */
[----:B------:R-:W-:Y:S01]  /*cc00*/  LOP3.LUT R126, R111, R126, R175, 0x96, !PT ;  /* 0x0000007e6f7e7212 */ /* 0x000fe200078e96af */
[----:B------:R-:W-:Y:S02]  /*cc10*/  VIADD R109, R143, 0x96a522ad ;  /* 0x96a522ad8f6d7836 */ /* 0x000fe40000000000 */
[----:B------:R-:W-:Y:S02]  /*cc20*/  VIADD R175, R142, 0x8ff34781 ;  /* 0x8ff347818eaf7836 */ /* 0x000fe40000000000 */
[----:B------:R-:W-:Y:S01]  /*cc30*/  IMAD.WIDE.U32 R126, R126, -0x326172a9, RZ ;  /* 0xcd9e8d577e7e7825 */ /* 0x000fe200078e00ff */
[----:B------:R-:W-:-:S03]  /*cc40*/  LOP3.LUT R174, R109, R174, R125, 0x96, !PT ;  /* 0x000000ae6dae7212 */ /* 0x000fc600078e967d */
[----:B------:R-:W-:Y:S02]  /*cc50*/  HFMA2 R125, -RZ, RZ, 0, 0 ;  /* 0x00000000ff7d7431 */ /* 0x000fe400000001ff */
[----:B------:R-:W-:Y:S01]  /*cc60*/  IMAD.MOV.U32 R109, RZ, RZ, R110 ;  /* 0x000000ffff6d7224 */ /* 0x000fe200078e006e */
[----:B------:R-:W-:Y:S01]  /*cc70*/  LOP3.LUT R175, R175, R128, R127, 0x96, !PT ;  /* 0x00000080afaf7212 */ /* 0x000fe200078e967f */
[----:B------:R-:W-:Y:S01]  /*cc80*/  IMAD.MOV.U32 R110, RZ, RZ, R124 ;  /* 0x000000ffff6e7224 */ /* 0x000fe200078e007c */
[----:B------:R-:W-:-:S07]  /*cc90*/  MOV R148, R126 ;  /* 0x0000007e00947202 */ /* 0x000fce0000000f00 */
.L_x_248:
[----:B------:R-:W-:Y:S05]  /*cca0*/  BSYNC.RECONVERGENT B1 ;  /* 0x0000000000017941 */ /* 0x000fea0003800200 */
.L_x_247:
[----:B------:R-:W-:Y:S01]  /*ccb0*/  I2FP.F32.U32 R109, R109 ;  /* 0x0000006d006d7245 */ /* 0x000fe20000201000 */
[----:B------:R-:W-:Y:S01]  /*ccc0*/  BSSY.RECONVERGENT B1, `(.L_x_252) ;  /* 0x0000065000017945 */ /* 0x000fe20003800200 */
[----:B------:R-:W-:Y:S01]  /*ccd0*/  PRMT R111, R96, 0x7632, R111 ;  /* 0x00007632606f7816 */ /* 0x000fe2000000006f */
[----:B------:R-:W-:Y:S02]  /*cce0*/  IMAD.MOV.U32 R126, RZ, RZ, 0x2 ;  /* 0x00000002ff7e7424 */ /* 0x000fe400078e00ff */
[----:B------:R-:W-:Y:S02]  /*ccf0*/  FFMA.FTZ R109, R109, R136, 1.1641532182693481445e-10 ;  /* 0x2f0000006d6d7423 */ /* 0x000fe40000010088 */
[----:B------:R-:W-:-:S03]  /*cd00*/  IMAD.U32 R111, R111, 0x10000, RZ ;  /* 0x000100006f6f7824 */ /* 0x000fc600078e00ff */
[----:B------:R-:W-:Y:S01]  /*cd10*/  FSETP.GTU.FTZ.AND P2, PT, R109, R130, PT ;  /* 0x000000826d00720b */ /* 0x000fe20003f5c000 */
[----:B------:R-:W-:Y:S01]  /*cd20*/  FMUL.FTZ R111, R111, R134 ;  /* 0x000000866f6f7220 */ /* 0x000fe20000410000 */
[----:B------:R-:W-:-:S04]  /*cd30*/  @P1 PRMT R109, R100, 0x7632, R109 ;  /* 0x00007632646d1816 */ /* 0x000fc8000000006d */
[----:B------:R-:W-:Y:S01]  /*cd40*/  FSEL R111, R111, RZ, !P2 ;  /* 0x000000ff6f6f7208 */ /* 0x000fe20005000000 */
[----:B------:R-:W-:-:S04]  /*cd50*/  @P1 IMAD.U32 R124, R109, 0x10000, RZ ;  /* 0x000100006d7c1824 */ /* 0x000fc800078e00ff */
[----:B------:R-:W-:Y:S01]  /*cd60*/  FADD.FTZ R109, R140, R111 ;  /* 0x0000006f8c6d7221 */ /* 0x000fe20000010000 */
[----:B------:R-:W-:-:S03]  /*cd70*/  IMAD.MOV.U32 R111, RZ, RZ, R148 ;  /* 0x000000ffff6f7224 */ /* 0x000fc600078e0094 */
[----:B------:R-:W-:Y:S01]  /*cd80*/  @P1 FADD.FTZ R139, R109, R124 ;  /* 0x0000007c6d8b1221 */ /* 0x000fe20000010000 */
[----:B------:R-:W-:Y:S02]  /*cd90*/  SEL R124, RZ, 0x1, P2 ;  /* 0x00000001ff7c7807 */ /* 0x000fe40001000000 */
[----:B------:R-:W-:Y:S02]  /*cda0*/  ISETP.NE.AND P2, PT, R125, 0x1, PT ;  /* 0x000000017d00780c */ /* 0x000fe40003f45270 */
[----:B------:R-:W-:-:S04]  /*cdb0*/  @!P1 MOV R139, R109 ;  /* 0x0000006d008b9202 */ /* 0x000fc80000000f00 */
[----:B------:R-:W-:-:S07]  /*cdc0*/  F2FP.BF16.F32.PACK_AB R109, RZ, R139 ;  /* 0x0000008bff6d723e */ /* 0x000fce00000010ff */
        /* <DEDUP_REMOVED lines=9> */
.L_x_254:
        /* <DEDUP_REMOVED lines=13> */
.L_x_256:
[----:B------:R-:W-:Y:S05]  /*cf30*/  BSYNC.RECONVERGENT B2 ;  /* 0x0000000000027941 */ /* 0x000fea0003800200 */
.L_x_255:
        /* <DEDUP_REMOVED lines=19> */
[----:B------:R-:W-:-:S05]  /*d070*/  VIADD R111, R143, 0x32370b8f ;  /* 0x32370b8f8f6f7836 */ /* 0x000fca0000000000 */
[----:B------:R-:W-:Y:S01]  /*d080*/  LOP3.LUT R111, R111, R140, R129, 0x96, !PT ;  /* 0x0000008c6f6f7212 */ /* 0x000fe200078e9681 */
[----:B------:R-:W-:-:S04]  /*d090*/  IMAD.WIDE.U32 R140, R125, -0x2daee0ad, RZ ;  /* 0xd2511f537d8c7825 */ /* 0x000fc800078e00ff */
[----:B------:R-:W-:Y:S01]  /*d0a0*/  IMAD.WIDE.U32 R152, R111, -0x326172a9, RZ ;  /* 0xcd9e8d576f987825 */ /* 0x000fe200078e00ff */
[----:B------:R-:W-:-:S03]  /*d0b0*/  IADD3 R111, PT, PT, R142, 0x78dde6e4, RZ ;  /* 0x78dde6e48e6f7810 */ /* 0x000fc60007ffe0ff */
        /* <DEDUP_REMOVED lines=12> */
[----:B------:R-:W-:Y:S02]  /*d180*/  IADD3 R125, PT, PT, R143, 0x646e171e, RZ ;  /* 0x646e171e8f7d7810 */ /* 0x000fe40007ffe0ff */
[----:B------:R-:W-:Y:S02]  /*d190*/  LOP3.LUT R111, R111, R126, R153, 0x96, !PT ;  /* 0x0000007e6f6f7212 */ /* 0x000fe400078e9699 */
[----:B------:R-:W-:-:S03]  /*d1a0*/  LOP3.LUT R125, R125, R128, R141, 0x96, !PT ;  /* 0x000000807d7d7212 */ /* 0x000fc600078e968d */
[----:B------:R-:W-:Y:S01]  /*d1b0*/  IMAD.WIDE.U32 R128, R111, -0x2daee0ad, RZ ;  /* 0xd2511f536f807825 */ /* 0x000fe200078e00ff */
[----:B------:R-:W-:-:S03]  /*d1c0*/  IADD3 R111, PT, PT, R143, 0x1fd5c5a3, RZ ;  /* 0x1fd5c5a38f6f7810 */ /* 0x000fc60007ffe0ff */
[----:B------:R-:W-:Y:S01]  /*d1d0*/  IMAD.WIDE.U32 R126, R125, -0x326172a9, RZ ;  /* 0xcd9e8d577d7e7825 */ /* 0x000fe200078e00ff */
[----:B------:R-:W-:-:S03]  /*d1e0*/  LOP3.LUT R140, R111, R140, R129, 0x96, !PT ;  /* 0x0000008c6f8c7212 */ /* 0x000fc600078e9681 */
[----:B------:R-:W-:Y:S02]  /*d1f0*/  VIADD R125, R142, 0x5384540f ;  /* 0x5384540f8e7d7836 */ /* 0x000fe40000000000 */
[----:B------:R-:W-:-:S03]  /*d200*/  IMAD.WIDE.U32 R140, R140, -0x326172a9, RZ ;  /* 0xcd9e8d578c8c7825 */ /* 0x000fc600078e00ff */
[----:B------:R-:W-:Y:S01]  /*d210*/  LOP3.LUT R125, R125, R152, R127, 0x96, !PT ;  /* 0x000000987d7d7212 */ /* 0x000fe200078e967f */
[----:B------:R-:W-:-:S04]  /*d220*/  VIADD R111, R142, 0xf1bbcdc8 ;  /* 0xf1bbcdc88e6f7836 */ /* 0x000fc80000000000 */
        /* <DEDUP_REMOVED lines=8> */
[----:B------:R-:W-:Y:S02]  /*d2b0*/  LOP3.LUT R174, R111, R174, R127, 0x96, !PT ;  /* 0x000000ae6fae7212 */ /* 0x000fe400078e967f */
[----:B------:R-:W-:Y:S01]  /*d2c0*/  MOV R111, R110 ;  /* 0x0000006e006f7202 */ /* 0x000fe20000000f00 */
[----:B------:R-:W-:Y:S01]  /*d2d0*/  IMAD.MOV.U32 R110, RZ, RZ, R126 ;  /* 0x000000ffff6e7224 */ /* 0x000fe200078e007e */
[----:B------:R-:W-:Y:S01]  /*d2e0*/  LOP3.LUT R175, R175, R140, R129, 0x96, !PT ;  /* 0x0000008cafaf7212 */ /* 0x000fe200078e9681 */
[----:B------:R-:W-:Y:S02]  /*d2f0*/  IMAD.MOV.U32 R148, RZ, RZ, R128 ;  /* 0x000000ffff947224 */ /* 0x000fe400078e0080 */
[----:B------:R-:W-:-:S07]  /*d300*/  IMAD.MOV.U32 R126, RZ, RZ, RZ ;  /* 0x000000ffff7e7224 */ /* 0x000fce00078e00ff */
.L_x_253:
[----:B------:R-:W-:Y:S05]  /*d310*/  BSYNC.RECONVERGENT B1 ;  /* 0x0000000000017941 */ /* 0x000fea0003800200 */
.L_x_252:
[----:B------:R-:W-:Y:S01]  /*d320*/  I2FP.F32.U32 R111, R111 ;  /* 0x0000006f006f7245 */ /* 0x000fe20000201000 */
[----:B------:R-:W-:Y:S01]  /*d330*/  BSSY.RECONVERGENT B1, `(.L_x_257) ;  /* 0x0000061000017945 */ /* 0x000fe20003800200 */
[----:B------:R-:W-:Y:S01]  /*d340*/  SHF.L.U32 R125, R105, 0x10, RZ ;  /* 0x00000010697d7819 */ /* 0x000fe200000006ff */
[----:B------:R-:W-:Y:S01]  /*d350*/  IMAD.MOV.U32 R128, RZ, RZ, 0x2 ;  /* 0x00000002ff807424 */ /* 0x000fe200078e00ff */
[----:B------:R-:W-:Y:S01]  /*d360*/  LOP3.LUT R4, R4, 0xfffffffb, RZ, 0xc0, !PT ;  /* 0xfffffffb04047812 */ /* 0x000fe200078ec0ff */
[----:B------:R-:W-:Y:S01]  /*d370*/  FFMA.FTZ R111, R111, R136, 1.1641532182693481445e-10 ;  /* 0x2f0000006f6f7423 */ /* 0x000fe20000010088 */
[----:B------:R-:W-:Y:S01]  /*d380*/  PRMT R105, R105, 0x7632, R105 ;  /* 0x0000763269697816 */ /* 0x000fe20000000069 */
[----:B------:R-:W-:-:S03]  /*d390*/  FMUL.FTZ R125, R125, R134 ;  /* 0x000000867d7d7220 */ /* 0x000fc60000410000 */
[----:B------:R-:W-:Y:S01]  /*d3a0*/  FSETP.GTU.FTZ.AND P2, PT, R111, R130, PT ;  /* 0x000000826f00720b */ /* 0x000fe20003f5c000 */
[----:B------:R-:W-:-:S03]  /*d3b0*/  IMAD.MOV.U32 R111, RZ, RZ, R148 ;  /* 0x000000ffff6f7224 */ /* 0x000fc600078e0094 */
        /* <DEDUP_REMOVED lines=13> */
.L_x_259:
        /* <DEDUP_REMOVED lines=13> */
.L_x_261:
[----:B------:R-:W-:Y:S05]  /*d560*/  BSYNC.RECONVERGENT B2 ;  /* 0x0000000000027941 */ /* 0x000fea0003800200 */
.L_x_260:
        /* <DEDUP_REMOVED lines=27> */
[----:B------:R-:W-:-:S04]  /*d720*/  IMAD.WIDE.U32 R126, R125, -0x326172a9, RZ ;  /* 0xcd9e8d577d7e7825 */ /* 0x000fc800078e00ff */
[----:B------:R-:W-:-:S04]  /*d730*/  IMAD.WIDE.U32 R140, R111, -0x2daee0ad, RZ ;  /* 0xd2511f536f8c7825 */ /* 0x000fc800078e00ff */
[----:B------:R-:W-:Y:S02]  /*d740*/  VIADD R125, R142, 0x1715609d ;  /* 0x1715609d8e7d7836 */ /* 0x000fe40000000000 */
[----:B------:R-:W-:-:S03]  /*d750*/  VIADD R111, R143, 0xa9066899 ;  /* 0xa90668998f6f7836 */ /* 0x000fc60000000000 */
[----:B------:R-:W-:Y:S02]  /*d760*/  LOP3.LUT R125, R125, R152, R127, 0x96, !PT ;  /* 0x000000987d7d7212 */ /* 0x000fe400078e967f */
[----:B------:R-:W-:-:S03]  /*d770*/  LOP3.LUT R111, R111, R128, R141, 0x96, !PT ;  /* 0x000000806f6f7212 */ /* 0x000fc600078e968d */
[----:B------:R-:W-:Y:S01]  /*d780*/  IMAD.WIDE.U32 R128, R125, -0x2daee0ad, RZ ;  /* 0xd2511f537d807825 */ /* 0x000fe200078e00ff */
[----:B------:R-:W-:-:S03]  /*d790*/  IADD3 R125, PT, PT, R143, 0x646e171e, RZ ;  /* 0x646e171e8f7d7810 */ /* 0x000fc60007ffe0ff */
[----:B------:R-:W-:Y:S01]  /*d7a0*/  IMAD.WIDE.U32 R152, R111, -0x326172a9, RZ ;  /* 0xcd9e8d576f987825 */ /* 0x000fe200078e00ff */
[----:B------:R-:W-:-:S03]  /*d7b0*/  LOP3.LUT R125, R125, R140, R129, 0x96, !PT ;  /* 0x0000008c7d7d7212 */ /* 0x000fc600078e9681 */
[----:B------:R-:W-:-:S05]  /*d7c0*/  VIADD R111, R142, 0xb54cda56 ;  /* 0xb54cda568e6f7836 */ /* 0x000fca0000000000 */
[----:B------:R-:W-:Y:S01]  /*d7d0*/  LOP3.LUT R111, R111, R126, R153, 0x96, !PT ;  /* 0x0000007e6f6f7212 */ /* 0x000fe200078e9699 */
[----:B------:R-:W-:-:S04]  /*d7e0*/  IMAD.WIDE.U32 R126, R125, -0x326172a9, RZ ;  /* 0xcd9e8d577d7e7825 */ /* 0x000fc800078e00ff */
[C---:B------:R-:W-:Y:S02]  /*d7f0*/  VIADD R125, R142.reuse, 0x5384540f ;  /* 0x5384540f8e7d7836 */ /* 0x040fe40000000000 */
[----:B------:R-:W-:Y:S01]  /*d800*/  IMAD.WIDE.U32 R140, R111, -0x2daee0ad, RZ ;  /* 0xd2511f536f8c7825 */ /* 0x000fe200078e00ff */
[----:B------:R-:W-:Y:S02]  /*d810*/  IADD3 R111, PT, PT, R143, 0x1fd5c5a3, RZ ;  /* 0x1fd5c5a38f6f7810 */ /* 0x000fe40007ffe0ff */
[----:B------:R-:W-:Y:S02]  /*d820*/  LOP3.LUT R125, R125, R152, R127, 0x96, !PT ;  /* 0x000000987d7d7212 */ /* 0x000fe400078e967f */
[----:B------:R-:W-:Y:S01]  /*d830*/  LOP3.LUT R128, R111, R128, R141, 0x96, !PT ;  /* 0x000000806f807212 */ /* 0x000fe200078e968d */
[----:B------:R-:W-:Y:S02]  /*d840*/  VIADD R111, R142, 0xf1bbcdc8 ;  /* 0xf1bbcdc88e6f7836 */ /* 0x000fe40000000000 */
        /* <DEDUP_REMOVED lines=15> */
.L_x_258:
[----:B------:R-:W-:Y:S05]  /*d940*/  BSYNC.RECONVERGENT B1 ;  /* 0x0000000000017941 */ /* 0x000fea0003800200 */
.L_x_257:
[----:B------:R-:W-:Y:S01]  /*d950*/  I2FP.F32.U32 R111, R111 ;  /* 0x0000006f006f7245 */ /* 0x000fe20000201000 */
[----:B------:R-:W-:Y:S01]  /*d960*/  @P1 IMAD.U32 R126, R101, 0x10000, RZ ;  /* 0x00010000657e1824 */ /* 0x000fe200078e00ff */
[----:B------:R-:W-:Y:S01]  /*d970*/  SHF.L.U32 R125, R97, 0x10, RZ ;  /* 0x00000010617d7819 */ /* 0x000fe200000006ff */
[----:B------:R-:W-:Y:S01]  /*d980*/  BSSY.RECONVERGENT B1, `(.L_x_262) ;  /* 0x0000061000017945 */ /* 0x000fe20003800200 */
[----:B------:R-:W-:Y:S02]  /*d990*/  IMAD.MOV.U32 R127, RZ, RZ, R148 ;  /* 0x000000ffff7f7224 */ /* 0x000fe400078e0094 */
[----:B------:R-:W-:Y:S01]  /*d9a0*/  FFMA.FTZ R111, R111, R136, 1.1641532182693481445e-10 ;  /* 0x2f0000006f6f7423 */ /* 0x000fe20000010088 */
[----:B------:R-:W-:-:S04]  /*d9b0*/  FMUL.FTZ R125, R125, R134 ;  /* 0x000000867d7d7220 */ /* 0x000fc80000410000 */
[----:B------:R-:W-:-:S04]  /*d9c0*/  FSETP.GTU.FTZ.AND P2, PT, R111, R130, PT ;  /* 0x000000826f00720b */ /* 0x000fc80003f5c000 */
        /* <DEDUP_REMOVED lines=17> */
.L_x_264:
        /* <DEDUP_REMOVED lines=13> */
.L_x_266:
[----:B------:R-:W-:Y:S05]  /*dbb0*/  BSYNC.RECONVERGENT B2 ;  /* 0x0000000000027941 */ /* 0x000fea0003800200 */
.L_x_265:
        /* <DEDUP_REMOVED lines=61> */
.L_x_263:
[----:B------:R-:W-:Y:S05]  /*df90*/  BSYNC.RECONVERGENT B1 ;  /* 0x0000000000017941 */ /* 0x000fea0003800200 */
.L_x_262:
[----:B------:R-:W-:Y:S01]  /*dfa0*/  I2FP.F32.U32 R127, R127 ;  /* 0x0000007f007f7245 */ /* 0x000fe20000201000 */
[----:B------:R-:W-:Y:S01]  /*dfb0*/  IMAD.U32 R105, R105, 0x10000, RZ ;  /* 0x0001000069697824 */ /* 0x000fe200078e00ff */
[----:B------:R-:W-:Y:S01]  /*dfc0*/  LOP3.LUT R4, R4, 0xfffffffd, RZ, 0xc0, !PT ;  /* 0xfffffffd04047812 */ /* 0x000fe200078ec0ff */
[----:B------:R-:W-:Y:S01]  /*dfd0*/  BSSY.RECONVERGENT B1, `(.L_x_267) ;  /* 0x000005e000017945 */ /* 0x000fe20003800200 */
[----:B------:R-:W-:Y:S02]  /*dfe0*/  HFMA2 R129, -RZ, RZ, 0, 1.1920928955078125e-07 ;  /* 0x00000002ff817431 */ /* 0x000fe400000001ff */
[----:B------:R-:W-:Y:S01]  /*dff0*/  FFMA.FTZ R127, R127, R136, 1.1641532182693481445e-10 ;  /* 0x2f0000007f7f7423 */ /* 0x000fe20000010088 */
[----:B------:R-:W-:Y:S01]  /*e000*/  FMUL.FTZ R105, R105, R134 ;  /* 0x0000008669697220 */ /* 0x000fe20000410000 */
[----:B------:R-:W-:-:S03]  /*e010*/  IMAD.MOV.U32 R128, RZ, RZ, R148 ;  /* 0x000000ffff807224 */ /* 0x000fc600078e0094 */
[----:B------:R-:W-:-:S04]  /*e020*/  FSETP.GTU.FTZ.AND P2, PT, R127, R130, PT ;  /* 0x000000827f00720b */ /* 0x000fc80003f5c000 */
        /* <DEDUP_REMOVED lines=13> */
.L_x_269:
        /* <DEDUP_REMOVED lines=13> */
.L_x_271:
[----:B------:R-:W-:Y:S05]  /*e1d0*/  BSYNC.RECONVERGENT B2 ;  /* 0x0000000000027941 */ /* 0x000fea0003800200 */
.L_x_270:
        /* <DEDUP_REMOVED lines=57> */
[----:B------:R-:W-:Y:S01]  /*e570*/  IMAD.MOV.U32 R128, RZ, RZ, R110 ;  /* 0x000000ffff807224 */ /* 0x000fe200078e006e */
[----:B------:R-:W-:Y:S01]  /*e580*/  LOP3.LUT R174, R105, R174, R127, 0x96, !PT ;  /* 0x000000ae69ae7212 */ /* 0x000fe200078e967f */
[----:B------:R-:W-:Y:S01]  /*e590*/  IMAD.MOV.U32 R129, RZ, RZ, RZ ;  /* 0x000000ffff817224 */ /* 0x000fe200078e00ff */
[----:B------:R-:W-:-:S07]  /*e5a0*/  MOV R110, R126 ;  /* 0x0000007e006e7202 */ /* 0x000fce0000000f00 */
.L_x_268:
[----:B------:R-:W-:Y:S05]  /*e5b0*/  BSYNC.RECONVERGENT B1 ;  /* 0x0000000000017941 */ /* 0x000fea0003800200 */
.L_x_267:
[----:B------:R-:W-:Y:S01]  /*e5c0*/  I2FP.F32.U32 R105, R128 ;  /* 0x0000008000697245 */ /* 0x000fe20000201000 */
[----:B------:R-:W-:Y:S01]  /*e5d0*/  BSSY.RECONVERGENT B1, `(.L_x_272) ;  /* 0x0000065000017945 */ /* 0x000fe20003800200 */
[----:B------:R-:W-:-:S03]  /*e5e0*/  PRMT R126, R97, 0x7632, R126 ;  /* 0x00007632617e7816 */ /* 0x000fc6000000007e */
[----:B------:R-:W-:Y:S02]  /*e5f0*/  FFMA.FTZ R105, R105, R136, 1.1641532182693481445e-10 ;  /* 0x2f00000069697423 */ /* 0x000fe40000010088 */
[----:B------:R-:W-:-:S03]  /*e600*/  IMAD.U32 R127, R126, 0x10000, RZ ;  /* 0x000100007e7f7824 */ /* 0x000fc600078e00ff */
[----:B------:R-:W-:Y:S01]  /*e610*/  FSETP.GTU.FTZ.AND P2, PT, R105, R130, PT ;  /* 0x000000826900720b */ /* 0x000fe20003f5c000 */
[----:B------:R-:W-:Y:S01]  /*e620*/  FMUL.FTZ R127, R127, R134 ;  /* 0x000000867f7f7220 */ /* 0x000fe20000410000 */
[----:B------:R-:W-:Y:S02]  /*e630*/  @P1 PRMT R105, R101, 0x7632, R105 ;  /* 0x0000763265691816 */ /* 0x000fe40000000069 */
[----:B------:R-:W-:Y:S02]  /*e640*/  SEL R126, RZ, 0x1, P2 ;  /* 0x00000001ff7e7807 */ /* 0x000fe40001000000 */
[----:B------:R-:W-:Y:S02]  /*e650*/  FSEL R127, R127, RZ, !P2 ;  /* 0x000000ff7f7f7208 */ /* 0x000fe40005000000 */
[----:B------:R-:W-:Y:S02]  /*e660*/  ISETP.NE.AND P2, PT, R129, 0x1, PT ;  /* 0x000000018100780c */ /* 0x000fe40003f45270 */
[----:B------:R-:W-:Y:S01]  /*e670*/  @P1 SHF.L.U32 R128, R105, 0x10, RZ ;  /* 0x0000001069801819 */ /* 0x000fe200000006ff */
[----:B------:R-:W-:Y:S01]  /*e680*/  FADD.FTZ R105, R138, R127 ;  /* 0x0000007f8a697221 */ /* 0x000fe20000010000 */
[----:B------:R-:W-:-:S03]  /*e690*/  MOV R127, R148 ;  /* 0x00000094007f7202 */ /* 0x000fc60000000f00 */
[----:B------:R-:W-:Y:S01]  /*e6a0*/  @P1 FADD.FTZ R153, R105, R128 ;  /* 0x0000008069991221 */ /* 0x000fe20000010000 */
[----:B------:R-:W-:Y:S02]  /*e6b0*/  @!P1 IMAD.MOV.U32 R153, RZ, RZ, R105 ;  /* 0x000000ffff999224 */ /* 0x000fe400078e0069 */
[----:B------:R-:W-:-:S03]  /*e6c0*/  IMAD.MOV.U32 R128, RZ, RZ, 0x2 ;  /* 0x00000002ff807424 */ /* 0x000fc600078e00ff */
        /* <DEDUP_REMOVED lines=10> */
.L_x_274:
        /* <DEDUP_REMOVED lines=13> */
.L_x_276:
[----:B------:R-:W-:Y:S05]  /*e840*/  BSYNC.RECONVERGENT B2 ;  /* 0x0000000000027941 */ /* 0x000fea0003800200 */
.L_x_275:
        /* <DEDUP_REMOVED lines=61> */
.L_x_273:
[----:B------:R-:W-:Y:S05]  /*ec20*/  BSYNC.RECONVERGENT B1 ;  /* 0x0000000000017941 */ /* 0x000fea0003800200 */
.L_x_272:
[----:B------:R-:W-:Y:S01]  /*ec30*/  I2FP.F32.U32 R127, R127 ;  /* 0x0000007f007f7245 */ /* 0x000fe20000201000 */
[----:B------:R-:W-:Y:S01]  /*ec40*/  IMAD.U32 R129, R106, 0x10000, RZ ;  /* 0x000100006a817824 */ /* 0x000fe200078e00ff */
[----:B------:R-:W-:Y:S01]  /*ec50*/  ISETP.NE.AND P3, PT, R128, 0x1, PT ;  /* 0x000000018000780c */ /* 0x000fe20003f65270 */
[----:B------:R-:W-:Y:S01]  /*ec60*/  BSSY.RECONVERGENT B1, `(.L_x_277) ;  /* 0x000005d000017945 */ /* 0x000fe20003800200 */
[----:B------:R-:W-:Y:S01]  /*ec70*/  PRMT R106, R106, 0x7632, R106 ;  /* 0x000076326a6a7816 */ /* 0x000fe2000000006a */
[----:B------:R-:W-:Y:S01]  /*ec80*/  FFMA.FTZ R127, R127, R136, 1.1641532182693481445e-10 ;  /* 0x2f0000007f7f7423 */ /* 0x000fe20000010088 */
[----:B------:R-:W-:Y:S01]  /*ec90*/  FMUL.FTZ R129, R129, R134 ;  /* 0x0000008681817220 */ /* 0x000fe20000410000 */
[----:B------:R-:W-:Y:S01]  /*eca0*/  IMAD.MOV.U32 R144, RZ, RZ, 0x2 ;  /* 0x00000002ff907424 */ /* 0x000fe200078e00ff */
[----:B------:R-:W-:Y:S02]  /*ecb0*/  MOV R138, R148 ;  /* 0x00000094008a7202 */ /* 0x000fe40000000f00 */
        /* <DEDUP_REMOVED lines=12> */
.L_x_279:
        /* <DEDUP_REMOVED lines=13> */
.L_x_281:
[----:B------:R-:W-:Y:S05]  /*ee50*/  BSYNC.RECONVERGENT B2 ;  /* 0x0000000000027941 */ /* 0x000fea0003800200 */
.L_x_280:
[----:B------:R-:W-:Y:S01]  /*ee60*/  IMAD.WIDE.U32 R166, R6, -0x326172a9, RZ ;  /* 0xcd9e8d5706a67825 */ /* 0x000fe200078e00ff */
[----:B------:R-:W-:-:S03]  /*ee70*/  LOP3.LUT R128, R121, R165, R143, 0x96, !PT ;  /* 0x000000a579807212 */ /* 0x000fc600078e968f */
[----:B------:R-:W-:Y:S01]  /*ee80*/  HFMA2 R144, -RZ, RZ, 0, 0 ;  /* 0x00000000ff907431 */ /* 0x000fe200000001ff */
        /* <DEDUP_REMOVED lines=56> */
[----:B------:R-:W-:-:S03]  /*f210*/  IMAD.MOV.U32 R110, RZ, RZ, R128 ;  /* 0x000000ffff6e7224 */ /* 0x000fc600078e0080 */
[----:B------:R-:W-:-:S07]  /*f220*/  LOP3.LUT R174, R127, R174, R129, 0x96, !PT ;  /* 0x000000ae7fae7212 */ /* 0x000fce00078e9681 */
.L_x_278:
[----:B------:R-:W-:Y:S05]  /*f230*/  BSYNC.RECONVERGENT B1 ;  /* 0x0000000000017941 */ /* 0x000fea0003800200 */
.L_x_277:
[----:B------:R-:W-:Y:S01]  /*f240*/  I2FP.F32.U32 R127, R138 ;  /* 0x0000008a007f7245 */ /* 0x000fe20000201000 */
[----:B------:R-:W-:Y:S01]  /*f250*/  IMAD.U32 R129, R98, 0x10000, RZ ;  /* 0x0001000062817824 */ /* 0x000fe200078e00ff */
[----:B------:R-:W-:Y:S01]  /*f260*/  BSSY.RECONVERGENT B1, `(.L_x_282) ;  /* 0x0000062000017945 */ /* 0x000fe20003800200 */
[----:B------:R-:W-:Y:S02]  /*f270*/  @P1 IMAD.U32 R155, R102, 0x10000, RZ ;  /* 0x00010000669b1824 */ /* 0x000fe400078e00ff */
[----:B------:R-:W-:Y:S01]  /*f280*/  FFMA.FTZ R127, R127, R136, 1.1641532182693481445e-10 ;  /* 0x2f0000007f7f7423 */ /* 0x000fe20000010088 */
[----:B------:R-:W-:-:S04]  /*f290*/  FMUL.FTZ R129, R129, R134 ;  /* 0x0000008681817220 */ /* 0x000fc80000410000 */
[----:B------:R-:W-:-:S04]  /*f2a0*/  FSETP.GTU.FTZ.AND P3, PT, R127, R130, PT ;  /* 0x000000827f00720b */ /* 0x000fc80003f7c000 */
[----:B------:R-:W-:Y:S02]  /*f2b0*/  FSEL R129, R129, RZ, !P3 ;  /* 0x000000ff81817208 */ /* 0x000fe40005800000 */
[----:B------:R-:W-:Y:S02]  /*f2c0*/  SEL R127, RZ, 0x1, P3 ;  /* 0x00000001ff7f7807 */ /* 0x000fe40001800000 */
[----:B------:R-:W-:Y:S01]  /*f2d0*/  ISETP.NE.AND P3, PT, R144, 0x1, PT ;  /* 0x000000019000780c */ /* 0x000fe20003f65270 */
[----:B------:R-:W-:Y:S01]  /*f2e0*/  FADD.FTZ R128, R140, R129 ;  /* 0x000000818c807221 */ /* 0x000fe20000010000 */
[----:B------:R-:W-:-:S03]  /*f2f0*/  IMAD.MOV.U32 R129, RZ, RZ, R148 ;  /* 0x000000ffff817224 */ /* 0x000fc600078e0094 */
[----:B------:R-:W-:Y:S01]  /*f300*/  @P1 FADD.FTZ R155, R155, R128 ;  /* 0x000000809b9b1221 */ /* 0x000fe20000010000 */
[----:B------:R-:W-:Y:S01]  /*f310*/  @!P1 MOV R155, R128 ;  /* 0x00000080009b9202 */ /* 0x000fe20000000f00 */
[----:B------:R-:W-:-:S03]  /*f320*/  IMAD.MOV.U32 R128, RZ, RZ, 0x2 ;  /* 0x00000002ff807424 */ /* 0x000fc600078e00ff */
[----:B------:R-:W-:-:S03]  /*f330*/  F2FP.BF16.F32.PACK_AB R138, RZ, R155 ;  /* 0x0000009bff8a723e */ /* 0x000fc600000010ff */
        /* <DEDUP_REMOVED lines=9> */
.L_x_284:
        /* <DEDUP_REMOVED lines=13> */
.L_x_286:
[----:B------:R-:W-:Y:S05]  /*f4a0*/  BSYNC.RECONVERGENT B2 ;  /* 0x0000000000027941 */ /* 0x000fea0003800200 */
.L_x_285:
        /* <DEDUP_REMOVED lines=57> */
[----:B------:R-:W-:Y:S02]  /*f840*/  LOP3.LUT R174, R167, R174, R129, 0x96, !PT ;  /* 0x000000aea7ae7212 */ /* 0x000fe400078e9681 */
[----:B------:R-:W-:Y:S01]  /*f850*/  MOV R129, R110 ;  /* 0x0000006e00817202 */ /* 0x000fe20000000f00 */
[----:B------:R-:W-:Y:S02]  /*f860*/  IMAD.MOV.U32 R110, RZ, RZ, R128 ;  /* 0x000000ffff6e7224 */ /* 0x000fe400078e0080 */
[----:B------:R-:W-:-:S07]  /*f870*/  IMAD.MOV.U32 R128, RZ, RZ, RZ ;  /* 0x000000ffff807224 */ /* 0x000fce00078e00ff */
.L_x_283:
[----:B------:R-:W-:Y:S05]  /*f880*/  BSYNC.RECONVERGENT B1 ;  /* 0x0000000000017941 */ /* 0x000fea0003800200 */
.L_x_282:
[----:B------:R-:W-:Y:S01]  /*f890*/  I2FP.F32.U32 R129, R129 ;  /* 0x0000008100817245 */ /* 0x000fe20000201000 */
[----:B------:R-:W-:Y:S01]  /*f8a0*/  BSSY.RECONVERGENT B1, `(.L_x_287) ;  /* 0x000005e000017945 */ /* 0x000fe20003800200 */
[----:B------:R-:W-:Y:S01]  /*f8b0*/  ISETP.NE.AND P4, PT, R128, 0x1, PT ;  /* 0x000000018000780c */ /* 0x000fe20003f85270 */
[----:B------:R-:W-:Y:S01]  /*f8c0*/  IMAD.MOV.U32 R144, RZ, RZ, 0x2 ;  /* 0x00000002ff907424 */ /* 0x000fe200078e00ff */
[----:B------:R-:W-:Y:S01]  /*f8d0*/  SHF.L.U32 R165, R106, 0x10, RZ ;  /* 0x000000106aa57819 */ /* 0x000fe200000006ff */
[----:B------:R-:W-:Y:S01]  /*f8e0*/  FFMA.FTZ R129, R129, R136, 1.1641532182693481445e-10 ;  /* 0x2f00000081817423 */ /* 0x000fe20000010088 */
[----:B------:R-:W-:-:S03]  /*f8f0*/  IMAD.MOV.U32 R106, RZ, RZ, R148 ;  /* 0x000000ffff6a7224 */ /* 0x000fc600078e0094 */
        /* <DEDUP_REMOVED lines=13> */
.L_x_289:
        /* <DEDUP_REMOVED lines=13> */
.L_x_291:
[----:B------:R-:W-:Y:S05]  /*faa0*/  BSYNC.RECONVERGENT B2 ;  /* 0x0000000000027941 */ /* 0x000fea0003800200 */
.L_x_290:
[----:B------:R-:W-:Y:S01]  /*fab0*/  IMAD.WIDE.U32 R166, R6, -0x326172a9, RZ ;  /* 0xcd9e8d5706a67825 */ /* 0x000fe200078e00ff */
[----:B------:R-:W-:Y:S02]  /*fac0*/  LOP3.LUT R128, R121, R173, R143, 0x96, !PT ;  /* 0x000000ad79807212 */ /* 0x000fe400078e968f */
[----:B------:R-:W-:Y:S01]  /*fad0*/  IADD3 R173, PT, PT, R143, -0x4498517b, RZ ;  /* 0xbb67ae858fad7810 */ /* 0x000fe20007ffe0ff */
[----:B------:R-:W-:Y:S01]  /*fae0*/  IMAD.MOV.U32 R144, RZ, RZ, RZ ;  /* 0x000000ffff907224 */ /* 0x000fe200078e00ff */
[----:B------:R-:W-:Y:S01]  /*faf0*/  LOP3.LUT R164, R3, R167, R142, 0x96, !PT ;  /* 0x000000a703a47212 */ /* 0x000fe200078e968e */
[----:B------:R-:W-:Y:S01]  /*fb00*/  IMAD.WIDE.U32 R128, R128, -0x326172a9, RZ ;  /* 0xcd9e8d5780807825 */ /* 0x000fe200078e00ff */
[----:B------:R-:W-:-:S03]  /*fb10*/  MOV R106, R110 ;  /* 0x0000006e006a7202 */ /* 0x000fc60000000f00 */
        /* <DEDUP_REMOVED lines=47> */
[----:B------:R-:W-:-:S04]  /*fe10*/  IMAD.WIDE.U32 R164, R165, -0x326172a9, RZ ;  /* 0xcd9e8d57a5a47825 */ /* 0x000fc800078e00ff */
[----:B------:R-:W-:Y:S01]  /*fe20*/  IMAD.WIDE.U32 R128, R129, -0x2daee0ad, RZ ;  /* 0xd2511f5381807825 */ /* 0x000fe200078e00ff */
[----:B------:R-:W-:-:S03]  /*fe30*/  LOP3.LUT R175, R175, R166, R165, 0x96, !PT ;  /* 0x000000a6afaf7212 */ /* 0x000fc600078e96a5 */
[----:B------:R-:W-:Y:S02]  /*fe40*/  VIADD R167, R143, 0x96a522ad ;  /* 0x96a522ad8fa77836 */ /* 0x000fe40000000000 */
[----:B------:R-:W-:Y:S02]  /*fe50*/  IMAD.MOV.U32 R148, RZ, RZ, R164 ;  /* 0x000000ffff947224 */ /* 0x000fe400078e00a4 */
[----:B------:R-:W-:Y:S01]  /*fe60*/  IMAD.MOV.U32 R110, RZ, RZ, R128 ;  /* 0x000000ffff6e7224 */ /* 0x000fe200078e0080 */
[----:B------:R-:W-:-:S07]  /*fe70*/  LOP3.LUT R174, R167, R174, R129, 0x96, !PT ;  /* 0x000000aea7ae7212 */ /* 0x000fce00078e9681 */
.L_x_288:
[----:B------:R-:W-:Y:S05]  /*fe80*/  BSYNC.RECONVERGENT B1 ;  /* 0x0000000000017941 */ /* 0x000fea0003800200 */
.L_x_287:
[----:B------:R-:W-:Y:S01]  /*fe90*/  I2FP.F32.U32 R129, R106 ;  /* 0x0000006a00817245 */ /* 0x000fe20000201000 */
[----:B------:R-:W-:Y:S01]  /*fea0*/  BSSY.RECONVERGENT B1, `(.L_x_292) ;  /* 0x0000065000017945 */ /* 0x000fe20003800200 */
[----:B------:R-:W-:Y:S01]  /*feb0*/  PRMT R106, R98, 0x7632, R106 ;  /* 0x00007632626a7816 */ /* 0x000fe2000000006a */
[----:B------:R-:W-:Y:S02]  /*fec0*/  HFMA2 R150, -RZ, RZ, 0, 1.1920928955078125e-07 ;  /* 0x00000002ff967431 */ /* 0x000fe400000001ff */
[----:B------:R-:W-:Y:S01]  /*fed0*/  FFMA.FTZ R129, R129, R136, 1.1641532182693481445e-10 ;  /* 0x2f00000081817423 */ /* 0x000fe20000010088 */
[----:B------:R-:W-:Y:S02]  /*fee0*/  SHF.L.U32 R165, R106, 0x10, RZ ;  /* 0x000000106aa57819 */ /* 0x000fe400000006ff */
[----:B------:R-:W-:Y:S02]  /*fef0*/  @P1 PRMT R106, R102, 0x7632, R106 ;  /* 0x00007632666a1816 */ /* 0x000fe4000000006a */
[----:B------:R-:W-:Y:S01]  /*ff00*/  FSETP.GTU.FTZ.AND P4, PT, R129, R130, PT ;  /* 0x000000828100720b */ /* 0x000fe20003f9c000 */
[----:B------:R-:W-:-:S03]  /*ff10*/  FMUL.FTZ R165, R165, R134 ;  /* 0x00000086a5a57220 */ /* 0x000fc60000410000 */
[----:B------:R-:W-:Y:S02]  /*ff20*/  SEL R128, RZ, 0x1, P4 ;  /* 0x00000001ff807807 */ /* 0x000fe40002000000 */
[----:B------:R-:W-:Y:S01]  /*ff30*/  FSEL R129, R165, RZ, !P4 ;  /* 0x000000ffa5817208 */ /* 0x000fe20006000000 */
[----:B------:R-:W-:Y:S01]  /*ff40*/  @P1 IMAD.U32 R165, R106, 0x10000, RZ ;  /* 0x000100006aa51824 */ /* 0x000fe200078e00ff */
[----:B------:R-:W-:-:S03]  /*ff50*/  ISETP.NE.AND P4, PT, R144, 0x1, PT ;  /* 0x000000019000780c */ /* 0x000fc60003f85270 */
[----:B------:R-:W-:-:S04]  /*ff60*/  FADD.FTZ R106, R140, R129 ;  /* 0x000000818c6a7221 */ /* 0x000fc80000010000 */
[----:B------:R-:W-:Y:S01]  /*ff70*/  @P1 FADD.FTZ R165, R106, R165 ;  /* 0x000000a56aa51221 */ /* 0x000fe20000010000 */
        /* <DEDUP_REMOVED lines=12> */
.L_x_294:
        /* <DEDUP_REMOVED lines=13> */
.L_x_296:
[----:B------:R-:W-:Y:S05]  /*10110*/  BSYNC.RECONVERGENT B2 ;  /* 0x0000000000027941 */ /* 0x000fea0003800200 */
.L_x_295:
        /* <DEDUP_REMOVED lines=9> */
[----:B------:R-:W-:Y:S02]  /*101b0*/  IMAD.MOV.U32 R106, RZ, RZ, R110 ;  /* 0x000000ffff6a7224 */ /* 0x000fe400078e006e */
[----:B------:R-:W-:Y:S01]  /*101c0*/  IMAD.MOV.U32 R150, RZ, RZ, RZ ;  /* 0x000000ffff967224 */ /* 0x000fe200078e00ff */
        /* <DEDUP_REMOVED lines=19> */
[----:B------:R-:W-:-:S03]  /*10300*/  IADD3 R175, PT, PT, R142, 0x1715609d, RZ ;  /* 0x1715609d8eaf7810 */ /* 0x000fc60007ffe0ff */
        /* <DEDUP_REMOVED lines=8> */
[----:B------:R-:W-:Y:S02]  /*10390*/  LOP3.LUT R167, R167, R172, R181, 0x96, !PT ;  /* 0x000000aca7a77212 */ /* 0x000fe400078e96b5 */
[----:B------:R-:W-:Y:S01]  /*103a0*/  LOP3.LUT R129, R129, R166, R175, 0x96, !PT ;  /* 0x000000a681817212 */ /* 0x000fe200078e96af */
[----:B------:R-:W-:Y:S02]  /*103b0*/  VIADD R175, R142, 0x5384540f ;  /* 0x5384540f8eaf7836 */ /* 0x000fe40000000000 */
        /* <DEDUP_REMOVED lines=16> */
[----:B------:R-:W-:-:S05]  /*104c0*/  IMAD.WIDE.U32 R166, R166, -0x2daee0ad, RZ ;  /* 0xd2511f53a6a67825 */ /* 0x000fca00078e00ff */
[----:B------:R-:W-:Y:S02]  /*104d0*/  LOP3.LUT R174, R129, R174, R167, 0x96, !PT ;  /* 0x000000ae81ae7212 */ /* 0x000fe400078e96a7 */
[----:B------:R-:W-:-:S07]  /*104e0*/  MOV R110, R166 ;  /* 0x000000a6006e7202 */ /* 0x000fce0000000f00 */
.L_x_293:
[----:B------:R-:W-:Y:S05]  /*104f0*/  BSYNC.RECONVERGENT B1 ;  /* 0x0000000000017941 */ /* 0x000fea0003800200 */
.L_x_292:
        /* <DEDUP_REMOVED lines=21> */
.L_x_299:
        /* <DEDUP_REMOVED lines=13> */
.L_x_301:
[----:B------:R-:W-:Y:S05]  /*10720*/  BSYNC.RECONVERGENT B2 ;  /* 0x0000000000027941 */ /* 0x000fea0003800200 */
.L_x_300:
        /* <DEDUP_REMOVED lines=60> */
[----:B------:R-:W-:-:S07]  /*10af0*/  MOV R110, R106 ;  /* 0x0000006a006e7202 */ /* 0x000fce0000000f00 */
.L_x_298:
[----:B------:R-:W-:Y:S05]  /*10b00*/  BSYNC.RECONVERGENT B1 ;  /* 0x0000000000017941 */ /* 0x000fea0003800200 */
.L_x_297:
        /* <DEDUP_REMOVED lines=25> */
.L_x_304:
        /* <DEDUP_REMOVED lines=13> */
.L_x_306:
[----:B------:R-:W-:Y:S05]  /*10d70*/  BSYNC.RECONVERGENT B2 ;  /* 0x0000000000027941 */ /* 0x000fea0003800200 */
.L_x_305:
[----:B------:R-:W-:Y:S01]  /*10d80*/  IMAD.WIDE.U32 R180, R6, -0x326172a9, RZ ;  /* 0xcd9e8d5706b47825 */ /* 0x000fe200078e00ff */
[----:B------:R-:W-:Y:S02]  /*10d90*/  LOP3.LUT R106, R121, R175, R143, 0x96, !PT ;  /* 0x000000af796a7212 */ /* 0x000fe400078e968f */
[----:B------:R-:W-:Y:S02]  /*10da0*/  IADD3 R175, PT, PT, R142, -0x61c88647, RZ ;  /* 0x9e3779b98eaf7810 */ /* 0x000fe40007ffe0ff */
[----:B------:R-:W-:Y:S01]  /*10db0*/  LOP3.LUT R172, R3, R181, R142, 0x96, !PT ;  /* 0x000000b503ac7212 */ /* 0x000fe200078e968e */
[----:B------:R-:W-:-:S04]  /*10dc0*/  IMAD.WIDE.U32 R106, R106, -0x326172a9, RZ ;  /* 0xcd9e8d576a6a7825 */ /* 0x000fc800078e00ff */
[----:B------:R-:W-:Y:S01]  /*10dd0*/  IMAD.WIDE.U32 R172, R172, -0x2daee0ad, RZ ;  /* 0xd2511f53acac7825 */ /* 0x000fe200078e00ff */
[----:B------:R-:W-:Y:S02]  /*10de0*/  LOP3.LUT R175, R175, R180, R107, 0x96, !PT ;  /* 0x000000b4afaf7212 */ /* 0x000fe400078e966b */
[----:B------:R-:W-:Y:S01]  /*10df0*/  IADD3 R107, PT, PT, R142, 0x3c6ef372, RZ ;  /* 0x3c6ef3728e6b7810 */ /* 0x000fe20007ffe0ff */
[----:B------:R-:W-:-:S05]  /*10e00*/  VIADD R181, R143, 0xbb67ae85 ;  /* 0xbb67ae858fb57836 */ /* 0x000fca0000000000 */
        /* <DEDUP_REMOVED lines=52> */
.L_x_303:
[----:B------:R-:W-:Y:S05]  /*11150*/  BSYNC.RECONVERGENT B1 ;  /* 0x0000000000017941 */ /* 0x000fea0003800200 */
.L_x_302:
        /* <DEDUP_REMOVED lines=20> */
.L_x_309:
[----:B------:R-:W-:Y:S01]  /*112a0*/  VIADD R2, R2, 0x1 ;  /* 0x0000000102027836 */ /* 0x000fe20000000000 */
[----:B------:R-:W-:Y:S03]  /*112b0*/  BSSY.RECONVERGENT B2, `(.L_x_310) ;  /* 0x000000e000027945 */ /* 0x000fe60003800200 */
[C---:B------:R-:W-:Y:S01]  /*112c0*/  IMAD.WIDE.U32 R174, R2.reuse, -0x2daee0ad, RZ ;  /* 0xd2511f5302ae7825 */ /* 0x040fe200078e00ff */
[----:B------:R-:W-:-:S13]  /*112d0*/  ISETP.NE.AND P6, PT, R2, RZ, PT ;  /* 0x000000ff0200720c */ /* 0x000fda0003fc5270 */
[----:B------:R-:W-:Y:S05]  /*112e0*/  @P6 BRA `(.L_x_311) ;  /* 0x0000000000286947 */ /* 0x000fea0003800000 */
[----:B------:R-:W-:Y:S02]  /*112f0*/  IADD3 R3, PT, PT, R3, 0x1, RZ ;  /* 0x0000000103037810 */ /* 0x000fe40007ffe0ff */
[----:B------:R-:W-:Y:S02]  /*11300*/  P2R R106, PR, RZ, 0x1 ;  /* 0x00000001ff6a7803 */ /* 0x000fe40000000000 */
[----:B------:R-:W-:-:S13]  /*11310*/  ISETP.NE.AND P6, PT, R3, RZ, PT ;  /* 0x000000ff0300720c */ /* 0x000fda0003fc5270 */
[----:B------:R-:W-:Y:S02]  /*11320*/  @!P6 VIADD R6, R6, 0x1 ;  /* 0x000000010606e836 */ /* 0x000fe40000000000 */
[----:B------:R-:W-:Y:S02]  /*11330*/  @!P6 VIADD R107, R121, 0x1 ;  /* 0x00000001796be836 */ /* 0x000fe40000000000 */
[----:B------:R-:W-:Y:S01]  /*11340*/  @!P6 IMAD.MOV.U32 R3, RZ, RZ, RZ ;  /* 0x000000ffff03e224 */ /* 0x000fe200078e00ff */
[----:B------:R-:W-:-:S13]  /*11350*/  ISETP.NE.AND P0, PT, R6, RZ, !P6 ;  /* 0x000000ff0600720c */ /* 0x000fda0007705270 */
[----:B------:R-:W-:Y:S02]  /*11360*/  @P0 IADD3 R107, PT, PT, R121, RZ, RZ ;  /* 0x000000ff796b0210 */ /* 0x000fe40007ffe0ff */
[----:B------:R-:W-:-:S03]  /*11370*/  ISETP.NE.AND P0, PT, R106, RZ, PT ;  /* 0x000000ff6a00720c */ /* 0x000fc60003f05270 */
[----:B------:R-:W-:-:S10]  /*11380*/  @!P6 IMAD.MOV.U32 R121, RZ, RZ, R107 ;  /* 0x000000ffff79e224 */ /* 0x000fd400078e006b */
.L_x_311:
[----:B------:R-:W-:Y:S05]  /*11390*/  BSYNC.RECONVERGENT B2 ;  /* 0x0000000000027941 */ /* 0x000fea0003800200 */
.L_x_310:
[----:B------:R-:W-:Y:S01]  /*113a0*/  IMAD.WIDE.U32 R180, R6, -0x326172a9, RZ ;  /* 0xcd9e8d5706b47825 */ /* 0x000fe200078e00ff */
[----:B------:R-:W-:-:S03]  /*113b0*/  LOP3.LUT R106, R121, R175, R143, 0x96, !PT ;  /* 0x000000af796a7212 */ /* 0x000fc600078e968f */
[----:B------:R-:W-:Y:S01]  /*113c0*/  HFMA2 R150, -RZ, RZ, 0, 0 ;  /* 0x00000000ff967431 */ /* 0x000fe200000001ff */
[----:B------:R-:W-:Y:S01]  /*113d0*/  IADD3 R175, PT, PT, R142, -0x61c88647, RZ ;  /* 0x9e3779b98eaf7810 */ /* 0x000fe20007ffe0ff */
[----:B------:R-:W-:Y:S01]  /*113e0*/  IMAD.MOV.U32 R146, RZ, RZ, R110 ;  /* 0x000000ffff927224 */ /* 0x000fe200078e006e */
        /* <DEDUP_REMOVED lines=56> */
.L_x_308:
[----:B------:R-:W-:Y:S05]  /*11770*/  BSYNC.RECONVERGENT B1 ;  /* 0x0000000000017941 */ /* 0x000fea0003800200 */
.L_x_307:
        /* <DEDUP_REMOVED lines=8> */
[----:B------:R-:W-:-:S03]  /*11800*/  FMUL.FTZ R173, R173, R134 ;  /* 0x00000086adad7220 */ /* 0x000fc60000410000 */
[----:B------:R-:W-:Y:S02]  /*11810*/  SEL R130, RZ, 0x1, P6 ;  /* 0x00000001ff827807 */ /* 0x000fe40003000000 */
[----:B------:R-:W-:Y:S01]  /*11820*/  FSEL R107, R173, RZ, !P6 ;  /* 0x000000ffad6b7208 */ /* 0x000fe20007000000 */
[----:B------:R-:W-:-:S04]  /*11830*/  @P1 IMAD.U32 R173, R106, 0x10000, RZ ;  /* 0x000100006aad1824 */ /* 0x000fc800078e00ff */
[----:B------:R-:W-:-:S04]  /*11840*/  FADD.FTZ R106, R152, R107 ;  /* 0x0000006b986a7221 */ /* 0x000fc80000010000 */
[----:B------:R-:W-:Y:S01]  /*11850*/  @P1 FADD.FTZ R173, R106, R173 ;  /* 0x000000ad6aad1221 */ /* 0x000fe20000010000 */
[----:B------:R-:W-:Y:S02]  /*11860*/  @!P1 MOV R173, R106 ;  /* 0x0000006a00ad9202 */ /* 0x000fe40000000f00 */
[----:B------:R-:W-:Y:S02]  /*11870*/  PRMT R106, R138, 0x5410, R140 ;  /* 0x000054108a6a7816 */ /* 0x000fe4000000008c */
[----:B------:R-:W-:-:S04]  /*11880*/  F2FP.BF16.F32.PACK_AB R107, RZ, R173 ;  /* 0x000000adff6b723e */ /* 0x000fc800000010ff */
[----:B------:R-:W-:Y:S01]  /*11890*/  PRMT R107, R144, 0x5410, R107 ;  /* 0x00005410906b7816 */ /* 0x000fe2000000006b */
[----:B------:R-:W-:Y:S06]  /*118a0*/  BRA `(.L_x_312) ;  /* 0x0000003000c47947 */ /* 0x000fec0003800000 */
.L_x_231:
[----:B------:R-:W-:Y:S01]  /*118b0*/  ISETP.NE.AND P2, PT, R150, 0x1, PT ;  /* 0x000000019600780c */ /* 0x000fe20003f45270 */
[----:B------:R-:W-:Y:S01]  /*118c0*/  BSSY.RECONVERGENT B1, `(.L_x_313) ;  /* 0x0000059000017945 */ /* 0x000fe20003800200 */
[----:B0-----:R-:W-:Y:S01]  /*118d0*/  IMAD.MOV.U32 R139, RZ, RZ, 0x2 ;  /* 0x00000002ff8b7424 */ /* 0x001fe200078e00ff */
[----:B------:R-:W-:Y:S01]  /*118e0*/  MOV R110, R136 ;  /* 0x00000088006e7202 */ /* 0x000fe20000000f00 */
[----:B------:R-:W-:-:S09]  /*118f0*/  IMAD.MOV.U32 R109, RZ, RZ, R148 ;  /* 0x000000ffff6d7224 */ /* 0x000fd200078e0094 */
[----:B------:R-:W-:Y:S05]  /*11900*/  @!P2 BRA `(.L_x_314) ;  /* 0x000000040050a947 */ /* 0x000fea0003800000 */
[----:B------:R-:W-:-:S13]  /*11910*/  ISETP.NE.AND P2, PT, R150, 0x3, PT ;  /* 0x000000039600780c */ /* 0x000fda0003f45270 */
[----:B------:R-:W-:Y:S05]  /*11920*/  @!P2 BRA `(.L_x_315) ;  /* 0x000000000020a947 */ /* 0x000fea0003800000 */
[----:B------:R-:W-:-:S13]  /*11930*/  ISETP.NE.AND P2, PT, R150, 0x2, PT ;  /* 0x000000029600780c */ /* 0x000fda0003f45270 */
[----:B------:R-:W-:Y:S01]  /*11940*/  @!P2 IMAD.MOV.U32 R139, RZ, RZ, 0x3 ;  /* 0x00000003ff8ba424 */ /* 0x000fe200078e00ff */
[----:B------:R-:W-:Y:S01]  /*11950*/  @!P2 MOV R109, R174 ;  /* 0x000000ae006da202 */ /* 0x000fe20000000f00 */
[--C-:B------:R-:W-:Y:S01]  /*11960*/  @!P2 IMAD.MOV.U32 R110, RZ, RZ, R136.reuse ;  /* 0x000000ffff6ea224 */ /* 0x100fe200078e0088 */
[----:B------:R-:W-:Y:S01]  /*11970*/  @P2 MOV R109, R175 ;  /* 0x000000af006d2202 */ /* 0x000fe20000000f00 */
[----:B------:R-:W-:Y:S02]  /*11980*/  @P2 VIADD R139, R150, 0x1 ;  /* 0x00000001968b2836 */ /* 0x000fe40000000000 */
[----:B------:R-:W-:Y:S01]  /*11990*/  @P2 IMAD.MOV.U32 R110, RZ, RZ, R136 ;  /* 0x000000ffff6e2224 */ /* 0x000fe200078e0088 */
[----:B------:R-:W-:Y:S06]  /*119a0*/  BRA `(.L_x_314) ;  /* 0x0000000400287947 */ /* 0x000fec0003800000 */
.L_x_315:
        /* <DEDUP_REMOVED lines=13> */
.L_x_317:
[----:B------:R-:W-:Y:S05]  /*11a80*/  BSYNC.RECONVERGENT B2 ;  /* 0x0000000000027941 */ /* 0x000fea0003800200 */
.L_x_316:
        /* <DEDUP_REMOVED lines=24> */
[C---:B------:R-:W-:Y:S02]  /*11c10*/  IADD3 R109, PT, PT, R142.reuse, 0x78dde6e4, RZ ;  /* 0x78dde6e48e6d7810 */ /* 0x040fe40007ffe0ff */
        /* <DEDUP_REMOVED lines=32> */
[----:B------:R-:W-:Y:S01]  /*11e20*/  IMAD.MOV.U32 R139, RZ, RZ, RZ ;  /* 0x000000ffff8b7224 */ /* 0x000fe200078e00ff */
[----:B------:R-:W-:Y:S02]  /*11e30*/  LOP3.LUT R174, R109, R174, R111, 0x96, !PT ;  /* 0x000000ae6dae7212 */ /* 0x000fe400078e966f */
[----:B------:R-:W-:-:S07]  /*11e40*/  MOV R109, R136 ;  /* 0x00000088006d7202 */ /* 0x000fce0000000f00 */
.L_x_314:
[----:B------:R-:W-:Y:S05]  /*11e50*/  BSYNC.RECONVERGENT B1 ;  /* 0x0000000000017941 */ /* 0x000fea0003800200 */
.L_x_313:
[----:B------:R-:W0:Y:S01]  /*11e60*/  LDC R144, c[0x0][0x408] ;  /* 0x00010200ff907b82 */ /* 0x000e220000000800 */
[----:B------:R-:W-:Y:S01]  /*11e70*/  I2FP.F32.U32 R109, R109 ;  /* 0x0000006d006d7245 */ /* 0x000fe20000201000 */
[----:B------:R-:W-:Y:S01]  /*11e80*/  IMAD.MOV.U32 R138, RZ, RZ, 0x2f800000 ;  /* 0x2f800000ff8a7424 */ /* 0x000fe200078e00ff */
[----:B-----5:R-:W-:Y:S01]  /*11e90*/  SHF.L.U32 R111, R104, 0x10, RZ ;  /* 0x00000010686f7819 */ /* 0x020fe200000006ff */
[----:B------:R-:W-:Y:S01]  /*11ea0*/  @P1 IMAD.U32 R134, R100, 0x10000, RZ ;  /* 0x0001000064861824 */ /* 0x000fe200078e00ff */
[----:B------:R-:W-:Y:S01]  /*11eb0*/  ISETP.NE.AND P3, PT, R139, 0x1, PT ;  /* 0x000000018b00780c */ /* 0x000fe20003f65270 */
[----:B------:R-:W-:Y:S01]  /*11ec0*/  FFMA.FTZ R109, R109, R138, 1.1641532182693481445e-10 ;  /* 0x2f0000006d6d7423 */ /* 0x000fe2000001008a */
[----:B------:R-:W-:Y:S01]  /*11ed0*/  LOP3.LUT R4, R4, 0xffffffef, RZ, 0xc0, !PT ;  /* 0xffffffef04047812 */ /* 0x000fe200078ec0ff */
[----:B------:R-:W1:Y:S01]  /*11ee0*/  LDC R140, c[0x0][0x404] ;  /* 0x00010100ff8c7b82 */ /* 0x000e620000000800 */
[----:B------:R-:W-:Y:S01]  /*11ef0*/  BSSY.RECONVERGENT B1, `(.L_x_318) ;  /* 0x000005f000017945 */ /* 0x000fe20003800200 */
[----:B------:R-:W-:Y:S01]  /*11f00*/  PRMT R104, R104, 0x7632, R104 ;  /* 0x0000763268687816 */ /* 0x000fe20000000068 */
[----:B0-----:R-:W-:Y:S01]  /*11f10*/  FMUL.FTZ R111, R111, R144 ;  /* 0x000000906f6f7220 */ /* 0x001fe20000410000 */
[----:B-1----:R-:W-:-:S04]  /*11f20*/  FSETP.GTU.FTZ.AND P2, PT, R109, R140, PT ;  /* 0x0000008c6d00720b */ /* 0x002fc80003f5c000 */
[----:B------:R-:W-:Y:S02]  /*11f30*/  FSEL R131, R111, RZ, !P2 ;  /* 0x000000ff6f837208 */ /* 0x000fe40005000000 */
[----:B------:R-:W-:Y:S02]  /*11f40*/  PLOP3.LUT P2, PT, P2, PT, PT, 0x8, 0x80 ;  /* 0x000000000080781c */ /* 0x000fe4000174e170 */
[----:B------:R-:W-:Y:S01]  /*11f50*/  MOV R111, R148 ;  /* 0x00000094006f7202 */ /* 0x000fe20000000f00 */
[----:B------:R-:W-:Y:S01]  /*11f60*/  @P1 FADD.FTZ R131, R134, R131 ;  /* 0x0000008386831221 */ /* 0x000fe20000010000 */
[----:B------:R-:W-:-:S04]  /*11f70*/  IMAD.MOV.U32 R134, RZ, RZ, 0x2 ;  /* 0x00000002ff867424 */ /* 0x000fc800078e00ff */
[----:B------:R-:W-:-:S05]  /*11f80*/  F2FP.BF16.F32.PACK_AB R109, RZ, R131 ;  /* 0x00000083ff6d723e */ /* 0x000fca00000010ff */
        /* <DEDUP_REMOVED lines=10> */
.L_x_320:
        /* <DEDUP_REMOVED lines=13> */
.L_x_322:
[----:B------:R-:W-:Y:S05]  /*12100*/  BSYNC.RECONVERGENT B2 ;  /* 0x0000000000027941 */ /* 0x000fea0003800200 */
.L_x_321:
        /* <DEDUP_REMOVED lines=57> */
[----:B------:R-:W-:Y:S01]  /*124a0*/  IMAD.MOV.U32 R111, RZ, RZ, R110 ;  /* 0x000000ffff6f7224 */ /* 0x000fe200078e006e */
[----:B------:R-:W-:Y:S01]  /*124b0*/  LOP3.LUT R175, R175, R164, R155, 0x96, !PT ;  /* 0x000000a4afaf7212 */ /* 0x000fe200078e969b */
[----:B------:R-:W-:Y:S01]  /*124c0*/  IMAD.MOV.U32 R110, RZ, RZ, R152 ;  /* 0x000000ffff6e7224 */ /* 0x000fe200078e0098 */
[----:B------:R-:W-:-:S07]  /*124d0*/  MOV R148, R154 ;  /* 0x0000009a00947202 */ /* 0x000fce0000000f00 */
.L_x_319:
[----:B------:R-:W-:Y:S05]  /*124e0*/  BSYNC.RECONVERGENT B1 ;  /* 0x0000000000017941 */ /* 0x000fea0003800200 */
.L_x_318:
        /* <DEDUP_REMOVED lines=8> */
[----:B------:R-:W-:Y:S02]  /*12570*/  HFMA2 R146, -RZ, RZ, 0, 1.1920928955078125e-07 ;  /* 0x00000002ff927431 */ /* 0x000fe400000001ff */
[----:B------:R-:W-:Y:S01]  /*12580*/  @P1 IMAD.U32 R104, R104, 0x10000, RZ ;  /* 0x0001000068681824 */ /* 0x000fe200078e00ff */
[----:B------:R-:W-:-:S04]  /*12590*/  FSETP.GTU.FTZ.AND P3, PT, R111, R140, PT ;  /* 0x0000008c6f00720b */ /* 0x000fc80003f7c000 */
[----:B------:R-:W-:Y:S02]  /*125a0*/  FSEL R139, R139, RZ, !P3 ;  /* 0x000000ff8b8b7208 */ /* 0x000fe40005800000 */
[----:B------:R-:W-:-:S03]  /*125b0*/  PLOP3.LUT P3, PT, P3, PT, PT, 0x8, 0x80 ;  /* 0x000000000080781c */ /* 0x000fc60001f6e170 */
[----:B------:R-:W-:Y:S01]  /*125c0*/  @P1 FADD.FTZ R139, R104, R139 ;  /* 0x0000008b688b1221 */ /* 0x000fe20000010000 */
[----:B------:R-:W-:-:S04]  /*125d0*/  IMAD.MOV.U32 R104, RZ, RZ, R148 ;  /* 0x000000ffff687224 */ /* 0x000fc800078e0094 */
        /* <DEDUP_REMOVED lines=11> */
.L_x_325:
        /* <DEDUP_REMOVED lines=13> */
.L_x_327:
[----:B------:R-:W-:Y:S05]  /*12760*/  BSYNC.RECONVERGENT B2 ;  /* 0x0000000000027941 */ /* 0x000fea0003800200 */
.L_x_326:
        /* <DEDUP_REMOVED lines=55> */
[----:B------:R-:W-:Y:S01]  /*12ae0*/  IMAD.MOV.U32 R148, RZ, RZ, R154 ;  /* 0x000000ffff947224 */ /* 0x000fe200078e009a */
[----:B------:R-:W-:Y:S02]  /*12af0*/  IADD3 R141, PT, PT, R143, -0x695add53, RZ ;  /* 0x96a522ad8f8d7810 */ /* 0x000fe40007ffe0ff */
[----:B------:R-:W-:Y:S01]  /*12b00*/  LOP3.LUT R175, R175, R164, R155, 0x96, !PT ;  /* 0x000000a4afaf7212 */ /* 0x000fe200078e969b */
[----:B------:R-:W-:-:S05]  /*12b10*/  IMAD.WIDE.U32 R152, R152, -0x2daee0ad, RZ ;  /* 0xd2511f5398987825 */ /* 0x000fca00078e00ff */
[----:B------:R-:W-:Y:S02]  /*12b20*/  LOP3.LUT R174, R141, R174, R153, 0x96, !PT ;  /* 0x000000ae8dae7212 */ /* 0x000fe400078e9699 */
[----:B------:R-:W-:-:S07]  /*12b30*/  MOV R110, R152 ;  /* 0x00000098006e7202 */ /* 0x000fce0000000f00 */
.L_x_324:
[----:B------:R-:W-:Y:S05]  /*12b40*/  BSYNC.RECONVERGENT B1 ;  /* 0x0000000000017941 */ /* 0x000fea0003800200 */
.L_x_323:
[----:B------:R-:W-:Y:S01]  /*12b50*/  I2FP.F32.U32 R141, R104 ;  /* 0x00000068008d7245 */ /* 0x000fe20000201000 */
[----:B------:R-:W-:Y:S01]  /*12b60*/  IMAD.U32 R153, R105, 0x10000, RZ ;  /* 0x0001000069997824 */ /* 0x000fe200078e00ff */
[----:B------:R-:W-:Y:S01]  /*12b70*/  @P1 SHF.L.U32 R104, R101, 0x10, RZ ;  /* 0x0000001065681819 */ /* 0x000fe200000006ff */
[----:B------:R-:W-:Y:S01]  /*12b80*/  BSSY.RECONVERGENT B1, `(.L_x_328) ;  /* 0x0000062000017945 */ /* 0x000fe20003800200 */
[----:B------:R-:W-:Y:S01]  /*12b90*/  LOP3.LUT R4, R4, 0xfffffffb, RZ, 0xc0, !PT ;  /* 0xfffffffb04047812 */ /* 0x000fe200078ec0ff */
[----:B------:R-:W-:Y:S01]  /*12ba0*/  FFMA.FTZ R141, R141, R138, 1.1641532182693481445e-10 ;  /* 0x2f0000008d8d7423 */ /* 0x000fe2000001008a */
[----:B------:R-:W-:Y:S01]  /*12bb0*/  FMUL.FTZ R153, R153, R144 ;  /* 0x0000009099997220 */ /* 0x000fe20000410000 */
[----:B------:R-:W-:Y:S01]  /*12bc0*/  PRMT R136, R105, 0x7632, R136 ;  /* 0x0000763269887816 */ /* 0x000fe20000000088 */
        /* <DEDUP_REMOVED lines=18> */
.L_x_330:
        /* <DEDUP_REMOVED lines=13> */
.L_x_332:
[----:B------:R-:W-:Y:S05]  /*12dc0*/  BSYNC.RECONVERGENT B2 ;  /* 0x0000000000027941 */ /* 0x000fea0003800200 */
.L_x_331:
        /* <DEDUP_REMOVED lines=60> */
[----:B------:R-:W-:-:S07]  /*13190*/  IMAD.MOV.U32 R110, RZ, RZ, R104 ;  /* 0x000000ffff6e7224 */ /* 0x000fce00078e0068 */
.L_x_329:
[----:B------:R-:W-:Y:S05]  /*131a0*/  BSYNC.RECONVERGENT B1 ;  /* 0x0000000000017941 */ /* 0x000fea0003800200 */
.L_x_328:
[----:B------:R-:W-:Y:S01]  /*131b0*/  I2FP.F32.U32 R105, R105 ;  /* 0x0000006900697245 */ /* 0x000fe20000201000 */
[----:B------:R-:W-:Y:S01]  /*131c0*/  BSSY.RECONVERGENT B1, `(.L_x_333) ;  /* 0x0000064000017945 */ /* 0x000fe20003800200 */
[----:B------:R-:W-:Y:S01]  /*131d0*/  SHF.L.U32 R153, R136, 0x10, RZ ;  /* 0x0000001088997819 */ /* 0x000fe200000006ff */
[----:B------:R-:W-:Y:S01]  /*131e0*/  IMAD.MOV.U32 R152, RZ, RZ, 0x2 ;  /* 0x00000002ff987424 */ /* 0x000fe200078e00ff */
[----:B------:R-:W-:Y:S01]  /*131f0*/  @P1 PRMT R104, R101, 0x7632, R104 ;  /* 0x0000763265681816 */ /* 0x000fe20000000068 */
[----:B------:R-:W-:Y:S01]  /*13200*/  FFMA.FTZ R105, R105, R138, 1.1641532182693481445e-10 ;  /* 0x2f00000069697423 */ /* 0x000fe2000001008a */
[----:B------:R-:W-:Y:S01]  /*13210*/  LOP3.LUT R4, R4, 0xfffffffd, RZ, 0xc0, !PT ;  /* 0xfffffffd04047812 */ /* 0x000fe200078ec0ff */
[----:B------:R-:W-:Y:S02]  /*13220*/  FMUL.FTZ R153, R153, R144 ;  /* 0x0000009099997220 */ /* 0x000fe40000410000 */
[----:B------:R-:W-:Y:S01]  /*13230*/  @P1 IMAD.U32 R104, R104, 0x10000, RZ ;  /* 0x0001000068681824 */ /* 0x000fe200078e00ff */
[----:B------:R-:W-:-:S02]  /*13240*/  FSETP.GTU.FTZ.AND P2, PT, R105, R140, PT ;  /* 0x0000008c6900720b */ /* 0x000fc40003f5c000 */
[----:B------:R-:W-:Y:S02]  /*13250*/  MOV R105, R148 ;  /* 0x0000009400697202 */ /* 0x000fe40000000f00 */
        /* <DEDUP_REMOVED lines=15> */
.L_x_335:
        /* <DEDUP_REMOVED lines=13> */
.L_x_337:
[----:B------:R-:W-:Y:S05]  /*13420*/  BSYNC.RECONVERGENT B2 ;  /* 0x0000000000027941 */ /* 0x000fea0003800200 */
.L_x_336:
        /* <DEDUP_REMOVED lines=59> */
[----:B------:R-:W-:Y:S01]  /*137e0*/  IMAD.MOV.U32 R110, RZ, RZ, R104 ;  /* 0x000000ffff6e7224 */ /* 0x000fe200078e0068 */
[----:B------:R-:W-:-:S07]  /*137f0*/  LOP3.LUT R175, R175, R164, R155, 0x96, !PT ;  /* 0x000000a4afaf7212 */ /* 0x000fce00078e969b */
.L_x_334:
[----:B------:R-:W-:Y:S05]  /*13800*/  BSYNC.RECONVERGENT B1 ;  /* 0x0000000000017941 */ /* 0x000fea0003800200 */
.L_x_333:
[----:B------:R-:W-:Y:S01]  /*13810*/  I2FP.F32.U32 R105, R105 ;  /* 0x0000006900697245 */ /* 0x000fe20000201000 */
[----:B------:R-:W-:Y:S01]  /*13820*/  IMAD.U32 R155, R106, 0x10000, RZ ;  /* 0x000100006a9b7824 */ /* 0x000fe200078e00ff */
[----:B------:R-:W-:Y:S01]  /*13830*/  ISETP.NE.AND P3, PT, R152, 0x1, PT ;  /* 0x000000019800780c */ /* 0x000fe20003f65270 */
[----:B------:R-:W-:Y:S01]  /*13840*/  @P1 IMAD.U32 R104, R102, 0x10000, RZ ;  /* 0x0001000066681824 */ /* 0x000fe200078e00ff */
[----:B------:R-:W-:Y:S01]  /*13850*/  BSSY.RECONVERGENT B1, `(.L_x_338) ;  /* 0x000005f000017945 */ /* 0x000fe20003800200 */
[----:B------:R-:W-:Y:S01]  /*13860*/  FFMA.FTZ R105, R105, R138, 1.1641532182693481445e-10 ;  /* 0x2f00000069697423 */ /* 0x000fe2000001008a */
[----:B------:R-:W-:Y:S01]  /*13870*/  FMUL.FTZ R155, R155, R144 ;  /* 0x000000909b9b7220 */ /* 0x000fe20000410000 */
[----:B------:R-:W-:Y:S02]  /*13880*/  PRMT R106, R106, 0x7632, R106 ;  /* 0x000076326a6a7816 */ /* 0x000fe4000000006a */
[----:B------:R-:W-:Y:S02]  /*13890*/  MOV R150, 0x2 ;  /* 0x0000000200967802 */ /* 0x000fe40000000f00 */
        /* <DEDUP_REMOVED lines=15> */
.L_x_340:
        /* <DEDUP_REMOVED lines=13> */
.L_x_342:
[----:B------:R-:W-:Y:S05]  /*13a60*/  BSYNC.RECONVERGENT B2 ;  /* 0x0000000000027941 */ /* 0x000fea0003800200 */
.L_x_341:
        /* <DEDUP_REMOVED lines=8> */
[C---:B------:R-:W-:Y:S01]  /*13af0*/  VIADD R165, R142.reuse, 0x3c6ef372 ;  /* 0x3c6ef3728ea57836 */ /* 0x040fe20000000000 */
[----:B------:R-:W-:Y:S01]  /*13b00*/  LOP3.LUT R104, R173, R172, R167, 0x96, !PT ;  /* 0x000000acad687212 */ /* 0x000fe200078e96a7 */
[----:B------:R-:W-:Y:S01]  /*13b10*/  VIADD R175, R142, 0x8ff34781 ;  /* 0x8ff347818eaf7836 */ /* 0x000fe20000000000 */
[----:B------:R-:W-:Y:S01]  /*13b20*/  IADD3 R167, PT, PT, R143, 0x76cf5d0a, RZ ;  /* 0x76cf5d0a8fa77810 */ /* 0x000fe20007ffe0ff */
[----:B------:R-:W-:-:S04]  /*13b30*/  IMAD.WIDE.U32 R172, R105, -0x2daee0ad, RZ ;  /* 0xd2511f5369ac7825 */ /* 0x000fc800078e00ff */
[----:B------:R-:W-:Y:S01]  /*13b40*/  IMAD.WIDE.U32 R104, R104, -0x326172a9, RZ ;  /* 0xcd9e8d5768687825 */ /* 0x000fe200078e00ff */
[----:B------:R-:W-:Y:S02]  /*13b50*/  LOP3.LUT R167, R167, R166, R173, 0x96, !PT ;  /* 0x000000a6a7a77212 */ /* 0x000fe400078e96ad */
[----:B------:R-:W-:Y:S01]  /*13b60*/  IADD3 R173, PT, PT, R143, 0x32370b8f, RZ ;  /* 0x32370b8f8fad7810 */ /* 0x000fe20007ffe0ff */
        /* <DEDUP_REMOVED lines=39> */
[----:B------:R-:W-:Y:S01]  /*13de0*/  IMAD.WIDE.U32 R164, R165, -0x2daee0ad, RZ ;  /* 0xd2511f53a5a47825 */ /* 0x000fe200078e00ff */
[----:B------:R-:W-:-:S03]  /*13df0*/  LOP3.LUT R175, R175, R172, R167, 0x96, !PT ;  /* 0x000000acafaf7212 */ /* 0x000fc600078e96a7 */
[----:B------:R-:W-:Y:S01]  /*13e00*/  IMAD.MOV.U32 R148, RZ, RZ, R166 ;  /* 0x000000ffff947224 */ /* 0x000fe200078e00a6 */
[----:B------:R-:W-:Y:S01]  /*13e10*/  LOP3.LUT R174, R105, R104, R165, 0x96, !PT ;  /* 0x0000006869ae7212 */ /* 0x000fe200078e96a5 */
[----:B------:R-:W-:Y:S01]  /*13e20*/  IMAD.MOV.U32 R104, RZ, RZ, R110 ;  /* 0x000000ffff687224 */ /* 0x000fe200078e006e */
[----:B------:R-:W-:-:S07]  /*13e30*/  MOV R110, R164 ;  /* 0x000000a4006e7202 */ /* 0x000fce0000000f00 */
.L_x_339:
[----:B------:R-:W-:Y:S05]  /*13e40*/  BSYNC.RECONVERGENT B1 ;  /* 0x0000000000017941 */ /* 0x000fea0003800200 */
.L_x_338:
[----:B------:R-:W-:Y:S01]  /*13e50*/  I2FP.F32.U32 R105, R104 ;  /* 0x0000006800697245 */ /* 0x000fe20000201000 */
[----:B------:R-:W-:Y:S01]  /*13e60*/  IMAD.U32 R165, R106, 0x10000, RZ ;  /* 0x000100006aa57824 */ /* 0x000fe200078e00ff */
[----:B------:R-:W-:Y:S01]  /*13e70*/  ISETP.NE.AND P4, PT, R150, 0x1, PT ;  /* 0x000000019600780c */ /* 0x000fe20003f85270 */
[----:B------:R-:W-:Y:S01]  /*13e80*/  BSSY.RECONVERGENT B1, `(.L_x_343) ;  /* 0x0000060000017945 */ /* 0x000fe20003800200 */
[----:B------:R-:W-:Y:S01]  /*13e90*/  @P1 PRMT R104, R102, 0x7632, R104 ;  /* 0x0000763266681816 */ /* 0x000fe20000000068 */
[----:B------:R-:W-:Y:S01]  /*13ea0*/  FFMA.FTZ R105, R105, R138, 1.1641532182693481445e-10 ;  /* 0x2f00000069697423 */ /* 0x000fe2000001008a */
[----:B------:R-:W-:Y:S01]  /*13eb0*/  FMUL.FTZ R165, R165, R144 ;  /* 0x00000090a5a57220 */ /* 0x000fe20000410000 */
[----:B------:R-:W-:Y:S01]  /*13ec0*/  IMAD.MOV.U32 R106, RZ, RZ, 0x2 ;  /* 0x00000002ff6a7424 */ /* 0x000fe200078e00ff */
[----:B------:R-:W-:Y:S02]  /*13ed0*/  @P1 SHF.L.U32 R104, R104, 0x10, RZ ;  /* 0x0000001068681819 */ /* 0x000fe400000006ff */
        /* <DEDUP_REMOVED lines=15> */
.L_x_345:
        /* <DEDUP_REMOVED lines=13> */
.L_x_347:
[----:B------:R-:W-:Y:S05]  /*140a0*/  BSYNC.RECONVERGENT B2 ;  /* 0x0000000000027941 */ /* 0x000fea0003800200 */
.L_x_346:
        /* <DEDUP_REMOVED lines=58> */
[----:B------:R-:W-:Y:S02]  /*14450*/  LOP3.LUT R174, R105, R104, R167, 0x96, !PT ;  /* 0x0000006869ae7212 */ /* 0x000fe400078e96a7 */
[----:B------:R-:W-:Y:S01]  /*14460*/  MOV R104, R110 ;  /* 0x0000006e00687202 */ /* 0x000fe20000000f00 */
[----:B------:R-:W-:-:S07]  /*14470*/  IMAD.MOV.U32 R110, RZ, RZ, R166 ;  /* 0x000000ffff6e7224 */ /* 0x000fce00078e00a6 */
.L_x_344:
[----:B------:R-:W-:Y:S05]  /*14480*/  BSYNC.RECONVERGENT B1 ;  /* 0x0000000000017941 */ /* 0x000fea0003800200 */
.L_x_343:
[----:B------:R-:W-:Y:S01]  /*14490*/  I2FP.F32.U32 R105, R104 ;  /* 0x0000006800697245 */ /* 0x000fe20000201000 */
[----:B------:R-:W-:Y:S01]  /*144a0*/  @P1 IMAD.U32 R104, R103, 0x10000, RZ ;  /* 0x0001000067681824 */ /* 0x000fe200078e00ff */
[----:B------:R-:W-:Y:S01]  /*144b0*/  SHF.L.U32 R167, R107, 0x10, RZ ;  /* 0x000000106ba77819 */ /* 0x000fe200000006ff */
[----:B------:R-:W-:Y:S01]  /*144c0*/  BSSY.RECONVERGENT B1, `(.L_x_348) ;  /* 0x0000060000017945 */ /* 0x000fe20003800200 */
[----:B------:R-:W-:Y:S01]  /*144d0*/  ISETP.NE.AND P5, PT, R106, 0x1, PT ;  /* 0x000000016a00780c */ /* 0x000fe20003fa5270 */
[----:B------:R-:W-:Y:S01]  /*144e0*/  FFMA.FTZ R105, R105, R138, 1.1641532182693481445e-10 ;  /* 0x2f00000069697423 */ /* 0x000fe2000001008a */
[----:B------:R-:W-:Y:S01]  /*144f0*/  PRMT R156, R107, 0x7632, R156 ;  /* 0x000076326b9c7816 */ /* 0x000fe2000000009c */
[----:B------:R-:W-:Y:S01]  /*14500*/  FMUL.FTZ R167, R167, R144 ;  /* 0x00000090a7a77220 */ /* 0x000fe20000410000 */
[----:B------:R-:W-:Y:S02]  /*14510*/  IMAD.MOV.U32 R150, RZ, RZ, 0x2 ;  /* 0x00000002ff967424 */ /* 0x000fe400078e00ff */
[----:B------:R-:W-:-:S04]  /*14520*/  FSETP.GTU.FTZ.AND P4, PT, R105, R140, PT ;  /* 0x0000008c6900720b */ /* 0x000fc80003f9c000 */
[----:B------:R-:W-:Y:S02]  /*14530*/  FSEL R167, R167, RZ, !P4 ;  /* 0x000000ffa7a77208 */ /* 0x000fe40006000000 */
[----:B------:R-:W-:-:S03]  /*14540*/  PLOP3.LUT P4, PT, P4, PT, PT, 0x8, 0x80 ;  /* 0x000000000080781c */ /* 0x000fc6000278e170 */
[----:B------:R-:W-:Y:S01]  /*14550*/  @P1 FADD.FTZ R167, R104, R167 ;  /* 0x000000a768a71221 */ /* 0x000fe20000010000 */
[----:B------:R-:W-:-:S04]  /*14560*/  MOV R104, R148 ;  /* 0x0000009400687202 */ /* 0x000fc80000000f00 */
        /* <DEDUP_REMOVED lines=10> */
.L_x_350:
        /* <DEDUP_REMOVED lines=13> */
.L_x_352:
[----:B------:R-:W-:Y:S05]  /*146e0*/  BSYNC.RECONVERGENT B2 ;  /* 0x0000000000027941 */ /* 0x000fea0003800200 */
.L_x_351:
[----:B------:R-:W-:Y:S01]  /*146f0*/  IMAD.WIDE.U32 R174, R6, -0x326172a9, RZ ;  /* 0xcd9e8d5706ae7825 */ /* 0x000fe200078e00ff */
[----:B------:R-:W-:-:S03]  /*14700*/  LOP3.LUT R106, R121, R105, R143, 0x96, !PT ;  /* 0x00000069796a7212 */ /* 0x000fc600078e968f */
[----:B------:R-:W-:Y:S01]  /*14710*/  HFMA2 R150, -RZ, RZ, 0, 0 ;  /* 0x00000000ff967431 */ /* 0x000fe200000001ff */
        /* <DEDUP_REMOVED lines=57> */
[----:B------:R-:W-:-:S07]  /*14ab0*/  IMAD.MOV.U32 R110, RZ, RZ, R106 ;  /* 0x000000ffff6e7224 */ /* 0x000fce00078e006a */
.L_x_349:
[----:B------:R-:W-:Y:S05]  /*14ac0*/  BSYNC.RECONVERGENT B1 ;  /* 0x0000000000017941 */ /* 0x000fea0003800200 */
.L_x_348:
[----:B------:R-:W-:Y:S01]  /*14ad0*/  I2FP.F32.U32 R105, R104 ;  /* 0x0000006800697245 */ /* 0x000fe20000201000 */
[----:B------:R-:W-:Y:S01]  /*14ae0*/  IMAD.U32 R107, R156, 0x10000, RZ ;  /* 0x000100009c6b7824 */ /* 0x000fe200078e00ff */
[----:B------:R-:W-:Y:S02]  /*14af0*/  @P1 PRMT R104, R103, 0x7632, R104 ;  /* 0x0000763267681816 */ /* 0x000fe40000000068 */
[----:B------:R-:W-:Y:S01]  /*14b00*/  PRMT R106, R146, 0x5410, R152 ;  /* 0x00005410926a7816 */ /* 0x000fe20000000098 */
[----:B------:R-:W-:Y:S01]  /*14b10*/  FFMA.FTZ R105, R105, R138, 1.1641532182693481445e-10 ;  /* 0x2f00000069697423 */ /* 0x000fe2000001008a */
[----:B------:R-:W-:Y:S01]  /*14b20*/  FMUL.FTZ R107, R107, R144 ;  /* 0x000000906b6b7220 */ /* 0x000fe20000410000 */
[----:B------:R-:W-:-:S03]  /*14b30*/  @P1 IMAD.U32 R104, R104, 0x10000, RZ ;  /* 0x0001000068681824 */ /* 0x000fc600078e00ff */
[----:B------:R-:W-:Y:S02]  /*14b40*/  FSETP.GTU.FTZ.AND P5, PT, R105, R140, PT ;  /* 0x0000008c6900720b */ /* 0x000fe40003fbc000 */
[----:B------:R-:W-:Y:S02]  /*14b50*/  PRMT R105, R134, 0x5410, R136 ;  /* 0x0000541086697816 */ /* 0x000fe40000000088 */
[----:B------:R-:W-:Y:S02]  /*14b60*/  FSEL R173, R107, RZ, !P5 ;  /* 0x000000ff6bad7208 */ /* 0x000fe40006800000 */
[----:B------:R-:W-:-:S03]  /*14b70*/  PLOP3.LUT P5, PT, P5, PT, PT, 0x8, 0x80 ;  /* 0x000000000080781c */ /* 0x000fc60002fae170 */
[----:B------:R-:W-:Y:S01]  /*14b80*/  @P1 FADD.FTZ R173, R104, R173 ;  /* 0x000000ad68ad1221 */ /* 0x000fe20000010000 */
[----:B------:R-:W-:-:S04]  /*14b90*/  PRMT R104, R109, 0x5410, R111 ;  /* 0x000054106d687816 */ /* 0x000fc8000000006f */
[----:B------:R-:W-:-:S04]  /*14ba0*/  F2FP.BF16.F32.PACK_AB R107, RZ, R173 ;  /* 0x000000adff6b723e */ /* 0x000fc800000010ff */
[----:B------:R-:W-:-:S07]  /*14bb0*/  PRMT R107, R154, 0x5410, R107 ;  /* 0x000054109a6b7816 */ /* 0x000fce000000006b */
.L_x_312:
        /* <DEDUP_REMOVED lines=23> */
[----:B0-----:R-:W-:Y:S01]  /*14d30*/  SHF.L.U32 R107, R129, 0x10, RZ ;  /* 0x00000010816b7819 */ /* 0x001fe200000006ff */
[----:B------:R-:W0:Y:S01]  /*14d40*/  LDC.64 R104, c[0x0][0x3b8] ;  /* 0x0000ee00ff687b82 */ /* 0x000e220000000a00 */
[----:B------:R-:W-:Y:S02]  /*14d50*/  LOP3.LUT R106, R130, 0xffff, RZ, 0xc0, !PT ;  /* 0x0000ffff826a7812 */ /* 0x000fe400078ec0ff */
[----:B------:R-:W-:Y:S02]  /*14d60*/  LOP3.LUT R107, R107, 0xff0000, RZ, 0xc0, !PT ;  /* 0x00ff00006b6b7812 */ /* 0x000fe400078ec0ff */
[----:B------:R-:W-:Y:S02]  /*14d70*/  PRMT R109, R128, 0x7104, RZ ;  /* 0x00007104806d7816 */ /* 0x000fe400000000ff */
[----:B------:R-:W-:Y:S02]  /*14d80*/  PRMT R106, R107, 0x4210, R106 ;  /* 0x000042106b6a7816 */ /* 0x000fe4000000006a */
[----:B------:R-:W-:-:S02]  /*14d90*/  LOP3.LUT R182, R126, 0xff, RZ, 0xc0, !PT ;  /* 0x000000ff7eb67812 */ /* 0x000fc400078ec0ff */
[----:B------:R-:W-:Y:S02]  /*14da0*/  LOP3.LUT R180, R125, 0xff, RZ, 0xc0, !PT ;  /* 0x000000ff7db47812 */ /* 0x000fe400078ec0ff */
[----:B------:R-:W-:Y:S01]  /*14db0*/  LOP3.LUT R107, R124, 0xff, RZ, 0xc0, !PT ;  /* 0x000000ff7c6b7812 */ /* 0x000fe200078ec0ff */
[----:B------:R-:W-:Y:S01]  /*14dc0*/  IMAD.WIDE.U32 R182, R182, 0x1000000, RZ ;  /* 0x01000000b6b67825 */ /* 0x000fe200078e00ff */
[----:B------:R-:W-:-:S03]  /*14dd0*/  LOP3.LUT R134, R106, 0xff00, R109, 0xf8, !PT ;  /* 0x0000ff006a867812 */ /* 0x000fc600078ef86d */
[----:B------:R-:W-:Y:S01]  /*14de0*/  IMAD.WIDE.U32 R180, R180, 0x10000, RZ ;  /* 0x00010000b4b47825 */ /* 0x000fe200078e00ff */
[----:B------:R-:W-:-:S03]  /*14df0*/  LOP3.LUT R109, R134, 0xff, R127, 0xf8, !PT ;  /* 0x000000ff866d7812 */ /* 0x000fc600078ef87f */
[----:B------:R-:W-:Y:S01]  /*14e00*/  IMAD.WIDE.U32 R106, R107, 0x100, RZ ;  /* 0x000001006b6a7825 */ /* 0x000fe200078e00ff */
[----:B------:R-:W-:-:S03]  /*14e10*/  LOP3.LUT R109, R181, R109, R183, 0xfe, !PT ;  /* 0x0000006db56d7212 */ /* 0x000fc600078efeb7 */
[----:B0-----:R-:W-:Y:S01]  /*14e20*/  IMAD.WIDE.U32 R104, R108, 0x8, R104 ;  /* 0x000000086c687825 */ /* 0x001fe200078e0068 */
[----:B------:R-:W-:Y:S02]  /*14e30*/  LOP3.LUT R111, R106, R182, R180, 0xfe, !PT ;  /* 0x000000b66a6f7212 */ /* 0x000fe400078efeb4 */
[----:B------:R-:W-:Y:S02]  /*14e40*/  LOP3.LUT R107, R109, R107, RZ, 0xfc, !PT ;  /* 0x0000006b6d6b7212 */ /* 0x000fe400078efcff */
[----:B------:R-:W-:-:S05]  /*14e50*/  LOP3.LUT R106, R111, 0xff, R122, 0xf8, !PT ;  /* 0x000000ff6f6a7812 */ /* 0x000fca00078ef87a */
[----:B------:R1:W-:Y:S02]  /*14e60*/  STG.E.64 desc[UR6][R104.64], R106 ;  /* 0x0000006a68007986 */ /* 0x0003e4000c101b06 */
.L_x_353:
[----:B------:R-:W-:Y:S02]  /*14e70*/  IMAD.MOV.U32 R136, RZ, RZ, R110 ;  /* 0x000000ffff887224 */ /* 0x000fe400078e006e */
[----:B------:R-:W-:-:S07]  /*14e80*/  VIADD R108, R108, 0x100 ;  /* 0x000001006c6c7836 */ /* 0x000fce0000000000 */
.L_x_230:
[----:B------:R-:W-:Y:S05]  /*14e90*/  BSYNC.RECONVERGENT B0 ;  /* 0x0000000000007941 */ /* 0x000fea0003800200 */
.L_x_229:
[----:B------:R-:W-:Y:S01]  /*14ea0*/  ISETP.GE.U32.AND P0, PT, R0, 0x300, PT ;  /* 0x000003000000780c */ /* 0x000fe20003f06070 */
[----:B------:R-:W-:-:S12]  /*14eb0*/  BSSY.RECONVERGENT B0, `(.L_x_354) ;  /* 0x00009bd000007945 */ /* 0x000fd80003800200 */
[----:B------:R-:W-:Y:S05]  /*14ec0*/  @!P0 BRA `(.L_x_355) ;  /* 0x0000009800ec8947 */ /* 0x000fea0003800000 */
        /* <DEDUP_REMOVED lines=16> */
[----:B------:R-:W-:Y:S02]  /*14fd0*/  HFMA2 R124, -RZ, RZ, 0, 1.1920928955078125e-07 ;  /* 0x00000002ff7c7431 */ /* 0x000fe400000001ff */
[----:B------:R-:W-:Y:S02]  /*14fe0*/  IMAD.MOV.U32 R109, RZ, RZ, R148 ;  /* 0x000000ffff6d7224 */ /* 0x000fe400078e0094 */
[----:B0-----:R-:W-:-:S07]  /*14ff0*/  IMAD.MOV.U32 R110, RZ, RZ, R136 ;  /* 0x000000ffff6e7224 */ /* 0x001fce00078e0088 */
        /* <DEDUP_REMOVED lines=11> */
.L_x_359:
        /* <DEDUP_REMOVED lines=13> */
.L_x_361:
[----:B------:R-:W-:Y:S05]  /*15180*/  BSYNC.RECONVERGENT B2 ;  /* 0x0000000000027941 */ /* 0x000fea0003800200 */
.L_x_360:
        /* <DEDUP_REMOVED lines=36> */
[C---:B------:R-:W-:Y:S02]  /*153d0*/  IADD3 R109, PT, PT, R142.reuse, -0x4ab325aa, RZ ;  /* 0xb54cda568e6d7810 */ /* 0x040fe40007ffe0ff */
[----:B------:R-:W-:Y:S01]  /*153e0*/  LOP3.LUT R127, R127, R126, R111, 0x96, !PT ;  /* 0x0000007e7f7f7212 */ /* 0x000fe200078e966f */
[----:B------:R-:W-:Y:S01]  /*153f0*/  VIADD R111, R142, 0x5384540f ;  /* 0x5384540f8e6f7836 */ /* 0x000fe20000000000 */
        /* <DEDUP_REMOVED lines=13> */
[----:B------:R-:W-:-:S03]  /*154d0*/  LOP3.LUT R109, R109, R128, R111, 0x96, !PT ;  /* 0x000000806d6d7212 */ /* 0x000fc600078e966f */
[----:B------:R-:W-:Y:S01]  /*154e0*/  IMAD.MOV.U32 R148, RZ, RZ, R126 ;  /* 0x000000ffff947224 */ /* 0x000fe200078e007e */
[----:B------:R-:W-:Y:S01]  /*154f0*/  LOP3.LUT R175, R175, R110, R127, 0x96, !PT ;  /* 0x0000006eafaf7212 */ /* 0x000fe200078e967f */
[----:B------:R-:W-:Y:S01]  /*15500*/  IMAD.WIDE.U32 R124, R109, -0x2daee0ad, RZ ;  /* 0xd2511f536d7c7825 */ /* 0x000fe200078e00ff */
[----:B------:R-:W-:-:S03]  /*15510*/  IADD3 R109, PT, PT, R143, -0x695add53, RZ ;  /* 0x96a522ad8f6d7810 */ /* 0x000fc60007ffe0ff */
[----:B------:R-:W-:Y:S01]  /*15520*/  IMAD.MOV.U32 R110, RZ, RZ, R124 ;  /* 0x000000ffff6e7224 */ /* 0x000fe200078e007c */
[----:B------:R-:W-:Y:S01]  /*15530*/  LOP3.LUT R174, R109, R174, R125, 0x96, !PT ;  /* 0x000000ae6dae7212 */ /* 0x000fe200078e967d */
[----:B------:R-:W-:Y:S01]  /*15540*/  IMAD.MOV.U32 R124, RZ, RZ, RZ ;  /* 0x000000ffff7c7224 */ /* 0x000fe200078e00ff */
[----:B------:R-:W-:-:S07]  /*15550*/  MOV R109, R136 ;  /* 0x00000088006d7202 */ /* 0x000fce0000000f00 */
.L_x_358:
[----:B------:R-:W-:Y:S05]  /*15560*/  BSYNC.RECONVERGENT B1 ;  /* 0x0000000000017941 */ /* 0x000fea0003800200 */
.L_x_357:
[----:B------:R-:W0:Y:S01]  /*15570*/  LDC R134, c[0x0][0x408] ;  /* 0x00010200ff867b82 */ /* 0x000e220000000800 */
[----:B------:R-:W-:Y:S01]  /*15580*/  I2FP.F32.U32 R122, R109 ;  /* 0x0000006d007a7245 */ /* 0x000fe20000201000 */
[----:B------:R-:W-:Y:S01]  /*15590*/  IMAD.MOV.U32 R111, RZ, RZ, 0x2f800000 ;  /* 0x2f800000ff6f7424 */ /* 0x000fe200078e00ff */
[----:B-----5:R-:W-:Y:S01]  /*155a0*/  SHF.L.U32 R125, R104, 0x10, RZ ;  /* 0x00000010687d7819 */ /* 0x020fe200000006ff */
[----:B------:R-:W-:Y:S01]  /*155b0*/  BSSY.RECONVERGENT B1, `(.L_x_362) ;  /* 0x0000061000017945 */ /* 0x000fe20003800200 */
[----:B------:R-:W-:Y:S01]  /*155c0*/  ISETP.NE.AND P3, PT, R124, 0x1, PT ;  /* 0x000000017c00780c */ /* 0x000fe20003f65270 */
[----:B------:R-:W-:Y:S01]  /*155d0*/  FFMA.FTZ R109, R122, R111, 1.1641532182693481445e-10 ;  /* 0x2f0000007a6d7423 */ /* 0x000fe2000001006f */
[----:B------:R-:W-:Y:S01]  /*155e0*/  LOP3.LUT R4, R4, 0xffffffdf, RZ, 0xc0, !PT ;  /* 0xffffffdf04047812 */ /* 0x000fe200078ec0ff */
[----:B------:R-:W1:Y:S01]  /*155f0*/  LDC R130, c[0x0][0x404] ;  /* 0x00010100ff827b82 */ /* 0x000e620000000800 */
[----:B------:R-:W-:Y:S01]  /*15600*/  PRMT R104, R104, 0x7632, R104 ;  /* 0x0000763268687816 */ /* 0x000fe20000000068 */
[----:B------:R-:W-:-:S02]  /*15610*/  IMAD.MOV.U32 R126, RZ, RZ, 0x2 ;  /* 0x00000002ff7e7424 */ /* 0x000fc400078e00ff */
[----:B0-----:R-:W-:Y:S01]  /*15620*/  FMUL.FTZ R125, R125, R134 ;  /* 0x000000867d7d7220 */ /* 0x001fe20000410000 */
[----:B-1----:R-:W-:Y:S01]  /*15630*/  FSETP.GTU.FTZ.AND P4, PT, R109, R130, PT ;  /* 0x000000826d00720b */ /* 0x002fe20003f9c000 */
[----:B------:R-:W-:-:S03]  /*15640*/  IMAD.MOV.U32 R109, RZ, RZ, R148 ;  /* 0x000000ffff6d7224 */ /* 0x000fc600078e0094 */
[----:B------:R-:W-:Y:S02]  /*15650*/  FSEL R133, R125, RZ, !P4 ;  /* 0x000000ff7d857208 */ /* 0x000fe40006000000 */
[----:B------:R-:W-:-:S13]  /*15660*/  PLOP3.LUT P4, PT, P4, PT, PT, 0x8, 0x80 ;  /* 0x000000000080781c */ /* 0x000fda000278e170 */
        /* <DEDUP_REMOVED lines=10> */
.L_x_364:
        /* <DEDUP_REMOVED lines=13> */
.L_x_366:
[----:B------:R-:W-:Y:S05]  /*157e0*/  BSYNC.RECONVERGENT B2 ;  /* 0x0000000000027941 */ /* 0x000fea0003800200 */
.L_x_365:
        /* <DEDUP_REMOVED lines=59> */
[----:B------:R-:W-:Y:S01]  /*15ba0*/  MOV R109, R110 ;  /* 0x0000006e006d7202 */ /* 0x000fe20000000f00 */
[----:B------:R-:W-:-:S07]  /*15bb0*/  IMAD.MOV.U32 R110, RZ, RZ, R124 ;  /* 0x000000ffff6e7224 */ /* 0x000fce00078e007c */
.L_x_363:
[----:B------:R-:W-:Y:S05]  /*15bc0*/  BSYNC.RECONVERGENT B1 ;  /* 0x0000000000017941 */ /* 0x000fea0003800200 */
.L_x_362:
[----:B------:R-:W-:Y:S01]  /*15bd0*/  I2FP.F32.U32 R122, R109 ;  /* 0x0000006d007a7245 */ /* 0x000fe20000201000 */
[----:B------:R-:W-:Y:S01]  /*15be0*/  @P2 IMAD.U32 R124, R100, 0x10000, RZ ;  /* 0x00010000647c2824 */ /* 0x000fe200078e00ff */
[----:B------:R-:W-:Y:S01]  /*15bf0*/  SHF.L.U32 R125, R96, 0x10, RZ ;  /* 0x00000010607d7819 */ /* 0x000fe200000006ff */
[----:B------:R-:W-:Y:S01]  /*15c00*/  BSSY.RECONVERGENT B1, `(.L_x_367) ;  /* 0x0000061000017945 */ /* 0x000fe20003800200 */
[----:B------:R-:W-:Y:S02]  /*15c10*/  HFMA2 R128, -RZ, RZ, 0, 1.1920928955078125e-07 ;  /* 0x00000002ff807431 */ /* 0x000fe400000001ff */
[----:B------:R-:W-:Y:S01]  /*15c20*/  FFMA.FTZ R109, R122, R111, 1.1641532182693481445e-10 ;  /* 0x2f0000007a6d7423 */ /* 0x000fe2000001006f */
[----:B------:R-:W-:Y:S01]  /*15c30*/  FMUL.FTZ R122, R125, R134 ;  /* 0x000000867d7a7220 */ /* 0x000fe20000410000 */
[----:B------:R-:W-:-:S03]  /*15c40*/  IMAD.MOV.U32 R125, RZ, RZ, R148 ;  /* 0x000000ffff7d7224 */ /* 0x000fc600078e0094 */
[----:B------:R-:W-:-:S04]  /*15c50*/  FSETP.GTU.FTZ.AND P3, PT, R109, R130, PT ;  /* 0x000000826d00720b */ /* 0x000fc80003f7c000 */
[----:B------:R-:W-:-:S05]  /*15c60*/  FSEL R122, R122, RZ, !P3 ;  /* 0x000000ff7a7a7208 */ /* 0x000fca0005800000 */
[----:B------:R-:W-:Y:S01]  /*15c70*/  FADD.FTZ R109, R133, R122 ;  /* 0x0000007a856d7221 */ /* 0x000fe20000010000 */
[----:B------:R-:W-:Y:S02]  /*15c80*/  SEL R122, RZ, 0x1, P3 ;  /* 0x00000001ff7a7807 */ /* 0x000fe40001800000 */
[----:B------:R-:W-:Y:S01]  /*15c90*/  ISETP.NE.AND P3, PT, R126, 0x1, PT ;  /* 0x000000017e00780c */ /* 0x000fe20003f65270 */
[--C-:B------:R-:W-:Y:S01]  /*15ca0*/  @P2 FADD.FTZ R133, R124, R109.reuse ;  /* 0x0000006d7c852221 */ /* 0x100fe20000010000 */
[----:B------:R-:W-:-:S05]  /*15cb0*/  @!P2 IMAD.MOV.U32 R133, RZ, RZ, R109 ;  /* 0x000000ffff85a224 */ /* 0x000fca00078e006d */
        /* <DEDUP_REMOVED lines=10> */
.L_x_369:
        /* <DEDUP_REMOVED lines=13> */
.L_x_371:
[----:B------:R-:W-:Y:S05]  /*15e30*/  BSYNC.RECONVERGENT B2 ;  /* 0x0000000000027941 */ /* 0x000fea0003800200 */
.L_x_370:
        /* <DEDUP_REMOVED lines=61> */
.L_x_368:
[----:B------:R-:W-:Y:S05]  /*16210*/  BSYNC.RECONVERGENT B1 ;  /* 0x0000000000017941 */ /* 0x000fea0003800200 */
.L_x_367:
        /* <DEDUP_REMOVED lines=22> */
.L_x_374:
        /* <DEDUP_REMOVED lines=13> */
.L_x_376:
[----:B------:R-:W-:Y:S05]  /*16450*/  BSYNC.RECONVERGENT B2 ;  /* 0x0000000000027941 */ /* 0x000fea0003800200 */
.L_x_375:
        /* <DEDUP_REMOVED lines=59> */
[----:B------:R-:W-:Y:S01]  /*16810*/  IMAD.MOV.U32 R126, RZ, RZ, RZ ;  /* 0x000000ffff7e7224 */ /* 0x000fe200078e00ff */
[----:B------:R-:W-:-:S07]  /*16820*/  MOV R110, R124 ;  /* 0x0000007c006e7202 */ /* 0x000fce0000000f00 */
.L_x_373:
[----:B------:R-:W-:Y:S05]  /*16830*/  BSYNC.RECONVERGENT B1 ;  /* 0x0000000000017941 */ /* 0x000fea0003800200 */
.L_x_372:
[----:B------:R-:W-:Y:S01]  /*16840*/  I2FP.F32.U32 R104, R104 ;  /* 0x0000006800687245 */ /* 0x000fe20000201000 */
[----:B------:R-:W-:Y:S01]  /*16850*/  BSSY.RECONVERGENT B1, `(.L_x_377) ;  /* 0x0000065000017945 */ /* 0x000fe20003800200 */
[----:B------:R-:W-:Y:S01]  /*16860*/  PRMT R124, R96, 0x7632, R124 ;  /* 0x00007632607c7816 */ /* 0x000fe2000000007c */
[----:B------:R-:W-:Y:S02]  /*16870*/  IMAD.MOV.U32 R129, RZ, RZ, 0x2 ;  /* 0x00000002ff817424 */ /* 0x000fe400078e00ff */
[----:B------:R-:W-:Y:S01]  /*16880*/  FFMA.FTZ R125, R104, R111, 1.1641532182693481445e-10 ;  /* 0x2f000000687d7423 */ /* 0x000fe2000001006f */
[----:B------:R-:W-:Y:S01]  /*16890*/  @P2 PRMT R104, R100, 0x7632, R104 ;  /* 0x0000763264682816 */ /* 0x000fe20000000068 */
[----:B------:R-:W-:-:S03]  /*168a0*/  IMAD.U32 R127, R124, 0x10000, RZ ;  /* 0x000100007c7f7824 */ /* 0x000fc600078e00ff */
[----:B------:R-:W-:Y:S01]  /*168b0*/  FSETP.GTU.FTZ.AND P3, PT, R125, R130, PT ;  /* 0x000000827d00720b */ /* 0x000fe20003f7c000 */
[----:B------:R-:W-:Y:S01]  /*168c0*/  FMUL.FTZ R127, R127, R134 ;  /* 0x000000867f7f7220 */ /* 0x000fe20000410000 */
[----:B------:R-:W-:Y:S02]  /*168d0*/  @P2 SHF.L.U32 R145, R104, 0x10, RZ ;  /* 0x0000001068912819 */ /* 0x000fe400000006ff */
[----:B------:R-:W-:Y:S02]  /*168e0*/  SEL R124, RZ, 0x1, P3 ;  /* 0x00000001ff7c7807 */ /* 0x000fe40001800000 */
[----:B------:R-:W-:Y:S02]  /*168f0*/  FSEL R127, R127, RZ, !P3 ;  /* 0x000000ff7f7f7208 */ /* 0x000fe40005800000 */
[----:B------:R-:W-:Y:S02]  /*16900*/  ISETP.NE.AND P3, PT, R126, 0x1, PT ;  /* 0x000000017e00780c */ /* 0x000fe40003f65270 */
[----:B------:R-:W-:Y:S01]  /*16910*/  MOV R125, R148 ;  /* 0x00000094007d7202 */ /* 0x000fe20000000f00 */
[----:B------:R-:W-:-:S04]  /*16920*/  FADD.FTZ R104, R136, R127 ;  /* 0x0000007f88687221 */ /* 0x000fc80000010000 */
[----:B------:R-:W-:Y:S01]  /*16930*/  @P2 FADD.FTZ R145, R104, R145 ;  /* 0x0000009168912221 */ /* 0x000fe20000010000 */
        /* <DEDUP_REMOVED lines=11> */
.L_x_379:
[----:B------:R-:W-:Y:S01]  /*169f0*/  VIADD R2, R2, 0x1 ;  /* 0x0000000102027836 */ /* 0x000fe20000000000 */
[----:B------:R-:W-:Y:S03]  /*16a00*/  BSSY.RECONVERGENT B2, `(.L_x_380) ;  /* 0x000000c000027945 */ /* 0x000fe60003800200 */
[C---:B------:R-:W-:Y:S01]  /*16a10*/  IMAD.WIDE.U32 R146, R2.reuse, -0x2daee0ad, RZ ;  /* 0xd2511f5302927825 */ /* 0x040fe200078e00ff */
[----:B------:R-:W-:-:S13]  /*16a20*/  ISETP.NE.AND P3, PT, R2, RZ, PT ;  /* 0x000000ff0200720c */ /* 0x000fda0003f65270 */
[----:B------:R-:W-:Y:S05]  /*16a30*/  @P3 BRA `(.L_x_381) ;  /* 0x0000000000203947 */ /* 0x000fea0003800000 */
[----:B------:R-:W-:-:S04]  /*16a40*/  IADD3 R3, PT, PT, R3, 0x1, RZ ;  /* 0x0000000103037810 */ /* 0x000fc80007ffe0ff */
[----:B------:R-:W-:-:S13]  /*16a50*/  ISETP.NE.AND P3, PT, R3, RZ, PT ;  /* 0x000000ff0300720c */ /* 0x000fda0003f65270 */
[----:B------:R-:W-:Y:S01]  /*16a60*/  @!P3 VIADD R6, R6, 0x1 ;  /* 0x000000010606b836 */ /* 0x000fe20000000000 */
[----:B------:R-:W-:Y:S02]  /*16a70*/  @!P3 IADD3 R125, PT, PT, R121, 0x1, RZ ;  /* 0x00000001797db810 */ /* 0x000fe40007ffe0ff */
[----:B------:R-:W-:Y:S02]  /*16a80*/  @!P3 MOV R3, RZ ;  /* 0x000000ff0003b202 */ /* 0x000fe40000000f00 */
[----:B------:R-:W-:-:S13]  /*16a90*/  ISETP.NE.AND P4, PT, R6, RZ, !P3 ;  /* 0x000000ff0600720c */ /* 0x000fda0005f85270 */
[----:B------:R-:W-:-:S04]  /*16aa0*/  @P4 IMAD.MOV R125, RZ, RZ, R121 ;  /* 0x000000ffff7d4224 */ /* 0x000fc800078e0279 */
[----:B------:R-:W-:-:S07]  /*16ab0*/  @!P3 IMAD.MOV.U32 R121, RZ, RZ, R125 ;  /* 0x000000ffff79b224 */ /* 0x000fce00078e007d */
.L_x_381:
[----:B------:R-:W-:Y:S05]  /*16ac0*/  BSYNC.RECONVERGENT B2 ;  /* 0x0000000000027941 */ /* 0x000fea0003800200 */
.L_x_380:
        /* <DEDUP_REMOVED lines=48> */
[----:B------:R-:W-:Y:S02]  /*16dd0*/  LOP3.LUT R128, R127, R128, R175, 0x96, !PT ;  /* 0x000000807f807212 */ /* 0x000fe400078e96af */
[----:B------:R-:W-:Y:S01]  /*16de0*/  IADD3 R175, PT, PT, R142, -0x700cb87f, RZ ;  /* 0x8ff347818eaf7810 */ /* 0x000fe20007ffe0ff */
[----:B------:R-:W-:-:S04]  /*16df0*/  IMAD.WIDE.U32 R146, R146, -0x326172a9, RZ ;  /* 0xcd9e8d5792927825 */ /* 0x000fc800078e00ff */
[----:B------:R-:W-:Y:S01]  /*16e00*/  IMAD.WIDE.U32 R128, R128, -0x326172a9, RZ ;  /* 0xcd9e8d5780807825 */ /* 0x000fe200078e00ff */
[----:B------:R-:W-:-:S03]  /*16e10*/  LOP3.LUT R126, R125, R126, R147, 0x96, !PT ;  /* 0x0000007e7d7e7212 */ /* 0x000fc600078e9693 */
[----:B------:R-:W-:Y:S01]  /*16e20*/  VIADD R125, R143, 0x96a522ad ;  /* 0x96a522ad8f7d7836 */ /* 0x000fe20000000000 */
[----:B------:R-:W-:Y:S01]  /*16e30*/  LOP3.LUT R175, R175, R146, R129, 0x96, !PT ;  /* 0x00000092afaf7212 */ /* 0x000fe200078e9681 */
[----:B------:R-:W-:Y:S01]  /*16e40*/  IMAD.WIDE.U32 R126, R126, -0x2daee0ad, RZ ;  /* 0xd2511f537e7e7825 */ /* 0x000fe200078e00ff */
[----:B------:R-:W-:-:S03]  /*16e50*/  MOV R148, R128 ;  /* 0x0000008000947202 */ /* 0x000fc60000000f00 */
[----:B------:R-:W-:Y:S01]  /*16e60*/  IMAD.MOV.U32 R129, RZ, RZ, RZ ;  /* 0x000000ffff817224 */ /* 0x000fe200078e00ff */
[----:B------:R-:W-:Y:S01]  /*16e70*/  LOP3.LUT R174, R125, R174, R127, 0x96, !PT ;  /* 0x000000ae7dae7212 */ /* 0x000fe200078e967f */
[----:B------:R-:W-:Y:S01]  /*16e80*/  IMAD.MOV.U32 R125, RZ, RZ, R110 ;  /* 0x000000ffff7d7224 */ /* 0x000fe200078e006e */
[----:B------:R-:W-:-:S07]  /*16e90*/  MOV R110, R126 ;  /* 0x0000007e006e7202 */ /* 0x000fce0000000f00 */
.L_x_378:
[----:B------:R-:W-:Y:S05]  /*16ea0*/  BSYNC.RECONVERGENT B1 ;  /* 0x0000000000017941 */ /* 0x000fea0003800200 */
.L_x_377:
[----:B------:R-:W-:Y:S01]  /*16eb0*/  I2FP.F32.U32 R126, R125 ;  /* 0x0000007d007e7245 */ /* 0x000fe20000201000 */
[----:B------:R-:W-:Y:S01]  /*16ec0*/  BSSY.RECONVERGENT B1, `(.L_x_382) ;  /* 0x0000061000017945 */ /* 0x000fe20003800200 */
[C---:B------:R-:W-:Y:S01]  /*16ed0*/  SHF.L.U32 R127, R105.reuse, 0x10, RZ ;  /* 0x00000010697f7819 */ /* 0x040fe200000006ff */
[----:B------:R-:W-:Y:S01]  /*16ee0*/  IMAD.MOV.U32 R138, RZ, RZ, 0x2 ;  /* 0x00000002ff8a7424 */ /* 0x000fe200078e00ff */
[----:B------:R-:W-:Y:S01]  /*16ef0*/  LOP3.LUT R4, R4, 0xfffffff7, RZ, 0xc0, !PT ;  /* 0xfffffff704047812 */ /* 0x000fe200078ec0ff */
[----:B------:R-:W-:Y:S01]  /*16f00*/  FFMA.FTZ R125, R126, R111, 1.1641532182693481445e-10 ;  /* 0x2f0000007e7d7423 */ /* 0x000fe2000001006f */
[----:B------:R-:W-:Y:S01]  /*16f10*/  PRMT R105, R105, 0x7632, R105 ;  /* 0x0000763269697816 */ /* 0x000fe20000000069 */
[----:B------:R-:W-:Y:S01]  /*16f20*/  FMUL.FTZ R127, R127, R134 ;  /* 0x000000867f7f7220 */ /* 0x000fe20000410000 */
[----:B------:R-:W-:Y:S02]  /*16f30*/  MOV R128, R148 ;  /* 0x0000009400807202 */ /* 0x000fe40000000f00 */
        /* <DEDUP_REMOVED lines=11> */
[----:B------:R-:W-:Y:S01]  /*16ff0*/  @P3 VIADD R138, R129, 0x1 ;  /* 0x00000001818a3836 */ /* 0x000fe20000000000 */
[----:B------:R-:W-:Y:S01]  /*17000*/  @P3 MOV R128, R175 ;  /* 0x000000af00803202 */ /* 0x000fe20000000f00 */
[----:B------:R-:W-:Y:S06]  /*17010*/  BRA `(.L_x_383) ;  /* 0x00000004002c7947 */ /* 0x000fec0003800000 */
.L_x_384:
        /* <DEDUP_REMOVED lines=13> */
.L_x_386:
[----:B------:R-:W-:Y:S05]  /*170f0*/  BSYNC.RECONVERGENT B2 ;  /* 0x0000000000027941 */ /* 0x000fea0003800200 */
.L_x_385:
        /* <DEDUP_REMOVED lines=8> */
[----:B------:R-:W-:Y:S01]  /*17180*/  IADD3 R127, PT, PT, R143, 0x76cf5d0a, RZ ;  /* 0x76cf5d0a8f7f7810 */ /* 0x000fe20007ffe0ff */
[----:B------:R-:W-:Y:S01]  /*17190*/  IMAD.MOV.U32 R138, RZ, RZ, RZ ;  /* 0x000000ffff8a7224 */ /* 0x000fe200078e00ff */
        /* <DEDUP_REMOVED lines=48> */
[----:B------:R-:W-:Y:S01]  /*174a0*/  IMAD.MOV.U32 R128, RZ, RZ, R110 ;  /* 0x000000ffff807224 */ /* 0x000fe200078e006e */
[----:B------:R-:W-:Y:S02]  /*174b0*/  LOP3.LUT R174, R125, R174, R127, 0x96, !PT ;  /* 0x000000ae7dae7212 */ /* 0x000fe400078e967f */
[----:B------:R-:W-:-:S07]  /*174c0*/  MOV R110, R126 ;  /* 0x0000007e006e7202 */ /* 0x000fce0000000f00 */
.L_x_383:
[----:B------:R-:W-:Y:S05]  /*174d0*/  BSYNC.RECONVERGENT B1 ;  /* 0x0000000000017941 */ /* 0x000fea0003800200 */
.L_x_382:
[----:B------:R-:W-:Y:S01]  /*174e0*/  I2FP.F32.U32 R126, R128 ;  /* 0x00000080007e7245 */ /* 0x000fe20000201000 */
[----:B------:R-:W-:Y:S01]  /*174f0*/  @P2 IMAD.U32 R147, R101, 0x10000, RZ ;  /* 0x0001000065932824 */ /* 0x000fe200078e00ff */
[----:B------:R-:W-:Y:S01]  /*17500*/  SHF.L.U32 R127, R97, 0x10, RZ ;  /* 0x00000010617f7819 */ /* 0x000fe200000006ff */
[----:B------:R-:W-:Y:S01]  /*17510*/  BSSY.RECONVERGENT B1, `(.L_x_387) ;  /* 0x0000061000017945 */ /* 0x000fe20003800200 */
[----:B------:R-:W-:Y:S02]  /*17520*/  IMAD.MOV.U32 R129, RZ, RZ, 0x2 ;  /* 0x00000002ff817424 */ /* 0x000fe400078e00ff */
        /* <DEDUP_REMOVED lines=8> */
[----:B------:R-:W-:Y:S01]  /*175b0*/  @P2 FADD.FTZ R147, R147, R126 ;  /* 0x0000007e93932221 */ /* 0x000fe20000010000 */
[----:B------:R-:W-:-:S04]  /*175c0*/  @!P2 MOV R147, R126 ;  /* 0x0000007e0093a202 */ /* 0x000fc80000000f00 */
[----:B------:R-:W-:-:S03]  /*175d0*/  F2FP.BF16.F32.PACK_AB R136, RZ, R147 ;  /* 0x00000093ff88723e */ /* 0x000fc600000010ff */
        /* <DEDUP_REMOVED lines=9> */
.L_x_389:
        /* <DEDUP_REMOVED lines=13> */
.L_x_391:
[----:B------:R-:W-:Y:S05]  /*17740*/  BSYNC.RECONVERGENT B2 ;  /* 0x0000000000027941 */ /* 0x000fea0003800200 */
.L_x_390:
        /* <DEDUP_REMOVED lines=50> */
[----:B------:R-:W-:Y:S02]  /*17a70*/  IADD3 R175, PT, PT, R142, -0x700cb87f, RZ ;  /* 0x8ff347818eaf7810 */ /* 0x000fe40007ffe0ff */
[----:B------:R-:W-:Y:S01]  /*17a80*/  LOP3.LUT R127, R127, R126, R129, 0x96, !PT ;  /* 0x0000007e7f7f7212 */ /* 0x000fe200078e9681 */
[----:B------:R-:W-:Y:S02]  /*17a90*/  VIADD R129, R143, 0x96a522ad ;  /* 0x96a522ad8f817836 */ /* 0x000fe40000000000 */
[----:B------:R-:W-:-:S04]  /*17aa0*/  IMAD.WIDE.U32 R156, R157, -0x326172a9, RZ ;  /* 0xcd9e8d579d9c7825 */ /* 0x000fc800078e00ff */
[----:B------:R-:W-:Y:S01]  /*17ab0*/  IMAD.WIDE.U32 R126, R127, -0x2daee0ad, RZ ;  /* 0xd2511f537f7e7825 */ /* 0x000fe200078e00ff */
[----:B------:R-:W-:Y:S02]  /*17ac0*/  LOP3.LUT R175, R175, R128, R157, 0x96, !PT ;  /* 0x00000080afaf7212 */ /* 0x000fe400078e969d */
[----:B------:R-:W-:Y:S02]  /*17ad0*/  MOV R148, R156 ;  /* 0x0000009c00947202 */ /* 0x000fe40000000f00 */
[----:B------:R-:W-:Y:S01]  /*17ae0*/  LOP3.LUT R174, R129, R174, R127, 0x96, !PT ;  /* 0x000000ae81ae7212 */ /* 0x000fe200078e967f */
[----:B------:R-:W-:Y:S01]  /*17af0*/  IMAD.MOV.U32 R127, RZ, RZ, R110 ;  /* 0x000000ffff7f7224 */ /* 0x000fe200078e006e */
[----:B------:R-:W-:Y:S01]  /*17b00*/  MOV R110, R126 ;  /* 0x0000007e006e7202 */ /* 0x000fe20000000f00 */
[----:B------:R-:W-:-:S07]  /*17b10*/  IMAD.MOV.U32 R129, RZ, RZ, RZ ;  /* 0x000000ffff817224 */ /* 0x000fce00078e00ff */
.L_x_388:
[----:B------:R-:W-:Y:S05]  /*17b20*/  BSYNC.RECONVERGENT B1 ;  /* 0x0000000000017941 */ /* 0x000fea0003800200 */
.L_x_387:
[----:B------:R-:W-:Y:S01]  /*17b30*/  I2FP.F32.U32 R126, R127 ;  /* 0x0000007f007e7245 */ /* 0x000fe20000201000 */
[----:B------:R-:W-:Y:S01]  /*17b40*/  BSSY.RECONVERGENT B1, `(.L_x_392) ;  /* 0x0000060000017945 */ /* 0x000fe20003800200 */
[----:B------:R-:W-:Y:S01]  /*17b50*/  SHF.L.U32 R127, R105, 0x10, RZ ;  /* 0x00000010697f7819 */ /* 0x000fe200000006ff */
[----:B------:R-:W-:Y:S01]  /*17b60*/  IMAD.MOV.U32 R140, RZ, RZ, 0x2 ;  /* 0x00000002ff8c7424 */ /* 0x000fe200078e00ff */
[----:B------:R-:W-:Y:S01]  /*17b70*/  LOP3.LUT R4, R4, 0xfffffffb, RZ, 0xc0, !PT ;  /* 0xfffffffb04047812 */ /* 0x000fe200078ec0ff */
[----:B------:R-:W-:Y:S01]  /*17b80*/  FFMA.FTZ R105, R126, R111, 1.1641532182693481445e-10 ;  /* 0x2f0000007e697423 */ /* 0x000fe2000001006f */
[----:B------:R-:W-:Y:S01]  /*17b90*/  MOV R128, R148 ;  /* 0x0000009400807202 */ /* 0x000fe20000000f00 */
[----:B------:R-:W-:-:S03]  /*17ba0*/  FMUL.FTZ R127, R127, R134 ;  /* 0x000000867f7f7220 */ /* 0x000fc60000410000 */
        /* <DEDUP_REMOVED lines=14> */
.L_x_394:
        /* <DEDUP_REMOVED lines=13> */
.L_x_396:
[----:B------:R-:W-:Y:S05]  /*17d60*/  BSYNC.RECONVERGENT B2 ;  /* 0x0000000000027941 */ /* 0x000fea0003800200 */
.L_x_395:
        /* <DEDUP_REMOVED lines=61> */
.L_x_393:
[----:B------:R-:W-:Y:S05]  /*18140*/  BSYNC.RECONVERGENT B1 ;  /* 0x0000000000017941 */ /* 0x000fea0003800200 */
.L_x_392:
[----:B------:R-:W-:Y:S01]  /*18150*/  I2FP.F32.U32 R126, R128 ;  /* 0x00000080007e7245 */ /* 0x000fe20000201000 */
[----:B------:R-:W-:Y:S01]  /*18160*/  BSSY.RECONVERGENT B1, `(.L_x_397) ;  /* 0x0000065000017945 */ /* 0x000fe20003800200 */
[----:B------:R-:W-:Y:S01]  /*18170*/  PRMT R105, R97, 0x7632, R105 ;  /* 0x0000763261697816 */ /* 0x000fe20000000069 */
[----:B------:R-:W-:-:S03]  /*18180*/  IMAD.MOV.U32 R144, RZ, RZ, 0x2 ;  /* 0x00000002ff907424 */ /* 0x000fc600078e00ff */
[----:B------:R-:W-:Y:S01]  /*18190*/  SHF.L.U32 R127, R105, 0x10, RZ ;  /* 0x00000010697f7819 */ /* 0x000fe200000006ff */
[----:B------:R-:W-:-:S04]  /*181a0*/  FFMA.FTZ R105, R126, R111, 1.1641532182693481445e-10 ;  /* 0x2f0000007e697423 */ /* 0x000fc8000001006f */
[----:B------:R-:W-:Y:S01]  /*181b0*/  FMUL.FTZ R127, R127, R134 ;  /* 0x000000867f7f7220 */ /* 0x000fe20000410000 */
[----:B------:R-:W-:Y:S02]  /*181c0*/  FSETP.GTU.FTZ.AND P3, PT, R105, R130, PT ;  /* 0x000000826900720b */ /* 0x000fe40003f7c000 */
[----:B------:R-:W-:Y:S02]  /*181d0*/  @P2 PRMT R105, R101, 0x7632, R105 ;  /* 0x0000763265692816 */ /* 0x000fe40000000069 */
[----:B------:R-:W-:Y:S02]  /*181e0*/  FSEL R127, R127, RZ, !P3 ;  /* 0x000000ff7f7f7208 */ /* 0x000fe40005800000 */
[----:B------:R-:W-:Y:S01]  /*181f0*/  SEL R126, RZ, 0x1, P3 ;  /* 0x00000001ff7e7807 */ /* 0x000fe20001800000 */
[----:B------:R-:W-:Y:S01]  /*18200*/  @P2 IMAD.U32 R128, R105, 0x10000, RZ ;  /* 0x0001000069802824 */ /* 0x000fe200078e00ff */
        /* <DEDUP_REMOVED lines=15> */
.L_x_399:
        /* <DEDUP_REMOVED lines=13> */
.L_x_401:
[----:B------:R-:W-:Y:S05]  /*183d0*/  BSYNC.RECONVERGENT B2 ;  /* 0x0000000000027941 */ /* 0x000fea0003800200 */
.L_x_400:
        /* <DEDUP_REMOVED lines=57> */
[----:B------:R-:W-:-:S04]  /*18770*/  MOV R148, R158 ;  /* 0x0000009e00947202 */ /* 0x000fc80000000f00 */
[----:B------:R-:W-:Y:S01]  /*18780*/  LOP3.LUT R174, R127, R174, R129, 0x96, !PT ;  /* 0x000000ae7fae7212 */ /* 0x000fe200078e9681 */
[----:B------:R-:W-:Y:S01]  /*18790*/  IMAD.MOV.U32 R127, RZ, RZ, R110 ;  /* 0x000000ffff7f7224 */ /* 0x000fe200078e006e */
[----:B------:R-:W-:-:S07]  /*187a0*/  MOV R110, R128 ;  /* 0x00000080006e7202 */ /* 0x000fce0000000f00 */
.L_x_398:
[----:B------:R-:W-:Y:S05]  /*187b0*/  BSYNC.RECONVERGENT B1 ;  /* 0x0000000000017941 */ /* 0x000fea0003800200 */
.L_x_397:
[----:B------:R-:W-:Y:S01]  /*187c0*/  I2FP.F32.U32 R128, R127 ;  /* 0x0000007f00807245 */ /* 0x000fe20000201000 */
[----:B------:R-:W-:Y:S01]  /*187d0*/  BSSY.RECONVERGENT B1, `(.L_x_402) ;  /* 0x0000061000017945 */ /* 0x000fe20003800200 */
[----:B------:R-:W-:Y:S01]  /*187e0*/  SHF.L.U32 R129, R106, 0x10, RZ ;  /* 0x000000106a817819 */ /* 0x000fe200000006ff */
        /* <DEDUP_REMOVED lines=20> */
.L_x_404:
        /* <DEDUP_REMOVED lines=13> */
.L_x_406:
[----:B------:R-:W-:Y:S05]  /*18a00*/  BSYNC.RECONVERGENT B2 ;  /* 0x0000000000027941 */ /* 0x000fea0003800200 */
.L_x_405:
        /* <DEDUP_REMOVED lines=9> */
[----:B------:R-:W-:Y:S01]  /*18aa0*/  IMAD.MOV.U32 R138, RZ, RZ, R110 ;  /* 0x000000ffff8a7224 */ /* 0x000fe200078e006e */
[----:B------:R-:W-:Y:S01]  /*18ab0*/  LOP3.LUT R174, R169, R168, R159, 0x96, !PT ;  /* 0x000000a8a9ae7212 */ /* 0x000fe200078e969f */
[----:B------:R-:W-:-:S04]  /*18ac0*/  IMAD.WIDE.U32 R168, R127, -0x2daee0ad, RZ ;  /* 0xd2511f537fa87825 */ /* 0x000fc800078e00ff */
[----:B------:R-:W-:Y:S01]  /*18ad0*/  IMAD.WIDE.U32 R174, R174, -0x326172a9, RZ ;  /* 0xcd9e8d57aeae7825 */ /* 0x000fe200078e00ff */
[----:B------:R-:W-:Y:S02]  /*18ae0*/  LOP3.LUT R129, R129, R158, R169, 0x96, !PT ;  /* 0x0000009e81817212 */ /* 0x000fe400078e96a9 */
[C---:B------:R-:W-:Y:S01]  /*18af0*/  IADD3 R169, PT, PT, R142.reuse, -0x255992d5, RZ ;  /* 0xdaa66d2b8ea97810 */ /* 0x040fe20007ffe0ff */
[----:B------:R-:W-:Y:S02]  /*18b00*/  VIADD R127, R142, 0x3c6ef372 ;  /* 0x3c6ef3728e7f7836 */ /* 0x000fe40000000000 */
[----:B------:R-:W-:-:S03]  /*18b10*/  IMAD.MOV.U32 R146, RZ, RZ, RZ ;  /* 0x000000ffff927224 */ /* 0x000fc600078e00ff */
        /* <DEDUP_REMOVED lines=42> */
[----:B------:R-:W-:Y:S02]  /*18dc0*/  LOP3.LUT R174, R127, R174, R129, 0x96, !PT ;  /* 0x000000ae7fae7212 */ /* 0x000fe400078e9681 */
[----:B------:R-:W-:-:S07]  /*18dd0*/  MOV R110, R128 ;  /* 0x00000080006e7202 */ /* 0x000fce0000000f00 */
.L_x_403:
[----:B------:R-:W-:Y:S05]  /*18de0*/  BSYNC.RECONVERGENT B1 ;  /* 0x0000000000017941 */ /* 0x000fea0003800200 */
.L_x_402:
        /* <DEDUP_REMOVED lines=25> */
.L_x_409:
        /* <DEDUP_REMOVED lines=13> */
.L_x_411:
[----:B------:R-:W-:Y:S05]  /*19050*/  BSYNC.RECONVERGENT B2 ;  /* 0x0000000000027941 */ /* 0x000fea0003800200 */
.L_x_410:
        /* <DEDUP_REMOVED lines=50> */
[----:B------:R-:W-:Y:S01]  /*19380*/  IADD3 R175, PT, PT, R142, -0x700cb87f, RZ ;  /* 0x8ff347818eaf7810 */ /* 0x000fe20007ffe0ff */
[----:B------:R-:W-:Y:S01]  /*19390*/  IMAD.MOV.U32 R144, RZ, RZ, RZ ;  /* 0x000000ffff907224 */ /* 0x000fe200078e00ff */
        /* <DEDUP_REMOVED lines=8> */
[----:B------:R-:W-:-:S07]  /*19420*/  MOV R110, R128 ;  /* 0x00000080006e7202 */ /* 0x000fce0000000f00 */
.L_x_408:
[----:B------:R-:W-:Y:S05]  /*19430*/  BSYNC.RECONVERGENT B1 ;  /* 0x0000000000017941 */ /* 0x000fea0003800200 */
.L_x_407:
[----:B------:R-:W-:Y:S01]  /*19440*/  I2FP.F32.U32 R128, R129 ;  /* 0x0000008100807245 */ /* 0x000fe20000201000 */
[----:B------:R-:W-:Y:S01]  /*19450*/  BSSY.RECONVERGENT B1, `(.L_x_412) ;  /* 0x000005e000017945 */ /* 0x000fe20003800200 */
[----:B------:R-:W-:Y:S01]  /*19460*/  ISETP.NE.AND P4, PT, R144, 0x1, PT ;  /* 0x000000019000780c */ /* 0x000fe20003f85270 */
[----:B------:R-:W-:Y:S01]  /*19470*/  IMAD.MOV.U32 R146, RZ, RZ, 0x2 ;  /* 0x00000002ff927424 */ /* 0x000fe200078e00ff */
[----:B------:R-:W-:Y:S01]  /*19480*/  SHF.L.U32 R169, R106, 0x10, RZ ;  /* 0x000000106aa97819 */ /* 0x000fe200000006ff */
[----:B------:R-:W-:Y:S01]  /*19490*/  FFMA.FTZ R129, R128, R111, 1.1641532182693481445e-10 ;  /* 0x2f00000080817423 */ /* 0x000fe2000001006f */
[----:B------:R-:W-:-:S03]  /*194a0*/  MOV R106, R148 ;  /* 0x00000094006a7202 */ /* 0x000fc60000000f00 */
        /* <DEDUP_REMOVED lines=13> */
.L_x_414:
        /* <DEDUP_REMOVED lines=13> */
.L_x_416:
[----:B------:R-:W-:Y:S05]  /*19650*/  BSYNC.RECONVERGENT B2 ;  /* 0x0000000000027941 */ /* 0x000fea0003800200 */
.L_x_415:
        /* <DEDUP_REMOVED lines=51> */
[----:B------:R-:W-:Y:S01]  /*19990*/  IMAD.MOV.U32 R106, RZ, RZ, R110 ;  /* 0x000000ffff6a7224 */ /* 0x000fe200078e006e */
[----:B------:R-:W-:Y:S01]  /*199a0*/  LOP3.LUT R129, R129, R128, R177, 0x96, !PT ;  /* 0x0000008081817212 */ /* 0x000fe200078e96b1 */
[----:B------:R-:W-:-:S04]  /*199b0*/  IMAD.WIDE.U32 R168, R169, -0x326172a9, RZ ;  /* 0xcd9e8d57a9a87825 */ /* 0x000fc800078e00ff */
[----:B------:R-:W-:Y:S01]  /*199c0*/  IMAD.WIDE.U32 R128, R129, -0x2daee0ad, RZ ;  /* 0xd2511f5381807825 */ /* 0x000fe200078e00ff */
[----:B------:R-:W-:Y:S02]  /*199d0*/  LOP3.LUT R175, R175, R176, R169, 0x96, !PT ;  /* 0x000000b0afaf7212 */ /* 0x000fe400078e96a9 */
[----:B------:R-:W-:Y:S01]  /*199e0*/  MOV R148, R168 ;  /* 0x000000a800947202 */ /* 0x000fe20000000f00 */
[----:B------:R-:W-:Y:S01]  /*199f0*/  VIADD R177, R143, 0x96a522ad ;  /* 0x96a522ad8fb17836 */ /* 0x000fe20000000000 */
[----:B------:R-:W-:Y:S01]  /*19a00*/  MOV R110, R128 ;  /* 0x00000080006e7202 */ /* 0x000fe20000000f00 */
[----:B------:R-:W-:-:S03]  /*19a10*/  IMAD.MOV.U32 R146, RZ, RZ, RZ ;  /* 0x000000ffff927224 */ /* 0x000fc600078e00ff */
[----:B------:R-:W-:-:S07]  /*19a20*/  LOP3.LUT R174, R177, R174, R129, 0x96, !PT ;  /* 0x000000aeb1ae7212 */ /* 0x000fce00078e9681 */
.L_x_413:
[----:B------:R-:W-:Y:S05]  /*19a30*/  BSYNC.RECONVERGENT B1 ;  /* 0x0000000000017941 */ /* 0x000fea0003800200 */
.L_x_412:
[----:B------:R-:W-:Y:S01]  /*19a40*/  I2FP.F32.U32 R106, R106 ;  /* 0x0000006a006a7245 */ /* 0x000fe20000201000 */
[----:B------:R-:W-:Y:S01]  /*19a50*/  BSSY.RECONVERGENT B1, `(.L_x_417) ;  /* 0x0000065000017945 */ /* 0x000fe20003800200 */
[----:B------:R-:W-:Y:S01]  /*19a60*/  PRMT R128, R98, 0x7632, R128 ;  /* 0x0000763262807816 */ /* 0x000fe20000000080 */
[----:B------:R-:W-:Y:S02]  /*19a70*/  IMAD.MOV.U32 R150, RZ, RZ, 0x2 ;  /* 0x00000002ff967424 */ /* 0x000fe400078e00ff */
        /* <DEDUP_REMOVED lines=11> */
[----:B------:R-:W-:Y:S02]  /*19b30*/  @!P2 MOV R169, R106 ;  /* 0x0000006a00a9a202 */ /* 0x000fe40000000f00 */
[----:B------:R-:W-:Y:S02]  /*19b40*/  MOV R106, R148 ;  /* 0x00000094006a7202 */ /* 0x000fe40000000f00 */
[----:B------:R-:W-:Y:S01]  /*19b50*/  F2FP.BF16.F32.PACK_AB R138, RZ, R169 ;  /* 0x000000a9ff8a723e */ /* 0x000fe200000010ff */
[----:B------:R-:W-:Y:S06]  /*19b60*/  @!P4 BRA `(.L_x_418) ;  /* 0x00000004004cc947 */ /* 0x000fec0003800000 */
        /* <DEDUP_REMOVED lines=8> */
.L_x_419:
        /* <DEDUP_REMOVED lines=13> */
.L_x_421:
[----:B------:R-:W-:Y:S05]  /*19cc0*/  BSYNC.RECONVERGENT B2 ;  /* 0x0000000000027941 */ /* 0x000fea0003800200 */
.L_x_420:
        /* <DEDUP_REMOVED lines=8> */
[C---:B------:R-:W-:Y:S01]  /*19d50*/  IADD3 R179, PT, PT, R143.reuse, 0x76cf5d0a, RZ ;  /* 0x76cf5d0a8fb37810 */ /* 0x040fe20007ffe0ff */
[----:B------:R-:W-:Y:S02]  /*19d60*/  VIADD R175, R143, 0xbb67ae85 ;  /* 0xbb67ae858faf7836 */ /* 0x000fe40000000000 */
[----:B------:R-:W-:-:S03]  /*19d70*/  IMAD.MOV.U32 R150, RZ, RZ, RZ ;  /* 0x000000ffff967224 */ /* 0x000fc600078e00ff */
        /* <DEDUP_REMOVED lines=41> */
[----:B------:R-:W-:-:S05]  /*1a010*/  IMAD.WIDE.U32 R176, R176, -0x326172a9, RZ ;  /* 0xcd9e8d57b0b07825 */ /* 0x000fca00078e00ff */
[----:B------:R-:W-:Y:S01]  /*1a020*/  LOP3.LUT R129, R129, R178, R177, 0x96, !PT ;  /* 0x000000b281817212 */ /* 0x000fe200078e96b1 */
[----:B------:R-:W-:-:S04]  /*1a030*/  IMAD.WIDE.U32 R178, R179, -0x326172a9, RZ ;  /* 0xcd9e8d57b3b27825 */ /* 0x000fc800078e00ff */
[----:B------:R-:W-:Y:S01]  /*1a040*/  IMAD.WIDE.U32 R180, R129, -0x2daee0ad, RZ ;  /* 0xd2511f5381b47825 */ /* 0x000fe200078e00ff */
[----:B------:R-:W-:Y:S02]  /*1a050*/  LOP3.LUT R175, R175, R176, R179, 0x96, !PT ;  /* 0x000000b0afaf7212 */ /* 0x000fe400078e96b3 */
[----:B------:R-:W-:Y:S01]  /*1a060*/  MOV R148, R178 ;  /* 0x000000b200947202 */ /* 0x000fe20000000f00 */
[----:B------:R-:W-:Y:S01]  /*1a070*/  VIADD R129, R143, 0x96a522ad ;  /* 0x96a522ad8f817836 */ /* 0x000fe20000000000 */
[----:B------:R-:W-:-:S04]  /*1a080*/  MOV R110, R180 ;  /* 0x000000b4006e7202 */ /* 0x000fc80000000f00 */
[----:B------:R-:W-:-:S07]  /*1a090*/  LOP3.LUT R174, R129, R174, R181, 0x96, !PT ;  /* 0x000000ae81ae7212 */ /* 0x000fce00078e96b5 */
.L_x_418:
[----:B------:R-:W-:Y:S05]  /*1a0a0*/  BSYNC.RECONVERGENT B1 ;  /* 0x0000000000017941 */ /* 0x000fea0003800200 */
.L_x_417:
[----:B------:R-:W-:Y:S01]  /*1a0b0*/  I2FP.F32.U32 R106, R106 ;  /* 0x0000006a006a7245 */ /* 0x000fe20000201000 */
[----:B------:R-:W-:Y:S01]  /*1a0c0*/  BSSY.RECONVERGENT B1, `(.L_x_422) ;  /* 0x000005f000017945 */ /* 0x000fe20003800200 */
[----:B------:R-:W-:Y:S01]  /*1a0d0*/  ISETP.NE.AND P5, PT, R150, 0x1, PT ;  /* 0x000000019600780c */ /* 0x000fe20003fa5270 */
[----:B------:R-:W-:Y:S01]  /*1a0e0*/  IMAD.MOV.U32 R152, RZ, RZ, 0x2 ;  /* 0x00000002ff987424 */ /* 0x000fe200078e00ff */
[C---:B------:R-:W-:Y:S01]  /*1a0f0*/  SHF.L.U32 R177, R107.reuse, 0x10, RZ ;  /* 0x000000106bb17819 */ /* 0x040fe200000006ff */
[----:B------:R-:W-:Y:S01]  /*1a100*/  FFMA.FTZ R129, R106, R111, 1.1641532182693481445e-10 ;  /* 0x2f0000006a817423 */ /* 0x000fe2000001006f */
[----:B------:R-:W-:Y:S02]  /*1a110*/  PRMT R146, R107, 0x7632, R146 ;  /* 0x000076326b927816 */ /* 0x000fe40000000092 */
[----:B------:R-:W-:Y:S01]  /*1a120*/  MOV R107, R148 ;  /* 0x00000094006b7202 */ /* 0x000fe20000000f00 */
        /* <DEDUP_REMOVED lines=13> */
.L_x_424:
        /* <DEDUP_REMOVED lines=13> */
.L_x_426:
[----:B------:R-:W-:Y:S05]  /*1a2d0*/  BSYNC.RECONVERGENT B2 ;  /* 0x0000000000027941 */ /* 0x000fea0003800200 */
.L_x_425:
[----:B------:R-:W-:Y:S01]  /*1a2e0*/  IMAD.WIDE.U32 R174, R6, -0x326172a9, RZ ;  /* 0xcd9e8d5706ae7825 */ /* 0x000fe200078e00ff */
[----:B------:R-:W-:Y:S02]  /*1a2f0*/  LOP3.LUT R106, R121, R179, R143, 0x96, !PT ;  /* 0x000000b3796a7212 */ /* 0x000fe400078e968f */
[----:B------:R-:W-:Y:S01]  /*1a300*/  IADD3 R129, PT, PT, R142, -0x61c88647, RZ ;  /* 0x9e3779b98e817810 */ /* 0x000fe20007ffe0ff */
[----:B------:R-:W-:Y:S01]  /*1a310*/  IMAD.MOV.U32 R152, RZ, RZ, RZ ;  /* 0x000000ffff987224 */ /* 0x000fe200078e00ff */
        /* <DEDUP_REMOVED lines=10> */
[----:B------:R-:W-:-:S04]  /*1a3c0*/  LOP3.LUT R129, R129, R176, R179, 0x96, !PT ;  /* 0x000000b081817212 */ /* 0x000fc800078e96b3 */
[----:B------:R-:W-:Y:S01]  /*1a3d0*/  LOP3.LUT R176, R107, R106, R175, 0x96, !PT ;  /* 0x0000006a6bb07212 */ /* 0x000fe200078e96af */
[----:B------:R-:W-:Y:S01]  /*1a3e0*/  IMAD.WIDE.U32 R106, R129, -0x326172a9, RZ ;  /* 0xcd9e8d57816a7825 */ /* 0x000fe200078e00ff */
[----:B------:R-:W-:-:S03]  /*1a3f0*/  IADD3 R129, PT, PT, R142, -0x255992d5, RZ ;  /* 0xdaa66d2b8e817810 */ /* 0x000fc60007ffe0ff */
        /* <DEDUP_REMOVED lines=8> */
[----:B------:R-:W-:-:S04]  /*1a480*/  LOP3.LUT R129, R129, R176, R179, 0x96, !PT ;  /* 0x000000b081817212 */ /* 0x000fc800078e96b3 */
[----:B------:R-:W-:Y:S01]  /*1a490*/  LOP3.LUT R176, R107, R106, R175, 0x96, !PT ;  /* 0x0000006a6bb07212 */ /* 0x000fe200078e96af */
[----:B------:R-:W-:Y:S01]  /*1a4a0*/  IMAD.WIDE.U32 R106, R129, -0x326172a9, RZ ;  /* 0xcd9e8d57816a7825 */ /* 0x000fe200078e00ff */
[----:B------:R-:W-:-:S03]  /*1a4b0*/  IADD3 R129, PT, PT, R142, 0x1715609d, RZ ;  /* 0x1715609d8e817810 */ /* 0x000fc60007ffe0ff */
        /* <DEDUP_REMOVED lines=10> */
[----:B------:R-:W-:Y:S02]  /*1a560*/  VIADD R175, R143, 0x1fd5c5a3 ;  /* 0x1fd5c5a38faf7836 */ /* 0x000fe40000000000 */
[----:B------:R-:W-:Y:S01]  /*1a570*/  IMAD.WIDE.U32 R106, R129, -0x326172a9, RZ ;  /* 0xcd9e8d57816a7825 */ /* 0x000fe200078e00ff */
[----:B------:R-:W-:-:S03]  /*1a580*/  IADD3 R129, PT, PT, R142, 0x5384540f, RZ ;  /* 0x5384540f8e817810 */ /* 0x000fc60007ffe0ff */
        /* <DEDUP_REMOVED lines=14> */
[----:B------:R-:W-:Y:S02]  /*1a670*/  MOV R148, R176 ;  /* 0x000000b000947202 */ /* 0x000fe40000000f00 */
[----:B------:R-:W-:Y:S01]  /*1a680*/  LOP3.LUT R174, R129, R174, R107, 0x96, !PT ;  /* 0x000000ae81ae7212 */ /* 0x000fe200078e966b */
[----:B------:R-:W-:Y:S01]  /*1a690*/  IMAD.MOV.U32 R107, RZ, RZ, R110 ;  /* 0x000000ffff6b7224 */ /* 0x000fe200078e006e */
[----:B------:R-:W-:-:S07]  /*1a6a0*/  MOV R110, R106 ;  /* 0x0000006a006e7202 */ /* 0x000fce0000000f00 */
.L_x_423:
[----:B------:R-:W-:Y:S05]  /*1a6b0*/  BSYNC.RECONVERGENT B1 ;  /* 0x0000000000017941 */ /* 0x000fea0003800200 */
.L_x_422:
        /* <DEDUP_REMOVED lines=11> */
[----:B------:R-:W-:-:S04]  /*1a770*/  FADD.FTZ R106, R144, R107 ;  /* 0x0000006b906a7221 */ /* 0x000fc80000010000 */
[----:B------:R-:W-:Y:S01]  /*1a780*/  @P2 FADD.FTZ R179, R179, R106 ;  /* 0x0000006ab3b32221 */ /* 0x000fe20000010000 */
[----:B------:R-:W-:Y:S02]  /*1a790*/  @!P2 MOV R179, R106 ;  /* 0x0000006a00b3a202 */ /* 0x000fe40000000f00 */
[----:B------:R-:W-:Y:S02]  /*1a7a0*/  MOV R106, R148 ;  /* 0x00000094006a7202 */ /* 0x000fe40000000f00 */
        /* <DEDUP_REMOVED lines=10> */
.L_x_429:
        /* <DEDUP_REMOVED lines=13> */
.L_x_431:
[----:B------:R-:W-:Y:S05]  /*1a920*/  BSYNC.RECONVERGENT B2 ;  /* 0x0000000000027941 */ /* 0x000fea0003800200 */
.L_x_430:
        /* <DEDUP_REMOVED lines=57> */
[----:B------:R-:W-:Y:S02]  /*1acc0*/  MOV R148, R176 ;  /* 0x000000b000947202 */ /* 0x000fe40000000f00 */
[----:B------:R-:W-:Y:S01]  /*1acd0*/  LOP3.LUT R174, R107, R106, R181, 0x96, !PT ;  /* 0x0000006a6bae7212 */ /* 0x000fe200078e96b5 */
[----:B------:R-:W-:Y:S01]  /*1ace0*/  IMAD.MOV.U32 R106, RZ, RZ, R110 ;  /* 0x000000ffff6a7224 */ /* 0x000fe200078e006e */
[----:B------:R-:W-:-:S07]  /*1acf0*/  MOV R110, R180 ;  /* 0x000000b4006e7202 */ /* 0x000fce0000000f00 */
.L_x_428:
[----:B------:R-:W-:Y:S05]  /*1ad00*/  BSYNC.RECONVERGENT B1 ;  /* 0x0000000000017941 */ /* 0x000fea0003800200 */
.L_x_427:
        /* <DEDUP_REMOVED lines=20> */
.L_x_434:
        /* <DEDUP_REMOVED lines=8> */
[----:B------:R-:W-:Y:S01]  /*1aed0*/  @!P6 VIADD R6, R6, 0x1 ;  /* 0x000000010606e836 */ /* 0x000fe20000000000 */
[----:B------:R-:W-:Y:S02]  /*1aee0*/  @!P6 IADD3 R150, PT, PT, R121, 0x1, RZ ;  /* 0x000000017996e810 */ /* 0x000fe40007ffe0ff */
[----:B------:R-:W-:Y:S02]  /*1aef0*/  @!P6 MOV R3, RZ ;  /* 0x000000ff0003e202 */ /* 0x000fe40000000f00 */
[----:B------:R-:W-:-:S13]  /*1af00*/  ISETP.NE.AND P0, PT, R6, RZ, !P6 ;  /* 0x000000ff0600720c */ /* 0x000fda0007705270 */
[----:B------:R-:W-:Y:S01]  /*1af10*/  @P0 IMAD.MOV R150, RZ, RZ, R121 ;  /* 0x000000ffff960224 */ /* 0x000fe200078e0279 */
[----:B------:R-:W-:-:S03]  /*1af20*/  ISETP.NE.AND P0, PT, R148, RZ, PT ;  /* 0x000000ff9400720c */ /* 0x000fc60003f05270 */
[----:B------:R-:W-:-:S10]  /*1af30*/  @!P6 IMAD.MOV.U32 R121, RZ, RZ, R150 ;  /* 0x000000ffff79e224 */ /* 0x000fd400078e0096 */
.L_x_436:
[----:B------:R-:W-:Y:S05]  /*1af40*/  BSYNC.RECONVERGENT B2 ;  /* 0x0000000000027941 */ /* 0x000fea0003800200 */
.L_x_435:
        /* <DEDUP_REMOVED lines=61> */
.L_x_433:
[----:B------:R-:W-:Y:S05]  /*1b320*/  BSYNC.RECONVERGENT B1 ;  /* 0x0000000000017941 */ /* 0x000fea0003800200 */
.L_x_432:
[----:B------:R-:W-:Y:S02]  /*1b330*/  I2FP.F32.U32 R106, R106 ;  /* 0x0000006a006a7245 */ /* 0x000fe40000201000 */
[----:B------:R-:W-:Y:S02]  /*1b340*/  PRMT R107, R99, 0x7632, R107 ;  /* 0x00007632636b7816 */ /* 0x000fe4000000006b */
[----:B------:R-:W-:Y:S01]  /*1b350*/  PRMT R105, R136, 0x5410, R105 ;  /* 0x0000541088697816 */ /* 0x000fe20000000069 */
[----:B------:R-:W-:Y:S01]  /*1b360*/  FFMA.FTZ R111, R106, R111, 1.1641532182693481445e-10 ;  /* 0x2f0000006a6f7423 */ /* 0x000fe2000001006f */
[----:B------:R-:W-:Y:S01]  /*1b370*/  SHF.L.U32 R107, R107, 0x10, RZ ;  /* 0x000000106b6b7819 */ /* 0x000fe200000006ff */
[----:B------:R-:W-:Y:S01]  /*1b380*/  IMAD.MOV.U32 R136, RZ, RZ, R110 ;  /* 0x000000ffff887224 */ /* 0x000fe200078e006e */
[----:B------:R-:W-:Y:S02]  /*1b390*/  @P2 PRMT R106, R103, 0x7632, R106 ;  /* 0x00007632676a2816 */ /* 0x000fe4000000006a */
[----:B------:R-:W-:Y:S01]  /*1b3a0*/  FSETP.GTU.FTZ.AND P6, PT, R111, R130, PT ;  /* 0x000000826f00720b */ /* 0x000fe20003fdc000 */
[----:B------:R-:W-:Y:S01]  /*1b3b0*/  FMUL.FTZ R107, R107, R134 ;  /* 0x000000866b6b7220 */ /* 0x000fe20000410000 */
[----:B------:R-:W-:Y:S01]  /*1b3c0*/  PRMT R104, R109, 0x5410, R104 ;  /* 0x000054106d687816 */ /* 0x000fe20000000068 */
[----:B------:R-:W-:Y:S01]  /*1b3d0*/  @P2 IMAD.U32 R177, R106, 0x10000, RZ ;  /* 0x000100006ab12824 */ /* 0x000fe200078e00ff */
[----:B------:R-:W-:-:S02]  /*1b3e0*/  SEL R130, RZ, 0x1, P6 ;  /* 0x00000001ff827807 */ /* 0x000fc40003000000 */
[----:B------:R-:W-:-:S05]  /*1b3f0*/  FSEL R107, R107, RZ, !P6 ;  /* 0x000000ff6b6b7208 */ /* 0x000fca0007000000 */
[----:B------:R-:W-:-:S04]  /*1b400*/  FADD.FTZ R106, R146, R107 ;  /* 0x0000006b926a7221 */ /* 0x000fc80000010000 */
[----:B------:R-:W-:Y:S01]  /*1b410*/  @P2 FADD.FTZ R177, R106, R177 ;  /* 0x000000b16ab12221 */ /* 0x000fe20000010000 */
[----:B------:R-:W-:Y:S02]  /*1b420*/  @!P2 MOV R177, R106 ;  /* 0x0000006a00b1a202 */ /* 0x000fe40000000f00 */
[----:B------:R-:W-:Y:S02]  /*1b430*/  PRMT R106, R140, 0x5410, R138 ;  /* 0x000054108c6a7816 */ /* 0x000fe4000000008a */
[----:B------:R-:W-:-:S04]  /*1b440*/  F2FP.BF16.F32.PACK_AB R107, RZ, R177 ;  /* 0x000000b1ff6b723e */ /* 0x000fc800000010ff */
[----:B------:R-:W-:Y:S01]  /*1b450*/  PRMT R107, R144, 0x5410, R107 ;  /* 0x00005410906b7816 */ /* 0x000fe2000000006b */
[----:B------:R-:W-:Y:S06]  /*1b460*/  BRA `(.L_x_437) ;  /* 0x0000003000d47947 */ /* 0x000fec0003800000 */
.L_x_356:
[----:B------:R-:W-:Y:S01]  /*1b470*/  ISETP.NE.AND P3, PT, R150, 0x1, PT ;  /* 0x000000019600780c */ /* 0x000fe20003f65270 */
[----:B------:R-:W-:Y:S01]  /*1b480*/  BSSY.RECONVERGENT B1, `(.L_x_438) ;  /* 0x000005a000017945 */ /* 0x000fe20003800200 */
[----:B0-----:R-:W-:Y:S02]  /*1b490*/  HFMA2 R144, -RZ, RZ, 0, 1.1920928955078125e-07 ;  /* 0x00000002ff907431 */ /* 0x001fe400000001ff */
[----:B------:R-:W-:Y:S01]  /*1b4a0*/  IMAD.MOV.U32 R109, RZ, RZ, R148 ;  /* 0x000000ffff6d7224 */ /* 0x000fe200078e0094 */
[----:B------:R-:W-:-:S08]  /*1b4b0*/  MOV R134, R136 ;  /* 0x0000008800867202 */ /* 0x000fd00000000f00 */
[----:B------:R-:W-:Y:S05]  /*1b4c0*/  @!P3 BRA `(.L_x_439) ;  /* 0x000000040054b947 */ /* 0x000fea0003800000 */
[----:B------:R-:W-:-:S13]  /*1b4d0*/  ISETP.NE.AND P3, PT, R150, 0x3, PT ;  /* 0x000000039600780c */ /* 0x000fda0003f65270 */
[----:B------:R-:W-:Y:S05]  /*1b4e0*/  @!P3 BRA `(.L_x_440) ;  /* 0x000000000020b947 */ /* 0x000fea0003800000 */
[----:B------:R-:W-:-:S13]  /*1b4f0*/  ISETP.NE.AND P3, PT, R150, 0x2, PT ;  /* 0x000000029600780c */ /* 0x000fda0003f65270 */
[----:B------:R-:W-:Y:S01]  /*1b500*/  @!P3 IMAD.MOV.U32 R144, RZ, RZ, 0x3 ;  /* 0x00000003ff90b424 */ /* 0x000fe200078e00ff */
[----:B------:R-:W-:Y:S01]  /*1b510*/  @!P3 MOV R134, R136 ;  /* 0x000000880086b202 */ /* 0x000fe20000000f00 */
[----:B------:R-:W-:Y:S01]  /*1b520*/  @!P3 IMAD.MOV.U32 R109, RZ, RZ, R174 ;  /* 0x000000ffff6db224 */ /* 0x000fe200078e00ae */
[----:B------:R-:W-:Y:S01]  /*1b530*/  @P3 IADD3 R144, PT, PT, R150, 0x1, RZ ;  /* 0x0000000196903810 */ /* 0x000fe20007ffe0ff */
[----:B------:R-:W-:Y:S01]  /*1b540*/  @P3 IMAD.MOV.U32 R134, RZ, RZ, R136 ;  /* 0x000000ffff863224 */ /* 0x000fe200078e0088 */
[----:B------:R-:W-:Y:S01]  /*1b550*/  @P3 MOV R109, R175 ;  /* 0x000000af006d3202 */ /* 0x000fe20000000f00 */
[----:B------:R-:W-:Y:S06]  /*1b560*/  BRA `(.L_x_439) ;  /* 0x00000004002c7947 */ /* 0x000fec0003800000 */
.L_x_440:
        /* <DEDUP_REMOVED lines=13> */
.L_x_442:
[----:B------:R-:W-:Y:S05]  /*1b640*/  BSYNC.RECONVERGENT B2 ;  /* 0x0000000000027941 */ /* 0x000fea0003800200 */
.L_x_441:
        /* <DEDUP_REMOVED lines=22> */
[----:B------:R-:W-:Y:S01]  /*1b7b0*/  IMAD.WIDE.U32 R146, R133, -0x2daee0ad, RZ ;  /* 0xd2511f5385927825 */ /* 0x000fe200078e00ff */
[----:B------:R-:W-:-:S03]  /*1b7c0*/  IADD3 R133, PT, PT, R142, 0x1715609d, RZ ;  /* 0x1715609d8e857810 */ /* 0x000fc60007ffe0ff */
[----:B------:R-:W-:Y:S01]  /*1b7d0*/  IMAD.WIDE.U32 R156, R109, -0x326172a9, RZ ;  /* 0xcd9e8d576d9c7825 */ /* 0x000fe200078e00ff */
[----:B------:R-:W-:-:S03]  /*1b7e0*/  LOP3.LUT R111, R111, R144, R147, 0x96, !PT ;  /* 0x000000906f6f7212 */ /* 0x000fc600078e9693 */
        /* <DEDUP_REMOVED lines=28> */
[----:B------:R-:W-:Y:S01]  /*1b9b0*/  MOV R148, R144 ;  /* 0x0000009000947202 */ /* 0x000fe20000000f00 */
[----:B------:R-:W-:Y:S01]  /*1b9c0*/  IMAD.WIDE.U32 R110, R110, -0x2daee0ad, RZ ;  /* 0xd2511f536e6e7825 */ /* 0x000fe200078e00ff */
[----:B------:R-:W-:-:S03]  /*1b9d0*/  LOP3.LUT R175, R175, R146, R145, 0x96, !PT ;  /* 0x00000092afaf7212 */ /* 0x000fc600078e9691 */
[----:B------:R-:W-:Y:S01]  /*1b9e0*/  IMAD.MOV.U32 R134, RZ, RZ, R110 ;  /* 0x000000ffff867224 */ /* 0x000fe200078e006e */
[----:B------:R-:W-:Y:S01]  /*1b9f0*/  LOP3.LUT R174, R109, R174, R111, 0x96, !PT ;  /* 0x000000ae6dae7212 */ /* 0x000fe200078e966f */
[----:B------:R-:W-:Y:S01]  /*1ba00*/  IMAD.MOV.U32 R144, RZ, RZ, RZ ;  /* 0x000000ffff907224 */ /* 0x000fe200078e00ff */
[----:B------:R-:W-:-:S07]  /*1ba10*/  MOV R109, R136 ;  /* 0x00000088006d7202 */ /* 0x000fce0000000f00 */
.L_x_439:
[----:B------:R-:W-:Y:S05]  /*1ba20*/  BSYNC.RECONVERGENT B1 ;  /* 0x0000000000017941 */ /* 0x000fea0003800200 */
.L_x_438:
[----:B------:R-:W0:Y:S01]  /*1ba30*/  LDC R136, c[0x0][0x408] ;  /* 0x00010200ff887b82 */ /* 0x000e220000000800 */
[----:B------:R-:W-:Y:S01]  /*1ba40*/  I2FP.F32.U32 R109, R109 ;  /* 0x0000006d006d7245 */ /* 0x000fe20000201000 */
[----:B------:R-:W-:Y:S02]  /*1ba50*/  HFMA2 R140, -RZ, RZ, 0.1171875, 0 ;  /* 0x2f800000ff8c7431 */ /* 0x000fe400000001ff */
[----:B-----5:R-:W-:Y:S01]  /*1ba60*/  IMAD.U32 R111, R104, 0x10000, RZ ;  /* 0x00010000686f7824 */ /* 0x020fe200078e00ff */
[----:B------:R-:W-:Y:S01]  /*1ba70*/  ISETP.NE.AND P3, PT, R144, 0x1, PT ;  /* 0x000000019000780c */ /* 0x000fe20003f65270 */
[----:B------:R-:W-:Y:S01]  /*1ba80*/  BSSY.RECONVERGENT B1, `(.L_x_443) ;  /* 0x0000063000017945 */ /* 0x000fe20003800200 */
[----:B------:R-:W-:Y:S01]  /*1ba90*/  @P2 SHF.L.U32 R110, R100, 0x10, RZ ;  /* 0x00000010646e2819 */ /* 0x000fe200000006ff */
[----:B------:R-:W-:Y:S01]  /*1baa0*/  FFMA.FTZ R109, R109, R140, 1.1641532182693481445e-10 ;  /* 0x2f0000006d6d7423 */ /* 0x000fe2000001008c */
[----:B------:R-:W1:Y:S01]  /*1bab0*/  LDC R138, c[0x0][0x404] ;  /* 0x00010100ff8a7b82 */ /* 0x000e620000000800 */
[----:B------:R-:W-:-:S02]  /*1bac0*/  LOP3.LUT R4, R4, 0xffffffdf, RZ, 0xc0, !PT ;  /* 0xffffffdf04047812 */ /* 0x000fc400078ec0ff */
        /* <DEDUP_REMOVED lines=19> */
.L_x_445:
        /* <DEDUP_REMOVED lines=8> */
[----:B------:R-:W-:Y:S01]  /*1bc80*/  @!P3 IADD3 R110, PT, PT, R121, 0x1, RZ ;  /* 0x00000001796eb810 */ /* 0x000fe20007ffe0ff */
[----:B------:R-:W-:-:S03]  /*1bc90*/  @!P3 IMAD.MOV.U32 R3, RZ, RZ, RZ ;  /* 0x000000ffff03b224 */ /* 0x000fc600078e00ff */
[----:B------:R-:W-:-:S13]  /*1bca0*/  ISETP.NE.AND P4, PT, R6, RZ, !P3 ;  /* 0x000000ff0600720c */ /* 0x000fda0005f85270 */
[----:B------:R-:W-:-:S05]  /*1bcb0*/  @P4 IMAD.MOV R110, RZ, RZ, R121 ;  /* 0x000000ffff6e4224 */ /* 0x000fca00078e0279 */
[----:B------:R-:W-:-:S07]  /*1bcc0*/  @!P3 MOV R121, R110 ;  /* 0x0000006e0079b202 */ /* 0x000fce0000000f00 */
.L_x_447:
[----:B------:R-:W-:Y:S05]  /*1bcd0*/  BSYNC.RECONVERGENT B2 ;  /* 0x0000000000027941 */ /* 0x000fea0003800200 */
.L_x_446:
        /* <DEDUP_REMOVED lines=61> */
.L_x_444:
[----:B------:R-:W-:Y:S05]  /*1c0b0*/  BSYNC.RECONVERGENT B1 ;  /* 0x0000000000017941 */ /* 0x000fea0003800200 */
.L_x_443:
[----:B------:R-:W-:Y:S01]  /*1c0c0*/  I2FP.F32.U32 R111, R111 ;  /* 0x0000006f006f7245 */ /* 0x000fe20000201000 */
[----:B------:R-:W-:Y:S01]  /*1c0d0*/  BSSY.RECONVERGENT B1, `(.L_x_448) ;  /* 0x0000064000017945 */ /* 0x000fe20003800200 */
[----:B------:R-:W-:Y:S01]  /*1c0e0*/  SHF.L.U32 R145, R104, 0x10, RZ ;  /* 0x0000001068917819 */ /* 0x000fe200000006ff */
[----:B------:R-:W-:Y:S01]  /*1c0f0*/  HFMA2 R146, -RZ, RZ, 0, 1.1920928955078125e-07 ;  /* 0x00000002ff927431 */ /* 0x000fe200000001ff */
[----:B------:R-:W-:Y:S01]  /*1c100*/  @P2 PRMT R104, R100, 0x7632, R104 ;  /* 0x0000763264682816 */ /* 0x000fe20000000068 */
[----:B------:R-:W-:Y:S01]  /*1c110*/  FFMA.FTZ R111, R111, R140, 1.1641532182693481445e-10 ;  /* 0x2f0000006f6f7423 */ /* 0x000fe2000001008c */
[----:B------:R-:W-:Y:S01]  /*1c120*/  LOP3.LUT R4, R4, 0xffffffef, RZ, 0xc0, !PT ;  /* 0xffffffef04047812 */ /* 0x000fe200078ec0ff */
[----:B------:R-:W-:Y:S02]  /*1c130*/  FMUL.FTZ R145, R145, R136 ;  /* 0x0000008891917220 */ /* 0x000fe40000410000 */
[----:B------:R-:W-:Y:S01]  /*1c140*/  @P2 IMAD.U32 R104, R104, 0x10000, RZ ;  /* 0x0001000068682824 */ /* 0x000fe200078e00ff */
        /* <DEDUP_REMOVED lines=14> */
[----:B------:R-:W-:Y:S01]  /*1c230*/  @P3 IADD3 R146, PT, PT, R110, 0x1, RZ ;  /* 0x000000016e923810 */ /* 0x000fe20007ffe0ff */
[----:B------:R-:W-:Y:S01]  /*1c240*/  @P3 IMAD.MOV.U32 R111, RZ, RZ, R175 ;  /* 0x000000ffff6f3224 */ /* 0x000fe200078e00af */
[----:B------:R-:W-:Y:S06]  /*1c250*/  BRA `(.L_x_449) ;  /* 0x00000004002c7947 */ /* 0x000fec0003800000 */
.L_x_450:
[----:B------:R-:W-:Y:S01]  /*1c260*/  IADD3 R2, PT, PT, R2, 0x1, RZ ;  /* 0x0000000102027810 */ /* 0x000fe20007ffe0ff */
[----:B------:R-:W-:Y:S03]  /*1c270*/  BSSY.RECONVERGENT B2, `(.L_x_451) ;  /* 0x000000c000027945 */ /* 0x000fe60003800200 */
[C---:B------:R-:W-:Y:S01]  /*1c280*/  ISETP.NE.AND P3, PT, R2.reuse, RZ, PT ;  /* 0x000000ff0200720c */ /* 0x040fe20003f65270 */
[----:B------:R-:W-:-:S12]  /*1c290*/  IMAD.WIDE.U32 R158, R2, -0x2daee0ad, RZ ;  /* 0xd2511f53029e7825 */ /* 0x000fd800078e00ff */
[----:B------:R-:W-:Y:S05]  /*1c2a0*/  @P3 BRA `(.L_x_452) ;  /* 0x0000000000203947 */ /* 0x000fea0003800000 */
[----:B------:R-:W-:-:S05]  /*1c2b0*/  VIADD R3, R3, 0x1 ;  /* 0x0000000103037836 */ /* 0x000fca0000000000 */
[----:B------:R-:W-:-:S13]  /*1c2c0*/  ISETP.NE.AND P3, PT, R3, RZ, PT ;  /* 0x000000ff0300720c */ /* 0x000fda0003f65270 */
[----:B------:R-:W-:Y:S01]  /*1c2d0*/  @!P3 IADD3 R6, PT, PT, R6, 0x1, RZ ;  /* 0x000000010606b810 */ /* 0x000fe20007ffe0ff */
[----:B------:R-:W-:Y:S02]  /*1c2e0*/  @!P3 VIADD R110, R121, 0x1 ;  /* 0x00000001796eb836 */ /* 0x000fe40000000000 */
[----:B------:R-:W-:Y:S01]  /*1c2f0*/  @!P3 IMAD.MOV.U32 R3, RZ, RZ, RZ ;  /* 0x000000ffff03b224 */ /* 0x000fe200078e00ff */
[----:B------:R-:W-:-:S13]  /*1c300*/  ISETP.NE.AND P4, PT, R6, RZ, !P3 ;  /* 0x000000ff0600720c */ /* 0x000fda0005f85270 */
[----:B------:R-:W-:-:S04]  /*1c310*/  @P4 IADD3 R110, PT, PT, R121, RZ, RZ ;  /* 0x000000ff796e4210 */ /* 0x000fc80007ffe0ff */
[----:B------:R-:W-:-:S07]  /*1c320*/  @!P3 MOV R121, R110 ;  /* 0x0000006e0079b202 */ /* 0x000fce0000000f00 */
.L_x_452:
[----:B------:R-:W-:Y:S05]  /*1c330*/  BSYNC.RECONVERGENT B2 ;  /* 0x0000000000027941 */ /* 0x000fea0003800200 */
.L_x_451:
        /* <DEDUP_REMOVED lines=58> */
[----:B------:R-:W-:Y:S01]  /*1c6e0*/  HFMA2 R146, -RZ, RZ, 0, 0 ;  /* 0x00000000ff927431 */ /* 0x000fe200000001ff */
[----:B------:R-:W-:Y:S01]  /*1c6f0*/  MOV R111, R134 ;  /* 0x00000086006f7202 */ /* 0x000fe20000000f00 */
[----:B------:R-:W-:-:S07]  /*1c700*/  IMAD.MOV.U32 R134, RZ, RZ, R110 ;  /* 0x000000ffff867224 */ /* 0x000fce00078e006e */
.L_x_449:
[----:B------:R-:W-:Y:S05]  /*1c710*/  BSYNC.RECONVERGENT B1 ;  /* 0x0000000000017941 */ /* 0x000fea0003800200 */
.L_x_448:
        /* <DEDUP_REMOVED lines=26> */
.L_x_455:
        /* <DEDUP_REMOVED lines=13> */
.L_x_457:
[----:B------:R-:W-:Y:S05]  /*1c990*/  BSYNC.RECONVERGENT B2 ;  /* 0x0000000000027941 */ /* 0x000fea0003800200 */
.L_x_456:
        /* <DEDUP_REMOVED lines=61> */
.L_x_454:
[----:B------:R-:W-:Y:S05]  /*1cd70*/  BSYNC.RECONVERGENT B1 ;  /* 0x0000000000017941 */ /* 0x000fea0003800200 */
.L_x_453:
        /* <DEDUP_REMOVED lines=26> */
.L_x_460:
        /* <DEDUP_REMOVED lines=13> */
.L_x_462:
[----:B------:R-:W-:Y:S05]  /*1cff0*/  BSYNC.RECONVERGENT B2 ;  /* 0x0000000000027941 */ /* 0x000fea0003800200 */
.L_x_461:
[----:B------:R-:W-:Y:S01]  /*1d000*/  IMAD.WIDE.U32 R168, R6, -0x326172a9, RZ ;  /* 0xcd9e8d5706a87825 */ /* 0x000fe200078e00ff */
[----:B------:R-:W-:-:S03]  /*1d010*/  LOP3.LUT R110, R121, R175, R143, 0x96, !PT ;  /* 0x000000af796e7212 */ /* 0x000fc600078e968f */
[----:B------:R-:W-:Y:S01]  /*1d020*/  HFMA2 R152, -RZ, RZ, 0, 0 ;  /* 0x00000000ff987431 */ /* 0x000fe200000001ff */
        /* <DEDUP_REMOVED lines=56> */
[----:B------:R-:W-:Y:S01]  /*1d3b0*/  MOV R111, R134 ;  /* 0x00000086006f7202 */ /* 0x000fe20000000f00 */
[----:B------:R-:W-:-:S07]  /*1d3c0*/  IMAD.MOV.U32 R134, RZ, RZ, R110 ;  /* 0x000000ffff867224 */ /* 0x000fce00078e006e */
.L_x_459:
[----:B------:R-:W-:Y:S05]  /*1d3d0*/  BSYNC.RECONVERGENT B1 ;  /* 0x0000000000017941 */ /* 0x000fea0003800200 */
.L_x_458:
        /* <DEDUP_REMOVED lines=9> */
[----:B------:R-:W-:-:S04]  /*1d470*/  FSETP.GTU.FTZ.AND P3, PT, R111, R138, PT ;  /* 0x0000008a6f00720b */ /* 0x000fc80003f7c000 */
[----:B------:R-:W-:Y:S02]  /*1d480*/  FSEL R159, R159, RZ, !P3 ;  /* 0x000000ff9f9f7208 */ /* 0x000fe40005800000 */
[----:B------:R-:W-:Y:S02]  /*1d490*/  PLOP3.LUT P4, PT, P3, PT, PT, 0x8, 0x80 ;  /* 0x000000000080781c */ /* 0x000fe40001f8e170 */
[----:B------:R-:W-:Y:S01]  /*1d4a0*/  ISETP.NE.AND P3, PT, R152, 0x1, PT ;  /* 0x000000019800780c */ /* 0x000fe20003f65270 */
[----:B------:R-:W-:Y:S01]  /*1d4b0*/  @P2 FADD.FTZ R159, R110, R159 ;  /* 0x0000009f6e9f2221 */ /* 0x000fe20000010000 */
[----:B------:R-:W-:-:S04]  /*1d4c0*/  MOV R110, R148 ;  /* 0x00000094006e7202 */ /* 0x000fc80000000f00 */
        /* <DEDUP_REMOVED lines=11> */
.L_x_465:
        /* <DEDUP_REMOVED lines=13> */
.L_x_467:
[----:B------:R-:W-:Y:S05]  /*1d650*/  BSYNC.RECONVERGENT B2 ;  /* 0x0000000000027941 */ /* 0x000fea0003800200 */
.L_x_466:
        /* <DEDUP_REMOVED lines=53> */
[----:B------:R-:W-:-:S04]  /*1d9b0*/  IMAD.WIDE.U32 R174, R177, -0x326172a9, RZ ;  /* 0xcd9e8d57b1ae7825 */ /* 0x000fc800078e00ff */
[----:B------:R-:W-:Y:S01]  /*1d9c0*/  IMAD.WIDE.U32 R176, R176, -0x2daee0ad, RZ ;  /* 0xd2511f53b0b07825 */ /* 0x000fe200078e00ff */
[----:B------:R-:W-:Y:S02]  /*1d9d0*/  MOV R148, R174 ;  /* 0x000000ae00947202 */ /* 0x000fe40000000f00 */
[----:B------:R-:W-:Y:S01]  /*1d9e0*/  LOP3.LUT R175, R111, R168, R175, 0x96, !PT ;  /* 0x000000a86faf7212 */ /* 0x000fe200078e96af */
[----:B------:R-:W-:-:S05]  /*1d9f0*/  VIADD R169, R143, 0x96a522ad ;  /* 0x96a522ad8fa97836 */ /* 0x000fca0000000000 */
[----:B------:R-:W-:Y:S01]  /*1da00*/  LOP3.LUT R174, R169, R110, R177, 0x96, !PT ;  /* 0x0000006ea9ae7212 */ /* 0x000fe200078e96b1 */
[----:B------:R-:W-:Y:S01]  /*1da10*/  IMAD.MOV.U32 R110, RZ, RZ, R134 ;  /* 0x000000ffff6e7224 */ /* 0x000fe200078e0086 */
[----:B------:R-:W-:-:S07]  /*1da20*/  MOV R134, R176 ;  /* 0x000000b000867202 */ /* 0x000fce0000000f00 */
.L_x_464:
[----:B------:R-:W-:Y:S05]  /*1da30*/  BSYNC.RECONVERGENT B1 ;  /* 0x0000000000017941 */ /* 0x000fea0003800200 */
.L_x_463:
[----:B------:R-:W-:Y:S01]  /*1da40*/  I2FP.F32.U32 R111, R110 ;  /* 0x0000006e006f7245 */ /* 0x000fe20000201000 */
[----:B------:R-:W-:Y:S01]  /*1da50*/  BSSY.RECONVERGENT B1, `(.L_x_468) ;  /* 0x0000062000017945 */ /* 0x000fe20003800200 */
[----:B------:R-:W-:Y:S01]  /*1da60*/  SHF.L.U32 R169, R106, 0x10, RZ ;  /* 0x000000106aa97819 */ /* 0x000fe200000006ff */
[----:B------:R-:W-:Y:S01]  /*1da70*/  HFMA2 R110, -RZ, RZ, 0, 1.1920928955078125e-07 ;  /* 0x00000002ff6e7431 */ /* 0x000fe200000001ff */
[----:B------:R-:W-:Y:S01]  /*1da80*/  ISETP.NE.AND P4, PT, R150, 0x1, PT ;  /* 0x000000019600780c */ /* 0x000fe20003f85270 */
[----:B------:R-:W-:Y:S01]  /*1da90*/  FFMA.FTZ R111, R111, R140, 1.1641532182693481445e-10 ;  /* 0x2f0000006f6f7423 */ /* 0x000fe2000001008c */
[----:B------:R-:W-:Y:S01]  /*1daa0*/  @P2 PRMT R106, R102, 0x7632, R106 ;  /* 0x00007632666a2816 */ /* 0x000fe2000000006a */
[----:B------:R-:W-:-:S03]  /*1dab0*/  FMUL.FTZ R169, R169, R136 ;  /* 0x00000088a9a97220 */ /* 0x000fc60000410000 */
[----:B------:R-:W-:Y:S01]  /*1dac0*/  FSETP.GTU.FTZ.AND P3, PT, R111, R138, PT ;  /* 0x0000008a6f00720b */ /* 0x000fe20003f7c000 */
[----:B------:R-:W-:-:S03]  /*1dad0*/  @P2 IMAD.U32 R106, R106, 0x10000, RZ ;  /* 0x000100006a6a2824 */ /* 0x000fc600078e00ff */
        /* <DEDUP_REMOVED lines=14> */
.L_x_470:
        /* <DEDUP_REMOVED lines=13> */
.L_x_472:
[----:B------:R-:W-:Y:S05]  /*1dc90*/  BSYNC.RECONVERGENT B2 ;  /* 0x0000000000027941 */ /* 0x000fea0003800200 */
.L_x_471:
        /* <DEDUP_REMOVED lines=16> */
[----:B------:R-:W-:Y:S02]  /*1dda0*/  LOP3.LUT R178, R177, R176, R175, 0x96, !PT ;  /* 0x000000b0b1b27212 */ /* 0x000fe400078e96af */
        /* <DEDUP_REMOVED lines=42> */
[----:B------:R-:W-:Y:S02]  /*1e050*/  HFMA2 R110, -RZ, RZ, 0, 0 ;  /* 0x00000000ff6e7431 */ /* 0x000fe400000001ff */
[----:B------:R-:W-:-:S07]  /*1e060*/  IMAD.MOV.U32 R134, RZ, RZ, R178 ;  /* 0x000000ffff867224 */ /* 0x000fce00078e00b2 */
.L_x_469:
[----:B------:R-:W-:Y:S05]  /*1e070*/  BSYNC.RECONVERGENT B1 ;  /* 0x0000000000017941 */ /* 0x000fea0003800200 */
.L_x_468:
        /* <DEDUP_REMOVED lines=24> */
.L_x_475:
        /* <DEDUP_REMOVED lines=13> */
.L_x_477:
[----:B------:R-:W-:Y:S05]  /*1e2d0*/  BSYNC.RECONVERGENT B2 ;  /* 0x0000000000027941 */ /* 0x000fea0003800200 */
.L_x_476:
        /* <DEDUP_REMOVED lines=61> */
.L_x_474:
[----:B------:R-:W-:Y:S05]  /*1e6b0*/  BSYNC.RECONVERGENT B1 ;  /* 0x0000000000017941 */ /* 0x000fea0003800200 */
.L_x_473:
[----:B------:R-:W-:Y:S02]  /*1e6c0*/  I2FP.F32.U32 R107, R106 ;  /* 0x0000006a006b7245 */ /* 0x000fe40000201000 */
[----:B------:R-:W-:Y:S02]  /*1e6d0*/  SHF.L.U32 R111, R156, 0x10, RZ ;  /* 0x000000109c6f7819 */ /* 0x000fe400000006ff */
[----:B------:R-:W-:Y:S01]  /*1e6e0*/  @P2 PRMT R106, R103, 0x7632, R106 ;  /* 0x00007632676a2816 */ /* 0x000fe2000000006a */
[----:B------:R-:W-:Y:S01]  /*1e6f0*/  FFMA.FTZ R107, R107, R140, 1.1641532182693481445e-10 ;  /* 0x2f0000006b6b7423 */ /* 0x000fe2000001008c */
[----:B------:R-:W-:Y:S01]  /*1e700*/  PRMT R105, R105, 0x5410, R144 ;  /* 0x0000541069697816 */ /* 0x000fe20000000090 */
[----:B------:R-:W-:Y:S01]  /*1e710*/  FMUL.FTZ R111, R111, R136 ;  /* 0x000000886f6f7220 */ /* 0x000fe20000410000 */
[----:B------:R-:W-:Y:S01]  /*1e720*/  MOV R136, R134 ;  /* 0x0000008600887202 */ /* 0x000fe20000000f00 */
[----:B------:R-:W-:Y:S01]  /*1e730*/  @P2 IMAD.U32 R106, R106, 0x10000, RZ ;  /* 0x000100006a6a2824 */ /* 0x000fe200078e00ff */
[----:B------:R-:W-:-:S02]  /*1e740*/  FSETP.GTU.FTZ.AND P5, PT, R107, R138, PT ;  /* 0x0000008a6b00720b */ /* 0x000fc40003fbc000 */
[----:B------:R-:W-:Y:S02]  /*1e750*/  PRMT R104, R109, 0x5410, R104 ;  /* 0x000054106d687816 */ /* 0x000fe40000000068 */
[----:B------:R-:W-:Y:S02]  /*1e760*/  FSEL R177, R111, RZ, !P5 ;  /* 0x000000ff6fb17208 */ /* 0x000fe40006800000 */
[----:B------:R-:W-:-:S03]  /*1e770*/  PLOP3.LUT P5, PT, P5, PT, PT, 0x8, 0x80 ;  /* 0x000000000080781c */ /* 0x000fc60002fae170 */
[----:B------:R-:W-:Y:S01]  /*1e780*/  @P2 FADD.FTZ R177, R106, R177 ;  /* 0x000000b16ab12221 */ /* 0x000fe20000010000 */
[----:B------:R-:W-:-:S04]  /*1e790*/  PRMT R106, R146, 0x5410, R152 ;  /* 0x00005410926a7816 */ /* 0x000fc80000000098 */
[----:B------:R-:W-:-:S04]  /*1e7a0*/  F2FP.BF16.F32.PACK_AB R107, RZ, R177 ;  /* 0x000000b1ff6b723e */ /* 0x000fc800000010ff */
[----:B------:R-:W-:-:S07]  /*1e7b0*/  PRMT R107, R154, 0x5410, R107 ;  /* 0x000054109a6b7816 */ /* 0x000fce000000006b */
.L_x_437:
[----:B------:R-:W0:Y:S01]  /*1e7c0*/  LDC.64 R180, c[0x0][0x3a8] ;  /* 0x0000ea00ffb47b82 */ /* 0x000e220000000a00 */
[----:B------:R-:W-:Y:S02]  /*1e7d0*/  SEL R144, RZ, 0x1000000, !P5 ;  /* 0x01000000ff907807 */ /* 0x000fe40006800000 */
[----:B------:R-:W-:Y:S02]  /*1e7e0*/  SEL R140, RZ, 0x10000, !P4 ;  /* 0x00010000ff8c7807 */ /* 0x000fe40006000000 */
[----:B------:R-:W-:Y:S02]  /*1e7f0*/  SEL R183, RZ, 0x100, !P3 ;  /* 0x00000100ffb77807 */ /* 0x000fe40005800000 */
[C---:B------:R-:W-:Y:S01]  /*1e800*/  LOP3.LUT P5, RZ, R4.reuse, 0x10, RZ, 0xc0, !PT ;  /* 0x0000001004ff7812 */ /* 0x040fe200078ac0ff */
[----:B------:R-:W1:Y:S01]  /*1e810*/  LDC.64 R110, c[0x0][0x3b0] ;  /* 0x0000ec00ff6e7b82 */ /* 0x000e620000000a00 */
[C---:B------:R-:W-:Y:S02]  /*1e820*/  LOP3.LUT P4, RZ, R4.reuse, 0x8, RZ, 0xc0, !PT ;  /* 0x0000000804ff7812 */ /* 0x040fe4000788c0ff */
[----:B------:R-:W-:-:S02]  /*1e830*/  LOP3.LUT P3, RZ, R4, 0x4, RZ, 0xc0, !PT ;  /* 0x0000000404ff7812 */ /* 0x000fc4000786c0ff */
[C---:B------:R-:W-:Y:S02]  /*1e840*/  LOP3.LUT P6, RZ, R4.reuse, 0x2, RZ, 0xc0, !PT ;  /* 0x0000000204ff7812 */ /* 0x040fe400078cc0ff */
[----:B------:R-:W-:Y:S02]  /*1e850*/  SEL R138, RZ, 0x1000000, !P3 ;  /* 0x01000000ff8a7807 */ /* 0x000fe40005800000 */
[----:B------:R-:W-:Y:S02]  /*1e860*/  SEL R134, RZ, 0x10000, !P4 ;  /* 0x00010000ff867807 */ /* 0x000fe40006000000 */
[----:B------:R-:W-:Y:S02]  /*1e870*/  SEL R109, RZ, 0x100, !P5 ;  /* 0x00000100ff6d7807 */ /* 0x000fe40006800000 */
[----:B------:R-:W-:Y:S02]  /*1e880*/  LOP3.LUT P2, RZ, R4, 0x20, RZ, 0xc0, !PT ;  /* 0x0000002004ff7812 */ /* 0x000fe4000784c0ff */
[----:B------:R-:W-:Y:S01]  /*1e890*/  LOP3.LUT R183, R183, R144, R140, 0xfe, !PT ;  /* 0x00000090b7b77212 */ /* 0x000fe200078efe8c */
[----:B0-----:R-:W-:Y:S01]  /*1e8a0*/  IMAD.WIDE.U32 R180, R108, 0x10, R180 ;  /* 0x000000106cb47825 */ /* 0x001fe200078e00b4 */
[----:B------:R-:W-:-:S02]  /*1e8b0*/  SEL R182, RZ, 0x1, !P6 ;  /* 0x00000001ffb67807 */ /* 0x000fc40007000000 */
[----:B------:R-:W-:Y:S02]  /*1e8c0*/  LOP3.LUT R109, R109, R138, R134, 0xfe, !PT ;  /* 0x0000008a6d6d7212 */ /* 0x000fe400078efe86 */
[----:B------:R-:W-:Y:S01]  /*1e8d0*/  SEL R134, RZ, 0x1, !P2 ;  /* 0x00000001ff867807 */ /* 0x000fe20005000000 */
[----:B------:R2:W-:Y:S01]  /*1e8e0*/  STG.E.128 desc[UR6][R180.64], R104 ;  /* 0x00000068b4007986 */ /* 0x0005e2000c101d06 */
[----:B------:R-:W-:Y:S01]  /*1e8f0*/  LOP3.LUT R183, R183, R182, RZ, 0xfc, !PT ;  /* 0x000000b6b7b77212 */ /* 0x000fe200078efcff */
[----:B-1----:R-:W-:Y:S01]  /*1e900*/  IMAD.WIDE.U32 R110, R108, 0x8, R110 ;  /* 0x000000086c6e7825 */ /* 0x002fe200078e006e */
[----:B------:R-:W-:-:S05]  /*1e910*/  LOP3.LUT R182, R109, R134, RZ, 0xfc, !PT ;  /* 0x000000866db67212 */ /* 0x000fca00078efcff */
[----:B------:R2:W-:Y:S01]  /*1e920*/  STG.E.64 desc[UR6][R110.64], R182 ;  /* 0x000000b66e007986 */ /* 0x0005e2000c101b06 */
[----:B------:R-:W-:Y:S05]  /*1e930*/  @!P1 BRA `(.L_x_355) ;  /* 0x0000000000509947 */ /* 0x000fea0003800000 */
[----:B--2---:R-:W-:Y:S01]  /*1e940*/  IMAD.U32 R107, R129, 0x10000, RZ ;  /* 0x00010000816b7824 */ /* 0x004fe200078e00ff */
[----:B------:R-:W0:Y:S01]  /*1e950*/  LDC.64 R104, c[0x0][0x3b8] ;  /* 0x0000ee00ff687b82 */ /* 0x000e220000000a00 */
[----:B------:R-:W-:Y:S02]  /*1e960*/  LOP3.LUT R106, R130, 0xffff, RZ, 0xc0, !PT ;  /* 0x0000ffff826a7812 */ /* 0x000fe400078ec0ff */
[----:B------:R-:W-:Y:S02]  /*1e970*/  PRMT R109, R128, 0x7104, RZ ;  /* 0x00007104806d7816 */ /* 0x000fe400000000ff */
[----:B------:R-:W-:Y:S02]  /*1e980*/  LOP3.LUT R107, R107, 0xff0000, RZ, 0xc0, !PT ;  /* 0x00ff00006b6b7812 */ /* 0x000fe400078ec0ff */
[----:B------:R-:W-:Y:S02]  /*1e990*/  LOP3.LUT R180, R126, 0xff, RZ, 0xc0, !PT ;  /* 0x000000ff7eb47812 */ /* 0x000fe400078ec0ff */
[----:B------:R-:W-:-:S02]  /*1e9a0*/  PRMT R106, R107, 0x4210, R106 ;  /* 0x000042106b6a7816 */ /* 0x000fc4000000006a */
[----:B------:R-:W-:Y:S01]  /*1e9b0*/  LOP3.LUT R110, R125, 0xff, RZ, 0xc0, !PT ;  /* 0x000000ff7d6e7812 */ /* 0x000fe200078ec0ff */
[----:B------:R-:W-:Y:S01]  /*1e9c0*/  IMAD.WIDE.U32 R180, R180, 0x1000000, RZ ;  /* 0x01000000b4b47825 */ /* 0x000fe200078e00ff */
        /* <DEDUP_REMOVED lines=11> */
.L_x_355:
[----:B------:R-:W-:Y:S05]  /*1ea80*/  BSYNC.RECONVERGENT B0 ;  /* 0x0000000000007941 */ /* 0x000fea0003800200 */
.L_x_354:
[----:B0123--:R-:W-:Y:S01]  /*1ea90*/  FADD.FTZ R104, RZ, R123 ;  /* 0x0000007bff687221 */ /* 0x00ffe20000010000 */
        /* <DEDUP_REMOVED lines=48> */
[----:B------:R-:W-:Y:S02]  /*1eda0*/  FFMA.FTZ R105, R134, R134, R105 ;  /* 0x0000008686697223 */ /* 0x000fe40000010069 */
[----:B------:R-:W0:Y:S02]  /*1edb0*/  S2R R134, SR_TID.X ;  /* 0x0000000000867919 */ /* 0x000e240000002100 */
        /* <DEDUP_REMOVED lines=13> */
[----:B------:R-:W-:Y:S01]  /*1ee90*/  FADD.FTZ R107, R153, -R104 ;  /* 0x80000068996b7221 */ /* 0x000fe20000010000 */
[----:B0-----:R-:W-:Y:S02]  /*1eea0*/  LOP3.LUT R111, R134, 0x1f, RZ, 0xc0, !PT ;  /* 0x0000001f866f7812 */ /* 0x001fe400078ec0ff */
        /* <DEDUP_REMOVED lines=12> */
[----:B------:R-:W-:Y:S01]  /*1ef70*/  ISETP.GT.U32.AND P3, PT, R111, 0x7, PT ;  /* 0x000000076f00780c */ /* 0x000fe20003f64070 */
[----:B------:R-:W-:Y:S02]  /*1ef80*/  HFMA2 R111, -RZ, RZ, 0, 0 ;  /* 0x00000000ff6f7431 */ /* 0x000fe400000001ff */
        /* <DEDUP_REMOVED lines=13> */
[----:B------:R-:W-:-:S04]  /*1f060*/  LOP3.LUT P2, RZ, R134, 0x1f, RZ, 0xc0, !PT ;  /* 0x0000001f86ff7812 */ /* 0x000fc8000784c0ff */
        /* <DEDUP_REMOVED lines=9> */
[----:B0-----:R-:W-:Y:S01]  /*1f100*/  FADD.FTZ R105, R109, R110 ;  /* 0x0000006e6d697221 */ /* 0x001fe20000010000 */
[----:B------:R-:W-:Y:S06]  /*1f110*/  @P2 BRA `(.L_x_479) ;  /* 0x00000000001c2947 */ /* 0x000fec0003800000 */
[----:B------:R-:W0:Y:S01]  /*1f120*/  S2UR UR5, SR_CgaCtaId ;  /* 0x00000000000579c3 */ /* 0x000e220000008800 */
[----:B------:R-:W-:Y:S01]  /*1f130*/  UMOV UR4, 0x400 ;  /* 0x0000040000047882 */ /* 0x000fe20000000000 */
[----:B------:R-:W-:-:S04]  /*1f140*/  SHF.R.U32.HI R106, RZ, 0x2, R134 ;  /* 0x00000002ff6a7819 */ /* 0x000fc80000011686 */
[----:B------:R-:W-:Y:S01]  /*1f150*/  LOP3.LUT R106, R106, 0x38, RZ, 0xc0, !PT ;  /* 0x000000386a6a7812 */ /* 0x000fe200078ec0ff */
[----:B0-----:R-:W-:-:S04]  /*1f160*/  ULEA UR4, UR5, UR4, 0x18 ;  /* 0x0000000405047291 */ /* 0x001fc8000f8ec0ff */
[----:B------:R-:W-:-:S09]  /*1f170*/  @UP1 UIADD3 UR4, UPT, UPT, UR4, 0x40, URZ ;  /* 0x0000004004041890 */ /* 0x000fd2000fffe0ff */
[----:B------:R0:W-:Y:S03]  /*1f180*/  STS.64 [R106+UR4], R104 ;  /* 0x000000686a007988 */ /* 0x0001e60008000a04 */
.L_x_479:
[----:B------:R-:W-:Y:S05]  /*1f190*/  BSYNC.RECONVERGENT B0 ;  /* 0x0000000000007941 */ /* 0x000fea0003800200 */
.L_x_478:
[----:B------:R-:W-:Y:S01]  /*1f1a0*/  BAR.SYNC.DEFER_BLOCKING 0x0 ;  /* 0x0000000000007b1d */ /* 0x000fe20000010000 */
[----:B0-----:R-:W-:-:S05]  /*1f1b0*/  CS2R R104, SRZ ;  /* 0x0000000000687805 */ /* 0x001fca000001ff00 */
[----:B------:R-:W-:Y:S04]  /*1f1c0*/  BSSY.RECONVERGENT B0, `(.L_x_480) ;  /* 0x000000a000007945 */ /* 0x000fe80003800200 */
[----:B------:R-:W-:Y:S05]  /*1f1d0*/  @P3 BRA `(.L_x_481) ;  /* 0x0000000000203947 */ /* 0x000fea0003800000 */
[----:B------:R-:W0:Y:S01]  /*1f1e0*/  S2UR UR5, SR_CgaCtaId ;  /* 0x00000000000579c3 */ /* 0x000e220000008800 */
[----:B------:R-:W-:Y:S01]  /*1f1f0*/  UMOV UR4, 0x400 ;  /* 0x0000040000047882 */ /* 0x000fe20000000000 */
[----:B------:R-:W-:Y:S01]  /*1f200*/  IMAD.SHL.U32 R104, R134, 0x8, RZ ;  /* 0x0000000886687824 */ /* 0x000fe200078e00ff */
[----:B------:R-:W-:-:S04]  /*1f210*/  MOV R111, R7 ;  /* 0x00000007006f7202 */ /* 0x000fc80000000f00 */
[----:B------:R-:W-:Y:S01]  /*1f220*/  LOP3.LUT R104, R104, 0xf8, RZ, 0xc0, !PT ;  /* 0x000000f868687812 */ /* 0x000fe200078ec0ff */
[----:B0-----:R-:W-:-:S04]  /*1f230*/  ULEA UR4, UR5, UR4, 0x18 ;  /* 0x0000000405047291 */ /* 0x001fc8000f8ec0ff */
[----:B------:R-:W-:-:S09]  /*1f240*/  @UP1 UIADD3 UR4, UPT, UPT, UR4, 0x40, URZ ;  /* 0x0000004004041890 */ /* 0x000fd2000fffe0ff */
[----:B------:R-:W0:Y:S03]  /*1f250*/  LDS.64 R104, [R104+UR4] ;  /* 0x0000000468687984 */ /* 0x000e260008000a00 */
.L_x_481:
[----:B------:R-:W-:Y:S05]  /*1f260*/  BSYNC.RECONVERGENT B0 ;  /* 0x0000000000007941 */ /* 0x000fea0003800200 */
.L_x_480:
        /* <DEDUP_REMOVED lines=35> */
[----:B---3--:R-:W-:Y:S01]  /*1f4a0*/  IMAD.IADD R109, R109, 0x1, R140 ;  /* 0x000000016d6d7824 */ /* 0x008fe200078e028c */
[----:B------:R-:W-:Y:S01]  /*1f4b0*/  I2FP.F32.S32 R140, R140 ;  /* 0x0000008c008c7245 */ /* 0x000fe20000201400 */
[----:B------:R-:W0:Y:S01]  /*1f4c0*/  LDC R138, c[0x0][0x448] ;  /* 0x00011200ff8a7b82 */ /* 0x000e220000000800 */
        /* <DEDUP_REMOVED lines=23> */
[----:B------:R0:W-:Y:S01]  /*1f640*/  @!P2 STG.E desc[UR6][R106.64], R181 ;  /* 0x000000b56a00a986 */ /* 0x0001e2000c101906 */
[----:B------:R-:W-:Y:S02]  /*1f650*/  FSEL R138, R181, RZ, !P3 ;  /* 0x000000ffb58a7208 */ /* 0x000fe40005800000 */
[----:B------:R-:W-:Y:S01]  /*1f660*/  FADD.FTZ R110, R110, R111 ;  /* 0x0000006f6e6e7221 */ /* 0x000fe20000010000 */
[----:B---3--:R-:W-:-:S03]  /*1f670*/  @!P2 IMAD.WIDE R104, R5, 0x4, R104 ;  /* 0x000000040568a825 */ /* 0x008fc600078e0268 */
[----:B------:R-:W1:Y:S02]  /*1f680*/  MUFU.RSQ R185, R110 ;  /* 0x0000006e00b97308 */ /* 0x000e640000001400 */
[----:B-1----:R0:W-:Y:S01]  /*1f690*/  @!P2 STG.E desc[UR6][R104.64], R185 ;  /* 0x000000b96800a986 */ /* 0x0021e2000c101906 */
[----:B------:R-:W-:Y:S05]  /*1f6a0*/  @!P1 BRA `(.L_x_483) ;  /* 0x00000004003c9947 */ /* 0x000fea0003800000 */
[--C-:B------:R-:W-:Y:S01]  /*1f6b0*/  FADD.FTZ R108, R171, -R138.reuse ;  /* 0x8000008aab6c7221 */ /* 0x100fe20000010000 */
[----:B------:R-:W-:Y:S01]  /*1f6c0*/  SHF.L.U32 R111, R43, 0x10, RZ ;  /* 0x000000102b6f7819 */ /* 0x000fe200000006ff */
[--C-:B0-----:R-:W-:Y:S01]  /*1f6d0*/  FADD.FTZ R104, R163, -R138.reuse ;  /* 0x8000008aa3687221 */ /* 0x101fe20000010000 */
[----:B------:R-:W-:Y:S02]  /*1f6e0*/  IMAD.U32 R181, R42, 0x10000, RZ ;  /* 0x000100002ab57824 */ /* 0x000fe400078e00ff */
[----:B------:R-:W-:Y:S01]  /*1f6f0*/  FMUL.FTZ R140, R185, R108 ;  /* 0x0000006cb98c7220 */ /* 0x000fe20000410000 */
[----:B------:R-:W-:Y:S01]  /*1f700*/  FADD.FTZ R108, R161, -R138 ;  /* 0x8000008aa16c7221 */ /* 0x000fe20000010000 */
[----:B------:R-:W-:Y:S01]  /*1f710*/  SHF.L.U32 R105, R51, 0x10, RZ ;  /* 0x0000001033697819 */ /* 0x000fe200000006ff */
[----:B------:R-:W-:Y:S01]  /*1f720*/  IMAD.U32 R107, R71, 0x10000, RZ ;  /* 0x00010000476b7824 */ /* 0x000fe200078e00ff */
[----:B------:R-:W-:Y:S01]  /*1f730*/  SHF.L.U32 R109, R55, 0x10, RZ ;  /* 0x00000010376d7819 */ /* 0x000fe200000006ff */
[----:B------:R-:W-:-:S02]  /*1f740*/  IMAD.U32 R106, R79, 0x10000, RZ ;  /* 0x000100004f6a7824 */ /* 0x000fc400078e00ff */
[----:B------:R-:W-:Y:S01]  /*1f750*/  FMUL.FTZ R104, R185, R104 ;  /* 0x00000068b9687220 */ /* 0x000fe20000410000 */
[----:B------:R-:W-:Y:S01]  /*1f760*/  FFMA.FTZ R201, R140, R111, R181 ;  /* 0x0000006f8cc97223 */ /* 0x000fe200000100b5 */
[----:B------:R-:W-:Y:S01]  /*1f770*/  SHF.L.U32 R183, R41, 0x10, RZ ;  /* 0x0000001029b77819 */ /* 0x000fe200000006ff */
[----:B------:R-:W-:Y:S01]  /*1f780*/  IMAD.U32 R187, R40, 0x10000, RZ ;  /* 0x0001000028bb7824 */ /* 0x000fe200078e00ff */
[----:B------:R-:W-:Y:S01]  /*1f790*/  SHF.L.U32 R111, R47, 0x10, RZ ;  /* 0x000000102f6f7819 */ /* 0x000fe200000006ff */
[----:B------:R-:W-:Y:S02]  /*1f7a0*/  IMAD.U32 R181, R46, 0x10000, RZ ;  /* 0x000100002eb57824 */ /* 0x000fe400078e00ff */
[----:B------:R-:W-:Y:S01]  /*1f7b0*/  FMUL.FTZ R110, R185, R108 ;  /* 0x0000006cb96e7220 */ /* 0x000fe20000410000 */
[C---:B------:R-:W-:Y:S01]  /*1f7c0*/  FFMA.FTZ R158, R104.reuse, R105, R107 ;  /* 0x00000069689e7223 */ /* 0x040fe2000001006b */
[----:B------:R-:W-:Y:S01]  /*1f7d0*/  FFMA.FTZ R160, R104, R109, R106 ;  /* 0x0000006d68a07223 */ /* 0x000fe2000001006a */
[--C-:B------:R-:W-:Y:S01]  /*1f7e0*/  FADD.FTZ R108, R149, -R138.reuse ;  /* 0x8000008a956c7221 */ /* 0x100fe20000010000 */
[----:B------:R-:W-:Y:S01]  /*1f7f0*/  FADD.FTZ R104, R151, -R138 ;  /* 0x8000008a97687221 */ /* 0x000fe20000010000 */
[----:B------:R-:W-:Y:S01]  /*1f800*/  FFMA.FTZ R203, R140, R183, R187 ;  /* 0x000000b78ccb7223 */ /* 0x000fe200000100bb */
[----:B------:R-:W-:Y:S01]  /*1f810*/  FFMA.FTZ R197, R110, R111, R181 ;  /* 0x0000006f6ec57223 */ /* 0x000fe200000100b5 */
[----:B------:R-:W-:Y:S01]  /*1f820*/  SHF.L.U32 R183, R45, 0x10, RZ ;  /* 0x000000102db77819 */ /* 0x000fe200000006ff */
[----:B------:R-:W-:Y:S01]  /*1f830*/  IMAD.U32 R187, R44, 0x10000, RZ ;  /* 0x000100002cbb7824 */ /* 0x000fe200078e00ff */
[----:B------:R-:W-:Y:S01]  /*1f840*/  SHF.L.U32 R111, R116, 0x10, RZ ;  /* 0x00000010746f7819 */ /* 0x000fe200000006ff */
[----:B------:R-:W-:Y:S01]  /*1f850*/  IMAD.U32 R181, R115, 0x10000, RZ ;  /* 0x0001000073b57824 */ /* 0x000fe200078e00ff */
[----:B------:R-:W-:Y:S01]  /*1f860*/  SHF.L.U32 R105, R50, 0x10, RZ ;  /* 0x0000001032697819 */ /* 0x000fe200000006ff */
[----:B------:R-:W-:Y:S01]  /*1f870*/  FMUL.FTZ R140, R185, R108 ;  /* 0x0000006cb98c7220 */ /* 0x000fe20000410000 */
[----:B------:R-:W-:Y:S01]  /*1f880*/  SHF.L.U32 R109, R54, 0x10, RZ ;  /* 0x00000010366d7819 */ /* 0x000fe200000006ff */
[----:B------:R-:W-:-:S02]  /*1f890*/  IMAD.U32 R107, R70, 0x10000, RZ ;  /* 0x00010000466b7824 */ /* 0x000fc400078e00ff */
[----:B------:R-:W-:Y:S01]  /*1f8a0*/  FMUL.FTZ R104, R185, R104 ;  /* 0x00000068b9687220 */ /* 0x000fe20000410000 */
[----:B------:R-:W-:Y:S02]  /*1f8b0*/  IMAD.U32 R106, R78, 0x10000, RZ ;  /* 0x000100004e6a7824 */ /* 0x000fe400078e00ff */
[----:B------:R-:W-:Y:S01]  /*1f8c0*/  FFMA.FTZ R199, R110, R183, R187 ;  /* 0x000000b76ec77223 */ /* 0x000fe200000100bb */
[----:B------:R-:W-:Y:S01]  /*1f8d0*/  FFMA.FTZ R191, R140, R111, R181 ;  /* 0x0000006f8cbf7223 */ /* 0x000fe200000100b5 */
[----:B------:R-:W0:Y:S01]  /*1f8e0*/  LDC.64 R182, c[0x0][0x428] ;  /* 0x00010a00ffb67b82 */ /* 0x000e220000000a00 */
[C---:B------:R-:W-:Y:S01]  /*1f8f0*/  FFMA.FTZ R154, R104.reuse, R105, R107 ;  /* 0x00000069689a7223 */ /* 0x040fe2000001006b */
[----:B------:R-:W-:Y:S01]  /*1f900*/  FFMA.FTZ R156, R104, R109, R106 ;  /* 0x0000006d689c7223 */ /* 0x000fe2000001006a */
[--C-:B------:R-:W-:Y:S01]  /*1f910*/  FADD.FTZ R104, R137, -R138.reuse ;  /* 0x8000008a89687221 */ /* 0x100fe20000010000 */
[----:B------:R-:W-:Y:S01]  /*1f920*/  SHF.L.U32 R105, R49, 0x10, RZ ;  /* 0x0000001031697819 */ /* 0x000fe200000006ff */
[----:B------:R-:W-:Y:S01]  /*1f930*/  IMAD.U32 R107, R69, 0x10000, RZ ;  /* 0x00010000456b7824 */ /* 0x000fe200078e00ff */
[----:B------:R-:W-:Y:S01]  /*1f940*/  SHF.L.U32 R109, R53, 0x10, RZ ;  /* 0x00000010356d7819 */ /* 0x000fe200000006ff */
[----:B------:R-:W-:Y:S01]  /*1f950*/  IMAD.U32 R106, R77, 0x10000, RZ ;  /* 0x000100004d6a7824 */ /* 0x000fe200078e00ff */
[----:B------:R-:W1:Y:S01]  /*1f960*/  LDC.64 R180, c[0x0][0x430] ;  /* 0x00010c00ffb47b82 */ /* 0x000e620000000a00 */
[----:B------:R-:W-:Y:S01]  /*1f970*/  FMUL.FTZ R104, R185, R104 ;  /* 0x00000068b9687220 */ /* 0x000fe20000410000 */
[----:B------:R-:W-:Y:S01]  /*1f980*/  FADD.FTZ R108, R135, -R138 ;  /* 0x8000008a876c7221 */ /* 0x000fe20000010000 */
[----:B------:R-:W-:Y:S01]  /*1f990*/  SHF.L.U32 R193, R114, 0x10, RZ ;  /* 0x0000001072c17819 */ /* 0x000fe200000006ff */
[----:B------:R-:W-:-:S02]  /*1f9a0*/  IMAD.U32 R195, R113, 0x10000, RZ ;  /* 0x0001000071c37824 */ /* 0x000fc400078e00ff */
[C---:B------:R-:W-:Y:S01]  /*1f9b0*/  FFMA.FTZ R146, R104.reuse, R105, R107 ;  /* 0x0000006968927223 */ /* 0x040fe2000001006b */
        /* <DEDUP_REMOVED lines=9> */
[----:B------:R-:W-:Y:S01]  /*1fa50*/  FMUL.FTZ R110, R185, R108 ;  /* 0x0000006cb96e7220 */ /* 0x000fe20000410000 */
[----:B------:R-:W-:-:S02]  /*1fa60*/  IMAD.U32 R106, R76, 0x10000, RZ ;  /* 0x000100004c6a7824 */ /* 0x000fc400078e00ff */
[----:B------:R-:W-:Y:S01]  /*1fa70*/  FFMA.FTZ R193, R140, R193, R195 ;  /* 0x000000c18cc17223 */ /* 0x000fe200000100c3 */
[----:B------:R-:W-:Y:S02]  /*1fa80*/  IMAD.U32 R144, R117, 0x10000, RZ ;  /* 0x0001000075907824 */ /* 0x000fe400078e00ff */
[----:B------:R-:W-:Y:S01]  /*1fa90*/  FFMA.FTZ R108, R104, R105, R107 ;  /* 0x00000069686c7223 */ /* 0x000fe2000001006b */
[----:B------:R-:W-:Y:S01]  /*1faa0*/  FFMA.FTZ R111, R110, R111, R187 ;  /* 0x0000006f6e6f7223 */ /* 0x000fe200000100bb */
[----:B------:R-:W-:Y:S01]  /*1fab0*/  FFMA.FTZ R140, R104, R109, R106 ;  /* 0x0000006d688c7223 */ /* 0x000fe2000001006a */
[----:B------:R-:W-:Y:S01]  /*1fac0*/  FFMA.FTZ R189, R110, R189, R144 ;  /* 0x000000bd6ebd7223 */ /* 0x000fe20000010090 */
[----:B------:R-:W-:Y:S01]  /*1fad0*/  F2FP.BF16.F32.PACK_AB R107, R201, R158 ;  /* 0x0000009ec96b723e */ /* 0x000fe200000010ff */
[C---:B0-----:R-:W-:Y:S01]  /*1fae0*/  IMAD.WIDE.U32 R182, R132.reuse, 0x10, R182 ;  /* 0x0000001084b67825 */ /* 0x041fe200078e00b6 */
[----:B------:R-:W-:Y:S02]  /*1faf0*/  F2FP.BF16.F32.PACK_AB R106, R197, R154 ;  /* 0x0000009ac56a723e */ /* 0x000fe400000010ff */
[----:B------:R-:W-:Y:S01]  /*1fb00*/  F2FP.BF16.F32.PACK_AB R105, R191, R146 ;  /* 0x00000092bf69723e */ /* 0x000fe200000010ff */
[----:B-1----:R-:W-:Y:S01]  /*1fb10*/  IMAD.WIDE.U32 R180, R132, 0x10, R180 ;  /* 0x0000001084b47825 */ /* 0x002fe200078e00b4 */
[----:B------:R-:W-:-:S02]  /*1fb20*/  F2FP.BF16.F32.PACK_AB R104, R111, R108 ;  /* 0x0000006c6f68723e */ /* 0x000fc400000010ff */
[----:B------:R-:W-:Y:S02]  /*1fb30*/  F2FP.BF16.F32.PACK_AB R111, R203, R160 ;  /* 0x000000a0cb6f723e */ /* 0x000fe400000010ff */
[----:B------:R-:W-:Y:S01]  /*1fb40*/  F2FP.BF16.F32.PACK_AB R110, R199, R156 ;  /* 0x0000009cc76e723e */ /* 0x000fe200000010ff */
[----:B------:R1:W-:Y:S01]  /*1fb50*/  STG.E.128 desc[UR6][R182.64], R104 ;  /* 0x00000068b6007986 */ /* 0x0003e2000c101d06 */
[----:B------:R-:W-:Y:S02]  /*1fb60*/  F2FP.BF16.F32.PACK_AB R109, R193, R152 ;  /* 0x00000098c16d723e */ /* 0x000fe400000010ff */
[----:B------:R-:W-:Y:S02]  /*1fb70*/  F2FP.BF16.F32.PACK_AB R108, R189, R140 ;  /* 0x0000008cbd6c723e */ /* 0x000fe400000010ff */
[----:B------:R-:W-:-:S03]  /*1fb80*/  IADD3 R132, PT, PT, R132, 0x100, RZ ;  /* 0x0000010084847810 */ /* 0x000fc60007ffe0ff */
[----:B------:R1:W-:Y:S04]  /*1fb90*/  STG.E.128 desc[UR6][R180.64], R108 ;  /* 0x0000006cb4007986 */ /* 0x0003e8000c101d06 */
.L_x_483:
[----:B------:R-:W-:Y:S05]  /*1fba0*/  BSYNC.RECONVERGENT B0 ;  /* 0x0000000000007941 */ /* 0x000fea0003800200 */
.L_x_482:
[----:B------:R-:W-:Y:S01]  /*1fbb0*/  LOP3.LUT P1, RZ, R4, 0x40, RZ, 0xc0, !PT ;  /* 0x0000004004ff7812 */ /* 0x000fe2000782c0ff */
[----:B------:R-:W-:-:S12]  /*1fbc0*/  BSSY.RECONVERGENT B0, `(.L_x_484) ;  /* 0x0000051000007945 */ /* 0x000fd80003800200 */
[----:B------:R-:W-:Y:S05]  /*1fbd0*/  @!P1 BRA `(.L_x_485) ;  /* 0x00000004003c9947 */ /* 0x000fea0003800000 */
[--C-:B-1----:R-:W-:Y:S01]  /*1fbe0*/  FADD.FTZ R108, R173, -R138.reuse ;  /* 0x8000008aad6c7221 */ /* 0x102fe20000010000 */
[----:B0-----:R-:W-:Y:S01]  /*1fbf0*/  SHF.L.U32 R181, R26, 0x10, RZ ;  /* 0x000000101ab57819 */ /* 0x001fe200000006ff */
[--C-:B------:R-:W-:Y:S01]  /*1fc00*/  FADD.FTZ R104, R167, -R138.reuse ;  /* 0x8000008aa7687221 */ /* 0x100fe20000010000 */
        /* <DEDUP_REMOVED lines=20> */
[----:B------:R-:W-:Y:S01]  /*1fd50*/  IMAD.U32 R183, R29, 0x10000, RZ ;  /* 0x000100001db77824 */ /* 0x000fe200078e00ff */
[----:B------:R-:W-:Y:S01]  /*1fd60*/  SHF.L.U32 R187, R28, 0x10, RZ ;  /* 0x000000101cbb7819 */ /* 0x000fe200000006ff */
[----:B------:R-:W-:Y:S01]  /*1fd70*/  IMAD.U32 R111, R35, 0x10000, RZ ;  /* 0x00010000236f7824 */ /* 0x000fe200078e00ff */
[----:B------:R-:W-:Y:S01]  /*1fd80*/  SHF.L.U32 R181, R34, 0x10, RZ ;  /* 0x0000001022b57819 */ /* 0x000fe200000006ff */
[----:B------:R-:W-:Y:S01]  /*1fd90*/  FMUL.FTZ R140, R185, R108 ;  /* 0x0000006cb98c7220 */ /* 0x000fe20000410000 */
[----:B------:R-:W-:Y:S01]  /*1fda0*/  SHF.L.U32 R107, R66, 0x10, RZ ;  /* 0x00000010426b7819 */ /* 0x000fe200000006ff */
[----:B------:R-:W-:Y:S01]  /*1fdb0*/  IMAD.U32 R105, R58, 0x10000, RZ ;  /* 0x000100003a697824 */ /* 0x000fe200078e00ff */
[----:B------:R-:W-:Y:S01]  /*1fdc0*/  SHF.L.U32 R106, R74, 0x10, RZ ;  /* 0x000000104a6a7819 */ /* 0x000fe200000006ff */
[----:B------:R-:W-:-:S02]  /*1fdd0*/  IMAD.U32 R109, R62, 0x10000, RZ ;  /* 0x000100003e6d7824 */ /* 0x000fc400078e00ff */
[----:B------:R-:W-:Y:S01]  /*1fde0*/  FMUL.FTZ R104, R185, R104 ;  /* 0x00000068b9687220 */ /* 0x000fe20000410000 */
        /* <DEDUP_REMOVED lines=39> */
[----:B------:R-:W-:Y:S01]  /*20060*/  F2FP.BF16.F32.PACK_AB R111, R203, R160 ;  /* 0x000000a0cb6f723e */ /* 0x000fe200000010ff */
[----:B------:R-:W-:Y:S01]  /*20070*/  VIADD R132, R132, 0x100 ;  /* 0x0000010084847836 */ /* 0x000fe20000000000 */
[----:B------:R-:W-:Y:S01]  /*20080*/  F2FP.BF16.F32.PACK_AB R110, R199, R156 ;  /* 0x0000009cc76e723e */ /* 0x000fe200000010ff */
[----:B------:R2:W-:Y:S01]  /*20090*/  STG.E.128 desc[UR6][R182.64], R104 ;  /* 0x00000068b6007986 */ /* 0x0005e2000c101d06 */
[----:B------:R-:W-:Y:S02]  /*200a0*/  F2FP.BF16.F32.PACK_AB R109, R193, R152 ;  /* 0x00000098c16d723e */ /* 0x000fe400000010ff */
[----:B------:R-:W-:-:S05]  /*200b0*/  F2FP.BF16.F32.PACK_AB R108, R189, R140 ;  /* 0x0000008cbd6c723e */ /* 0x000fca00000010ff */
[----:B------:R2:W-:Y:S02]  /*200c0*/  STG.E.128 desc[UR6][R180.64], R108 ;  /* 0x0000006cb4007986 */ /* 0x0005e4000c101d06 */
.L_x_485:
[----:B------:R-:W-:Y:S05]  /*200d0*/  BSYNC.RECONVERGENT B0 ;  /* 0x0000000000007941 */ /* 0x000fea0003800200 */
.L_x_484:
[----:B------:R-:W-:Y:S04]  /*200e0*/  BSSY.RECONVERGENT B0, `(.L_x_486) ;  /* 0x0000050000007945 */ /* 0x000fe80003800200 */
[----:B------:R-:W-:Y:S05]  /*200f0*/  @!P0 BRA `(.L_x_487) ;  /* 0x0000000400388947 */ /* 0x000fea0003800000 */
[--C-:B012---:R-:W-:Y:S01]  /*20100*/  FADD.FTZ R104, R133, -R138.reuse ;  /* 0x8000008a85687221 */ /* 0x107fe20000010000 */
[----:B------:R-:W-:Y:S01]  /*20110*/  SHF.L.U32 R105, R80, 0x10, RZ ;  /* 0x0000001050697819 */ /* 0x000fe200000006ff */
[----:B------:R-:W-:Y:S02]  /*20120*/  IMAD.U32 R107, R88, 0x10000, RZ ;  /* 0x00010000586b7824 */ /* 0x000fe400078e00ff */
[--C-:B------:R-:W-:Y:S01]  /*20130*/  FADD.FTZ R106, R145, -R138.reuse ;  /* 0x8000008a916a7221 */ /* 0x100fe20000010000 */
[----:B------:R-:W-:Y:S01]  /*20140*/  FMUL.FTZ R104, R185, R104 ;  /* 0x00000068b9687220 */ /* 0x000fe20000410000 */
[--C-:B------:R-:W-:Y:S01]  /*20150*/  FADD.FTZ R110, R157, -R138.reuse ;  /* 0x8000008a9d6e7221 */ /* 0x100fe20000010000 */
[--C-:B------:R-:W-:Y:S01]  /*20160*/  FADD.FTZ R108, R147, -R138.reuse ;  /* 0x8000008a936c7221 */ /* 0x100fe20000010000 */
[----:B------:R-:W-:Y:S02]  /*20170*/  IMAD.U32 R109, R92, 0x10000, RZ ;  /* 0x000100005c6d7824 */ /* 0x000fe400078e00ff */
[----:B------:R-:W-:Y:S01]  /*20180*/  FFMA.FTZ R107, R104, R105, R107 ;  /* 0x00000069686b7223 */ /* 0x000fe2000001006b */
[----:B------:R-:W-:Y:S01]  /*20190*/  SHF.L.U32 R105, R84, 0x10, RZ ;  /* 0x0000001054697819 */ /* 0x000fe200000006ff */
[----:B------:R-:W-:Y:S01]  /*201a0*/  IMAD.U32 R181, R22, 0x10000, RZ ;  /* 0x0001000016b57824 */ /* 0x000fe200078e00ff */
[----:B------:R-:W-:Y:S01]  /*201b0*/  SHF.L.U32 R111, R23, 0x10, RZ ;  /* 0x00000010176f7819 */ /* 0x000fe200000006ff */
[--C-:B------:R-:W-:Y:S01]  /*201c0*/  FADD.FTZ R140, R159, -R138.reuse ;  /* 0x8000008a9f8c7221 */ /* 0x100fe20000010000 */
[--C-:B------:R-:W-:Y:S01]  /*201d0*/  FADD.FTZ R152, R169, -R138.reuse ;  /* 0x8000008aa9987221 */ /* 0x100fe20000010000 */
[--C-:B------:R-:W-:Y:S01]  /*201e0*/  FADD.FTZ R154, R179, -R138.reuse ;  /* 0x8000008ab39a7221 */ /* 0x100fe20000010000 */
[----:B------:R-:W-:Y:S01]  /*201f0*/  FADD.FTZ R156, R177, -R138 ;  /* 0x8000008ab19c7221 */ /* 0x000fe20000010000 */
[C---:B------:R-:W-:Y:S01]  /*20200*/  FMUL.FTZ R106, R185.reuse, R106 ;  /* 0x0000006ab96a7220 */ /* 0x040fe20000410000 */
[----:B------:R-:W-:Y:S01]  /*20210*/  FMUL.FTZ R144, R185, R110 ;  /* 0x0000006eb9907220 */ /* 0x000fe20000410000 */
[----:B------:R-:W-:Y:S01]  /*20220*/  SHF.L.U32 R183, R21, 0x10, RZ ;  /* 0x0000001015b77819 */ /* 0x000fe200000006ff */
[----:B------:R-:W-:-:S02]  /*20230*/  IMAD.U32 R110, R20, 0x10000, RZ ;  /* 0x00010000146e7824 */ /* 0x000fc400078e00ff */
[C---:B------:R-:W-:Y:S01]  /*20240*/  FMUL.FTZ R138, R185.reuse, R108 ;  /* 0x0000006cb98a7220 */ /* 0x040fe20000410000 */
[----:B------:R-:W-:Y:S01]  /*20250*/  FFMA.FTZ R108, R104, R105, R109 ;  /* 0x00000069686c7223 */ /* 0x000fe2000001006d */
[C---:B------:R-:W-:Y:S01]  /*20260*/  FMUL.FTZ R146, R185.reuse, R140 ;  /* 0x0000008cb9927220 */ /* 0x040fe20000410000 */
[C---:B------:R-:W-:Y:S01]  /*20270*/  FMUL.FTZ R152, R185.reuse, R152 ;  /* 0x00000098b9987220 */ /* 0x040fe20000410000 */
[C---:B------:R-:W-:Y:S01]  /*20280*/  FMUL.FTZ R154, R185.reuse, R154 ;  /* 0x0000009ab99a7220 */ /* 0x040fe20000410000 */
[----:B------:R-:W-:Y:S01]  /*20290*/  FMUL.FTZ R156, R185, R156 ;  /* 0x0000009cb99c7220 */ /* 0x000fe20000410000 */
[C---:B------:R-:W-:Y:S01]  /*202a0*/  FFMA.FTZ R104, R106.reuse, R111, R181 ;  /* 0x0000006f6a687223 */ /* 0x040fe200000100b5 */
[----:B------:R-:W-:Y:S01]  /*202b0*/  SHF.L.U32 R187, R81, 0x10, RZ ;  /* 0x0000001051bb7819 */ /* 0x000fe200000006ff */
[----:B------:R-:W-:Y:S01]  /*202c0*/  FFMA.FTZ R185, R106, R183, R110 ;  /* 0x000000b76ab97223 */ /* 0x000fe2000001006e */
[----:B------:R-:W0:Y:S01]  /*202d0*/  LDC.64 R180, c[0x0][0x428] ;  /* 0x00010a00ffb47b82 */ /* 0x000e220000000a00 */
[----:B------:R-:W-:Y:S01]  /*202e0*/  IMAD.U32 R189, R89, 0x10000, RZ ;  /* 0x0001000059bd7824 */ /* 0x000fe200078e00ff */
[----:B------:R-:W-:Y:S01]  /*202f0*/  SHF.L.U32 R191, R85, 0x10, RZ ;  /* 0x0000001055bf7819 */ /* 0x000fe200000006ff */
[----:B------:R-:W-:Y:S01]  /*20300*/  IMAD.U32 R140, R93, 0x10000, RZ ;  /* 0x000100005d8c7824 */ /* 0x000fe200078e00ff */
[----:B------:R-:W-:Y:S01]  /*20310*/  SHF.L.U32 R111, R19, 0x10, RZ ;  /* 0x00000010136f7819 */ /* 0x000fe200000006ff */
[----:B------:R-:W-:Y:S01]  /*20320*/  FFMA.FTZ R105, R138, R187, R189 ;  /* 0x000000bb8a697223 */ /* 0x000fe200000100bd */
[----:B------:R-:W-:-:S02]  /*20330*/  IMAD.U32 R187, R18, 0x10000, RZ ;  /* 0x0001000012bb7824 */ /* 0x000fc400078e00ff */
[----:B------:R-:W-:Y:S01]  /*20340*/  FFMA.FTZ R109, R138, R191, R140 ;  /* 0x000000bf8a6d7223 */ /* 0x000fe2000001008c */
[----:B------:R-:W1:Y:S01]  /*20350*/  LDC.64 R182, c[0x0][0x430] ;  /* 0x00010c00ffb67b82 */ /* 0x000e620000000a00 */
[----:B------:R-:W-:Y:S01]  /*20360*/  SHF.L.U32 R189, R17, 0x10, RZ ;  /* 0x0000001011bd7819 */ /* 0x000fe200000006ff */
[----:B------:R-:W-:Y:S01]  /*20370*/  IMAD.U32 R106, R16, 0x10000, RZ ;  /* 0x00010000106a7824 */ /* 0x000fe200078e00ff */
[----:B------:R-:W-:Y:S01]  /*20380*/  SHF.L.U32 R191, R82, 0x10, RZ ;  /* 0x0000001052bf7819 */ /* 0x000fe200000006ff */
[----:B------:R-:W-:Y:S01]  /*20390*/  IMAD.U32 R193, R90, 0x10000, RZ ;  /* 0x000100005ac17824 */ /* 0x000fe200078e00ff */
[----:B------:R-:W-:Y:S01]  /*203a0*/  SHF.L.U32 R195, R86, 0x10, RZ ;  /* 0x0000001056c37819 */ /* 0x000fe200000006ff */
[----:B------:R-:W-:Y:S01]  /*203b0*/  IMAD.U32 R138, R94, 0x10000, RZ ;  /* 0x000100005e8a7824 */ /* 0x000fe200078e00ff */
[----:B------:R-:W-:Y:S01]  /*203c0*/  SHF.L.U32 R197, R15, 0x10, RZ ;  /* 0x000000100fc57819 */ /* 0x000fe200000006ff */
[----:B------:R-:W-:Y:S02]  /*203d0*/  IMAD.U32 R199, R14, 0x10000, RZ ;  /* 0x000100000ec77824 */ /* 0x000fe400078e00ff */
[C---:B------:R-:W-:Y:S01]  /*203e0*/  FFMA.FTZ R110, R144.reuse, R111, R187 ;  /* 0x0000006f906e7223 */ /* 0x040fe200000100bb */
[----:B------:R-:W-:Y:S01]  /*203f0*/  FFMA.FTZ R144, R144, R189, R106 ;  /* 0x000000bd90907223 */ /* 0x000fe2000001006a */
[C---:B------:R-:W-:Y:S01]  /*20400*/  FFMA.FTZ R106, R146.reuse, R191, R193 ;  /* 0x000000bf926a7223 */ /* 0x040fe200000100c1 */
[----:B------:R-:W-:Y:S01]  /*20410*/  SHF.L.U32 R111, R13, 0x10, RZ ;  /* 0x000000100d6f7819 */ /* 0x000fe200000006ff */
[----:B------:R-:W-:Y:S01]  /*20420*/  FFMA.FTZ R138, R146, R195, R138 ;  /* 0x000000c3928a7223 */ /* 0x000fe2000001008a */
[----:B------:R-:W-:Y:S01]  /*20430*/  IMAD.U32 R187, R12, 0x10000, RZ ;  /* 0x000100000cbb7824 */ /* 0x000fe200078e00ff */
[----:B------:R-:W-:Y:S01]  /*20440*/  SHF.L.U32 R193, R87, 0x10, RZ ;  /* 0x0000001057c17819 */ /* 0x000fe200000006ff */
[----:B------:R-:W-:Y:S01]  /*20450*/  FFMA.FTZ R197, R152, R197, R199 ;  /* 0x000000c598c57223 */ /* 0x000fe200000100c7 */
[----:B------:R-:W-:Y:S01]  /*20460*/  SHF.L.U32 R189, R83, 0x10, RZ ;  /* 0x0000001053bd7819 */ /* 0x000fe200000006ff */
[----:B------:R-:W-:Y:S01]  /*20470*/  IMAD.U32 R140, R95, 0x10000, RZ ;  /* 0x000100005f8c7824 */ /* 0x000fe200078e00ff */
[----:B------:R-:W-:Y:S01]  /*20480*/  SHF.L.U32 R195, R11, 0x10, RZ ;  /* 0x000000100bc37819 */ /* 0x000fe200000006ff */
[----:B------:R-:W-:Y:S01]  /*20490*/  IMAD.U32 R191, R91, 0x10000, RZ ;  /* 0x000100005bbf7824 */ /* 0x000fe200078e00ff */
[----:B------:R-:W-:Y:S01]  /*204a0*/  SHF.L.U32 R201, R9, 0x10, RZ ;  /* 0x0000001009c97819 */ /* 0x000fe200000006ff */
[----:B------:R-:W-:-:S02]  /*204b0*/  IMAD.U32 R199, R10, 0x10000, RZ ;  /* 0x000100000ac77824 */ /* 0x000fc400078e00ff */
[----:B------:R-:W-:Y:S01]  /*204c0*/  FFMA.FTZ R187, R152, R111, R187 ;  /* 0x0000006f98bb7223 */ /* 0x000fe200000100bb */
[----:B------:R-:W-:Y:S02]  /*204d0*/  IMAD.U32 R146, R8, 0x10000, RZ ;  /* 0x0001000008927824 */ /* 0x000fe400078e00ff */
[C---:B------:R-:W-:Y:S01]  /*204e0*/  FFMA.FTZ R111, R154.reuse, R193, R140 ;  /* 0x000000c19a6f7223 */ /* 0x040fe2000001008c */
[----:B------:R-:W-:Y:S01]  /*204f0*/  FFMA.FTZ R189, R154, R189, R191 ;  /* 0x000000bd9abd7223 */ /* 0x000fe200000100bf */
[C---:B------:R-:W-:Y:S01]  /*20500*/  FFMA.FTZ R140, R156.reuse, R195, R199 ;  /* 0x000000c39c8c7223 */ /* 0x040fe200000100c7 */
[----:B------:R-:W-:Y:S01]  /*20510*/  FFMA.FTZ R146, R156, R201, R146 ;  /* 0x000000c99c927223 */ /* 0x000fe20000010092 */
[----:B------:R-:W-:Y:S01]  /*20520*/  F2FP.BF16.F32.PACK_AB R104, R104, R107 ;  /* 0x0000006b6868723e */ /* 0x000fe200000010ff */
[----:B0-----:R-:W-:Y:S01]  /*20530*/  IMAD.WIDE.U32 R180, R132, 0x10, R180 ;  /* 0x0000001084b47825 */ /* 0x001fe200078e00b4 */
        /* <DEDUP_REMOVED lines=8> */
[----:B------:R-:W-:-:S05]  /*205c0*/  F2FP.BF16.F32.PACK_AB R108, R185, R108 ;  /* 0x0000006cb96c723e */ /* 0x000fca00000010ff */
[----:B------:R3:W-:Y:S02]  /*205d0*/  STG.E.128 desc[UR6][R182.64], R108 ;  /* 0x0000006cb6007986 */ /* 0x0007e4000c101d06 */
.L_x_487:
[----:B------:R-:W-:Y:S05]  /*205e0*/  BSYNC.RECONVERGENT B0 ;  /* 0x0000000000007941 */ /* 0x000fea0003800200 */
.L_x_486:
[----:B0123--:R-:W0:Y:S01]  /*205f0*/  LDC.64 R104, c[0x0][0x380] ;  /* 0x0000e000ff687b82 */ /* 0x00fe220000000a00 */
[----:B------:R-:W-:Y:S01]  /*20600*/  UPLOP3.LUT UP1, UPT, UPT, UPT, UP1, 0x40, 0x4 ;  /* 0x000000000004789c */ /* 0x000fe20003f2e810 */
[----:B0-----:R-:W-:-:S04]  /*20610*/  IADD3 R5, PT, PT, R5, R104, RZ ;  /* 0x0000006805057210 */ /* 0x001fc80007ffe0ff */
[----:B------:R-:W-:-:S13]  /*20620*/  ISETP.GE.AND P0, PT, R5, R105, PT ;  /* 0x000000690500720c */ /* 0x000fda0003f06270 */
[----:B------:R-:W-:Y:S05]  /*20630*/  @!P0 BRA `(.L_x_488) ;  /* 0xfffffe1000588947 */ /* 0x000fea000383ffff */
[----:B------:R-:W-:Y:S05]  /*20640*/  EXIT ;  /* 0x000000000000794d */ /* 0x000fea0003800000 */
.L_x_489:
        /* <DEDUP_REMOVED lines=11> */
.L_x_13668:


//--------------------- .text._ZN10layer_norm31ln_parallel_residual_fwd_kernelINS_13Kernel_traitsI13__nv_bfloat16S2_S2_S2_fjLj6144ELj1ELj1ELj8ELj16ENS_18Kernel_traits_baseILj6144ES2_S2_S2_S2_fjLj256EEEEELb1ELb0ELb1EEEvNS_9FwdParamsE --------------------------
	.section	.text._ZN10layer_norm31ln_parallel_residual_fwd_kernelINS_13Kernel_traitsI13__nv_bfloat16S2_S2_S2_fjLj6144ELj1ELj1ELj8ELj16ENS_18Kernel_traits_baseILj6144ES2_S2_S2_S2_fjLj256EEEEELb1ELb0ELb1EEEvNS_9FwdParamsE,"ax",@progbits
	.align	128
        .global         _ZN10layer_norm31ln_parallel_residual_fwd_kernelINS_13Kernel_traitsI13__nv_bfloat16S2_S2_S2_fjLj6144ELj1ELj1ELj8ELj16ENS_18Kernel_traits_baseILj6144ES2_S2_S2_S2_fjLj256EEEEELb1ELb0ELb1EEEvNS_9FwdParamsE
        .type           _ZN10layer_norm31ln_parallel_residual_fwd_kernelINS_13Kernel_traitsI13__nv_bfloat16S2_S2_S2_fjLj6144ELj1ELj1ELj8ELj16ENS_18Kernel_traits_baseILj6144ES2_S2_S2_S2_fjLj256EEEEELb1ELb0ELb1EEEvNS_9FwdParamsE,@function
        .size           _ZN10layer_norm31ln_parallel_residual_fwd_kernelINS_13Kernel_traitsI13__nv_bfloat16S2_S2_S2_fjLj6144ELj1ELj1ELj8ELj16ENS_18Kernel_traits_baseILj6144ES2_S2_S2_S2_fjLj256EEEEELb1ELb0ELb1EEEvNS_9FwdParamsE,(.L_x_13669 - _ZN10layer_norm31ln_parallel_residual_fwd_kernelINS_13Kernel_traitsI13__nv_bfloat16S2_S2_S2_fjLj6144ELj1ELj1ELj8ELj16ENS_18Kernel_traits_baseILj6144ES2_S2_S2_S2_fjLj256EEEEELb1ELb0ELb1EEEvNS_9FwdParamsE)
        .other          _ZN10layer_norm31ln_parallel_residual_fwd_kernelINS_13Kernel_traitsI13__nv_bfloat16S2_S2_S2_fjLj6144ELj1ELj1ELj8ELj16ENS_18Kernel_traits_baseILj6144ES2_S2_S2_S2_fjLj256EEEEELb1ELb0ELb1EEEvNS_9FwdParamsE,@"STO_CUDA_ENTRY STV_DEFAULT"
_ZN10layer_norm31ln_parallel_residual_fwd_kernelINS_13Kernel_traitsI13__nv_bfloat16S2_S2_S2_fjLj6144ELj1ELj1ELj8ELj16ENS_18Kernel_traits_baseILj6144ES2_S2_S2_S2_fjLj256EEEEELb1ELb0ELb1EEEvNS_9FwdParamsE:
.text._ZN10layer_norm31ln_parallel_residual_fwd_kernelINS_13Kernel_traitsI13__nv_bfloat16S2_S2_S2_fjLj6144ELj1ELj1ELj8ELj16ENS_18Kernel_traits_baseILj6144ES2_S2_S2_S2_fjLj256EEEEELb1ELb0ELb1EEEvNS_9FwdParamsE:
[----:B------:R-:W-:Y:S01]  /*0000*/  LDC R1, c[0x0][0x37c] ;  /* 0x0000df00ff017b82 */ /* 0x000fe20000000800 */
[----:B------:R-:W0:Y:S07]  /*0010*/  LDCU.U8 UR4, c[0x0][0x464] ;  /* 0x00008c80ff0477ac */ /* 0x000e2e0008000000 */
[----:B------:R-:W1:Y:S01]  /*0020*/  LDC R160, c[0x0][0x458] ;  /* 0x00011600ffa07b82 */ /* 0x000e620000000800 */
[----:B------:R-:W2:Y:S07]  /*0030*/  LDCU.64 UR8, c[0x0][0x358] ;  /* 0x00006b00ff0877ac */ /* 0x000eae0008000a00 */
[----:B------:R-:W3:Y:S01]  /*0040*/  LDC R161, c[0x0][0x45c] ;  /* 0x00011700ffa17b82 */ /* 0x000ee20000000800 */
        /* <DEDUP_REMOVED lines=10> */
[----:B------:R-:W2:Y:S01]  /*00f0*/  S2R R140, SR_TID.X ;  /* 0x00000000008c7919 */ /* 0x000ea20000002100 */
[----:B0-----:R-:W-:-:S04]  /*0100*/  UISETP.NE.U32.AND UP0, UPT, UR4, URZ, UPT ;  /* 0x000000ff0400728c */ /* 0x001fc8000bf05070 */
[----:B------:R-:W-:Y:S01]  /*0110*/  UISETP.NE.AND.EX UP0, UPT, UR5, URZ, UPT, UP0 ;  /* 0x000000ff0500728c */ /* 0x000fe2000bf05300 */
[----:B-1----:R-:W-:-:S05]  /*0120*/  @P0 IADD3 R160, P1, PT, R2, R5, RZ ;  /* 0x0000000502a00210 */ /* 0x002fca0007f3e0ff */
[----:B------:R-:W-:-:S05]  /*0130*/  @P0 IMAD.X R161, RZ, RZ, R3, P1 ;  /* 0x000000ffffa10224 */ /* 0x000fca00008e0603 */
[--C-:B------:R-:W-:Y:S02]  /*0140*/  SHF.R.U64 R0, R160, 0x2, R161.reuse ;  /* 0x00000002a0007819 */ /* 0x100fe400000012a1 */
[----:B------:R-:W-:Y:S01]  /*0150*/  SHF.R.U32.HI R2, RZ, 0x2, R161 ;  /* 0x00000002ff027819 */ /* 0x000fe200000116a1 */
[----:B--2---:R-:W-:Y:S06]  /*0160*/  BRA.U UP0, `(.L_x_490) ;  /* 0x0000000100cc7547 */ /* 0x004fec000b800000 */
[----:B------:R-:W0:Y:S02]  /*0170*/  LDCU.64 UR4, c[0x0][0x440] ;  /* 0x00008800ff0477ac */ /* 0x000e240008000a00 */
[----:B0-----:R-:W-:-:S04]  /*0180*/  UISETP.NE.U32.AND UP0, UPT, UR4, URZ, UPT ;  /* 0x000000ff0400728c */ /* 0x001fc8000bf05070 */
[----:B------:R-:W-:-:S09]  /*0190*/  UISETP.NE.AND.EX UP0, UPT, UR5, URZ, UPT, UP0 ;  /* 0x000000ff0500728c */ /* 0x000fd2000bf05300 */
[----:B------:R-:W-:Y:S05]  /*01a0*/  BRA.U UP0, `(.L_x_491) ;  /* 0x0000000100607547 */ /* 0x000fea000b800000 */
[----:B------:R-:W0:Y:S08]  /*01b0*/  LDC.64 R10, c[0x0][0x3d0] ;  /* 0x0000f400ff0a7b82 */ /* 0x000e300000000a00 */
[----:B------:R-:W1:Y:S01]  /*01c0*/  LDC.64 R14, c[0x0][0x3d8] ;  /* 0x0000f600ff0e7b82 */ /* 0x000e620000000a00 */
[----:B------:R-:W-:Y:S01]  /*01d0*/  HFMA2 R3, -RZ, RZ, 0, 0 ;  /* 0x00000000ff037431 */ /* 0x000fe200000001ff */
[----:B------:R-:W-:-:S02]  /*01e0*/  CS2R R4, SRZ ;  /* 0x0000000000047805 */ /* 0x000fc4000001ff00 */
[----:B------:R-:W-:Y:S02]  /*01f0*/  CS2R R6, SRZ ;  /* 0x0000000000067805 */ /* 0x000fe4000001ff00 */
[----:B------:R-:W-:Y:S02]  /*0200*/  CS2R R8, SRZ ;  /* 0x0000000000087805 */ /* 0x000fe4000001ff00 */
[----:B------:R-:W-:Y:S02]  /*0210*/  CS2R R12, SRZ ;  /* 0x00000000000c7805 */ /* 0x000fe4000001ff00 */
[----:B------:R-:W-:Y:S02]  /*0220*/  CS2R R78, SRZ ;  /* 0x00000000004e7805 */ /* 0x000fe4000001ff00 */
[----:B------:R-:W-:Y:S02]  /*0230*/  CS2R R76, SRZ ;  /* 0x00000000004c7805 */ /* 0x000fe4000001ff00 */
[----:B------:R-:W-:-:S02]  /*0240*/  CS2R R82, SRZ ;  /* 0x0000000000527805 */ /* 0x000fc4000001ff00 */
[----:B------:R-:W-:Y:S02]  /*0250*/  CS2R R80, SRZ ;  /* 0x0000000000507805 */ /* 0x000fe4000001ff00 */
[----:B------:R-:W-:Y:S01]  /*0260*/  CS2R R86, SRZ ;  /* 0x0000000000567805 */ /* 0x000fe2000001ff00 */
[----:B0-----:R-:W-:Y:S01]  /*0270*/  IMAD.WIDE.U32 R10, R140, 0x10, R10 ;  /* 0x000000108c0a7825 */ /* 0x001fe200078e000a */
[----:B------:R-:W-:-:S04]  /*0280*/  CS2R R84, SRZ ;  /* 0x0000000000547805 */ /* 0x000fc8000001ff00 */
[----:B------:R-:W5:Y:S01]  /*0290*/  LDG.E.128 R52, desc[UR8][R10.64] ;  /* 0x000000080a347981 */ /* 0x000f62000c1e1d00 */
[----:B-1----:R-:W-:-:S03]  /*02a0*/  IMAD.WIDE.U32 R14, R140, 0x10, R14 ;  /* 0x000000108c0e7825 */ /* 0x002fc600078e000e */
[----:B------:R-:W5:Y:S04]  /*02b0*/  LDG.E.128 R56, desc[UR8][R10.64+0x1000] ;  /* 0x001000080a387981 */ /* 0x000f68000c1e1d00 */
[----:B------:R0:W5:Y:S04]  /*02c0*/  LDG.E.128 R60, desc[UR8][R10.64+0x2000] ;  /* 0x002000080a3c7981 */ /* 0x000168000c1e1d00 */
[----:B------:R-:W5:Y:S04]  /*02d0*/  LDG.E.128 R64, desc[UR8][R14.64] ;  /* 0x000000080e407981 */ /* 0x000f68000c1e1d00 */
[----:B------:R-:W5:Y:S01]  /*02e0*/  LDG.E.128 R68, desc[UR8][R14.64+0x1000] ;  /* 0x001000080e447981 */ /* 0x000f62000c1e1d00 */
[----:B0-----:R-:W-:-:S03]  /*02f0*/  CS2R R10, SRZ ;  /* 0x00000000000a7805 */ /* 0x001fc6000001ff00 */
[----:B------:R0:W5:Y:S02]  /*0300*/  LDG.E.128 R72, desc[UR8][R14.64+0x2000] ;  /* 0x002000080e487981 */ /* 0x000164000c1e1d00 */
[----:B0-----:R-:W-:Y:S01]  /*0310*/  IMAD.MOV.U32 R14, RZ, RZ, RZ ;  /* 0x000000ffff0e7224 */ /* 0x001fe200078e00ff */
[----:B------:R-:W-:Y:S06]  /*0320*/  BRA `(.L_x_492) ;  /* 0x0000000400307947 */ /* 0x000fec0003800000 */
.L_x_491:
[----:B------:R-:W0:Y:S08]  /*0330*/  LDC.64 R4, c[0x0][0x3d0] ;  /* 0x0000f400ff047b82 */ /* 0x000e300000000a00 */
[----:B------:R-:W1:Y:S08]  /*0340*/  LDC.64 R6, c[0x0][0x3d8] ;  /* 0x0000f600ff067b82 */ /* 0x000e700000000a00 */
[----:B------:R-:W2:Y:S01]  /*0350*/  LDC.64 R14, c[0x0][0x440] ;  /* 0x00011000ff0e7b82 */ /* 0x000ea20000000a00 */
[----:B------:R-:W-:Y:S01]  /*0360*/  IMAD.MOV.U32 R3, RZ, RZ, RZ ;  /* 0x000000ffff037224 */ /* 0x000fe200078e00ff */
[----:B------:R-:W-:Y:S01]  /*0370*/  CS2R R12, SRZ ;  /* 0x00000000000c7805 */ /* 0x000fe2000001ff00 */
[----:B0-----:R-:W-:Y:S01]  /*0380*/  IMAD.WIDE.U32 R8, R140, 0x10, R4 ;  /* 0x000000108c087825 */ /* 0x001fe200078e0004 */
[----:B------:R-:W-:-:S04]  /*0390*/  CS2R R4, SRZ ;  /* 0x0000000000047805 */ /* 0x000fc8000001ff00 */
[----:B------:R-:W5:Y:S01]  /*03a0*/  LDG.E.128 R52, desc[UR8][R8.64] ;  /* 0x0000000808347981 */ /* 0x000f62000c1e1d00 */
[----:B-1----:R-:W-:-:S03]  /*03b0*/  IMAD.WIDE.U32 R10, R140, 0x10, R6 ;  /* 0x000000108c0a7825 */ /* 0x002fc600078e0006 */
[----:B------:R-:W5:Y:S01]  /*03c0*/  LDG.E.128 R56, desc[UR8][R8.64+0x1000] ;  /* 0x0010000808387981 */ /* 0x000f62000c1e1d00 */
[----:B------:R-:W-:-:S03]  /*03d0*/  CS2R R6, SRZ ;  /* 0x0000000000067805 */ /* 0x000fc6000001ff00 */
[----:B------:R0:W5:Y:S01]  /*03e0*/  LDG.E.128 R60, desc[UR8][R8.64+0x2000] ;  /* 0x00200008083c7981 */ /* 0x000162000c1e1d00 */
[----:B--2---:R-:W-:-:S03]  /*03f0*/  IMAD.WIDE.U32 R14, R140, 0x10, R14 ;  /* 0x000000108c0e7825 */ /* 0x004fc600078e000e */
[----:B------:R-:W5:Y:S04]  /*0400*/  LDG.E.128 R64, desc[UR8][R10.64] ;  /* 0x000000080a407981 */ /* 0x000f68000c1e1d00 */
[----:B------:R-:W5:Y:S01]  /*0410*/  LDG.E.128 R68, desc[UR8][R10.64+0x1000] ;  /* 0x001000080a447981 */ /* 0x000f62000c1e1d00 */
[----:B0-----:R-:W-:-:S03]  /*0420*/  CS2R R8, SRZ ;  /* 0x0000000000087805 */ /* 0x001fc6000001ff00 */
[----:B------:R0:W5:Y:S04]  /*0430*/  LDG.E.128 R72, desc[UR8][R10.64+0x2000] ;  /* 0x002000080a487981 */ /* 0x000168000c1e1d00 */
[----:B------:R-:W5:Y:S04]  /*0440*/  LDG.E.128 R84, desc[UR8][R14.64] ;  /* 0x000000080e547981 */ /* 0x000f68000c1e1d00 */
[----:B------:R-:W5:Y:S01]  /*0450*/  LDG.E.128 R80, desc[UR8][R14.64+0x1000] ;  /* 0x001000080e507981 */ /* 0x000f62000c1e1d00 */
[----:B0-----:R-:W-:-:S03]  /*0460*/  CS2R R10, SRZ ;  /* 0x00000000000a7805 */ /* 0x001fc6000001ff00 */
[----:B------:R0:W5:Y:S02]  /*0470*/  LDG.E.128 R76, desc[UR8][R14.64+0x2000] ;  /* 0x002000080e4c7981 */ /* 0x000164000c1e1d00 */
[----:B0-----:R-:W-:Y:S01]  /*0480*/  MOV R14, RZ ;  /* 0x000000ff000e7202 */ /* 0x001fe20000000f00 */
[----:B------:R-:W-:Y:S06]  /*0490*/  BRA `(.L_x_492) ;  /* 0x0000000000d47947 */ /* 0x000fec0003800000 */
.L_x_490:
        /* <DEDUP_REMOVED lines=13> */
[----:B------:R-:W5:Y:S04]  /*0570*/  LDG.E.128 R52, desc[UR8][R6.64] ;  /* 0x0000000806347981 */ /* 0x000f68000c1e1d00 */
[----:B------:R-:W5:Y:S04]  /*0580*/  LDG.E.128 R64, desc[UR8][R8.64] ;  /* 0x0000000808407981 */ /* 0x000f68000c1e1d00 */
[----:B------:R-:W5:Y:S04]  /*0590*/  LDG.E.128 R56, desc[UR8][R6.64+0x1000] ;  /* 0x0010000806387981 */ /* 0x000f68000c1e1d00 */
[----:B------:R-:W5:Y:S04]  /*05a0*/  LDG.E.128 R68, desc[UR8][R8.64+0x1000] ;  /* 0x0010000808447981 */ /* 0x000f68000c1e1d00 */
[----:B------:R-:W5:Y:S01]  /*05b0*/  LDG.E.128 R60, desc[UR8][R6.64+0x2000] ;  /* 0x00200008063c7981 */ /* 0x000f62000c1e1d00 */
[----:B0-----:R-:W-:-:S03]  /*05c0*/  @P0 IMAD.WIDE.U32 R10, R140, 0x10, R10 ;  /* 0x000000108c0a0825 */ /* 0x001fc600078e000a */
[----:B------:R-:W5:Y:S04]  /*05d0*/  LDG.E.128 R72, desc[UR8][R8.64+0x2000] ;  /* 0x0020000808487981 */ /* 0x000f68000c1e1d00 */
[----:B------:R-:W5:Y:S04]  /*05e0*/  @P0 LDG.E.128 R84, desc[UR8][R10.64] ;  /* 0x000000080a540981 */ /* 0x000f68000c1e1d00 */
[----:B------:R-:W5:Y:S04]  /*05f0*/  @P0 LDG.E.128 R80, desc[UR8][R10.64+0x1000] ;  /* 0x001000080a500981 */ /* 0x000f68000c1e1d00 */
[----:B------:R0:W5:Y:S01]  /*0600*/  @P0 LDG.E.128 R76, desc[UR8][R10.64+0x2000] ;  /* 0x002000080a4c0981 */ /* 0x000162000c1e1d00 */
[----:B----4-:R-:W-:Y:S01]  /*0610*/  @P0 IMAD.MOV.U32 R14, RZ, RZ, R16 ;  /* 0x000000ffff0e0224 */ /* 0x010fe200078e0010 */
[----:B------:R-:W-:Y:S01]  /*0620*/  @P0 MOV R12, R18 ;  /* 0x00000012000c0202 */ /* 0x000fe20000000f00 */
[----:B------:R-:W-:Y:S01]  /*0630*/  @P0 IMAD.MOV.U32 R13, RZ, RZ, R17 ;  /* 0x000000ffff0d0224 */ /* 0x000fe200078e0011 */
[----:B------:R-:W-:Y:S01]  /*0640*/  @!P0 MOV R13, R17 ;  /* 0x00000011000d8202 */ /* 0x000fe20000000f00 */
[----:B0-----:R-:W-:Y:S01]  /*0650*/  @P0 IMAD.MOV.U32 R11, RZ, RZ, R19 ;  /* 0x000000ffff0b0224 */ /* 0x001fe200078e0013 */
[----:B--2---:R-:W-:Y:S01]  /*0660*/  @P0 MOV R10, R20 ;  /* 0x00000014000a0202 */ /* 0x004fe20000000f00 */
[----:B------:R-:W-:Y:S01]  /*0670*/  @P0 IMAD.MOV.U32 R9, RZ, RZ, R21 ;  /* 0x000000ffff090224 */ /* 0x000fe200078e0015 */
[----:B------:R-:W-:Y:S01]  /*0680*/  @P0 MOV R7, R23 ;  /* 0x0000001700070202 */ /* 0x000fe20000000f00 */
[----:B------:R-:W-:Y:S01]  /*0690*/  @P0 IMAD.MOV.U32 R8, RZ, RZ, R22 ;  /* 0x000000ffff080224 */ /* 0x000fe200078e0016 */
[----:B------:R-:W-:Y:S01]  /*06a0*/  @P0 MOV R5, R25 ;  /* 0x0000001900050202 */ /* 0x000fe20000000f00 */
[----:B------:R-:W-:Y:S01]  /*06b0*/  @P0 IMAD.MOV.U32 R6, RZ, RZ, R24 ;  /* 0x000000ffff060224 */ /* 0x000fe200078e0018 */
[----:B------:R-:W-:Y:S01]  /*06c0*/  @!P0 MOV R8, R22 ;  /* 0x0000001600088202 */ /* 0x000fe20000000f00 */
[----:B------:R-:W-:Y:S01]  /*06d0*/  @P0 IMAD.MOV.U32 R4, RZ, RZ, R26 ;  /* 0x000000ffff040224 */ /* 0x000fe200078e001a */
[----:B------:R-:W-:Y:S01]  /*06e0*/  @!P0 MOV R6, R24 ;  /* 0x0000001800068202 */ /* 0x000fe20000000f00 */
[----:B------:R-:W-:Y:S01]  /*06f0*/  @P0 IMAD.MOV.U32 R3, RZ, RZ, R27 ;  /* 0x000000ffff030224 */ /* 0x000fe200078e001b */
[----:B------:R-:W-:Y:S01]  /*0700*/  @!P0 MOV R3, R27 ;  /* 0x0000001b00038202 */ /* 0x000fe20000000f00 */
[----:B------:R-:W-:-:S02]  /*0710*/  @!P0 IMAD.MOV.U32 R14, RZ, RZ, R16 ;  /* 0x000000ffff0e8224 */ /* 0x000fc400078e0010 */
[----:B------:R-:W-:Y:S02]  /*0720*/  @!P0 IMAD.MOV.U32 R12, RZ, RZ, R18 ;  /* 0x000000ffff0c8224 */ /* 0x000fe400078e0012 */
[----:B------:R-:W-:Y:S02]  /*0730*/  @!P0 IMAD.MOV.U32 R11, RZ, RZ, R19 ;  /* 0x000000ffff0b8224 */ /* 0x000fe400078e0013 */
[----:B------:R-:W-:Y:S02]  /*0740*/  @!P0 IMAD.MOV.U32 R10, RZ, RZ, R20 ;  /* 0x000000ffff0a8224 */ /* 0x000fe400078e0014 */
[----:B------:R-:W-:Y:S02]  /*0750*/  @!P0 IMAD.MOV.U32 R9, RZ, RZ, R21 ;  /* 0x000000ffff098224 */ /* 0x000fe400078e0015 */
[----:B------:R-:W-:Y:S02]  /*0760*/  @!P0 IMAD.MOV.U32 R7, RZ, RZ, R23 ;  /* 0x000000ffff078224 */ /* 0x000fe400078e0017 */
[----:B------:R-:W-:-:S02]  /*0770*/  @!P0 IMAD.MOV.U32 R5, RZ, RZ, R25 ;  /* 0x000000ffff058224 */ /* 0x000fc400078e0019 */
[----:B------:R-:W-:Y:S01]  /*0780*/  @!P0 IMAD.MOV.U32 R4, RZ, RZ, R26 ;  /* 0x000000ffff048224 */ /* 0x000fe200078e001a */
[----:B------:R-:W-:Y:S02]  /*0790*/  @!P0 CS2R R86, SRZ ;  /* 0x0000000000568805 */ /* 0x000fe4000001ff00 */
[----:B------:R-:W-:Y:S02]  /*07a0*/  @!P0 CS2R R84, SRZ ;  /* 0x0000000000548805 */ /* 0x000fe4000001ff00 */
[----:B------:R-:W-:Y:S02]  /*07b0*/  @!P0 CS2R R82, SRZ ;  /* 0x0000000000528805 */ /* 0x000fe4000001ff00 */
[----:B------:R-:W-:Y:S02]  /*07c0*/  @!P0 CS2R R80, SRZ ;  /* 0x0000000000508805 */ /* 0x000fe4000001ff00 */
[----:B------:R-:W-:Y:S02]  /*07d0*/  @!P0 CS2R R78, SRZ ;  /* 0x00000000004e8805 */ /* 0x000fe4000001ff00 */
[----:B------:R-:W-:-:S07]  /*07e0*/  @!P0 CS2R R76, SRZ ;  /* 0x00000000004c8805 */ /* 0x000fce000001ff00 */
.L_x_492:
[----:B------:R-:W0:Y:S08]  /*07f0*/  S2UR UR4, SR_CTAID.X ;  /* 0x00000000000479c3 */ /* 0x000e300000002500 */
[----:B------:R-:W0:Y:S02]  /*0800*/  LDC R15, c[0x0][0x384] ;  /* 0x0000e100ff0f7b82 */ /* 0x000e240000000800 */
[----:B0-----:R-:W-:-:S13]  /*0810*/  ISETP.LE.AND P0, PT, R15, UR4, PT ;  /* 0x000000040f007c0c */ /* 0x001fda000bf03270 */
[----:B------:R-:W-:Y:S05]  /*0820*/  @P0 EXIT ;  /* 0x000000000000094d */ /* 0x000fea0003800000 */
[----:B------:R-:W0:Y:S01]  /*0830*/  LDCU UR5, c[0x0][0x360] ;  /* 0x00006c00ff0577ac */ /* 0x000e220008000800 */
[----:B------:R-:W-:Y:S01]  /*0840*/  IMAD.U32 R15, RZ, RZ, UR4 ;  /* 0x00000004ff0f7e24 */ /* 0x000fe2000f8e00ff */
[----:B-----5:R-:W-:Y:S01]  /*0850*/  IADD3 R24, PT, PT, R133, -0x4498517b, RZ ;  /* 0xbb67ae8585187810 */ /* 0x020fe20007ffe0ff */
[----:B------:R-:W-:Y:S01]  /*0860*/  IMAD.HI.U32 R19, R0, -0x2daee0ad, RZ ;  /* 0xd2511f5300137827 */ /* 0x000fe200078e00ff */
[----:B------:R-:W-:Y:S01]  /*0870*/  LOP3.LUT R160, R160, 0x3, RZ, 0xc0, !PT ;  /* 0x00000003a0a07812 */ /* 0x000fe200078ec0ff */
[----:B------:R-:W-:Y:S01]  /*0880*/  UPLOP3.LUT UP1, UPT, UPT, UPT, UPT, 0x40, 0x4 ;  /* 0x000000000004789c */ /* 0x000fe20003f2e870 */
[----:B------:R-:W-:Y:S01]  /*0890*/  PRMT R26, R73, 0x7632, R26 ;  /* 0x00007632491a7816 */ /* 0x000fe2000000001a */
[----:B------:R-:W-:Y:S01]  /*08a0*/  VIADD R20, R132, 0x9e3779b9 ;  /* 0x9e3779b984147836 */ /* 0x000fe20000000000 */
[----:B------:R-:W-:Y:S01]  /*08b0*/  LOP3.LUT R19, R19, R133, RZ, 0x3c, !PT ;  /* 0x0000008513137212 */ /* 0x000fe200078e3cff */
[----:B------:R-:W-:Y:S01]  /*08c0*/  IMAD R23, R0, -0x2daee0ad, RZ ;  /* 0xd2511f5300177824 */ /* 0x000fe200078e02ff */
[----:B------:R-:W-:Y:S01]  /*08d0*/  PRMT R27, R5, 0x7632, R27 ;  /* 0x00007632051b7816 */ /* 0x000fe2000000001b */
[----:B------:R-:W-:Y:S01]  /*08e0*/  VIADD R25, R133, 0xed9eba14 ;  /* 0xed9eba1485197836 */ /* 0x000fe20000000000 */
[----:B------:R-:W-:Y:S01]  /*08f0*/  PRMT R28, R61, 0x7632, R28 ;  /* 0x000076323d1c7816 */ /* 0x000fe2000000001c */
[----:B------:R-:W-:Y:S01]  /*0900*/  IMAD.HI.U32 R18, R19, -0x326172a9, RZ ;  /* 0xcd9e8d5713127827 */ /* 0x000fe200078e00ff */
[----:B------:R-:W-:Y:S01]  /*0910*/  PRMT R29, R76, 0x7632, R29 ;  /* 0x000076324c1d7816 */ /* 0x000fe2000000001d */
[----:B------:R-:W1:Y:S01]  /*0920*/  LDCU UR6, c[0x0][0x404] ;  /* 0x00008080ff0677ac */ /* 0x000e620008000800 */
[----:B------:R-:W-:Y:S01]  /*0930*/  PRMT R30, R72, 0x7632, R30 ;  /* 0x00007632481e7816 */ /* 0x000fe2000000001e */
[----:B------:R-:W-:Y:S01]  /*0940*/  IMAD.MOV.U32 R121, RZ, RZ, RZ ;  /* 0x000000ffff797224 */ /* 0x000fe200078e00ff */
[----:B------:R-:W-:Y:S01]  /*0950*/  PRMT R31, R6, 0x7632, R31 ;  /* 0x00007632061f7816 */ /* 0x000fe2000000001f */
[----:B0-----:R-:W-:Y:S01]  /*0960*/  IMAD R16, R15, UR5, R140 ;  /* 0x000000050f107c24 */ /* 0x001fe2000f8e028c */
[----:B------:R-:W0:Y:S01]  /*0970*/  LDCU.64 UR4, c[0x0][0x398] ;  /* 0x00007300ff0477ac */ /* 0x000e220008000a00 */
[----:B------:R-:W-:-:S02]  /*0980*/  PRMT R32, R60, 0x7632, R32 ;  /* 0x000076323c207816 */ /* 0x000fc40000000020 */
[C---:B------:R-:W-:Y:S01]  /*0990*/  IMAD.HI.U32 R17, R16.reuse, -0x326172a9, RZ ;  /* 0xcd9e8d5710117827 */ /* 0x040fe200078e00ff */
[----:B------:R-:W-:Y:S01]  /*09a0*/  PRMT R33, R83, 0x7632, R33 ;  /* 0x0000763253217816 */ /* 0x000fe20000000021 */
[----:B------:R-:W2:Y:S01]  /*09b0*/  LDCU UR7, c[0x0][0x408] ;  /* 0x00008100ff0777ac */ /* 0x000ea20008000800 */
[----:B------:R-:W-:Y:S01]  /*09c0*/  PRMT R34, R71, 0x7632, R34 ;  /* 0x0000763247227816 */ /* 0x000fe20000000022 */
[----:B------:R-:W-:Y:S01]  /*09d0*/  IMAD R21, R16, -0x326172a9, RZ ;  /* 0xcd9e8d5710157824 */ /* 0x000fe200078e02ff */
[----:B------:R-:W-:Y:S01]  /*09e0*/  LOP3.LUT R17, R2, R17, R132, 0x96, !PT ;  /* 0x0000001102117212 */ /* 0x000fe200078e9684 */
[----:B------:R-:W3:Y:S01]  /*09f0*/  LDCU UR10, c[0x0][0x388] ;  /* 0x00007100ff0a77ac */ /* 0x000ee20008000800 */
[----:B------:R-:W-:Y:S02]  /*0a00*/  PRMT R35, R7, 0x7632, R35 ;  /* 0x0000763207237816 */ /* 0x000fe40000000023 */
[----:B------:R-:W-:Y:S01]  /*0a10*/  LOP3.LUT R18, R20, R21, R18, 0x96, !PT ;  /* 0x0000001514127212 */ /* 0x000fe200078e9612 */
[----:B------:R-:W-:Y:S01]  /*0a20*/  IMAD.HI.U32 R22, R17, -0x2daee0ad, RZ ;  /* 0xd2511f5311167827 */ /* 0x000fe200078e00ff */
[----:B------:R-:W-:Y:S01]  /*0a30*/  PRMT R36, R59, 0x7632, R36 ;  /* 0x000076323b247816 */ /* 0x000fe20000000024 */
[----:B------:R-:W4:Y:S01]  /*0a40*/  LDCU.U8 UR11, c[0x0][0x410] ;  /* 0x00008200ff0b77ac */ /* 0x000f220008000000 */
[----:B------:R-:W-:Y:S01]  /*0a50*/  PRMT R37, R82, 0x7632, R37 ;  /* 0x0000763252257816 */ /* 0x000fe20000000025 */
[----:B------:R-:W-:Y:S01]  /*0a60*/  IMAD R20, R19, -0x326172a9, RZ ;  /* 0xcd9e8d5713147824 */ /* 0x000fe200078e02ff */
[----:B------:R-:W-:Y:S01]  /*0a70*/  LOP3.LUT R22, R24, R23, R22, 0x96, !PT ;  /* 0x0000001718167212 */ /* 0x000fe200078e9616 */
[----:B------:R-:W-:Y:S01]  /*0a80*/  IMAD R24, R17, -0x2daee0ad, RZ ;  /* 0xd2511f5311187824 */ /* 0x000fe200078e02ff */
[----:B0-----:R-:W-:Y:S01]  /*0a90*/  UISETP.NE.U32.AND UP0, UPT, UR4, URZ, UPT ;  /* 0x000000ff0400728c */ /* 0x001fe2000bf05070 */
[----:B------:R-:W-:Y:S01]  /*0aa0*/  VIADD R23, R133, 0x76cf5d0a ;  /* 0x76cf5d0a85177836 */ /* 0x000fe20000000000 */
[----:B------:R-:W-:Y:S01]  /*0ab0*/  PRMT R38, R70, 0x7632, R38 ;  /* 0x0000763246267816 */ /* 0x000fe20000000026 */
[----:B------:R-:W-:Y:S01]  /*0ac0*/  IMAD.HI.U32 R21, R18, -0x2daee0ad, RZ ;  /* 0xd2511f5312157827 */ /* 0x000fe200078e00ff */
[----:B------:R-:W-:Y:S01]  /*0ad0*/  UISETP.NE.AND.EX UP0, UPT, UR5, URZ, UPT, UP0 ;  /* 0x000000ff0500728c */ /* 0x000fe2000bf05300 */
[----:B------:R-:W-:Y:S01]  /*0ae0*/  PRMT R39, R8, 0x7632, R39 ;  /* 0x0000763208277816 */ /* 0x000fe20000000027 */
[----:B------:R-:W0:Y:S01]  /*0af0*/  LDCU UR14, c[0x0][0x400] ;  /* 0x00008000ff0e77ac */ /* 0x000e220008000800 */
[----:B------:R-:W-:Y:S01]  /*0b00*/  IMAD.HI.U32 R17, R22, -0x326172a9, RZ ;  /* 0xcd9e8d5716117827 */ /* 0x000fe200078e00ff */
[----:B------:R-:W-:-:S02]  /*0b10*/  LOP3.LUT R21, R23, R24, R21, 0x96, !PT ;  /* 0x0000001817157212 */ /* 0x000fc400078e9615 */
[----:B------:R-:W-:Y:S01]  /*0b20*/  PRMT R40, R58, 0x7632, R40 ;  /* 0x000076323a287816 */ /* 0x000fe20000000028 */
[----:B------:R-:W-:Y:S01]  /*0b30*/  VIADD R19, R132, 0x3c6ef372 ;  /* 0x3c6ef37284137836 */ /* 0x000fe20000000000 */
[----:B------:R-:W-:Y:S01]  /*0b40*/  PRMT R41, R81, 0x7632, R41 ;  /* 0x0000763251297816 */ /* 0x000fe20000000029 */
[----:B------:R-:W-:Y:S01]  /*0b50*/  IMAD R23, R18, -0x2daee0ad, RZ ;  /* 0xd2511f5312177824 */ /* 0x000fe200078e02ff */
[----:B------:R-:W-:Y:S01]  /*0b60*/  PRMT R42, R69, 0x7632, R42 ;  /* 0x00007632452a7816 */ /* 0x000fe2000000002a */
[----:B------:R-:W-:Y:S01]  /*0b70*/  IMAD R22, R22, -0x326172a9, RZ ;  /* 0xcd9e8d5716167824 */ /* 0x000fe200078e02ff */
[----:B------:R-:W-:Y:S01]  /*0b80*/  LOP3.LUT R17, R19, R20, R17, 0x96, !PT ;  /* 0x0000001413117212 */ /* 0x000fe200078e9611 */
[----:B------:R-:W-:Y:S01]  /*0b90*/  IMAD.HI.U32 R19, R21, -0x326172a9, RZ ;  /* 0xcd9e8d5715137827 */ /* 0x000fe200078e00ff */
[----:B------:R-:W-:Y:S01]  /*0ba0*/  IADD3 R20, PT, PT, R132, -0x255992d5, RZ ;  /* 0xdaa66d2b84147810 */ /* 0x000fe20007ffe0ff */
[----:B------:R-:W0:Y:S01]  /*0bb0*/  LDCU.64 UR12, c[0x0][0x3a0] ;  /* 0x00007400ff0c77ac */ /* 0x000e220008000a00 */
[----:B------:R-:W-:Y:S01]  /*0bc0*/  PRMT R43, R9, 0x7632, R43 ;  /* 0x00007632092b7816 */ /* 0x000fe2000000002b */
[----:B------:R-:W-:Y:S01]  /*0bd0*/  IMAD.HI.U32 R18, R17, -0x2daee0ad, RZ ;  /* 0xd2511f5311127827 */ /* 0x000fe200078e00ff */
[----:B------:R-:W-:-:S02]  /*0be0*/  LOP3.LUT R19, R20, R22, R19, 0x96, !PT ;  /* 0x0000001614137212 */ /* 0x000fc400078e9613 */
[----:B------:R-:W-:Y:S01]  /*0bf0*/  PRMT R44, R57, 0x7632, R44 ;  /* 0x00007632392c7816 */ /* 0x000fe2000000002c */
[----:B------:R-:W-:Y:S01]  /*0c00*/  VIADD R24, R133, 0x32370b8f ;  /* 0x32370b8f85187836 */ /* 0x000fe20000000000 */
[----:B------:R-:W-:Y:S01]  /*0c10*/  PRMT R45, R80, 0x7632, R45 ;  /* 0x00007632502d7816 */ /* 0x000fe2000000002d */
[----:B------:R-:W-:Y:S01]  /*0c20*/  IMAD R20, R21, -0x326172a9, RZ ;  /* 0xcd9e8d5715147824 */ /* 0x000fe200078e02ff */
[----:B------:R-:W-:Y:S01]  /*0c30*/  IADD3 R21, PT, PT, R132, 0x78dde6e4, RZ ;  /* 0x78dde6e484157810 */ /* 0x000fe20007ffe0ff */
[----:B------:R-:W-:Y:S01]  /*0c40*/  IMAD.HI.U32 R22, R19, -0x2daee0ad, RZ ;  /* 0xd2511f5313167827 */ /* 0x000fe200078e00ff */
[----:B------:R-:W-:Y:S02]  /*0c50*/  LOP3.LUT R18, R24, R23, R18, 0x96, !PT ;  /* 0x0000001718127212 */ /* 0x000fe400078e9612 */
[----:B------:R-:W-:Y:S01]  /*0c60*/  PRMT R46, R68, 0x7632, R46 ;  /* 0x00007632442e7816 */ /* 0x000fe2000000002e */
[----:B------:R-:W-:Y:S01]  /*0c70*/  IMAD R23, R17, -0x2daee0ad, RZ ;  /* 0xd2511f5311177824 */ /* 0x000fe200078e02ff */
[----:B------:R-:W-:Y:S01]  /*0c80*/  PRMT R47, R10, 0x7632, R47 ;  /* 0x000076320a2f7816 */ /* 0x000fe2000000002f */
[----:B------:R-:W-:Y:S01]  /*0c90*/  IMAD.HI.U32 R17, R18, -0x326172a9, RZ ;  /* 0xcd9e8d5712117827 */ /* 0x000fe200078e00ff */
[----:B------:R-:W-:-:S02]  /*0ca0*/  PRMT R48, R56, 0x7632, R48 ;  /* 0x0000763238307816 */ /* 0x000fc40000000030 */
[----:B------:R-:W-:Y:S01]  /*0cb0*/  LOP3.LUT R22, R25, R23, R22, 0x96, !PT ;  /* 0x0000001719167212 */ /* 0x000fe200078e9616 */
        /* <DEDUP_REMOVED lines=13> */
[----:B------:R-:W-:Y:S01]  /*0d90*/  PRMT R109, R86, 0x7632, R109 ;  /* 0x00007632566d7816 */ /* 0x000fe2000000006d */
[----:B------:R-:W-:Y:S01]  /*0da0*/  IMAD.HI.U32 R20, R18, -0x2daee0ad, RZ ;  /* 0xd2511f5312147827 */ /* 0x000fe200078e00ff */
[----:B------:R-:W-:Y:S02]  /*0db0*/  PRMT R110, R66, 0x7632, R110 ;  /* 0x00007632426e7816 */ /* 0x000fe4000000006e */
[----:B------:R-:W-:Y:S01]  /*0dc0*/  LOP3.LUT R21, R23, R24, R21, 0x96, !PT ;  /* 0x0000001817157212 */ /* 0x000fe200078e9615 */
[----:B------:R-:W-:Y:S01]  /*0dd0*/  IMAD R23, R17, -0x2daee0ad, RZ ;  /* 0xd2511f5311177824 */ /* 0x000fe200078e02ff */
[----:B------:R-:W-:Y:S01]  /*0de0*/  IADD3 R24, PT, PT, R133, 0x646e171e, RZ ;  /* 0x646e171e85187810 */ /* 0x000fe20007ffe0ff */
[----:B------:R-:W-:Y:S01]  /*0df0*/  IMAD R22, R22, -0x326172a9, RZ ;  /* 0xcd9e8d5716167824 */ /* 0x000fe200078e02ff */
[----:B------:R-:W-:Y:S01]  /*0e00*/  PRMT R111, R12, 0x7632, R111 ;  /* 0x000076320c6f7816 */ /* 0x000fe2000000006f */
[----:B------:R-:W-:Y:S01]  /*0e10*/  IMAD.HI.U32 R17, R21, -0x326172a9, RZ ;  /* 0xcd9e8d5715117827 */ /* 0x000fe200078e00ff */
[----:B------:R-:W-:-:S02]  /*0e20*/  LOP3.LUT R20, R24, R23, R20, 0x96, !PT ;  /* 0x0000001718147212 */ /* 0x000fc400078e9614 */
[----:B------:R-:W-:Y:S01]  /*0e30*/  IADD3 R24, PT, PT, R133, 0x1fd5c5a3, RZ ;  /* 0x1fd5c5a385187810 */ /* 0x000fe20007ffe0ff */
[----:B------:R-:W-:Y:S01]  /*0e40*/  VIADD R19, R132, 0xb54cda56 ;  /* 0xb54cda5684137836 */ /* 0x000fe20000000000 */
[----:B------:R-:W-:Y:S01]  /*0e50*/  PRMT R112, R54, 0x7632, R112 ;  /* 0x0000763236707816 */ /* 0x000fe20000000070 */
[----:B------:R-:W-:Y:S01]  /*0e60*/  IMAD R23, R18, -0x2daee0ad, RZ ;  /* 0xd2511f5312177824 */ /* 0x000fe200078e02ff */
[----:B------:R-:W-:Y:S01]  /*0e70*/  PRMT R113, R85, 0x7632, R113 ;  /* 0x0000763255717816 */ /* 0x000fe20000000071 */
[----:B------:R-:W-:Y:S01]  /*0e80*/  IMAD R21, R21, -0x326172a9, RZ ;  /* 0xcd9e8d5715157824 */ /* 0x000fe200078e02ff */
[----:B------:R-:W-:Y:S01]  /*0e90*/  LOP3.LUT R17, R19, R22, R17, 0x96, !PT ;  /* 0x0000001613117212 */ /* 0x000fe200078e9611 */
[----:B------:R-:W-:Y:S01]  /*0ea0*/  VIADD R19, R132, 0x5384540f ;  /* 0x5384540f84137836 */ /* 0x000fe20000000000 */
[----:B------:R-:W-:Y:S01]  /*0eb0*/  PRMT R114, R65, 0x7632, R114 ;  /* 0x0000763241727816 */ /* 0x000fe20000000072 */
[----:B------:R-:W-:Y:S01]  /*0ec0*/  IMAD.HI.U32 R18, R20, -0x326172a9, RZ ;  /* 0xcd9e8d5714127827 */ /* 0x000fe200078e00ff */
[----:B------:R-:W-:-:S02]  /*0ed0*/  PRMT R115, R13, 0x7632, R115 ;  /* 0x000076320d737816 */ /* 0x000fc40000000073 */
[----:B------:R-:W-:Y:S01]  /*0ee0*/  PRMT R116, R53, 0x7632, R116 ;  /* 0x0000763235747816 */ /* 0x000fe20000000074 */
[----:B------:R-:W-:Y:S01]  /*0ef0*/  IMAD.HI.U32 R22, R17, -0x2daee0ad, RZ ;  /* 0xd2511f5311167827 */ /* 0x000fe200078e00ff */
[----:B------:R-:W-:Y:S02]  /*0f00*/  LOP3.LUT R18, R19, R21, R18, 0x96, !PT ;  /* 0x0000001513127212 */ /* 0x000fe400078e9612 */
[----:B------:R-:W-:Y:S01]  /*0f10*/  PRMT R117, R84, 0x7632, R117 ;  /* 0x0000763254757816 */ /* 0x000fe20000000075 */
[----:B------:R-:W-:Y:S01]  /*0f20*/  IMAD R20, R20, -0x326172a9, RZ ;  /* 0xcd9e8d5714147824 */ /* 0x000fe200078e02ff */
[----:B------:R-:W-:Y:S01]  /*0f30*/  LOP3.LUT R22, R24, R23, R22, 0x96, !PT ;  /* 0x0000001718167212 */ /* 0x000fe200078e9616 */
[----:B------:R-:W-:Y:S01]  /*0f40*/  IMAD R24, R17, -0x2daee0ad, RZ ;  /* 0xd2511f5311187824 */ /* 0x000fe200078e02ff */
[----:B------:R-:W-:Y:S01]  /*0f50*/  PLOP3.LUT P0, PT, PT, PT, UP0, 0x80, 0x8 ;  /* 0x000000000008781c */ /* 0x000fe20003f0f008 */
[----:B------:R-:W-:Y:S01]  /*0f60*/  VIADD R23, R133, 0xdb3d7428 ;  /* 0xdb3d742885177836 */ /* 0x000fe20000000000 */
[----:B------:R-:W-:Y:S01]  /*0f70*/  PRMT R118, R64, 0x7632, R118 ;  /* 0x0000763240767816 */ /* 0x000fe20000000076 */
[----:B------:R-:W-:Y:S01]  /*0f80*/  IMAD.HI.U32 R21, R18, -0x2daee0ad, RZ ;  /* 0xd2511f5312157827 */ /* 0x000fe200078e00ff */
[----:B------:R-:W-:-:S02]  /*0f90*/  PRMT R119, R14, 0x7632, R119 ;  /* 0x000076320e777816 */ /* 0x000fc40000000077 */
[----:B------:R-:W-:Y:S01]  /*0fa0*/  PRMT R120, R52, 0x7632, R120 ;  /* 0x0000763234787816 */ /* 0x000fe20000000078 */
[----:B------:R-:W-:Y:S01]  /*0fb0*/  IMAD.HI.U32 R17, R22, -0x326172a9, RZ ;  /* 0xcd9e8d5716117827 */ /* 0x000fe200078e00ff */
[--C-:B------:R-:W-:Y:S02]  /*0fc0*/  LOP3.LUT R166, R23, R24, R21.reuse, 0x96, !PT ;  /* 0x0000001817a67212 */ /* 0x100fe400078e9615 */
[----:B------:R-:W-:Y:S01]  /*0fd0*/  PRMT R21, R78, 0x7632, R21 ;  /* 0x000076324e157816 */ /* 0x000fe20000000015 */
[----:B------:R-:W-:Y:S01]  /*0fe0*/  VIADD R19, R132, 0xf1bbcdc8 ;  /* 0xf1bbcdc884137836 */ /* 0x000fe20000000000 */
[----:B------:R-:W-:Y:S01]  /*0ff0*/  PRMT R23, R4, 0x7632, R23 ;  /* 0x0000763204177816 */ /* 0x000fe20000000017 */
[----:B------:R-:W-:Y:S01]  /*1000*/  IMAD R18, R18, -0x2daee0ad, RZ ;  /* 0xd2511f5312127824 */ /* 0x000fe200078e02ff */
[----:B------:R-:W-:Y:S01]  /*1010*/  PRMT R24, R62, 0x7632, R24 ;  /* 0x000076323e187816 */ /* 0x000fe20000000018 */
[----:B------:R-:W-:Y:S01]  /*1020*/  IMAD.HI.U32 R156, R166, -0x326172a9, RZ ;  /* 0xcd9e8d57a69c7827 */ /* 0x000fe200078e00ff */
[----:B------:R-:W-:-:S02]  /*1030*/  LOP3.LUT R130, R19, R20, R17, 0x96, !PT ;  /* 0x0000001413827212 */ /* 0x000fc400078e9611 */
[----:B------:R-:W-:Y:S01]  /*1040*/  IADD3 R20, PT, PT, R132, -0x700cb87f, RZ ;  /* 0x8ff3478184147810 */ /* 0x000fe20007ffe0ff */
[----:B------:R-:W-:Y:S01]  /*1050*/  IMAD R19, R22, -0x326172a9, RZ ;  /* 0xcd9e8d5716137824 */ /* 0x000fe200078e02ff */
[----:B------:R-:W-:Y:S01]  /*1060*/  PRMT R22, R74, 0x7632, R22 ;  /* 0x000076324a167816 */ /* 0x000fe20000000016 */
[----:B------:R-:W-:-:S03]  /*1070*/  IMAD.HI.U32 R165, R130, -0x2daee0ad, RZ ;  /* 0xd2511f5382a57827 */ /* 0x000fc600078e00ff */
[----:B------:R-:W-:Y:S01]  /*1080*/  LOP3.LUT R156, R20, R19, R156, 0x96, !PT ;  /* 0x00000013149c7212 */ /* 0x000fe200078e969c */
[----:B------:R-:W-:Y:S01]  /*1090*/  VIADD R17, R133, 0x96a522ad ;  /* 0x96a522ad85117836 */ /* 0x000fe20000000000 */
[----:B------:R-:W-:Y:S01]  /*10a0*/  PRMT R19, R3, 0x7632, R19 ;  /* 0x0000763203137816 */ /* 0x000fe20000000013 */
[----:B------:R-:W-:Y:S01]  /*10b0*/  IMAD R166, R166, -0x326172a9, RZ ;  /* 0xcd9e8d57a6a67824 */ /* 0x000fe200078e02ff */
[----:B------:R-:W-:Y:S01]  /*10c0*/  PRMT R20, R63, 0x7632, R20 ;  /* 0x000076323f147816 */ /* 0x000fe20000000014 */
[----:B------:R-:W-:Y:S01]  /*10d0*/  IMAD R130, R130, -0x2daee0ad, RZ ;  /* 0xd2511f5382827824 */ /* 0x000fe200078e02ff */
[----:B------:R-:W-:Y:S02]  /*10e0*/  LOP3.LUT R165, R17, R18, R165, 0x96, !PT ;  /* 0x0000001211a57212 */ /* 0x000fe400078e96a5 */
[----:B------:R-:W-:Y:S02]  /*10f0*/  PRMT R17, R79, 0x7632, R17 ;  /* 0x000076324f117816 */ /* 0x000fe40000000011 */
[----:B01234-:R-:W-:-:S07]  /*1100*/  PRMT R18, R75, 0x7632, R18 ;  /* 0x000076324b127816 */ /* 0x01ffce0000000012 */
.L_x_722:
[----:B------:R-:W-:Y:S01]  /*1110*/  ISETP.NE.U32.AND P1, PT, RZ, UR12, PT ;  /* 0x0000000cff007c0c */ /* 0x000fe2000bf25070 */
[----:B------:R-:W0:Y:S01]  /*1120*/  LDC.64 R138, c[0x0][0x390] ;  /* 0x0000e400ff8a7b82 */ /* 0x000e220000000a00 */
        /* <DEDUP_REMOVED lines=15> */
[----:B------:R-:W-:Y:S01]  /*1220*/  ISETP.NE.AND.EX P0, PT, R141, RZ, PT, P0 ;  /* 0x000000ff8d00720c */ /* 0x000fe20003f05300 */
[----:B------:R-:W-:-:S12]  /*1230*/  HFMA2 R102, -RZ, RZ, 0.1171875, 0 ;  /* 0x2f800000ff667431 */ /* 0x000fd800000001ff */
[----:B-1----:R-:W-:Y:S05]  /*1240*/  @P0 BRA `(.L_x_493) ;  /* 0x0000003000100947 */ /* 0x002fea0003800000 */
[----:B------:R-:W-:Y:S01]  /*1250*/  ISETP.NE.AND P0, PT, R160, 0x1, PT ;  /* 0x00000001a000780c */ /* 0x000fe20003f05270 */
[----:B------:R-:W-:Y:S01]  /*1260*/  IMAD.MOV.U32 R105, RZ, RZ, 0x2 ;  /* 0x00000002ff697424 */ /* 0x000fe200078e00ff */
[----:B------:R-:W-:Y:S01]  /*1270*/  MOV R106, R130 ;  /* 0x00000082006a7202 */ /* 0x000fe20000000f00 */
[----:B------:R-:W-:-:S10]  /*1280*/  IMAD.MOV.U32 R101, RZ, RZ, R166 ;  /* 0x000000ffff657224 */ /* 0x000fd400078e00a6 */
        /* <DEDUP_REMOVED lines=11> */
.L_x_495:
[----:B------:R-:W-:-:S04]  /*1340*/  VIADD R0, R0, 0x1 ;  /* 0x0000000100007836 */ /* 0x000fc80000000000 */
        /* <DEDUP_REMOVED lines=11> */
.L_x_496:
        /* <DEDUP_REMOVED lines=15> */
[C---:B------:R-:W-:Y:S02]  /*14f0*/  VIADD R103, R133.reuse, 0xdb3d7428 ;  /* 0xdb3d742885677836 */ /* 0x040fe40000000000 */
[----:B------:R-:W-:Y:S01]  /*1500*/  VIADD R165, R133, 0x96a522ad ;  /* 0x96a522ad85a57836 */ /* 0x000fe20000000000 */
        /* <DEDUP_REMOVED lines=28> */
[----:B------:R-:W-:-:S04]  /*16d0*/  LOP3.LUT R105, R105, R106, R137, 0x96, !PT ;  /* 0x0000006a69697212 */ /* 0x000fc800078e9689 */
[----:B------:R-:W-:Y:S01]  /*16e0*/  LOP3.LUT R156, R101, R104, R135, 0x96, !PT ;  /* 0x00000068659c7212 */ /* 0x000fe200078e9687 */
[----:B------:R-:W-:-:S04]  /*16f0*/  IMAD.WIDE.U32 R104, R105, -0x2daee0ad, RZ ;  /* 0xd2511f5369687825 */ /* 0x000fc800078e00ff */
[----:B------:R-:W-:Y:S01]  /*1700*/  IMAD.WIDE.U32 R156, R156, -0x326172a9, RZ ;  /* 0xcd9e8d579c9c7825 */ /* 0x000fe200078e00ff */
[----:B------:R-:W-:-:S03]  /*1710*/  LOP3.LUT R166, R103, R134, R105, 0x96, !PT ;  /* 0x0000008667a67212 */ /* 0x000fc600078e9669 */
[----:B------:R-:W-:Y:S02]  /*1720*/  HFMA2 R105, -RZ, RZ, 0, 0 ;  /* 0x00000000ff697431 */ /* 0x000fe400000001ff */
[----:B------:R-:W-:Y:S02]  /*1730*/  VIADD R101, R132, 0xf1bbcdc8 ;  /* 0xf1bbcdc884657836 */ /* 0x000fe40000000000 */
[----:B------:R-:W-:-:S03]  /*1740*/  IMAD.WIDE.U32 R166, R166, -0x326172a9, RZ ;  /* 0xcd9e8d57a6a67825 */ /* 0x000fc600078e00ff */
[----:B------:R-:W-:Y:S02]  /*1750*/  LOP3.LUT R106, R101, R136, R157, 0x96, !PT ;  /* 0x00000088656a7212 */ /* 0x000fe400078e969d */
[----:B------:R-:W-:-:S03]  /*1760*/  IADD3 R101, PT, PT, R132, -0x700cb87f, RZ ;  /* 0x8ff3478184657810 */ /* 0x000fc60007ffe0ff */
[----:B------:R-:W-:Y:S01]  /*1770*/  IMAD.WIDE.U32 R106, R106, -0x2daee0ad, RZ ;  /* 0xd2511f536a6a7825 */ /* 0x000fe200078e00ff */
[----:B------:R-:W-:-:S03]  /*1780*/  LOP3.LUT R156, R101, R156, R167, 0x96, !PT ;  /* 0x0000009c659c7212 */ /* 0x000fc600078e96a7 */
[----:B------:R-:W-:Y:S01]  /*1790*/  IMAD.MOV.U32 R101, RZ, RZ, R130 ;  /* 0x000000ffff657224 */ /* 0x000fe200078e0082 */
[----:B------:R-:W-:-:S07]  /*17a0*/  LOP3.LUT R165, R165, R104, R107, 0x96, !PT ;  /* 0x00000068a5a57212 */ /* 0x000fce00078e966b */
.L_x_494:
[----:B------:R-:W-:Y:S01]  /*17b0*/  I2FP.F32.U32 R101, R101 ;  /* 0x0000006500657245 */ /* 0x000fe20000201000 */
[----:B-----5:R-:W-:Y:S01]  /*17c0*/  IMAD.U32 R103, R96, 0x10000, RZ ;  /* 0x0001000060677824 */ /* 0x020fe200078e00ff */
[----:B------:R-:W-:Y:S01]  /*17d0*/  UMOV UR5, UR7 ;  /* 0x0000000700057c82 */ /* 0x000fe20008000000 */
[----:B------:R-:W-:Y:S01]  /*17e0*/  UMOV UR4, UR6 ;  /* 0x0000000600047c82 */ /* 0x000fe20008000000 */
[----:B------:R-:W-:Y:S01]  /*17f0*/  ISETP.NE.AND P2, PT, R105, 0x1, PT ;  /* 0x000000016900780c */ /* 0x000fe20003f45270 */
[----:B------:R-:W-:Y:S01]  /*1800*/  FFMA.FTZ R101, R101, R102, 1.1641532182693481445e-10 ;  /* 0x2f00000065657423 */ /* 0x000fe20000010066 */
[----:B------:R-:W-:Y:S01]  /*1810*/  FMUL.FTZ R103, R103, UR5 ;  /* 0x0000000567677c20 */ /* 0x000fe20008410000 */
[----:B------:R-:W-:Y:S01]  /*1820*/  @P1 IMAD.U32 R104, R92, 0x10000, RZ ;  /* 0x000100005c681824 */ /* 0x000fe200078e00ff */
[----:B------:R-:W-:Y:S02]  /*1830*/  PRMT R96, R96, 0x7632, R96 ;  /* 0x0000763260607816 */ /* 0x000fe40000000060 */
[----:B------:R-:W-:-:S02]  /*1840*/  FSETP.GTU.FTZ.AND P0, PT, R101, UR4, PT ;  /* 0x0000000465007c0b */ /* 0x000fc4000bf1c000 */
[----:B------:R-:W-:Y:S02]  /*1850*/  MOV R107, 0x2 ;  /* 0x00000002006b7802 */ /* 0x000fe40000000f00 */
[----:B------:R-:W-:Y:S01]  /*1860*/  FSEL R101, R103, RZ, !P0 ;  /* 0x000000ff67657208 */ /* 0x000fe20004000000 */
[----:B------:R-:W-:Y:S01]  /*1870*/  IMAD.MOV.U32 R103, RZ, RZ, R166 ;  /* 0x000000ffff677224 */ /* 0x000fe200078e00a6 */
[----:B------:R-:W-:-:S03]  /*1880*/  PLOP3.LUT P0, PT, P0, PT, PT, 0x8, 0x80 ;  /* 0x000000000080781c */ /* 0x000fc6000070e170 */
[----:B------:R-:W-:Y:S01]  /*1890*/  @P1 FADD.FTZ R101, R101, R104 ;  /* 0x0000006865651221 */ /* 0x000fe20000010000 */
[----:B------:R-:W-:-:S04]  /*18a0*/  P2R R151, PR, RZ, 0x1 ;  /* 0x00000001ff977803 */ /* 0x000fc80000000000 */
        /* <DEDUP_REMOVED lines=10> */
.L_x_498:
[----:B------:R-:W-:-:S04]  /*1950*/  IADD3 R0, PT, PT, R0, 0x1, RZ ;  /* 0x0000000100007810 */ /* 0x000fc80007ffe0ff */
        /* <DEDUP_REMOVED lines=11> */
.L_x_499:
[----:B------:R-:W-:Y:S01]  /*1a10*/  IMAD.WIDE.U32 R134, R16, -0x326172a9, RZ ;  /* 0xcd9e8d5710867825 */ /* 0x000fe200078e00ff */
[----:B------:R-:W-:Y:S02]  /*1a20*/  LOP3.LUT R142, R121, R131, R133, 0x96, !PT ;  /* 0x00000083798e7212 */ /* 0x000fe400078e9685 */
[C---:B------:R-:W-:Y:S01]  /*1a30*/  IADD3 R107, PT, PT, R133.reuse, 0x76cf5d0a, RZ ;  /* 0x76cf5d0a856b7810 */ /* 0x040fe20007ffe0ff */
[----:B------:R-:W-:Y:S01]  /*1a40*/  VIADD R103, R132, 0x9e3779b9 ;  /* 0x9e3779b984677836 */ /* 0x000fe20000000000 */
        /* <DEDUP_REMOVED lines=14> */
[----:B------:R-:W-:Y:S02]  /*1b30*/  HFMA2 R107, -RZ, RZ, 0, 0 ;  /* 0x00000000ff6b7431 */ /* 0x000fe400000001ff */
        /* <DEDUP_REMOVED lines=17> */
[----:B------:R-:W-:Y:S02]  /*1c50*/  VIADD R105, R133, 0x646e171e ;  /* 0x646e171e85697836 */ /* 0x000fe40000000000 */
[----:B------:R-:W-:Y:S01]  /*1c60*/  IMAD.WIDE.U32 R134, R103, -0x326172a9, RZ ;  /* 0xcd9e8d5767867825 */ /* 0x000fe200078e00ff */
[----:B------:R-:W-:Y:S02]  /*1c70*/  IADD3 R103, PT, PT, R132, -0x4ab325aa, RZ ;  /* 0xb54cda5684677810 */ /* 0x000fe40007ffe0ff */
        /* <DEDUP_REMOVED lines=9> */
[----:B------:R-:W-:-:S03]  /*1d10*/  IADD3 R105, PT, PT, R133, -0x24c28bd8, RZ ;  /* 0xdb3d742885697810 */ /* 0x000fc60007ffe0ff */
        /* <DEDUP_REMOVED lines=8> */
[----:B------:R-:W-:Y:S01]  /*1da0*/  IMAD.MOV.U32 R103, RZ, RZ, R106 ;  /* 0x000000ffff677224 */ /* 0x000fe200078e006a */
[----:B------:R-:W-:Y:S01]  /*1db0*/  LOP3.LUT R165, R165, R130, R135, 0x96, !PT ;  /* 0x00000082a5a57212 */ /* 0x000fe200078e9687 */
[----:B------:R-:W-:-:S07]  /*1dc0*/  IMAD.MOV.U32 R106, RZ, RZ, R134 ;  /* 0x000000ffff6a7224 */ /* 0x000fce00078e0086 */
.L_x_497:
[----:B------:R-:W-:Y:S01]  /*1dd0*/  I2FP.F32.U32 R103, R103 ;  /* 0x0000006700677245 */ /* 0x000fe20000201000 */
[----:B------:R-:W-:Y:S01]  /*1de0*/  IMAD.U32 R96, R96, 0x10000, RZ ;  /* 0x0001000060607824 */ /* 0x000fe200078e00ff */
[----:B------:R-:W-:Y:S02]  /*1df0*/  ISETP.NE.AND P2, PT, R107, 0x1, PT ;  /* 0x000000016b00780c */ /* 0x000fe40003f45270 */
[----:B------:R-:W-:Y:S01]  /*1e00*/  @P1 PRMT R105, R92, 0x7632, R105 ;  /* 0x000076325c691816 */ /* 0x000fe20000000069 */
[----:B------:R-:W-:Y:S01]  /*1e10*/  FFMA.FTZ R103, R103, R102, 1.1641532182693481445e-10 ;  /* 0x2f00000067677423 */ /* 0x000fe20000010066 */
[----:B------:R-:W-:Y:S01]  /*1e20*/  FMUL.FTZ R96, R96, UR5 ;  /* 0x0000000560607c20 */ /* 0x000fe20008410000 */
[----:B------:R-:W-:Y:S02]  /*1e30*/  MOV R131, 0x2 ;  /* 0x0000000200837802 */ /* 0x000fe40000000f00 */
[----:B------:R-:W-:Y:S01]  /*1e40*/  @P1 IMAD.U32 R130, R105, 0x10000, RZ ;  /* 0x0001000069821824 */ /* 0x000fe200078e00ff */
[----:B------:R-:W-:Y:S01]  /*1e50*/  FSETP.GTU.FTZ.AND P0, PT, R103, UR4, PT ;  /* 0x0000000467007c0b */ /* 0x000fe2000bf1c000 */
[----:B------:R-:W-:-:S03]  /*1e60*/  IMAD.MOV.U32 R105, RZ, RZ, R166 ;  /* 0x000000ffff697224 */ /* 0x000fc600078e00a6 */
[----:B------:R-:W-:Y:S02]  /*1e70*/  FSEL R103, R96, RZ, !P0 ;  /* 0x000000ff60677208 */ /* 0x000fe40004000000 */
        /* <DEDUP_REMOVED lines=13> */
.L_x_501:
        /* <DEDUP_REMOVED lines=12> */
.L_x_502:
        /* <DEDUP_REMOVED lines=50> */
[----:B------:R-:W-:Y:S02]  /*2330*/  HFMA2 R131, -RZ, RZ, 0, 0 ;  /* 0x00000000ff837431 */ /* 0x000fe400000001ff */
        /* <DEDUP_REMOVED lines=9> */
.L_x_500:
[----:B------:R-:W-:Y:S01]  /*23d0*/  I2FP.F32.U32 R105, R105 ;  /* 0x0000006900697245 */ /* 0x000fe20000201000 */
[----:B------:R-:W-:Y:S01]  /*23e0*/  IMAD.U32 R107, R97, 0x10000, RZ ;  /* 0x00010000616b7824 */ /* 0x000fe200078e00ff */
[----:B------:R-:W-:Y:S01]  /*23f0*/  ISETP.NE.AND P2, PT, R131, 0x1, PT ;  /* 0x000000018300780c */ /* 0x000fe20003f45270 */
[----:B------:R-:W-:Y:S01]  /*2400*/  @P1 IMAD.U32 R130, R93, 0x10000, RZ ;  /* 0x000100005d821824 */ /* 0x000fe200078e00ff */
[----:B------:R-:W-:Y:S01]  /*2410*/  PRMT R97, R97, 0x7632, R97 ;  /* 0x0000763261617816 */ /* 0x000fe20000000061 */
[----:B------:R-:W-:Y:S01]  /*2420*/  FFMA.FTZ R105, R105, R102, 1.1641532182693481445e-10 ;  /* 0x2f00000069697423 */ /* 0x000fe20000010066 */
[----:B------:R-:W-:Y:S01]  /*2430*/  FMUL.FTZ R107, R107, UR5 ;  /* 0x000000056b6b7c20 */ /* 0x000fe20008410000 */
[----:B------:R-:W-:-:S03]  /*2440*/  MOV R135, 0x2 ;  /* 0x0000000200877802 */ /* 0x000fc60000000f00 */
[----:B------:R-:W-:-:S04]  /*2450*/  FSETP.GTU.FTZ.AND P0, PT, R105, UR4, PT ;  /* 0x0000000469007c0b */ /* 0x000fc8000bf1c000 */
        /* <DEDUP_REMOVED lines=15> */
.L_x_504:
        /* <DEDUP_REMOVED lines=12> */
.L_x_505:
        /* <DEDUP_REMOVED lines=28> */
[----:B------:R-:W-:-:S04]  /*27d0*/  IMAD.WIDE.U32 R144, R107, -0x2daee0ad, RZ ;  /* 0xd2511f536b907825 */ /* 0x000fc800078e00ff */
[----:B------:R-:W-:Y:S02]  /*27e0*/  VIADD R107, R133, 0xa9066899 ;  /* 0xa9066899856b7836 */ /* 0x000fe40000000000 */
[----:B------:R-:W-:Y:S01]  /*27f0*/  IMAD.WIDE.U32 R134, R131, -0x326172a9, RZ ;  /* 0xcd9e8d5783867825 */ /* 0x000fe200078e00ff */
[----:B------:R-:W-:Y:S02]  /*2800*/  IADD3 R131, PT, PT, R132, 0x1715609d, RZ ;  /* 0x1715609d84837810 */ /* 0x000fe40007ffe0ff */
[----:B------:R-:W-:Y:S02]  /*2810*/  LOP3.LUT R107, R107, R136, R145, 0x96, !PT ;  /* 0x000000886b6b7212 */ /* 0x000fe400078e9691 */
[----:B------:R-:W-:-:S03]  /*2820*/  LOP3.LUT R131, R131, R142, R135, 0x96, !PT ;  /* 0x0000008e83837212 */ /* 0x000fc600078e9687 */
[----:B------:R-:W-:Y:S01]  /*2830*/  IMAD.WIDE.U32 R142, R107, -0x326172a9, RZ ;  /* 0xcd9e8d576b8e7825 */ /* 0x000fe200078e00ff */
[----:B------:R-:W-:-:S03]  /*2840*/  IADD3 R107, PT, PT, R132, -0x4ab325aa, RZ ;  /* 0xb54cda56846b7810 */ /* 0x000fc60007ffe0ff */
[----:B------:R-:W-:Y:S01]  /*2850*/  IMAD.WIDE.U32 R136, R131, -0x2daee0ad, RZ ;  /* 0xd2511f5383887825 */ /* 0x000fe200078e00ff */
[----:B------:R-:W-:-:S03]  /*2860*/  LOP3.LUT R107, R107, R134, R143, 0x96, !PT ;  /* 0x000000866b6b7212 */ /* 0x000fc600078e968f */
[----:B------:R-:W-:-:S05]  /*2870*/  VIADD R131, R133, 0x646e171e ;  /* 0x646e171e85837836 */ /* 0x000fca0000000000 */
[----:B------:R-:W-:Y:S01]  /*2880*/  LOP3.LUT R131, R131, R144, R137, 0x96, !PT ;  /* 0x0000009083837212 */ /* 0x000fe200078e9689 */
[----:B------:R-:W-:-:S04]  /*2890*/  IMAD.WIDE.U32 R144, R107, -0x2daee0ad, RZ ;  /* 0xd2511f536b907825 */ /* 0x000fc800078e00ff */
[----:B------:R-:W-:Y:S02]  /*28a0*/  VIADD R107, R133, 0x1fd5c5a3 ;  /* 0x1fd5c5a3856b7836 */ /* 0x000fe40000000000 */
[----:B------:R-:W-:-:S03]  /*28b0*/  IMAD.WIDE.U32 R134, R131, -0x326172a9, RZ ;  /* 0xcd9e8d5783867825 */ /* 0x000fc600078e00ff */
[----:B------:R-:W-:Y:S01]  /*28c0*/  LOP3.LUT R107, R107, R136, R145, 0x96, !PT ;  /* 0x000000886b6b7212 */ /* 0x000fe200078e9691 */
[----:B------:R-:W-:-:S04]  /*28d0*/  VIADD R131, R132, 0x5384540f ;  /* 0x5384540f84837836 */ /* 0x000fc80000000000 */
[----:B------:R-:W-:Y:S01]  /*28e0*/  IMAD.WIDE.U32 R156, R107, -0x326172a9, RZ ;  /* 0xcd9e8d576b9c7825 */ /* 0x000fe200078e00ff */
[----:B------:R-:W-:-:S03]  /*28f0*/  LOP3.LUT R131, R131, R142, R135, 0x96, !PT ;  /* 0x0000008e83837212 */ /* 0x000fc600078e9687 */
[C---:B------:R-:W-:Y:S02]  /*2900*/  VIADD R107, R132.reuse, 0xf1bbcdc8 ;  /* 0xf1bbcdc8846b7836 */ /* 0x040fe40000000000 */
[----:B------:R-:W-:Y:S01]  /*2910*/  IMAD.WIDE.U32 R136, R131, -0x2daee0ad, RZ ;  /* 0xd2511f5383887825 */ /* 0x000fe200078e00ff */
[----:B------:R-:W-:Y:S02]  /*2920*/  IADD3 R131, PT, PT, R133, -0x24c28bd8, RZ ;  /* 0xdb3d742885837810 */ /* 0x000fe40007ffe0ff */
[----:B------:R-:W-:Y:S01]  /*2930*/  LOP3.LUT R134, R107, R134, R157, 0x96, !PT ;  /* 0x000000866b867212 */ /* 0x000fe200078e969d */
[----:B------:R-:W-:Y:S01]  /*2940*/  VIADD R107, R132, 0x8ff34781 ;  /* 0x8ff34781846b7836 */ /* 0x000fe20000000000 */
[----:B------:R-:W-:-:S03]  /*2950*/  LOP3.LUT R131, R131, R144, R137, 0x96, !PT ;  /* 0x0000009083837212 */ /* 0x000fc600078e9689 */
[----:B------:R-:W-:-:S04]  /*2960*/  IMAD.WIDE.U32 R134, R134, -0x2daee0ad, RZ ;  /* 0xd2511f5386867825 */ /* 0x000fc800078e00ff */
[----:B------:R-:W-:Y:S01]  /*2970*/  IMAD.WIDE.U32 R166, R131, -0x326172a9, RZ ;  /* 0xcd9e8d5783a67825 */ /* 0x000fe200078e00ff */
[----:B------:R-:W-:-:S03]  /*2980*/  LOP3.LUT R165, R165, R136, R135, 0x96, !PT ;  /* 0x00000088a5a57212 */ /* 0x000fc600078e9687 */
[----:B------:R-:W-:Y:S01]  /*2990*/  HFMA2 R135, -RZ, RZ, 0, 0 ;  /* 0x00000000ff877431 */ /* 0x000fe200000001ff */
[----:B------:R-:W-:Y:S01]  /*29a0*/  LOP3.LUT R156, R107, R156, R167, 0x96, !PT ;  /* 0x0000009c6b9c7212 */ /* 0x000fe200078e96a7 */
[----:B------:R-:W-:Y:S02]  /*29b0*/  IMAD.MOV.U32 R107, RZ, RZ, R106 ;  /* 0x000000ffff6b7224 */ /* 0x000fe400078e006a */
[----:B------:R-:W-:-:S07]  /*29c0*/  IMAD.MOV.U32 R106, RZ, RZ, R134 ;  /* 0x000000ffff6a7224 */ /* 0x000fce00078e0086 */
.L_x_503:
        /* <DEDUP_REMOVED lines=23> */
.L_x_507:
        /* <DEDUP_REMOVED lines=12> */
.L_x_508:
        /* <DEDUP_REMOVED lines=60> */
.L_x_506:
[----:B------:R-:W-:Y:S01]  /*2fc0*/  I2FP.F32.U32 R131, R131 ;  /* 0x0000008300837245 */ /* 0x000fe20000201000 */
[----:B------:R-:W-:Y:S01]  /*2fd0*/  IMAD.U32 R134, R98, 0x10000, RZ ;  /* 0x0001000062867824 */ /* 0x000fe200078e00ff */
[----:B------:R-:W-:Y:S01]  /*2fe0*/  ISETP.NE.AND P0, PT, R137, 0x1, PT ;  /* 0x000000018900780c */ /* 0x000fe20003f05270 */
[----:B------:R-:W-:Y:S01]  /*2ff0*/  @P1 IMAD.U32 R136, R94, 0x10000, RZ ;  /* 0x000100005e881824 */ /* 0x000fe200078e00ff */
[----:B------:R-:W-:Y:S01]  /*3000*/  PRMT R98, R98, 0x7632, R98 ;  /* 0x0000763262627816 */ /* 0x000fe20000000062 */
[----:B------:R-:W-:Y:S01]  /*3010*/  FFMA.FTZ R131, R131, R102, 1.1641532182693481445e-10 ;  /* 0x2f00000083837423 */ /* 0x000fe20000010066 */
[----:B------:R-:W-:Y:S01]  /*3020*/  FMUL.FTZ R134, R134, UR5 ;  /* 0x0000000586867c20 */ /* 0x000fe20008410000 */
[----:B------:R-:W-:Y:S01]  /*3030*/  MOV R142, 0x2 ;  /* 0x00000002008e7802 */ /* 0x000fe20000000f00 */
[----:B------:R-:W-:Y:S02]  /*3040*/  IMAD.MOV.U32 R135, RZ, RZ, R166 ;  /* 0x000000ffff877224 */ /* 0x000fe400078e00a6 */
[----:B------:R-:W-:-:S04]  /*3050*/  FSETP.GTU.FTZ.AND P3, PT, R131, UR4, PT ;  /* 0x0000000483007c0b */ /* 0x000fc8000bf7c000 */
        /* <DEDUP_REMOVED lines=13> */
.L_x_510:
[----:B------:R-:W-:-:S04]  /*3130*/  IADD3 R0, PT, PT, R0, 0x1, RZ ;  /* 0x0000000100007810 */ /* 0x000fc80007ffe0ff */
        /* <DEDUP_REMOVED lines=11> */
.L_x_511:
        /* <DEDUP_REMOVED lines=60> */
.L_x_509:
        /* <DEDUP_REMOVED lines=8> */
[----:B------:R-:W-:-:S04]  /*3630*/  FSETP.GTU.FTZ.AND P0, PT, R135, UR4, PT ;  /* 0x0000000487007c0b */ /* 0x000fc8000bf1c000 */
[----:B------:R-:W-:Y:S01]  /*3640*/  FSEL R137, R98, RZ, !P0 ;  /* 0x000000ff62897208 */ /* 0x000fe20004000000 */
[----:B------:R-:W-:Y:S01]  /*3650*/  IMAD.MOV.U32 R98, RZ, RZ, R166 ;  /* 0x000000ffff627224 */ /* 0x000fe200078e00a6 */
        /* <DEDUP_REMOVED lines=12> */
.L_x_513:
        /* <DEDUP_REMOVED lines=12> */
.L_x_514:
        /* <DEDUP_REMOVED lines=59> */
[----:B------:R-:W-:-:S07]  /*3b90*/  HFMA2 R143, -RZ, RZ, 0, 0 ;  /* 0x00000000ff8f7431 */ /* 0x000fce00000001ff */
.L_x_512:
        /* <DEDUP_REMOVED lines=23> */
.L_x_516:
        /* <DEDUP_REMOVED lines=12> */
.L_x_517:
        /* <DEDUP_REMOVED lines=38> */
[----:B------:R-:W-:Y:S02]  /*4030*/  LOP3.LUT R99, R99, R98, R145, 0x96, !PT ;  /* 0x0000006263637212 */ /* 0x000fe400078e9691 */
[----:B------:R-:W-:Y:S02]  /*4040*/  IADD3 R145, PT, PT, R133, -0x24c28bd8, RZ ;  /* 0xdb3d742885917810 */ /* 0x000fe40007ffe0ff */
        /* <DEDUP_REMOVED lines=11> */
[----:B------:R-:W-:Y:S01]  /*4100*/  HFMA2 R146, -RZ, RZ, 0, 0 ;  /* 0x00000000ff927431 */ /* 0x000fe200000001ff */
[----:B------:R-:W-:Y:S01]  /*4110*/  LOP3.LUT R145, R145, R148, R99, 0x96, !PT ;  /* 0x0000009491917212 */ /* 0x000fe200078e9663 */
[----:B------:R-:W-:Y:S02]  /*4120*/  VIADD R99, R132, 0x8ff34781 ;  /* 0x8ff3478184637836 */ /* 0x000fe40000000000 */
[----:B------:R-:W-:-:S04]  /*4130*/  IMAD.WIDE.U32 R142, R143, -0x2daee0ad, RZ ;  /* 0xd2511f538f8e7825 */ /* 0x000fc800078e00ff */
[----:B------:R-:W-:Y:S01]  /*4140*/  IMAD.WIDE.U32 R166, R145, -0x326172a9, RZ ;  /* 0xcd9e8d5791a67825 */ /* 0x000fe200078e00ff */
[----:B------:R-:W-:-:S03]  /*4150*/  LOP3.LUT R165, R165, R98, R143, 0x96, !PT ;  /* 0x00000062a5a57212 */ /* 0x000fc600078e968f */
[----:B------:R-:W-:Y:S01]  /*4160*/  IMAD.MOV.U32 R98, RZ, RZ, R106 ;  /* 0x000000ffff627224 */ /* 0x000fe200078e006a */
[----:B------:R-:W-:Y:S01]  /*4170*/  LOP3.LUT R156, R99, R156, R167, 0x96, !PT ;  /* 0x0000009c639c7212 */ /* 0x000fe200078e96a7 */
[----:B------:R-:W-:-:S07]  /*4180*/  IMAD.MOV.U32 R106, RZ, RZ, R142 ;  /* 0x000000ffff6a7224 */ /* 0x000fce00078e008e */
.L_x_515:
[----:B------:R-:W-:Y:S01]  /*4190*/  I2FP.F32.U32 R99, R98 ;  /* 0x0000006200637245 */ /* 0x000fe20000201000 */
[----:B------:R-:W-:Y:S01]  /*41a0*/  IMAD.U32 R153, R153, 0x10000, RZ ;  /* 0x0001000099997824 */ /* 0x000fe200078e00ff */
[----:B------:R-:W-:Y:S02]  /*41b0*/  @P1 PRMT R98, R95, 0x7632, R98 ;  /* 0x000076325f621816 */ /* 0x000fe40000000062 */
[----:B------:R-:W-:Y:S01]  /*41c0*/  PRMT R97, R130, 0x5410, R97 ;  /* 0x0000541082617816 */ /* 0x000fe20000000061 */
[----:B------:R-:W-:Y:S01]  /*41d0*/  FFMA.FTZ R99, R99, R102, 1.1641532182693481445e-10 ;  /* 0x2f00000063637423 */ /* 0x000fe20000010066 */
[----:B------:R-:W-:Y:S01]  /*41e0*/  FMUL.FTZ R153, R153, UR5 ;  /* 0x0000000599997c20 */ /* 0x000fe20008410000 */
[----:B------:R-:W-:Y:S01]  /*41f0*/  @P1 IMAD.U32 R98, R98, 0x10000, RZ ;  /* 0x0001000062621824 */ /* 0x000fe200078e00ff */
[----:B------:R-:W-:Y:S02]  /*4200*/  PRMT R96, R104, 0x5410, R96 ;  /* 0x0000541068607816 */ /* 0x000fe40000000060 */
[----:B------:R-:W-:-:S04]  /*4210*/  FSETP.GTU.FTZ.AND P5, PT, R99, UR4, PT ;  /* 0x0000000463007c0b */ /* 0x000fc8000bfbc000 */
[----:B------:R-:W-:Y:S02]  /*4220*/  FSEL R147, R153, RZ, !P5 ;  /* 0x000000ff99937208 */ /* 0x000fe40006800000 */
[----:B------:R-:W-:-:S03]  /*4230*/  PLOP3.LUT P5, PT, P5, PT, PT, 0x8, 0x80 ;  /* 0x000000000080781c */ /* 0x000fc60002fae170 */
[----:B------:R-:W-:Y:S01]  /*4240*/  @P1 FADD.FTZ R147, R147, R98 ;  /* 0x0000006293931221 */ /* 0x000fe20000010000 */
[----:B------:R-:W-:-:S04]  /*4250*/  PRMT R98, R134, 0x5410, R136 ;  /* 0x0000541086627816 */ /* 0x000fc80000000088 */
[----:B------:R-:W-:-:S04]  /*4260*/  F2FP.BF16.F32.PACK_AB R99, RZ, R147 ;  /* 0x00000093ff63723e */ /* 0x000fc800000010ff */
[----:B------:R-:W-:Y:S01]  /*4270*/  PRMT R99, R154, 0x5410, R99 ;  /* 0x000054109a637816 */ /* 0x000fe20000000063 */
[----:B------:R-:W-:Y:S06]  /*4280*/  BRA `(.L_x_518) ;  /* 0x0000005c00c47947 */ /* 0x000fec0003800000 */
.L_x_493:
[----:B------:R-:W-:Y:S01]  /*4290*/  ISETP.NE.AND P0, PT, R160, 0x1, PT ;  /* 0x00000001a000780c */ /* 0x000fe20003f05270 */
[----:B------:R-:W-:Y:S01]  /*42a0*/  IMAD.MOV.U32 R101, RZ, RZ, R166 ;  /* 0x000000ffff657224 */ /* 0x000fe200078e00a6 */
[----:B------:R-:W-:Y:S01]  /*42b0*/  MOV R104, 0x2 ;  /* 0x0000000200687802 */ /* 0x000fe20000000f00 */
[----:B------:R-:W-:-:S10]  /*42c0*/  IMAD.MOV.U32 R106, RZ, RZ, R130 ;  /* 0x000000ffff6a7224 */ /* 0x000fd400078e0082 */
[----:B------:R-:W-:Y:S05]  /*42d0*/  @!P0 BRA `(.L_x_519) ;  /* 0x0000000400448947 */ /* 0x000fea0003800000 */
[----:B------:R-:W-:-:S13]  /*42e0*/  ISETP.NE.AND P0, PT, R160, 0x3, PT ;  /* 0x00000003a000780c */ /* 0x000fda0003f05270 */
[----:B------:R-:W-:Y:S05]  /*42f0*/  @!P0 BRA `(.L_x_520) ;  /* 0x0000000000208947 */ /* 0x000fea0003800000 */
[----:B------:R-:W-:-:S13]  /*4300*/  ISETP.NE.AND P0, PT, R160, 0x2, PT ;  /* 0x00000002a000780c */ /* 0x000fda0003f05270 */
[----:B------:R-:W-:Y:S01]  /*4310*/  @!P0 MOV R104, 0x3 ;  /* 0x0000000300688802 */ /* 0x000fe20000000f00 */
[--C-:B------:R-:W-:Y:S01]  /*4320*/  @!P0 IMAD.MOV.U32 R106, RZ, RZ, R130.reuse ;  /* 0x000000ffff6a8224 */ /* 0x100fe200078e0082 */
[----:B------:R-:W-:Y:S01]  /*4330*/  @P0 IADD3 R104, PT, PT, R160, 0x1, RZ ;  /* 0x00000001a0680810 */ /* 0x000fe20007ffe0ff */
[----:B------:R-:W-:Y:S02]  /*4340*/  @!P0 IMAD.MOV.U32 R101, RZ, RZ, R165 ;  /* 0x000000ffff658224 */ /* 0x000fe400078e00a5 */
[----:B------:R-:W-:Y:S02]  /*4350*/  @P0 IMAD.MOV.U32 R106, RZ, RZ, R130 ;  /* 0x000000ffff6a0224 */ /* 0x000fe400078e0082 */
[----:B------:R-:W-:Y:S01]  /*4360*/  @P0 IMAD.MOV.U32 R101, RZ, RZ, R156 ;  /* 0x000000ffff650224 */ /* 0x000fe200078e009c */
[----:B------:R-:W-:Y:S06]  /*4370*/  BRA `(.L_x_519) ;  /* 0x00000004001c7947 */ /* 0x000fec0003800000 */
.L_x_520:
        /* <DEDUP_REMOVED lines=12> */
.L_x_521:
        /* <DEDUP_REMOVED lines=29> */
[----:B------:R-:W-:Y:S01]  /*4610*/  IMAD.WIDE.U32 R124, R103, -0x326172a9, RZ ;  /* 0xcd9e8d57677c7825 */ /* 0x000fe200078e00ff */
[----:B------:R-:W-:-:S03]  /*4620*/  IADD3 R103, PT, PT, R132, 0x1715609d, RZ ;  /* 0x1715609d84677810 */ /* 0x000fc60007ffe0ff */
[----:B------:R-:W-:Y:S01]  /*4630*/  VIADD R101, R133, 0xa9066899 ;  /* 0xa906689985657836 */ /* 0x000fe20000000000 */
[----:B------:R-:W-:-:S04]  /*4640*/  LOP3.LUT R103, R103, R106, R125, 0x96, !PT ;  /* 0x0000006a67677212 */ /* 0x000fc800078e967d */
        /* <DEDUP_REMOVED lines=21> */
[----:B------:R-:W-:Y:S01]  /*47a0*/  VIADD R103, R132, 0x8ff34781 ;  /* 0x8ff3478184677836 */ /* 0x000fe20000000000 */
[----:B------:R-:W-:Y:S01]  /*47b0*/  LOP3.LUT R165, R165, R104, R107, 0x96, !PT ;  /* 0x00000068a5a57212 */ /* 0x000fe200078e966b */
[----:B------:R-:W-:Y:S02]  /*47c0*/  IMAD.MOV.U32 R101, RZ, RZ, R130 ;  /* 0x000000ffff657224 */ /* 0x000fe400078e0082 */
[----:B------:R-:W-:Y:S01]  /*47d0*/  IMAD.MOV.U32 R104, RZ, RZ, RZ ;  /* 0x000000ffff687224 */ /* 0x000fe200078e00ff */
[----:B------:R-:W-:-:S07]  /*47e0*/  LOP3.LUT R156, R103, R156, R167, 0x96, !PT ;  /* 0x0000009c679c7212 */ /* 0x000fce00078e96a7 */
.L_x_519:
[----:B------:R-:W-:Y:S01]  /*47f0*/  I2FP.F32.U32 R101, R101 ;  /* 0x0000006500657245 */ /* 0x000fe20000201000 */
[----:B------:R-:W-:Y:S01]  /*4800*/  UMOV UR4, UR6 ;  /* 0x0000000600047c82 */ /* 0x000fe20008000000 */
[----:B------:R-:W-:Y:S01]  /*4810*/  ISETP.NE.AND P2, PT, R104, 0x1, PT ;  /* 0x000000016800780c */ /* 0x000fe20003f45270 */
[----:B------:R-:W-:Y:S01]  /*4820*/  UMOV UR5, UR7 ;  /* 0x0000000700057c82 */ /* 0x000fe20008000000 */
[----:B-----5:R-:W-:Y:S01]  /*4830*/  SHF.L.U32 R103, R96, 0x10, RZ ;  /* 0x0000001060677819 */ /* 0x020fe200000006ff */
[----:B------:R-:W-:Y:S01]  /*4840*/  FFMA.FTZ R101, R101, R102, 1.1641532182693481445e-10 ;  /* 0x2f00000065657423 */ /* 0x000fe20000010066 */
[----:B------:R-:W-:-:S03]  /*4850*/  IMAD.MOV.U32 R105, RZ, RZ, 0x2 ;  /* 0x00000002ff697424 */ /* 0x000fc600078e00ff */
[----:B------:R-:W-:Y:S01]  /*4860*/  FMUL.FTZ R107, R103, UR5 ;  /* 0x00000005676b7c20 */ /* 0x000fe20008410000 */
[----:B------:R-:W-:Y:S02]  /*4870*/  FSETP.GTU.FTZ.AND P0, PT, R101, UR4, PT ;  /* 0x0000000465007c0b */ /* 0x000fe4000bf1c000 */
[----:B------:R-:W-:Y:S01]  /*4880*/  PRMT R103, R96, 0x7632, R103 ;  /* 0x0000763260677816 */ /* 0x000fe20000000067 */
[----:B------:R-:W-:Y:S01]  /*4890*/  IMAD.MOV.U32 R96, RZ, RZ, R166 ;  /* 0x000000ffff607224 */ /* 0x000fe200078e00a6 */
[----:B------:R-:W-:Y:S02]  /*48a0*/  PLOP3.LUT P3, PT, P0, PT, PT, 0x8, 0x80 ;  /* 0x000000000080781c */ /* 0x000fe4000076e170 */
[----:B------:R-:W-:Y:S02]  /*48b0*/  FSEL R107, R107, RZ, !P0 ;  /* 0x000000ff6b6b7208 */ /* 0x000fe40004000000 */
[----:B------:R-:W-:Y:S01]  /*48c0*/  P2R R151, PR, RZ, 0x8 ;  /* 0x00000008ff977803 */ /* 0x000fe20000000000 */
[----:B------:R-:W-:Y:S08]  /*48d0*/  @!P2 BRA `(.L_x_522) ;  /* 0x000000040040a947 */ /* 0x000ff00003800000 */
        /* <DEDUP_REMOVED lines=8> */
.L_x_523:
        /* <DEDUP_REMOVED lines=12> */
.L_x_524:
        /* <DEDUP_REMOVED lines=15> */
[----:B------:R-:W-:Y:S01]  /*4b10*/  IADD3 R105, PT, PT, R132, -0x255992d5, RZ ;  /* 0xdaa66d2b84697810 */ /* 0x000fe20007ffe0ff */
[----:B------:R-:W-:-:S03]  /*4b20*/  IMAD.MOV.U32 R96, RZ, RZ, R106 ;  /* 0x000000ffff607224 */ /* 0x000fc600078e006a */
        /* <DEDUP_REMOVED lines=9> */
[C---:B------:R-:W-:Y:S02]  /*4bc0*/  IADD3 R101, PT, PT, R132.reuse, 0x78dde6e4, RZ ;  /* 0x78dde6e484657810 */ /* 0x040fe40007ffe0ff */
        /* <DEDUP_REMOVED lines=29> */
[----:B------:R-:W-:Y:S02]  /*4da0*/  IMAD.MOV.U32 R105, RZ, RZ, RZ ;  /* 0x000000ffff697224 */ /* 0x000fe400078e00ff */
[----:B------:R-:W-:-:S05]  /*4db0*/  IMAD.WIDE.U32 R122, R101, -0x2daee0ad, RZ ;  /* 0xd2511f53657a7825 */ /* 0x000fca00078e00ff */
[----:B------:R-:W-:Y:S02]  /*4dc0*/  LOP3.LUT R165, R165, R104, R123, 0x96, !PT ;  /* 0x00000068a5a57212 */ /* 0x000fe400078e967b */
[----:B------:R-:W-:-:S07]  /*4dd0*/  MOV R106, R122 ;  /* 0x0000007a006a7202 */ /* 0x000fce0000000f00 */
.L_x_522:
[----:B------:R-:W-:Y:S01]  /*4de0*/  I2FP.F32.U32 R101, R96 ;  /* 0x0000006000657245 */ /* 0x000fe20000201000 */
[----:B------:R-:W-:Y:S01]  /*4df0*/  IMAD.U32 R96, R88, 0x10000, RZ ;  /* 0x0001000058607824 */ /* 0x000fe200078e00ff */
[----:B------:R-:W-:Y:S01]  /*4e00*/  ISETP.NE.AND P2, PT, R105, 0x1, PT ;  /* 0x000000016900780c */ /* 0x000fe20003f45270 */
[----:B------:R-:W-:Y:S01]  /*4e10*/  IMAD.MOV.U32 R123, RZ, RZ, 0x2 ;  /* 0x00000002ff7b7424 */ /* 0x000fe200078e00ff */
[----:B------:R-:W-:Y:S01]  /*4e20*/  MOV R104, R166 ;  /* 0x000000a600687202 */ /* 0x000fe20000000f00 */
[----:B------:R-:W-:Y:S01]  /*4e30*/  FFMA.FTZ R101, R101, R102, 1.1641532182693481445e-10 ;  /* 0x2f00000065657423 */ /* 0x000fe20000010066 */
[----:B------:R-:W-:-:S04]  /*4e40*/  FMUL.FTZ R96, R96, UR5 ;  /* 0x0000000560607c20 */ /* 0x000fc80008410000 */
[----:B------:R-:W-:Y:S02]  /*4e50*/  FSETP.GTU.FTZ.AND P0, PT, R101, UR4, PT ;  /* 0x0000000465007c0b */ /* 0x000fe4000bf1c000 */
[----:B------:R-:W-:Y:S02]  /*4e60*/  @P1 SHF.L.U32 R101, R92, 0x10, RZ ;  /* 0x000000105c651819 */ /* 0x000fe400000006ff */
[----:B------:R-:W-:Y:S02]  /*4e70*/  FSEL R96, R96, RZ, !P0 ;  /* 0x000000ff60607208 */ /* 0x000fe40004000000 */
[----:B------:R-:W-:-:S03]  /*4e80*/  SEL R122, RZ, 0x1, P0 ;  /* 0x00000001ff7a7807 */ /* 0x000fc60000000000 */
[----:B------:R-:W-:-:S04]  /*4e90*/  FADD.FTZ R96, R107, R96 ;  /* 0x000000606b607221 */ /* 0x000fc80000010000 */
        /* <DEDUP_REMOVED lines=12> */
.L_x_526:
[----:B------:R-:W-:-:S04]  /*4f60*/  VIADD R0, R0, 0x1 ;  /* 0x0000000100007836 */ /* 0x000fc80000000000 */
        /* <DEDUP_REMOVED lines=11> */
.L_x_527:
        /* <DEDUP_REMOVED lines=12> */
[C---:B------:R-:W-:Y:S02]  /*50e0*/  IADD3 R107, PT, PT, R132.reuse, 0x3c6ef372, RZ ;  /* 0x3c6ef372846b7810 */ /* 0x040fe40007ffe0ff */
[----:B------:R-:W-:Y:S01]  /*50f0*/  LOP3.LUT R123, R123, R126, R105, 0x96, !PT ;  /* 0x0000007e7b7b7212 */ /* 0x000fe200078e9669 */
[----:B------:R-:W-:Y:S01]  /*5100*/  VIADD R105, R132, 0xdaa66d2b ;  /* 0xdaa66d2b84697836 */ /* 0x000fe20000000000 */
[----:B------:R-:W-:Y:S01]  /*5110*/  LOP3.LUT R107, R107, R128, R125, 0x96, !PT ;  /* 0x000000806b6b7212 */ /* 0x000fe200078e967d */
[----:B------:R-:W-:Y:S02]  /*5120*/  VIADD R165, R133, 0x96a522ad ;  /* 0x96a522ad85a57836 */ /* 0x000fe40000000000 */
        /* <DEDUP_REMOVED lines=38> */
[----:B------:R-:W-:-:S03]  /*5390*/  LOP3.LUT R156, R105, R156, R167, 0x96, !PT ;  /* 0x0000009c699c7212 */ /* 0x000fc600078e96a7 */
[----:B------:R-:W-:Y:S01]  /*53a0*/  IMAD.MOV.U32 R123, RZ, RZ, RZ ;  /* 0x000000ffff7b7224 */ /* 0x000fe200078e00ff */
[----:B------:R-:W-:Y:S02]  /*53b0*/  LOP3.LUT R165, R165, R104, R125, 0x96, !PT ;  /* 0x00000068a5a57212 */ /* 0x000fe400078e967d */
[----:B------:R-:W-:Y:S01]  /*53c0*/  MOV R104, R106 ;  /* 0x0000006a00687202 */ /* 0x000fe20000000f00 */
[----:B------:R-:W-:-:S07]  /*53d0*/  IMAD.MOV.U32 R106, RZ, RZ, R124 ;  /* 0x000000ffff6a7224 */ /* 0x000fce00078e007c */
.L_x_525:
[----:B------:R-:W-:Y:S01]  /*53e0*/  I2FP.F32.U32 R105, R104 ;  /* 0x0000006800697245 */ /* 0x000fe20000201000 */
[----:B------:R-:W-:Y:S01]  /*53f0*/  IMAD.MOV.U32 R124, RZ, RZ, 0x2 ;  /* 0x00000002ff7c7424 */ /* 0x000fe200078e00ff */
[----:B------:R-:W-:Y:S01]  /*5400*/  ISETP.NE.AND P2, PT, R123, 0x1, PT ;  /* 0x000000017b00780c */ /* 0x000fe20003f45270 */
[----:B------:R-:W-:Y:S01]  /*5410*/  IMAD.MOV.U32 R104, RZ, RZ, R166 ;  /* 0x000000ffff687224 */ /* 0x000fe200078e00a6 */
[----:B------:R-:W-:Y:S01]  /*5420*/  SHF.L.U32 R103, R103, 0x10, RZ ;  /* 0x0000001067677819 */ /* 0x000fe200000006ff */
[----:B------:R-:W-:-:S04]  /*5430*/  FFMA.FTZ R105, R105, R102, 1.1641532182693481445e-10 ;  /* 0x2f00000069697423 */ /* 0x000fc80000010066 */
[----:B------:R-:W-:Y:S01]  /*5440*/  FMUL.FTZ R103, R103, UR5 ;  /* 0x0000000567677c20 */ /* 0x000fe20008410000 */
[----:B------:R-:W-:-:S04]  /*5450*/  FSETP.GTU.FTZ.AND P0, PT, R105, UR4, PT ;  /* 0x0000000469007c0b */ /* 0x000fc8000bf1c000 */
        /* <DEDUP_REMOVED lines=12> */
.L_x_529:
        /* <DEDUP_REMOVED lines=12> */
.L_x_530:
        /* <DEDUP_REMOVED lines=15> */
[----:B------:R-:W-:-:S03]  /*56d0*/  VIADD R165, R133, 0x96a522ad ;  /* 0x96a522ad85a57836 */ /* 0x000fc60000000000 */
        /* <DEDUP_REMOVED lines=38> */
[----:B------:R-:W-:-:S03]  /*5940*/  LOP3.LUT R156, R105, R156, R167, 0x96, !PT ;  /* 0x0000009c699c7212 */ /* 0x000fc600078e96a7 */
[----:B------:R-:W-:-:S05]  /*5950*/  IMAD.WIDE.U32 R124, R103, -0x2daee0ad, RZ ;  /* 0xd2511f53677c7825 */ /* 0x000fca00078e00ff */
[----:B------:R-:W-:Y:S01]  /*5960*/  LOP3.LUT R165, R165, R104, R125, 0x96, !PT ;  /* 0x00000068a5a57212 */ /* 0x000fe200078e967d */
[----:B------:R-:W-:Y:S01]  /*5970*/  IMAD.MOV.U32 R104, RZ, RZ, R106 ;  /* 0x000000ffff687224 */ /* 0x000fe200078e006a */
[----:B------:R-:W-:Y:S01]  /*5980*/  MOV R106, R124 ;  /* 0x0000007c006a7202 */ /* 0x000fe20000000f00 */
[----:B------:R-:W-:-:S07]  /*5990*/  IMAD.MOV.U32 R124, RZ, RZ, RZ ;  /* 0x000000ffff7c7224 */ /* 0x000fce00078e00ff */
.L_x_528:
[----:B------:R-:W-:Y:S01]  /*59a0*/  I2FP.F32.U32 R103, R104 ;  /* 0x0000006800677245 */ /* 0x000fe20000201000 */
[----:B------:R-:W-:Y:S01]  /*59b0*/  IMAD.MOV.U32 R125, RZ, RZ, 0x2 ;  /* 0x00000002ff7d7424 */ /* 0x000fe200078e00ff */
[----:B------:R-:W-:Y:S02]  /*59c0*/  PRMT R104, R88, 0x7632, R104 ;  /* 0x0000763258687816 */ /* 0x000fe40000000068 */
[----:B------:R-:W-:Y:S01]  /*59d0*/  ISETP.NE.AND P2, PT, R124, 0x1, PT ;  /* 0x000000017c00780c */ /* 0x000fe20003f45270 */
[----:B------:R-:W-:Y:S01]  /*59e0*/  FFMA.FTZ R103, R103, R102, 1.1641532182693481445e-10 ;  /* 0x2f00000067677423 */ /* 0x000fe20000010066 */
[----:B------:R-:W-:Y:S01]  /*59f0*/  MOV R105, R166 ;  /* 0x000000a600697202 */ /* 0x000fe20000000f00 */
[----:B------:R-:W-:-:S03]  /*5a00*/  IMAD.U32 R104, R104, 0x10000, RZ ;  /* 0x0001000068687824 */ /* 0x000fc600078e00ff */
[----:B------:R-:W-:Y:S01]  /*5a10*/  FSETP.GTU.FTZ.AND P0, PT, R103, UR4, PT ;  /* 0x0000000467007c0b */ /* 0x000fe2000bf1c000 */
[----:B------:R-:W-:Y:S01]  /*5a20*/  FMUL.FTZ R104, R104, UR5 ;  /* 0x0000000568687c20 */ /* 0x000fe20008410000 */
[----:B------:R-:W-:Y:S02]  /*5a30*/  @P1 PRMT R103, R92, 0x7632, R103 ;  /* 0x000076325c671816 */ /* 0x000fe40000000067 */
[----:B------:R-:W-:Y:S02]  /*5a40*/  SEL R123, RZ, 0x1, P0 ;  /* 0x00000001ff7b7807 */ /* 0x000fe40000000000 */
[----:B------:R-:W-:Y:S02]  /*5a50*/  FSEL R104, R104, RZ, !P0 ;  /* 0x000000ff68687208 */ /* 0x000fe40004000000 */
[----:B------:R-:W-:-:S03]  /*5a60*/  @P1 SHF.L.U32 R103, R103, 0x10, RZ ;  /* 0x0000001067671819 */ /* 0x000fc600000006ff */
        /* <DEDUP_REMOVED lines=13> */
.L_x_532:
        /* <DEDUP_REMOVED lines=12> */
.L_x_533:
        /* <DEDUP_REMOVED lines=50> */
[----:B------:R-:W-:Y:S01]  /*5f20*/  LOP3.LUT R107, R107, R128, R125, 0x96, !PT ;  /* 0x000000806b6b7212 */ /* 0x000fe200078e967d */
[----:B------:R-:W-:Y:S01]  /*5f30*/  IMAD.MOV.U32 R125, RZ, RZ, RZ ;  /* 0x000000ffff7d7224 */ /* 0x000fe200078e00ff */
[----:B------:R-:W-:-:S03]  /*5f40*/  LOP3.LUT R105, R105, R130, R157, 0x96, !PT ;  /* 0x0000008269697212 */ /* 0x000fc600078e969d */
[----:B------:R-:W-:-:S04]  /*5f50*/  IMAD.WIDE.U32 R166, R107, -0x326172a9, RZ ;  /* 0xcd9e8d576ba67825 */ /* 0x000fc800078e00ff */
[----:B------:R-:W-:Y:S02]  /*5f60*/  VIADD R107, R132, 0x8ff34781 ;  /* 0x8ff34781846b7836 */ /* 0x000fe40000000000 */
[----:B------:R-:W-:Y:S01]  /*5f70*/  IMAD.WIDE.U32 R126, R105, -0x2daee0ad, RZ ;  /* 0xd2511f53697e7825 */ /* 0x000fe200078e00ff */
[----:B------:R-:W-:Y:S02]  /*5f80*/  MOV R105, R106 ;  /* 0x0000006a00697202 */ /* 0x000fe40000000f00 */
[----:B------:R-:W-:Y:S01]  /*5f90*/  LOP3.LUT R156, R107, R156, R167, 0x96, !PT ;  /* 0x0000009c6b9c7212 */ /* 0x000fe200078e96a7 */
[----:B------:R-:W-:Y:S01]  /*5fa0*/  IMAD.MOV.U32 R106, RZ, RZ, R126 ;  /* 0x000000ffff6a7224 */ /* 0x000fe200078e007e */
[----:B------:R-:W-:-:S07]  /*5fb0*/  LOP3.LUT R165, R165, R124, R127, 0x96, !PT ;  /* 0x0000007ca5a57212 */ /* 0x000fce00078e967f */
.L_x_531:
[----:B------:R-:W-:Y:S01]  /*5fc0*/  I2FP.F32.U32 R105, R105 ;  /* 0x0000006900697245 */ /* 0x000fe20000201000 */
[----:B------:R-:W-:Y:S01]  /*5fd0*/  IMAD.MOV.U32 R126, RZ, RZ, 0x2 ;  /* 0x00000002ff7e7424 */ /* 0x000fe200078e00ff */
[----:B------:R-:W-:Y:S02]  /*5fe0*/  ISETP.NE.AND P2, PT, R125, 0x1, PT ;  /* 0x000000017d00780c */ /* 0x000fe40003f45270 */
[----:B------:R-:W-:Y:S01]  /*5ff0*/  SHF.L.U32 R107, R97, 0x10, RZ ;  /* 0x00000010616b7819 */ /* 0x000fe200000006ff */
[----:B------:R-:W-:-:S04]  /*6000*/  FFMA.FTZ R105, R105, R102, 1.1641532182693481445e-10 ;  /* 0x2f00000069697423 */ /* 0x000fc80000010066 */
        /* <DEDUP_REMOVED lines=16> */
.L_x_535:
        /* <DEDUP_REMOVED lines=12> */
.L_x_536:
        /* <DEDUP_REMOVED lines=12> */
[----:B------:R-:W-:Y:S01]  /*6290*/  IMAD.WIDE.U32 R126, R105, -0x326172a9, RZ ;  /* 0xcd9e8d57697e7825 */ /* 0x000fe200078e00ff */
[C---:B------:R-:W-:Y:S02]  /*62a0*/  IADD3 R105, PT, PT, R132.reuse, -0x255992d5, RZ ;  /* 0xdaa66d2b84697810 */ /* 0x040fe40007ffe0ff */
[----:B------:R-:W-:Y:S01]  /*62b0*/  LOP3.LUT R129, R129, R128, R125, 0x96, !PT ;  /* 0x0000008081817212 */ /* 0x000fe200078e967d */
        /* <DEDUP_REMOVED lines=39> */
[----:B------:R-:W-:Y:S02]  /*6530*/  IADD3 R105, PT, PT, R132, -0x700cb87f, RZ ;  /* 0x8ff3478184697810 */ /* 0x000fe40007ffe0ff */
[----:B------:R-:W-:Y:S01]  /*6540*/  LOP3.LUT R165, R165, R124, R127, 0x96, !PT ;  /* 0x0000007ca5a57212 */ /* 0x000fe200078e967f */
[----:B------:R-:W-:Y:S01]  /*6550*/  IMAD.MOV.U32 R97, RZ, RZ, R106 ;  /* 0x000000ffff617224 */ /* 0x000fe200078e006a */
[----:B------:R-:W-:Y:S01]  /*6560*/  MOV R106, R126 ;  /* 0x0000007e006a7202 */ /* 0x000fe20000000f00 */
[----:B------:R-:W-:Y:S01]  /*6570*/  IMAD.MOV.U32 R126, RZ, RZ, RZ ;  /* 0x000000ffff7e7224 */ /* 0x000fe200078e00ff */
[----:B------:R-:W-:-:S07]  /*6580*/  LOP3.LUT R156, R105, R156, R167, 0x96, !PT ;  /* 0x0000009c699c7212 */ /* 0x000fce00078e96a7 */
.L_x_534:
[----:B------:R-:W-:Y:S01]  /*6590*/  I2FP.F32.U32 R97, R97 ;  /* 0x0000006100617245 */ /* 0x000fe20000201000 */
[----:B------:R-:W-:Y:S01]  /*65a0*/  IMAD.U32 R105, R89, 0x10000, RZ ;  /* 0x0001000059697824 */ /* 0x000fe200078e00ff */
[----:B------:R-:W-:Y:S01]  /*65b0*/  ISETP.NE.AND P2, PT, R126, 0x1, PT ;  /* 0x000000017e00780c */ /* 0x000fe20003f45270 */
[----:B------:R-:W-:Y:S01]  /*65c0*/  IMAD.MOV.U32 R127, RZ, RZ, 0x2 ;  /* 0x00000002ff7f7424 */ /* 0x000fe200078e00ff */
[----:B------:R-:W-:Y:S01]  /*65d0*/  @P1 SHF.L.U32 R124, R93, 0x10, RZ ;  /* 0x000000105d7c1819 */ /* 0x000fe200000006ff */
[----:B------:R-:W-:Y:S01]  /*65e0*/  FFMA.FTZ R97, R97, R102, 1.1641532182693481445e-10 ;  /* 0x2f00000061617423 */ /* 0x000fe20000010066 */
[----:B------:R-:W-:Y:S01]  /*65f0*/  FMUL.FTZ R105, R105, UR5 ;  /* 0x0000000569697c20 */ /* 0x000fe20008410000 */
[----:B------:R-:W-:-:S03]  /*6600*/  MOV R125, R166 ;  /* 0x000000a6007d7202 */ /* 0x000fc60000000f00 */
[----:B------:R-:W-:-:S04]  /*6610*/  FSETP.GTU.FTZ.AND P0, PT, R97, UR4, PT ;  /* 0x0000000461007c0b */ /* 0x000fc8000bf1c000 */
[----:B------:R-:W-:-:S05]  /*6620*/  FSEL R97, R105, RZ, !P0 ;  /* 0x000000ff69617208 */ /* 0x000fca0004000000 */
[----:B------:R-:W-:-:S04]  /*6630*/  FADD.FTZ R97, R134, R97 ;  /* 0x0000006186617221 */ /* 0x000fc80000010000 */
[--C-:B------:R-:W-:Y:S01]  /*6640*/  @P1 FADD.FTZ R105, R124, R97.reuse ;  /* 0x000000617c691221 */ /* 0x100fe20000010000 */
[----:B------:R-:W-:Y:S01]  /*6650*/  @!P1 IMAD.MOV.U32 R105, RZ, RZ, R97 ;  /* 0x000000ffff699224 */ /* 0x000fe200078e0061 */
[----:B------:R-:W-:-:S04]  /*6660*/  SEL R124, RZ, 0x1, P0 ;  /* 0x00000001ff7c7807 */ /* 0x000fc80000000000 */
        /* <DEDUP_REMOVED lines=10> */
.L_x_538:
        /* <DEDUP_REMOVED lines=12> */
.L_x_539:
        /* <DEDUP_REMOVED lines=56> */
[----:B------:R-:W-:Y:S01]  /*6b50*/  MOV R125, R106 ;  /* 0x0000006a007d7202 */ /* 0x000fe20000000f00 */
[----:B------:R-:W-:Y:S01]  /*6b60*/  IMAD.MOV.U32 R106, RZ, RZ, R128 ;  /* 0x000000ffff6a7224 */ /* 0x000fe200078e0080 */
[----:B------:R-:W-:Y:S01]  /*6b70*/  LOP3.LUT R165, R165, R126, R129, 0x96, !PT ;  /* 0x0000007ea5a57212 */ /* 0x000fe200078e9681 */
[----:B------:R-:W-:-:S07]  /*6b80*/  IMAD.MOV.U32 R127, RZ, RZ, RZ ;  /* 0x000000ffff7f7224 */ /* 0x000fce00078e00ff */
.L_x_537:
[----:B------:R-:W-:Y:S01]  /*6b90*/  ISETP.NE.AND P3, PT, R127, 0x1, PT ;  /* 0x000000017f00780c */ /* 0x000fe20003f65270 */
[----:B------:R-:W-:Y:S01]  /*6ba0*/  IMAD.MOV.U32 R128, RZ, RZ, 0x2 ;  /* 0x00000002ff807424 */ /* 0x000fe200078e00ff */
[----:B------:R-:W-:Y:S02]  /*6bb0*/  I2FP.F32.U32 R125, R125 ;  /* 0x0000007d007d7245 */ /* 0x000fe40000201000 */
[----:B------:R-:W-:-:S03]  /*6bc0*/  SHF.L.U32 R107, R107, 0x10, RZ ;  /* 0x000000106b6b7819 */ /* 0x000fc600000006ff */
[----:B------:R-:W-:Y:S02]  /*6bd0*/  FFMA.FTZ R125, R125, R102, 1.1641532182693481445e-10 ;  /* 0x2f0000007d7d7423 */ /* 0x000fe40000010066 */
[----:B------:R-:W-:-:S03]  /*6be0*/  FMUL.FTZ R107, R107, UR5 ;  /* 0x000000056b6b7c20 */ /* 0x000fc60008410000 */
[----:B------:R-:W-:Y:S01]  /*6bf0*/  FSETP.GTU.FTZ.AND P0, PT, R125, UR4, PT ;  /* 0x000000047d007c0b */ /* 0x000fe2000bf1c000 */
[----:B------:R-:W-:-:S03]  /*6c00*/  IMAD.MOV.U32 R125, RZ, RZ, R166 ;  /* 0x000000ffff7d7224 */ /* 0x000fc600078e00a6 */
[----:B------:R-:W-:Y:S02]  /*6c10*/  PLOP3.LUT P2, PT, P0, PT, PT, 0x8, 0x80 ;  /* 0x000000000080781c */ /* 0x000fe4000074e170 */
[----:B------:R-:W-:Y:S01]  /*6c20*/  FSEL R136, R107, RZ, !P0 ;  /* 0x000000ff6b887208 */ /* 0x000fe20004000000 */
[----:B------:R-:W-:Y:S10]  /*6c30*/  @!P3 BRA `(.L_x_540) ;  /* 0x000000040040b947 */ /* 0x000ff40003800000 */
        /* <DEDUP_REMOVED lines=8> */
.L_x_541:
        /* <DEDUP_REMOVED lines=12> */
.L_x_542:
        /* <DEDUP_REMOVED lines=50> */
[----:B------:R-:W-:-:S04]  /*70a0*/  VIADD R107, R132, 0xf1bbcdc8 ;  /* 0xf1bbcdc8846b7836 */ /* 0x000fc80000000000 */
[----:B------:R-:W-:Y:S01]  /*70b0*/  IMAD.WIDE.U32 R166, R125, -0x326172a9, RZ ;  /* 0xcd9e8d577da67825 */ /* 0x000fe200078e00ff */
[----:B------:R-:W-:Y:S02]  /*70c0*/  LOP3.LUT R107, R107, R134, R157, 0x96, !PT ;  /* 0x000000866b6b7212 */ /* 0x000fe400078e969d */
[----:B------:R-:W-:-:S03]  /*70d0*/  IADD3 R125, PT, PT, R132, -0x700cb87f, RZ ;  /* 0x8ff34781847d7810 */ /* 0x000fc60007ffe0ff */
[----:B------:R-:W-:Y:S01]  /*70e0*/  IMAD.WIDE.U32 R128, R107, -0x2daee0ad, RZ ;  /* 0xd2511f536b807825 */ /* 0x000fe200078e00ff */
[----:B------:R-:W-:-:S03]  /*70f0*/  LOP3.LUT R156, R125, R156, R167, 0x96, !PT ;  /* 0x0000009c7d9c7212 */ /* 0x000fc600078e96a7 */
[----:B------:R-:W-:Y:S01]  /*7100*/  IMAD.MOV.U32 R125, RZ, RZ, R106 ;  /* 0x000000ffff7d7224 */ /* 0x000fe200078e006a */
[----:B------:R-:W-:Y:S01]  /*7110*/  MOV R106, R128 ;  /* 0x00000080006a7202 */ /* 0x000fe20000000f00 */
[----:B------:R-:W-:Y:S01]  /*7120*/  IMAD.MOV.U32 R128, RZ, RZ, RZ ;  /* 0x000000ffff807224 */ /* 0x000fe200078e00ff */
[----:B------:R-:W-:-:S07]  /*7130*/  LOP3.LUT R165, R165, R126, R129, 0x96, !PT ;  /* 0x0000007ea5a57212 */ /* 0x000fce00078e9681 */
.L_x_540:
[----:B------:R-:W-:Y:S01]  /*7140*/  I2FP.F32.U32 R107, R125 ;  /* 0x0000007d006b7245 */ /* 0x000fe20000201000 */
[----:B------:R-:W-:Y:S01]  /*7150*/  IMAD.MOV.U32 R129, RZ, RZ, 0x2 ;  /* 0x00000002ff817424 */ /* 0x000fe200078e00ff */
[----:B------:R-:W-:Y:S02]  /*7160*/  PRMT R125, R89, 0x7632, R125 ;  /* 0x00007632597d7816 */ /* 0x000fe4000000007d */
[----:B------:R-:W-:Y:S01]  /*7170*/  ISETP.NE.AND P3, PT, R128, 0x1, PT ;  /* 0x000000018000780c */ /* 0x000fe20003f65270 */
[----:B------:R-:W-:Y:S02]  /*7180*/  FFMA.FTZ R107, R107, R102, 1.1641532182693481445e-10 ;  /* 0x2f0000006b6b7423 */ /* 0x000fe40000010066 */
[----:B------:R-:W-:-:S03]  /*7190*/  IMAD.U32 R125, R125, 0x10000, RZ ;  /* 0x000100007d7d7824 */ /* 0x000fc600078e00ff */
[----:B------:R-:W-:Y:S01]  /*71a0*/  FSETP.GTU.FTZ.AND P0, PT, R107, UR4, PT ;  /* 0x000000046b007c0b */ /* 0x000fe2000bf1c000 */
[----:B------:R-:W-:Y:S01]  /*71b0*/  FMUL.FTZ R125, R125, UR5 ;  /* 0x000000057d7d7c20 */ /* 0x000fe20008410000 */
[----:B------:R-:W-:-:S04]  /*71c0*/  @P1 PRMT R107, R93, 0x7632, R107 ;  /* 0x000076325d6b1816 */ /* 0x000fc8000000006b */
[----:B------:R-:W-:Y:S02]  /*71d0*/  FSEL R125, R125, RZ, !P0 ;  /* 0x000000ff7d7d7208 */ /* 0x000fe40004000000 */
[----:B------:R-:W-:-:S03]  /*71e0*/  @P1 SHF.L.U32 R126, R107, 0x10, RZ ;  /* 0x000000106b7e1819 */ /* 0x000fc600000006ff */
[----:B------:R-:W-:-:S04]  /*71f0*/  FADD.FTZ R125, R136, R125 ;  /* 0x0000007d887d7221 */ /* 0x000fc80000010000 */
[----:B------:R-:W-:Y:S01]  /*7200*/  @P1 FADD.FTZ R107, R125, R126 ;  /* 0x0000007e7d6b1221 */ /* 0x000fe20000010000 */
[----:B------:R-:W-:Y:S01]  /*7210*/  @!P1 IMAD.MOV.U32 R107, RZ, RZ, R125 ;  /* 0x000000ffff6b9224 */ /* 0x000fe200078e007d */
[----:B------:R-:W-:Y:S02]  /*7220*/  SEL R125, RZ, 0x1, P0 ;  /* 0x00000001ff7d7807 */ /* 0x000fe40000000000 */
[----:B------:R-:W-:Y:S02]  /*7230*/  MOV R126, R166 ;  /* 0x000000a6007e7202 */ /* 0x000fe40000000f00 */
        /* <DEDUP_REMOVED lines=10> */
.L_x_544:
        /* <DEDUP_REMOVED lines=12> */
.L_x_545:
[----:B------:R-:W-:Y:S01]  /*73a0*/  IMAD.WIDE.U32 R128, R16, -0x326172a9, RZ ;  /* 0xcd9e8d5710807825 */ /* 0x000fe200078e00ff */
[----:B------:R-:W-:Y:S02]  /*73b0*/  LOP3.LUT R136, R121, R127, R133, 0x96, !PT ;  /* 0x0000007f79887212 */ /* 0x000fe400078e9685 */
[----:B------:R-:W-:Y:S01]  /*73c0*/  IADD3 R127, PT, PT, R132, -0x61c88647, RZ ;  /* 0x9e3779b9847f7810 */ /* 0x000fe20007ffe0ff */
[----:B------:R-:W-:Y:S01]  /*73d0*/  VIADD R165, R133, 0x96a522ad ;  /* 0x96a522ad85a57836 */ /* 0x000fe20000000000 */
        /* <DEDUP_REMOVED lines=40> */
[----:B------:R-:W-:-:S03]  /*7660*/  LOP3.LUT R127, R127, R128, R137, 0x96, !PT ;  /* 0x000000807f7f7212 */ /* 0x000fc600078e9689 */
[----:B------:R-:W-:Y:S01]  /*7670*/  VIADD R131, R133, 0xdb3d7428 ;  /* 0xdb3d742885837836 */ /* 0x000fe20000000000 */
        /* <DEDUP_REMOVED lines=9> */
[----:B------:R-:W-:-:S04]  /*7710*/  LOP3.LUT R156, R127, R156, R167, 0x96, !PT ;  /* 0x0000009c7f9c7212 */ /* 0x000fc800078e96a7 */
[----:B------:R-:W-:Y:S01]  /*7720*/  LOP3.LUT R165, R165, R126, R129, 0x96, !PT ;  /* 0x0000007ea5a57212 */ /* 0x000fe200078e9681 */
[----:B------:R-:W-:Y:S01]  /*7730*/  IMAD.MOV.U32 R129, RZ, RZ, RZ ;  /* 0x000000ffff817224 */ /* 0x000fe200078e00ff */
[----:B------:R-:W-:Y:S01]  /*7740*/  MOV R126, R106 ;  /* 0x0000006a007e7202 */ /* 0x000fe20000000f00 */
[----:B------:R-:W-:-:S07]  /*7750*/  IMAD.MOV.U32 R106, RZ, RZ, R128 ;  /* 0x000000ffff6a7224 */ /* 0x000fce00078e0080 */
.L_x_543:
        /* <DEDUP_REMOVED lines=20> */
.L_x_547:
[----:B------:R-:W-:-:S04]  /*78a0*/  VIADD R0, R0, 0x1 ;  /* 0x0000000100007836 */ /* 0x000fc80000000000 */
        /* <DEDUP_REMOVED lines=11> */
.L_x_548:
        /* <DEDUP_REMOVED lines=58> */
[----:B------:R-:W-:Y:S01]  /*7d00*/  IMAD.MOV.U32 R128, RZ, RZ, RZ ;  /* 0x000000ffff807224 */ /* 0x000fe200078e00ff */
[----:B------:R-:W-:-:S07]  /*7d10*/  MOV R106, R134 ;  /* 0x00000086006a7202 */ /* 0x000fce0000000f00 */
.L_x_546:
[----:B------:R-:W-:Y:S01]  /*7d20*/  I2FP.F32.U32 R129, R98 ;  /* 0x0000006200817245 */ /* 0x000fe20000201000 */
[----:B------:R-:W-:Y:S01]  /*7d30*/  IMAD.U32 R98, R90, 0x10000, RZ ;  /* 0x000100005a627824 */ /* 0x000fe200078e00ff */
[----:B------:R-:W-:Y:S01]  /*7d40*/  @P1 SHF.L.U32 R131, R94, 0x10, RZ ;  /* 0x000000105e831819 */ /* 0x000fe200000006ff */
[----:B------:R-:W-:Y:S02]  /*7d50*/  IMAD.MOV.U32 R134, RZ, RZ, 0x2 ;  /* 0x00000002ff867424 */ /* 0x000fe400078e00ff */
[----:B------:R-:W-:Y:S01]  /*7d60*/  FFMA.FTZ R129, R129, R102, 1.1641532182693481445e-10 ;  /* 0x2f00000081817423 */ /* 0x000fe20000010066 */
[----:B------:R-:W-:-:S04]  /*7d70*/  FMUL.FTZ R98, R98, UR5 ;  /* 0x0000000562627c20 */ /* 0x000fc80008410000 */
[----:B------:R-:W-:-:S04]  /*7d80*/  FSETP.GTU.FTZ.AND P0, PT, R129, UR4, PT ;  /* 0x0000000481007c0b */ /* 0x000fc8000bf1c000 */
[----:B------:R-:W-:-:S05]  /*7d90*/  FSEL R129, R98, RZ, !P0 ;  /* 0x000000ff62817208 */ /* 0x000fca0004000000 */
[----:B------:R-:W-:Y:S01]  /*7da0*/  FADD.FTZ R98, R126, R129 ;  /* 0x000000817e627221 */ /* 0x000fe20000010000 */
[----:B------:R-:W-:Y:S02]  /*7db0*/  SEL R126, RZ, 0x1, P0 ;  /* 0x00000001ff7e7807 */ /* 0x000fe40000000000 */
[----:B------:R-:W-:Y:S01]  /*7dc0*/  ISETP.NE.AND P0, PT, R128, 0x1, PT ;  /* 0x000000018000780c */ /* 0x000fe20003f05270 */
[--C-:B------:R-:W-:Y:S01]  /*7dd0*/  @P1 FADD.FTZ R131, R131, R98.reuse ;  /* 0x0000006283831221 */ /* 0x100fe20000010000 */
[----:B------:R-:W-:Y:S01]  /*7de0*/  @!P1 IMAD.MOV.U32 R131, RZ, RZ, R98 ;  /* 0x000000ffff839224 */ /* 0x000fe200078e0062 */
[----:B------:R-:W-:-:S04]  /*7df0*/  MOV R129, R166 ;  /* 0x000000a600817202 */ /* 0x000fc80000000f00 */
[----:B------:R-:W-:-:S06]  /*7e00*/  F2FP.BF16.F32.PACK_AB R98, RZ, R131 ;  /* 0x00000083ff62723e */ /* 0x000fcc00000010ff */
        /* <DEDUP_REMOVED lines=9> */
.L_x_550:
        /* <DEDUP_REMOVED lines=12> */
.L_x_551:
        /* <DEDUP_REMOVED lines=50> */
[----:B------:R-:W-:-:S04]  /*8280*/  LOP3.LUT R129, R129, R128, R157, 0x96, !PT ;  /* 0x0000008081817212 */ /* 0x000fc800078e969d */
[----:B------:R-:W-:Y:S01]  /*8290*/  LOP3.LUT R143, R143, R142, R135, 0x96, !PT ;  /* 0x0000008e8f8f7212 */ /* 0x000fe200078e9687 */
[----:B------:R-:W-:-:S04]  /*82a0*/  IMAD.WIDE.U32 R128, R129, -0x2daee0ad, RZ ;  /* 0xd2511f5381807825 */ /* 0x000fc800078e00ff */
[----:B------:R-:W-:Y:S01]  /*82b0*/  IMAD.WIDE.U32 R166, R143, -0x326172a9, RZ ;  /* 0xcd9e8d578fa67825 */ /* 0x000fe200078e00ff */
[----:B------:R-:W-:Y:S02]  /*82c0*/  LOP3.LUT R165, R165, R134, R129, 0x96, !PT ;  /* 0x00000086a5a57212 */ /* 0x000fe400078e9681 */
[----:B------:R-:W-:Y:S01]  /*82d0*/  MOV R129, R106 ;  /* 0x0000006a00817202 */ /* 0x000fe20000000f00 */
[----:B------:R-:W-:Y:S02]  /*82e0*/  VIADD R135, R132, 0x8ff34781 ;  /* 0x8ff3478184877836 */ /* 0x000fe40000000000 */
[----:B------:R-:W-:Y:S02]  /*82f0*/  IMAD.MOV.U32 R106, RZ, RZ, R128 ;  /* 0x000000ffff6a7224 */ /* 0x000fe400078e0080 */
[----:B------:R-:W-:Y:S01]  /*8300*/  IMAD.MOV.U32 R134, RZ, RZ, RZ ;  /* 0x000000ffff867224 */ /* 0x000fe200078e00ff */
[----:B------:R-:W-:-:S07]  /*8310*/  LOP3.LUT R156, R135, R156, R167, 0x96, !PT ;  /* 0x0000009c879c7212 */ /* 0x000fce00078e96a7 */
.L_x_549:
[----:B------:R-:W-:Y:S01]  /*8320*/  I2FP.F32.U32 R129, R129 ;  /* 0x0000008100817245 */ /* 0x000fe20000201000 */
[----:B------:R-:W-:Y:S01]  /*8330*/  IMAD.MOV.U32 R135, RZ, RZ, 0x2 ;  /* 0x00000002ff877424 */ /* 0x000fe200078e00ff */
[----:B------:R-:W-:Y:S02]  /*8340*/  ISETP.NE.AND P4, PT, R134, 0x1, PT ;  /* 0x000000018600780c */ /* 0x000fe40003f85270 */
[----:B------:R-:W-:Y:S01]  /*8350*/  SHF.L.U32 R127, R127, 0x10, RZ ;  /* 0x000000107f7f7819 */ /* 0x000fe200000006ff */
[----:B------:R-:W-:-:S04]  /*8360*/  FFMA.FTZ R129, R129, R102, 1.1641532182693481445e-10 ;  /* 0x2f00000081817423 */ /* 0x000fc80000010066 */
[----:B------:R-:W-:Y:S01]  /*8370*/  FMUL.FTZ R127, R127, UR5 ;  /* 0x000000057f7f7c20 */ /* 0x000fe20008410000 */
[----:B------:R-:W-:Y:S01]  /*8380*/  FSETP.GTU.FTZ.AND P0, PT, R129, UR4, PT ;  /* 0x0000000481007c0b */ /* 0x000fe2000bf1c000 */
[----:B------:R-:W-:-:S03]  /*8390*/  IMAD.MOV.U32 R129, RZ, RZ, R166 ;  /* 0x000000ffff817224 */ /* 0x000fc600078e00a6 */
        /* <DEDUP_REMOVED lines=11> */
.L_x_553:
        /* <DEDUP_REMOVED lines=12> */
.L_x_554:
        /* <DEDUP_REMOVED lines=50> */
[----:B------:R-:W-:Y:S02]  /*8830*/  VIADD R127, R132, 0xf1bbcdc8 ;  /* 0xf1bbcdc8847f7836 */ /* 0x000fe40000000000 */
[----:B------:R-:W-:-:S03]  /*8840*/  IMAD.WIDE.U32 R166, R129, -0x326172a9, RZ ;  /* 0xcd9e8d5781a67825 */ /* 0x000fc600078e00ff */
[----:B------:R-:W-:Y:S01]  /*8850*/  LOP3.LUT R128, R127, R128, R157, 0x96, !PT ;  /* 0x000000807f807212 */ /* 0x000fe200078e969d */
[----:B------:R-:W-:Y:S01]  /*8860*/  IMAD.MOV.U32 R135, RZ, RZ, RZ ;  /* 0x000000ffff877224 */ /* 0x000fe200078e00ff */
[----:B------:R-:W-:-:S03]  /*8870*/  IADD3 R127, PT, PT, R132, -0x700cb87f, RZ ;  /* 0x8ff34781847f7810 */ /* 0x000fc60007ffe0ff */
[----:B------:R-:W-:Y:S01]  /*8880*/  IMAD.WIDE.U32 R128, R128, -0x2daee0ad, RZ ;  /* 0xd2511f5380807825 */ /* 0x000fe200078e00ff */
[----:B------:R-:W-:-:S04]  /*8890*/  LOP3.LUT R156, R127, R156, R167, 0x96, !PT ;  /* 0x0000009c7f9c7212 */ /* 0x000fc800078e96a7 */
[----:B------:R-:W-:Y:S01]  /*88a0*/  LOP3.LUT R165, R165, R134, R129, 0x96, !PT ;  /* 0x00000086a5a57212 */ /* 0x000fe200078e9681 */
[----:B------:R-:W-:Y:S01]  /*88b0*/  IMAD.MOV.U32 R129, RZ, RZ, R106 ;  /* 0x000000ffff817224 */ /* 0x000fe200078e006a */
[----:B------:R-:W-:-:S07]  /*88c0*/  MOV R106, R128 ;  /* 0x00000080006a7202 */ /* 0x000fce0000000f00 */
.L_x_552:
[----:B------:R-:W-:Y:S01]  /*88d0*/  I2FP.F32.U32 R127, R129 ;  /* 0x00000081007f7245 */ /* 0x000fe20000201000 */
[----:B------:R-:W-:Y:S01]  /*88e0*/  IMAD.MOV.U32 R142, RZ, RZ, 0x2 ;  /* 0x00000002ff8e7424 */ /* 0x000fe200078e00ff */
[----:B------:R-:W-:-:S03]  /*88f0*/  PRMT R128, R90, 0x7632, R128 ;  /* 0x000076325a807816 */ /* 0x000fc60000000080 */
[----:B------:R-:W-:Y:S02]  /*8900*/  FFMA.FTZ R127, R127, R102, 1.1641532182693481445e-10 ;  /* 0x2f0000007f7f7423 */ /* 0x000fe40000010066 */
[----:B------:R-:W-:-:S03]  /*8910*/  IMAD.U32 R128, R128, 0x10000, RZ ;  /* 0x0001000080807824 */ /* 0x000fc600078e00ff */
[----:B------:R-:W-:Y:S01]  /*8920*/  FSETP.GTU.FTZ.AND P4, PT, R127, UR4, PT ;  /* 0x000000047f007c0b */ /* 0x000fe2000bf9c000 */
[----:B------:R-:W-:-:S03]  /*8930*/  FMUL.FTZ R128, R128, UR5 ;  /* 0x0000000580807c20 */ /* 0x000fc60008410000 */
[----:B------:R-:W-:Y:S02]  /*8940*/  SEL R127, RZ, 0x1, P4 ;  /* 0x00000001ff7f7807 */ /* 0x000fe40002000000 */
[----:B------:R-:W-:Y:S02]  /*8950*/  FSEL R129, R128, RZ, !P4 ;  /* 0x000000ff80817208 */ /* 0x000fe40006000000 */
[----:B------:R-:W-:Y:S02]  /*8960*/  @P1 PRMT R128, R94, 0x7632, R128 ;  /* 0x000076325e801816 */ /* 0x000fe40000000080 */
[----:B------:R-:W-:Y:S02]  /*8970*/  ISETP.NE.AND P4, PT, R135, 0x1, PT ;  /* 0x000000018700780c */ /* 0x000fe40003f85270 */
[----:B------:R-:W-:Y:S01]  /*8980*/  @P1 SHF.L.U32 R137, R128, 0x10, RZ ;  /* 0x0000001080891819 */ /* 0x000fe200000006ff */
[----:B------:R-:W-:Y:S01]  /*8990*/  FADD.FTZ R128, R144, R129 ;  /* 0x0000008190807221 */ /* 0x000fe20000010000 */
[----:B------:R-:W-:-:S03]  /*89a0*/  MOV R129, R166 ;  /* 0x000000a600817202 */ /* 0x000fc60000000f00 */
        /* <DEDUP_REMOVED lines=12> */
.L_x_556:
        /* <DEDUP_REMOVED lines=12> */
.L_x_557:
        /* <DEDUP_REMOVED lines=9> */
[----:B------:R-:W-:Y:S01]  /*8bc0*/  VIADD R165, R133, 0x96a522ad ;  /* 0x96a522ad85a57836 */ /* 0x000fe20000000000 */
        /* <DEDUP_REMOVED lines=50> */
.L_x_555:
[----:B------:R-:W-:Y:S01]  /*8ef0*/  I2FP.F32.U32 R129, R129 ;  /* 0x0000008100817245 */ /* 0x000fe20000201000 */
[----:B------:R-:W-:Y:S01]  /*8f00*/  IMAD.MOV.U32 R143, RZ, RZ, 0x2 ;  /* 0x00000002ff8f7424 */ /* 0x000fe200078e00ff */
[----:B------:R-:W-:Y:S01]  /*8f10*/  ISETP.NE.AND P5, PT, R142, 0x1, PT ;  /* 0x000000018e00780c */ /* 0x000fe20003fa5270 */
[----:B------:R-:W-:Y:S01]  /*8f20*/  IMAD.MOV.U32 R135, RZ, RZ, R166 ;  /* 0x000000ffff877224 */ /* 0x000fe200078e00a6 */
[----:B------:R-:W-:Y:S01]  /*8f30*/  SHF.L.U32 R128, R99, 0x10, RZ ;  /* 0x0000001063807819 */ /* 0x000fe200000006ff */
[----:B------:R-:W-:Y:S01]  /*8f40*/  FFMA.FTZ R129, R129, R102, 1.1641532182693481445e-10 ;  /* 0x2f00000081817423 */ /* 0x000fe20000010066 */
[----:B------:R-:W-:-:S03]  /*8f50*/  PRMT R99, R99, 0x7632, R99 ;  /* 0x0000763263637816 */ /* 0x000fc60000000063 */
[----:B------:R-:W-:Y:S01]  /*8f60*/  FMUL.FTZ R128, R128, UR5 ;  /* 0x0000000580807c20 */ /* 0x000fe20008410000 */
[----:B------:R-:W-:-:S04]  /*8f70*/  FSETP.GTU.FTZ.AND P4, PT, R129, UR4, PT ;  /* 0x0000000481007c0b */ /* 0x000fc8000bf9c000 */
        /* <DEDUP_REMOVED lines=11> */
.L_x_559:
        /* <DEDUP_REMOVED lines=12> */
.L_x_560:
        /* <DEDUP_REMOVED lines=49> */
[----:B------:R-:W-:Y:S02]  /*9400*/  VIADD R135, R133, 0xdb3d7428 ;  /* 0xdb3d742885877836 */ /* 0x000fe40000000000 */
[----:B------:R-:W-:-:S03]  /*9410*/  IMAD.WIDE.U32 R156, R156, -0x326172a9, RZ ;  /* 0xcd9e8d579c9c7825 */ /* 0x000fc600078e00ff */
[----:B------:R-:W-:Y:S02]  /*9420*/  LOP3.LUT R135, R135, R142, R145, 0x96, !PT ;  /* 0x0000008e87877212 */ /* 0x000fe400078e9691 */
[----:B------:R-:W-:-:S03]  /*9430*/  LOP3.LUT R129, R129, R128, R157, 0x96, !PT ;  /* 0x0000008081817212 */ /* 0x000fc600078e969d */
[----:B------:R-:W-:Y:S01]  /*9440*/  IMAD.WIDE.U32 R166, R135, -0x326172a9, RZ ;  /* 0xcd9e8d5787a67825 */ /* 0x000fe200078e00ff */
[----:B------:R-:W-:-:S03]  /*9450*/  IADD3 R135, PT, PT, R132, -0x700cb87f, RZ ;  /* 0x8ff3478184877810 */ /* 0x000fc60007ffe0ff */
[----:B------:R-:W-:Y:S01]  /*9460*/  IMAD.WIDE.U32 R128, R129, -0x2daee0ad, RZ ;  /* 0xd2511f5381807825 */ /* 0x000fe200078e00ff */
[----:B------:R-:W-:-:S03]  /*9470*/  LOP3.LUT R156, R135, R156, R167, 0x96, !PT ;  /* 0x0000009c879c7212 */ /* 0x000fc600078e96a7 */
[----:B------:R-:W-:Y:S01]  /*9480*/  IMAD.MOV.U32 R135, RZ, RZ, R106 ;  /* 0x000000ffff877224 */ /* 0x000fe200078e006a */
[----:B------:R-:W-:Y:S02]  /*9490*/  LOP3.LUT R165, R165, R144, R129, 0x96, !PT ;  /* 0x00000090a5a57212 */ /* 0x000fe400078e9681 */
[----:B------:R-:W-:-:S07]  /*94a0*/  MOV R106, R128 ;  /* 0x00000080006a7202 */ /* 0x000fce0000000f00 */
.L_x_558:
[----:B------:R-:W-:Y:S01]  /*94b0*/  I2FP.F32.U32 R129, R135 ;  /* 0x0000008700817245 */ /* 0x000fe20000201000 */
[----:B------:R-:W-:Y:S01]  /*94c0*/  IMAD.U32 R128, R91, 0x10000, RZ ;  /* 0x000100005b807824 */ /* 0x000fe200078e00ff */
[----:B------:R-:W-:Y:S01]  /*94d0*/  @P1 SHF.L.U32 R142, R95, 0x10, RZ ;  /* 0x000000105f8e1819 */ /* 0x000fe200000006ff */
[----:B------:R-:W-:Y:S02]  /*94e0*/  IMAD.MOV.U32 R144, RZ, RZ, 0x2 ;  /* 0x00000002ff907424 */ /* 0x000fe400078e00ff */
[----:B------:R-:W-:Y:S01]  /*94f0*/  FFMA.FTZ R129, R129, R102, 1.1641532182693481445e-10 ;  /* 0x2f00000081817423 */ /* 0x000fe20000010066 */
[----:B------:R-:W-:-:S04]  /*9500*/  FMUL.FTZ R128, R128, UR5 ;  /* 0x0000000580807c20 */ /* 0x000fc80008410000 */
[----:B------:R-:W-:-:S04]  /*9510*/  FSETP.GTU.FTZ.AND P5, PT, R129, UR4, PT ;  /* 0x0000000481007c0b */ /* 0x000fc8000bfbc000 */
[----:B------:R-:W-:Y:S02]  /*9520*/  FSEL R129, R128, RZ, !P5 ;  /* 0x000000ff80817208 */ /* 0x000fe40006800000 */
[----:B------:R-:W-:Y:S02]  /*9530*/  SEL R128, RZ, 0x1, P5 ;  /* 0x00000001ff807807 */ /* 0x000fe40002800000 */
[----:B------:R-:W-:Y:S01]  /*9540*/  ISETP.NE.AND P5, PT, R143, 0x1, PT ;  /* 0x000000018f00780c */ /* 0x000fe20003fa5270 */
[----:B------:R-:W-:-:S04]  /*9550*/  FADD.FTZ R129, R136, R129 ;  /* 0x0000008188817221 */ /* 0x000fc80000010000 */
[--C-:B------:R-:W-:Y:S01]  /*9560*/  @P1 FADD.FTZ R135, R142, R129.reuse ;  /* 0x000000818e871221 */ /* 0x100fe20000010000 */
[----:B------:R-:W-:Y:S01]  /*9570*/  @!P1 IMAD.MOV.U32 R135, RZ, RZ, R129 ;  /* 0x000000ffff879224 */ /* 0x000fe200078e0081 */
[----:B------:R-:W-:-:S04]  /*9580*/  MOV R129, R166 ;  /* 0x000000a600817202 */ /* 0x000fc80000000f00 */
        /* <DEDUP_REMOVED lines=10> */
.L_x_562:
        /* <DEDUP_REMOVED lines=12> */
.L_x_563:
        /* <DEDUP_REMOVED lines=20> */
[C---:B------:R-:W-:Y:S02]  /*9830*/  VIADD R129, R133.reuse, 0x32370b8f ;  /* 0x32370b8f85817836 */ /* 0x040fe40000000000 */
        /* <DEDUP_REMOVED lines=34> */
[----:B------:R-:W-:Y:S02]  /*9a60*/  LOP3.LUT R156, R129, R156, R167, 0x96, !PT ;  /* 0x0000009c819c7212 */ /* 0x000fe400078e96a7 */
[----:B------:R-:W-:Y:S01]  /*9a70*/  MOV R129, R106 ;  /* 0x0000006a00817202 */ /* 0x000fe20000000f00 */
[----:B------:R-:W-:Y:S01]  /*9a80*/  IMAD.MOV.U32 R106, RZ, RZ, R144 ;  /* 0x000000ffff6a7224 */ /* 0x000fe200078e0090 */
[----:B------:R-:W-:Y:S01]  /*9a90*/  LOP3.LUT R165, R165, R142, R145, 0x96, !PT ;  /* 0x0000008ea5a57212 */ /* 0x000fe200078e9691 */
[----:B------:R-:W-:-:S07]  /*9aa0*/  IMAD.MOV.U32 R144, RZ, RZ, RZ ;  /* 0x000000ffff907224 */ /* 0x000fce00078e00ff */
.L_x_561:
        /* <DEDUP_REMOVED lines=19> */
.L_x_565:
[----:B------:R-:W-:-:S04]  /*9be0*/  VIADD R0, R0, 0x1 ;  /* 0x0000000100007836 */ /* 0x000fc80000000000 */
[C---:B------:R-:W-:Y:S01]  /*9bf0*/  IMAD.WIDE.U32 R146, R0.reuse, -0x2daee0ad, RZ ;  /* 0xd2511f5300927825 */ /* 0x040fe200078e00ff */
[----:B------:R-:W-:-:S13]  /*9c00*/  ISETP.NE.AND P6, PT, R0, RZ, PT ;  /* 0x000000ff0000720c */ /* 0x000fda0003fc5270 */
[----:B------:R-:W-:Y:S05]  /*9c10*/  @P6 BRA `(.L_x_566) ;  /* 0x0000000000286947 */ /* 0x000fea0003800000 */
[----:B------:R-:W-:Y:S01]  /*9c20*/  VIADD R2, R2, 0x1 ;  /* 0x0000000102027836 */ /* 0x000fe20000000000 */
[----:B------:R-:W-:-:S04]  /*9c30*/  P2R R99, PR, RZ, 0x1 ;  /* 0x00000001ff637803 */ /* 0x000fc80000000000 */
[----:B------:R-:W-:-:S13]  /*9c40*/  ISETP.NE.AND P6, PT, R2, RZ, PT ;  /* 0x000000ff0200720c */ /* 0x000fda0003fc5270 */
[----:B------:R-:W-:Y:S01]  /*9c50*/  @!P6 IADD3 R16, PT, PT, R16, 0x1, RZ ;  /* 0x000000011010e810 */ /* 0x000fe20007ffe0ff */
[----:B------:R-:W-:Y:S01]  /*9c60*/  @!P6 VIADD R129, R121, 0x1 ;  /* 0x000000017981e836 */ /* 0x000fe20000000000 */
[----:B------:R-:W-:Y:S02]  /*9c70*/  @!P6 MOV R2, RZ ;  /* 0x000000ff0002e202 */ /* 0x000fe40000000f00 */
[----:B------:R-:W-:-:S13]  /*9c80*/  ISETP.NE.AND P0, PT, R16, RZ, !P6 ;  /* 0x000000ff1000720c */ /* 0x000fda0007705270 */
[----:B------:R-:W-:Y:S01]  /*9c90*/  @P0 IMAD.MOV R129, RZ, RZ, R121 ;  /* 0x000000ffff810224 */ /* 0x000fe200078e0279 */
[----:B------:R-:W-:-:S03]  /*9ca0*/  ISETP.NE.AND P0, PT, R99, RZ, PT ;  /* 0x000000ff6300720c */ /* 0x000fc60003f05270 */
[----:B------:R-:W-:-:S10]  /*9cb0*/  @!P6 IMAD.MOV.U32 R121, RZ, RZ, R129 ;  /* 0x000000ffff79e224 */ /* 0x000fd400078e0081 */
.L_x_566:
        /* <DEDUP_REMOVED lines=41> */
[----:B------:R-:W-:Y:S01]  /*9f50*/  IMAD.WIDE.U32 R154, R99, -0x2daee0ad, RZ ;  /* 0xd2511f53639a7825 */ /* 0x000fe200078e00ff */
[----:B------:R-:W-:-:S03]  /*9f60*/  IADD3 R99, PT, PT, R133, 0x1fd5c5a3, RZ ;  /* 0x1fd5c5a385637810 */ /* 0x000fc60007ffe0ff */
[----:B------:R-:W-:Y:S01]  /*9f70*/  IMAD.WIDE.U32 R144, R144, -0x326172a9, RZ ;  /* 0xcd9e8d5790907825 */ /* 0x000fe200078e00ff */
[----:B------:R-:W-:-:S03]  /*9f80*/  LOP3.LUT R99, R99, R146, R155, 0x96, !PT ;  /* 0x0000009263637212 */ /* 0x000fc600078e969b */
[----:B------:R-:W-:Y:S01]  /*9f90*/  IMAD.MOV.U32 R146, RZ, RZ, RZ ;  /* 0x000000ffff927224 */ /* 0x000fe200078e00ff */
[----:B------:R-:W-:Y:S01]  /*9fa0*/  LOP3.LUT R129, R129, R148, R145, 0x96, !PT ;  /* 0x0000009481817212 */ /* 0x000fe200078e9691 */
[----:B------:R-:W-:-:S04]  /*9fb0*/  IMAD.WIDE.U32 R156, R99, -0x326172a9, RZ ;  /* 0xcd9e8d57639c7825 */ /* 0x000fc800078e00ff */
[----:B------:R-:W-:Y:S02]  /*9fc0*/  VIADD R99, R132, 0xf1bbcdc8 ;  /* 0xf1bbcdc884637836 */ /* 0x000fe40000000000 */
[----:B------:R-:W-:-:S03]  /*9fd0*/  IMAD.WIDE.U32 R142, R129, -0x2daee0ad, RZ ;  /* 0xd2511f53818e7825 */ /* 0x000fc600078e00ff */
[----:B------:R-:W-:Y:S01]  /*9fe0*/  LOP3.LUT R144, R99, R144, R157, 0x96, !PT ;  /* 0x0000009063907212 */ /* 0x000fe200078e969d */
[----:B------:R-:W-:Y:S01]  /*9ff0*/  VIADD R129, R133, 0xdb3d7428 ;  /* 0xdb3d742885817836 */ /* 0x000fe20000000000 */
[----:B------:R-:W-:-:S03]  /*a000*/  IADD3 R99, PT, PT, R132, -0x700cb87f, RZ ;  /* 0x8ff3478184637810 */ /* 0x000fc60007ffe0ff */
[----:B------:R-:W-:Y:S01]  /*a010*/  IMAD.WIDE.U32 R144, R144, -0x2daee0ad, RZ ;  /* 0xd2511f5390907825 */ /* 0x000fe200078e00ff */
[----:B------:R-:W-:-:S04]  /*a020*/  LOP3.LUT R129, R129, R154, R143, 0x96, !PT ;  /* 0x0000009a81817212 */ /* 0x000fc800078e968f */
[----:B------:R-:W-:Y:S01]  /*a030*/  LOP3.LUT R165, R165, R142, R145, 0x96, !PT ;  /* 0x0000008ea5a57212 */ /* 0x000fe200078e9691 */
[----:B------:R-:W-:-:S04]  /*a040*/  IMAD.WIDE.U32 R166, R129, -0x326172a9, RZ ;  /* 0xcd9e8d5781a67825 */ /* 0x000fc800078e00ff */
[----:B------:R-:W-:Y:S01]  /*a050*/  IMAD.MOV.U32 R142, RZ, RZ, R106 ;  /* 0x000000ffff8e7224 */ /* 0x000fe200078e006a */
[----:B------:R-:W-:Y:S02]  /*a060*/  LOP3.LUT R156, R99, R156, R167, 0x96, !PT ;  /* 0x0000009c639c7212 */ /* 0x000fe400078e96a7 */
[----:B------:R-:W-:-:S07]  /*a070*/  MOV R106, R144 ;  /* 0x00000090006a7202 */ /* 0x000fce0000000f00 */
.L_x_564:
[----:B------:R-:W-:Y:S02]  /*a080*/  I2FP.F32.U32 R99, R142 ;  /* 0x0000008e00637245 */ /* 0x000fe40000201000 */
[----:B------:R-:W-:Y:S02]  /*a090*/  PRMT R129, R91, 0x7632, R129 ;  /* 0x000076325b817816 */ /* 0x000fe40000000081 */
[----:B------:R-:W-:Y:S01]  /*a0a0*/  PRMT R98, R98, 0x5410, R134 ;  /* 0x0000541062627816 */ /* 0x000fe20000000086 */
[----:B------:R-:W-:Y:S01]  /*a0b0*/  FFMA.FTZ R99, R99, R102, 1.1641532182693481445e-10 ;  /* 0x2f00000063637423 */ /* 0x000fe20000010066 */
[----:B------:R-:W-:Y:S01]  /*a0c0*/  PRMT R97, R97, 0x5410, R130 ;  /* 0x0000541061617816 */ /* 0x000fe20000000082 */
[----:B------:R-:W-:Y:S01]  /*a0d0*/  IMAD.U32 R129, R129, 0x10000, RZ ;  /* 0x0001000081817824 */ /* 0x000fe200078e00ff */
[----:B------:R-:W-:Y:S02]  /*a0e0*/  PRMT R96, R96, 0x5410, R104 ;  /* 0x0000541060607816 */ /* 0x000fe40000000068 */
[----:B------:R-:W-:Y:S01]  /*a0f0*/  FSETP.GTU.FTZ.AND P6, PT, R99, UR4, PT ;  /* 0x0000000463007c0b */ /* 0x000fe2000bfdc000 */
[----:B------:R-:W-:Y:S01]  /*a100*/  FMUL.FTZ R129, R129, UR5 ;  /* 0x0000000581817c20 */ /* 0x000fe20008410000 */
[----:B------:R-:W-:-:S04]  /*a110*/  @P1 PRMT R99, R95, 0x7632, R99 ;  /* 0x000076325f631816 */ /* 0x000fc80000000063 */
[----:B------:R-:W-:Y:S02]  /*a120*/  FSEL R144, R129, RZ, !P6 ;  /* 0x000000ff81907208 */ /* 0x000fe40007000000 */
[----:B------:R-:W-:Y:S02]  /*a130*/  @P1 SHF.L.U32 R142, R99, 0x10, RZ ;  /* 0x00000010638e1819 */ /* 0x000fe400000006ff */
[----:B------:R-:W-:Y:S01]  /*a140*/  SEL R129, RZ, 0x1, P6 ;  /* 0x00000001ff817807 */ /* 0x000fe20003000000 */
[----:B------:R-:W-:-:S04]  /*a150*/  FADD.FTZ R99, R153, R144 ;  /* 0x0000009099637221 */ /* 0x000fc80000010000 */
[----:B------:R-:W-:Y:S01]  /*a160*/  @P1 FADD.FTZ R147, R99, R142 ;  /* 0x0000008e63931221 */ /* 0x000fe20000010000 */
[----:B------:R-:W-:-:S05]  /*a170*/  @!P1 IMAD.MOV.U32 R147, RZ, RZ, R99 ;  /* 0x000000ffff939224 */ /* 0x000fca00078e0063 */
[----:B------:R-:W-:-:S04]  /*a180*/  F2FP.BF16.F32.PACK_AB R99, RZ, R147 ;  /* 0x00000093ff63723e */ /* 0x000fc800000010ff */
[----:B------:R-:W-:-:S07]  /*a190*/  PRMT R99, R136, 0x5410, R99 ;  /* 0x0000541088637816 */ /* 0x000fce0000000063 */
.L_x_518:
[----:B------:R-:W-:Y:S01]  /*a1a0*/  SEL R136, RZ, 0x1000000, !P5 ;  /* 0x01000000ff887807 */ /* 0x000fe20006800000 */
[----:B------:R-:W0:Y:S01]  /*a1b0*/  LDC.64 R148, c[0x0][0x3b0] ;  /* 0x0000ec00ff947b82 */ /* 0x000e220000000a00 */
[----:B------:R-:W-:Y:S02]  /*a1c0*/  ISETP.NE.AND P6, PT, R151, RZ, PT ;  /* 0x000000ff9700720c */ /* 0x000fe40003fc5270 */
[----:B------:R-:W-:Y:S02]  /*a1d0*/  ISETP.NE.AND P5, PT, R150, RZ, PT ;  /* 0x000000ff9600720c */ /* 0x000fe40003fa5270 */
[----:B------:R-:W-:Y:S02]  /*a1e0*/  SEL R157, RZ, 0x100, !P0 ;  /* 0x00000100ff9d7807 */ /* 0x000fe40004000000 */
[----:B------:R-:W-:Y:S01]  /*a1f0*/  ISETP.NE.U32.AND P0, PT, R140, RZ, PT ;  /* 0x000000ff8c00720c */ /* 0x000fe20003f05070 */
[----:B------:R-:W1:Y:S01]  /*a200*/  LDC.64 R150, c[0x0][0x3a8] ;  /* 0x0000ea00ff967b82 */ /* 0x000e620000000a00 */
[----:B------:R-:W-:-:S02]  /*a210*/  SEL R134, RZ, 0x10000, !P4 ;  /* 0x00010000ff867807 */ /* 0x000fc40006000000 */
[----:B------:R-:W-:Y:S02]  /*a220*/  ISETP.NE.AND P4, PT, R152, RZ, PT ;  /* 0x000000ff9800720c */ /* 0x000fe40003f85270 */
[----:B------:R-:W-:Y:S02]  /*a230*/  ISETP.NE.AND.EX P0, PT, R141, RZ, PT, P0 ;  /* 0x000000ff8d00720c */ /* 0x000fe40003f05300 */
[----:B------:R-:W-:Y:S01]  /*a240*/  SEL R130, RZ, 0x1000000, !P2 ;  /* 0x01000000ff827807 */ /* 0x000fe20005000000 */
[----:B------:R-:W2:Y:S01]  /*a250*/  @P1 LDC.64 R140, c[0x0][0x3a0] ;  /* 0x0000e800ff8c1b82 */ /* 0x000ea20000000a00 */
[----:B------:R-:W-:Y:S02]  /*a260*/  SEL R153, RZ, 0x10000, !P4 ;  /* 0x00010000ff997807 */ /* 0x000fe40006000000 */
[----:B------:R-:W-:Y:S02]  /*a270*/  SEL R104, RZ, 0x100, !P5 ;  /* 0x00000100ff687807 */ /* 0x000fe40006800000 */
[----:B------:R-:W-:-:S02]  /*a280*/  LOP3.LUT R157, R157, R136, R134, 0xfe, !PT ;  /* 0x000000889d9d7212 */ /* 0x000fc400078efe86 */
[----:B------:R-:W-:Y:S02]  /*a290*/  SEL R152, RZ, 0x1, !P3 ;  /* 0x00000001ff987807 */ /* 0x000fe40005800000 */
[----:B------:R-:W-:Y:S01]  /*a2a0*/  LOP3.LUT R104, R104, R130, R153, 0xfe, !PT ;  /* 0x0000008268687212 */ /* 0x000fe200078efe99 */
[----:B------:R-:W3:Y:S01]  /*a2b0*/  @P0 LDC.64 R142, c[0x0][0x398] ;  /* 0x0000e600ff8e0b82 */ /* 0x000ee20000000a00 */
[----:B------:R-:W-:Y:S02]  /*a2c0*/  SEL R155, RZ, 0x1, !P6 ;  /* 0x00000001ff9b7807 */ /* 0x000fe40007000000 */
[----:B------:R-:W-:Y:S02]  /*a2d0*/  LOP3.LUT R153, R157, R152, RZ, 0xfc, !PT ;  /* 0x000000989d997212 */ /* 0x000fe400078efcff */
[----:B------:R-:W-:Y:S01]  /*a2e0*/  LOP3.LUT R152, R104, R155, RZ, 0xfc, !PT ;  /* 0x0000009b68987212 */ /* 0x000fe200078efcff */
[----:B-1----:R-:W-:-:S04]  /*a2f0*/  IMAD.WIDE.U32 R144, R100, 0x10, R150 ;  /* 0x0000001064907825 */ /* 0x002fc800078e0096 */
[----:B------:R-:W-:Y:S01]  /*a300*/  VIADD R104, R100, 0x100 ;  /* 0x0000010064687836 */ /* 0x000fe20000000000 */
[----:B------:R0:W-:Y:S03]  /*a310*/  STG.E.128 desc[UR8][R144.64], R96 ;  /* 0x0000006090007986 */ /* 0x0001e6000c101d08 */
[----:B--2---:R-:W-:-:S04]  /*a320*/  @P1 IMAD.WIDE.U32 R140, R104, 0x10, R140 ;  /* 0x00000010688c1825 */ /* 0x004fc800078e008c */
[----:B---3--:R-:W-:-:S04]  /*a330*/  @P0 IMAD.WIDE.U32 R142, R104, 0x10, R142 ;  /* 0x00000010688e0825 */ /* 0x008fc800078e008e */
[----:B0-----:R-:W-:-:S04]  /*a340*/  IMAD.WIDE.U32 R98, R100, 0x8, R148 ;  /* 0x0000000864627825 */ /* 0x001fc800078e0094 */
[----:B------:R-:W-:Y:S01]  /*a350*/  IMAD.WIDE.U32 R96, R104, 0x10, R138 ;  /* 0x0000001068607825 */ /* 0x000fe200078e008a */
[----:B------:R0:W-:Y:S01]  /*a360*/  STG.E.64 desc[UR8][R98.64], R152 ;  /* 0x0000009862007986 */ /* 0x0001e2000c101b08 */
[----:B------:R-:W-:Y:S05]  /*a370*/  @!P0 BRA `(.L_x_567) ;  /* 0x0000000000508947 */ /* 0x000fea0003800000 */
[----:B0-----:R-:W-:Y:S02]  /*a380*/  SHF.L.U32 R99, R128, 0x10, RZ ;  /* 0x0000001080637819 */ /* 0x001fe400000006ff */
[----:B------:R-:W-:Y:S02]  /*a390*/  LOP3.LUT R98, R129, 0xffff, RZ, 0xc0, !PT ;  /* 0x0000ffff81627812 */ /* 0x000fe400078ec0ff */
[----:B------:R-:W-:Y:S02]  /*a3a0*/  LOP3.LUT R99, R99, 0xff0000, RZ, 0xc0, !PT ;  /* 0x00ff000063637812 */ /* 0x000fe400078ec0ff */
[----:B------:R-:W-:Y:S02]  /*a3b0*/  PRMT R130, R127, 0x7104, RZ ;  /* 0x000071047f827816 */ /* 0x000fe400000000ff */
[----:B------:R-:W-:Y:S02]  /*a3c0*/  PRMT R157, R99, 0x4210, R98 ;  /* 0x00004210639d7816 */ /* 0x000fe40000000062 */
[----:B------:R-:W0:Y:S01]  /*a3d0*/  LDC.64 R98, c[0x0][0x3b8] ;  /* 0x0000ee00ff627b82 */ /* 0x000e220000000a00 */
        /* <DEDUP_REMOVED lines=8> */
[----:B------:R-:W-:Y:S02]  /*a460*/  LOP3.LUT R153, R153, R157, R145, 0xfe, !PT ;  /* 0x0000009d99997212 */ /* 0x000fe400078efe91 */
[----:B------:R-:W-:Y:S02]  /*a470*/  LOP3.LUT R145, R154, R144, R152, 0xfe, !PT ;  /* 0x000000909a917212 */ /* 0x000fe400078efe98 */
[----:B------:R-:W-:Y:S02]  /*a480*/  LOP3.LUT R155, R153, R155, RZ, 0xfc, !PT ;  /* 0x0000009b999b7212 */ /* 0x000fe400078efcff */
[----:B------:R-:W-:Y:S01]  /*a490*/  LOP3.LUT R154, R145, 0xff, R122, 0xf8, !PT ;  /* 0x000000ff919a7812 */ /* 0x000fe200078ef87a */
[----:B0-----:R-:W-:-:S05]  /*a4a0*/  IMAD.WIDE.U32 R98, R100, 0x8, R98 ;  /* 0x0000000864627825 */ /* 0x001fca00078e0062 */
[----:B------:R1:W-:Y:S02]  /*a4b0*/  STG.E.64 desc[UR8][R98.64], R154 ;  /* 0x0000009a62007986 */ /* 0x0003e4000c101b08 */
.L_x_567:
[----:B------:R2:W5:Y:S04]  /*a4c0*/  @P0 LDG.E.128 R88, desc[UR8][R142.64] ;  /* 0x000000088e580981 */ /* 0x000568000c1e1d00 */
[----:B------:R2:W5:Y:S04]  /*a4d0*/  @P1 LDG.E.128 R92, desc[UR8][R140.64] ;  /* 0x000000088c5c1981 */ /* 0x000568000c1e1d00 */
[----:B01----:R-:W5:Y:S01]  /*a4e0*/  LDG.E.128 R96, desc[UR8][R96.64] ;  /* 0x0000000860607981 */ /* 0x003f62000c1e1d00 */
[----:B------:R-:W-:Y:S05]  /*a4f0*/  @!P0 BRA `(.L_x_568) ;  /* 0x0000005c00c88947 */ /* 0x000fea0003800000 */
        /* <DEDUP_REMOVED lines=15> */
.L_x_570:
        /* <DEDUP_REMOVED lines=12> */
.L_x_571:
        /* <DEDUP_REMOVED lines=14> */
[----:B------:R-:W-:Y:S01]  /*a790*/  IADD3 R123, PT, PT, R132, -0x255992d5, RZ ;  /* 0xdaa66d2b847b7810 */ /* 0x000fe20007ffe0ff */
        /* <DEDUP_REMOVED lines=18> */
[----:B------:R-:W-:Y:S02]  /*a8c0*/  IADD3 R129, PT, PT, R133, 0x646e171e, RZ ;  /* 0x646e171e85817810 */ /* 0x000fe40007ffe0ff */
        /* <DEDUP_REMOVED lines=10> */
[----:B------:R-:W-:-:S04]  /*a970*/  LOP3.LUT R123, R123, R124, R129, 0x96, !PT ;  /* 0x0000007c7b7b7212 */ /* 0x000fc800078e9681 */
[----:B------:R-:W-:Y:S01]  /*a980*/  LOP3.LUT R125, R125, R122, R127, 0x96, !PT ;  /* 0x0000007a7d7d7212 */ /* 0x000fe200078e967f */
[----:B------:R-:W-:-:S04]  /*a990*/  IMAD.WIDE.U32 R122, R123, -0x2daee0ad, RZ ;  /* 0xd2511f537b7a7825 */ /* 0x000fc800078e00ff */
[----:B------:R-:W-:-:S04]  /*a9a0*/  IMAD.WIDE.U32 R156, R125, -0x326172a9, RZ ;  /* 0xcd9e8d577d9c7825 */ /* 0x000fc800078e00ff */
[----:B------:R-:W-:Y:S02]  /*a9b0*/  VIADD R125, R132, 0xf1bbcdc8 ;  /* 0xf1bbcdc8847d7836 */ /* 0x000fe40000000000 */
[----:B------:R-:W-:-:S03]  /*a9c0*/  VIADD R127, R133, 0xdb3d7428 ;  /* 0xdb3d7428857f7836 */ /* 0x000fc60000000000 */
[----:B------:R-:W-:Y:S02]  /*a9d0*/  LOP3.LUT R125, R125, R128, R157, 0x96, !PT ;  /* 0x000000807d7d7212 */ /* 0x000fe400078e969d */
[----:B------:R-:W-:Y:S02]  /*a9e0*/  LOP3.LUT R127, R127, R126, R123, 0x96, !PT ;  /* 0x0000007e7f7f7212 */ /* 0x000fe400078e967b */
[----:B------:R-:W-:Y:S01]  /*a9f0*/  IADD3 R123, PT, PT, R132, -0x700cb87f, RZ ;  /* 0x8ff34781847b7810 */ /* 0x000fe20007ffe0ff */
[----:B------:R-:W-:-:S04]  /*aa00*/  IMAD.WIDE.U32 R124, R125, -0x2daee0ad, RZ ;  /* 0xd2511f537d7c7825 */ /* 0x000fc800078e00ff */
[----:B------:R-:W-:Y:S01]  /*aa10*/  IMAD.WIDE.U32 R166, R127, -0x326172a9, RZ ;  /* 0xcd9e8d577fa67825 */ /* 0x000fe200078e00ff */
[----:B------:R-:W-:Y:S02]  /*aa20*/  LOP3.LUT R165, R165, R122, R125, 0x96, !PT ;  /* 0x0000007aa5a57212 */ /* 0x000fe400078e967d */
[----:B------:R-:W-:Y:S01]  /*aa30*/  MOV R122, R106 ;  /* 0x0000006a007a7202 */ /* 0x000fe20000000f00 */
[----:B------:R-:W-:Y:S01]  /*aa40*/  IMAD.MOV.U32 R134, RZ, RZ, R124 ;  /* 0x000000ffff867224 */ /* 0x000fe200078e007c */
[----:B------:R-:W-:Y:S01]  /*aa50*/  LOP3.LUT R156, R123, R156, R167, 0x96, !PT ;  /* 0x0000009c7b9c7212 */ /* 0x000fe200078e96a7 */
[----:B------:R-:W-:-:S07]  /*aa60*/  IMAD.MOV.U32 R124, RZ, RZ, RZ ;  /* 0x000000ffff7c7224 */ /* 0x000fce00078e00ff */
.L_x_569:
[----:B------:R-:W-:Y:S01]  /*aa70*/  I2FP.F32.U32 R123, R122 ;  /* 0x0000007a007b7245 */ /* 0x000fe20000201000 */
[----:B-----5:R-:W-:Y:S01]  /*aa80*/  IMAD.U32 R106, R96, 0x10000, RZ ;  /* 0x00010000606a7824 */ /* 0x020fe200078e00ff */
[----:B------:R-:W-:Y:S01]  /*aa90*/  ISETP.NE.AND P3, PT, R124, 0x1, PT ;  /* 0x000000017c00780c */ /* 0x000fe20003f65270 */
[----:B------:R-:W-:Y:S01]  /*aaa0*/  HFMA2 R125, -RZ, RZ, 0, 1.1920928955078125e-07 ;  /* 0x00000002ff7d7431 */ /* 0x000fe200000001ff */
[----:B------:R-:W-:Y:S01]  /*aab0*/  PRMT R96, R96, 0x7632, R96 ;  /* 0x0000763260607816 */ /* 0x000fe20000000060 */
[----:B------:R-:W-:Y:S01]  /*aac0*/  FFMA.FTZ R123, R123, R102, 1.1641532182693481445e-10 ;  /* 0x2f0000007b7b7423 */ /* 0x000fe20000010066 */
[----:B------:R-:W-:-:S04]  /*aad0*/  FMUL.FTZ R122, R106, UR5 ;  /* 0x000000056a7a7c20 */ /* 0x000fc80008410000 */
[----:B------:R-:W-:Y:S01]  /*aae0*/  FSETP.GTU.FTZ.AND P2, PT, R123, UR4, PT ;  /* 0x000000047b007c0b */ /* 0x000fe2000bf5c000 */
[----:B------:R-:W-:-:S03]  /*aaf0*/  IMAD.MOV.U32 R123, RZ, RZ, R166 ;  /* 0x000000ffff7b7224 */ /* 0x000fc600078e00a6 */
[----:B------:R-:W-:Y:S02]  /*ab00*/  PLOP3.LUT P4, PT, P2, PT, PT, 0x8, 0x80 ;  /* 0x000000000080781c */ /* 0x000fe4000178e170 */
[----:B------:R-:W-:Y:S02]  /*ab10*/  FSEL R130, R122, RZ, !P2 ;  /* 0x000000ff7a827208 */ /* 0x000fe40005000000 */
[----:B------:R-:W-:Y:S01]  /*ab20*/  P2R R106, PR, RZ, 0x10 ;  /* 0x00000010ff6a7803 */ /* 0x000fe20000000000 */
[----:B------:R-:W-:Y:S08]  /*ab30*/  @!P3 BRA `(.L_x_572) ;  /* 0x000000040040b947 */ /* 0x000ff00003800000 */
        /* <DEDUP_REMOVED lines=8> */
.L_x_573:
        /* <DEDUP_REMOVED lines=12> */
.L_x_574:
[----:B------:R-:W-:Y:S01]  /*ac80*/  IMAD.WIDE.U32 R124, R16, -0x326172a9, RZ ;  /* 0xcd9e8d57107c7825 */ /* 0x000fe200078e00ff */
[----:B------:R-:W-:Y:S02]  /*ac90*/  LOP3.LUT R128, R121, R123, R133, 0x96, !PT ;  /* 0x0000007b79807212 */ /* 0x000fe400078e9685 */
[C---:B------:R-:W-:Y:S01]  /*aca0*/  IADD3 R165, PT, PT, R133.reuse, -0x695add53, RZ ;  /* 0x96a522ad85a57810 */ /* 0x040fe20007ffe0ff */
        /* <DEDUP_REMOVED lines=55> */
[----:B------:R-:W-:Y:S02]  /*b020*/  HFMA2 R125, -RZ, RZ, 0, 0 ;  /* 0x00000000ff7d7431 */ /* 0x000fe400000001ff */
[----:B------:R-:W-:-:S07]  /*b030*/  IMAD.MOV.U32 R134, RZ, RZ, R124 ;  /* 0x000000ffff867224 */ /* 0x000fce00078e007c */
.L_x_572:
[----:B------:R-:W-:Y:S01]  /*b040*/  I2FP.F32.U32 R123, R123 ;  /* 0x0000007b007b7245 */ /* 0x000fe20000201000 */
[----:B------:R-:W-:Y:S01]  /*b050*/  IMAD.U32 R122, R88, 0x10000, RZ ;  /* 0x00010000587a7824 */ /* 0x000fe200078e00ff */
[----:B------:R-:W-:Y:S01]  /*b060*/  ISETP.NE.AND P3, PT, R125, 0x1, PT ;  /* 0x000000017d00780c */ /* 0x000fe20003f65270 */
[----:B------:R-:W-:Y:S02]  /*b070*/  @P1 IMAD.U32 R145, R92, 0x10000, RZ ;  /* 0x000100005c911824 */ /* 0x000fe400078e00ff */
[----:B------:R-:W-:Y:S01]  /*b080*/  FFMA.FTZ R123, R123, R102, 1.1641532182693481445e-10 ;  /* 0x2f0000007b7b7423 */ /* 0x000fe20000010066 */
[----:B------:R-:W-:Y:S01]  /*b090*/  FMUL.FTZ R122, R122, UR5 ;  /* 0x000000057a7a7c20 */ /* 0x000fe20008410000 */
[----:B------:R-:W-:-:S03]  /*b0a0*/  IMAD.MOV.U32 R124, RZ, RZ, 0x2 ;  /* 0x00000002ff7c7424 */ /* 0x000fc600078e00ff */
[----:B------:R-:W-:-:S04]  /*b0b0*/  FSETP.GTU.FTZ.AND P2, PT, R123, UR4, PT ;  /* 0x000000047b007c0b */ /* 0x000fc8000bf5c000 */
[----:B------:R-:W-:-:S05]  /*b0c0*/  FSEL R123, R122, RZ, !P2 ;  /* 0x000000ff7a7b7208 */ /* 0x000fca0005000000 */
[----:B------:R-:W-:Y:S01]  /*b0d0*/  FADD.FTZ R122, R130, R123 ;  /* 0x0000007b827a7221 */ /* 0x000fe20000010000 */
[----:B------:R-:W-:-:S03]  /*b0e0*/  IMAD.MOV.U32 R123, RZ, RZ, R166 ;  /* 0x000000ffff7b7224 */ /* 0x000fc600078e00a6 */
[----:B------:R-:W-:Y:S01]  /*b0f0*/  @P1 FADD.FTZ R145, R145, R122 ;  /* 0x0000007a91911221 */ /* 0x000fe20000010000 */
[----:B------:R-:W-:Y:S02]  /*b100*/  @!P1 MOV R145, R122 ;  /* 0x0000007a00919202 */ /* 0x000fe40000000f00 */
[----:B------:R-:W-:Y:S02]  /*b110*/  SEL R122, RZ, 0x1, P2 ;  /* 0x00000001ff7a7807 */ /* 0x000fe40001000000 */
        /* <DEDUP_REMOVED lines=10> */
.L_x_576:
        /* <DEDUP_REMOVED lines=12> */
.L_x_577:
[----:B------:R-:W-:Y:S01]  /*b280*/  IMAD.WIDE.U32 R126, R16, -0x326172a9, RZ ;  /* 0xcd9e8d57107e7825 */ /* 0x000fe200078e00ff */
[----:B--2---:R-:W-:Y:S02]  /*b290*/  LOP3.LUT R140, R121, R125, R133, 0x96, !PT ;  /* 0x0000007d798c7212 */ /* 0x004fe400078e9685 */
        /* <DEDUP_REMOVED lines=13> */
[----:B------:R-:W-:-:S04]  /*b370*/  IADD3 R125, PT, PT, R132, -0x255992d5, RZ ;  /* 0xdaa66d2b847d7810 */ /* 0x000fc80007ffe0ff */
        /* <DEDUP_REMOVED lines=39> */
[----:B------:R-:W-:-:S04]  /*b5f0*/  IMAD.WIDE.U32 R126, R123, -0x2daee0ad, RZ ;  /* 0xd2511f537b7e7825 */ /* 0x000fc800078e00ff */
[----:B------:R-:W-:Y:S01]  /*b600*/  IMAD.MOV.U32 R123, RZ, RZ, R134 ;  /* 0x000000ffff7b7224 */ /* 0x000fe200078e0086 */
[----:B------:R-:W-:Y:S01]  /*b610*/  LOP3.LUT R165, R165, R124, R127, 0x96, !PT ;  /* 0x0000007ca5a57212 */ /* 0x000fe200078e967f */
[----:B------:R-:W-:Y:S01]  /*b620*/  IMAD.MOV.U32 R124, RZ, RZ, RZ ;  /* 0x000000ffff7c7224 */ /* 0x000fe200078e00ff */
[----:B------:R-:W-:-:S07]  /*b630*/  MOV R134, R126 ;  /* 0x0000007e00867202 */ /* 0x000fce0000000f00 */
.L_x_575:
[----:B------:R-:W-:Y:S01]  /*b640*/  I2FP.F32.U32 R123, R123 ;  /* 0x0000007b007b7245 */ /* 0x000fe20000201000 */
[----:B------:R-:W-:Y:S01]  /*b650*/  IMAD.U32 R96, R96, 0x10000, RZ ;  /* 0x0001000060607824 */ /* 0x000fe200078e00ff */
[----:B------:R-:W-:Y:S01]  /*b660*/  ISETP.NE.AND P3, PT, R124, 0x1, PT ;  /* 0x000000017c00780c */ /* 0x000fe20003f65270 */
[----:B------:R-:W-:Y:S02]  /*b670*/  HFMA2 R126, -RZ, RZ, 0, 1.1920928955078125e-07 ;  /* 0x00000002ff7e7431 */ /* 0x000fe400000001ff */
        /* <DEDUP_REMOVED lines=16> */
.L_x_579:
        /* <DEDUP_REMOVED lines=12> */
.L_x_580:
        /* <DEDUP_REMOVED lines=58> */
[----:B------:R-:W-:Y:S02]  /*bbe0*/  IMAD.MOV.U32 R134, RZ, RZ, R126 ;  /* 0x000000ffff867224 */ /* 0x000fe400078e007e */
[----:B------:R-:W-:-:S07]  /*bbf0*/  HFMA2 R126, -RZ, RZ, 0, 0 ;  /* 0x00000000ff7e7431 */ /* 0x000fce00000001ff */
.L_x_578:
        /* <DEDUP_REMOVED lines=9> */
[----:B------:R-:W-:Y:S01]  /*bc90*/  FSEL R125, R96, RZ, !P2 ;  /* 0x000000ff607d7208 */ /* 0x000fe20005000000 */
[----:B------:R-:W-:-:S04]  /*bca0*/  @P1 IMAD.U32 R123, R123, 0x10000, RZ ;  /* 0x000100007b7b1824 */ /* 0x000fc800078e00ff */
[----:B------:R-:W-:-:S04]  /*bcb0*/  FADD.FTZ R96, R136, R125 ;  /* 0x0000007d88607221 */ /* 0x000fc80000010000 */
[----:B------:R-:W-:Y:S01]  /*bcc0*/  @P1 FADD.FTZ R153, R96, R123 ;  /* 0x0000007b60991221 */ /* 0x000fe20000010000 */
[----:B------:R-:W-:Y:S01]  /*bcd0*/  @!P1 MOV R153, R96 ;  /* 0x0000006000999202 */ /* 0x000fe20000000f00 */
[----:B------:R-:W-:Y:S01]  /*bce0*/  IMAD.MOV.U32 R96, RZ, RZ, R166 ;  /* 0x000000ffff607224 */ /* 0x000fe200078e00a6 */
        /* <DEDUP_REMOVED lines=11> */
.L_x_582:
        /* <DEDUP_REMOVED lines=12> */
.L_x_583:
[----:B------:R-:W-:Y:S01]  /*be60*/  IMAD.WIDE.U32 R128, R16, -0x326172a9, RZ ;  /* 0xcd9e8d5710807825 */ /* 0x000fe200078e00ff */
[----:B------:R-:W-:-:S03]  /*be70*/  LOP3.LUT R124, R121, R127, R133, 0x96, !PT ;  /* 0x0000007f797c7212 */ /* 0x000fc600078e9685 */
[----:B------:R-:W-:Y:S01]  /*be80*/  VIADD R127, R132, 0x9e3779b9 ;  /* 0x9e3779b9847f7836 */ /* 0x000fe20000000000 */
[----:B--2---:R-:W-:Y:S01]  /*be90*/  LOP3.LUT R140, R2, R129, R132, 0x96, !PT ;  /* 0x00000081028c7212 */ /* 0x004fe200078e9684 */
        /* <DEDUP_REMOVED lines=12> */
[----:B------:R-:W-:Y:S01]  /*bf60*/  VIADD R129, R133, 0x32370b8f ;  /* 0x32370b8f85817836 */ /* 0x000fe20000000000 */
[----:B------:R-:W-:Y:S01]  /*bf70*/  IADD3 R127, PT, PT, R132, -0x255992d5, RZ ;  /* 0xdaa66d2b847f7810 */ /* 0x000fe20007ffe0ff */
[----:B------:R-:W-:-:S04]  /*bf80*/  IMAD.WIDE.U32 R124, R141, -0x326172a9, RZ ;  /* 0xcd9e8d578d7c7825 */ /* 0x000fc800078e00ff */
        /* <DEDUP_REMOVED lines=35> */
[----:B------:R-:W-:-:S03]  /*c1c0*/  IADD3 R127, PT, PT, R132, -0x700cb87f, RZ ;  /* 0x8ff34781847f7810 */ /* 0x000fc60007ffe0ff */
[----:B------:R-:W-:Y:S01]  /*c1d0*/  IMAD.WIDE.U32 R166, R141, -0x326172a9, RZ ;  /* 0xcd9e8d578da67825 */ /* 0x000fe200078e00ff */
[----:B------:R-:W-:Y:S02]  /*c1e0*/  MOV R134, R124 ;  /* 0x0000007c00867202 */ /* 0x000fe40000000f00 */
[----:B------:R-:W-:Y:S01]  /*c1f0*/  LOP3.LUT R165, R165, R126, R125, 0x96, !PT ;  /* 0x0000007ea5a57212 */ /* 0x000fe200078e967d */
[----:B------:R-:W-:Y:S01]  /*c200*/  IMAD.MOV.U32 R124, RZ, RZ, RZ ;  /* 0x000000ffff7c7224 */ /* 0x000fe200078e00ff */
[----:B------:R-:W-:-:S07]  /*c210*/  LOP3.LUT R156, R127, R156, R167, 0x96, !PT ;  /* 0x0000009c7f9c7212 */ /* 0x000fce00078e96a7 */
.L_x_581:
[----:B------:R-:W-:Y:S01]  /*c220*/  I2FP.F32.U32 R125, R96 ;  /* 0x00000060007d7245 */ /* 0x000fe20000201000 */
[C---:B------:R-:W-:Y:S01]  /*c230*/  IMAD.U32 R96, R97.reuse, 0x10000, RZ ;  /* 0x0001000061607824 */ /* 0x040fe200078e00ff */
[----:B------:R-:W-:Y:S02]  /*c240*/  ISETP.NE.AND P3, PT, R124, 0x1, PT ;  /* 0x000000017c00780c */ /* 0x000fe40003f65270 */
[----:B--2---:R-:W-:Y:S01]  /*c250*/  PRMT R140, R97, 0x7632, R140 ;  /* 0x00007632618c7816 */ /* 0x004fe2000000008c */
[----:B------:R-:W-:Y:S01]  /*c260*/  FFMA.FTZ R125, R125, R102, 1.1641532182693481445e-10 ;  /* 0x2f0000007d7d7423 */ /* 0x000fe20000010066 */
[----:B------:R-:W-:Y:S01]  /*c270*/  FMUL.FTZ R96, R96, UR5 ;  /* 0x0000000560607c20 */ /* 0x000fe20008410000 */
[----:B------:R-:W-:-:S03]  /*c280*/  IMAD.MOV.U32 R97, RZ, RZ, R166 ;  /* 0x000000ffff617224 */ /* 0x000fc600078e00a6 */
[----:B------:R-:W-:Y:S01]  /*c290*/  FSETP.GTU.FTZ.AND P2, PT, R125, UR4, PT ;  /* 0x000000047d007c0b */ /* 0x000fe2000bf5c000 */
[----:B------:R-:W-:-:S03]  /*c2a0*/  HFMA2 R125, -RZ, RZ, 0, 1.1920928955078125e-07 ;  /* 0x00000002ff7d7431 */ /* 0x000fc600000001ff */
        /* <DEDUP_REMOVED lines=12> */
.L_x_585:
        /* <DEDUP_REMOVED lines=12> */
.L_x_586:
        /* <DEDUP_REMOVED lines=52> */
[----:B------:R-:W-:-:S04]  /*c770*/  IMAD.WIDE.U32 R166, R125, -0x326172a9, RZ ;  /* 0xcd9e8d577da67825 */ /* 0x000fc800078e00ff */
[----:B------:R-:W-:Y:S02]  /*c780*/  VIADD R125, R132, 0x8ff34781 ;  /* 0x8ff34781847d7836 */ /* 0x000fe40000000000 */
[----:B------:R-:W-:-:S03]  /*c790*/  IMAD.WIDE.U32 R96, R97, -0x2daee0ad, RZ ;  /* 0xd2511f5361607825 */ /* 0x000fc600078e00ff */
[----:B------:R-:W-:Y:S01]  /*c7a0*/  LOP3.LUT R156, R125, R156, R167, 0x96, !PT ;  /* 0x0000009c7d9c7212 */ /* 0x000fe200078e96a7 */
[----:B------:R-:W-:Y:S01]  /*c7b0*/  HFMA2 R125, -RZ, RZ, 0, 0 ;  /* 0x00000000ff7d7431 */ /* 0x000fe200000001ff */
[----:B------:R-:W-:Y:S01]  /*c7c0*/  LOP3.LUT R165, R165, R126, R97, 0x96, !PT ;  /* 0x0000007ea5a57212 */ /* 0x000fe200078e9661 */
[----:B------:R-:W-:Y:S02]  /*c7d0*/  IMAD.MOV.U32 R97, RZ, RZ, R134 ;  /* 0x000000ffff617224 */ /* 0x000fe400078e0086 */
[----:B------:R-:W-:-:S07]  /*c7e0*/  IMAD.MOV.U32 R134, RZ, RZ, R96 ;  /* 0x000000ffff867224 */ /* 0x000fce00078e0060 */
.L_x_584:
[----:B------:R-:W-:Y:S01]  /*c7f0*/  I2FP.F32.U32 R97, R97 ;  /* 0x0000006100617245 */ /* 0x000fe20000201000 */
[----:B------:R-:W-:Y:S01]  /*c800*/  IMAD.U32 R96, R89, 0x10000, RZ ;  /* 0x0001000059607824 */ /* 0x000fe200078e00ff */
[----:B------:R-:W-:Y:S01]  /*c810*/  ISETP.NE.AND P3, PT, R125, 0x1, PT ;  /* 0x000000017d00780c */ /* 0x000fe20003f65270 */
[----:B------:R-:W-:Y:S02]  /*c820*/  @P1 IMAD.U32 R155, R93, 0x10000, RZ ;  /* 0x000100005d9b1824 */ /* 0x000fe400078e00ff */
[----:B------:R-:W-:Y:S01]  /*c830*/  FFMA.FTZ R97, R97, R102, 1.1641532182693481445e-10 ;  /* 0x2f00000061617423 */ /* 0x000fe20000010066 */
[----:B------:R-:W-:Y:S01]  /*c840*/  FMUL.FTZ R96, R96, UR5 ;  /* 0x0000000560607c20 */ /* 0x000fe20008410000 */
[----:B------:R-:W-:-:S03]  /*c850*/  IMAD.MOV.U32 R126, RZ, RZ, 0x2 ;  /* 0x00000002ff7e7424 */ /* 0x000fc600078e00ff */
[----:B------:R-:W-:Y:S01]  /*c860*/  FSETP.GTU.FTZ.AND P2, PT, R97, UR4, PT ;  /* 0x0000000461007c0b */ /* 0x000fe2000bf5c000 */
[----:B------:R-:W-:-:S03]  /*c870*/  IMAD.MOV.U32 R97, RZ, RZ, R166 ;  /* 0x000000ffff617224 */ /* 0x000fc600078e00a6 */
[----:B------:R-:W-:Y:S02]  /*c880*/  FSEL R96, R96, RZ, !P2 ;  /* 0x000000ff60607208 */ /* 0x000fe40005000000 */
[----:B------:R-:W-:-:S03]  /*c890*/  SEL R124, RZ, 0x1, P2 ;  /* 0x00000001ff7c7807 */ /* 0x000fc60001000000 */
[----:B------:R-:W-:-:S04]  /*c8a0*/  FADD.FTZ R96, R141, R96 ;  /* 0x000000608d607221 */ /* 0x000fc80000010000 */
[----:B------:R-:W-:Y:S01]  /*c8b0*/  @P1 FADD.FTZ R155, R155, R96 ;  /* 0x000000609b9b1221 */ /* 0x000fe20000010000 */
[----:B------:R-:W-:-:S04]  /*c8c0*/  @!P1 MOV R155, R96 ;  /* 0x00000060009b9202 */ /* 0x000fc80000000f00 */
        /* <DEDUP_REMOVED lines=10> */
.L_x_588:
        /* <DEDUP_REMOVED lines=12> */
.L_x_589:
        /* <DEDUP_REMOVED lines=53> */
[----:B------:R-:W-:Y:S01]  /*cd80*/  IMAD.WIDE.U32 R166, R125, -0x326172a9, RZ ;  /* 0xcd9e8d577da67825 */ /* 0x000fe200078e00ff */
[----:B------:R-:W-:Y:S02]  /*cd90*/  IADD3 R125, PT, PT, R132, -0x700cb87f, RZ ;  /* 0x8ff34781847d7810 */ /* 0x000fe40007ffe0ff */
[----:B------:R-:W-:Y:S01]  /*cda0*/  LOP3.LUT R165, R165, R126, R97, 0x96, !PT ;  /* 0x0000007ea5a57212 */ /* 0x000fe200078e9661 */
[----:B------:R-:W-:Y:S01]  /*cdb0*/  IMAD.MOV.U32 R97, RZ, RZ, R134 ;  /* 0x000000ffff617224 */ /* 0x000fe200078e0086 */
[----:B------:R-:W-:Y:S01]  /*cdc0*/  LOP3.LUT R156, R125, R156, R167, 0x96, !PT ;  /* 0x0000009c7d9c7212 */ /* 0x000fe200078e96a7 */
[----:B------:R-:W-:Y:S01]  /*cdd0*/  IMAD.MOV.U32 R126, RZ, RZ, RZ ;  /* 0x000000ffff7e7224 */ /* 0x000fe200078e00ff */
[----:B------:R-:W-:-:S07]  /*cde0*/  MOV R134, R96 ;  /* 0x0000006000867202 */ /* 0x000fce0000000f00 */
.L_x_587:
[----:B------:R-:W-:Y:S01]  /*cdf0*/  I2FP.F32.U32 R97, R97 ;  /* 0x0000006100617245 */ /* 0x000fe20000201000 */
[----:B------:R-:W-:Y:S01]  /*ce00*/  IMAD.U32 R140, R140, 0x10000, RZ ;  /* 0x000100008c8c7824 */ /* 0x000fe200078e00ff */
[----:B------:R-:W-:Y:S01]  /*ce10*/  ISETP.NE.AND P2, PT, R126, 0x1, PT ;  /* 0x000000017e00780c */ /* 0x000fe20003f45270 */
[----:B------:R-:W-:Y:S02]  /*ce20*/  HFMA2 R127, -RZ, RZ, 0, 1.1920928955078125e-07 ;  /* 0x00000002ff7f7431 */ /* 0x000fe400000001ff */
[----:B------:R-:W-:Y:S02]  /*ce30*/  IMAD.MOV.U32 R96, RZ, RZ, R166 ;  /* 0x000000ffff607224 */ /* 0x000fe400078e00a6 */
[----:B------:R-:W-:Y:S01]  /*ce40*/  FFMA.FTZ R97, R97, R102, 1.1641532182693481445e-10 ;  /* 0x2f00000061617423 */ /* 0x000fe20000010066 */
[----:B------:R-:W-:-:S04]  /*ce50*/  FMUL.FTZ R140, R140, UR5 ;  /* 0x000000058c8c7c20 */ /* 0x000fc80008410000 */
[----:B------:R-:W-:-:S04]  /*ce60*/  FSETP.GTU.FTZ.AND P3, PT, R97, UR4, PT ;  /* 0x0000000461007c0b */ /* 0x000fc8000bf7c000 */
[----:B------:R-:W-:Y:S02]  /*ce70*/  FSEL R125, R140, RZ, !P3 ;  /* 0x000000ff8c7d7208 */ /* 0x000fe40005800000 */
[----:B------:R-:W-:-:S04]  /*ce80*/  PLOP3.LUT P3, PT, P3, PT, PT, 0x8, 0x80 ;  /* 0x000000000080781c */ /* 0x000fc80001f6e170 */
        /* <DEDUP_REMOVED lines=10> */
.L_x_591:
        /* <DEDUP_REMOVED lines=12> */
.L_x_592:
        /* <DEDUP_REMOVED lines=54> */
[----:B------:R-:W-:Y:S01]  /*d350*/  IMAD.WIDE.U32 R166, R141, -0x326172a9, RZ ;  /* 0xcd9e8d578da67825 */ /* 0x000fe200078e00ff */
[----:B------:R-:W-:-:S03]  /*d360*/  LOP3.LUT R165, R165, R96, R127, 0x96, !PT ;  /* 0x00000060a5a57212 */ /* 0x000fc600078e967f */
[----:B------:R-:W-:Y:S02]  /*d370*/  HFMA2 R127, -RZ, RZ, 0, 0 ;  /* 0x00000000ff7f7431 */ /* 0x000fe400000001ff */
[----:B------:R-:W-:Y:S01]  /*d380*/  IMAD.MOV.U32 R96, RZ, RZ, R134 ;  /* 0x000000ffff607224 */ /* 0x000fe200078e0086 */
[----:B------:R-:W-:Y:S01]  /*d390*/  LOP3.LUT R156, R97, R128, R167, 0x96, !PT ;  /* 0x00000080619c7212 */ /* 0x000fe200078e96a7 */
[----:B------:R-:W-:-:S07]  /*d3a0*/  IMAD.MOV.U32 R134, RZ, RZ, R126 ;  /* 0x000000ffff867224 */ /* 0x000fce00078e007e */
.L_x_590:
[----:B------:R-:W-:Y:S01]  /*d3b0*/  I2FP.F32.U32 R97, R96 ;  /* 0x0000006000617245 */ /* 0x000fe20000201000 */
[----:B------:R-:W-:Y:S01]  /*d3c0*/  IMAD.MOV.U32 R126, RZ, RZ, 0x2 ;  /* 0x00000002ff7e7424 */ /* 0x000fe200078e00ff */
[----:B------:R-:W-:-:S03]  /*d3d0*/  PRMT R96, R89, 0x7632, R96 ;  /* 0x0000763259607816 */ /* 0x000fc60000000060 */
[----:B------:R-:W-:Y:S02]  /*d3e0*/  FFMA.FTZ R97, R97, R102, 1.1641532182693481445e-10 ;  /* 0x2f00000061617423 */ /* 0x000fe40000010066 */
[----:B------:R-:W-:-:S03]  /*d3f0*/  IMAD.U32 R96, R96, 0x10000, RZ ;  /* 0x0001000060607824 */ /* 0x000fc600078e00ff */
[----:B------:R-:W-:Y:S01]  /*d400*/  FSETP.GTU.FTZ.AND P2, PT, R97, UR4, PT ;  /* 0x0000000461007c0b */ /* 0x000fe2000bf5c000 */
[----:B------:R-:W-:Y:S01]  /*d410*/  FMUL.FTZ R96, R96, UR5 ;  /* 0x0000000560607c20 */ /* 0x000fe20008410000 */
[----:B------:R-:W-:-:S04]  /*d420*/  @P1 PRMT R97, R93, 0x7632, R97 ;  /* 0x000076325d611816 */ /* 0x000fc80000000061 */
[----:B------:R-:W-:Y:S01]  /*d430*/  FSEL R96, R96, RZ, !P2 ;  /* 0x000000ff60607208 */ /* 0x000fe20005000000 */
[----:B------:R-:W-:-:S04]  /*d440*/  @P1 IMAD.U32 R97, R97, 0x10000, RZ ;  /* 0x0001000061611824 */ /* 0x000fc800078e00ff */
[----:B------:R-:W-:Y:S01]  /*d450*/  FADD.FTZ R96, R125, R96 ;  /* 0x000000607d607221 */ /* 0x000fe20000010000 */
[----:B------:R-:W-:Y:S02]  /*d460*/  SEL R125, RZ, 0x1, P2 ;  /* 0x00000001ff7d7807 */ /* 0x000fe40001000000 */
[----:B------:R-:W-:Y:S01]  /*d470*/  ISETP.NE.AND P2, PT, R127, 0x1, PT ;  /* 0x000000017f00780c */ /* 0x000fe20003f45270 */
[----:B------:R-:W-:Y:S01]  /*d480*/  @P1 FADD.FTZ R161, R96, R97 ;  /* 0x0000006160a11221 */ /* 0x000fe20000010000 */
[----:B------:R-:W-:Y:S01]  /*d490*/  @!P1 MOV R161, R96 ;  /* 0x0000006000a19202 */ /* 0x000fe20000000f00 */
[----:B------:R-:W-:-:S03]  /*d4a0*/  IMAD.MOV.U32 R96, RZ, RZ, R166 ;  /* 0x000000ffff607224 */ /* 0x000fc600078e00a6 */
        /* <DEDUP_REMOVED lines=10> */
.L_x_594:
        /* <DEDUP_REMOVED lines=12> */
.L_x_595:
[----:B------:R-:W-:Y:S01]  /*d610*/  LOP3.LUT R96, R121, R127, R133, 0x96, !PT ;  /* 0x0000007f79607212 */ /* 0x000fe200078e9685 */
[----:B------:R-:W-:-:S04]  /*d620*/  IMAD.WIDE.U32 R128, R16, -0x326172a9, RZ ;  /* 0xcd9e8d5710807825 */ /* 0x000fc800078e00ff */
[----:B------:R-:W-:Y:S01]  /*d630*/  VIADD R127, R132, 0x9e3779b9 ;  /* 0x9e3779b9847f7836 */ /* 0x000fe20000000000 */
[----:B------:R-:W-:Y:S01]  /*d640*/  LOP3.LUT R129, R2, R129, R132, 0x96, !PT ;  /* 0x0000008102817212 */ /* 0x000fe200078e9684 */
[----:B------:R-:W-:-:S04]  /*d650*/  IMAD.WIDE.U32 R96, R96, -0x326172a9, RZ ;  /* 0xcd9e8d5760607825 */ /* 0x000fc800078e00ff */
[----:B------:R-:W-:Y:S01]  /*d660*/  VIADD R165, R133, 0x96a522ad ;  /* 0x96a522ad85a57836 */ /* 0x000fe20000000000 */
[----:B------:R-:W-:Y:S01]  /*d670*/  LOP3.LUT R127, R127, R128, R97, 0x96, !PT ;  /* 0x000000807f7f7212 */ /* 0x000fe200078e9661 */
[----:B------:R-:W-:Y:S01]  /*d680*/  IMAD.WIDE.U32 R128, R129, -0x2daee0ad, RZ ;  /* 0xd2511f5381807825 */ /* 0x000fe200078e00ff */
[----:B------:R-:W-:-:S04]  /*d690*/  IADD3 R97, PT, PT, R133, -0x4498517b, RZ ;  /* 0xbb67ae8585617810 */ /* 0x000fc80007ffe0ff */
[----:B------:R-:W-:Y:S01]  /*d6a0*/  LOP3.LUT R97, R97, R126, R129, 0x96, !PT ;  /* 0x0000007e61617212 */ /* 0x000fe200078e9681 */
[----:B------:R-:W-:-:S04]  /*d6b0*/  IMAD.WIDE.U32 R126, R127, -0x2daee0ad, RZ ;  /* 0xd2511f537f7e7825 */ /* 0x000fc800078e00ff */
[----:B------:R-:W-:-:S05]  /*d6c0*/  VIADD R129, R133, 0x76cf5d0a ;  /* 0x76cf5d0a85817836 */ /* 0x000fca0000000000 */
[----:B------:R-:W-:Y:S01]  /*d6d0*/  LOP3.LUT R127, R129, R128, R127, 0x96, !PT ;  /* 0x00000080817f7212 */ /* 0x000fe200078e967f */
[----:B------:R-:W-:-:S04]  /*d6e0*/  IMAD.WIDE.U32 R128, R97, -0x326172a9, RZ ;  /* 0xcd9e8d5761807825 */ /* 0x000fc800078e00ff */
[----:B------:R-:W-:-:S05]  /*d6f0*/  VIADD R97, R132, 0x3c6ef372 ;  /* 0x3c6ef37284617836 */ /* 0x000fca0000000000 */
        /* <DEDUP_REMOVED lines=11> */
[----:B------:R-:W-:-:S04]  /*d7b0*/  IADD3 R97, PT, PT, R132, 0x78dde6e4, RZ ;  /* 0x78dde6e484617810 */ /* 0x000fc80007ffe0ff */
        /* <DEDUP_REMOVED lines=8> */
[----:B------:R-:W-:-:S03]  /*d840*/  IADD3 R129, PT, PT, R133, 0x646e171e, RZ ;  /* 0x646e171e85817810 */ /* 0x000fc60007ffe0ff */
[----:B------:R-:W-:Y:S01]  /*d850*/  IMAD.WIDE.U32 R140, R97, -0x326172a9, RZ ;  /* 0xcd9e8d57618c7825 */ /* 0x000fe200078e00ff */
[----:B------:R-:W-:-:S03]  /*d860*/  LOP3.LUT R129, R129, R128, R127, 0x96, !PT ;  /* 0x0000008081817212 */ /* 0x000fc600078e967f */
[----:B------:R-:W-:Y:S02]  /*d870*/  VIADD R97, R132, 0xb54cda56 ;  /* 0xb54cda5684617836 */ /* 0x000fe40000000000 */
[----:B------:R-:W-:-:S03]  /*d880*/  IMAD.WIDE.U32 R128, R129, -0x326172a9, RZ ;  /* 0xcd9e8d5781807825 */ /* 0x000fc600078e00ff */
[----:B------:R-:W-:Y:S01]  /*d890*/  LOP3.LUT R97, R97, R96, R141, 0x96, !PT ;  /* 0x0000006061617212 */ /* 0x000fe200078e968d */
[----:B------:R-:W-:-:S05]  /*d8a0*/  VIADD R127, R132, 0x5384540f ;  /* 0x5384540f847f7836 */ /* 0x000fca0000000000 */
[----:B------:R-:W-:Y:S01]  /*d8b0*/  LOP3.LUT R96, R127, R140, R129, 0x96, !PT ;  /* 0x0000008c7f607212 */ /* 0x000fe200078e9681 */
[----:B------:R-:W-:Y:S01]  /*d8c0*/  IMAD.WIDE.U32 R140, R97, -0x2daee0ad, RZ ;  /* 0xd2511f53618c7825 */ /* 0x000fe200078e00ff */
[----:B------:R-:W-:-:S03]  /*d8d0*/  IADD3 R97, PT, PT, R133, 0x1fd5c5a3, RZ ;  /* 0x1fd5c5a385617810 */ /* 0x000fc60007ffe0ff */
[----:B------:R-:W-:Y:S01]  /*d8e0*/  VIADD R127, R133, 0xdb3d7428 ;  /* 0xdb3d7428857f7836 */ /* 0x000fe20000000000 */
[----:B------:R-:W-:Y:S01]  /*d8f0*/  LOP3.LUT R156, R97, R126, R141, 0x96, !PT ;  /* 0x0000007e619c7212 */ /* 0x000fe200078e968d */
[----:B------:R-:W-:-:S04]  /*d900*/  IMAD.WIDE.U32 R96, R96, -0x2daee0ad, RZ ;  /* 0xd2511f5360607825 */ /* 0x000fc800078e00ff */
[----:B------:R-:W-:Y:S01]  /*d910*/  IMAD.WIDE.U32 R156, R156, -0x326172a9, RZ ;  /* 0xcd9e8d579c9c7825 */ /* 0x000fe200078e00ff */
[----:B------:R-:W-:-:S03]  /*d920*/  LOP3.LUT R127, R127, R140, R97, 0x96, !PT ;  /* 0x0000008c7f7f7212 */ /* 0x000fc600078e9661 */
[C---:B------:R-:W-:Y:S02]  /*d930*/  VIADD R97, R132.reuse, 0xf1bbcdc8 ;  /* 0xf1bbcdc884617836 */ /* 0x040fe40000000000 */
[----:B------:R-:W-:Y:S01]  /*d940*/  IMAD.WIDE.U32 R166, R127, -0x326172a9, RZ ;  /* 0xcd9e8d577fa67825 */ /* 0x000fe200078e00ff */
[----:B------:R-:W-:Y:S02]  /*d950*/  IADD3 R127, PT, PT, R132, -0x700cb87f, RZ ;  /* 0x8ff34781847f7810 */ /* 0x000fe40007ffe0ff */
[----:B------:R-:W-:Y:S02]  /*d960*/  LOP3.LUT R97, R97, R128, R157, 0x96, !PT ;  /* 0x0000008061617212 */ /* 0x000fe400078e969d */
[----:B------:R-:W-:-:S03]  /*d970*/  LOP3.LUT R156, R127, R156, R167, 0x96, !PT ;  /* 0x0000009c7f9c7212 */ /* 0x000fc600078e96a7 */
[----:B------:R-:W-:-:S05]  /*d980*/  IMAD.WIDE.U32 R126, R97, -0x2daee0ad, RZ ;  /* 0xd2511f53617e7825 */ /* 0x000fca00078e00ff */
[----:B------:R-:W-:Y:S01]  /*d990*/  LOP3.LUT R165, R165, R96, R127, 0x96, !PT ;  /* 0x00000060a5a57212 */ /* 0x000fe200078e967f */
[----:B------:R-:W-:Y:S01]  /*d9a0*/  IMAD.MOV.U32 R96, RZ, RZ, R134 ;  /* 0x000000ffff607224 */ /* 0x000fe200078e0086 */
[----:B------:R-:W-:Y:S01]  /*d9b0*/  MOV R134, R126 ;  /* 0x0000007e00867202 */ /* 0x000fe20000000f00 */
[----:B------:R-:W-:-:S07]  /*d9c0*/  IMAD.MOV.U32 R126, RZ, RZ, RZ ;  /* 0x000000ffff7e7224 */ /* 0x000fce00078e00ff */
.L_x_593:
[----:B------:R-:W-:Y:S01]  /*d9d0*/  I2FP.F32.U32 R97, R96 ;  /* 0x0000006000617245 */ /* 0x000fe20000201000 */
[----:B------:R-:W-:Y:S01]  /*d9e0*/  IMAD.U32 R96, R98, 0x10000, RZ ;  /* 0x0001000062607824 */ /* 0x000fe200078e00ff */
[----:B------:R-:W-:Y:S01]  /*d9f0*/  ISETP.NE.AND P3, PT, R126, 0x1, PT ;  /* 0x000000017e00780c */ /* 0x000fe20003f65270 */
[----:B------:R-:W-:Y:S01]  /*da00*/  HFMA2 R127, -RZ, RZ, 0, 1.1920928955078125e-07 ;  /* 0x00000002ff7f7431 */ /* 0x000fe200000001ff */
[----:B------:R-:W-:Y:S01]  /*da10*/  PRMT R98, R98, 0x7632, R98 ;  /* 0x0000763262627816 */ /* 0x000fe20000000062 */
[----:B------:R-:W-:Y:S01]  /*da20*/  FFMA.FTZ R97, R97, R102, 1.1641532182693481445e-10 ;  /* 0x2f00000061617423 */ /* 0x000fe20000010066 */
[----:B------:R-:W-:-:S04]  /*da30*/  FMUL.FTZ R96, R96, UR5 ;  /* 0x0000000560607c20 */ /* 0x000fc80008410000 */
        /* <DEDUP_REMOVED lines=13> */
.L_x_597:
        /* <DEDUP_REMOVED lines=12> */
.L_x_598:
[----:B------:R-:W-:Y:S01]  /*dbd0*/  LOP3.LUT R126, R121, R97, R133, 0x96, !PT ;  /* 0x00000061797e7212 */ /* 0x000fe200078e9685 */
[----:B------:R-:W-:Y:S01]  /*dbe0*/  IMAD.WIDE.U32 R128, R16, -0x326172a9, RZ ;  /* 0xcd9e8d5710807825 */ /* 0x000fe200078e00ff */
[----:B------:R-:W-:-:S03]  /*dbf0*/  IADD3 R165, PT, PT, R133, -0x695add53, RZ ;  /* 0x96a522ad85a57810 */ /* 0x000fc60007ffe0ff */
[----:B------:R-:W-:Y:S01]  /*dc00*/  VIADD R97, R132, 0x9e3779b9 ;  /* 0x9e3779b984617836 */ /* 0x000fe20000000000 */
[----:B------:R-:W-:Y:S01]  /*dc10*/  LOP3.LUT R129, R2, R129, R132, 0x96, !PT ;  /* 0x0000008102817212 */ /* 0x000fe200078e9684 */
[----:B------:R-:W-:-:S05]  /*dc20*/  IMAD.WIDE.U32 R126, R126, -0x326172a9, RZ ;  /* 0xcd9e8d577e7e7825 */ /* 0x000fca00078e00ff */
        /* <DEDUP_REMOVED lines=54> */
.L_x_596:
[----:B------:R-:W-:Y:S01]  /*df90*/  I2FP.F32.U32 R97, R97 ;  /* 0x0000006100617245 */ /* 0x000fe20000201000 */
[----:B------:R-:W-:Y:S02]  /*dfa0*/  IMAD.U32 R96, R90, 0x10000, RZ ;  /* 0x000100005a607824 */ /* 0x000fe400078e00ff */
[----:B------:R-:W-:Y:S02]  /*dfb0*/  @P1 IMAD.U32 R163, R94, 0x10000, RZ ;  /* 0x000100005ea31824 */ /* 0x000fe400078e00ff */
[----:B------:R-:W-:Y:S01]  /*dfc0*/  FFMA.FTZ R97, R97, R102, 1.1641532182693481445e-10 ;  /* 0x2f00000061617423 */ /* 0x000fe20000010066 */
[----:B------:R-:W-:-:S04]  /*dfd0*/  FMUL.FTZ R96, R96, UR5 ;  /* 0x0000000560607c20 */ /* 0x000fc80008410000 */
[----:B------:R-:W-:-:S04]  /*dfe0*/  FSETP.GTU.FTZ.AND P3, PT, R97, UR4, PT ;  /* 0x0000000461007c0b */ /* 0x000fc8000bf7c000 */
        /* <DEDUP_REMOVED lines=18> */
.L_x_600:
        /* <DEDUP_REMOVED lines=12> */
.L_x_601:
        /* <DEDUP_REMOVED lines=60> */
.L_x_599:
        /* <DEDUP_REMOVED lines=19> */
.L_x_603:
        /* <DEDUP_REMOVED lines=12> */
.L_x_604:
        /* <DEDUP_REMOVED lines=55> */
[----:B------:R-:W-:-:S04]  /*eaf0*/  LOP3.LUT R156, R127, R156, R167, 0x96, !PT ;  /* 0x0000009c7f9c7212 */ /* 0x000fc800078e96a7 */
[----:B------:R-:W-:Y:S01]  /*eb00*/  LOP3.LUT R165, R165, R128, R97, 0x96, !PT ;  /* 0x00000080a5a57212 */ /* 0x000fe200078e9661 */
[----:B------:R-:W-:Y:S02]  /*eb10*/  HFMA2 R128, -RZ, RZ, 0, 0 ;  /* 0x00000000ff807431 */ /* 0x000fe400000001ff */
[----:B------:R-:W-:Y:S02]  /*eb20*/  IMAD.MOV.U32 R97, RZ, RZ, R134 ;  /* 0x000000ffff617224 */ /* 0x000fe400078e0086 */
[----:B------:R-:W-:-:S07]  /*eb30*/  IMAD.MOV.U32 R134, RZ, RZ, R96 ;  /* 0x000000ffff867224 */ /* 0x000fce00078e0060 */
.L_x_602:
[----:B------:R-:W-:Y:S02]  /*eb40*/  I2FP.F32.U32 R97, R97 ;  /* 0x0000006100617245 */ /* 0x000fe40000201000 */
[----:B------:R-:W-:-:S03]  /*eb50*/  PRMT R96, R90, 0x7632, R96 ;  /* 0x000076325a607816 */ /* 0x000fc60000000060 */
[----:B------:R-:W-:Y:S02]  /*eb60*/  FFMA.FTZ R97, R97, R102, 1.1641532182693481445e-10 ;  /* 0x2f00000061617423 */ /* 0x000fe40000010066 */
[----:B------:R-:W-:-:S03]  /*eb70*/  IMAD.U32 R96, R96, 0x10000, RZ ;  /* 0x0001000060607824 */ /* 0x000fc600078e00ff */
[----:B------:R-:W-:Y:S01]  /*eb80*/  FSETP.GTU.FTZ.AND P4, PT, R97, UR4, PT ;  /* 0x0000000461007c0b */ /* 0x000fe2000bf9c000 */
[----:B------:R-:W-:-:S03]  /*eb90*/  FMUL.FTZ R96, R96, UR5 ;  /* 0x0000000560607c20 */ /* 0x000fc60008410000 */
[----:B------:R-:W-:Y:S02]  /*eba0*/  SEL R127, RZ, 0x1, P4 ;  /* 0x00000001ff7f7807 */ /* 0x000fe40002000000 */
[----:B------:R-:W-:Y:S02]  /*ebb0*/  FSEL R97, R96, RZ, !P4 ;  /* 0x000000ff60617208 */ /* 0x000fe40006000000 */
[----:B------:R-:W-:-:S03]  /*ebc0*/  ISETP.NE.AND P4, PT, R128, 0x1, PT ;  /* 0x000000018000780c */ /* 0x000fc60003f85270 */
[--C-:B------:R-:W-:Y:S01]  /*ebd0*/  FADD.FTZ R96, R98, R97.reuse ;  /* 0x0000006162607221 */ /* 0x100fe20000010000 */
[----:B------:R-:W-:Y:S01]  /*ebe0*/  @P1 PRMT R97, R94, 0x7632, R97 ;  /* 0x000076325e611816 */ /* 0x000fe20000000061 */
[----:B------:R-:W-:-:S04]  /*ebf0*/  IMAD.MOV.U32 R98, RZ, RZ, 0x2 ;  /* 0x00000002ff627424 */ /* 0x000fc800078e00ff */
[----:B------:R-:W-:-:S04]  /*ec00*/  @P1 IMAD.U32 R97, R97, 0x10000, RZ ;  /* 0x0001000061611824 */ /* 0x000fc800078e00ff */
        /* <DEDUP_REMOVED lines=13> */
.L_x_606:
        /* <DEDUP_REMOVED lines=12> */
.L_x_607:
        /* <DEDUP_REMOVED lines=13> */
[----:B------:R-:W-:Y:S01]  /*ee70*/  IMAD.WIDE.U32 R140, R97, -0x326172a9, RZ ;  /* 0xcd9e8d57618c7825 */ /* 0x000fe200078e00ff */
[----:B------:R-:W-:-:S03]  /*ee80*/  IADD3 R129, PT, PT, R132, -0x255992d5, RZ ;  /* 0xdaa66d2b84817810 */ /* 0x000fc60007ffe0ff */
[----:B------:R-:W-:-:S05]  /*ee90*/  VIADD R97, R132, 0x3c6ef372 ;  /* 0x3c6ef37284617836 */ /* 0x000fca0000000000 */
[----:B------:R-:W-:Y:S01]  /*eea0*/  LOP3.LUT R141, R97, R96, R141, 0x96, !PT ;  /* 0x00000060618d7212 */ /* 0x000fe200078e968d */
[----:B------:R-:W-:-:S05]  /*eeb0*/  IMAD.WIDE.U32 R96, R98, -0x326172a9, RZ ;  /* 0xcd9e8d5762607825 */ /* 0x000fca00078e00ff */
        /* <DEDUP_REMOVED lines=20> */
[C---:B------:R-:W-:Y:S02]  /*f000*/  VIADD R97, R132.reuse, 0xb54cda56 ;  /* 0xb54cda5684617836 */ /* 0x040fe40000000000 */
[----:B------:R-:W-:-:S03]  /*f010*/  VIADD R129, R132, 0x5384540f ;  /* 0x5384540f84817836 */ /* 0x000fc60000000000 */
[----:B------:R-:W-:Y:S01]  /*f020*/  LOP3.LUT R141, R97, R96, R141, 0x96, !PT ;  /* 0x00000060618d7212 */ /* 0x000fe200078e968d */
[----:B------:R-:W-:-:S04]  /*f030*/  IMAD.WIDE.U32 R96, R98, -0x326172a9, RZ ;  /* 0xcd9e8d5762607825 */ /* 0x000fc800078e00ff */
[----:B------:R-:W-:Y:S01]  /*f040*/  IMAD.MOV.U32 R98, RZ, RZ, RZ ;  /* 0x000000ffff627224 */ /* 0x000fe200078e00ff */
        /* <DEDUP_REMOVED lines=13> */
[----:B------:R-:W-:-:S03]  /*f120*/  LOP3.LUT R165, R165, R128, R97, 0x96, !PT ;  /* 0x00000080a5a57212 */ /* 0x000fc600078e9661 */
[----:B------:R-:W-:Y:S01]  /*f130*/  IMAD.MOV.U32 R97, RZ, RZ, R134 ;  /* 0x000000ffff617224 */ /* 0x000fe200078e0086 */
[----:B------:R-:W-:Y:S02]  /*f140*/  LOP3.LUT R156, R129, R156, R167, 0x96, !PT ;  /* 0x0000009c819c7212 */ /* 0x000fe400078e96a7 */
[----:B------:R-:W-:-:S07]  /*f150*/  MOV R134, R96 ;  /* 0x0000006000867202 */ /* 0x000fce0000000f00 */
.L_x_605:
[----:B------:R-:W-:Y:S01]  /*f160*/  I2FP.F32.U32 R97, R97 ;  /* 0x0000006100617245 */ /* 0x000fe20000201000 */
[C---:B------:R-:W-:Y:S01]  /*f170*/  IMAD.U32 R96, R99.reuse, 0x10000, RZ ;  /* 0x0001000063607824 */ /* 0x040fe200078e00ff */
[----:B------:R-:W-:Y:S02]  /*f180*/  ISETP.NE.AND P5, PT, R98, 0x1, PT ;  /* 0x000000016200780c */ /* 0x000fe40003fa5270 */
[----:B------:R-:W-:Y:S01]  /*f190*/  PRMT R162, R99, 0x7632, R162 ;  /* 0x0000763263a27816 */ /* 0x000fe200000000a2 */
[----:B------:R-:W-:Y:S01]  /*f1a0*/  FFMA.FTZ R97, R97, R102, 1.1641532182693481445e-10 ;  /* 0x2f00000061617423 */ /* 0x000fe20000010066 */
[----:B------:R-:W-:Y:S01]  /*f1b0*/  FMUL.FTZ R96, R96, UR5 ;  /* 0x0000000560607c20 */ /* 0x000fe20008410000 */
[----:B------:R-:W-:-:S03]  /*f1c0*/  HFMA2 R99, -RZ, RZ, 0, 1.1920928955078125e-07 ;  /* 0x00000002ff637431 */ /* 0x000fc600000001ff */
        /* <DEDUP_REMOVED lines=13> */
.L_x_609:
        /* <DEDUP_REMOVED lines=12> */
.L_x_610:
        /* <DEDUP_REMOVED lines=56> */
[----:B------:R-:W-:Y:S01]  /*f6e0*/  HFMA2 R99, -RZ, RZ, 0, 0 ;  /* 0x00000000ff637431 */ /* 0x000fe200000001ff */
[----:B------:R-:W-:Y:S01]  /*f6f0*/  LOP3.LUT R165, R165, R98, R97, 0x96, !PT ;  /* 0x00000062a5a57212 */ /* 0x000fe200078e9661 */
[----:B------:R-:W-:Y:S02]  /*f700*/  IMAD.MOV.U32 R97, RZ, RZ, R134 ;  /* 0x000000ffff617224 */ /* 0x000fe400078e0086 */
[----:B------:R-:W-:-:S07]  /*f710*/  IMAD.MOV.U32 R134, RZ, RZ, R96 ;  /* 0x000000ffff867224 */ /* 0x000fce00078e0060 */
.L_x_608:
        /* <DEDUP_REMOVED lines=24> */
.L_x_612:
        /* <DEDUP_REMOVED lines=12> */
.L_x_613:
        /* <DEDUP_REMOVED lines=8> */
[----:B------:R-:W-:-:S03]  /*f9e0*/  IADD3 R97, PT, PT, R133, -0x4498517b, RZ ;  /* 0xbb67ae8585617810 */ /* 0x000fc60007ffe0ff */
[----:B------:R-:W-:Y:S01]  /*f9f0*/  VIADD R165, R133, 0x96a522ad ;  /* 0x96a522ad85a57836 */ /* 0x000fe20000000000 */
[----:B------:R-:W-:Y:S01]  /*fa00*/  LOP3.LUT R97, R97, R98, R141, 0x96, !PT ;  /* 0x0000006261617212 */ /* 0x000fe200078e968d */
[----:B------:R-:W-:-:S05]  /*fa10*/  IMAD.WIDE.U32 R98, R99, -0x2daee0ad, RZ ;  /* 0xd2511f5363627825 */ /* 0x000fca00078e00ff */
[----:B------:R-:W-:Y:S01]  /*fa20*/  LOP3.LUT R129, R129, R140, R99, 0x96, !PT ;  /* 0x0000008c81817212 */ /* 0x000fe200078e9663 */
[----:B------:R-:W-:Y:S01]  /*fa30*/  IMAD.WIDE.U32 R140, R97, -0x326172a9, RZ ;  /* 0xcd9e8d57618c7825 */ /* 0x000fe200078e00ff */
[----:B------:R-:W-:-:S03]  /*fa40*/  IADD3 R99, PT, PT, R132, -0x255992d5, RZ ;  /* 0xdaa66d2b84637810 */ /* 0x000fc60007ffe0ff */
[----:B------:R-:W-:-:S05]  /*fa50*/  VIADD R97, R132, 0x3c6ef372 ;  /* 0x3c6ef37284617836 */ /* 0x000fca0000000000 */
[----:B------:R-:W-:Y:S01]  /*fa60*/  LOP3.LUT R141, R97, R96, R141, 0x96, !PT ;  /* 0x00000060618d7212 */ /* 0x000fe200078e968d */
[----:B------:R-:W-:-:S04]  /*fa70*/  IMAD.WIDE.U32 R96, R129, -0x326172a9, RZ ;  /* 0xcd9e8d5781607825 */ /* 0x000fc800078e00ff */
[----:B------:R-:W-:Y:S01]  /*fa80*/  VIADD R129, R133, 0xed9eba14 ;  /* 0xed9eba1485817836 */ /* 0x000fe20000000000 */
[----:B------:R-:W-:Y:S01]  /*fa90*/  LOP3.LUT R99, R99, R140, R97, 0x96, !PT ;  /* 0x0000008c63637212 */ /* 0x000fe200078e9661 */
[----:B------:R-:W-:-:S04]  /*faa0*/  IMAD.WIDE.U32 R140, R141, -0x2daee0ad, RZ ;  /* 0xd2511f538d8c7825 */ /* 0x000fc800078e00ff */
[----:B------:R-:W-:-:S05]  /*fab0*/  VIADD R97, R133, 0x32370b8f ;  /* 0x32370b8f85617836 */ /* 0x000fca0000000000 */
[----:B------:R-:W-:Y:S01]  /*fac0*/  LOP3.LUT R97, R97, R98, R141, 0x96, !PT ;  /* 0x0000006261617212 */ /* 0x000fe200078e968d */
[----:B------:R-:W-:-:S05]  /*fad0*/  IMAD.WIDE.U32 R98, R99, -0x2daee0ad, RZ ;  /* 0xd2511f5363627825 */ /* 0x000fca00078e00ff */
[----:B------:R-:W-:Y:S01]  /*fae0*/  LOP3.LUT R129, R129, R140, R99, 0x96, !PT ;  /* 0x0000008c81817212 */ /* 0x000fe200078e9663 */
[----:B------:R-:W-:Y:S01]  /*faf0*/  IMAD.WIDE.U32 R140, R97, -0x326172a9, RZ ;  /* 0xcd9e8d57618c7825 */ /* 0x000fe200078e00ff */
[----:B------:R-:W-:-:S03]  /*fb00*/  IADD3 R97, PT, PT, R132, 0x78dde6e4, RZ ;  /* 0x78dde6e484617810 */ /* 0x000fc60007ffe0ff */
[----:B------:R-:W-:Y:S01]  /*fb10*/  VIADD R99, R132, 0x1715609d ;  /* 0x1715609d84637836 */ /* 0x000fe20000000000 */
[----:B------:R-:W-:Y:S01]  /*fb20*/  LOP3.LUT R141, R97, R96, R141, 0x96, !PT ;  /* 0x00000060618d7212 */ /* 0x000fe200078e968d */
[----:B------:R-:W-:Y:S01]  /*fb30*/  IMAD.WIDE.U32 R96, R129, -0x326172a9, RZ ;  /* 0xcd9e8d5781607825 */ /* 0x000fe200078e00ff */
[----:B------:R-:W-:-:S04]  /*fb40*/  IADD3 R129, PT, PT, R133, 0x646e171e, RZ ;  /* 0x646e171e85817810 */ /* 0x000fc80007ffe0ff */
[----:B------:R-:W-:Y:S01]  /*fb50*/  LOP3.LUT R99, R99, R140, R97, 0x96, !PT ;  /* 0x0000008c63637212 */ /* 0x000fe200078e9661 */
[----:B------:R-:W-:-:S04]  /*fb60*/  IMAD.WIDE.U32 R140, R141, -0x2daee0ad, RZ ;  /* 0xd2511f538d8c7825 */ /* 0x000fc800078e00ff */
[----:B------:R-:W-:-:S05]  /*fb70*/  VIADD R97, R133, 0xa9066899 ;  /* 0xa906689985617836 */ /* 0x000fca0000000000 */
[----:B------:R-:W-:Y:S01]  /*fb80*/  LOP3.LUT R97, R97, R98, R141, 0x96, !PT ;  /* 0x0000006261617212 */ /* 0x000fe200078e968d */
[----:B------:R-:W-:-:S05]  /*fb90*/  IMAD.WIDE.U32 R98, R99, -0x2daee0ad, RZ ;  /* 0xd2511f5363627825 */ /* 0x000fca00078e00ff */
[----:B------:R-:W-:Y:S01]  /*fba0*/  LOP3.LUT R129, R129, R140, R99, 0x96, !PT ;  /* 0x0000008c81817212 */ /* 0x000fe200078e9663 */
[----:B------:R-:W-:-:S04]  /*fbb0*/  IMAD.WIDE.U32 R140, R97, -0x326172a9, RZ ;  /* 0xcd9e8d57618c7825 */ /* 0x000fc800078e00ff */
[C---:B------:R-:W-:Y:S02]  /*fbc0*/  VIADD R97, R132.reuse, 0xb54cda56 ;  /* 0xb54cda5684617836 */ /* 0x040fe40000000000 */
[----:B------:R-:W-:-:S03]  /*fbd0*/  VIADD R99, R132, 0x5384540f ;  /* 0x5384540f84637836 */ /* 0x000fc60000000000 */
[----:B------:R-:W-:Y:S01]  /*fbe0*/  LOP3.LUT R141, R97, R96, R141, 0x96, !PT ;  /* 0x00000060618d7212 */ /* 0x000fe200078e968d */
[----:B------:R-:W-:-:S04]  /*fbf0*/  IMAD.WIDE.U32 R96, R129, -0x326172a9, RZ ;  /* 0xcd9e8d5781607825 */ /* 0x000fc800078e00ff */
[----:B------:R-:W-:Y:S01]  /*fc00*/  VIADD R129, R133, 0xdb3d7428 ;  /* 0xdb3d742885817836 */ /* 0x000fe20000000000 */
[----:B------:R-:W-:Y:S01]  /*fc10*/  LOP3.LUT R99, R99, R140, R97, 0x96, !PT ;  /* 0x0000008c63637212 */ /* 0x000fe200078e9661 */
[----:B------:R-:W-:Y:S01]  /*fc20*/  IMAD.WIDE.U32 R140, R141, -0x2daee0ad, RZ ;  /* 0xd2511f538d8c7825 */ /* 0x000fe200078e00ff */
[----:B------:R-:W-:-:S04]  /*fc30*/  IADD3 R97, PT, PT, R133, 0x1fd5c5a3, RZ ;  /* 0x1fd5c5a385617810 */ /* 0x000fc80007ffe0ff */
[----:B------:R-:W-:Y:S01]  /*fc40*/  LOP3.LUT R97, R97, R98, R141, 0x96, !PT ;  /* 0x0000006261617212 */ /* 0x000fe200078e968d */
        /* <DEDUP_REMOVED lines=13> */
.L_x_611:
        /* <DEDUP_REMOVED lines=19> */
.L_x_615:
[----:B------:R-:W-:-:S04]  /*fe50*/  IADD3 R0, PT, PT, R0, 0x1, RZ ;  /* 0x0000000100007810 */ /* 0x000fc80007ffe0ff */
[C---:B------:R-:W-:Y:S01]  /*fe60*/  ISETP.NE.AND P6, PT, R0.reuse, RZ, PT ;  /* 0x000000ff0000720c */ /* 0x040fe20003fc5270 */
[----:B------:R-:W-:-:S12]  /*fe70*/  IMAD.WIDE.U32 R98, R0, -0x2daee0ad, RZ ;  /* 0xd2511f5300627825 */ /* 0x000fd800078e00ff */
[----:B------:R-:W-:Y:S05]  /*fe80*/  @P6 BRA `(.L_x_616) ;  /* 0x0000000000286947 */ /* 0x000fea0003800000 */
[----:B------:R-:W-:Y:S01]  /*fe90*/  VIADD R2, R2, 0x1 ;  /* 0x0000000102027836 */ /* 0x000fe20000000000 */
[----:B------:R-:W-:-:S04]  /*fea0*/  P2R R96, PR, RZ, 0x1 ;  /* 0x00000001ff607803 */ /* 0x000fc80000000000 */
        /* <DEDUP_REMOVED lines=8> */
.L_x_616:
[----:B------:R-:W-:Y:S01]  /*ff30*/  LOP3.LUT R96, R121, R99, R133, 0x96, !PT ;  /* 0x0000006379607212 */ /* 0x000fe200078e9685 */
[----:B------:R-:W-:Y:S01]  /*ff40*/  IMAD.WIDE.U32 R140, R16, -0x326172a9, RZ ;  /* 0xcd9e8d57108c7825 */ /* 0x000fe200078e00ff */
[C---:B------:R-:W-:Y:S02]  /*ff50*/  IADD3 R129, PT, PT, R133.reuse, 0x76cf5d0a, RZ ;  /* 0x76cf5d0a85817810 */ /* 0x040fe40007ffe0ff */
[----:B------:R-:W-:Y:S01]  /*ff60*/  IADD3 R165, PT, PT, R133, -0x695add53, RZ ;  /* 0x96a522ad85a57810 */ /* 0x000fe20007ffe0ff */
[----:B------:R-:W-:Y:S01]  /*ff70*/  VIADD R99, R132, 0x9e3779b9 ;  /* 0x9e3779b984637836 */ /* 0x000fe20000000000 */
[----:B------:R-:W-:Y:S01]  /*ff80*/  LOP3.LUT R141, R2, R141, R132, 0x96, !PT ;  /* 0x0000008d028d7212 */ /* 0x000fe200078e9684 */
[----:B------:R-:W-:-:S05]  /*ff90*/  IMAD.WIDE.U32 R96, R96, -0x326172a9, RZ ;  /* 0xcd9e8d5760607825 */ /* 0x000fca00078e00ff */
        /* <DEDUP_REMOVED lines=16> */
[----:B------:R-:W-:-:S05]  /*100a0*/  IMAD.WIDE.U32 R98, R99, -0x2daee0ad, RZ ;  /* 0xd2511f5363627825 */ /* 0x000fca00078e00ff */
[----:B------:R-:W-:Y:S01]  /*100b0*/  LOP3.LUT R129, R129, R140, R99, 0x96, !PT ;  /* 0x0000008c81817212 */ /* 0x000fe200078e9663 */
[----:B------:R-:W-:Y:S01]  /*100c0*/  IMAD.WIDE.U32 R140, R97, -0x326172a9, RZ ;  /* 0xcd9e8d57618c7825 */ /* 0x000fe200078e00ff */
[----:B------:R-:W-:-:S03]  /*100d0*/  IADD3 R99, PT, PT, R132, 0x1715609d, RZ ;  /* 0x1715609d84637810 */ /* 0x000fc60007ffe0ff */
        /* <DEDUP_REMOVED lines=11> */
[----:B------:R-:W-:-:S03]  /*10190*/  IADD3 R97, PT, PT, R132, -0x4ab325aa, RZ ;  /* 0xb54cda5684617810 */ /* 0x000fc60007ffe0ff */
        /* <DEDUP_REMOVED lines=17> */
[----:B------:R-:W-:-:S04]  /*102b0*/  LOP3.LUT R156, R99, R156, R167, 0x96, !PT ;  /* 0x0000009c639c7212 */ /* 0x000fc800078e96a7 */
[----:B------:R-:W-:Y:S01]  /*102c0*/  LOP3.LUT R165, R165, R98, R97, 0x96, !PT ;  /* 0x00000062a5a57212 */ /* 0x000fe200078e9661 */
[----:B------:R-:W-:Y:S02]  /*102d0*/  IMAD.MOV.U32 R97, RZ, RZ, R134 ;  /* 0x000000ffff617224 */ /* 0x000fe400078e0086 */
[----:B------:R-:W-:-:S07]  /*102e0*/  IMAD.MOV.U32 R134, RZ, RZ, R96 ;  /* 0x000000ffff867224 */ /* 0x000fce00078e0060 */
.L_x_614:
[----:B------:R-:W-:Y:S02]  /*102f0*/  I2FP.F32.U32 R97, R97 ;  /* 0x0000006100617245 */ /* 0x000fe40000201000 */
[----:B------:R-:W-:Y:S02]  /*10300*/  PRMT R96, R91, 0x7632, R96 ;  /* 0x000076325b607816 */ /* 0x000fe40000000060 */
[----:B------:R-:W-:Y:S01]  /*10310*/  PRMT R98, R158, 0x5410, R159 ;  /* 0x000054109e627816 */ /* 0x000fe2000000009f */
[----:B------:R-:W-:Y:S02]  /*10320*/  FFMA.FTZ R97, R97, R102, 1.1641532182693481445e-10 ;  /* 0x2f00000061617423 */ /* 0x000fe40000010066 */
[----:B------:R-:W-:-:S03]  /*10330*/  IMAD.U32 R96, R96, 0x10000, RZ ;  /* 0x0001000060607824 */ /* 0x000fc600078e00ff */
[----:B------:R-:W-:Y:S01]  /*10340*/  FSETP.GTU.FTZ.AND P6, PT, R97, UR4, PT ;  /* 0x0000000461007c0b */ /* 0x000fe2000bfdc000 */
[----:B------:R-:W-:-:S03]  /*10350*/  FMUL.FTZ R96, R96, UR5 ;  /* 0x0000000560607c20 */ /* 0x000fc60008410000 */
[----:B------:R-:W-:Y:S02]  /*10360*/  SEL R129, RZ, 0x1, P6 ;  /* 0x00000001ff817807 */ /* 0x000fe40003000000 */
[----:B------:R-:W-:-:S05]  /*10370*/  FSEL R97, R96, RZ, !P6 ;  /* 0x000000ff60617208 */ /* 0x000fca0007000000 */
[--C-:B------:R-:W-:Y:S01]  /*10380*/  FADD.FTZ R96, R162, R97.reuse ;  /* 0x00000061a2607221 */ /* 0x100fe20000010000 */
[----:B------:R-:W-:-:S05]  /*10390*/  @P1 PRMT R97, R95, 0x7632, R97 ;  /* 0x000076325f611816 */ /* 0x000fca0000000061 */
[----:B------:R-:W-:-:S04]  /*103a0*/  @P1 IMAD.U32 R97, R97, 0x10000, RZ ;  /* 0x0001000061611824 */ /* 0x000fc800078e00ff */
[----:B------:R-:W-:Y:S01]  /*103b0*/  @P1 FADD.FTZ R141, R96, R97 ;  /* 0x00000061608d1221 */ /* 0x000fe20000010000 */
[----:B------:R-:W-:Y:S02]  /*103c0*/  @!P1 MOV R141, R96 ;  /* 0x00000060008d9202 */ /* 0x000fe40000000f00 */
[----:B------:R-:W-:Y:S02]  /*103d0*/  PRMT R97, R154, 0x5410, R152 ;  /* 0x000054109a617816 */ /* 0x000fe40000000098 */
[----:B------:R-:W-:Y:S02]  /*103e0*/  F2FP.BF16.F32.PACK_AB R99, RZ, R141 ;  /* 0x0000008dff63723e */ /* 0x000fe400000010ff */
[----:B------:R-:W-:Y:S02]  /*103f0*/  PRMT R96, R146, 0x5410, R136 ;  /* 0x0000541092607816 */ /* 0x000fe40000000088 */
[----:B------:R-:W-:Y:S01]  /*10400*/  PRMT R99, R160, 0x5410, R99 ;  /* 0x00005410a0637816 */ /* 0x000fe20000000063 */
[----:B------:R-:W-:Y:S06]  /*10410*/  BRA `(.L_x_617) ;  /* 0x00000030000c7947 */ /* 0x000fec0003800000 */
.L_x_568:
[----:B------:R-:W-:Y:S01]  /*10420*/  ISETP.NE.AND P2, PT, R146, 0x1, PT ;  /* 0x000000019200780c */ /* 0x000fe20003f45270 */
[----:B--2---:R-:W-:Y:S01]  /*10430*/  IMAD.MOV.U32 R140, RZ, RZ, 0x2 ;  /* 0x00000002ff8c7424 */ /* 0x004fe200078e00ff */
        /* <DEDUP_REMOVED lines=13> */
.L_x_619:
        /* <DEDUP_REMOVED lines=12> */
.L_x_620:
        /* <DEDUP_REMOVED lines=41> */
[----:B------:R-:W-:Y:S01]  /*10860*/  IMAD.WIDE.U32 R140, R130, -0x326172a9, RZ ;  /* 0xcd9e8d57828c7825 */ /* 0x000fe200078e00ff */
[----:B------:R-:W-:-:S04]  /*10870*/  MOV R130, R106 ;  /* 0x0000006a00827202 */ /* 0x000fc80000000f00 */
        /* <DEDUP_REMOVED lines=15> */
[----:B------:R-:W-:Y:S01]  /*10970*/  LOP3.LUT R165, R165, R142, R141, 0x96, !PT ;  /* 0x0000008ea5a57212 */ /* 0x000fe200078e968d */
[----:B------:R-:W-:-:S07]  /*10980*/  IMAD.MOV.U32 R140, RZ, RZ, RZ ;  /* 0x000000ffff8c7224 */ /* 0x000fce00078e00ff */
.L_x_618:
[----:B------:R-:W-:Y:S01]  /*10990*/  I2FP.F32.U32 R141, R130 ;  /* 0x00000082008d7245 */ /* 0x000fe20000201000 */
[----:B-----5:R-:W-:Y:S01]  /*109a0*/  IMAD.U32 R106, R96, 0x10000, RZ ;  /* 0x00010000606a7824 */ /* 0x020fe200078e00ff */
[----:B------:R-:W-:Y:S01]  /*109b0*/  ISETP.NE.AND P3, PT, R140, 0x1, PT ;  /* 0x000000018c00780c */ /* 0x000fe20003f65270 */
[----:B------:R-:W-:Y:S01]  /*109c0*/  IMAD.MOV.U32 R142, RZ, RZ, 0x2 ;  /* 0x00000002ff8e7424 */ /* 0x000fe200078e00ff */
[----:B------:R-:W-:Y:S01]  /*109d0*/  @P1 SHF.L.U32 R130, R92, 0x10, RZ ;  /* 0x000000105c821819 */ /* 0x000fe200000006ff */
[----:B------:R-:W-:Y:S01]  /*109e0*/  FFMA.FTZ R141, R141, R102, 1.1641532182693481445e-10 ;  /* 0x2f0000008d8d7423 */ /* 0x000fe20000010066 */
[----:B------:R-:W-:Y:S01]  /*109f0*/  FMUL.FTZ R106, R106, UR5 ;  /* 0x000000056a6a7c20 */ /* 0x000fe20008410000 */
[----:B------:R-:W-:-:S03]  /*10a00*/  PRMT R96, R96, 0x7632, R96 ;  /* 0x0000763260607816 */ /* 0x000fc60000000060 */
[----:B------:R-:W-:-:S04]  /*10a10*/  FSETP.GTU.FTZ.AND P2, PT, R141, UR4, PT ;  /* 0x000000048d007c0b */ /* 0x000fc8000bf5c000 */
[----:B------:R-:W-:Y:S02]  /*10a20*/  FSEL R145, R106, RZ, !P2 ;  /* 0x000000ff6a917208 */ /* 0x000fe40005000000 */
[----:B------:R-:W-:-:S03]  /*10a30*/  PLOP3.LUT P2, PT, P2, PT, PT, 0x8, 0x80 ;  /* 0x000000000080781c */ /* 0x000fc6000174e170 */
[----:B------:R-:W-:Y:S01]  /*10a40*/  @P1 FADD.FTZ R145, R130, R145 ;  /* 0x0000009182911221 */ /* 0x000fe20000010000 */
[----:B------:R-:W-:Y:S01]  /*10a50*/  P2R R106, PR, RZ, 0x4 ;  /* 0x00000004ff6a7803 */ /* 0x000fe20000000000 */
        /* <DEDUP_REMOVED lines=11> */
.L_x_622:
        /* <DEDUP_REMOVED lines=12> */
.L_x_623:
        /* <DEDUP_REMOVED lines=42> */
[----:B------:R-:W-:Y:S01]  /*10e70*/  IMAD.MOV.U32 R130, RZ, RZ, R134 ;  /* 0x000000ffff827224 */ /* 0x000fe200078e0086 */
        /* <DEDUP_REMOVED lines=15> */
[----:B------:R-:W-:Y:S01]  /*10f70*/  IMAD.MOV.U32 R142, RZ, RZ, RZ ;  /* 0x000000ffff8e7224 */ /* 0x000fe200078e00ff */
[----:B------:R-:W-:-:S07]  /*10f80*/  LOP3.LUT R156, R143, R156, R167, 0x96, !PT ;  /* 0x0000009c8f9c7212 */ /* 0x000fce00078e96a7 */
.L_x_621:
[----:B------:R-:W-:Y:S01]  /*10f90*/  I2FP.F32.U32 R141, R130 ;  /* 0x00000082008d7245 */ /* 0x000fe20000201000 */
[----:B------:R-:W-:Y:S01]  /*10fa0*/  IMAD.U32 R96, R96, 0x10000, RZ ;  /* 0x0001000060607824 */ /* 0x000fe200078e00ff */
[----:B------:R-:W-:Y:S01]  /*10fb0*/  ISETP.NE.AND P3, PT, R142, 0x1, PT ;  /* 0x000000018e00780c */ /* 0x000fe20003f65270 */
[----:B------:R-:W-:Y:S01]  /*10fc0*/  IMAD.MOV.U32 R144, RZ, RZ, 0x2 ;  /* 0x00000002ff907424 */ /* 0x000fe200078e00ff */
[----:B------:R-:W-:Y:S01]  /*10fd0*/  @P1 PRMT R130, R92, 0x7632, R130 ;  /* 0x000076325c821816 */ /* 0x000fe20000000082 */
[----:B------:R-:W-:Y:S01]  /*10fe0*/  FFMA.FTZ R141, R141, R102, 1.1641532182693481445e-10 ;  /* 0x2f0000008d8d7423 */ /* 0x000fe20000010066 */
[----:B------:R-:W-:Y:S02]  /*10ff0*/  FMUL.FTZ R96, R96, UR5 ;  /* 0x0000000560607c20 */ /* 0x000fe40008410000 */
[----:B------:R-:W-:Y:S02]  /*11000*/  @P1 SHF.L.U32 R130, R130, 0x10, RZ ;  /* 0x0000001082821819 */ /* 0x000fe400000006ff */
        /* <DEDUP_REMOVED lines=16> */
.L_x_625:
        /* <DEDUP_REMOVED lines=12> */
.L_x_626:
        /* <DEDUP_REMOVED lines=9> */
[----:B------:R-:W-:Y:S01]  /*11260*/  IMAD.MOV.U32 R144, RZ, RZ, RZ ;  /* 0x000000ffff907224 */ /* 0x000fe200078e00ff */
        /* <DEDUP_REMOVED lines=20> */
[----:B------:R-:W-:-:S04]  /*113b0*/  IMAD.WIDE.U32 R140, R96, -0x326172a9, RZ ;  /* 0xcd9e8d57608c7825 */ /* 0x000fc800078e00ff */
[----:B------:R-:W-:Y:S01]  /*113c0*/  IMAD.MOV.U32 R96, RZ, RZ, R134 ;  /* 0x000000ffff607224 */ /* 0x000fe200078e0086 */
        /* <DEDUP_REMOVED lines=20> */
[C---:B------:R-:W-:Y:S02]  /*11510*/  VIADD R141, R132.reuse, 0xf1bbcdc8 ;  /* 0xf1bbcdc8848d7836 */ /* 0x040fe40000000000 */
[----:B------:R-:W-:Y:S01]  /*11520*/  IMAD.WIDE.U32 R166, R143, -0x326172a9, RZ ;  /* 0xcd9e8d578fa67825 */ /* 0x000fe200078e00ff */
[----:B------:R-:W-:Y:S02]  /*11530*/  IADD3 R143, PT, PT, R132, -0x700cb87f, RZ ;  /* 0x8ff34781848f7810 */ /* 0x000fe40007ffe0ff */
[----:B------:R-:W-:Y:S02]  /*11540*/  LOP3.LUT R141, R141, R154, R157, 0x96, !PT ;  /* 0x0000009a8d8d7212 */ /* 0x000fe400078e969d */
[----:B------:R-:W-:-:S03]  /*11550*/  LOP3.LUT R156, R143, R156, R167, 0x96, !PT ;  /* 0x0000009c8f9c7212 */ /* 0x000fc600078e96a7 */
[----:B------:R-:W-:-:S05]  /*11560*/  IMAD.WIDE.U32 R142, R141, -0x2daee0ad, RZ ;  /* 0xd2511f538d8e7825 */ /* 0x000fca00078e00ff */
[----:B------:R-:W-:Y:S02]  /*11570*/  LOP3.LUT R165, R165, R140, R143, 0x96, !PT ;  /* 0x0000008ca5a57212 */ /* 0x000fe400078e968f */
[----:B------:R-:W-:-:S07]  /*11580*/  MOV R134, R142 ;  /* 0x0000008e00867202 */ /* 0x000fce0000000f00 */
.L_x_624:
[----:B------:R-:W-:Y:S01]  /*11590*/  I2FP.F32.U32 R141, R96 ;  /* 0x00000060008d7245 */ /* 0x000fe20000201000 */
[----:B------:R-:W-:Y:S01]  /*115a0*/  IMAD.U32 R96, R97, 0x10000, RZ ;  /* 0x0001000061607824 */ /* 0x000fe200078e00ff */
[----:B------:R-:W-:Y:S02]  /*115b0*/  ISETP.NE.AND P3, PT, R144, 0x1, PT ;  /* 0x000000019000780c */ /* 0x000fe40003f65270 */
[----:B------:R-:W-:Y:S01]  /*115c0*/  @P1 SHF.L.U32 R140, R93, 0x10, RZ ;  /* 0x000000105d8c1819 */ /* 0x000fe200000006ff */
[----:B------:R-:W-:Y:S01]  /*115d0*/  FFMA.FTZ R141, R141, R102, 1.1641532182693481445e-10 ;  /* 0x2f0000008d8d7423 */ /* 0x000fe20000010066 */
[----:B------:R-:W-:Y:S01]  /*115e0*/  FMUL.FTZ R96, R96, UR5 ;  /* 0x0000000560607c20 */ /* 0x000fe20008410000 */
[----:B------:R-:W-:Y:S01]  /*115f0*/  PRMT R143, R97, 0x7632, R143 ;  /* 0x00007632618f7816 */ /* 0x000fe2000000008f */
[----:B------:R-:W-:Y:S02]  /*11600*/  IMAD.MOV.U32 R97, RZ, RZ, R166 ;  /* 0x000000ffff617224 */ /* 0x000fe400078e00a6 */
[----:B------:R-:W-:-:S04]  /*11610*/  FSETP.GTU.FTZ.AND P2, PT, R141, UR4, PT ;  /* 0x000000048d007c0b */ /* 0x000fc8000bf5c000 */
[----:B------:R-:W-:Y:S02]  /*11620*/  FSEL R155, R96, RZ, !P2 ;  /* 0x000000ff609b7208 */ /* 0x000fe40005000000 */
[----:B------:R-:W-:-:S03]  /*11630*/  PLOP3.LUT P2, PT, P2, PT, PT, 0x8, 0x80 ;  /* 0x000000000080781c */ /* 0x000fc6000174e170 */
[----:B------:R-:W-:Y:S01]  /*11640*/  @P1 FADD.FTZ R155, R140, R155 ;  /* 0x0000009b8c9b1221 */ /* 0x000fe20000010000 */
[----:B------:R-:W-:Y:S01]  /*11650*/  P2R R142, PR, RZ, 0x4 ;  /* 0x00000004ff8e7803 */ /* 0x000fe20000000000 */
[----:B------:R-:W-:-:S03]  /*11660*/  IMAD.MOV.U32 R140, RZ, RZ, 0x2 ;  /* 0x00000002ff8c7424 */ /* 0x000fc600078e00ff */
        /* <DEDUP_REMOVED lines=10> */
.L_x_628:
        /* <DEDUP_REMOVED lines=12> */
.L_x_629:
        /* <DEDUP_REMOVED lines=52> */
[----:B------:R-:W-:Y:S02]  /*11b10*/  LOP3.LUT R97, R141, R156, R97, 0x96, !PT ;  /* 0x0000009c8d617212 */ /* 0x000fe400078e9661 */
[----:B------:R-:W-:-:S04]  /*11b20*/  IADD3 R141, PT, PT, R132, -0x700cb87f, RZ ;  /* 0x8ff34781848d7810 */ /* 0x000fc80007ffe0ff */
[----:B------:R-:W-:Y:S01]  /*11b30*/  LOP3.LUT R156, R141, R96, R167, 0x96, !PT ;  /* 0x000000608d9c7212 */ /* 0x000fe200078e96a7 */
[----:B------:R-:W-:-:S05]  /*11b40*/  IMAD.WIDE.U32 R96, R97, -0x2daee0ad, RZ ;  /* 0xd2511f5361607825 */ /* 0x000fca00078e00ff */
[----:B------:R-:W-:Y:S01]  /*11b50*/  LOP3.LUT R165, R165, R140, R97, 0x96, !PT ;  /* 0x0000008ca5a57212 */ /* 0x000fe200078e9661 */
[----:B------:R-:W-:Y:S01]  /*11b60*/  IMAD.MOV.U32 R97, RZ, RZ, R134 ;  /* 0x000000ffff617224 */ /* 0x000fe200078e0086 */
[----:B------:R-:W-:Y:S01]  /*11b70*/  MOV R134, R96 ;  /* 0x0000006000867202 */ /* 0x000fe20000000f00 */
[----:B------:R-:W-:-:S07]  /*11b80*/  IMAD.MOV.U32 R140, RZ, RZ, RZ ;  /* 0x000000ffff8c7224 */ /* 0x000fce00078e00ff */
.L_x_627:
        /* <DEDUP_REMOVED lines=24> */
.L_x_631:
        /* <DEDUP_REMOVED lines=12> */
.L_x_632:
        /* <DEDUP_REMOVED lines=50> */
[----:B------:R-:W-:-:S03]  /*120f0*/  IADD3 R141, PT, PT, R132, -0x700cb87f, RZ ;  /* 0x8ff34781848d7810 */ /* 0x000fc60007ffe0ff */
[----:B------:R-:W-:Y:S02]  /*12100*/  VIADD R97, R132, 0xf1bbcdc8 ;  /* 0xf1bbcdc884617836 */ /* 0x000fe40000000000 */
[----:B------:R-:W-:-:S03]  /*12110*/  IMAD.WIDE.U32 R166, R143, -0x326172a9, RZ ;  /* 0xcd9e8d578fa67825 */ /* 0x000fc600078e00ff */
[----:B------:R-:W-:Y:S02]  /*12120*/  LOP3.LUT R97, R97, R96, R157, 0x96, !PT ;  /* 0x0000006061617212 */ /* 0x000fe400078e969d */
[----:B------:R-:W-:Y:S01]  /*12130*/  LOP3.LUT R156, R141, R156, R167, 0x96, !PT ;  /* 0x0000009c8d9c7212 */ /* 0x000fe200078e96a7 */
[----:B------:R-:W-:Y:S02]  /*12140*/  IMAD.MOV.U32 R141, RZ, RZ, RZ ;  /* 0x000000ffff8d7224 */ /* 0x000fe400078e00ff */
[----:B------:R-:W-:-:S05]  /*12150*/  IMAD.WIDE.U32 R96, R97, -0x2daee0ad, RZ ;  /* 0xd2511f5361607825 */ /* 0x000fca00078e00ff */
[----:B------:R-:W-:Y:S01]  /*12160*/  LOP3.LUT R165, R165, R140, R97, 0x96, !PT ;  /* 0x0000008ca5a57212 */ /* 0x000fe200078e9661 */
[----:B------:R-:W-:Y:S01]  /*12170*/  IMAD.MOV.U32 R97, RZ, RZ, R134 ;  /* 0x000000ffff617224 */ /* 0x000fe200078e0086 */
[----:B------:R-:W-:-:S07]  /*12180*/  MOV R134, R96 ;  /* 0x0000006000867202 */ /* 0x000fce0000000f00 */
.L_x_630:
[----:B------:R-:W-:Y:S01]  /*12190*/  I2FP.F32.U32 R97, R97 ;  /* 0x0000006100617245 */ /* 0x000fe20000201000 */
[C---:B------:R-:W-:Y:S01]  /*121a0*/  IMAD.U32 R96, R98.reuse, 0x10000, RZ ;  /* 0x0001000062607824 */ /* 0x040fe200078e00ff */
[----:B------:R-:W-:Y:S01]  /*121b0*/  ISETP.NE.AND P3, PT, R141, 0x1, PT ;  /* 0x000000018d00780c */ /* 0x000fe20003f65270 */
[----:B------:R-:W-:Y:S01]  /*121c0*/  IMAD.MOV.U32 R140, RZ, RZ, 0x2 ;  /* 0x00000002ff8c7424 */ /* 0x000fe200078e00ff */
[----:B------:R-:W-:Y:S01]  /*121d0*/  PRMT R98, R98, 0x7632, R98 ;  /* 0x0000763262627816 */ /* 0x000fe20000000062 */
[----:B------:R-:W-:Y:S01]  /*121e0*/  FFMA.FTZ R97, R97, R102, 1.1641532182693481445e-10 ;  /* 0x2f00000061617423 */ /* 0x000fe20000010066 */
[----:B------:R-:W-:-:S04]  /*121f0*/  FMUL.FTZ R96, R96, UR5 ;  /* 0x0000000560607c20 */ /* 0x000fc80008410000 */
[----:B------:R-:W-:Y:S01]  /*12200*/  FSETP.GTU.FTZ.AND P2, PT, R97, UR4, PT ;  /* 0x0000000461007c0b */ /* 0x000fe2000bf5c000 */
[----:B------:R-:W-:-:S03]  /*12210*/  IMAD.MOV.U32 R97, RZ, RZ, R166 ;  /* 0x000000ffff617224 */ /* 0x000fc600078e00a6 */
[----:B------:R-:W-:Y:S02]  /*12220*/  FSEL R163, R96, RZ, !P2 ;  /* 0x000000ff60a37208 */ /* 0x000fe40005000000 */
[----:B------:R-:W-:Y:S02]  /*12230*/  @P1 SHF.L.U32 R96, R94, 0x10, RZ ;  /* 0x000000105e601819 */ /* 0x000fe400000006ff */
        /* <DEDUP_REMOVED lines=12> */
.L_x_634:
        /* <DEDUP_REMOVED lines=12> */
.L_x_635:
        /* <DEDUP_REMOVED lines=60> */
.L_x_633:
[----:B------:R-:W-:Y:S01]  /*12780*/  I2FP.F32.U32 R97, R97 ;  /* 0x0000006100617245 */ /* 0x000fe20000201000 */
[----:B------:R-:W-:Y:S01]  /*12790*/  IMAD.U32 R98, R98, 0x10000, RZ ;  /* 0x0001000062627824 */ /* 0x000fe200078e00ff */
[----:B------:R-:W-:Y:S02]  /*127a0*/  ISETP.NE.AND P4, PT, R140, 0x1, PT ;  /* 0x000000018c00780c */ /* 0x000fe40003f85270 */
[----:B------:R-:W-:Y:S01]  /*127b0*/  @P1 PRMT R96, R94, 0x7632, R96 ;  /* 0x000076325e601816 */ /* 0x000fe20000000060 */
[----:B------:R-:W-:Y:S01]  /*127c0*/  FFMA.FTZ R97, R97, R102, 1.1641532182693481445e-10 ;  /* 0x2f00000061617423 */ /* 0x000fe20000010066 */
[----:B------:R-:W-:Y:S02]  /*127d0*/  FMUL.FTZ R98, R98, UR5 ;  /* 0x0000000562627c20 */ /* 0x000fe40008410000 */
[----:B------:R-:W-:Y:S02]  /*127e0*/  @P1 SHF.L.U32 R96, R96, 0x10, RZ ;  /* 0x0000001060601819 */ /* 0x000fe400000006ff */
[----:B------:R-:W-:Y:S01]  /*127f0*/  FSETP.GTU.FTZ.AND P3, PT, R97, UR4, PT ;  /* 0x0000000461007c0b */ /* 0x000fe2000bf7c000 */
[----:B------:R-:W-:-:S03]  /*12800*/  IMAD.MOV.U32 R97, RZ, RZ, R166 ;  /* 0x000000ffff617224 */ /* 0x000fc600078e00a6 */
[----:B------:R-:W-:Y:S01]  /*12810*/  FSEL R169, R98, RZ, !P3 ;  /* 0x000000ff62a97208 */ /* 0x000fe20005800000 */
[----:B------:R-:W-:Y:S01]  /*12820*/  IMAD.MOV.U32 R98, RZ, RZ, 0x2 ;  /* 0x00000002ff627424 */ /* 0x000fe200078e00ff */
        /* <DEDUP_REMOVED lines=12> */
.L_x_637:
        /* <DEDUP_REMOVED lines=12> */
.L_x_638:
        /* <DEDUP_REMOVED lines=11> */
[----:B------:R-:W-:-:S04]  /*12a60*/  IMAD.WIDE.U32 R140, R141, -0x2daee0ad, RZ ;  /* 0xd2511f538d8c7825 */ /* 0x000fc800078e00ff */
[----:B------:R-:W-:Y:S01]  /*12a70*/  IMAD.MOV.U32 R98, RZ, RZ, RZ ;  /* 0x000000ffff627224 */ /* 0x000fe200078e00ff */
        /* <DEDUP_REMOVED lines=46> */
[----:B------:R-:W-:-:S07]  /*12d60*/  MOV R134, R96 ;  /* 0x0000006000867202 */ /* 0x000fce0000000f00 */
.L_x_636:
        /* <DEDUP_REMOVED lines=23> */
.L_x_640:
        /* <DEDUP_REMOVED lines=12> */
.L_x_641:
        /* <DEDUP_REMOVED lines=51> */
[----:B------:R-:W-:Y:S01]  /*132d0*/  LOP3.LUT R141, R141, R140, R99, 0x96, !PT ;  /* 0x0000008c8d8d7212 */ /* 0x000fe200078e9663 */
[----:B------:R-:W-:Y:S01]  /*132e0*/  IMAD.MOV.U32 R140, RZ, RZ, RZ ;  /* 0x000000ffff8c7224 */ /* 0x000fe200078e00ff */
[----:B------:R-:W-:Y:S01]  /*132f0*/  IADD3 R99, PT, PT, R132, -0x700cb87f, RZ ;  /* 0x8ff3478184637810 */ /* 0x000fe20007ffe0ff */
[----:B------:R-:W-:-:S04]  /*13300*/  IMAD.WIDE.U32 R96, R97, -0x2daee0ad, RZ ;  /* 0xd2511f5361607825 */ /* 0x000fc800078e00ff */
[----:B------:R-:W-:Y:S01]  /*13310*/  IMAD.WIDE.U32 R166, R141, -0x326172a9, RZ ;  /* 0xcd9e8d578da67825 */ /* 0x000fe200078e00ff */
[----:B------:R-:W-:-:S03]  /*13320*/  LOP3.LUT R165, R165, R98, R97, 0x96, !PT ;  /* 0x00000062a5a57212 */ /* 0x000fc600078e9661 */
[----:B------:R-:W-:Y:S01]  /*13330*/  IMAD.MOV.U32 R97, RZ, RZ, R134 ;  /* 0x000000ffff617224 */ /* 0x000fe200078e0086 */
[----:B------:R-:W-:Y:S02]  /*13340*/  LOP3.LUT R156, R99, R156, R167, 0x96, !PT ;  /* 0x0000009c639c7212 */ /* 0x000fe400078e96a7 */
[----:B------:R-:W-:-:S07]  /*13350*/  MOV R134, R96 ;  /* 0x0000006000867202 */ /* 0x000fce0000000f00 */
.L_x_639:
[----:B------:R-:W-:Y:S01]  /*13360*/  I2FP.F32.U32 R97, R97 ;  /* 0x0000006100617245 */ /* 0x000fe20000201000 */
[----:B------:R-:W-:Y:S01]  /*13370*/  IMAD.U32 R160, R160, 0x10000, RZ ;  /* 0x00010000a0a07824 */ /* 0x000fe200078e00ff */
[----:B------:R-:W-:Y:S02]  /*13380*/  @P1 PRMT R96, R95, 0x7632, R96 ;  /* 0x000076325f601816 */ /* 0x000fe40000000060 */
[----:B------:R-:W-:Y:S01]  /*13390*/  PRMT R98, R158, 0x5410, R159 ;  /* 0x000054109e627816 */ /* 0x000fe2000000009f */
[----:B------:R-:W-:Y:S01]  /*133a0*/  FFMA.FTZ R97, R97, R102, 1.1641532182693481445e-10 ;  /* 0x2f00000061617423 */ /* 0x000fe20000010066 */
[----:B------:R-:W-:Y:S01]  /*133b0*/  FMUL.FTZ R160, R160, UR5 ;  /* 0x00000005a0a07c20 */ /* 0x000fe20008410000 */
[----:B------:R-:W-:-:S03]  /*133c0*/  @P1 SHF.L.U32 R96, R96, 0x10, RZ ;  /* 0x0000001060601819 */ /* 0x000fc600000006ff */
[----:B------:R-:W-:Y:S02]  /*133d0*/  FSETP.GTU.FTZ.AND P5, PT, R97, UR4, PT ;  /* 0x0000000461007c0b */ /* 0x000fe4000bfbc000 */
[----:B------:R-:W-:Y:S02]  /*133e0*/  PRMT R97, R152, 0x5410, R154 ;  /* 0x0000541098617816 */ /* 0x000fe4000000009a */
[----:B------:R-:W-:Y:S02]  /*133f0*/  FSEL R141, R160, RZ, !P5 ;  /* 0x000000ffa08d7208 */ /* 0x000fe40006800000 */
[----:B------:R-:W-:-:S03]  /*13400*/  PLOP3.LUT P5, PT, P5, PT, PT, 0x8, 0x80 ;  /* 0x000000000080781c */ /* 0x000fc60002fae170 */
[----:B------:R-:W-:Y:S01]  /*13410*/  @P1 FADD.FTZ R141, R141, R96 ;  /* 0x000000608d8d1221 */ /* 0x000fe20000010000 */
[----:B------:R-:W-:-:S04]  /*13420*/  PRMT R96, R136, 0x5410, R146 ;  /* 0x0000541088607816 */ /* 0x000fc80000000092 */
[----:B------:R-:W-:-:S04]  /*13430*/  F2FP.BF16.F32.PACK_AB R99, RZ, R141 ;  /* 0x0000008dff63723e */ /* 0x000fc800000010ff */
[----:B------:R-:W-:-:S07]  /*13440*/  PRMT R99, R162, 0x5410, R99 ;  /* 0x00005410a2637816 */ /* 0x000fce0000000063 */
.L_x_617:
[----:B------:R-:W-:Y:S01]  /*13450*/  ISETP.NE.AND P6, PT, R106, RZ, PT ;  /* 0x000000ff6a00720c */ /* 0x000fe20003fc5270 */
[----:B------:R-:W-:Y:S01]  /*13460*/  IMAD.WIDE.U32 R172, R104, 0x10, R150 ;  /* 0x0000001068ac7825 */ /* 0x000fe200078e0096 */
[----:B------:R-:W-:Y:S01]  /*13470*/  SEL R136, RZ, 0x1000000, !P5 ;  /* 0x01000000ff887807 */ /* 0x000fe20006800000 */
[----:B------:R-:W0:Y:S01]  /*13480*/  @P0 LDC.64 R158, c[0x0][0x398] ;  /* 0x0000e600ff9e0b82 */ /* 0x000e220000000a00 */
[----:B------:R-:W-:Y:S02]  /*13490*/  SEL R106, RZ, 0x10000, !P4 ;  /* 0x00010000ff6a7807 */ /* 0x000fe40006000000 */
[----:B------:R-:W-:Y:S01]  /*134a0*/  SEL R171, RZ, 0x100, !P3 ;  /* 0x00000100ffab7807 */ /* 0x000fe20005800000 */
[----:B------:R1:W-:Y:S01]  /*134b0*/  STG.E.128 desc[UR8][R172.64], R96 ;  /* 0x00000060ac007986 */ /* 0x0003e2000c101d08 */
[----:B------:R-:W-:Y:S02]  /*134c0*/  ISETP.NE.AND P5, PT, R130, RZ, PT ;  /* 0x000000ff8200720c */ /* 0x000fe40003fa5270 */
[----:B------:R-:W-:-:S02]  /*134d0*/  ISETP.NE.AND P4, PT, R142, RZ, PT ;  /* 0x000000ff8e00720c */ /* 0x000fc40003f85270 */
[----:B------:R-:W-:Y:S02]  /*134e0*/  ISETP.NE.AND P3, PT, R144, RZ, PT ;  /* 0x000000ff9000720c */ /* 0x000fe40003f65270 */
[----:B------:R-:W-:Y:S02]  /*134f0*/  LOP3.LUT R171, R171, R136, R106, 0xfe, !PT ;  /* 0x00000088abab7212 */ /* 0x000fe400078efe6a */
[----:B------:R-:W-:Y:S02]  /*13500*/  SEL R130, RZ, 0x1000000, !P3 ;  /* 0x01000000ff827807 */ /* 0x000fe40005800000 */
[----:B------:R-:W-:Y:S02]  /*13510*/  SEL R157, RZ, 0x10000, !P4 ;  /* 0x00010000ff9d7807 */ /* 0x000fe40006000000 */
[----:B------:R-:W-:Y:S02]  /*13520*/  SEL R106, RZ, 0x100, !P5 ;  /* 0x00000100ff6a7807 */ /* 0x000fe40006800000 */
[----:B------:R-:W-:-:S02]  /*13530*/  SEL R170, RZ, 0x1, !P2 ;  /* 0x00000001ffaa7807 */ /* 0x000fc40005000000 */
[----:B------:R-:W-:Y:S01]  /*13540*/  LOP3.LUT R106, R106, R130, R157, 0xfe, !PT ;  /* 0x000000826a6a7212 */ /* 0x000fe200078efe9d */
[----:B-1----:R-:W-:Y:S01]  /*13550*/  IMAD.WIDE.U32 R96, R104, 0x8, R148 ;  /* 0x0000000868607825 */ /* 0x002fe200078e0094 */
[----:B------:R-:W-:Y:S02]  /*13560*/  SEL R157, RZ, 0x1, !P6 ;  /* 0x00000001ff9d7807 */ /* 0x000fe40007000000 */
[----:B------:R-:W-:Y:S02]  /*13570*/  LOP3.LUT R171, R171, R170, RZ, 0xfc, !PT ;  /* 0x000000aaabab7212 */ /* 0x000fe400078efcff */
[----:B------:R-:W-:-:S05]  /*13580*/  LOP3.LUT R170, R106, R157, RZ, 0xfc, !PT ;  /* 0x0000009d6aaa7212 */ /* 0x000fca00078efcff */
[----:B------:R1:W-:Y:S01]  /*13590*/  STG.E.64 desc[UR8][R96.64], R170 ;  /* 0x000000aa60007986 */ /* 0x0003e2000c101b08 */
[----:B------:R-:W-:Y:S05]  /*135a0*/  @!P0 BRA `(.L_x_642) ;  /* 0x0000000000508947 */ /* 0x000fea0003800000 */
[----:B-1----:R-:W-:Y:S01]  /*135b0*/  IMAD.U32 R96, R128, 0x10000, RZ ;  /* 0x0001000080607824 */ /* 0x002fe200078e00ff */
[----:B------:R-:W-:Y:S02]  /*135c0*/  PRMT R99, R127, 0x7104, RZ ;  /* 0x000071047f637816 */ /* 0x000fe400000000ff */
[----:B------:R-:W-:Y:S02]  /*135d0*/  LOP3.LUT R172, R125, 0xff, RZ, 0xc0, !PT ;  /* 0x000000ff7dac7812 */ /* 0x000fe400078ec0ff */
[----:B------:R-:W-:Y:S02]  /*135e0*/  LOP3.LUT R97, R96, 0xff0000, RZ, 0xc0, !PT ;  /* 0x00ff000060617812 */ /* 0x000fe400078ec0ff */
[----:B------:R-:W-:Y:S01]  /*135f0*/  LOP3.LUT R96, R129, 0xffff, RZ, 0xc0, !PT ;  /* 0x0000ffff81607812 */ /* 0x000fe200078ec0ff */
[----:B------:R-:W-:Y:S01]  /*13600*/  IMAD.WIDE.U32 R172, R172, 0x1000000, RZ ;  /* 0x01000000acac7825 */ /* 0x000fe200078e00ff */
[----:B------:R-:W-:Y:S02]  /*13610*/  LOP3.LUT R170, R124, 0xff, RZ, 0xc0, !PT ;  /* 0x000000ff7caa7812 */ /* 0x000fe400078ec0ff */
[----:B------:R-:W-:-:S02]  /*13620*/  PRMT R98, R97, 0x4210, R96 ;  /* 0x0000421061627816 */ /* 0x000fc40000000060 */
[----:B------:R-:W1:Y:S01]  /*13630*/  LDC.64 R96, c[0x0][0x3b8] ;  /* 0x0000ee00ff607b82 */ /* 0x000e620000000a00 */
[----:B------:R-:W-:Y:S01]  /*13640*/  IMAD.WIDE.U32 R170, R170, 0x10000, RZ ;  /* 0x00010000aaaa7825 */ /* 0x000fe200078e00ff */
[----:B------:R-:W-:Y:S02]  /*13650*/  LOP3.LUT R99, R98, 0xff00, R99, 0xf8, !PT ;  /* 0x0000ff0062637812 */ /* 0x000fe400078ef863 */
[----:B------:R-:W-:Y:S02]  /*13660*/  LOP3.LUT R98, R123, 0xff, RZ, 0xc0, !PT ;  /* 0x000000ff7b627812 */ /* 0x000fe400078ec0ff */
[----:B------:R-:W-:-:S03]  /*13670*/  LOP3.LUT R157, R99, 0xff, R126, 0xf8, !PT ;  /* 0x000000ff639d7812 */ /* 0x000fc600078ef87e */
[----:B------:R-:W-:Y:S01]  /*13680*/  IMAD.WIDE.U32 R98, R98, 0x100, RZ ;  /* 0x0000010062627825 */ /* 0x000fe200078e00ff */
[----:B------:R-:W-:Y:S02]  /*13690*/  LOP3.LUT R157, R171, R157, R173, 0xfe, !PT ;  /* 0x0000009dab9d7212 */ /* 0x000fe400078efead */
[----:B------:R-:W-:Y:S02]  /*136a0*/  LOP3.LUT R171, R98, R172, R170, 0xfe, !PT ;  /* 0x000000ac62ab7212 */ /* 0x000fe400078efeaa */
[----:B------:R-:W-:Y:S02]  /*136b0*/  LOP3.LUT R99, R157, R99, RZ, 0xfc, !PT ;  /* 0x000000639d637212 */ /* 0x000fe400078efcff */
[----:B------:R-:W-:Y:S01]  /*136c0*/  LOP3.LUT R98, R171, 0xff, R122, 0xf8, !PT ;  /* 0x000000ffab627812 */ /* 0x000fe200078ef87a */
[----:B-1----:R-:W-:-:S05]  /*136d0*/  IMAD.WIDE.U32 R96, R104, 0x8, R96 ;  /* 0x0000000868607825 */ /* 0x002fca00078e0060 */
[----:B------:R2:W-:Y:S02]  /*136e0*/  STG.E.64 desc[UR8][R96.64], R98 ;  /* 0x0000006260007986 */ /* 0x0005e4000c101b08 */
.L_x_642:
[----:B-12---:R-:W1:Y:S01]  /*136f0*/  @P1 LDC.64 R96, c[0x0][0x3a0] ;  /* 0x0000e800ff601b82 */ /* 0x006e620000000a00 */
[----:B------:R-:W-:-:S04]  /*13700*/  VIADD R106, R100, 0x200 ;  /* 0x00000200646a7836 */ /* 0x000fc80000000000 */
[----:B0-----:R-:W-:-:S05]  /*13710*/  @P0 IMAD.WIDE.U32 R158, R106, 0x10, R158 ;  /* 0x000000106a9e0825 */ /* 0x001fca00078e009e */
[----:B------:R0:W5:Y:S01]  /*13720*/  @P0 LDG.E.128 R88, desc[UR8][R158.64] ;  /* 0x000000089e580981 */ /* 0x000162000c1e1d00 */
[----:B-1----:R-:W-:-:S04]  /*13730*/  @P1 IMAD.WIDE.U32 R170, R106, 0x10, R96 ;  /* 0x000000106aaa1825 */ /* 0x002fc800078e0060 */
[----:B------:R-:W-:Y:S01]  /*13740*/  IMAD.WIDE.U32 R96, R106, 0x10, R138 ;  /* 0x000000106a607825 */ /* 0x000fe200078e008a */
[----:B------:R0:W5:Y:S05]  /*13750*/  @P1 LDG.E.128 R92, desc[UR8][R170.64] ;  /* 0x00000008aa5c1981 */ /* 0x00016a000c1e1d00 */
[----:B------:R-:W5:Y:S01]  /*13760*/  LDG.E.128 R96, desc[UR8][R96.64] ;  /* 0x0000000860607981 */ /* 0x000f62000c1e1d00 */
[----:B------:R-:W-:Y:S05]  /*13770*/  @!P0 BRA `(.L_x_643) ;  /* 0x0000005c00e88947 */ /* 0x000fea0003800000 */
[----:B------:R-:W-:Y:S01]  /*13780*/  ISETP.NE.AND P2, PT, R140, 0x1, PT ;  /* 0x000000018c00780c */ /* 0x000fe20003f45270 */
[----:B------:R-:W-:Y:S02]  /*13790*/  HFMA2 R124, -RZ, RZ, 0, 1.1920928955078125e-07 ;  /* 0x00000002ff7c7431 */ /* 0x000fe400000001ff */
[----:B------:R-:W-:Y:S02]  /*137a0*/  IMAD.MOV.U32 R122, RZ, RZ, R166 ;  /* 0x000000ffff7a7224 */ /* 0x000fe400078e00a6 */
[----:B------:R-:W-:-:S08]  /*137b0*/  IMAD.MOV.U32 R130, RZ, RZ, R134 ;  /* 0x000000ffff827224 */ /* 0x000fd000078e0086 */
        /* <DEDUP_REMOVED lines=11> */
.L_x_645:
        /* <DEDUP_REMOVED lines=12> */
.L_x_646:
        /* <DEDUP_REMOVED lines=55> */
[----:B------:R-:W-:-:S04]  /*13ca0*/  LOP3.LUT R156, R125, R156, R167, 0x96, !PT ;  /* 0x0000009c7d9c7212 */ /* 0x000fc800078e96a7 */
[----:B------:R-:W-:Y:S01]  /*13cb0*/  LOP3.LUT R165, R165, R124, R123, 0x96, !PT ;  /* 0x0000007ca5a57212 */ /* 0x000fe200078e967b */
[----:B------:R-:W-:Y:S01]  /*13cc0*/  HFMA2 R124, -RZ, RZ, 0, 0 ;  /* 0x00000000ff7c7431 */ /* 0x000fe200000001ff */
[----:B------:R-:W-:Y:S01]  /*13cd0*/  MOV R130, R122 ;  /* 0x0000007a00827202 */ /* 0x000fe20000000f00 */
[----:B------:R-:W-:-:S07]  /*13ce0*/  IMAD.MOV.U32 R122, RZ, RZ, R134 ;  /* 0x000000ffff7a7224 */ /* 0x000fce00078e0086 */
.L_x_644:
[----:B------:R-:W-:Y:S01]  /*13cf0*/  I2FP.F32.U32 R123, R122 ;  /* 0x0000007a007b7245 */ /* 0x000fe20000201000 */
[----:B-----5:R-:W-:Y:S01]  /*13d00*/  IMAD.U32 R122, R96, 0x10000, RZ ;  /* 0x00010000607a7824 */ /* 0x020fe200078e00ff */
[----:B------:R-:W-:Y:S02]  /*13d10*/  ISETP.NE.AND P3, PT, R124, 0x1, PT ;  /* 0x000000017c00780c */ /* 0x000fe40003f65270 */
[----:B------:R-:W-:Y:S01]  /*13d20*/  PRMT R96, R96, 0x7632, R96 ;  /* 0x0000763260607816 */ /* 0x000fe20000000060 */
[----:B------:R-:W-:Y:S01]  /*13d30*/  FFMA.FTZ R123, R123, R102, 1.1641532182693481445e-10 ;  /* 0x2f0000007b7b7423 */ /* 0x000fe20000010066 */
[----:B------:R-:W-:Y:S01]  /*13d40*/  FMUL.FTZ R122, R122, UR5 ;  /* 0x000000057a7a7c20 */ /* 0x000fe20008410000 */
[----:B------:R-:W-:-:S03]  /*13d50*/  MOV R125, 0x2 ;  /* 0x00000002007d7802 */ /* 0x000fc60000000f00 */
        /* <DEDUP_REMOVED lines=14> */
.L_x_648:
[----:B------:R-:W-:-:S04]  /*13e40*/  IADD3 R0, PT, PT, R0, 0x1, RZ ;  /* 0x0000000100007810 */ /* 0x000fc80007ffe0ff */
        /* <DEDUP_REMOVED lines=11> */
.L_x_649:
        /* <DEDUP_REMOVED lines=53> */
[----:B------:R-:W-:Y:S01]  /*14250*/  IMAD.WIDE.U32 R166, R127, -0x326172a9, RZ ;  /* 0xcd9e8d577fa67825 */ /* 0x000fe200078e00ff */
[----:B------:R-:W-:-:S03]  /*14260*/  LOP3.LUT R165, R165, R124, R123, 0x96, !PT ;  /* 0x0000007ca5a57212 */ /* 0x000fc600078e967b */
[----:B------:R-:W-:Y:S02]  /*14270*/  VIADD R125, R132, 0x8ff34781 ;  /* 0x8ff34781847d7836 */ /* 0x000fe40000000000 */
[----:B------:R-:W-:Y:S01]  /*14280*/  IMAD.MOV.U32 R123, RZ, RZ, R130 ;  /* 0x000000ffff7b7224 */ /* 0x000fe200078e0082 */
[----:B------:R-:W-:Y:S02]  /*14290*/  MOV R130, R122 ;  /* 0x0000007a00827202 */ /* 0x000fe40000000f00 */
[----:B------:R-:W-:Y:S01]  /*142a0*/  LOP3.LUT R156, R125, R156, R167, 0x96, !PT ;  /* 0x0000009c7d9c7212 */ /* 0x000fe200078e96a7 */
[----:B------:R-:W-:-:S07]  /*142b0*/  IMAD.MOV.U32 R125, RZ, RZ, RZ ;  /* 0x000000ffff7d7224 */ /* 0x000fce00078e00ff */
.L_x_647:
[----:B------:R-:W-:Y:S01]  /*142c0*/  I2FP.F32.U32 R123, R123 ;  /* 0x0000007b007b7245 */ /* 0x000fe20000201000 */
[----:B------:R-:W-:Y:S01]  /*142d0*/  @P1 IMAD.U32 R139, R92, 0x10000, RZ ;  /* 0x000100005c8b1824 */ /* 0x000fe200078e00ff */
[----:B------:R-:W-:Y:S01]  /*142e0*/  SHF.L.U32 R122, R88, 0x10, RZ ;  /* 0x00000010587a7819 */ /* 0x000fe200000006ff */
[----:B------:R-:W-:Y:S01]  /*142f0*/  IMAD.MOV.U32 R124, RZ, RZ, 0x2 ;  /* 0x00000002ff7c7424 */ /* 0x000fe200078e00ff */
[----:B------:R-:W-:Y:S01]  /*14300*/  ISETP.NE.AND P3, PT, R125, 0x1, PT ;  /* 0x000000017d00780c */ /* 0x000fe20003f65270 */
[----:B------:R-:W-:Y:S02]  /*14310*/  FFMA.FTZ R123, R123, R102, 1.1641532182693481445e-10 ;  /* 0x2f0000007b7b7423 */ /* 0x000fe40000010066 */
[----:B------:R-:W-:-:S03]  /*14320*/  FMUL.FTZ R122, R122, UR5 ;  /* 0x000000057a7a7c20 */ /* 0x000fc60008410000 */
[----:B------:R-:W-:-:S04]  /*14330*/  FSETP.GTU.FTZ.AND P2, PT, R123, UR4, PT ;  /* 0x000000047b007c0b */ /* 0x000fc8000bf5c000 */
[----:B------:R-:W-:-:S05]  /*14340*/  FSEL R123, R122, RZ, !P2 ;  /* 0x000000ff7a7b7208 */ /* 0x000fca0005000000 */
[----:B------:R-:W-:Y:S01]  /*14350*/  FADD.FTZ R122, R128, R123 ;  /* 0x0000007b807a7221 */ /* 0x000fe20000010000 */
[----:B------:R-:W-:-:S03]  /*14360*/  MOV R123, R166 ;  /* 0x000000a6007b7202 */ /* 0x000fc60000000f00 */
        /* <DEDUP_REMOVED lines=13> */
.L_x_651:
[----:B------:R-:W-:-:S04]  /*14440*/  VIADD R0, R0, 0x1 ;  /* 0x0000000100007836 */ /* 0x000fc80000000000 */
        /* <DEDUP_REMOVED lines=11> */
.L_x_652:
        /* <DEDUP_REMOVED lines=19> */
[----:B------:R-:W-:Y:S01]  /*14630*/  IMAD.WIDE.U32 R128, R123, -0x2daee0ad, RZ ;  /* 0xd2511f537b807825 */ /* 0x000fe200078e00ff */
[----:B------:R-:W-:-:S03]  /*14640*/  IADD3 R125, PT, PT, R133, -0x126145ec, RZ ;  /* 0xed9eba14857d7810 */ /* 0x000fc60007ffe0ff */
[----:B------:R-:W-:-:S05]  /*14650*/  VIADD R123, R133, 0x32370b8f ;  /* 0x32370b8f857b7836 */ /* 0x000fca0000000000 */
[----:B------:R-:W-:Y:S01]  /*14660*/  LOP3.LUT R123, R123, R126, R129, 0x96, !PT ;  /* 0x0000007e7b7b7212 */ /* 0x000fe200078e9681 */
[----:B------:R-:W-:-:S05]  /*14670*/  IMAD.WIDE.U32 R126, R127, -0x2daee0ad, RZ ;  /* 0xd2511f537f7e7825 */ /* 0x000fca00078e00ff */
[----:B------:R-:W-:Y:S01]  /*14680*/  LOP3.LUT R125, R125, R128, R127, 0x96, !PT ;  /* 0x000000807d7d7212 */ /* 0x000fe200078e967f */
[----:B------:R-:W-:Y:S01]  /*14690*/  IMAD.WIDE.U32 R128, R123, -0x326172a9, RZ ;  /* 0xcd9e8d577b807825 */ /* 0x000fe200078e00ff */
[----:B------:R-:W-:-:S03]  /*146a0*/  IADD3 R127, PT, PT, R132, 0x1715609d, RZ ;  /* 0x1715609d847f7810 */ /* 0x000fc60007ffe0ff */
        /* <DEDUP_REMOVED lines=21> */
[----:B------:R-:W-:Y:S01]  /*14800*/  IMAD.WIDE.U32 R156, R123, -0x326172a9, RZ ;  /* 0xcd9e8d577b9c7825 */ /* 0x000fe200078e00ff */
[----:B------:R-:W-:-:S03]  /*14810*/  LOP3.LUT R125, R125, R128, R127, 0x96, !PT ;  /* 0x000000807d7d7212 */ /* 0x000fc600078e967f */
[----:B------:R-:W-:Y:S02]  /*14820*/  VIADD R123, R132, 0xf1bbcdc8 ;  /* 0xf1bbcdc8847b7836 */ /* 0x000fe40000000000 */
[----:B------:R-:W-:-:S03]  /*14830*/  IMAD.WIDE.U32 R166, R125, -0x326172a9, RZ ;  /* 0xcd9e8d577da67825 */ /* 0x000fc600078e00ff */
[----:B------:R-:W-:Y:S02]  /*14840*/  LOP3.LUT R124, R123, R124, R157, 0x96, !PT ;  /* 0x0000007c7b7c7212 */ /* 0x000fe400078e969d */
[----:B------:R-:W-:-:S03]  /*14850*/  IADD3 R123, PT, PT, R132, -0x700cb87f, RZ ;  /* 0x8ff34781847b7810 */ /* 0x000fc60007ffe0ff */
[----:B------:R-:W-:Y:S01]  /*14860*/  IMAD.WIDE.U32 R124, R124, -0x2daee0ad, RZ ;  /* 0xd2511f537c7c7825 */ /* 0x000fe200078e00ff */
[----:B------:R-:W-:Y:S02]  /*14870*/  LOP3.LUT R156, R123, R156, R167, 0x96, !PT ;  /* 0x0000009c7b9c7212 */ /* 0x000fe400078e96a7 */
[----:B------:R-:W-:Y:S01]  /*14880*/  MOV R123, R130 ;  /* 0x00000082007b7202 */ /* 0x000fe20000000f00 */
[----:B------:R-:W-:Y:S02]  /*14890*/  IMAD.MOV.U32 R130, RZ, RZ, R124 ;  /* 0x000000ffff827224 */ /* 0x000fe400078e007c */
[----:B------:R-:W-:Y:S01]  /*148a0*/  HFMA2 R124, -RZ, RZ, 0, 0 ;  /* 0x00000000ff7c7431 */ /* 0x000fe200000001ff */
[----:B------:R-:W-:-:S07]  /*148b0*/  LOP3.LUT R165, R165, R126, R125, 0x96, !PT ;  /* 0x0000007ea5a57212 */ /* 0x000fce00078e967d */
.L_x_650:
[----:B------:R-:W-:Y:S01]  /*148c0*/  I2FP.F32.U32 R123, R123 ;  /* 0x0000007b007b7245 */ /* 0x000fe20000201000 */
[----:B------:R-:W-:Y:S01]  /*148d0*/  IMAD.U32 R96, R96, 0x10000, RZ ;  /* 0x0001000060607824 */ /* 0x000fe200078e00ff */
[----:B------:R-:W-:Y:S02]  /*148e0*/  ISETP.NE.AND P3, PT, R124, 0x1, PT ;  /* 0x000000017c00780c */ /* 0x000fe40003f65270 */
[----:B------:R-:W-:Y:S01]  /*148f0*/  MOV R126, 0x2 ;  /* 0x00000002007e7802 */ /* 0x000fe20000000f00 */
        /* <DEDUP_REMOVED lines=16> */
.L_x_654:
        /* <DEDUP_REMOVED lines=12> */
.L_x_655:
        /* <DEDUP_REMOVED lines=32> */
[----:B------:R-:W-:-:S03]  /*14cc0*/  IADD3 R123, PT, PT, R133, -0x56f99767, RZ ;  /* 0xa9066899857b7810 */ /* 0x000fc60007ffe0ff */
[----:B------:R-:W-:Y:S01]  /*14cd0*/  VIADD R125, R133, 0x646e171e ;  /* 0x646e171e857d7836 */ /* 0x000fe20000000000 */
[----:B------:R-:W-:Y:S01]  /*14ce0*/  LOP3.LUT R123, R123, R126, R129, 0x96, !PT ;  /* 0x0000007e7b7b7212 */ /* 0x000fe200078e9681 */
[----:B------:R-:W-:-:S04]  /*14cf0*/  IMAD.WIDE.U32 R126, R127, -0x2daee0ad, RZ ;  /* 0xd2511f537f7e7825 */ /* 0x000fc800078e00ff */
[----:B------:R-:W-:Y:S01]  /*14d00*/  IMAD.WIDE.U32 R156, R123, -0x326172a9, RZ ;  /* 0xcd9e8d577b9c7825 */ /* 0x000fe200078e00ff */
[----:B------:R-:W-:Y:S02]  /*14d10*/  LOP3.LUT R128, R125, R128, R127, 0x96, !PT ;  /* 0x000000807d807212 */ /* 0x000fe400078e967f */
[C---:B------:R-:W-:Y:S01]  /*14d20*/  IADD3 R123, PT, PT, R132.reuse, -0x4ab325aa, RZ ;  /* 0xb54cda56847b7810 */ /* 0x040fe20007ffe0ff */
[----:B------:R-:W-:Y:S02]  /*14d30*/  VIADD R125, R132, 0x5384540f ;  /* 0x5384540f847d7836 */ /* 0x000fe40000000000 */
        /* <DEDUP_REMOVED lines=16> */
[----:B------:R-:W-:Y:S01]  /*14e40*/  IMAD.MOV.U32 R123, RZ, RZ, R130 ;  /* 0x000000ffff7b7224 */ /* 0x000fe200078e0082 */
[----:B------:R-:W-:Y:S01]  /*14e50*/  MOV R130, R126 ;  /* 0x0000007e00827202 */ /* 0x000fe20000000f00 */
[----:B------:R-:W-:Y:S01]  /*14e60*/  IMAD.MOV.U32 R126, RZ, RZ, RZ ;  /* 0x000000ffff7e7224 */ /* 0x000fe200078e00ff */
[----:B------:R-:W-:-:S07]  /*14e70*/  LOP3.LUT R165, R165, R124, R127, 0x96, !PT ;  /* 0x0000007ca5a57212 */ /* 0x000fce00078e967f */
.L_x_653:
[----:B------:R-:W-:Y:S01]  /*14e80*/  I2FP.F32.U32 R123, R123 ;  /* 0x0000007b007b7245 */ /* 0x000fe20000201000 */
[----:B------:R-:W-:Y:S01]  /*14e90*/  IMAD.MOV.U32 R124, RZ, RZ, 0x2 ;  /* 0x00000002ff7c7424 */ /* 0x000fe200078e00ff */
[----:B------:R-:W-:Y:S02]  /*14ea0*/  PRMT R96, R88, 0x7632, R96 ;  /* 0x0000763258607816 */ /* 0x000fe40000000060 */
[----:B------:R-:W-:Y:S01]  /*14eb0*/  ISETP.NE.AND P3, PT, R126, 0x1, PT ;  /* 0x000000017e00780c */ /* 0x000fe20003f65270 */
[----:B------:R-:W-:Y:S01]  /*14ec0*/  FFMA.FTZ R123, R123, R102, 1.1641532182693481445e-10 ;  /* 0x2f0000007b7b7423 */ /* 0x000fe20000010066 */
[----:B------:R-:W-:-:S04]  /*14ed0*/  SHF.L.U32 R96, R96, 0x10, RZ ;  /* 0x0000001060607819 */ /* 0x000fc800000006ff */
[----:B------:R-:W-:Y:S01]  /*14ee0*/  FSETP.GTU.FTZ.AND P2, PT, R123, UR4, PT ;  /* 0x000000047b007c0b */ /* 0x000fe2000bf5c000 */
[----:B------:R-:W-:Y:S01]  /*14ef0*/  FMUL.FTZ R96, R96, UR5 ;  /* 0x0000000560607c20 */ /* 0x000fe20008410000 */
[----:B------:R-:W-:-:S04]  /*14f00*/  @P1 PRMT R123, R92, 0x7632, R123 ;  /* 0x000076325c7b1816 */ /* 0x000fc8000000007b */
[----:B------:R-:W-:Y:S01]  /*14f10*/  FSEL R125, R96, RZ, !P2 ;  /* 0x000000ff607d7208 */ /* 0x000fe20005000000 */
[----:B------:R-:W-:-:S04]  /*14f20*/  @P1 IMAD.U32 R123, R123, 0x10000, RZ ;  /* 0x000100007b7b1824 */ /* 0x000fc800078e00ff */
[----:B------:R-:W-:-:S04]  /*14f30*/  FADD.FTZ R96, R138, R125 ;  /* 0x0000007d8a607221 */ /* 0x000fc80000010000 */
[----:B------:R-:W-:Y:S01]  /*14f40*/  @P1 FADD.FTZ R157, R96, R123 ;  /* 0x0000007b609d1221 */ /* 0x000fe20000010000 */
[----:B------:R-:W-:Y:S02]  /*14f50*/  @!P1 MOV R157, R96 ;  /* 0x00000060009d9202 */ /* 0x000fe40000000f00 */
[----:B------:R-:W-:Y:S02]  /*14f60*/  SEL R123, RZ, 0x1, P2 ;  /* 0x00000001ff7b7807 */ /* 0x000fe40001000000 */
[----:B------:R-:W-:Y:S02]  /*14f70*/  F2FP.BF16.F32.PACK_AB R138, RZ, R157 ;  /* 0x0000009dff8a723e */ /* 0x000fe400000010ff */
[----:B------:R-:W-:Y:S01]  /*14f80*/  MOV R96, R166 ;  /* 0x000000a600607202 */ /* 0x000fe20000000f00 */
        /* <DEDUP_REMOVED lines=9> */
.L_x_657:
        /* <DEDUP_REMOVED lines=12> */
.L_x_658:
        /* <DEDUP_REMOVED lines=26> */
[----:B------:R-:W-:-:S03]  /*15280*/  IADD3 R127, PT, PT, R132, 0x1715609d, RZ ;  /* 0x1715609d847f7810 */ /* 0x000fc60007ffe0ff */
        /* <DEDUP_REMOVED lines=11> */
[----:B------:R-:W-:-:S03]  /*15340*/  IADD3 R127, PT, PT, R132, 0x5384540f, RZ ;  /* 0x5384540f847f7810 */ /* 0x000fc60007ffe0ff */
[----:B------:R-:W-:-:S05]  /*15350*/  VIADD R125, R132, 0xb54cda56 ;  /* 0xb54cda56847d7836 */ /* 0x000fca0000000000 */
[----:B------:R-:W-:Y:S01]  /*15360*/  LOP3.LUT R129, R125, R124, R129, 0x96, !PT ;  /* 0x0000007c7d817212 */ /* 0x000fe200078e9681 */
[----:B------:R-:W-:Y:S01]  /*15370*/  IMAD.WIDE.U32 R124, R96, -0x326172a9, RZ ;  /* 0xcd9e8d57607c7825 */ /* 0x000fe200078e00ff */
[----:B------:R-:W-:-:S04]  /*15380*/  MOV R96, R130 ;  /* 0x0000008200607202 */ /* 0x000fc80000000f00 */
        /* <DEDUP_REMOVED lines=9> */
[----:B------:R-:W-:Y:S02]  /*15420*/  VIADD R125, R132, 0xf1bbcdc8 ;  /* 0xf1bbcdc8847d7836 */ /* 0x000fe40000000000 */
[----:B------:R-:W-:-:S03]  /*15430*/  IMAD.WIDE.U32 R166, R166, -0x326172a9, RZ ;  /* 0xcd9e8d57a6a67825 */ /* 0x000fc600078e00ff */
[----:B------:R-:W-:Y:S02]  /*15440*/  LOP3.LUT R125, R125, R124, R129, 0x96, !PT ;  /* 0x0000007c7d7d7212 */ /* 0x000fe400078e9681 */
[----:B------:R-:W-:-:S03]  /*15450*/  LOP3.LUT R156, R127, R128, R167, 0x96, !PT ;  /* 0x000000807f9c7212 */ /* 0x000fc600078e96a7 */
[----:B------:R-:W-:-:S04]  /*15460*/  IMAD.WIDE.U32 R124, R125, -0x2daee0ad, RZ ;  /* 0xd2511f537d7c7825 */ /* 0x000fc800078e00ff */
[----:B------:R-:W-:Y:S02]  /*15470*/  IMAD.MOV.U32 R130, RZ, RZ, R124 ;  /* 0x000000ffff827224 */ /* 0x000fe400078e007c */
[----:B------:R-:W-:Y:S01]  /*15480*/  HFMA2 R124, -RZ, RZ, 0, 0 ;  /* 0x00000000ff7c7431 */ /* 0x000fe200000001ff */
[----:B------:R-:W-:-:S07]  /*15490*/  LOP3.LUT R165, R165, R126, R125, 0x96, !PT ;  /* 0x0000007ea5a57212 */ /* 0x000fce00078e967d */
.L_x_656:
[----:B------:R-:W-:Y:S01]  /*154a0*/  I2FP.F32.U32 R125, R96 ;  /* 0x00000060007d7245 */ /* 0x000fe20000201000 */
[C---:B------:R-:W-:Y:S01]  /*154b0*/  IMAD.U32 R96, R97.reuse, 0x10000, RZ ;  /* 0x0001000061607824 */ /* 0x040fe200078e00ff */
[----:B------:R-:W-:Y:S02]  /*154c0*/  ISETP.NE.AND P3, PT, R124, 0x1, PT ;  /* 0x000000017c00780c */ /* 0x000fe40003f65270 */
[----:B------:R-:W-:Y:S01]  /*154d0*/  PRMT R142, R97, 0x7632, R142 ;  /* 0x00007632618e7816 */ /* 0x000fe2000000008e */
[----:B------:R-:W-:Y:S01]  /*154e0*/  FFMA.FTZ R125, R125, R102, 1.1641532182693481445e-10 ;  /* 0x2f0000007d7d7423 */ /* 0x000fe20000010066 */
[----:B------:R-:W-:Y:S01]  /*154f0*/  FMUL.FTZ R96, R96, UR5 ;  /* 0x0000000560607c20 */ /* 0x000fe20008410000 */
[----:B------:R-:W-:-:S03]  /*15500*/  IMAD.MOV.U32 R97, RZ, RZ, R166 ;  /* 0x000000ffff617224 */ /* 0x000fc600078e00a6 */
[----:B------:R-:W-:Y:S02]  /*15510*/  FSETP.GTU.FTZ.AND P2, PT, R125, UR4, PT ;  /* 0x000000047d007c0b */ /* 0x000fe4000bf5c000 */
[----:B------:R-:W-:Y:S02]  /*15520*/  MOV R125, 0x2 ;  /* 0x00000002007d7802 */ /* 0x000fe40000000f00 */
        /* <DEDUP_REMOVED lines=8> */
[----:B------:R-:W-:Y:S01]  /*155b0*/  @P2 VIADD R125, R124, 0x1 ;  /* 0x000000017c7d2836 */ /* 0x000fe20000000000 */
[----:B------:R-:W-:Y:S01]  /*155c0*/  @!P2 MOV R97, R165 ;  /* 0x000000a50061a202 */ /* 0x000fe20000000f00 */
[----:B------:R-:W-:Y:S01]  /*155d0*/  @P2 IMAD.MOV.U32 R97, RZ, RZ, R156 ;  /* 0x000000ffff612224 */ /* 0x000fe200078e009c */
[----:B------:R-:W-:Y:S06]  /*155e0*/  BRA `(.L_x_659) ;  /* 0x0000000400207947 */ /* 0x000fec0003800000 */
.L_x_660:
        /* <DEDUP_REMOVED lines=12> */
.L_x_661:
        /* <DEDUP_REMOVED lines=35> */
[----:B------:R-:W-:Y:S02]  /*158e0*/  VIADD R125, R133, 0x646e171e ;  /* 0x646e171e857d7836 */ /* 0x000fe40000000000 */
[----:B------:R-:W-:-:S03]  /*158f0*/  IMAD.WIDE.U32 R128, R128, -0x326172a9, RZ ;  /* 0xcd9e8d5780807825 */ /* 0x000fc600078e00ff */
[----:B------:R-:W-:Y:S01]  /*15900*/  LOP3.LUT R126, R125, R126, R97, 0x96, !PT ;  /* 0x0000007e7d7e7212 */ /* 0x000fe200078e9661 */
[C---:B------:R-:W-:Y:S01]  /*15910*/  VIADD R125, R132.reuse, 0x5384540f ;  /* 0x5384540f847d7836 */ /* 0x040fe20000000000 */
        /* <DEDUP_REMOVED lines=9> */
[----:B------:R-:W-:-:S03]  /*159b0*/  IMAD.WIDE.U32 R96, R97, -0x326172a9, RZ ;  /* 0xcd9e8d5761607825 */ /* 0x000fc600078e00ff */
[----:B------:R-:W-:Y:S02]  /*159c0*/  LOP3.LUT R127, R127, R128, R125, 0x96, !PT ;  /* 0x000000807f7f7212 */ /* 0x000fe400078e967d */
[----:B------:R-:W-:-:S03]  /*159d0*/  IADD3 R125, PT, PT, R132, -0xe443238, RZ ;  /* 0xf1bbcdc8847d7810 */ /* 0x000fc60007ffe0ff */
[----:B------:R-:W-:Y:S01]  /*159e0*/  IMAD.WIDE.U32 R166, R127, -0x326172a9, RZ ;  /* 0xcd9e8d577fa67825 */ /* 0x000fe200078e00ff */
[----:B------:R-:W-:-:S03]  /*159f0*/  LOP3.LUT R97, R125, R126, R97, 0x96, !PT ;  /* 0x0000007e7d617212 */ /* 0x000fc600078e9661 */
[----:B------:R-:W-:-:S05]  /*15a00*/  VIADD R125, R132, 0x8ff34781 ;  /* 0x8ff34781847d7836 */ /* 0x000fca0000000000 */
[----:B------:R-:W-:Y:S01]  /*15a10*/  LOP3.LUT R156, R125, R96, R167, 0x96, !PT ;  /* 0x000000607d9c7212 */ /* 0x000fe200078e96a7 */
[----:B------:R-:W-:-:S04]  /*15a20*/  IMAD.WIDE.U32 R96, R97, -0x2daee0ad, RZ ;  /* 0xd2511f5361607825 */ /* 0x000fc800078e00ff */
[----:B------:R-:W-:Y:S01]  /*15a30*/  IMAD.MOV.U32 R125, RZ, RZ, RZ ;  /* 0x000000ffff7d7224 */ /* 0x000fe200078e00ff */
[----:B------:R-:W-:Y:S01]  /*15a40*/  LOP3.LUT R165, R165, R124, R97, 0x96, !PT ;  /* 0x0000007ca5a57212 */ /* 0x000fe200078e9661 */
[----:B------:R-:W-:Y:S01]  /*15a50*/  IMAD.MOV.U32 R97, RZ, RZ, R130 ;  /* 0x000000ffff617224 */ /* 0x000fe200078e0082 */
[----:B------:R-:W-:-:S07]  /*15a60*/  MOV R130, R96 ;  /* 0x0000006000827202 */ /* 0x000fce0000000f00 */
.L_x_659:
[----:B------:R-:W-:Y:S01]  /*15a70*/  I2FP.F32.U32 R97, R97 ;  /* 0x0000006100617245 */ /* 0x000fe20000201000 */
[----:B0-----:R-:W-:Y:S01]  /*15a80*/  @P1 IMAD.U32 R159, R93, 0x10000, RZ ;  /* 0x000100005d9f1824 */ /* 0x001fe200078e00ff */
[----:B------:R-:W-:-:S03]  /*15a90*/  SHF.L.U32 R96, R89, 0x10, RZ ;  /* 0x0000001059607819 */ /* 0x000fc600000006ff */
[----:B------:R-:W-:Y:S02]  /*15aa0*/  FFMA.FTZ R97, R97, R102, 1.1641532182693481445e-10 ;  /* 0x2f00000061617423 */ /* 0x000fe40000010066 */
[----:B------:R-:W-:-:S03]  /*15ab0*/  FMUL.FTZ R96, R96, UR5 ;  /* 0x0000000560607c20 */ /* 0x000fc60008410000 */
[----:B------:R-:W-:-:S04]  /*15ac0*/  FSETP.GTU.FTZ.AND P2, PT, R97, UR4, PT ;  /* 0x0000000461007c0b */ /* 0x000fc8000bf5c000 */
[----:B------:R-:W-:Y:S02]  /*15ad0*/  FSEL R97, R96, RZ, !P2 ;  /* 0x000000ff60617208 */ /* 0x000fe40005000000 */
[----:B------:R-:W-:Y:S02]  /*15ae0*/  SEL R124, RZ, 0x1, P2 ;  /* 0x00000001ff7c7807 */ /* 0x000fe40001000000 */
[----:B------:R-:W-:Y:S01]  /*15af0*/  ISETP.NE.AND P2, PT, R125, 0x1, PT ;  /* 0x000000017d00780c */ /* 0x000fe20003f45270 */
[----:B------:R-:W-:Y:S01]  /*15b00*/  FADD.FTZ R96, R146, R97 ;  /* 0x0000006192607221 */ /* 0x000fe20000010000 */
[----:B------:R-:W-:-:S03]  /*15b10*/  MOV R97, R166 ;  /* 0x000000a600617202 */ /* 0x000fc60000000f00 */
        /* <DEDUP_REMOVED lines=8> */
[----:B------:R-:W-:Y:S01]  /*15ba0*/  @!P2 IMAD.MOV.U32 R96, RZ, RZ, 0x3 ;  /* 0x00000003ff60a424 */ /* 0x000fe200078e00ff */
[----:B------:R-:W-:Y:S01]  /*15bb0*/  @P2 IADD3 R96, PT, PT, R125, 0x1, RZ ;  /* 0x000000017d602810 */ /* 0x000fe20007ffe0ff */
[----:B------:R-:W-:Y:S01]  /*15bc0*/  @!P2 IMAD.MOV.U32 R97, RZ, RZ, R165 ;  /* 0x000000ffff61a224 */ /* 0x000fe200078e00a5 */
[----:B------:R-:W-:Y:S01]  /*15bd0*/  @P2 MOV R97, R156 ;  /* 0x0000009c00612202 */ /* 0x000fe20000000f00 */
[----:B------:R-:W-:Y:S06]  /*15be0*/  BRA `(.L_x_662) ;  /* 0x0000000400207947 */ /* 0x000fec0003800000 */
.L_x_663:
[----:B------:R-:W-:-:S04]  /*15bf0*/  VIADD R0, R0, 0x1 ;  /* 0x0000000100007836 */ /* 0x000fc80000000000 */
        /* <DEDUP_REMOVED lines=11> */
.L_x_664:
        /* <DEDUP_REMOVED lines=14> */
[----:B------:R-:W-:Y:S02]  /*15d90*/  VIADD R125, R132, 0x3c6ef372 ;  /* 0x3c6ef372847d7836 */ /* 0x000fe40000000000 */
[----:B------:R-:W-:-:S03]  /*15da0*/  VIADD R127, R133, 0x32370b8f ;  /* 0x32370b8f857f7836 */ /* 0x000fc60000000000 */
[----:B------:R-:W-:Y:S01]  /*15db0*/  LOP3.LUT R97, R125, R128, R97, 0x96, !PT ;  /* 0x000000807d617212 */ /* 0x000fe200078e9661 */
[----:B------:R-:W-:Y:S01]  /*15dc0*/  IMAD.WIDE.U32 R128, R129, -0x326172a9, RZ ;  /* 0xcd9e8d5781807825 */ /* 0x000fe200078e00ff */
[----:B------:R-:W-:-:S04]  /*15dd0*/  IADD3 R125, PT, PT, R132, -0x255992d5, RZ ;  /* 0xdaa66d2b847d7810 */ /* 0x000fc80007ffe0ff */
[----:B------:R-:W-:Y:S01]  /*15de0*/  LOP3.LUT R125, R125, R96, R129, 0x96, !PT ;  /* 0x000000607d7d7212 */ /* 0x000fe200078e9681 */
[----:B------:R-:W-:-:S05]  /*15df0*/  IMAD.WIDE.U32 R96, R97, -0x2daee0ad, RZ ;  /* 0xd2511f5361607825 */ /* 0x000fca00078e00ff */
[----:B------:R-:W-:Y:S01]  /*15e00*/  LOP3.LUT R97, R127, R126, R97, 0x96, !PT ;  /* 0x0000007e7f617212 */ /* 0x000fe200078e9661 */
[----:B------:R-:W-:Y:S01]  /*15e10*/  IMAD.WIDE.U32 R126, R125, -0x2daee0ad, RZ ;  /* 0xd2511f537d7e7825 */ /* 0x000fe200078e00ff */
[----:B------:R-:W-:-:S04]  /*15e20*/  IADD3 R125, PT, PT, R133, -0x126145ec, RZ ;  /* 0xed9eba14857d7810 */ /* 0x000fc80007ffe0ff */
[----:B------:R-:W-:Y:S01]  /*15e30*/  LOP3.LUT R129, R125, R96, R127, 0x96, !PT ;  /* 0x000000607d817212 */ /* 0x000fe200078e967f */
[----:B------:R-:W-:-:S04]  /*15e40*/  IMAD.WIDE.U32 R96, R97, -0x326172a9, RZ ;  /* 0xcd9e8d5761607825 */ /* 0x000fc800078e00ff */
[----:B------:R-:W-:Y:S02]  /*15e50*/  VIADD R125, R132, 0x78dde6e4 ;  /* 0x78dde6e4847d7836 */ /* 0x000fe40000000000 */
[----:B------:R-:W-:-:S03]  /*15e60*/  VIADD R127, R133, 0xa9066899 ;  /* 0xa9066899857f7836 */ /* 0x000fc60000000000 */
[----:B------:R-:W-:Y:S01]  /*15e70*/  LOP3.LUT R97, R125, R128, R97, 0x96, !PT ;  /* 0x000000807d617212 */ /* 0x000fe200078e9661 */
[----:B------:R-:W-:Y:S01]  /*15e80*/  IMAD.WIDE.U32 R128, R129, -0x326172a9, RZ ;  /* 0xcd9e8d5781807825 */ /* 0x000fe200078e00ff */
[----:B------:R-:W-:-:S04]  /*15e90*/  IADD3 R125, PT, PT, R132, 0x1715609d, RZ ;  /* 0x1715609d847d7810 */ /* 0x000fc80007ffe0ff */
[----:B------:R-:W-:Y:S01]  /*15ea0*/  LOP3.LUT R125, R125, R96, R129, 0x96, !PT ;  /* 0x000000607d7d7212 */ /* 0x000fe200078e9681 */
[----:B------:R-:W-:-:S05]  /*15eb0*/  IMAD.WIDE.U32 R96, R97, -0x2daee0ad, RZ ;  /* 0xd2511f5361607825 */ /* 0x000fca00078e00ff */
        /* <DEDUP_REMOVED lines=18> */
[----:B------:R-:W-:-:S03]  /*15fe0*/  IMAD.WIDE.U32 R166, R166, -0x326172a9, RZ ;  /* 0xcd9e8d57a6a67825 */ /* 0x000fc600078e00ff */
[----:B------:R-:W-:Y:S02]  /*15ff0*/  LOP3.LUT R97, R125, R128, R97, 0x96, !PT ;  /* 0x000000807d617212 */ /* 0x000fe400078e9661 */
[----:B------:R-:W-:-:S04]  /*16000*/  IADD3 R125, PT, PT, R132, -0x700cb87f, RZ ;  /* 0x8ff34781847d7810 */ /* 0x000fc80007ffe0ff */
[----:B------:R-:W-:Y:S01]  /*16010*/  LOP3.LUT R156, R125, R96, R167, 0x96, !PT ;  /* 0x000000607d9c7212 */ /* 0x000fe200078e96a7 */
[----:B------:R-:W-:-:S05]  /*16020*/  IMAD.WIDE.U32 R96, R97, -0x2daee0ad, RZ ;  /* 0xd2511f5361607825 */ /* 0x000fca00078e00ff */
[----:B------:R-:W-:Y:S02]  /*16030*/  LOP3.LUT R165, R165, R126, R97, 0x96, !PT ;  /* 0x0000007ea5a57212 */ /* 0x000fe400078e9661 */
[----:B------:R-:W-:Y:S01]  /*16040*/  MOV R97, R130 ;  /* 0x0000008200617202 */ /* 0x000fe20000000f00 */
[----:B------:R-:W-:Y:S02]  /*16050*/  IMAD.MOV.U32 R130, RZ, RZ, R96 ;  /* 0x000000ffff827224 */ /* 0x000fe400078e0060 */
[----:B------:R-:W-:-:S07]  /*16060*/  HFMA2 R96, -RZ, RZ, 0, 0 ;  /* 0x00000000ff607431 */ /* 0x000fce00000001ff */
.L_x_662:
        /* <DEDUP_REMOVED lines=8> */
[----:B------:R-:W-:Y:S02]  /*160f0*/  FSEL R125, R142, RZ, !P3 ;  /* 0x000000ff8e7d7208 */ /* 0x000fe40005800000 */
[----:B------:R-:W-:-:S04]  /*16100*/  PLOP3.LUT P3, PT, P3, PT, PT, 0x8, 0x80 ;  /* 0x000000000080781c */ /* 0x000fc80001f6e170 */
        /* <DEDUP_REMOVED lines=10> */
.L_x_666:
[----:B------:R-:W-:-:S04]  /*161b0*/  IADD3 R0, PT, PT, R0, 0x1, RZ ;  /* 0x0000000100007810 */ /* 0x000fc80007ffe0ff */
[C---:B------:R-:W-:Y:S01]  /*161c0*/  ISETP.NE.AND P2, PT, R0.reuse, RZ, PT ;  /* 0x000000ff0000720c */ /* 0x040fe20003f45270 */
[----:B------:R-:W-:-:S12]  /*161d0*/  IMAD.WIDE.U32 R126, R0, -0x2daee0ad, RZ ;  /* 0xd2511f53007e7825 */ /* 0x000fd800078e00ff */
[----:B------:R-:W-:Y:S05]  /*161e0*/  @P2 BRA `(.L_x_667) ;  /* 0x0000000000202947 */ /* 0x000fea0003800000 */
[----:B------:R-:W-:-:S05]  /*161f0*/  VIADD R2, R2, 0x1 ;  /* 0x0000000102027836 */ /* 0x000fca0000000000 */
[----:B------:R-:W-:-:S13]  /*16200*/  ISETP.NE.AND P2, PT, R2, RZ, PT ;  /* 0x000000ff0200720c */ /* 0x000fda0003f45270 */
[----:B------:R-:W-:Y:S01]  /*16210*/  @!P2 IADD3 R16, PT, PT, R16, 0x1, RZ ;  /* 0x000000011010a810 */ /* 0x000fe20007ffe0ff */
[----:B------:R-:W-:Y:S01]  /*16220*/  @!P2 VIADD R96, R121, 0x1 ;  /* 0x000000017960a836 */ /* 0x000fe20000000000 */
[----:B------:R-:W-:Y:S02]  /*16230*/  @!P2 MOV R2, RZ ;  /* 0x000000ff0002a202 */ /* 0x000fe40000000f00 */
[----:B------:R-:W-:-:S13]  /*16240*/  ISETP.NE.AND P3, PT, R16, RZ, !P2 ;  /* 0x000000ff1000720c */ /* 0x000fda0005765270 */
[----:B------:R-:W-:-:S05]  /*16250*/  @P3 IADD3 R96, PT, PT, R121, RZ, RZ ;  /* 0x000000ff79603210 */ /* 0x000fca0007ffe0ff */
[----:B------:R-:W-:-:S07]  /*16260*/  @!P2 IMAD.MOV.U32 R121, RZ, RZ, R96 ;  /* 0x000000ffff79a224 */ /* 0x000fce00078e0060 */
.L_x_667:
        /* <DEDUP_REMOVED lines=55> */
[----:B------:R-:W-:-:S05]  /*165e0*/  IMAD.WIDE.U32 R96, R97, -0x2daee0ad, RZ ;  /* 0xd2511f5361607825 */ /* 0x000fca00078e00ff */
[----:B------:R-:W-:Y:S01]  /*165f0*/  LOP3.LUT R165, R165, R126, R97, 0x96, !PT ;  /* 0x0000007ea5a57212 */ /* 0x000fe200078e9661 */
[----:B------:R-:W-:Y:S01]  /*16600*/  IMAD.MOV.U32 R97, RZ, RZ, R130 ;  /* 0x000000ffff617224 */ /* 0x000fe200078e0082 */
[----:B------:R-:W-:Y:S01]  /*16610*/  MOV R130, R96 ;  /* 0x0000006000827202 */ /* 0x000fe20000000f00 */
[----:B------:R-:W-:-:S07]  /*16620*/  IMAD.MOV.U32 R126, RZ, RZ, RZ ;  /* 0x000000ffff7e7224 */ /* 0x000fce00078e00ff */
.L_x_665:
[----:B------:R-:W-:Y:S01]  /*16630*/  I2FP.F32.U32 R97, R97 ;  /* 0x0000006100617245 */ /* 0x000fe20000201000 */
[----:B------:R-:W-:Y:S01]  /*16640*/  IMAD.MOV.U32 R127, RZ, RZ, 0x2 ;  /* 0x00000002ff7f7424 */ /* 0x000fe200078e00ff */
[----:B------:R-:W-:-:S03]  /*16650*/  PRMT R96, R89, 0x7632, R96 ;  /* 0x0000763259607816 */ /* 0x000fc60000000060 */
[----:B------:R-:W-:Y:S01]  /*16660*/  FFMA.FTZ R97, R97, R102, 1.1641532182693481445e-10 ;  /* 0x2f00000061617423 */ /* 0x000fe20000010066 */
[----:B------:R-:W-:-:S04]  /*16670*/  SHF.L.U32 R96, R96, 0x10, RZ ;  /* 0x0000001060607819 */ /* 0x000fc800000006ff */
        /* <DEDUP_REMOVED lines=9> */
[----:B------:R-:W-:Y:S02]  /*16710*/  @!P1 MOV R171, R96 ;  /* 0x0000006000ab9202 */ /* 0x000fe40000000f00 */
[----:B------:R-:W-:Y:S02]  /*16720*/  MOV R96, R166 ;  /* 0x000000a600607202 */ /* 0x000fe40000000f00 */
[----:B------:R-:W-:-:S07]  /*16730*/  F2FP.BF16.F32.PACK_AB R146, RZ, R171 ;  /* 0x000000abff92723e */ /* 0x000fce00000010ff */
        /* <DEDUP_REMOVED lines=9> */
.L_x_669:
        /* <DEDUP_REMOVED lines=12> */
.L_x_670:
        /* <DEDUP_REMOVED lines=56> */
[----:B------:R-:W-:-:S03]  /*16c10*/  MOV R166, R96 ;  /* 0x0000006000a67202 */ /* 0x000fc60000000f00 */
[----:B------:R-:W-:Y:S01]  /*16c20*/  IMAD.MOV.U32 R96, RZ, RZ, R130 ;  /* 0x000000ffff607224 */ /* 0x000fe200078e0082 */
[----:B------:R-:W-:Y:S01]  /*16c30*/  LOP3.LUT R165, R165, R128, R127, 0x96, !PT ;  /* 0x00000080a5a57212 */ /* 0x000fe200078e967f */
[----:B------:R-:W-:Y:S01]  /*16c40*/  IMAD.MOV.U32 R127, RZ, RZ, RZ ;  /* 0x000000ffff7f7224 */ /* 0x000fe200078e00ff */
[----:B------:R-:W-:-:S07]  /*16c50*/  MOV R130, R126 ;  /* 0x0000007e00827202 */ /* 0x000fce0000000f00 */
.L_x_668:
[----:B------:R-:W-:Y:S01]  /*16c60*/  I2FP.F32.U32 R97, R96 ;  /* 0x0000006000617245 */ /* 0x000fe20000201000 */
[----:B------:R-:W-:Y:S01]  /*16c70*/  IMAD.MOV.U32 R128, RZ, RZ, 0x2 ;  /* 0x00000002ff807424 */ /* 0x000fe200078e00ff */
[----:B------:R-:W-:Y:S02]  /*16c80*/  ISETP.NE.AND P3, PT, R127, 0x1, PT ;  /* 0x000000017f00780c */ /* 0x000fe40003f65270 */
[C---:B------:R-:W-:Y:S01]  /*16c90*/  SHF.L.U32 R96, R98.reuse, 0x10, RZ ;  /* 0x0000001062607819 */ /* 0x040fe200000006ff */
[----:B------:R-:W-:Y:S01]  /*16ca0*/  FFMA.FTZ R97, R97, R102, 1.1641532182693481445e-10 ;  /* 0x2f00000061617423 */ /* 0x000fe20000010066 */
[----:B------:R-:W-:-:S03]  /*16cb0*/  PRMT R98, R98, 0x7632, R98 ;  /* 0x0000763262627816 */ /* 0x000fc60000000062 */
[----:B------:R-:W-:Y:S01]  /*16cc0*/  FMUL.FTZ R96, R96, UR5 ;  /* 0x0000000560607c20 */ /* 0x000fe20008410000 */
[----:B------:R-:W-:-:S04]  /*16cd0*/  FSETP.GTU.FTZ.AND P2, PT, R97, UR4, PT ;  /* 0x0000000461007c0b */ /* 0x000fc8000bf5c000 */
[----:B------:R-:W-:Y:S02]  /*16ce0*/  FSEL R154, R96, RZ, !P2 ;  /* 0x000000ff609a7208 */ /* 0x000fe40005000000 */
[----:B------:R-:W-:Y:S02]  /*16cf0*/  PLOP3.LUT P2, PT, P2, PT, PT, 0x8, 0x80 ;  /* 0x000000000080781c */ /* 0x000fe4000174e170 */
[----:B------:R-:W-:Y:S01]  /*16d00*/  MOV R96, R166 ;  /* 0x000000a600607202 */ /* 0x000fe20000000f00 */
[----:B------:R-:W-:Y:S10]  /*16d10*/  @!P3 BRA `(.L_x_671) ;  /* 0x000000040044b947 */ /* 0x000ff40003800000 */
        /* <DEDUP_REMOVED lines=8> */
.L_x_672:
        /* <DEDUP_REMOVED lines=12> */
.L_x_673:
        /* <DEDUP_REMOVED lines=61> */
.L_x_671:
[----:B------:R-:W-:Y:S01]  /*17230*/  I2FP.F32.U32 R97, R96 ;  /* 0x0000006000617245 */ /* 0x000fe20000201000 */
[----:B------:R-:W-:Y:S01]  /*17240*/  @P1 IMAD.U32 R173, R94, 0x10000, RZ ;  /* 0x000100005ead1824 */ /* 0x000fe200078e00ff */
[----:B------:R-:W-:Y:S01]  /*17250*/  SHF.L.U32 R96, R90, 0x10, RZ ;  /* 0x000000105a607819 */ /* 0x000fe200000006ff */
[----:B------:R-:W-:Y:S02]  /*17260*/  IMAD.MOV.U32 R127, RZ, RZ, 0x2 ;  /* 0x00000002ff7f7424 */ /* 0x000fe400078e00ff */
[----:B------:R-:W-:Y:S02]  /*17270*/  FFMA.FTZ R97, R97, R102, 1.1641532182693481445e-10 ;  /* 0x2f00000061617423 */ /* 0x000fe40000010066 */
[----:B------:R-:W-:-:S03]  /*17280*/  FMUL.FTZ R96, R96, UR5 ;  /* 0x0000000560607c20 */ /* 0x000fc60008410000 */
[----:B------:R-:W-:-:S04]  /*17290*/  FSETP.GTU.FTZ.AND P3, PT, R97, UR4, PT ;  /* 0x0000000461007c0b */ /* 0x000fc8000bf7c000 */
        /* <DEDUP_REMOVED lines=17> */
.L_x_675:
        /* <DEDUP_REMOVED lines=12> */
.L_x_676:
[----:B------:R-:W-:Y:S01]  /*17470*/  LOP3.LUT R96, R121, R165, R133, 0x96, !PT ;  /* 0x000000a579607212 */ /* 0x000fe200078e9685 */
[----:B------:R-:W-:Y:S01]  /*17480*/  IMAD.WIDE.U32 R128, R16, -0x326172a9, RZ ;  /* 0xcd9e8d5710807825 */ /* 0x000fe200078e00ff */
[----:B------:R-:W-:-:S03]  /*17490*/  IADD3 R127, PT, PT, R132, -0x61c88647, RZ ;  /* 0x9e3779b9847f7810 */ /* 0x000fc60007ffe0ff */
[----:B------:R-:W-:Y:S01]  /*174a0*/  IMAD.WIDE.U32 R96, R96, -0x326172a9, RZ ;  /* 0xcd9e8d5760607825 */ /* 0x000fe200078e00ff */
[----:B------:R-:W-:-:S04]  /*174b0*/  LOP3.LUT R129, R2, R129, R132, 0x96, !PT ;  /* 0x0000008102817212 */ /* 0x000fc800078e9684 */
        /* <DEDUP_REMOVED lines=16> */
[----:B------:R-:W-:Y:S01]  /*175c0*/  VIADD R129, R133, 0xed9eba14 ;  /* 0xed9eba1485817836 */ /* 0x000fe20000000000 */
[----:B------:R-:W-:-:S03]  /*175d0*/  IADD3 R127, PT, PT, R132, 0x78dde6e4, RZ ;  /* 0x78dde6e4847f7810 */ /* 0x000fc60007ffe0ff */
[----:B------:R-:W-:-:S05]  /*175e0*/  IMAD.WIDE.U32 R164, R164, -0x326172a9, RZ ;  /* 0xcd9e8d57a4a47825 */ /* 0x000fca00078e00ff */
[----:B------:R-:W-:Y:S01]  /*175f0*/  LOP3.LUT R127, R127, R96, R165, 0x96, !PT ;  /* 0x000000607f7f7212 */ /* 0x000fe200078e96a5 */
[----:B------:R-:W-:-:S05]  /*17600*/  IMAD.WIDE.U32 R96, R97, -0x2daee0ad, RZ ;  /* 0xd2511f5361607825 */ /* 0x000fca00078e00ff */
[----:B------:R-:W-:Y:S02]  /*17610*/  LOP3.LUT R129, R129, R128, R97, 0x96, !PT ;  /* 0x0000008081817212 */ /* 0x000fe400078e9661 */
[----:B------:R-:W-:-:S03]  /*17620*/  IADD3 R97, PT, PT, R132, 0x1715609d, RZ ;  /* 0x1715609d84617810 */ /* 0x000fc60007ffe0ff */
[----:B------:R-:W-:-:S05]  /*17630*/  IMAD.WIDE.U32 R128, R129, -0x326172a9, RZ ;  /* 0xcd9e8d5781807825 */ /* 0x000fca00078e00ff */
[----:B------:R-:W-:Y:S01]  /*17640*/  LOP3.LUT R129, R97, R164, R129, 0x96, !PT ;  /* 0x000000a461817212 */ /* 0x000fe200078e9681 */
[----:B------:R-:W-:Y:S01]  /*17650*/  IMAD.WIDE.U32 R164, R127, -0x2daee0ad, RZ ;  /* 0xd2511f537fa47825 */ /* 0x000fe200078e00ff */
[----:B------:R-:W-:-:S03]  /*17660*/  IADD3 R127, PT, PT, R132, -0x4ab325aa, RZ ;  /* 0xb54cda56847f7810 */ /* 0x000fc60007ffe0ff */
[----:B------:R-:W-:-:S05]  /*17670*/  VIADD R97, R133, 0xa9066899 ;  /* 0xa906689985617836 */ /* 0x000fca0000000000 */
[----:B------:R-:W-:-:S05]  /*17680*/  LOP3.LUT R97, R97, R96, R165, 0x96, !PT ;  /* 0x0000006061617212 */ /* 0x000fca00078e96a5 */
[----:B------:R-:W-:-:S05]  /*17690*/  IMAD.WIDE.U32 R96, R97, -0x326172a9, RZ ;  /* 0xcd9e8d5761607825 */ /* 0x000fca00078e00ff */
        /* <DEDUP_REMOVED lines=10> */
[----:B------:R-:W-:-:S03]  /*17740*/  IADD3 R97, PT, PT, R132, -0xe443238, RZ ;  /* 0xf1bbcdc884617810 */ /* 0x000fc60007ffe0ff */
[----:B------:R-:W-:-:S05]  /*17750*/  IMAD.WIDE.U32 R128, R129, -0x326172a9, RZ ;  /* 0xcd9e8d5781807825 */ /* 0x000fca00078e00ff */
[----:B------:R-:W-:Y:S01]  /*17760*/  LOP3.LUT R129, R97, R164, R129, 0x96, !PT ;  /* 0x000000a461817212 */ /* 0x000fe200078e9681 */
[----:B------:R-:W-:Y:S01]  /*17770*/  IMAD.WIDE.U32 R164, R127, -0x2daee0ad, RZ ;  /* 0xd2511f537fa47825 */ /* 0x000fe200078e00ff */
[----:B------:R-:W-:-:S03]  /*17780*/  IADD3 R127, PT, PT, R132, -0x700cb87f, RZ ;  /* 0x8ff34781847f7810 */ /* 0x000fc60007ffe0ff */
[----:B------:R-:W-:-:S05]  /*17790*/  VIADD R97, R133, 0xdb3d7428 ;  /* 0xdb3d742885617836 */ /* 0x000fca0000000000 */
[----:B------:R-:W-:Y:S01]  /*177a0*/  LOP3.LUT R97, R97, R96, R165, 0x96, !PT ;  /* 0x0000006061617212 */ /* 0x000fe200078e96a5 */
[----:B------:R-:W-:-:S04]  /*177b0*/  VIADD R165, R133, 0x96a522ad ;  /* 0x96a522ad85a57836 */ /* 0x000fc80000000000 */
[----:B------:R-:W-:-:S05]  /*177c0*/  IMAD.WIDE.U32 R96, R97, -0x326172a9, RZ ;  /* 0xcd9e8d5761607825 */ /* 0x000fca00078e00ff */
[----:B------:R-:W-:Y:S01]  /*177d0*/  LOP3.LUT R156, R127, R128, R97, 0x96, !PT ;  /* 0x000000807f9c7212 */ /* 0x000fe200078e9661 */
[----:B------:R-:W-:Y:S01]  /*177e0*/  IMAD.WIDE.U32 R128, R129, -0x2daee0ad, RZ ;  /* 0xd2511f5381807825 */ /* 0x000fe200078e00ff */
[----:B------:R-:W-:-:S03]  /*177f0*/  MOV R166, R96 ;  /* 0x0000006000a67202 */ /* 0x000fc60000000f00 */
[----:B------:R-:W-:Y:S01]  /*17800*/  IMAD.MOV.U32 R96, RZ, RZ, R130 ;  /* 0x000000ffff607224 */ /* 0x000fe200078e0082 */
[----:B------:R-:W-:Y:S01]  /*17810*/  LOP3.LUT R165, R165, R164, R129, 0x96, !PT ;  /* 0x000000a4a5a57212 */ /* 0x000fe200078e9681 */
[----:B------:R-:W-:Y:S01]  /*17820*/  IMAD.MOV.U32 R127, RZ, RZ, RZ ;  /* 0x000000ffff7f7224 */ /* 0x000fe200078e00ff */
[----:B------:R-:W-:-:S07]  /*17830*/  MOV R130, R128 ;  /* 0x0000008000827202 */ /* 0x000fce0000000f00 */
.L_x_674:
[----:B------:R-:W-:Y:S01]  /*17840*/  I2FP.F32.U32 R97, R96 ;  /* 0x0000006000617245 */ /* 0x000fe20000201000 */
[----:B------:R-:W-:Y:S01]  /*17850*/  IMAD.MOV.U32 R128, RZ, RZ, 0x2 ;  /* 0x00000002ff807424 */ /* 0x000fe200078e00ff */
[----:B------:R-:W-:Y:S02]  /*17860*/  ISETP.NE.AND P4, PT, R127, 0x1, PT ;  /* 0x000000017f00780c */ /* 0x000fe40003f85270 */
[----:B------:R-:W-:Y:S01]  /*17870*/  SHF.L.U32 R98, R98, 0x10, RZ ;  /* 0x0000001062627819 */ /* 0x000fe200000006ff */
[----:B------:R-:W-:Y:S01]  /*17880*/  FFMA.FTZ R97, R97, R102, 1.1641532182693481445e-10 ;  /* 0x2f00000061617423 */ /* 0x000fe20000010066 */
[----:B------:R-:W-:-:S03]  /*17890*/  MOV R96, R166 ;  /* 0x000000a600607202 */ /* 0x000fc60000000f00 */
        /* <DEDUP_REMOVED lines=13> */
.L_x_678:
        /* <DEDUP_REMOVED lines=12> */
.L_x_679:
        /* <DEDUP_REMOVED lines=58> */
[----:B------:R-:W-:Y:S01]  /*17dd0*/  MOV R130, R128 ;  /* 0x0000008000827202 */ /* 0x000fe20000000f00 */
[----:B------:R-:W-:Y:S01]  /*17de0*/  IMAD.MOV.U32 R128, RZ, RZ, RZ ;  /* 0x000000ffff807224 */ /* 0x000fe200078e00ff */
[----:B------:R-:W-:-:S07]  /*17df0*/  LOP3.LUT R165, R165, R164, R129, 0x96, !PT ;  /* 0x000000a4a5a57212 */ /* 0x000fce00078e9681 */
.L_x_677:
[----:B------:R-:W-:Y:S02]  /*17e00*/  I2FP.F32.U32 R97, R96 ;  /* 0x0000006000617245 */ /* 0x000fe40000201000 */
[----:B------:R-:W-:-:S03]  /*17e10*/  PRMT R96, R90, 0x7632, R96 ;  /* 0x000076325a607816 */ /* 0x000fc60000000060 */
[----:B------:R-:W-:Y:S01]  /*17e20*/  FFMA.FTZ R97, R97, R102, 1.1641532182693481445e-10 ;  /* 0x2f00000061617423 */ /* 0x000fe20000010066 */
[----:B------:R-:W-:-:S04]  /*17e30*/  SHF.L.U32 R96, R96, 0x10, RZ ;  /* 0x0000001060607819 */ /* 0x000fc800000006ff */
        /* <DEDUP_REMOVED lines=22> */
.L_x_681:
        /* <DEDUP_REMOVED lines=12> */
.L_x_682:
        /* <DEDUP_REMOVED lines=16> */
[----:B------:R-:W-:-:S04]  /*18160*/  IMAD.WIDE.U32 R96, R98, -0x326172a9, RZ ;  /* 0xcd9e8d5762607825 */ /* 0x000fc800078e00ff */
[----:B------:R-:W-:Y:S01]  /*18170*/  IMAD.MOV.U32 R98, RZ, RZ, RZ ;  /* 0x000000ffff627224 */ /* 0x000fe200078e00ff */
[----:B------:R-:W-:Y:S01]  /*18180*/  LOP3.LUT R97, R165, R128, R97, 0x96, !PT ;  /* 0x00000080a5617212 */ /* 0x000fe200078e9661 */
[----:B------:R-:W-:-:S04]  /*18190*/  IMAD.WIDE.U32 R128, R129, -0x2daee0ad, RZ ;  /* 0xd2511f5381807825 */ /* 0x000fc800078e00ff */
[----:B------:R-:W-:-:S05]  /*181a0*/  VIADD R165, R133, 0x32370b8f ;  /* 0x32370b8f85a57836 */ /* 0x000fca0000000000 */
[----:B------:R-:W-:Y:S02]  /*181b0*/  LOP3.LUT R165, R165, R164, R129, 0x96, !PT ;  /* 0x000000a4a5a57212 */ /* 0x000fe400078e9681 */
[----:B------:R-:W-:-:S03]  /*181c0*/  IADD3 R129, PT, PT, R132, 0x78dde6e4, RZ ;  /* 0x78dde6e484817810 */ /* 0x000fc60007ffe0ff */
[----:B------:R-:W-:-:S05]  /*181d0*/  IMAD.WIDE.U32 R164, R165, -0x326172a9, RZ ;  /* 0xcd9e8d57a5a47825 */ /* 0x000fca00078e00ff */
        /* <DEDUP_REMOVED lines=10> */
[----:B------:R-:W-:-:S03]  /*18280*/  IADD3 R165, PT, PT, R132, -0x4ab325aa, RZ ;  /* 0xb54cda5684a57810 */ /* 0x000fc60007ffe0ff */
        /* <DEDUP_REMOVED lines=20> */
[----:B------:R-:W-:Y:S01]  /*183d0*/  IMAD.WIDE.U32 R128, R129, -0x2daee0ad, RZ ;  /* 0xd2511f5381807825 */ /* 0x000fe200078e00ff */
[----:B------:R-:W-:-:S03]  /*183e0*/  MOV R166, R96 ;  /* 0x0000006000a67202 */ /* 0x000fc60000000f00 */
[----:B------:R-:W-:Y:S02]  /*183f0*/  VIADD R165, R133, 0x96a522ad ;  /* 0x96a522ad85a57836 */ /* 0x000fe40000000000 */
[----:B------:R-:W-:Y:S01]  /*18400*/  IMAD.MOV.U32 R96, RZ, RZ, R130 ;  /* 0x000000ffff607224 */ /* 0x000fe200078e0082 */
[----:B------:R-:W-:Y:S02]  /*18410*/  MOV R130, R128 ;  /* 0x0000008000827202 */ /* 0x000fe40000000f00 */
[----:B------:R-:W-:-:S07]  /*18420*/  LOP3.LUT R165, R165, R164, R129, 0x96, !PT ;  /* 0x000000a4a5a57212 */ /* 0x000fce00078e9681 */
.L_x_680:
[----:B------:R-:W-:Y:S02]  /*18430*/  I2FP.F32.U32 R97, R96 ;  /* 0x0000006000617245 */ /* 0x000fe40000201000 */
[----:B------:R-:W-:Y:S02]  /*18440*/  ISETP.NE.AND P5, PT, R98, 0x1, PT ;  /* 0x000000016200780c */ /* 0x000fe40003fa5270 */
[----:B------:R-:W-:Y:S01]  /*18450*/  SHF.L.U32 R96, R99, 0x10, RZ ;  /* 0x0000001063607819 */ /* 0x000fe200000006ff */
[----:B------:R-:W-:Y:S01]  /*18460*/  FFMA.FTZ R97, R97, R102, 1.1641532182693481445e-10 ;  /* 0x2f00000061617423 */ /* 0x000fe20000010066 */
[----:B------:R-:W-:Y:S01]  /*18470*/  PRMT R160, R99, 0x7632, R160 ;  /* 0x0000763263a07816 */ /* 0x000fe200000000a0 */
[----:B------:R-:W-:Y:S02]  /*18480*/  IMAD.MOV.U32 R99, RZ, RZ, 0x2 ;  /* 0x00000002ff637424 */ /* 0x000fe400078e00ff */
        /* <DEDUP_REMOVED lines=14> */
.L_x_684:
        /* <DEDUP_REMOVED lines=12> */
.L_x_685:
        /* <DEDUP_REMOVED lines=61> */
.L_x_683:
        /* <DEDUP_REMOVED lines=24> */
.L_x_687:
        /* <DEDUP_REMOVED lines=12> */
.L_x_688:
        /* <DEDUP_REMOVED lines=21> */
[C---:B------:R-:W-:Y:S02]  /*18d90*/  IADD3 R99, PT, PT, R132.reuse, 0x78dde6e4, RZ ;  /* 0x78dde6e484637810 */ /* 0x040fe40007ffe0ff */
[----:B------:R-:W-:Y:S01]  /*18da0*/  IADD3 R129, PT, PT, R132, -0x4ab325aa, RZ ;  /* 0xb54cda5684817810 */ /* 0x000fe20007ffe0ff */
        /* <DEDUP_REMOVED lines=10> */
[----:B------:R-:W-:-:S05]  /*18e50*/  LOP3.LUT R97, R97, R96, R165, 0x96, !PT ;  /* 0x0000006061617212 */ /* 0x000fca00078e96a5 */
[----:B------:R-:W-:-:S05]  /*18e60*/  IMAD.WIDE.U32 R96, R97, -0x326172a9, RZ ;  /* 0xcd9e8d5761607825 */ /* 0x000fca00078e00ff */
        /* <DEDUP_REMOVED lines=26> */
.L_x_686:
[----:B------:R-:W-:Y:S02]  /*19010*/  I2FP.F32.U32 R97, R96 ;  /* 0x0000006000617245 */ /* 0x000fe40000201000 */
[----:B------:R-:W-:Y:S02]  /*19020*/  ISETP.NE.AND P6, PT, R98, 0x1, PT ;  /* 0x000000016200780c */ /* 0x000fe40003fc5270 */
[----:B------:R-:W-:Y:S01]  /*19030*/  SHF.L.U32 R160, R160, 0x10, RZ ;  /* 0x00000010a0a07819 */ /* 0x000fe200000006ff */
[----:B------:R-:W-:Y:S01]  /*19040*/  FFMA.FTZ R97, R97, R102, 1.1641532182693481445e-10 ;  /* 0x2f00000061617423 */ /* 0x000fe20000010066 */
[----:B------:R-:W-:-:S03]  /*19050*/  MOV R96, R166 ;  /* 0x000000a600607202 */ /* 0x000fc60000000f00 */
[----:B------:R-:W-:Y:S01]  /*19060*/  FMUL.FTZ R160, R160, UR5 ;  /* 0x00000005a0a07c20 */ /* 0x000fe20008410000 */
[----:B------:R-:W-:-:S04]  /*19070*/  FSETP.GTU.FTZ.AND P5, PT, R97, UR4, PT ;  /* 0x0000000461007c0b */ /* 0x000fc8000bfbc000 */
[----:B------:R-:W-:Y:S01]  /*19080*/  FSEL R129, R160, RZ, !P5 ;  /* 0x000000ffa0817208 */ /* 0x000fe20006800000 */
[----:B------:R-:W-:Y:S01]  /*19090*/  IMAD.MOV.U32 R160, RZ, RZ, 0x2 ;  /* 0x00000002ffa07424 */ /* 0x000fe200078e00ff */
        /* <DEDUP_REMOVED lines=10> */
.L_x_690:
[----:B------:R-:W-:-:S04]  /*19140*/  VIADD R0, R0, 0x1 ;  /* 0x0000000100007836 */ /* 0x000fc80000000000 */
[C---:B------:R-:W-:Y:S01]  /*19150*/  IMAD.WIDE.U32 R164, R0.reuse, -0x2daee0ad, RZ ;  /* 0xd2511f5300a47825 */ /* 0x040fe200078e00ff */
[----:B------:R-:W-:-:S13]  /*19160*/  ISETP.NE.AND P6, PT, R0, RZ, PT ;  /* 0x000000ff0000720c */ /* 0x000fda0003fc5270 */
[----:B------:R-:W-:Y:S05]  /*19170*/  @P6 BRA `(.L_x_691) ;  /* 0x0000000000286947 */ /* 0x000fea0003800000 */
[----:B------:R-:W-:Y:S02]  /*19180*/  IADD3 R2, PT, PT, R2, 0x1, RZ ;  /* 0x0000000102027810 */ /* 0x000fe40007ffe0ff */
[----:B------:R-:W-:Y:S02]  /*19190*/  P2R R96, PR, RZ, 0x1 ;  /* 0x00000001ff607803 */ /* 0x000fe40000000000 */
        /* <DEDUP_REMOVED lines=8> */
.L_x_691:
[----:B------:R-:W-:Y:S01]  /*19220*/  LOP3.LUT R96, R121, R165, R133, 0x96, !PT ;  /* 0x000000a579607212 */ /* 0x000fe200078e9685 */
[----:B------:R-:W-:Y:S01]  /*19230*/  IMAD.WIDE.U32 R98, R16, -0x326172a9, RZ ;  /* 0xcd9e8d5710627825 */ /* 0x000fe200078e00ff */
[----:B------:R-:W-:-:S03]  /*19240*/  IADD3 R165, PT, PT, R132, -0x61c88647, RZ ;  /* 0x9e3779b984a57810 */ /* 0x000fc60007ffe0ff */
[----:B------:R-:W-:Y:S01]  /*19250*/  IMAD.WIDE.U32 R96, R96, -0x326172a9, RZ ;  /* 0xcd9e8d5760607825 */ /* 0x000fe200078e00ff */
[----:B------:R-:W-:-:S03]  /*19260*/  LOP3.LUT R99, R2, R99, R132, 0x96, !PT ;  /* 0x0000006302637212 */ /* 0x000fc600078e9684 */
[----:B------:R-:W-:Y:S01]  /*19270*/  IMAD.MOV.U32 R160, RZ, RZ, RZ ;  /* 0x000000ffffa07224 */ /* 0x000fe200078e00ff */
        /* <DEDUP_REMOVED lines=55> */
.L_x_689:
[----:B------:R-:W-:Y:S02]  /*195f0*/  I2FP.F32.U32 R97, R96 ;  /* 0x0000006000617245 */ /* 0x000fe40000201000 */
[----:B------:R-:W-:Y:S02]  /*19600*/  PRMT R96, R91, 0x7632, R96 ;  /* 0x000076325b607816 */ /* 0x000fe40000000060 */
[----:B------:R-:W-:Y:S01]  /*19610*/  PRMT R98, R154, 0x5410, R158 ;  /* 0x000054109a627816 */ /* 0x000fe2000000009e */
        /* <DEDUP_REMOVED lines=8> */
[----:B------:R-:W-:-:S03]  /*196a0*/  SEL R129, RZ, 0x1, P6 ;  /* 0x00000001ff817807 */ /* 0x000fc60003000000 */
[----:B------:R-:W-:Y:S01]  /*196b0*/  @P1 FADD.FTZ R179, R96, R97 ;  /* 0x0000006160b31221 */ /* 0x000fe20000010000 */
[----:B------:R-:W-:Y:S02]  /*196c0*/  @!P1 MOV R179, R96 ;  /* 0x0000006000b39202 */ /* 0x000fe40000000f00 */
[----:B------:R-:W-:Y:S02]  /*196d0*/  PRMT R97, R152, 0x5410, R146 ;  /* 0x0000541098617816 */ /* 0x000fe40000000092 */
[----:B------:R-:W-:Y:S02]  /*196e0*/  F2FP.BF16.F32.PACK_AB R99, RZ, R179 ;  /* 0x000000b3ff63723e */ /* 0x000fe400000010ff */
[----:B------:R-:W-:Y:S02]  /*196f0*/  PRMT R96, R144, 0x5410, R138 ;  /* 0x0000541090607816 */ /* 0x000fe4000000008a */
[----:B------:R-:W-:Y:S01]  /*19700*/  PRMT R99, R162, 0x5410, R99 ;  /* 0x00005410a2637816 */ /* 0x000fe20000000063 */
[----:B------:R-:W-:Y:S06]  /*19710*/  BRA `(.L_x_692) ;  /* 0x0000003000207947 */ /* 0x000fec0003800000 */
.L_x_643:
        /* <DEDUP_REMOVED lines=8> */
[----:B------:R-:W-:Y:S01]  /*197a0*/  @!P2 MOV R142, 0x3 ;  /* 0x00000003008ea802 */ /* 0x000fe20000000f00 */
[----:B------:R-:W-:Y:S01]  /*197b0*/  @P2 VIADD R142, R140, 0x1 ;  /* 0x000000018c8e2836 */ /* 0x000fe20000000000 */
[----:B------:R-:W-:Y:S01]  /*197c0*/  @!P2 MOV R130, R134 ;  /* 0x000000860082a202 */ /* 0x000fe20000000f00 */
[----:B------:R-:W-:Y:S01]  /*197d0*/  @P2 IMAD.MOV.U32 R130, RZ, RZ, R134 ;  /* 0x000000ffff822224 */ /* 0x000fe200078e0086 */
[----:B------:R-:W-:Y:S01]  /*197e0*/  @!P2 MOV R136, R165 ;  /* 0x000000a50088a202 */ /* 0x000fe20000000f00 */
[----:B------:R-:W-:Y:S01]  /*197f0*/  @P2 IMAD.MOV.U32 R136, RZ, RZ, R156 ;  /* 0x000000ffff882224 */ /* 0x000fe200078e009c */
[----:B------:R-:W-:Y:S06]  /*19800*/  BRA `(.L_x_693) ;  /* 0x0000000400207947 */ /* 0x000fec0003800000 */
.L_x_694:
        /* <DEDUP_REMOVED lines=12> */
.L_x_695:
[----:B------:R-:W-:Y:S01]  /*198d0*/  LOP3.LUT R138, R121, R157, R133, 0x96, !PT ;  /* 0x0000009d798a7212 */ /* 0x000fe200078e9685 */
[----:B0-----:R-:W-:Y:S01]  /*198e0*/  IMAD.WIDE.U32 R158, R16, -0x326172a9, RZ ;  /* 0xcd9e8d57109e7825 */ /* 0x001fe200078e00ff */
[----:B------:R-:W-:-:S03]  /*198f0*/  MOV R136, R134 ;  /* 0x0000008600887202 */ /* 0x000fc60000000f00 */
[----:B------:R-:W-:Y:S01]  /*19900*/  VIADD R157, R132, 0x9e3779b9 ;  /* 0x9e3779b9849d7836 */ /* 0x000fe20000000000 */
[----:B------:R-:W-:Y:S01]  /*19910*/  LOP3.LUT R159, R2, R159, R132, 0x96, !PT ;  /* 0x0000009f029f7212 */ /* 0x000fe200078e9684 */
[----:B------:R-:W-:-:S04]  /*19920*/  IMAD.WIDE.U32 R138, R138, -0x326172a9, RZ ;  /* 0xcd9e8d578a8a7825 */ /* 0x000fc800078e00ff */
[----:B------:R-:W-:Y:S01]  /*19930*/  IMAD.MOV.U32 R142, RZ, RZ, RZ ;  /* 0x000000ffff8e7224 */ /* 0x000fe200078e00ff */
        /* <DEDUP_REMOVED lines=38> */
[----:B------:R-:W-:-:S03]  /*19ba0*/  IADD3 R139, PT, PT, R133, 0x1fd5c5a3, RZ ;  /* 0x1fd5c5a3858b7810 */ /* 0x000fc60007ffe0ff */
[----:B------:R-:W-:Y:S01]  /*19bb0*/  IMAD.WIDE.U32 R158, R158, -0x2daee0ad, RZ ;  /* 0xd2511f539e9e7825 */ /* 0x000fe200078e00ff */
[----:B------:R-:W-:Y:S02]  /*19bc0*/  LOP3.LUT R156, R139, R156, R165, 0x96, !PT ;  /* 0x0000009c8b9c7212 */ /* 0x000fe400078e96a5 */
[C---:B------:R-:W-:Y:S01]  /*19bd0*/  IADD3 R165, PT, PT, R133.reuse, -0x695add53, RZ ;  /* 0x96a522ad85a57810 */ /* 0x040fe20007ffe0ff */
[----:B------:R-:W-:Y:S02]  /*19be0*/  VIADD R139, R133, 0xdb3d7428 ;  /* 0xdb3d7428858b7836 */ /* 0x000fe40000000000 */
[----:B------:R-:W-:-:S03]  /*19bf0*/  IMAD.WIDE.U32 R156, R156, -0x326172a9, RZ ;  /* 0xcd9e8d579c9c7825 */ /* 0x000fc600078e00ff */
[----:B------:R-:W-:Y:S02]  /*19c00*/  LOP3.LUT R166, R139, R164, R159, 0x96, !PT ;  /* 0x000000a48ba67212 */ /* 0x000fe400078e969f */
[----:B------:R-:W-:-:S03]  /*19c10*/  IADD3 R139, PT, PT, R132, -0xe443238, RZ ;  /* 0xf1bbcdc8848b7810 */ /* 0x000fc60007ffe0ff */
[----:B------:R-:W-:Y:S01]  /*19c20*/  IMAD.WIDE.U32 R166, R166, -0x326172a9, RZ ;  /* 0xcd9e8d57a6a67825 */ /* 0x000fe200078e00ff */
[----:B------:R-:W-:-:S03]  /*19c30*/  LOP3.LUT R139, R139, R138, R157, 0x96, !PT ;  /* 0x0000008a8b8b7212 */ /* 0x000fc600078e969d */
[----:B------:R-:W-:Y:S02]  /*19c40*/  VIADD R157, R132, 0x8ff34781 ;  /* 0x8ff34781849d7836 */ /* 0x000fe40000000000 */
[----:B------:R-:W-:-:S03]  /*19c50*/  IMAD.WIDE.U32 R138, R139, -0x2daee0ad, RZ ;  /* 0xd2511f538b8a7825 */ /* 0x000fc600078e00ff */
[----:B------:R-:W-:Y:S01]  /*19c60*/  LOP3.LUT R156, R157, R156, R167, 0x96, !PT ;  /* 0x0000009c9d9c7212 */ /* 0x000fe200078e96a7 */
[----:B------:R-:W-:Y:S01]  /*19c70*/  IMAD.MOV.U32 R130, RZ, RZ, R138 ;  /* 0x000000ffff827224 */ /* 0x000fe200078e008a */
[----:B------:R-:W-:-:S07]  /*19c80*/  LOP3.LUT R165, R165, R158, R139, 0x96, !PT ;  /* 0x0000009ea5a57212 */ /* 0x000fce00078e968b */
.L_x_693:
[----:B------:R-:W-:Y:S01]  /*19c90*/  I2FP.F32.U32 R139, R136 ;  /* 0x00000088008b7245 */ /* 0x000fe20000201000 */
[----:B------:R-:W-:Y:S01]  /*19ca0*/  HFMA2 R140, -RZ, RZ, 0, 1.1920928955078125e-07 ;  /* 0x00000002ff8c7431 */ /* 0x000fe200000001ff */
[----:B-----5:R-:W-:Y:S02]  /*19cb0*/  SHF.L.U32 R134, R96, 0x10, RZ ;  /* 0x0000001060867819 */ /* 0x020fe400000006ff */
[----:B------:R-:W-:Y:S01]  /*19cc0*/  ISETP.NE.AND P3, PT, R142, 0x1, PT ;  /* 0x000000018e00780c */ /* 0x000fe20003f65270 */
[----:B------:R-:W-:Y:S01]  /*19cd0*/  FFMA.FTZ R139, R139, R102, 1.1641532182693481445e-10 ;  /* 0x2f0000008b8b7423 */ /* 0x000fe20000010066 */
[----:B------:R-:W-:Y:S01]  /*19ce0*/  PRMT R96, R96, 0x7632, R96 ;  /* 0x0000763260607816 */ /* 0x000fe20000000060 */
[----:B------:R-:W-:-:S03]  /*19cf0*/  FMUL.FTZ R134, R134, UR5 ;  /* 0x0000000586867c20 */ /* 0x000fc60008410000 */
[----:B------:R-:W-:-:S04]  /*19d00*/  FSETP.GTU.FTZ.AND P2, PT, R139, UR4, PT ;  /* 0x000000048b007c0b */ /* 0x000fc8000bf5c000 */
[----:B------:R-:W-:Y:S01]  /*19d10*/  FSEL R139, R134, RZ, !P2 ;  /* 0x000000ff868b7208 */ /* 0x000fe20005000000 */
[----:B------:R-:W-:Y:S01]  /*19d20*/  @P1 IMAD.U32 R134, R92, 0x10000, RZ ;  /* 0x000100005c861824 */ /* 0x000fe200078e00ff */
        /* <DEDUP_REMOVED lines=14> */
.L_x_697:
        /* <DEDUP_REMOVED lines=12> */
.L_x_698:
[----:B0-----:R-:W-:Y:S01]  /*19ed0*/  LOP3.LUT R158, R121, R165, R133, 0x96, !PT ;  /* 0x000000a5799e7212 */ /* 0x001fe200078e9685 */
[----:B------:R-:W-:-:S04]  /*19ee0*/  IMAD.WIDE.U32 R156, R16, -0x326172a9, RZ ;  /* 0xcd9e8d57109c7825 */ /* 0x000fc800078e00ff */
        /* <DEDUP_REMOVED lines=49> */
[----:B------:R-:W-:Y:S02]  /*1a200*/  IADD3 R159, PT, PT, R132, -0xe443238, RZ ;  /* 0xf1bbcdc8849f7810 */ /* 0x000fe40007ffe0ff */
[----:B------:R-:W-:Y:S01]  /*1a210*/  IADD3 R165, PT, PT, R133, -0x695add53, RZ ;  /* 0x96a522ad85a57810 */ /* 0x000fe20007ffe0ff */
[----:B------:R-:W-:Y:S01]  /*1a220*/  IMAD.WIDE.U32 R166, R166, -0x326172a9, RZ ;  /* 0xcd9e8d57a6a67825 */ /* 0x000fe200078e00ff */
[----:B------:R-:W-:-:S03]  /*1a230*/  LOP3.LUT R159, R159, R158, R157, 0x96, !PT ;  /* 0x0000009e9f9f7212 */ /* 0x000fc600078e969d */
[----:B------:R-:W-:Y:S02]  /*1a240*/  VIADD R157, R132, 0x8ff34781 ;  /* 0x8ff34781849d7836 */ /* 0x000fe40000000000 */
[----:B------:R-:W-:-:S03]  /*1a250*/  IMAD.WIDE.U32 R158, R159, -0x2daee0ad, RZ ;  /* 0xd2511f539f9e7825 */ /* 0x000fc600078e00ff */
[----:B------:R-:W-:Y:S02]  /*1a260*/  LOP3.LUT R156, R157, R156, R167, 0x96, !PT ;  /* 0x0000009c9d9c7212 */ /* 0x000fe400078e96a7 */
[----:B------:R-:W-:Y:S02]  /*1a270*/  LOP3.LUT R165, R165, R164, R159, 0x96, !PT ;  /* 0x000000a4a5a57212 */ /* 0x000fe400078e969f */
[----:B------:R-:W-:-:S07]  /*1a280*/  MOV R130, R158 ;  /* 0x0000009e00827202 */ /* 0x000fce0000000f00 */
.L_x_696:
[----:B------:R-:W-:Y:S02]  /*1a290*/  I2FP.F32.U32 R157, R134 ;  /* 0x00000086009d7245 */ /* 0x000fe40000201000 */
[----:B------:R-:W-:Y:S02]  /*1a2a0*/  SHF.L.U32 R96, R96, 0x10, RZ ;  /* 0x0000001060607819 */ /* 0x000fe400000006ff */
[----:B------:R-:W-:Y:S01]  /*1a2b0*/  ISETP.NE.AND P3, PT, R140, 0x1, PT ;  /* 0x000000018c00780c */ /* 0x000fe20003f65270 */
[----:B------:R-:W-:Y:S01]  /*1a2c0*/  FFMA.FTZ R157, R157, R102, 1.1641532182693481445e-10 ;  /* 0x2f0000009d9d7423 */ /* 0x000fe20000010066 */
[----:B------:R-:W-:Y:S01]  /*1a2d0*/  @P1 PRMT R134, R92, 0x7632, R134 ;  /* 0x000076325c861816 */ /* 0x000fe20000000086 */
[----:B------:R-:W-:Y:S01]  /*1a2e0*/  FMUL.FTZ R96, R96, UR5 ;  /* 0x0000000560607c20 */ /* 0x000fe20008410000 */
[----:B------:R-:W-:Y:S02]  /*1a2f0*/  MOV R152, 0x2 ;  /* 0x0000000200987802 */ /* 0x000fe40000000f00 */
[----:B------:R-:W-:Y:S01]  /*1a300*/  FSETP.GTU.FTZ.AND P2, PT, R157, UR4, PT ;  /* 0x000000049d007c0b */ /* 0x000fe2000bf5c000 */
[----:B------:R-:W-:-:S03]  /*1a310*/  @P1 IMAD.U32 R134, R134, 0x10000, RZ ;  /* 0x0001000086861824 */ /* 0x000fc600078e00ff */
        /* <DEDUP_REMOVED lines=15> */
.L_x_700:
        /* <DEDUP_REMOVED lines=12> */
.L_x_701:
[----:B0-----:R-:W-:Y:S01]  /*1a4d0*/  LOP3.LUT R158, R121, R167, R133, 0x96, !PT ;  /* 0x000000a7799e7212 */ /* 0x001fe200078e9685 */
[----:B------:R-:W-:-:S04]  /*1a4e0*/  IMAD.WIDE.U32 R164, R16, -0x326172a9, RZ ;  /* 0xcd9e8d5710a47825 */ /* 0x000fc800078e00ff */
[----:B------:R-:W-:Y:S02]  /*1a4f0*/  HFMA2 R152, -RZ, RZ, 0, 0 ;  /* 0x00000000ff987431 */ /* 0x000fe400000001ff */
        /* <DEDUP_REMOVED lines=50> */
[----:B------:R-:W-:Y:S01]  /*1a820*/  IMAD.WIDE.U32 R158, R96, -0x326172a9, RZ ;  /* 0xcd9e8d57609e7825 */ /* 0x000fe200078e00ff */
[----:B------:R-:W-:-:S04]  /*1a830*/  MOV R96, R130 ;  /* 0x0000008200607202 */ /* 0x000fc80000000f00 */
[----:B------:R-:W-:Y:S01]  /*1a840*/  LOP3.LUT R156, R167, R164, R159, 0x96, !PT ;  /* 0x000000a4a79c7212 */ /* 0x000fe200078e969f */
[----:B------:R-:W-:Y:S01]  /*1a850*/  IMAD.WIDE.U32 R164, R165, -0x2daee0ad, RZ ;  /* 0xd2511f53a5a47825 */ /* 0x000fe200078e00ff */
[----:B------:R-:W-:-:S03]  /*1a860*/  IADD3 R159, PT, PT, R133, -0x695add53, RZ ;  /* 0x96a522ad859f7810 */ /* 0x000fc60007ffe0ff */
[----:B------:R-:W-:Y:S01]  /*1a870*/  IMAD.MOV.U32 R130, RZ, RZ, R164 ;  /* 0x000000ffff827224 */ /* 0x000fe200078e00a4 */
[----:B------:R-:W-:Y:S01]  /*1a880*/  LOP3.LUT R165, R159, R166, R165, 0x96, !PT ;  /* 0x000000a69fa57212 */ /* 0x000fe200078e96a5 */
[----:B------:R-:W-:-:S07]  /*1a890*/  IMAD.MOV.U32 R166, RZ, RZ, R158 ;  /* 0x000000ffffa67224 */ /* 0x000fce00078e009e */
.L_x_699:
[----:B0-----:R-:W-:Y:S01]  /*1a8a0*/  I2FP.F32.U32 R159, R96 ;  /* 0x00000060009f7245 */ /* 0x001fe20000201000 */
[C---:B------:R-:W-:Y:S01]  /*1a8b0*/  IMAD.U32 R96, R97.reuse, 0x10000, RZ ;  /* 0x0001000061607824 */ /* 0x040fe200078e00ff */
[----:B------:R-:W-:Y:S01]  /*1a8c0*/  ISETP.NE.AND P3, PT, R152, 0x1, PT ;  /* 0x000000019800780c */ /* 0x000fe20003f65270 */
[----:B------:R-:W-:Y:S01]  /*1a8d0*/  IMAD.MOV.U32 R154, RZ, RZ, 0x2 ;  /* 0x00000002ff9a7424 */ /* 0x000fe200078e00ff */
[----:B------:R-:W-:Y:S01]  /*1a8e0*/  PRMT R142, R97, 0x7632, R142 ;  /* 0x00007632618e7816 */ /* 0x000fe2000000008e */
[----:B------:R-:W-:Y:S01]  /*1a8f0*/  FFMA.FTZ R159, R159, R102, 1.1641532182693481445e-10 ;  /* 0x2f0000009f9f7423 */ /* 0x000fe20000010066 */
[----:B------:R-:W-:-:S04]  /*1a900*/  FMUL.FTZ R96, R96, UR5 ;  /* 0x0000000560607c20 */ /* 0x000fc80008410000 */
[----:B------:R-:W-:-:S04]  /*1a910*/  FSETP.GTU.FTZ.AND P2, PT, R159, UR4, PT ;  /* 0x000000049f007c0b */ /* 0x000fc8000bf5c000 */
[----:B------:R-:W-:Y:S02]  /*1a920*/  FSEL R159, R96, RZ, !P2 ;  /* 0x000000ff609f7208 */ /* 0x000fe40005000000 */
[----:B------:R-:W-:Y:S02]  /*1a930*/  @P1 SHF.L.U32 R96, R93, 0x10, RZ ;  /* 0x000000105d601819 */ /* 0x000fe400000006ff */
[----:B------:R-:W-:-:S03]  /*1a940*/  PLOP3.LUT P2, PT, P2, PT, PT, 0x8, 0x80 ;  /* 0x000000000080781c */ /* 0x000fc6000174e170 */
[----:B------:R-:W-:Y:S01]  /*1a950*/  @P1 FADD.FTZ R159, R96, R159 ;  /* 0x0000009f609f1221 */ /* 0x000fe20000010000 */
[----:B------:R-:W-:Y:S02]  /*1a960*/  P2R R140, PR, RZ, 0x4 ;  /* 0x00000004ff8c7803 */ /* 0x000fe40000000000 */
        /* <DEDUP_REMOVED lines=11> */
.L_x_703:
        /* <DEDUP_REMOVED lines=12> */
.L_x_704:
        /* <DEDUP_REMOVED lines=58> */
[----:B------:R-:W-:Y:S01]  /*1ae80*/  MOV R166, R96 ;  /* 0x0000006000a67202 */ /* 0x000fe20000000f00 */
[----:B------:R-:W-:Y:S01]  /*1ae90*/  IMAD.MOV.U32 R96, RZ, RZ, R130 ;  /* 0x000000ffff607224 */ /* 0x000fe200078e0082 */
[----:B------:R-:W-:-:S07]  /*1aea0*/  MOV R130, R164 ;  /* 0x000000a400827202 */ /* 0x000fce0000000f00 */
.L_x_702:
[----:B------:R-:W-:Y:S01]  /*1aeb0*/  I2FP.F32.U32 R97, R96 ;  /* 0x0000006000617245 */ /* 0x000fe20000201000 */
[----:B------:R-:W-:Y:S01]  /*1aec0*/  HFMA2 R158, -RZ, RZ, 0, 1.1920928955078125e-07 ;  /* 0x00000002ff9e7431 */ /* 0x000fe200000001ff */
[----:B------:R-:W-:Y:S02]  /*1aed0*/  SHF.L.U32 R142, R142, 0x10, RZ ;  /* 0x000000108e8e7819 */ /* 0x000fe400000006ff */
[----:B------:R-:W-:Y:S01]  /*1aee0*/  ISETP.NE.AND P2, PT, R154, 0x1, PT ;  /* 0x000000019a00780c */ /* 0x000fe20003f45270 */
[----:B------:R-:W-:Y:S01]  /*1aef0*/  FFMA.FTZ R97, R97, R102, 1.1641532182693481445e-10 ;  /* 0x2f00000061617423 */ /* 0x000fe20000010066 */
[----:B------:R-:W-:Y:S01]  /*1af00*/  @P1 PRMT R96, R93, 0x7632, R96 ;  /* 0x000076325d601816 */ /* 0x000fe20000000060 */
[----:B------:R-:W-:-:S03]  /*1af10*/  FMUL.FTZ R142, R142, UR5 ;  /* 0x000000058e8e7c20 */ /* 0x000fc60008410000 */
[----:B------:R-:W-:Y:S01]  /*1af20*/  FSETP.GTU.FTZ.AND P3, PT, R97, UR4, PT ;  /* 0x0000000461007c0b */ /* 0x000fe2000bf7c000 */
[----:B------:R-:W-:-:S03]  /*1af30*/  @P1 IMAD.U32 R96, R96, 0x10000, RZ ;  /* 0x0001000060601824 */ /* 0x000fc600078e00ff */
        /* <DEDUP_REMOVED lines=15> */
.L_x_706:
        /* <DEDUP_REMOVED lines=12> */
.L_x_707:
[----:B------:R-:W-:Y:S01]  /*1b0f0*/  LOP3.LUT R96, R121, R167, R133, 0x96, !PT ;  /* 0x000000a779607212 */ /* 0x000fe200078e9685 */
        /* <DEDUP_REMOVED lines=21> */
[----:B------:R-:W-:-:S04]  /*1b250*/  VIADD R165, R132, 0x78dde6e4 ;  /* 0x78dde6e484a57836 */ /* 0x000fc80000000000 */
[----:B------:R-:W-:-:S05]  /*1b260*/  IMAD.WIDE.U32 R166, R167, -0x326172a9, RZ ;  /* 0xcd9e8d57a7a67825 */ /* 0x000fca00078e00ff */
[----:B------:R-:W-:Y:S01]  /*1b270*/  LOP3.LUT R167, R165, R96, R167, 0x96, !PT ;  /* 0x00000060a5a77212 */ /* 0x000fe200078e96a7 */
[----:B------:R-:W-:Y:S01]  /*1b280*/  IMAD.WIDE.U32 R96, R97, -0x2daee0ad, RZ ;  /* 0xd2511f5361607825 */ /* 0x000fe200078e00ff */
[----:B------:R-:W-:-:S04]  /*1b290*/  IADD3 R165, PT, PT, R133, -0x126145ec, RZ ;  /* 0xed9eba1485a57810 */ /* 0x000fc80007ffe0ff */
        /* <DEDUP_REMOVED lines=31> */
[----:B------:R-:W-:Y:S01]  /*1b490*/  IMAD.MOV.U32 R166, RZ, RZ, R96 ;  /* 0x000000ffffa67224 */ /* 0x000fe200078e0060 */
[----:B------:R-:W-:Y:S01]  /*1b4a0*/  MOV R96, R130 ;  /* 0x0000008200607202 */ /* 0x000fe20000000f00 */
[----:B------:R-:W-:-:S07]  /*1b4b0*/  IMAD.MOV.U32 R130, RZ, RZ, R164 ;  /* 0x000000ffff827224 */ /* 0x000fce00078e00a4 */
.L_x_705:
[----:B------:R-:W-:Y:S01]  /*1b4c0*/  I2FP.F32.U32 R97, R96 ;  /* 0x0000006000617245 */ /* 0x000fe20000201000 */
[----:B------:R-:W-:Y:S01]  /*1b4d0*/  IMAD.U32 R96, R98, 0x10000, RZ ;  /* 0x0001000062607824 */ /* 0x000fe200078e00ff */
[----:B------:R-:W-:Y:S01]  /*1b4e0*/  ISETP.NE.AND P3, PT, R158, 0x1, PT ;  /* 0x000000019e00780c */ /* 0x000fe20003f65270 */
[----:B------:R-:W-:Y:S01]  /*1b4f0*/  IMAD.MOV.U32 R160, RZ, RZ, 0x2 ;  /* 0x00000002ffa07424 */ /* 0x000fe200078e00ff */
[----:B------:R-:W-:Y:S01]  /*1b500*/  PRMT R98, R98, 0x7632, R98 ;  /* 0x0000763262627816 */ /* 0x000fe20000000062 */
[----:B------:R-:W-:Y:S01]  /*1b510*/  FFMA.FTZ R97, R97, R102, 1.1641532182693481445e-10 ;  /* 0x2f00000061617423 */ /* 0x000fe20000010066 */
[----:B------:R-:W-:-:S04]  /*1b520*/  FMUL.FTZ R96, R96, UR5 ;  /* 0x0000000560607c20 */ /* 0x000fc80008410000 */
[----:B------:R-:W-:Y:S02]  /*1b530*/  FSETP.GTU.FTZ.AND P2, PT, R97, UR4, PT ;  /* 0x0000000461007c0b */ /* 0x000fe4000bf5c000 */
[----:B------:R-:W-:Y:S02]  /*1b540*/  MOV R97, R166 ;  /* 0x000000a600617202 */ /* 0x000fe40000000f00 */
        /* <DEDUP_REMOVED lines=14> */
.L_x_709:
        /* <DEDUP_REMOVED lines=12> */
.L_x_710:
[----:B------:R-:W-:Y:S01]  /*1b6f0*/  LOP3.LUT R166, R121, R165, R133, 0x96, !PT ;  /* 0x000000a579a67212 */ /* 0x000fe200078e9685 */
[----:B------:R-:W-:Y:S01]  /*1b700*/  IMAD.WIDE.U32 R96, R16, -0x326172a9, RZ ;  /* 0xcd9e8d5710607825 */ /* 0x000fe200078e00ff */
[----:B------:R-:W-:-:S03]  /*1b710*/  IADD3 R165, PT, PT, R132, -0x61c88647, RZ ;  /* 0x9e3779b984a57810 */ /* 0x000fc60007ffe0ff */
[----:B------:R-:W-:Y:S02]  /*1b720*/  HFMA2 R160, -RZ, RZ, 0, 0 ;  /* 0x00000000ffa07431 */ /* 0x000fe400000001ff */
        /* <DEDUP_REMOVED lines=55> */
[----:B------:R-:W-:-:S07]  /*1baa0*/  IMAD.MOV.U32 R130, RZ, RZ, R96 ;  /* 0x000000ffff827224 */ /* 0x000fce00078e0060 */
.L_x_708:
[----:B------:R-:W-:Y:S01]  /*1bab0*/  I2FP.F32.U32 R97, R97 ;  /* 0x0000006100617245 */ /* 0x000fe20000201000 */
[----:B------:R-:W-:Y:S01]  /*1bac0*/  IMAD.U32 R98, R98, 0x10000, RZ ;  /* 0x0001000062627824 */ /* 0x000fe200078e00ff */
[----:B------:R-:W-:Y:S02]  /*1bad0*/  ISETP.NE.AND P4, PT, R160, 0x1, PT ;  /* 0x00000001a000780c */ /* 0x000fe40003f85270 */
[----:B------:R-:W-:Y:S01]  /*1bae0*/  @P1 PRMT R96, R94, 0x7632, R96 ;  /* 0x000076325e601816 */ /* 0x000fe20000000060 */
[----:B------:R-:W-:Y:S01]  /*1baf0*/  FFMA.FTZ R97, R97, R102, 1.1641532182693481445e-10 ;  /* 0x2f00000061617423 */ /* 0x000fe20000010066 */
[----:B------:R-:W-:Y:S02]  /*1bb00*/  FMUL.FTZ R98, R98, UR5 ;  /* 0x0000000562627c20 */ /* 0x000fe40008410000 */
[----:B------:R-:W-:Y:S02]  /*1bb10*/  @P1 SHF.L.U32 R96, R96, 0x10, RZ ;  /* 0x0000001060601819 */ /* 0x000fe400000006ff */
[----:B------:R-:W-:-:S02]  /*1bb20*/  FSETP.GTU.FTZ.AND P3, PT, R97, UR4, PT ;  /* 0x0000000461007c0b */ /* 0x000fc4000bf7c000 */
[----:B------:R-:W-:Y:S02]  /*1bb30*/  MOV R97, R166 ;  /* 0x000000a600617202 */ /* 0x000fe40000000f00 */
        /* <DEDUP_REMOVED lines=14> */
.L_x_712:
        /* <DEDUP_REMOVED lines=12> */
.L_x_713:
        /* <DEDUP_REMOVED lines=58> */
[----:B------:R-:W-:Y:S01]  /*1c080*/  IMAD.MOV.U32 R97, RZ, RZ, R130 ;  /* 0x000000ffff617224 */ /* 0x000fe200078e0082 */
[----:B------:R-:W-:Y:S02]  /*1c090*/  MOV R166, R164 ;  /* 0x000000a400a67202 */ /* 0x000fe40000000f00 */
[----:B------:R-:W-:-:S07]  /*1c0a0*/  MOV R130, R96 ;  /* 0x0000006000827202 */ /* 0x000fce0000000f00 */
.L_x_711:
[----:B------:R-:W-:Y:S01]  /*1c0b0*/  I2FP.F32.U32 R97, R97 ;  /* 0x0000006100617245 */ /* 0x000fe20000201000 */
[----:B------:R-:W-:Y:S01]  /*1c0c0*/  HFMA2 R160, -RZ, RZ, 0, 1.1920928955078125e-07 ;  /* 0x00000002ffa07431 */ /* 0x000fe200000001ff */
[----:B------:R-:W-:Y:S02]  /*1c0d0*/  SHF.L.U32 R96, R99, 0x10, RZ ;  /* 0x0000001063607819 */ /* 0x000fe400000006ff */
[----:B------:R-:W-:Y:S01]  /*1c0e0*/  ISETP.NE.AND P5, PT, R98, 0x1, PT ;  /* 0x000000016200780c */ /* 0x000fe20003fa5270 */
[----:B------:R-:W-:Y:S01]  /*1c0f0*/  FFMA.FTZ R97, R97, R102, 1.1641532182693481445e-10 ;  /* 0x2f00000061617423 */ /* 0x000fe20000010066 */
[----:B------:R-:W-:Y:S01]  /*1c100*/  PRMT R168, R99, 0x7632, R168 ;  /* 0x0000763263a87816 */ /* 0x000fe200000000a8 */
[----:B------:R-:W-:-:S03]  /*1c110*/  FMUL.FTZ R96, R96, UR5 ;  /* 0x0000000560607c20 */ /* 0x000fc60008410000 */
[----:B------:R-:W-:Y:S01]  /*1c120*/  FSETP.GTU.FTZ.AND P4, PT, R97, UR4, PT ;  /* 0x0000000461007c0b */ /* 0x000fe2000bf9c000 */
[----:B------:R-:W-:-:S03]  /*1c130*/  IMAD.MOV.U32 R97, RZ, RZ, R166 ;  /* 0x000000ffff617224 */ /* 0x000fc600078e00a6 */
[----:B------:R-:W-:Y:S01]  /*1c140*/  FSEL R167, R96, RZ, !P4 ;  /* 0x000000ff60a77208 */ /* 0x000fe20006000000 */
[----:B------:R-:W-:Y:S01]  /*1c150*/  @P1 IMAD.U32 R96, R95, 0x10000, RZ ;  /* 0x000100005f601824 */ /* 0x000fe200078e00ff */
        /* <DEDUP_REMOVED lines=12> */
.L_x_715:
        /* <DEDUP_REMOVED lines=12> */
.L_x_716:
        /* <DEDUP_REMOVED lines=53> */
[----:B------:R-:W-:-:S04]  /*1c630*/  IMAD.WIDE.U32 R164, R165, -0x326172a9, RZ ;  /* 0xcd9e8d57a5a47825 */ /* 0x000fc800078e00ff */
[----:B------:R-:W-:Y:S01]  /*1c640*/  IMAD.MOV.U32 R166, RZ, RZ, R164 ;  /* 0x000000ffffa67224 */ /* 0x000fe200078e00a4 */
[----:B------:R-:W-:Y:S01]  /*1c650*/  LOP3.LUT R156, R99, R96, R165, 0x96, !PT ;  /* 0x00000060639c7212 */ /* 0x000fe200078e96a5 */
[----:B------:R-:W-:Y:S01]  /*1c660*/  IMAD.WIDE.U32 R96, R97, -0x2daee0ad, RZ ;  /* 0xd2511f5361607825 */ /* 0x000fe200078e00ff */
[----:B------:R-:W-:-:S04]  /*1c670*/  IADD3 R165, PT, PT, R133, -0x695add53, RZ ;  /* 0x96a522ad85a57810 */ /* 0x000fc80007ffe0ff */
[----:B------:R-:W-:Y:S02]  /*1c680*/  LOP3.LUT R165, R165, R98, R97, 0x96, !PT ;  /* 0x00000062a5a57212 */ /* 0x000fe400078e9661 */
[----:B------:R-:W-:Y:S01]  /*1c690*/  MOV R97, R130 ;  /* 0x0000008200617202 */ /* 0x000fe20000000f00 */
[----:B------:R-:W-:-:S07]  /*1c6a0*/  IMAD.MOV.U32 R130, RZ, RZ, R96 ;  /* 0x000000ffff827224 */ /* 0x000fce00078e0060 */
.L_x_714:
        /* <DEDUP_REMOVED lines=15> */
.L_x_692:
[----:B------:R-:W-:Y:S01]  /*1c7a0*/  ISETP.NE.AND P6, PT, R134, RZ, PT ;  /* 0x000000ff8600720c */ /* 0x000fe20003fc5270 */
[C---:B------:R-:W-:Y:S01]  /*1c7b0*/  IMAD.WIDE.U32 R150, R106.reuse, 0x10, R150 ;  /* 0x000000106a967825 */ /* 0x040fe200078e0096 */
[----:B------:R-:W-:Y:S02]  /*1c7c0*/  SEL R134, RZ, 0x1000000, !P5 ;  /* 0x01000000ff867807 */ /* 0x000fe40006800000 */
[----:B------:R-:W-:Y:S01]  /*1c7d0*/  SEL R102, RZ, 0x10000, !P4 ;  /* 0x00010000ff667807 */ /* 0x000fe20006000000 */
[----:B------:R-:W-:Y:S01]  /*1c7e0*/  IMAD.WIDE.U32 R148, R106, 0x8, R148 ;  /* 0x000000086a947825 */ /* 0x000fe200078e0094 */
[----:B------:R-:W-:Y:S01]  /*1c7f0*/  SEL R181, RZ, 0x100, !P3 ;  /* 0x00000100ffb57807 */ /* 0x000fe20005800000 */
[----:B------:R0:W-:Y:S01]  /*1c800*/  STG.E.128 desc[UR8][R150.64], R96 ;  /* 0x0000006096007986 */ /* 0x0001e2000c101d08 */
[----:B------:R-:W-:Y:S02]  /*1c810*/  ISETP.NE.AND P5, PT, R140, RZ, PT ;  /* 0x000000ff8c00720c */ /* 0x000fe40003fa5270 */
[----:B------:R-:W-:-:S02]  /*1c820*/  ISETP.NE.AND P4, PT, R142, RZ, PT ;  /* 0x000000ff8e00720c */ /* 0x000fc40003f85270 */
[----:B------:R-:W-:Y:S02]  /*1c830*/  LOP3.LUT R181, R181, R134, R102, 0xfe, !PT ;  /* 0x00000086b5b57212 */ /* 0x000fe400078efe66 */
[----:B------:R-:W-:Y:S02]  /*1c840*/  SEL R134, RZ, 0x1000000, !P4 ;  /* 0x01000000ff867807 */ /* 0x000fe40006000000 */
[----:B------:R-:W-:Y:S02]  /*1c850*/  SEL R177, RZ, 0x10000, !P5 ;  /* 0x00010000ffb17807 */ /* 0x000fe40006800000 */
[----:B------:R-:W-:Y:S02]  /*1c860*/  SEL R102, RZ, 0x100, !P6 ;  /* 0x00000100ff667807 */ /* 0x000fe40007000000 */
[----:B------:R-:W-:Y:S02]  /*1c870*/  SEL R176, RZ, 0x1, !P2 ;  /* 0x00000001ffb07807 */ /* 0x000fe40005000000 */
[----:B------:R-:W-:-:S02]  /*1c880*/  ISETP.NE.AND P1, PT, R136, RZ, PT ;  /* 0x000000ff8800720c */ /* 0x000fc40003f25270 */
[----:B------:R-:W-:Y:S02]  /*1c890*/  LOP3.LUT R102, R102, R134, R177, 0xfe, !PT ;  /* 0x0000008666667212 */ /* 0x000fe400078efeb1 */
[----:B------:R-:W-:Y:S02]  /*1c8a0*/  LOP3.LUT R177, R181, R176, RZ, 0xfc, !PT ;  /* 0x000000b0b5b17212 */ /* 0x000fe400078efcff */
[----:B------:R-:W-:-:S04]  /*1c8b0*/  SEL R181, RZ, 0x1, !P1 ;  /* 0x00000001ffb57807 */ /* 0x000fc80004800000 */
[----:B------:R-:W-:-:S05]  /*1c8c0*/  LOP3.LUT R176, R102, R181, RZ, 0xfc, !PT ;  /* 0x000000b566b07212 */ /* 0x000fca00078efcff */
[----:B------:R0:W-:Y:S01]  /*1c8d0*/  STG.E.64 desc[UR8][R148.64], R176 ;  /* 0x000000b094007986 */ /* 0x0001e2000c101b08 */
[----:B------:R-:W-:Y:S05]  /*1c8e0*/  @!P0 BRA `(.L_x_717) ;  /* 0x0000000000508947 */ /* 0x000fea0003800000 */
[----:B0-----:R-:W-:Y:S01]  /*1c8f0*/  IMAD.U32 R96, R128, 0x10000, RZ ;  /* 0x0001000080607824 */ /* 0x001fe200078e00ff */
[----:B------:R-:W-:Y:S02]  /*1c900*/  PRMT R99, R127, 0x7104, RZ ;  /* 0x000071047f637816 */ /* 0x000fe400000000ff */
[----:B------:R-:W-:Y:S02]  /*1c910*/  LOP3.LUT R150, R125, 0xff, RZ, 0xc0, !PT ;  /* 0x000000ff7d967812 */ /* 0x000fe400078ec0ff */
[----:B------:R-:W-:Y:S02]  /*1c920*/  LOP3.LUT R97, R96, 0xff0000, RZ, 0xc0, !PT ;  /* 0x00ff000060617812 */ /* 0x000fe400078ec0ff */
[----:B------:R-:W-:Y:S01]  /*1c930*/  LOP3.LUT R96, R129, 0xffff, RZ, 0xc0, !PT ;  /* 0x0000ffff81607812 */ /* 0x000fe200078ec0ff */
[----:B------:R-:W-:Y:S01]  /*1c940*/  IMAD.WIDE.U32 R150, R150, 0x1000000, RZ ;  /* 0x0100000096967825 */ /* 0x000fe200078e00ff */
[----:B------:R-:W-:Y:S02]  /*1c950*/  LOP3.LUT R148, R124, 0xff, RZ, 0xc0, !PT ;  /* 0x000000ff7c947812 */ /* 0x000fe400078ec0ff */
[----:B------:R-:W-:-:S02]  /*1c960*/  PRMT R98, R97, 0x4210, R96 ;  /* 0x0000421061627816 */ /* 0x000fc40000000060 */
[----:B------:R-:W0:Y:S01]  /*1c970*/  LDC.64 R96, c[0x0][0x3b8] ;  /* 0x0000ee00ff607b82 */ /* 0x000e220000000a00 */
        /* <DEDUP_REMOVED lines=11> */
.L_x_717:
[----:B01----:R-:W-:Y:S01]  /*1ca30*/  FADD.FTZ R96, RZ, R101 ;  /* 0x00000065ff607221 */ /* 0x003fe20000010000 */
[----:B------:R-:W0:Y:S01]  /*1ca40*/  S2R R140, SR_TID.X ;  /* 0x00000000008c7919 */ /* 0x000e220000002100 */
[----:B------:R-:W-:Y:S02]  /*1ca50*/  BSSY.RECONVERGENT B0, `(.L_x_718) ;  /* 0x0000066000007945 */ /* 0x000fe40003800200 */
[----:B------:R-:W-:-:S04]  /*1ca60*/  FADD.FTZ R96, R96, R103 ;  /* 0x0000006760607221 */ /* 0x000fc80000010000 */
[----:B------:R-:W-:-:S04]  /*1ca70*/  FADD.FTZ R96, R96, R105 ;  /* 0x0000006960607221 */ /* 0x000fc80000010000 */
[----:B------:R-:W-:-:S04]  /*1ca80*/  FADD.FTZ R96, R96, R107 ;  /* 0x0000006b60607221 */ /* 0x000fc80000010000 */
[----:B------:R-:W-:-:S04]  /*1ca90*/  FADD.FTZ R96, R96, R131 ;  /* 0x0000008360607221 */ /* 0x000fc80000010000 */
[----:B------:R-:W-:-:S04]  /*1caa0*/  FADD.FTZ R96, R96, R137 ;  /* 0x0000008960607221 */ /* 0x000fc80000010000 */
[----:B------:R-:W-:-:S04]  /*1cab0*/  FADD.FTZ R96, R96, R135 ;  /* 0x0000008760607221 */ /* 0x000fc80000010000 */
[----:B------:R-:W-:-:S04]  /*1cac0*/  FADD.FTZ R96, R96, R147 ;  /* 0x0000009360607221 */ /* 0x000fc80000010000 */
[----:B------:R-:W-:Y:S01]  /*1cad0*/  FADD.FTZ R96, R96, R145 ;  /* 0x0000009160607221 */ /* 0x000fe20000010000 */
[----:B0-----:R-:W-:-:S03]  /*1cae0*/  LOP3.LUT P1, RZ, R140, 0x1f, RZ, 0xc0, !PT ;  /* 0x0000001f8cff7812 */ /* 0x001fc6000782c0ff */
        /* <DEDUP_REMOVED lines=27> */
[----:B------:R-:W-:-:S03]  /*1cca0*/  FADD.FTZ R98, -R96, R103 ;  /* 0x0000006760627221 */ /* 0x000fc60000010100 */
[----:B------:R-:W-:-:S04]  /*1ccb0*/  FFMA.FTZ R97, R97, R97, RZ ;  /* 0x0000006161617223 */ /* 0x000fc800000100ff */
[----:B------:R-:W-:Y:S01]  /*1ccc0*/  FFMA.FTZ R97, R98, R98, R97 ;  /* 0x0000006262617223 */ /* 0x000fe20000010061 */
[----:B------:R-:W-:-:S04]  /*1ccd0*/  FADD.FTZ R98, -R96, R105 ;  /* 0x0000006960627221 */ /* 0x000fc80000010100 */
        /* <DEDUP_REMOVED lines=42> */
[----:B------:R-:W-:-:S05]  /*1cf80*/  FFMA.FTZ R97, R98, R98, R97 ;  /* 0x0000006262617223 */ /* 0x000fca0000010061 */
        /* <DEDUP_REMOVED lines=18> */
.L_x_719:
[----:B------:R-:W-:Y:S05]  /*1d0b0*/  BSYNC.RECONVERGENT B0 ;  /* 0x0000000000007941 */ /* 0x000fea0003800200 */
.L_x_718:
[----:B0-----:R-:W-:Y:S01]  /*1d0c0*/  LOP3.LUT R96, R140, 0x1f, RZ, 0xc0, !PT ;  /* 0x0000001f8c607812 */ /* 0x001fe200078ec0ff */
[----:B------:R-:W-:Y:S01]  /*1d0d0*/  BAR.SYNC.DEFER_BLOCKING 0x0 ;  /* 0x0000000000007b1d */ /* 0x000fe20000010000 */
[----:B------:R-:W-:Y:S02]  /*1d0e0*/  MOV R98, RZ ;  /* 0x000000ff00627202 */ /* 0x000fe40000000f00 */
[----:B------:R-:W-:Y:S02]  /*1d0f0*/  ISETP.GT.U32.AND P1, PT, R96, 0x7, PT ;  /* 0x000000076000780c */ /* 0x000fe40003f24070 */
[----:B------:R-:W-:Y:S01]  /*1d100*/  CS2R R96, SRZ ;  /* 0x0000000000607805 */ /* 0x000fe2000001ff00 */
[----:B------:R-:W-:Y:S10]  /*1d110*/  BSSY.RECONVERGENT B0, `(.L_x_720) ;  /* 0x000000a000007945 */ /* 0x000ff40003800200 */
[----:B------:R-:W-:Y:S05]  /*1d120*/  @P1 BRA `(.L_x_721) ;  /* 0x0000000000201947 */ /* 0x000fea0003800000 */
[----:B------:R-:W0:Y:S01]  /*1d130*/  S2UR UR5, SR_CgaCtaId ;  /* 0x00000000000579c3 */ /* 0x000e220000008800 */
[----:B------:R-:W-:Y:S01]  /*1d140*/  UMOV UR4, 0x400 ;  /* 0x0000040000047882 */ /* 0x000fe20000000000 */
[----:B------:R-:W-:Y:S02]  /*1d150*/  IMAD.SHL.U32 R96, R140, 0x8, RZ ;  /* 0x000000088c607824 */ /* 0x000fe400078e00ff */
[----:B------:R-:W-:-:S03]  /*1d160*/  HFMA2 R98, -RZ, RZ, 0, 4.57763671875e-05 ;  /* 0x00000300ff627431 */ /* 0x000fc600000001ff */
[----:B------:R-:W-:Y:S01]  /*1d170*/  LOP3.LUT R96, R96, 0xf8, RZ, 0xc0, !PT ;  /* 0x000000f860607812 */ /* 0x000fe200078ec0ff */
[----:B0-----:R-:W-:-:S04]  /*1d180*/  ULEA UR4, UR5, UR4, 0x18 ;  /* 0x0000000405047291 */ /* 0x001fc8000f8ec0ff */
[----:B------:R-:W-:-:S09]  /*1d190*/  @UP1 UIADD3 UR4, UPT, UPT, UR4, 0x40, URZ ;  /* 0x0000004004041890 */ /* 0x000fd2000fffe0ff */
[----:B------:R-:W0:Y:S03]  /*1d1a0*/  LDS.64 R96, [R96+UR4] ;  /* 0x0000000460607984 */ /* 0x000e260008000a00 */
.L_x_721:
[----:B------:R-:W-:Y:S05]  /*1d1b0*/  BSYNC.RECONVERGENT B0 ;  /* 0x0000000000007941 */ /* 0x000fea0003800200 */
.L_x_720:
[----:B------:R-:W1:Y:S01]  /*1d1c0*/  SHFL.DOWN PT, R99, R98, 0x4, 0x1f ;  /* 0x08801f0062637f89 */ /* 0x000e6200000e0000 */
[----:B------:R-:W-:Y:S01]  /*1d1d0*/  I2FP.F32.U32 R151, R98 ;  /* 0x0000006200977245 */ /* 0x000fe20000201000 */
[----:B------:R-:W-:Y:S01]  /*1d1e0*/  IMAD.U32 R142, R117, 0x10000, RZ ;  /* 0x00010000758e7824 */ /* 0x000fe200078e00ff */
[----:B------:R-:W-:Y:S01]  /*1d1f0*/  ISETP.NE.AND P1, PT, R140, RZ, PT ;  /* 0x000000ff8c00720c */ /* 0x000fe20003f25270 */
[----:B0-----:R-:W0:Y:S01]  /*1d200*/  SHFL.DOWN PT, R149, R96, 0x4, 0x1f ;  /* 0x08801f0060957f89 */ /* 0x001e2200000e0000 */
[----:B------:R-:W-:Y:S01]  /*1d210*/  ISETP.NE.AND P2, PT, RZ, UR11, PT ;  /* 0x0000000bff007c0c */ /* 0x000fe2000bf45270 */
[----:B------:R-:W-:Y:S01]  /*1d220*/  IMAD.U32 R146, R49, 0x10000, RZ ;  /* 0x0001000031927824 */ /* 0x000fe200078e00ff */
[----:B------:R-:W-:Y:S01]  /*1d230*/  UPLOP3.LUT UP1, UPT, UPT, UPT, UP1, 0x40, 0x4 ;  /* 0x000000000004789c */ /* 0x000fe20003f2e810 */
[----:B------:R-:W-:Y:S01]  /*1d240*/  IMAD.U32 R148, R41, 0x10000, RZ ;  /* 0x0001000029947824 */ /* 0x000fe200078e00ff */
[----:B-1----:R-:W-:Y:S01]  /*1d250*/  I2FP.F32.S32 R134, R99 ;  /* 0x0000006300867245 */ /* 0x002fe20000201400 */
[----:B------:R-:W-:-:S02]  /*1d260*/  IMAD.IADD R99, R99, 0x1, R98 ;  /* 0x0000000163637824 */ /* 0x000fc400078e0262 */
[C---:B0-----:R-:W-:Y:S02]  /*1d270*/  FADD.FTZ R102, -R149.reuse, R96 ;  /* 0x0000006095667221 */ /* 0x041fe40000010100 */
[----:B------:R-:W-:Y:S01]  /*1d280*/  FMUL.FTZ R136, R149, R134 ;  /* 0x0000008695887220 */ /* 0x000fe20000410000 */
[----:B------:R-:W-:Y:S01]  /*1d290*/  I2FP.F32.S32 R98, R99 ;  /* 0x0000006300627245 */ /* 0x000fe20000201400 */
[----:B------:R-:W-:Y:S02]  /*1d2a0*/  FMUL.FTZ R102, R102, R102 ;  /* 0x0000006666667220 */ /* 0x000fe40000410000 */
[----:B------:R-:W-:Y:S02]  /*1d2b0*/  FFMA.FTZ R177, R151, R96, R136 ;  /* 0x0000006097b17223 */ /* 0x000fe40000010088 */
[----:B------:R-:W0:Y:S01]  /*1d2c0*/  MUFU.RCP R96, R98 ;  /* 0x0000006200607308 */ /* 0x000e220000001000 */
[----:B------:R-:W-:Y:S02]  /*1d2d0*/  FMUL.FTZ R151, R102, R151 ;  /* 0x0000009766977220 */ /* 0x000fe40000410000 */
[----:B------:R-:W1:Y:S02]  /*1d2e0*/  SHFL.DOWN PT, R102, R97, 0x4, 0x1f ;  /* 0x08801f0061667f89 */ /* 0x000e6400000e0000 */
[----:B------:R-:W-:Y:S01]  /*1d2f0*/  FMUL.FTZ R151, R151, R134 ;  /* 0x0000008697977220 */ /* 0x000fe20000410000 */
[----:B0-----:R-:W-:-:S05]  /*1d300*/  FMUL.FTZ R177, R96, R177 ;  /* 0x000000b160b17220 */ /* 0x001fca0000410000 */
[----:B------:R-:W0:Y:S01]  /*1d310*/  SHFL.DOWN PT, R134, R177, 0x2, 0x1f ;  /* 0x08401f00b1867f89 */ /* 0x000e2200000e0000 */
[----:B-1----:R-:W-:-:S03]  /*1d320*/  FADD.FTZ R149, R102, R97 ;  /* 0x0000006166957221 */ /* 0x002fc60000010000 */
[----:B------:R-:W1:Y:S01]  /*1d330*/  SHFL.DOWN PT, R102, R99, 0x2, 0x1f ;  /* 0x08401f0063667f89 */ /* 0x000e6200000e0000 */
[----:B------:R-:W-:Y:S01]  /*1d340*/  FFMA.FTZ R149, R96, R151, R149 ;  /* 0x0000009760957223 */ /* 0x000fe20000010095 */
[----:B0-----:R-:W-:-:S04]  /*1d350*/  FADD.FTZ R96, R177, -R134 ;  /* 0x80000086b1607221 */ /* 0x001fc80000010000 */
[----:B------:R-:W-:Y:S01]  /*1d360*/  FMUL.FTZ R97, R96, R96 ;  /* 0x0000006060617220 */ /* 0x000fe20000410000 */
[-C--:B-1----:R-:W-:Y:S01]  /*1d370*/  I2FP.F32.S32 R151, R102.reuse ;  /* 0x0000006600977245 */ /* 0x082fe20000201400 */
[----:B------:R-:W0:Y:S01]  /*1d380*/  SHFL.DOWN PT, R96, R149, 0x2, 0x1f ;  /* 0x08401f0095607f89 */ /* 0x000e2200000e0000 */
[----:B------:R-:W-:Y:S01]  /*1d390*/  IADD3 R136, PT, PT, R99, R102, RZ ;  /* 0x0000006663887210 */ /* 0x000fe20007ffe0ff */
[----:B------:R-:W-:Y:S02]  /*1d3a0*/  FMUL.FTZ R102, R98, R97 ;  /* 0x0000006162667220 */ /* 0x000fe40000410000 */
[-C--:B------:R-:W-:Y:S01]  /*1d3b0*/  FMUL.FTZ R181, R134, R151.reuse ;  /* 0x0000009786b57220 */ /* 0x080fe20000410000 */
[----:B------:R-:W-:Y:S01]  /*1d3c0*/  I2FP.F32.S32 R97, R136 ;  /* 0x0000008800617245 */ /* 0x000fe20000201400 */
[----:B------:R-:W-:Y:S02]  /*1d3d0*/  FMUL.FTZ R102, R102, R151 ;  /* 0x0000009766667220 */ /* 0x000fe40000410000 */
[----:B------:R-:W-:Y:S01]  /*1d3e0*/  FFMA.FTZ R181, R98, R177, R181 ;  /* 0x000000b162b57223 */ /* 0x000fe200000100b5 */
[----:B------:R-:W1:Y:S01]  /*1d3f0*/  SHFL.DOWN PT, R151, R136, 0x1, 0x1f ;  /* 0x08201f0088977f89 */ /* 0x000e6200000e0000 */
[----:B------:R-:W2:Y:S01]  /*1d400*/  MUFU.RCP R98, R97 ;  /* 0x0000006100627308 */ /* 0x000ea20000001000 */
[----:B0-----:R-:W-:Y:S01]  /*1d410*/  FADD.FTZ R99, R149, R96 ;  /* 0x0000006095637221 */ /* 0x001fe20000010000 */
[----:B--2---:R-:W-:-:S03]  /*1d420*/  FMUL.FTZ R134, R98, R181 ;  /* 0x000000b562867220 */ /* 0x004fc60000410000 */
[----:B------:R-:W-:Y:S02]  /*1d430*/  FFMA.FTZ R99, R98, R102, R99 ;  /* 0x0000006662637223 */ /* 0x000fe40000010063 */
[----:B------:R-:W0:Y:S01]  /*1d440*/  SHFL.DOWN PT, R177, R134, 0x1, 0x1f ;  /* 0x08201f0086b17f89 */ /* 0x000e2200000e0000 */
[----:B-1----:R-:W-:Y:S01]  /*1d450*/  IMAD.IADD R98, R136, 0x1, R151 ;  /* 0x0000000188627824 */ /* 0x002fe200078e0297 */
[----:B------:R-:W-:Y:S02]  /*1d460*/  I2FP.F32.S32 R151, R151 ;  /* 0x0000009700977245 */ /* 0x000fe40000201400 */
[----:B------:R-:W1:Y:S02]  /*1d470*/  SHFL.DOWN PT, R96, R99, 0x1, 0x1f ;  /* 0x08201f0063607f89 */ /* 0x000e6400000e0000 */
[----:B------:R-:W-:-:S06]  /*1d480*/  I2FP.F32.S32 R98, R98 ;  /* 0x0000006200627245 */ /* 0x000fcc0000201400 */
[----:B------:R-:W2:Y:S01]  /*1d490*/  MUFU.RCP R98, R98 ;  /* 0x0000006200627308 */ /* 0x000ea20000001000 */
[----:B0-----:R-:W-:Y:S01]  /*1d4a0*/  FADD.FTZ R102, R134, -R177 ;  /* 0x800000b186667221 */ /* 0x001fe20000010000 */
[----:B------:R-:W-:-:S03]  /*1d4b0*/  FMUL.FTZ R136, R177, R151 ;  /* 0x00000097b1887220 */ /* 0x000fc60000410000 */
[----:B------:R-:W-:Y:S01]  /*1d4c0*/  FMUL.FTZ R102, R102, R102 ;  /* 0x0000006666667220 */ /* 0x000fe20000410000 */
[----:B------:R-:W-:Y:S01]  /*1d4d0*/  FFMA.FTZ R149, R97, R134, R136 ;  /* 0x0000008661957223 */ /* 0x000fe20000010088 */
[----:B------:R-:W-:Y:S02]  /*1d4e0*/  IMAD.U32 R136, R109, 0x10000, RZ ;  /* 0x000100006d887824 */ /* 0x000fe400078e00ff */
[----:B------:R-:W-:Y:S01]  /*1d4f0*/  FMUL.FTZ R102, R97, R102 ;  /* 0x0000006661667220 */ /* 0x000fe20000410000 */
[----:B-1----:R-:W-:Y:S01]  /*1d500*/  FADD.FTZ R97, R99, R96 ;  /* 0x0000006063617221 */ /* 0x002fe20000010000 */
[----:B--2---:R-:W-:Y:S02]  /*1d510*/  FMUL.FTZ R99, R98, R149 ;  /* 0x0000009562637220 */ /* 0x004fe40000410000 */
[----:B------:R-:W-:Y:S01]  /*1d520*/  FMUL.FTZ R102, R102, R151 ;  /* 0x0000009766667220 */ /* 0x000fe20000410000 */
[----:B------:R-:W-:Y:S02]  /*1d530*/  SHF.L.U32 R151, R64, 0x10, RZ ;  /* 0x0000001040977819 */ /* 0x000fe400000006ff */
[----:B------:R0:W1:Y:S01]  /*1d540*/  SHFL.IDX PT, R177, R99, RZ, 0x1f ;  /* 0x00001fff63b17589 */ /* 0x00006200000e0000 */
[----:B------:R-:W-:-:S02]  /*1d550*/  FFMA.FTZ R102, R98, R102, R97 ;  /* 0x0000006662667223 */ /* 0x000fc40000010061 */
[----:B------:R-:W2:Y:S03]  /*1d560*/  LDC R98, c[0x0][0x448] ;  /* 0x00011200ff627b82 */ /* 0x000ea60000000800 */
[----:B------:R-:W2:Y:S01]  /*1d570*/  SHFL.IDX PT, R149, R102, RZ, 0x1f ;  /* 0x00001fff66957589 */ /* 0x000ea200000e0000 */
[----:B0-----:R-:W-:-:S04]  /*1d580*/  SHF.L.U32 R99, R52, 0x10, RZ ;  /* 0x0000001034637819 */ /* 0x001fc800000006ff */
[----:B------:R-:W0:Y:S01]  /*1d590*/  @!P1 LDC.64 R96, c[0x0][0x3c0] ;  /* 0x0000f000ff609b82 */ /* 0x000e220000000a00 */
[C---:B-1----:R-:W-:Y:S01]  /*1d5a0*/  FMUL.FTZ R134, R177.reuse, R177 ;  /* 0x000000b1b1867220 */ /* 0x042fe20000410000 */
[----:B------:R-:W-:Y:S01]  /*1d5b0*/  FSEL R138, R177, RZ, !P2 ;  /* 0x000000ffb18a7208 */ /* 0x000fe20005000000 */
[----:B--2---:R-:W-:-:S03]  /*1d5c0*/  FFMA.FTZ R98, R149, UR14, R98 ;  /* 0x0000000e95627c23 */ /* 0x004fc60008010062 */
[----:B------:R-:W-:Y:S01]  /*1d5d0*/  FSEL R149, R134, RZ, P2 ;  /* 0x000000ff86957208 */ /* 0x000fe20001000000 */
[----:B------:R-:W-:Y:S02]  /*1d5e0*/  IMAD.U32 R134, R84, 0x10000, RZ ;  /* 0x0001000054867824 */ /* 0x000fe400078e00ff */
[----:B0-----:R-:W-:-:S04]  /*1d5f0*/  @!P1 IMAD.WIDE R96, R15, 0x4, R96 ;  /* 0x000000040f609825 */ /* 0x001fc800078e0260 */
[----:B------:R-:W-:Y:S01]  /*1d600*/  FADD.FTZ R149, R98, R149 ;  /* 0x0000009562957221 */ /* 0x000fe20000010000 */
[----:B------:R-:W-:Y:S01]  /*1d610*/  FADD.FTZ R98, -R138, R101 ;  /* 0x000000658a627221 */ /* 0x000fe20000010100 */
[----:B------:R-:W-:Y:S01]  /*1d620*/  IMAD.U32 R101, R14, 0x10000, RZ ;  /* 0x000100000e657824 */ /* 0x000fe200078e00ff */
[----:B------:R0:W-:Y:S03]  /*1d630*/  @!P1 STG.E desc[UR8][R96.64], R177 ;  /* 0x000000b160009986 */ /* 0x0001e6000c101908 */
[----:B------:R-:W1:Y:S01]  /*1d640*/  MUFU.RSQ R149, R149 ;  /* 0x0000009500957308 */ /* 0x000e620000001400 */
[----:B0-----:R-:W-:Y:S01]  /*1d650*/  SHF.L.U32 R97, R120, 0x10, RZ ;  /* 0x0000001078617819 */ /* 0x001fe200000006ff */
[----:B------:R-:W-:Y:S01]  /*1d660*/  FADD.FTZ R96, -R138, R105 ;  /* 0x000000698a607221 */ /* 0x000fe20000010100 */
[----:B------:R-:W-:Y:S02]  /*1d670*/  SHF.L.U32 R105, R65, 0x10, RZ ;  /* 0x0000001041697819 */ /* 0x000fe400000006ff */
[----:B------:R-:W-:Y:S01]  /*1d680*/  SHF.L.U32 R177, R68, 0x10, RZ ;  /* 0x0000001044b17819 */ /* 0x000fe200000006ff */
[C---:B-1----:R-:W-:Y:S01]  /*1d690*/  FMUL.FTZ R98, R149.reuse, R98 ;  /* 0x0000006295627220 */ /* 0x042fe20000410000 */
[----:B------:R-:W-:-:S03]  /*1d6a0*/  FMUL.FTZ R96, R149, R96 ;  /* 0x0000006095607220 */ /* 0x000fc60000410000 */
[C---:B------:R-:W-:Y:S01]  /*1d6b0*/  FFMA.FTZ R102, R98.reuse, R99, R101 ;  /* 0x0000006362667223 */ /* 0x040fe20000010065 */
[----:B------:R-:W-:Y:S01]  /*1d6c0*/  FFMA.FTZ R101, R98, R151, R134 ;  /* 0x0000009762657223 */ /* 0x000fe20000010086 */
[----:B------:R-:W-:Y:S01]  /*1d6d0*/  FADD.FTZ R98, -R138, R103 ;  /* 0x000000678a627221 */ /* 0x000fe20000010100 */
[----:B------:R-:W-:Y:S01]  /*1d6e0*/  IMAD.U32 R99, R119, 0x10000, RZ ;  /* 0x0001000077637824 */ /* 0x000fe200078e00ff */
[----:B------:R-:W-:Y:S02]  /*1d6f0*/  SHF.L.U32 R151, R118, 0x10, RZ ;  /* 0x0000001076977819 */ /* 0x000fe400000006ff */
[----:B------:R-:W-:-:S04]  /*1d700*/  FMUL.FTZ R98, R149, R98 ;  /* 0x0000006295627220 */ /* 0x000fc80000410000 */
[C---:B------:R-:W-:Y:S01]  /*1d710*/  FFMA.FTZ R103, R98.reuse, R97, R99 ;  /* 0x0000006162677223 */ /* 0x040fe20000010063 */
[----:B------:R-:W-:Y:S01]  /*1d720*/  FFMA.FTZ R142, R98, R151, R142 ;  /* 0x00000097628e7223 */ /* 0x000fe2000001008e */
[----:B------:R-:W-:Y:S01]  /*1d730*/  SHF.L.U32 R97, R53, 0x10, RZ ;  /* 0x0000001035617819 */ /* 0x000fe200000006ff */
[----:B------:R-:W-:Y:S02]  /*1d740*/  IMAD.U32 R99, R13, 0x10000, RZ ;  /* 0x000100000d637824 */ /* 0x000fe400078e00ff */
[----:B------:R-:W-:Y:S02]  /*1d750*/  IMAD.U32 R98, R85, 0x10000, RZ ;  /* 0x0001000055627824 */ /* 0x000fe400078e00ff */
[----:B------:R-:W-:Y:S01]  /*1d760*/  FFMA.FTZ R134, R96, R97, R99 ;  /* 0x0000006160867223 */ /* 0x000fe20000010063 */
[----:B------:R-:W-:Y:S01]  /*1d770*/  SHF.L.U32 R97, R116, 0x10, RZ ;  /* 0x0000001074617819 */ /* 0x000fe200000006ff */
[----:B------:R-:W-:Y:S01]  /*1d780*/  FFMA.FTZ R105, R96, R105, R98 ;  /* 0x0000006960697223 */ /* 0x000fe20000010062 */
[----:B------:R-:W-:Y:S01]  /*1d790*/  FADD.FTZ R96, -R138, R107 ;  /* 0x0000006b8a607221 */ /* 0x000fe20000010100 */
[----:B------:R-:W-:-:S02]  /*1d7a0*/  IMAD.U32 R99, R115, 0x10000, RZ ;  /* 0x0001000073637824 */ /* 0x000fc400078e00ff */
[----:B------:R-:W-:Y:S02]  /*1d7b0*/  IMAD.U32 R98, R113, 0x10000, RZ ;  /* 0x0001000071627824 */ /* 0x000fe400078e00ff */
[----:B------:R-:W-:-:S04]  /*1d7c0*/  FMUL.FTZ R96, R149, R96 ;  /* 0x0000006095607220 */ /* 0x000fc80000410000 */
[----:B------:R-:W-:Y:S01]  /*1d7d0*/  FFMA.FTZ R107, R96, R97, R99 ;  /* 0x00000061606b7223 */ /* 0x000fe20000010063 */
[----:B------:R-:W-:Y:S01]  /*1d7e0*/  SHF.L.U32 R97, R114, 0x10, RZ ;  /* 0x0000001072617819 */ /* 0x000fe200000006ff */
[----:B------:R-:W-:-:S04]  /*1d7f0*/  IMAD.U32 R99, R12, 0x10000, RZ ;  /* 0x000100000c637824 */ /* 0x000fc800078e00ff */
[----:B------:R-:W-:Y:S01]  /*1d800*/  FFMA.FTZ R144, R96, R97, R98 ;  /* 0x0000006160907223 */ /* 0x000fe20000010062 */
[----:B------:R-:W-:Y:S01]  /*1d810*/  FADD.FTZ R96, -R138, R131 ;  /* 0x000000838a607221 */ /* 0x000fe20000010100 */
[----:B------:R-:W-:Y:S01]  /*1d820*/  SHF.L.U32 R97, R54, 0x10, RZ ;  /* 0x0000001036617819 */ /* 0x000fe200000006ff */
[----:B------:R-:W-:Y:S02]  /*1d830*/  IMAD.U32 R98, R86, 0x10000, RZ ;  /* 0x0001000056627824 */ /* 0x000fe400078e00ff */
[----:B------:R-:W-:Y:S01]  /*1d840*/  FMUL.FTZ R96, R149, R96 ;  /* 0x0000006095607220 */ /* 0x000fe20000410000 */
[----:B------:R-:W-:-:S03]  /*1d850*/  IMAD.U32 R131, R111, 0x10000, RZ ;  /* 0x000100006f837824 */ /* 0x000fc600078e00ff */
[----:B------:R-:W-:Y:S01]  /*1d860*/  FFMA.FTZ R97, R96, R97, R99 ;  /* 0x0000006160617223 */ /* 0x000fe20000010063 */
[----:B------:R-:W-:-:S05]  /*1d870*/  SHF.L.U32 R99, R66, 0x10, RZ ;  /* 0x0000001042637819 */ /* 0x000fca00000006ff */
[----:B------:R-:W-:Y:S01]  /*1d880*/  FFMA.FTZ R150, R96, R99, R98 ;  /* 0x0000006360967223 */ /* 0x000fe20000010062 */
[----:B------:R-:W-:Y:S01]  /*1d890*/  FADD.FTZ R96, -R138, R137 ;  /* 0x000000898a607221 */ /* 0x000fe20000010100 */
[----:B------:R-:W-:-:S03]  /*1d8a0*/  SHF.L.U32 R99, R112, 0x10, RZ ;  /* 0x0000001070637819 */ /* 0x000fc600000006ff */
[----:B------:R-:W-:-:S04]  /*1d8b0*/  FMUL.FTZ R96, R149, R96 ;  /* 0x0000006095607220 */ /* 0x000fc80000410000 */
[----:B------:R-:W-:Y:S01]  /*1d8c0*/  FFMA.FTZ R98, R96, R99, R131 ;  /* 0x0000006360627223 */ /* 0x000fe20000010083 */
[----:B------:R-:W-:Y:S01]  /*1d8d0*/  SHF.L.U32 R99, R110, 0x10, RZ ;  /* 0x000000106e637819 */ /* 0x000fe200000006ff */
[----:B------:R-:W-:-:S03]  /*1d8e0*/  IMAD.U32 R131, R11, 0x10000, RZ ;  /* 0x000100000b837824 */ /* 0x000fc600078e00ff */
[----:B------:R-:W-:Y:S01]  /*1d8f0*/  F2FP.BF16.F32.PACK_AB R98, R98, R97 ;  /* 0x000000616262723e */ /* 0x000fe200000010ff */
        /* <DEDUP_REMOVED lines=13> */
[----:B------:R-:W-:-:S04]  /*1d9d0*/  SHF.L.U32 R131, R50, 0x10, RZ ;  /* 0x0000001032837819 */ /* 0x000fc800000006ff */
[----:B------:R-:W-:Y:S01]  /*1d9e0*/  F2FP.BF16.F32.PACK_AB R99, R136, R99 ;  /* 0x000000638863723e */ /* 0x000fe200000010ff */
[----:B------:R-:W-:Y:S01]  /*1d9f0*/  FFMA.FTZ R147, R96, R131, R146 ;  /* 0x0000008360937223 */ /* 0x000fe20000010092 */
[----:B------:R-:W-:Y:S01]  /*1da00*/  FADD.FTZ R146, -R138, R145 ;  /* 0x000000918a927221 */ /* 0x000fe20000010100 */
[----:B------:R-:W0:Y:S01]  /*1da10*/  @!P1 LDC.64 R96, c[0x0][0x3c8] ;  /* 0x0000f200ff609b82 */ /* 0x000e220000000a00 */
[----:B------:R-:W-:Y:S02]  /*1da20*/  IMAD.U32 R131, R10, 0x10000, RZ ;  /* 0x000100000a837824 */ /* 0x000fe400078e00ff */
[----:B------:R-:W-:Y:S01]  /*1da30*/  FMUL.FTZ R146, R149, R146 ;  /* 0x0000009295927220 */ /* 0x000fe20000410000 */
[----:B0-----:R-:W-:Y:S01]  /*1da40*/  @!P1 IMAD.WIDE R136, R15, 0x4, R96 ;  /* 0x000000040f889825 */ /* 0x001fe200078e0260 */
[----:B------:R-:W-:-:S03]  /*1da50*/  F2FP.BF16.F32.PACK_AB R97, R107, R134 ;  /* 0x000000866b61723e */ /* 0x000fc600000010ff */
[----:B------:R-:W0:Y:S01]  /*1da60*/  LDC.64 R134, c[0x0][0x428] ;  /* 0x00010a00ff867b82 */ /* 0x000e220000000a00 */
[----:B------:R-:W-:Y:S01]  /*1da70*/  SHF.L.U32 R107, R56, 0x10, RZ ;  /* 0x00000010386b7819 */ /* 0x000fe200000006ff */
[----:B------:R1:W-:Y:S01]  /*1da80*/  @!P1 STG.E desc[UR8][R136.64], R149 ;  /* 0x0000009588009986 */ /* 0x0003e2000c101908 */
[----:B------:R-:W-:-:S03]  /*1da90*/  F2FP.BF16.F32.PACK_AB R96, R103, R102 ;  /* 0x000000666760723e */ /* 0x000fc600000010ff */
[----:B------:R-:W-:Y:S01]  /*1daa0*/  FFMA.FTZ R145, R146, R107, R131 ;  /* 0x0000006b92917223 */ /* 0x000fe20000010083 */
[----:B------:R-:W-:Y:S01]  /*1dab0*/  SHF.L.U32 R131, R69, 0x10, RZ ;  /* 0x0000001045837819 */ /* 0x000fe200000006ff */
[----:B-1----:R-:W-:Y:S02]  /*1dac0*/  IMAD.U32 R136, R80, 0x10000, RZ ;  /* 0x0001000050887824 */ /* 0x002fe400078e00ff */
[----:B------:R-:W-:Y:S02]  /*1dad0*/  IMAD.U32 R137, R35, 0x10000, RZ ;  /* 0x0001000023897824 */ /* 0x000fe400078e00ff */
[----:B------:R-:W-:Y:S01]  /*1dae0*/  FFMA.FTZ R107, R146, R177, R136 ;  /* 0x000000b1926b7223 */ /* 0x000fe20000010088 */
[----:B------:R-:W-:Y:S01]  /*1daf0*/  FADD.FTZ R136, -R138, R153 ;  /* 0x000000998a887221 */ /* 0x000fe20000010100 */
[----:B------:R-:W-:-:S03]  /*1db00*/  IMAD.U32 R146, R45, 0x10000, RZ ;  /* 0x000100002d927824 */ /* 0x000fc600078e00ff */
[----:B------:R-:W-:Y:S01]  /*1db10*/  FMUL.FTZ R136, R149, R136 ;  /* 0x0000008895887220 */ /* 0x000fe20000410000 */
[----:B0-----:R-:W-:-:S05]  /*1db20*/  IMAD.WIDE.U32 R102, R100, 0x10, R134 ;  /* 0x0000001064667825 */ /* 0x001fca00078e0086 */
[----:B------:R0:W-:Y:S02]  /*1db30*/  STG.E.128 desc[UR8][R102.64], R96 ;  /* 0x0000006066007986 */ /* 0x0001e4000c101d08 */
[----:B0-----:R-:W-:Y:S01]  /*1db40*/  SHF.L.U32 R97, R48, 0x10, RZ ;  /* 0x0000001030617819 */ /* 0x001fe200000006ff */
[----:B------:R-:W-:Y:S02]  /*1db50*/  IMAD.U32 R99, R47, 0x10000, RZ ;  /* 0x000100002f637824 */ /* 0x000fe400078e00ff */
[----:B------:R-:W-:Y:S01]  /*1db60*/  FADD.FTZ R96, -R138, R155 ;  /* 0x0000009b8a607221 */ /* 0x000fe20000010100 */
[----:B------:R-:W-:Y:S02]  /*1db70*/  IMAD.U32 R98, R81, 0x10000, RZ ;  /* 0x0001000051627824 */ /* 0x000fe400078e00ff */
[----:B------:R-:W-:Y:S01]  /*1db80*/  FFMA.FTZ R154, R136, R97, R99 ;  /* 0x00000061889a7223 */ /* 0x000fe20000010063 */
[----:B------:R-:W-:Y:S01]  /*1db90*/  SHF.L.U32 R97, R46, 0x10, RZ ;  /* 0x000000102e617819 */ /* 0x000fe200000006ff */
[----:B------:R-:W-:Y:S01]  /*1dba0*/  FMUL.FTZ R96, R149, R96 ;  /* 0x0000006095607220 */ /* 0x000fe20000410000 */
[----:B------:R-:W-:-:S02]  /*1dbb0*/  IMAD.U32 R99, R9, 0x10000, RZ ;  /* 0x0001000009637824 */ /* 0x000fc400078e00ff */
[----:B------:R-:W-:Y:S02]  /*1dbc0*/  IMAD.U32 R103, R8, 0x10000, RZ ;  /* 0x0001000008677824 */ /* 0x000fe400078e00ff */
[----:B------:R-:W-:Y:S01]  /*1dbd0*/  FFMA.FTZ R146, R136, R97, R146 ;  /* 0x0000006188927223 */ /* 0x000fe20000010092 */
[----:B------:R-:W-:Y:S01]  /*1dbe0*/  SHF.L.U32 R97, R57, 0x10, RZ ;  /* 0x0000001039617819 */ /* 0x000fe200000006ff */
[----:B------:R-:W-:Y:S01]  /*1dbf0*/  FFMA.FTZ R131, R96, R131, R98 ;  /* 0x0000008360837223 */ /* 0x000fe20000010062 */
[----:B------:R-:W-:Y:S02]  /*1dc00*/  IMAD.U32 R98, R82, 0x10000, RZ ;  /* 0x0001000052627824 */ /* 0x000fe400078e00ff */
[----:B------:R-:W-:Y:S01]  /*1dc10*/  FADD.FTZ R136, -R138, R143 ;  /* 0x0000008f8a887221 */ /* 0x000fe20000010100 */
[----:B------:R-:W-:Y:S01]  /*1dc20*/  FFMA.FTZ R153, R96, R97, R99 ;  /* 0x0000006160997223 */ /* 0x000fe20000010063 */
[----:B------:R-:W-:Y:S01]  /*1dc30*/  FADD.FTZ R96, -R138, R161 ;  /* 0x000000a18a607221 */ /* 0x000fe20000010100 */
[----:B------:R-:W-:Y:S01]  /*1dc40*/  SHF.L.U32 R97, R44, 0x10, RZ ;  /* 0x000000102c617819 */ /* 0x000fe200000006ff */
[----:B------:R-:W-:-:S02]  /*1dc50*/  IMAD.U32 R99, R43, 0x10000, RZ ;  /* 0x000100002b637824 */ /* 0x000fc400078e00ff */
[C---:B------:R-:W-:Y:S01]  /*1dc60*/  FMUL.FTZ R136, R149.reuse, R136 ;  /* 0x0000008895887220 */ /* 0x040fe20000410000 */
[----:B------:R-:W-:-:S04]  /*1dc70*/  FMUL.FTZ R96, R149, R96 ;  /* 0x0000006095607220 */ /* 0x000fc80000410000 */
[----:B------:R-:W-:Y:S01]  /*1dc80*/  FFMA.FTZ R158, R96, R97, R99 ;  /* 0x00000061609e7223 */ /* 0x000fe20000010063 */
[----:B------:R-:W-:Y:S02]  /*1dc90*/  SHF.L.U32 R97, R42, 0x10, RZ ;  /* 0x000000102a617819 */ /* 0x000fe400000006ff */
[----:B------:R-:W-:Y:S02]  /*1dca0*/  F2FP.BF16.F32.PACK_AB R99, R147, R152 ;  /* 0x000000989363723e */ /* 0x000fe400000010ff */
[----:B------:R-:W-:Y:S01]  /*1dcb0*/  SHF.L.U32 R147, R70, 0x10, RZ ;  /* 0x0000001046937819 */ /* 0x000fe200000006ff */
[----:B------:R-:W-:Y:S01]  /*1dcc0*/  FFMA.FTZ R148, R96, R97, R148 ;  /* 0x0000006160947223 */ /* 0x000fe20000010094 */
[----:B------:R-:W-:Y:S01]  /*1dcd0*/  FADD.FTZ R96, -R138, R163 ;  /* 0x000000a38a607221 */ /* 0x000fe20000010100 */
[----:B------:R-:W-:-:S03]  /*1dce0*/  SHF.L.U32 R97, R58, 0x10, RZ ;  /* 0x000000103a617819 */ /* 0x000fc600000006ff */
[----:B------:R-:W-:-:S04]  /*1dcf0*/  FMUL.FTZ R96, R149, R96 ;  /* 0x0000006095607220 */ /* 0x000fc80000410000 */
[C---:B------:R-:W-:Y:S01]  /*1dd00*/  FFMA.FTZ R102, R96.reuse, R97, R103 ;  /* 0x0000006160667223 */ /* 0x040fe20000010067 */
[----:B------:R-:W-:Y:S01]  /*1dd10*/  FFMA.FTZ R147, R96, R147, R98 ;  /* 0x0000009360937223 */ /* 0x000fe20000010062 */
[----:B------:R-:W-:Y:S01]  /*1dd20*/  FADD.FTZ R96, -R138, R169 ;  /* 0x000000a98a607221 */ /* 0x000fe20000010100 */
[----:B------:R-:W-:Y:S01]  /*1dd30*/  SHF.L.U32 R97, R40, 0x10, RZ ;  /* 0x0000001028617819 */ /* 0x000fe200000006ff */
[----:B------:R-:W-:Y:S01]  /*1dd40*/  IMAD.U32 R103, R39, 0x10000, RZ ;  /* 0x0001000027677824 */ /* 0x000fe200078e00ff */
[----:B------:R-:W-:Y:S01]  /*1dd50*/  F2FP.BF16.F32.PACK_AB R98, R151, R150 ;  /* 0x000000969762723e */ /* 0x000fe200000010ff */
[----:B------:R-:W-:Y:S01]  /*1dd60*/  FMUL.FTZ R96, R149, R96 ;  /* 0x0000006095607220 */ /* 0x000fe20000410000 */
[----:B------:R-:W-:-:S03]  /*1dd70*/  IMAD.U32 R150, R37, 0x10000, RZ ;  /* 0x0001000025967824 */ /* 0x000fc600078e00ff */
[----:B------:R-:W-:Y:S01]  /*1dd80*/  FFMA.FTZ R151, R96, R97, R103 ;  /* 0x0000006160977223 */ /* 0x000fe20000010067 */
[----:B------:R-:W-:Y:S01]  /*1dd90*/  SHF.L.U32 R97, R38, 0x10, RZ ;  /* 0x0000001026617819 */ /* 0x000fe200000006ff */
[----:B------:R-:W-:-:S03]  /*1dda0*/  IMAD.U32 R103, R7, 0x10000, RZ ;  /* 0x0001000007677824 */ /* 0x000fc600078e00ff */
[----:B------:R-:W-:Y:S01]  /*1ddb0*/  F2FP.BF16.F32.PACK_AB R102, R151, R102 ;  /* 0x000000669766723e */ /* 0x000fe200000010ff */
[----:B------:R-:W-:Y:S01]  /*1ddc0*/  FFMA.FTZ R150, R96, R97, R150 ;  /* 0x0000006160967223 */ /* 0x000fe20000010096 */
[----:B------:R-:W-:Y:S01]  /*1ddd0*/  F2FP.BF16.F32.PACK_AB R96, R142, R101 ;  /* 0x000000658e60723e */ /* 0x000fe200000010ff */
[----:B------:R-:W-:Y:S01]  /*1dde0*/  IMAD.U32 R142, R83, 0x10000, RZ ;  /* 0x00010000538e7824 */ /* 0x000fe200078e00ff */
[----:B------:R-:W-:Y:S02]  /*1ddf0*/  SHF.L.U32 R101, R59, 0x10, RZ ;  /* 0x000000103b657819 */ /* 0x000fe400000006ff */
[----:B------:R-:W-:-:S03]  /*1de00*/  F2FP.BF16.F32.PACK_AB R97, R144, R105 ;  /* 0x000000699061723e */ /* 0x000fc600000010ff */
[----:B------:R-:W-:Y:S01]  /*1de10*/  FFMA.FTZ R103, R136, R101, R103 ;  /* 0x0000006588677223 */ /* 0x000fe20000010067 */
[----:B------:R-:W-:-:S05]  /*1de20*/  SHF.L.U32 R101, R71, 0x10, RZ ;  /* 0x0000001047657819 */ /* 0x000fca00000006ff */
[----:B------:R-:W-:Y:S01]  /*1de30*/  FFMA.FTZ R105, R136, R101, R142 ;  /* 0x0000006588697223 */ /* 0x000fe2000001008e */
[----:B------:R-:W-:Y:S01]  /*1de40*/  FADD.FTZ R136, -R138, R141 ;  /* 0x0000008d8a887221 */ /* 0x000fe20000010100 */
[----:B------:R-:W-:Y:S01]  /*1de50*/  SHF.L.U32 R101, R36, 0x10, RZ ;  /* 0x0000001024657819 */ /* 0x000fe200000006ff */
[----:B------:R-:W-:Y:S02]  /*1de60*/  IMAD.U32 R142, R33, 0x10000, RZ ;  /* 0x00010000218e7824 */ /* 0x000fe400078e00ff */
[----:B------:R-:W-:Y:S01]  /*1de70*/  FMUL.FTZ R136, R149, R136 ;  /* 0x0000008895887220 */ /* 0x000fe20000410000 */
[----:B------:R-:W-:-:S03]  /*1de80*/  IMAD.U32 R141, R6, 0x10000, RZ ;  /* 0x00010000068d7824 */ /* 0x000fc600078e00ff */
[----:B------:R-:W-:Y:S01]  /*1de90*/  FFMA.FTZ R144, R136, R101, R137 ;  /* 0x0000006588907223 */ /* 0x000fe20000010089 */
[----:B------:R-:W-:-:S04]  /*1dea0*/  SHF.L.U32 R101, R34, 0x10, RZ ;  /* 0x0000001022657819 */ /* 0x000fc800000006ff */
[----:B------:R-:W-:Y:S01]  /*1deb0*/  F2FP.BF16.F32.PACK_AB R103, R144, R103 ;  /* 0x000000679067723e */ /* 0x000fe200000010ff */
[----:B------:R-:W-:Y:S01]  /*1dec0*/  FFMA.FTZ R152, R136, R101, R142 ;  /* 0x0000006588987223 */ /* 0x000fe2000001008e */
[----:B------:R-:W-:Y:S01]  /*1ded0*/  F2FP.BF16.F32.PACK_AB R101, R158, R153 ;  /* 0x000000999e65723e */ /* 0x000fe200000010ff */
[----:B------:R-:W0:Y:S02]  /*1dee0*/  LDC.64 R136, c[0x0][0x430] ;  /* 0x00010c00ff887b82 */ /* 0x000e240000000a00 */
[----:B0-----:R-:W-:Y:S01]  /*1def0*/  IMAD.WIDE.U32 R142, R100, 0x10, R136 ;  /* 0x00000010648e7825 */ /* 0x001fe200078e0088 */
[----:B------:R-:W-:-:S03]  /*1df00*/  F2FP.BF16.F32.PACK_AB R100, R154, R145 ;  /* 0x000000919a64723e */ /* 0x000fc600000010ff */
[----:B------:R-:W-:Y:S01]  /*1df10*/  FADD.FTZ R154, -R138, R139 ;  /* 0x0000008b8a9a7221 */ /* 0x000fe20000010100 */
[----:B------:R-:W-:Y:S01]  /*1df20*/  SHF.L.U32 R139, R60, 0x10, RZ ;  /* 0x000000103c8b7819 */ /* 0x000fe200000006ff */
[--C-:B------:R-:W-:Y:S01]  /*1df30*/  IMAD.WIDE.U32 R144, R104, 0x10, R134.reuse ;  /* 0x0000001068907825 */ /* 0x100fe200078e0086 */
[----:B------:R0:W-:Y:S03]  /*1df40*/  STG.E.128 desc[UR8][R142.64], R96 ;  /* 0x000000608e007986 */ /* 0x0001e6000c101d08 */
[----:B------:R-:W-:Y:S01]  /*1df50*/  FMUL.FTZ R154, R149, R154 ;  /* 0x0000009a959a7220 */ /* 0x000fe20000410000 */
[----:B------:R-:W-:Y:S01]  /*1df60*/  IMAD.WIDE.U32 R134, R106, 0x10, R134 ;  /* 0x000000106a867825 */ /* 0x000fe200078e0086 */
[----:B------:R1:W-:Y:S03]  /*1df70*/  STG.E.128 desc[UR8][R144.64], R100 ;  /* 0x0000006490007986 */ /* 0x0003e6000c101d08 */
[----:B------:R-:W-:Y:S01]  /*1df80*/  FFMA.FTZ R141, R154, R139, R141 ;  /* 0x0000008b9a8d7223 */ /* 0x000fe2000001008d */
[----:B------:R-:W-:-:S02]  /*1df90*/  SHF.L.U32 R139, R75, 0x10, RZ ;  /* 0x000000104b8b7819 */ /* 0x000fc400000006ff */
[----:B0-----:R-:W-:Y:S01]  /*1dfa0*/  SHF.L.U32 R97, R72, 0x10, RZ ;  /* 0x0000001048617819 */ /* 0x001fe200000006ff */
[----:B------:R-:W-:Y:S02]  /*1dfb0*/  IMAD.U32 R96, R76, 0x10000, RZ ;  /* 0x000100004c607824 */ /* 0x000fe400078e00ff */
[----:B------:R-:W-:Y:S01]  /*1dfc0*/  IMAD.U32 R99, R31, 0x10000, RZ ;  /* 0x000100001f637824 */ /* 0x000fe200078e00ff */
[----:B-1----:R-:W-:Y:S01]  /*1dfd0*/  SHF.L.U32 R101, R30, 0x10, RZ ;  /* 0x000000101e657819 */ /* 0x002fe200000006ff */
[----:B------:R-:W-:Y:S01]  /*1dfe0*/  FFMA.FTZ R154, R154, R97, R96 ;  /* 0x000000619a9a7223 */ /* 0x000fe20000010060 */
[----:B------:R-:W-:Y:S01]  /*1dff0*/  FADD.FTZ R96, -R138, R157 ;  /* 0x0000009d8a607221 */ /* 0x000fe20000010100 */
[----:B------:R-:W-:Y:S01]  /*1e000*/  SHF.L.U32 R97, R32, 0x10, RZ ;  /* 0x0000001020617819 */ /* 0x000fe200000006ff */
[----:B------:R-:W-:Y:S01]  /*1e010*/  IMAD.U32 R98, R29, 0x10000, RZ ;  /* 0x000100001d627824 */ /* 0x000fe200078e00ff */
[----:B------:R-:W-:Y:S01]  /*1e020*/  SHF.L.U32 R103, R73, 0x10, RZ ;  /* 0x0000001049677819 */ /* 0x000fe200000006ff */
        /* <DEDUP_REMOVED lines=9> */
[C---:B------:R-:W-:Y:S01]  /*1e0c0*/  FFMA.FTZ R101, R96.reuse, R97, R99 ;  /* 0x0000006160657223 */ /* 0x040fe20000010063 */
[----:B------:R-:W-:Y:S01]  /*1e0d0*/  FFMA.FTZ R144, R96, R103, R98 ;  /* 0x0000006760907223 */ /* 0x000fe20000010062 */
[----:B------:R-:W-:Y:S01]  /*1e0e0*/  FADD.FTZ R96, -R138, R171 ;  /* 0x000000ab8a607221 */ /* 0x000fe20000010100 */
[----:B------:R-:W-:Y:S01]  /*1e0f0*/  SHF.L.U32 R97, R28, 0x10, RZ ;  /* 0x000000101c617819 */ /* 0x000fe200000006ff */
[----:B------:R-:W-:Y:S01]  /*1e100*/  IMAD.U32 R99, R27, 0x10000, RZ ;  /* 0x000100001b637824 */ /* 0x000fe200078e00ff */
[----:B------:R-:W-:Y:S01]  /*1e110*/  SHF.L.U32 R103, R26, 0x10, RZ ;  /* 0x000000101a677819 */ /* 0x000fe200000006ff */
        /* <DEDUP_REMOVED lines=9> */
[----:B------:R-:W-:Y:S01]  /*1e1b0*/  IMAD.U32 R98, R78, 0x10000, RZ ;  /* 0x000100004e627824 */ /* 0x000fe200078e00ff */
[----:B------:R-:W-:Y:S02]  /*1e1c0*/  F2FP.BF16.F32.PACK_AB R101, R158, R101 ;  /* 0x000000659e65723e */ /* 0x000fe400000010ff */
        /* <DEDUP_REMOVED lines=10> */
[C---:B------:R-:W-:Y:S01]  /*1e270*/  FADD.FTZ R96, -R138.reuse, R167 ;  /* 0x000000a78a607221 */ /* 0x040fe20000010100 */
[----:B------:R-:W-:Y:S01]  /*1e280*/  SHF.L.U32 R97, R63, 0x10, RZ ;  /* 0x000000103f617819 */ /* 0x000fe200000006ff */
[----:B------:R-:W-:Y:S02]  /*1e290*/  IMAD.U32 R99, R3, 0x10000, RZ ;  /* 0x0001000003637824 */ /* 0x000fe400078e00ff */
[----:B------:R-:W-:Y:S01]  /*1e2a0*/  FADD.FTZ R138, -R138, R179 ;  /* 0x000000b38a8a7221 */ /* 0x000fe20000010100 */
[----:B------:R-:W-:Y:S01]  /*1e2b0*/  FMUL.FTZ R96, R149, R96 ;  /* 0x0000006095607220 */ /* 0x000fe20000410000 */
[----:B------:R-:W-:Y:S01]  /*1e2c0*/  IMAD.U32 R98, R79, 0x10000, RZ ;  /* 0x000100004f627824 */ /* 0x000fe200078e00ff */
[----:B------:R-:W-:Y:S01]  /*1e2d0*/  F2FP.BF16.F32.PACK_AB R102, R155, R102 ;  /* 0x000000669b66723e */ /* 0x000fe200000010ff */
[----:B------:R-:W-:Y:S01]  /*1e2e0*/  FMUL.FTZ R138, R149, R138 ;  /* 0x0000008a958a7220 */ /* 0x000fe20000410000 */
[----:B------:R-:W-:Y:S01]  /*1e2f0*/  FFMA.FTZ R103, R96, R97, R99 ;  /* 0x0000006160677223 */ /* 0x000fe20000010063 */
[----:B------:R-:W-:Y:S01]  /*1e300*/  SHF.L.U32 R97, R20, 0x10, RZ ;  /* 0x0000001014617819 */ /* 0x000fe200000006ff */
[----:B------:R-:W-:-:S02]  /*1e310*/  IMAD.U32 R99, R19, 0x10000, RZ ;  /* 0x0001000013637824 */ /* 0x000fc400078e00ff */
[----:B------:R-:W-:Y:S01]  /*1e320*/  FFMA.FTZ R157, R96, R139, R98 ;  /* 0x0000008b609d7223 */ /* 0x000fe20000010062 */
[----:B------:R-:W-:Y:S01]  /*1e330*/  SHF.L.U32 R139, R18, 0x10, RZ ;  /* 0x00000010128b7819 */ /* 0x000fe200000006ff */
[----:B------:R-:W-:Y:S02]  /*1e340*/  IMAD.U32 R96, R17, 0x10000, RZ ;  /* 0x0001000011607824 */ /* 0x000fe400078e00ff */
[----:B------:R-:W-:Y:S01]  /*1e350*/  FFMA.FTZ R142, R138, R97, R99 ;  /* 0x000000618a8e7223 */ /* 0x000fe20000010063 */
[----:B------:R-:W-:Y:S01]  /*1e360*/  F2FP.BF16.F32.PACK_AB R99, R152, R105 ;  /* 0x000000699863723e */ /* 0x000fe200000010ff */
[----:B------:R-:W-:Y:S01]  /*1e370*/  FFMA.FTZ R164, R138, R139, R96 ;  /* 0x0000008b8aa47223 */ /* 0x000fe20000010060 */
[--C-:B------:R-:W-:Y:S02]  /*1e380*/  IMAD.WIDE.U32 R138, R104, 0x10, R136.reuse ;  /* 0x00000010688a7825 */ /* 0x100fe400078e0088 */
[----:B------:R-:W-:Y:S02]  /*1e390*/  F2FP.BF16.F32.PACK_AB R103, R142, R103 ;  /* 0x000000678e67723e */ /* 0x000fe400000010ff */
[----:B------:R-:W0:Y:S01]  /*1e3a0*/  LDC.64 R142, c[0x0][0x380] ;  /* 0x0000e000ff8e7b82 */ /* 0x000e220000000a00 */
[----:B------:R-:W-:Y:S01]  /*1e3b0*/  F2FP.BF16.F32.PACK_AB R98, R150, R147 ;  /* 0x000000939662723e */ /* 0x000fe200000010ff */
[----:B------:R-:W-:Y:S01]  /*1e3c0*/  IMAD.WIDE.U32 R136, R106, 0x10, R136 ;  /* 0x000000106a887825 */ /* 0x000fe200078e0088 */
[----:B------:R-:W-:-:S02]  /*1e3d0*/  F2FP.BF16.F32.PACK_AB R97, R148, R131 ;  /* 0x000000839461723e */ /* 0x000fc400000010ff */
[----:B------:R-:W-:Y:S02]  /*1e3e0*/  F2FP.BF16.F32.PACK_AB R96, R146, R107 ;  /* 0x0000006b9260723e */ /* 0x000fe400000010ff */
[----:B------:R-:W-:Y:S02]  /*1e3f0*/  F2FP.BF16.F32.PACK_AB R107, R164, R157 ;  /* 0x0000009da46b723e */ /* 0x000fe400000010ff */
[----:B------:R-:W-:Y:S01]  /*1e400*/  F2FP.BF16.F32.PACK_AB R106, R162, R153 ;  /* 0x00000099a26a723e */ /* 0x000fe200000010ff */
[----:B------:R1:W-:Y:S01]  /*1e410*/  STG.E.128 desc[UR8][R138.64], R96 ;  /* 0x000000608a007986 */ /* 0x0003e2000c101d08 */
[----:B------:R-:W-:Y:S02]  /*1e420*/  F2FP.BF16.F32.PACK_AB R105, R151, R144 ;  /* 0x000000909769723e */ /* 0x000fe400000010ff */
[----:B------:R-:W-:Y:S01]  /*1e430*/  F2FP.BF16.F32.PACK_AB R104, R145, R154 ;  /* 0x0000009a9168723e */ /* 0x000fe200000010ff */
[----:B------:R1:W-:Y:S04]  /*1e440*/  STG.E.128 desc[UR8][R134.64], R100 ;  /* 0x0000006486007986 */ /* 0x0003e8000c101d08 */
[----:B------:R1:W-:Y:S01]  /*1e450*/  STG.E.128 desc[UR8][R136.64], R104 ;  /* 0x0000006888007986 */ /* 0x0003e2000c101d08 */
[----:B0-----:R-:W-:-:S04]  /*1e460*/  IADD3 R15, PT, PT, R15, R142, RZ ;  /* 0x0000008e0f0f7210 */ /* 0x001fc80007ffe0ff */
[----:B------:R-:W-:-:S13]  /*1e470*/  ISETP.GE.AND P1, PT, R15, R143, PT ;  /* 0x0000008f0f00720c */ /* 0x000fda0003f26270 */
[----:B-1----:R-:W-:Y:S05]  /*1e480*/  @!P1 BRA `(.L_x_722) ;  /* 0xfffffe2c00209947 */ /* 0x002fea000383ffff */
[----:B------:R-:W-:Y:S05]  /*1e490*/  EXIT ;  /* 0x000000000000794d */ /* 0x000fea0003800000 */
.L_x_723:
        /* <DEDUP_REMOVED lines=14> */
.L_x_13669:


//--------------------- .text._ZN10layer_norm31ln_parallel_residual_fwd_kernelINS_13Kernel_traitsI13__nv_bfloat16S2_S2_S2_fjLj6144ELj1ELj1ELj8ELj16ENS_18Kernel_traits_baseILj6144ES2_S2_S2_S2_fjLj256EEEEELb1ELb1ELb0EEEvNS_9FwdParamsE --------------------------
	.section	.text._ZN10layer_norm31ln_parallel_residual_fwd_kernelINS_13Kernel_traitsI13__nv_bfloat16S2_S2_S2_fjLj6144ELj1ELj1ELj8ELj16ENS_18Kernel_traits_baseILj6144ES2_S2_S2_S2_fjLj256EEEEELb1ELb1ELb0EEEvNS_9FwdParamsE,"ax",@progbits
	.align	128
        .global         _ZN10layer_norm31ln_parallel_residual_fwd_kernelINS_13Kernel_traitsI13__nv_bfloat16S2_S2_S2_fjLj6144ELj1ELj1ELj8ELj16ENS_18Kernel_traits_baseILj6144ES2_S2_S2_S2_fjLj256EEEEELb1ELb1ELb0EEEvNS_9FwdParamsE
        .type           _ZN10layer_norm31ln_parallel_residual_fwd_kernelINS_13Kernel_traitsI13__nv_bfloat16S2_S2_S2_fjLj6144ELj1ELj1ELj8ELj16ENS_18Kernel_traits_baseILj6144ES2_S2_S2_S2_fjLj256EEEEELb1ELb1ELb0EEEvNS_9FwdParamsE,@function
        .size           _ZN10layer_norm31ln_parallel_residual_fwd_kernelINS_13Kernel_traitsI13__nv_bfloat16S2_S2_S2_fjLj6144ELj1ELj1ELj8ELj16ENS_18Kernel_traits_baseILj6144ES2_S2_S2_S2_fjLj256EEEEELb1ELb1ELb0EEEvNS_9FwdParamsE,(.L_x_13670 - _ZN10layer_norm31ln_parallel_residual_fwd_kernelINS_13Kernel_traitsI13__nv_bfloat16S2_S2_S2_fjLj6144ELj1ELj1ELj8ELj16ENS_18Kernel_traits_baseILj6144ES2_S2_S2_S2_fjLj256EEEEELb1ELb1ELb0EEEvNS_9FwdParamsE)
        .other          _ZN10layer_norm31ln_parallel_residual_fwd_kernelINS_13Kernel_traitsI13__nv_bfloat16S2_S2_S2_fjLj6144ELj1ELj1ELj8ELj16ENS_18Kernel_traits_baseILj6144ES2_S2_S2_S2_fjLj256EEEEELb1ELb1ELb0EEEvNS_9FwdParamsE,@"STO_CUDA_ENTRY STV_DEFAULT"
_ZN10layer_norm31ln_parallel_residual_fwd_kernelINS_13Kernel_traitsI13__nv_bfloat16S2_S2_S2_fjLj6144ELj1ELj1ELj8ELj16ENS_18Kernel_traits_baseILj6144ES2_S2_S2_S2_fjLj256EEEEELb1ELb1ELb0EEEvNS_9FwdParamsE:
.text._ZN10layer_norm31ln_parallel_residual_fwd_kernelINS_13Kernel_traitsI13__nv_bfloat16S2_S2_S2_fjLj6144ELj1ELj1ELj8ELj16ENS_18Kernel_traits_baseILj6144ES2_S2_S2_S2_fjLj256EEEEELb1ELb1ELb0EEEvNS_9FwdParamsE:
[----:B------:R-:W-:Y:S01]  /*0000*/  LDC R1, c[0x0][0x37c] ;  /* 0x0000df00ff017b82 */ /* 0x000fe20000000800 */
[----:B------:R-:W0:Y:S07]  /*0010*/  LDCU.U8 UR4, c[0x0][0x464] ;  /* 0x00008c80ff0477ac */ /* 0x000e2e0008000000 */
[----:B------:R-:W1:Y:S01]  /*0020*/  LDC R0, c[0x0][0x458] ;  /* 0x00011600ff007b82 */ /* 0x000e620000000800 */
[----:B------:R-:W2:Y:S07]  /*0030*/  LDCU.64 UR6, c[0x0][0x358] ;  /* 0x00006b00ff0677ac */ /* 0x000eae0008000a00 */
[----:B------:R-:W3:Y:S01]  /*0040*/  LDC R11, c[0x0][0x45c] ;  /* 0x00011700ff0b7b82 */ /* 0x000ee20000000800 */
[----:B------:R-:W4:Y:S01]  /*0050*/  S2R R101, SR_TID.X ;  /* 0x0000000000657919 */ /* 0x000f220000002100 */
[----:B------:R-:W5:Y:S06]  /*0060*/  LDCU.64 UR8, c[0x0][0x438] ;  /* 0x00008700ff0877ac */ /* 0x000f6c0008000a00 */
[----:B------:R-:W5:Y:S01]  /*0070*/  LDC R9, c[0x0][0x388] ;  /* 0x0000e200ff097b82 */ /* 0x000f620000000800 */
[----:B0-----:R-:W-:Y:S01]  /*0080*/  ISETP.NE.AND P0, PT, RZ, UR4, PT ;  /* 0x00000004ff007c0c */ /* 0x001fe2000bf05270 */
[----:B------:R-:W0:-:S12]  /*0090*/  LDCU.64 UR4, c[0x0][0x450] ;  /* 0x00008a00ff0477ac */ /* 0x000e180008000a00 */
[----:B-1----:R-:W-:Y:S01]  /*00a0*/  @P0 IMAD.MOV.U32 R2, RZ, RZ, R0 ;  /* 0x000000ffff020224 */ /* 0x002fe200078e0000 */
[----:B------:R-:W1:Y:S01]  /*00b0*/  @P0 LDC R7, c[0x0][0x460] ;  /* 0x00011800ff070b82 */ /* 0x000e620000000800 */
[----:B---3--:R-:W-:-:S05]  /*00c0*/  @P0 IMAD.MOV.U32 R3, RZ, RZ, R11 ;  /* 0x000000ffff030224 */ /* 0x008fca00078e000b */
[----:B--2---:R4:W1:Y:S01]  /*00d0*/  @P0 LDG.E.64 R4, desc[UR6][R2.64] ;  /* 0x0000000602040981 */ /* 0x004862000c1e1b00 */
[----:B0-----:R-:W-:Y:S01]  /*00e0*/  MOV R96, UR4 ;  /* 0x0000000400607c02 */ /* 0x001fe20008000f00 */
[----:B------:R-:W-:-:S06]  /*00f0*/  IMAD.U32 R97, RZ, RZ, UR5 ;  /* 0x00000005ff617e24 */ /* 0x000fcc000f8e00ff */
[----:B------:R-:W2:Y:S01]  /*0100*/  @P0 LDG.E.64 R96, desc[UR6][R96.64] ;  /* 0x0000000660600981 */ /* 0x000ea2000c1e1b00 */
[----:B------:R-:W0:Y:S01]  /*0110*/  S2UR UR4, SR_CTAID.X ;  /* 0x00000000000479c3 */ /* 0x000e220000002500 */
[----:B------:R-:W3:Y:S01]  /*0120*/  LDCU UR5, c[0x0][0x360] ;  /* 0x00006c00ff0577ac */ /* 0x000ee20008000800 */
[C---:B----4-:R-:W-:Y:S01]  /*0130*/  LOP3.LUT R2, R101.reuse, 0x1f, RZ, 0xc0, !PT ;  /* 0x0000001f65027812 */ /* 0x050fe200078ec0ff */
[----:B------:R-:W-:Y:S01]  /*0140*/  BSSY.RECONVERGENT B0, `(.L_x_724) ;  /* 0x0000054000007945 */ /* 0x000fe20003800200 */
[----:B------:R-:W-:Y:S01]  /*0150*/  LOP3.LUT R3, R101, 0xe0, RZ, 0xc0, !PT ;  /* 0x000000e065037812 */ /* 0x000fe200078ec0ff */
[----:B-----5:R-:W-:-:S03]  /*0160*/  UISETP.NE.U32.AND UP0, UPT, UR8, URZ, UPT ;  /* 0x000000ff0800728c */ /* 0x020fc6000bf05070 */
[----:B------:R-:W-:Y:S01]  /*0170*/  LOP3.LUT R21, R3, R2, RZ, 0xfc, !PT ;  /* 0x0000000203157212 */ /* 0x000fe200078efcff */
[----:B------:R-:W-:-:S03]  /*0180*/  UISETP.NE.AND.EX UP0, UPT, UR9, URZ, UPT, UP0 ;  /* 0x000000ff0900728c */ /* 0x000fc6000bf05300 */
[----:B------:R-:W-:Y:S01]  /*0190*/  LOP3.LUT R62, R21, 0xff, RZ, 0x3c, !PT ;  /* 0x000000ff153e7812 */ /* 0x000fe200078e3cff */
[----:B0-----:R-:W-:-:S04]  /*01a0*/  IMAD.U32 R71, RZ, RZ, UR4 ;  /* 0x00000004ff477e24 */ /* 0x001fc8000f8e00ff */
[----:B---3--:R-:W-:Y:S01]  /*01b0*/  IMAD R70, R71, UR5, R101 ;  /* 0x0000000547467c24 */ /* 0x008fe2000f8e0265 */
[----:B-1----:R-:W-:Y:S02]  /*01c0*/  @P0 IADD3 R0, P1, PT, R4, R7, RZ ;  /* 0x0000000704000210 */ /* 0x002fe40007f3e0ff */
[----:B------:R-:W-:Y:S02]  /*01d0*/  SHF.R.S32.HI R4, RZ, 0x1f, R9 ;  /* 0x0000001fff047819 */ /* 0x000fe40000011409 */
[----:B------:R-:W-:Y:S02]  /*01e0*/  @P0 IADD3.X R11, PT, PT, RZ, R5, RZ, P1, !PT ;  /* 0x00000005ff0b0210 */ /* 0x000fe40000ffe4ff */
[----:B------:R-:W-:Y:S01]  /*01f0*/  LEA.HI R7, R4, R9, RZ, 0x3 ;  /* 0x0000000904077211 */ /* 0x000fe200078f18ff */
[C---:B--2---:R-:W-:Y:S01]  /*0200*/  VIADD R20, R96.reuse, 0x9e3779b9 ;  /* 0x9e3779b960147836 */ /* 0x044fe20000000000 */
[C---:B------:R-:W-:Y:S01]  /*0210*/  IADD3 R68, PT, PT, R96.reuse, 0x3c6ef372, RZ ;  /* 0x3c6ef37260447810 */ /* 0x040fe20007ffe0ff */
[C---:B------:R-:W-:Y:S01]  /*0220*/  VIADD R69, R97.reuse, 0xbb67ae85 ;  /* 0xbb67ae8561457836 */ /* 0x040fe20000000000 */
[----:B------:R-:W-:Y:S01]  /*0230*/  SHF.R.S32.HI R7, RZ, 0x3, R7 ;  /* 0x00000003ff077819 */ /* 0x000fe20000011407 */
[C---:B------:R-:W-:Y:S01]  /*0240*/  VIADD R23, R97.reuse, 0x76cf5d0a ;  /* 0x76cf5d0a61177836 */ /* 0x040fe20000000000 */
[C---:B------:R-:W-:Y:S01]  /*0250*/  IADD3 R24, PT, PT, R97.reuse, 0x32370b8f, RZ ;  /* 0x32370b8f61187810 */ /* 0x040fe20007ffe0ff */
[C---:B------:R-:W-:Y:S01]  /*0260*/  VIADD R67, R96.reuse, 0xdaa66d2b ;  /* 0xdaa66d2b60437836 */ /* 0x040fe20000000000 */
[C---:B------:R-:W-:Y:S01]  /*0270*/  IADD3 R66, PT, PT, R96.reuse, 0x1715609d, RZ ;  /* 0x1715609d60427810 */ /* 0x040fe20007ffe0ff */
[C---:B------:R-:W-:Y:S01]  /*0280*/  VIADD R25, R96.reuse, 0x78dde6e4 ;  /* 0x78dde6e460197836 */ /* 0x040fe20000000000 */
[C---:B------:R-:W-:Y:S01]  /*0290*/  IADD3 R6, PT, PT, R97.reuse, 0x646e171e, RZ ;  /* 0x646e171e61067810 */ /* 0x040fe20007ffe0ff */
[C---:B------:R-:W-:Y:S01]  /*02a0*/  VIADD R26, R97.reuse, 0xed9eba14 ;  /* 0xed9eba14611a7836 */ /* 0x040fe20000000000 */
[C---:B------:R-:W-:Y:S01]  /*02b0*/  IADD3 R5, PT, PT, R96.reuse, -0xe443238, RZ ;  /* 0xf1bbcdc860057810 */ /* 0x040fe20007ffe0ff */
[C---:B------:R-:W-:Y:S01]  /*02c0*/  VIADD R65, R97.reuse, 0xa9066899 ;  /* 0xa906689961417836 */ /* 0x040fe20000000000 */
[C---:B------:R-:W-:Y:S01]  /*02d0*/  IADD3 R22, PT, PT, R97.reuse, -0x695add53, RZ ;  /* 0x96a522ad61167810 */ /* 0x040fe20007ffe0ff */
[----:B------:R-:W-:Y:S01]  /*02e0*/  VIADD R9, R96, 0xb54cda56 ;  /* 0xb54cda5660097836 */ /* 0x000fe20000000000 */
[--C-:B------:R-:W-:Y:S01]  /*02f0*/  SHF.R.U64 R61, R0, 0x2, R11.reuse ;  /* 0x00000002003d7819 */ /* 0x100fe2000000120b */
[----:B------:R-:W-:Y:S01]  /*0300*/  VIADD R4, R96, 0x5384540f ;  /* 0x5384540f60047836 */ /* 0x000fe20000000000 */
[----:B------:R-:W-:Y:S01]  /*0310*/  SHF.R.U32.HI R60, RZ, 0x2, R11 ;  /* 0x00000002ff3c7819 */ /* 0x000fe2000001160b */
[----:B------:R-:W-:-:S02]  /*0320*/  VIADD R64, R97, 0x1fd5c5a3 ;  /* 0x1fd5c5a361407836 */ /* 0x000fc40000000000 */
[----:B------:R-:W-:Y:S02]  /*0330*/  VIADD R8, R97, 0xdb3d7428 ;  /* 0xdb3d742861087836 */ /* 0x000fe40000000000 */
[----:B------:R-:W-:Y:S02]  /*0340*/  VIADD R63, R96, 0x8ff34781 ;  /* 0x8ff34781603f7836 */ /* 0x000fe40000000000 */
[----:B------:R-:W-:Y:S01]  /*0350*/  IMAD.IADD R62, R7, 0x1, R62 ;  /* 0x00000001073e7824 */ /* 0x000fe200078e023e */
[----:B------:R-:W-:Y:S06]  /*0360*/  BRA.U !UP0, `(.L_x_725) ;  /* 0x0000000108687547 */ /* 0x000fec000b800000 */
[C---:B------:R-:W-:Y:S02]  /*0370*/  ISETP.GE.U32.AND P1, PT, R62.reuse, 0x100, PT ;  /* 0x000001003e00780c */ /* 0x040fe40003f26070 */
[----:B------:R-:W-:Y:S02]  /*0380*/  ISETP.GE.U32.AND P0, PT, R62, 0x200, PT ;  /* 0x000002003e00780c */ /* 0x000fe40003f06070 */
[----:B------:R-:W-:-:S09]  /*0390*/  P2R R11, PR, RZ, 0x2 ;  /* 0x00000002ff0b7803 */ /* 0x000fd20000000000 */
[----:B------:R-:W0:Y:S08]  /*03a0*/  @P1 LDC.64 R12, c[0x0][0x3d0] ;  /* 0x0000f400ff0c1b82 */ /* 0x000e300000000a00 */
[----:B------:R-:W1:Y:S08]  /*03b0*/  @P1 LDC.64 R14, c[0x0][0x438] ;  /* 0x00010e00ff0e1b82 */ /* 0x000e700000000a00 */
[----:B------:R-:W2:Y:S08]  /*03c0*/  @P0 LDC.64 R16, c[0x0][0x3d0] ;  /* 0x0000f400ff100b82 */ /* 0x000eb00000000a00 */
[----:B------:R-:W3:Y:S01]  /*03d0*/  @P0 LDC.64 R18, c[0x0][0x438] ;  /* 0x00010e00ff120b82 */ /* 0x000ee20000000a00 */
[----:B0-----:R-:W-:-:S05]  /*03e0*/  @P1 IMAD.WIDE.U32 R12, R21, 0x10, R12 ;  /* 0x00000010150c1825 */ /* 0x001fca00078e000c */
[----:B------:R0:W5:Y:S01]  /*03f0*/  @P1 LDG.E.128 R52, desc[UR6][R12.64] ;  /* 0x000000060c341981 */ /* 0x000162000c1e1d00 */
[C---:B-1----:R-:W-:Y:S01]  /*0400*/  @P1 IMAD.WIDE.U32 R14, R21.reuse, 0x10, R14 ;  /* 0x00000010150e1825 */ /* 0x042fe200078e000e */
[----:B------:R-:W-:-:S04]  /*0410*/  @P1 LOP3.LUT R21, R21, 0x100, RZ, 0xfc, !PT ;  /* 0x0000010015151812 */ /* 0x000fc800078efcff */
[----:B------:R0:W5:Y:S01]  /*0420*/  @P1 LD.E.128 R48, desc[UR6][R14.64] ;  /* 0x000000060e301980 */ /* 0x000162000c101d00 */
[----:B--2---:R-:W-:-:S05]  /*0430*/  @P0 IMAD.WIDE.U32 R16, R21, 0x10, R16 ;  /* 0x0000001015100825 */ /* 0x004fca00078e0010 */
[----:B------:R0:W5:Y:S01]  /*0440*/  @P0 LDG.E.128 R44, desc[UR6][R16.64] ;  /* 0x00000006102c0981 */ /* 0x000162000c1e1d00 */
[----:B---3--:R-:W-:-:S05]  /*0450*/  @P0 IMAD.WIDE.U32 R18, R21, 0x10, R18 ;  /* 0x0000001015120825 */ /* 0x008fca00078e0012 */
[----:B------:R0:W5:Y:S01]  /*0460*/  @P0 LD.E.128 R40, desc[UR6][R18.64] ;  /* 0x0000000612280980 */ /* 0x000162000c101d00 */
[----:B------:R-:W-:Y:S01]  /*0470*/  ISETP.GE.U32.AND P1, PT, R62, 0x300, PT ;  /* 0x000003003e00780c */ /* 0x000fe20003f26070 */
[----:B------:R-:W-:-:S12]  /*0480*/  @P0 VIADD R21, R21, 0x100 ;  /* 0x0000010015150836 */ /* 0x000fd80000000000 */
        /* <DEDUP_REMOVED lines=8> */
.L_x_725:
[C---:B------:R-:W-:Y:S02]  /*0510*/  ISETP.GE.U32.AND P2, PT, R62.reuse, 0x100, PT ;  /* 0x000001003e00780c */ /* 0x040fe40003f46070 */
[C---:B------:R-:W-:Y:S02]  /*0520*/  ISETP.GE.U32.AND P0, PT, R62.reuse, 0x200, PT ;  /* 0x000002003e00780c */ /* 0x040fe40003f06070 */
[----:B------:R-:W-:Y:S01]  /*0530*/  ISETP.GE.U32.AND P1, PT, R62, 0x300, PT ;  /* 0x000003003e00780c */ /* 0x000fe20003f26070 */
[----:B------:R-:W-:Y:S01]  /*0540*/  IMAD.MOV.U32 R42, RZ, RZ, RZ ;  /* 0x000000ffff2a7224 */ /* 0x000fe200078e00ff */
[----:B------:R-:W-:-:S07]  /*0550*/  P2R R11, PR, RZ, 0x4 ;  /* 0x00000004ff0b7803 */ /* 0x000fce0000000000 */
[----:B------:R-:W0:Y:S08]  /*0560*/  @P2 LDC.64 R12, c[0x0][0x3d0] ;  /* 0x0000f400ff0c2b82 */ /* 0x000e300000000a00 */
[----:B------:R-:W1:Y:S08]  /*0570*/  @P0 LDC.64 R16, c[0x0][0x3d0] ;  /* 0x0000f400ff100b82 */ /* 0x000e700000000a00 */
[----:B------:R-:W2:Y:S01]  /*0580*/  @P1 LDC.64 R18, c[0x0][0x3d0] ;  /* 0x0000f400ff121b82 */ /* 0x000ea20000000a00 */
[C---:B0-----:R-:W-:Y:S01]  /*0590*/  @P2 IMAD.WIDE.U32 R14, R21.reuse, 0x10, R12 ;  /* 0x00000010150e2825 */ /* 0x041fe200078e000c */
[----:B------:R-:W-:-:S04]  /*05a0*/  @P2 LOP3.LUT R21, R21, 0x100, RZ, 0xfc, !PT ;  /* 0x0000010015152812 */ /* 0x000fc800078efcff */
[----:B------:R0:W5:Y:S01]  /*05b0*/  @P2 LDG.E.128 R52, desc[UR6][R14.64] ;  /* 0x000000060e342981 */ /* 0x000162000c1e1d00 */
[C---:B-1----:R-:W-:Y:S01]  /*05c0*/  @P0 IMAD.WIDE.U32 R16, R21.reuse, 0x10, R16 ;  /* 0x0000001015100825 */ /* 0x042fe200078e0010 */
[----:B------:R-:W-:-:S04]  /*05d0*/  @P0 IADD3 R21, PT, PT, R21, 0x100, RZ ;  /* 0x0000010015150810 */ /* 0x000fc80007ffe0ff */
[----:B------:R0:W5:Y:S01]  /*05e0*/  @P0 LDG.E.128 R44, desc[UR6][R16.64] ;  /* 0x00000006102c0981 */ /* 0x000162000c1e1d00 */
[----:B--2---:R-:W-:-:S05]  /*05f0*/  @P1 IMAD.WIDE.U32 R12, R21, 0x10, R18 ;  /* 0x00000010150c1825 */ /* 0x004fca00078e0012 */
[----:B------:R0:W5:Y:S01]  /*0600*/  @P1 LDG.E.128 R36, desc[UR6][R12.64] ;  /* 0x000000060c241981 */ /* 0x000162000c1e1d00 */
[----:B------:R-:W-:Y:S01]  /*0610*/  CS2R R40, SRZ ;  /* 0x0000000000287805 */ /* 0x000fe2000001ff00 */
[----:B------:R-:W-:Y:S01]  /*0620*/  IMAD.MOV.U32 R50, RZ, RZ, RZ ;  /* 0x000000ffff327224 */ /* 0x000fe200078e00ff */
[----:B------:R-:W-:Y:S02]  /*0630*/  CS2R R48, SRZ ;  /* 0x0000000000307805 */ /* 0x000fe4000001ff00 */
[----:B------:R-:W-:Y:S02]  /*0640*/  @P2 MOV R51, RZ ;  /* 0x000000ff00332202 */ /* 0x000fe40000000f00 */
[----:B------:R-:W-:Y:S02]  /*0650*/  @P1 CS2R R34, SRZ ;  /* 0x0000000000221805 */ /* 0x000fe4000001ff00 */
[----:B------:R-:W-:Y:S01]  /*0660*/  @P1 CS2R R32, SRZ ;  /* 0x0000000000201805 */ /* 0x000fe2000001ff00 */
[----:B0-----:R-:W-:-:S07]  /*0670*/  @P0 IMAD.MOV.U32 R43, RZ, RZ, RZ ;  /* 0x000000ffff2b0224 */ /* 0x001fce00078e00ff */
.L_x_726:
[----:B------:R-:W-:Y:S05]  /*0680*/  BSYNC.RECONVERGENT B0 ;  /* 0x0000000000007941 */ /* 0x000fea0003800200 */
.L_x_724:
[----:B------:R-:W0:Y:S02]  /*0690*/  LDCU UR4, c[0x0][0x384] ;  /* 0x00007080ff0477ac */ /* 0x000e240008000800 */
[----:B0-----:R-:W-:-:S13]  /*06a0*/  ISETP.GE.AND P0, PT, R71, UR4, PT ;  /* 0x0000000447007c0c */ /* 0x001fda000bf06270 */
[----:B------:R-:W-:Y:S05]  /*06b0*/  @P0 EXIT ;  /* 0x000000000000094d */ /* 0x000fea0003800000 */
[----:B------:R-:W-:Y:S01]  /*06c0*/  IMAD.HI.U32 R13, R70, -0x326172a9, RZ ;  /* 0xcd9e8d57460d7827 */ /* 0x000fe200078e00ff */
[----:B------:R-:W-:Y:S01]  /*06d0*/  LOP3.LUT R19, R0, 0x3, RZ, 0xc0, !PT ;  /* 0x0000000300137812 */ /* 0x000fe200078ec0ff */
[----:B------:R-:W0:Y:S01]  /*06e0*/  LDCU UR14, c[0x0][0x388] ;  /* 0x00007100ff0e77ac */ /* 0x000e220008000800 */
[----:B-----5:R-:W-:Y:S01]  /*06f0*/  PRMT R18, R51, 0x7632, R18 ;  /* 0x0000763233127816 */ /* 0x020fe20000000012 */
[C---:B------:R-:W-:Y:S01]  /*0700*/  IMAD.HI.U32 R15, R61.reuse, -0x2daee0ad, RZ ;  /* 0xd2511f533d0f7827 */ /* 0x040fe200078e00ff */
[----:B------:R-:W-:Y:S01]  /*0710*/  LOP3.LUT R13, R60, R13, R96, 0x96, !PT ;  /* 0x0000000d3c0d7212 */ /* 0x000fe200078e9660 */
[----:B------:R-:W1:Y:S02]  /*0720*/  LDCU.U8 UR12, c[0x0][0x410] ;  /* 0x00008200ff0c77ac */ /* 0x000e640008000000 */
[----:B------:R-:W-:Y:S01]  /*0730*/  IMAD R12, R61, -0x2daee0ad, RZ ;  /* 0xd2511f533d0c7824 */ /* 0x000fe200078e02ff */
[----:B------:R-:W-:Y:S01]  /*0740*/  LOP3.LUT R15, R15, R97, RZ, 0x3c, !PT ;  /* 0x000000610f0f7212 */ /* 0x000fe200078e3cff */
[----:B------:R-:W-:Y:S01]  /*0750*/  IMAD.HI.U32 R10, R13, -0x2daee0ad, RZ ;  /* 0xd2511f530d0a7827 */ /* 0x000fe200078e00ff */
[----:B------:R-:W2:Y:S03]  /*0760*/  LDCU UR13, c[0x0][0x400] ;  /* 0x00008000ff0d77ac */ /* 0x000ea60008000800 */
[----:B------:R-:W-:Y:S01]  /*0770*/  IMAD R17, R70, -0x326172a9, RZ ;  /* 0xcd9e8d5746117824 */ /* 0x000fe200078e02ff */
[----:B------:R-:W-:Y:S01]  /*0780*/  LOP3.LUT R12, R69, R12, R10, 0x96, !PT ;  /* 0x0000000c450c7212 */ /* 0x000fe200078e960a */
[C---:B------:R-:W-:Y:S01]  /*0790*/  IMAD.HI.U32 R10, R15.reuse, -0x326172a9, RZ ;  /* 0xcd9e8d570f0a7827 */ /* 0x040fe200078e00ff */
[----:B------:R-:W3:Y:S03]  /*07a0*/  LDCU.64 UR8, c[0x0][0x398] ;  /* 0x00007300ff0877ac */ /* 0x000ee60008000a00 */
[----:B------:R-:W-:Y:S01]  /*07b0*/  IMAD R14, R15, -0x326172a9, RZ ;  /* 0xcd9e8d570f0e7824 */ /* 0x000fe200078e02ff */
[----:B------:R-:W-:Y:S01]  /*07c0*/  LOP3.LUT R10, R20, R17, R10, 0x96, !PT ;  /* 0x00000011140a7212 */ /* 0x000fe200078e960a */
[----:B------:R-:W-:Y:S01]  /*07d0*/  IMAD.HI.U32 R15, R12, -0x326172a9, RZ ;  /* 0xcd9e8d570c0f7827 */ /* 0x000fe200078e00ff */
[----:B------:R-:W4:Y:S03]  /*07e0*/  LDCU.64 UR10, c[0x0][0x3a0] ;  /* 0x00007400ff0a77ac */ /* 0x000f260008000a00 */
[----:B------:R-:W-:Y:S01]  /*07f0*/  IMAD R16, R13, -0x2daee0ad, RZ ;  /* 0xd2511f530d107824 */ /* 0x000fe200078e02ff */
[----:B------:R-:W-:Y:S01]  /*0800*/  LOP3.LUT R14, R68, R14, R15, 0x96, !PT ;  /* 0x0000000e440e7212 */ /* 0x000fe200078e960f */
[----:B------:R-:W-:Y:S01]  /*0810*/  IMAD.HI.U32 R13, R10, -0x2daee0ad, RZ ;  /* 0xd2511f530a0d7827 */ /* 0x000fe200078e00ff */
[----:B------:R-:W-:-:S03]  /*0820*/  UPLOP3.LUT UP1, UPT, UPT, UPT, UPT, 0x40, 0x4 ;  /* 0x000000000004789c */ /* 0x000fc60003f2e870 */
[----:B------:R-:W-:Y:S01]  /*0830*/  IMAD R15, R10, -0x2daee0ad, RZ ;  /* 0xd2511f530a0f7824 */ /* 0x000fe200078e02ff */
[----:B------:R-:W-:Y:S01]  /*0840*/  LOP3.LUT R13, R23, R16, R13, 0x96, !PT ;  /* 0x00000010170d7212 */ /* 0x000fe200078e960d */
[----:B------:R-:W-:-:S04]  /*0850*/  IMAD.HI.U32 R10, R14, -0x2daee0ad, RZ ;  /* 0xd2511f530e0a7827 */ /* 0x000fc800078e00ff */
[----:B------:R-:W-:Y:S01]  /*0860*/  IMAD R12, R12, -0x326172a9, RZ ;  /* 0xcd9e8d570c0c7824 */ /* 0x000fe200078e02ff */
[----:B------:R-:W-:Y:S01]  /*0870*/  LOP3.LUT R15, R24, R15, R10, 0x96, !PT ;  /* 0x0000000f180f7212 */ /* 0x000fe200078e960a */
[----:B------:R-:W-:-:S04]  /*0880*/  IMAD.HI.U32 R10, R13, -0x326172a9, RZ ;  /* 0xcd9e8d570d0a7827 */ /* 0x000fc800078e00ff */
[----:B------:R-:W-:Y:S01]  /*0890*/  IMAD R17, R14, -0x2daee0ad, RZ ;  /* 0xd2511f530e117824 */ /* 0x000fe200078e02ff */
[----:B------:R-:W-:Y:S01]  /*08a0*/  LOP3.LUT R10, R67, R12, R10, 0x96, !PT ;  /* 0x0000000c430a7212 */ /* 0x000fe200078e960a */
[----:B------:R-:W-:Y:S02]  /*08b0*/  IMAD R16, R13, -0x326172a9, RZ ;  /* 0xcd9e8d570d107824 */ /* 0x000fe400078e02ff */
[----:B------:R-:W-:-:S04]  /*08c0*/  IMAD.HI.U32 R13, R15, -0x326172a9, RZ ;  /* 0xcd9e8d570f0d7827 */ /* 0x000fc800078e00ff */
[----:B------:R-:W-:Y:S01]  /*08d0*/  IMAD.HI.U32 R12, R10, -0x2daee0ad, RZ ;  /* 0xd2511f530a0c7827 */ /* 0x000fe200078e00ff */
[----:B------:R-:W-:-:S03]  /*08e0*/  LOP3.LUT R13, R25, R16, R13, 0x96, !PT ;  /* 0x00000010190d7212 */ /* 0x000fc600078e960d */
        /* <DEDUP_REMOVED lines=11> */
[----:B------:R-:W-:Y:S02]  /*09a0*/  LOP3.LUT R9, R9, R16, R12, 0x96, !PT ;  /* 0x0000001009097212 */ /* 0x000fe400078e960c */
[----:B------:R-:W-:Y:S01]  /*09b0*/  PRMT R16, R53, 0x7632, R16 ;  /* 0x0000763235107816 */ /* 0x000fe20000000010 */
[----:B------:R-:W-:Y:S01]  /*09c0*/  IMAD R14, R14, -0x326172a9, RZ ;  /* 0xcd9e8d570e0e7824 */ /* 0x000fe200078e02ff */
[----:B------:R-:W-:Y:S01]  /*09d0*/  LOP3.LUT R6, R6, R15, R13, 0x96, !PT ;  /* 0x0000000f06067212 */ /* 0x000fe200078e960d */
[----:B------:R-:W-:Y:S01]  /*09e0*/  IMAD R10, R10, -0x2daee0ad, RZ ;  /* 0xd2511f530a0a7824 */ /* 0x000fe200078e02ff */
[----:B------:R-:W-:Y:S01]  /*09f0*/  LOP3.LUT R15, R7, 0xff, RZ, 0xc0, !PT ;  /* 0x000000ff070f7812 */ /* 0x000fe200078ec0ff */
[----:B------:R-:W-:Y:S01]  /*0a00*/  IMAD.HI.U32 R17, R9, -0x2daee0ad, RZ ;  /* 0xd2511f5309117827 */ /* 0x000fe200078e00ff */
[----:B------:R-:W-:-:S03]  /*0a10*/  LOP3.LUT R7, R7, 0xffffff00, RZ, 0xc0, !PT ;  /* 0xffffff0007077812 */ /* 0x000fc600078ec0ff */
[----:B------:R-:W-:Y:S01]  /*0a20*/  IMAD.HI.U32 R13, R6, -0x326172a9, RZ ;  /* 0xcd9e8d57060d7827 */ /* 0x000fe200078e00ff */
[--C-:B------:R-:W-:Y:S02]  /*0a30*/  LOP3.LUT R10, R64, R10, R17.reuse, 0x96, !PT ;  /* 0x0000000a400a7212 */ /* 0x100fe400078e9611 */
[----:B------:R-:W-:Y:S01]  /*0a40*/  PRMT R17, R55, 0x7632, R17 ;  /* 0x0000763237117816 */ /* 0x000fe20000000011 */
[----:B------:R-:W-:Y:S01]  /*0a50*/  IMAD R12, R6, -0x326172a9, RZ ;  /* 0xcd9e8d57060c7824 */ /* 0x000fe200078e02ff */
[----:B------:R-:W-:Y:S01]  /*0a60*/  LOP3.LUT R4, R4, R14, R13, 0x96, !PT ;  /* 0x0000000e04047212 */ /* 0x000fe200078e960d */
[----:B------:R-:W-:Y:S01]  /*0a70*/  IMAD.HI.U32 R6, R10, -0x326172a9, RZ ;  /* 0xcd9e8d570a067827 */ /* 0x000fe200078e00ff */
[----:B------:R-:W-:Y:S02]  /*0a80*/  VIADDMNMX R13, R15, -R3, RZ, !PT ;  /* 0x800000030f0d7246 */ /* 0x000fe400078001ff */
[----:B------:R-:W-:Y:S01]  /*0a90*/  PRMT R14, R52, 0x7632, R14 ;  /* 0x00007632340e7816 */ /* 0x000fe2000000000e */
[----:B------:R-:W-:Y:S01]  /*0aa0*/  IMAD R15, R2, -0x20, R15 ;  /* 0xffffffe0020f7824 */ /* 0x000fe200078e020f */
[----:B------:R-:W-:Y:S01]  /*0ab0*/  VIMNMX R2, PT, PT, R13, 0x20, PT ;  /* 0x000000200d027848 */ /* 0x000fe20003fe0100 */
[----:B------:R-:W-:Y:S01]  /*0ac0*/  IMAD R9, R9, -0x2daee0ad, RZ ;  /* 0xd2511f5309097824 */ /* 0x000fe200078e02ff */
[----:B------:R-:W-:Y:S01]  /*0ad0*/  LOP3.LUT R5, R5, R12, R6, 0x96, !PT ;  /* 0x0000000c05057212 */ /* 0x000fe200078e9606 */
[----:B------:R-:W-:Y:S01]  /*0ae0*/  IMAD.HI.U32 R3, R4, -0x2daee0ad, RZ ;  /* 0xd2511f5304037827 */ /* 0x000fe200078e00ff */
[----:B------:R-:W-:-:S03]  /*0af0*/  VIMNMX R15, PT, PT, RZ, R15, !PT ;  /* 0x0000000fff0f7248 */ /* 0x000fc60007fe0100 */
[----:B------:R-:W-:Y:S01]  /*0b00*/  IMAD R2, R2, 0x8, R7 ;  /* 0x0000000802027824 */ /* 0x000fe200078e0207 */
[----:B------:R-:W-:Y:S01]  /*0b10*/  LOP3.LUT R3, R8, R9, R3, 0x96, !PT ;  /* 0x0000000908037212 */ /* 0x000fe200078e9603 */
[----:B------:R-:W-:Y:S01]  /*0b20*/  IMAD R4, R4, -0x2daee0ad, RZ ;  /* 0xd2511f5304047824 */ /* 0x000fe200078e02ff */
[----:B------:R-:W-:Y:S01]  /*0b30*/  VIMNMX R6, PT, PT, R15, 0x20, PT ;  /* 0x000000200f067848 */ /* 0x000fe20003fe0100 */
[----:B------:R-:W-:Y:S01]  /*0b40*/  IMAD.HI.U32 R9, R5, -0x2daee0ad, RZ ;  /* 0xd2511f5305097827 */ /* 0x000fe200078e00ff */
[----:B------:R-:W-:Y:S02]  /*0b50*/  I2FP.F32.U32 R2, R2 ;  /* 0x0000000200027245 */ /* 0x000fe40000201000 */
[----:B------:R-:W-:Y:S01]  /*0b60*/  LEA R23, R6, R7, 0x3 ;  /* 0x0000000706177211 */ /* 0x000fe200078e18ff */
[----:B------:R-:W-:Y:S01]  /*0b70*/  IMAD R10, R10, -0x326172a9, RZ ;  /* 0xcd9e8d570a0a7824 */ /* 0x000fe200078e02ff */
[----:B------:R0:W0:Y:S01]  /*0b80*/  MUFU.RCP R21, R2 ;  /* 0x0000000200157308 */ /* 0x0000220000001000 */
[----:B------:R-:W-:Y:S01]  /*0b90*/  IMAD.HI.U32 R20, R3, -0x326172a9, RZ ;  /* 0xcd9e8d5703147827 */ /* 0x000fe200078e00ff */
[----:B------:R-:W-:-:S02]  /*0ba0*/  LOP3.LUT R22, R22, R4, R9, 0x96, !PT ;  /* 0x0000000416167212 */ /* 0x000fc400078e9609 */
[----:B------:R-:W-:Y:S01]  /*0bb0*/  PRMT R15, R48, 0x7632, R15 ;  /* 0x00007632300f7816 */ /* 0x000fe2000000000f */
[----:B------:R-:W-:Y:S01]  /*0bc0*/  IMAD.MOV.U32 R13, RZ, RZ, RZ ;  /* 0x000000ffff0d7224 */ /* 0x000fe200078e00ff */
[----:B------:R-:W-:Y:S01]  /*0bd0*/  LOP3.LUT R20, R63, R10, R20, 0x96, !PT ;  /* 0x0000000a3f147212 */ /* 0x000fe200078e9614 */
[----:B------:R-:W-:Y:S02]  /*0be0*/  IMAD R95, R5, -0x2daee0ad, RZ ;  /* 0xd2511f53055f7824 */ /* 0x000fe400078e02ff */
[----:B-1234-:R-:W-:-:S07]  /*0bf0*/  IMAD R12, R3, -0x326172a9, RZ ;  /* 0xcd9e8d57030c7824 */ /* 0x01efce00078e02ff */
.L_x_1111:
[----:B0-----:R-:W-:Y:S01]  /*0c00*/  IMAD R56, R71, UR14, RZ ;  /* 0x0000000e47387c24 */ /* 0x001fe2000f8e02ff */
[----:B------:R-:W-:Y:S01]  /*0c10*/  ISETP.NE.AND P0, PT, R11, RZ, PT ;  /* 0x000000ff0b00720c */ /* 0x000fe20003f05270 */
        /* <DEDUP_REMOVED lines=20> */
[----:B------:R-:W-:Y:S01]  /*0d60*/  UISETP.NE.AND.EX UP0, UPT, UR9, URZ, UPT, UP0 ;  /* 0x000000ff0900728c */ /* 0x000fe2000bf05300 */
[----:B------:R-:W-:-:S08]  /*0d70*/  IADD3 R91, PT, PT, R97, -0x695add53, RZ ;  /* 0x96a522ad615b7810 */ /* 0x000fd00007ffe0ff */
[----:B0-----:R-:W-:Y:S05]  /*0d80*/  BRA.U UP0, `(.L_x_729) ;  /* 0x0000002d00b87547 */ /* 0x001fea000b800000 */
        /* <DEDUP_REMOVED lines=16> */
.L_x_732:
        /* <DEDUP_REMOVED lines=13> */
.L_x_734:
[----:B------:R-:W-:Y:S05]  /*0f60*/  BSYNC.RECONVERGENT B2 ;  /* 0x0000000000027941 */ /* 0x000fea0003800200 */
.L_x_733:
        /* <DEDUP_REMOVED lines=8> */
[----:B------:R-:W-:Y:S01]  /*0ff0*/  VIADD R19, R97, 0x32370b8f ;  /* 0x32370b8f61137836 */ /* 0x000fe20000000000 */
[----:B------:R-:W-:Y:S01]  /*1000*/  LOP3.LUT R84, R69, R100, R103, 0x96, !PT ;  /* 0x0000006445547212 */ /* 0x000fe200078e9667 */
[----:B------:R-:W-:-:S04]  /*1010*/  IMAD.WIDE.U32 R100, R101, -0x2daee0ad, RZ ;  /* 0xd2511f5365647825 */ /* 0x000fc800078e00ff */
[----:B------:R-:W-:Y:S01]  /*1020*/  IMAD.WIDE.U32 R84, R84, -0x326172a9, RZ ;  /* 0xcd9e8d5754547825 */ /* 0x000fe200078e00ff */
[----:B------:R-:W-:-:S03]  /*1030*/  LOP3.LUT R99, R99, R102, R101, 0x96, !PT ;  /* 0x0000006663637212 */ /* 0x000fc600078e9665 */
[----:B------:R-:W-:Y:S01]  /*1040*/  IMAD.MOV.U32 R10, RZ, RZ, R95 ;  /* 0x000000ffff0a7224 */ /* 0x000fe200078e005f */
        /* <DEDUP_REMOVED lines=10> */
[----:B------:R-:W-:Y:S01]  /*10f0*/  IMAD.MOV.U32 R78, RZ, RZ, RZ ;  /* 0x000000ffff4e7224 */ /* 0x000fe200078e00ff */
        /* <DEDUP_REMOVED lines=24> */
[----:B------:R-:W-:Y:S02]  /*1280*/  LOP3.LUT R20, R63, R100, R99, 0x96, !PT ;  /* 0x000000643f147212 */ /* 0x000fe400078e9663 */
[----:B------:R-:W-:Y:S02]  /*1290*/  MOV R12, R98 ;  /* 0x00000062000c7202 */ /* 0x000fe40000000f00 */
[----:B------:R-:W-:-:S07]  /*12a0*/  LOP3.LUT R22, R91, R84, R103, 0x96, !PT ;  /* 0x000000545b167212 */ /* 0x000fce00078e9667 */
.L_x_731:
[----:B------:R-:W-:Y:S05]  /*12b0*/  BSYNC.RECONVERGENT B1 ;  /* 0x0000000000017941 */ /* 0x000fea0003800200 */
.L_x_730:
[----:B------:R-:W0:Y:S01]  /*12c0*/  LDC R112, c[0x0][0x408] ;  /* 0x00010200ff707b82 */ /* 0x000e220000000800 */
[----:B------:R-:W-:Y:S01]  /*12d0*/  I2FP.F32.U32 R19, R10 ;  /* 0x0000000a00137245 */ /* 0x000fe20000201000 */
[----:B------:R-:W-:Y:S02]  /*12e0*/  HFMA2 R110, -RZ, RZ, 0.1171875, 0 ;  /* 0x2f800000ff6e7431 */ /* 0x000fe400000001ff */
[----:B-----5:R-:W-:Y:S01]  /*12f0*/  IMAD.U32 R77, R56, 0x10000, RZ ;  /* 0x00010000384d7824 */ /* 0x020fe200078e00ff */
[----:B------:R-:W-:Y:S01]  /*1300*/  ISETP.NE.AND P3, PT, R78, 0x1, PT ;  /* 0x000000014e00780c */ /* 0x000fe20003f65270 */
[----:B------:R-:W-:Y:S01]  /*1310*/  BSSY.RECONVERGENT B1, `(.L_x_735) ;  /* 0x000005a000017945 */ /* 0x000fe20003800200 */
[----:B------:R-:W-:Y:S02]  /*1320*/  HFMA2 R83, -RZ, RZ, 0, 1.1920928955078125e-07 ;  /* 0x00000002ff537431 */ /* 0x000fe400000001ff */
[----:B------:R-:W-:Y:S01]  /*1330*/  FFMA.FTZ R10, R19, R110, 1.1641532182693481445e-10 ;  /* 0x2f000000130a7423 */ /* 0x000fe2000001006e */
[----:B------:R-:W1:Y:S01]  /*1340*/  LDC R111, c[0x0][0x404] ;  /* 0x00010100ff6f7b82 */ /* 0x000e620000000800 */
[----:B------:R-:W-:Y:S01]  /*1350*/  @P1 IMAD.U32 R19, R24, 0x10000, RZ ;  /* 0x0001000018131824 */ /* 0x000fe200078e00ff */
[----:B------:R-:W-:Y:S01]  /*1360*/  PRMT R56, R56, 0x7632, R56 ;  /* 0x0000763238387816 */ /* 0x000fe20000000038 */
[----:B0-----:R-:W-:Y:S01]  /*1370*/  FMUL.FTZ R77, R77, R112 ;  /* 0x000000704d4d7220 */ /* 0x001fe20000410000 */
[----:B-1----:R-:W-:-:S04]  /*1380*/  FSETP.GTU.FTZ.AND P2, PT, R10, R111, PT ;  /* 0x0000006f0a00720b */ /* 0x002fc80003f5c000 */
        /* <DEDUP_REMOVED lines=15> */
.L_x_737:
        /* <DEDUP_REMOVED lines=13> */
.L_x_739:
[----:B------:R-:W-:Y:S05]  /*1550*/  BSYNC.RECONVERGENT B2 ;  /* 0x0000000000027941 */ /* 0x000fea0003800200 */
.L_x_738:
        /* <DEDUP_REMOVED lines=14> */
[----:B------:R-:W-:-:S03]  /*1640*/  LOP3.LUT R100, R68, R84, R99, 0x96, !PT ;  /* 0x0000005444647212 */ /* 0x000fc600078e9663 */
        /* <DEDUP_REMOVED lines=18> */
[----:B------:R-:W-:-:S04]  /*1770*/  LOP3.LUT R77, R77, R100, R105, 0x96, !PT ;  /* 0x000000644d4d7212 */ /* 0x000fc800078e9669 */
        /* <DEDUP_REMOVED lines=10> */
[----:B------:R-:W-:-:S04]  /*1820*/  LOP3.LUT R100, R77, R100, R99, 0x96, !PT ;  /* 0x000000644d647212 */ /* 0x000fc800078e9663 */
[----:B------:R-:W-:Y:S01]  /*1830*/  LOP3.LUT R84, R19, R84, R105, 0x96, !PT ;  /* 0x0000005413547212 */ /* 0x000fe200078e9669 */
[----:B------:R-:W-:Y:S01]  /*1840*/  IMAD.WIDE.U32 R100, R100, -0x326172a9, RZ ;  /* 0xcd9e8d5764647825 */ /* 0x000fe200078e00ff */
[----:B------:R-:W-:-:S03]  /*1850*/  MOV R19, R102 ;  /* 0x0000006600137202 */ /* 0x000fc60000000f00 */
[----:B------:R-:W-:Y:S01]  /*1860*/  IMAD.WIDE.U32 R84, R84, -0x2daee0ad, RZ ;  /* 0xd2511f5354547825 */ /* 0x000fe200078e00ff */
[----:B------:R-:W-:-:S03]  /*1870*/  LOP3.LUT R20, R63, R104, R101, 0x96, !PT ;  /* 0x000000683f147212 */ /* 0x000fc600078e9665 */
[----:B------:R-:W-:Y:S01]  /*1880*/  IMAD.MOV.U32 R12, RZ, RZ, R100 ;  /* 0x000000ffff0c7224 */ /* 0x000fe200078e0064 */
[----:B------:R-:W-:Y:S01]  /*1890*/  LOP3.LUT R22, R91, R98, R85, 0x96, !PT ;  /* 0x000000625b167212 */ /* 0x000fe200078e9655 */
[----:B------:R-:W-:-:S07]  /*18a0*/  IMAD.MOV.U32 R102, RZ, RZ, R84 ;  /* 0x000000ffff667224 */ /* 0x000fce00078e0054 */
.L_x_736:
[----:B------:R-:W-:Y:S05]  /*18b0*/  BSYNC.RECONVERGENT B1 ;  /* 0x0000000000017941 */ /* 0x000fea0003800200 */
.L_x_735:
[----:B------:R-:W-:Y:S01]  /*18c0*/  I2FP.F32.U32 R19, R19 ;  /* 0x0000001300137245 */ /* 0x000fe20000201000 */
[----:B------:R-:W-:Y:S01]  /*18d0*/  BSSY.RECONVERGENT B1, `(.L_x_740) ;  /* 0x000005b000017945 */ /* 0x000fe20003800200 */
[----:B------:R-:W-:Y:S01]  /*18e0*/  SHF.L.U32 R77, R56, 0x10, RZ ;  /* 0x00000010384d7819 */ /* 0x000fe200000006ff */
[----:B------:R-:W-:Y:S01]  /*18f0*/  IMAD.MOV.U32 R84, RZ, RZ, 0x2 ;  /* 0x00000002ff547424 */ /* 0x000fe200078e00ff */
        /* <DEDUP_REMOVED lines=21> */
.L_x_742:
        /* <DEDUP_REMOVED lines=13> */
.L_x_744:
[----:B------:R-:W-:Y:S05]  /*1b20*/  BSYNC.RECONVERGENT B2 ;  /* 0x0000000000027941 */ /* 0x000fea0003800200 */
.L_x_743:
[----:B------:R-:W-:Y:S01]  /*1b30*/  IMAD.WIDE.U32 R98, R70, -0x326172a9, RZ ;  /* 0xcd9e8d5746627825 */ /* 0x000fe200078e00ff */
[----:B------:R-:W-:Y:S02]  /*1b40*/  LOP3.LUT R84, R13, R105, R97, 0x96, !PT ;  /* 0x000000690d547212 */ /* 0x000fe400078e9661 */
[----:B------:R-:W-:Y:S02]  /*1b50*/  IADD3 R19, PT, PT, R96, -0x61c88647, RZ ;  /* 0x9e3779b960137810 */ /* 0x000fe40007ffe0ff */
        /* <DEDUP_REMOVED lines=9> */
[----:B------:R-:W-:Y:S02]  /*1bf0*/  LOP3.LUT R19, R19, R100, R105, 0x96, !PT ;  /* 0x0000006413137212 */ /* 0x000fe400078e9669 */
[----:B------:R-:W-:-:S03]  /*1c00*/  LOP3.LUT R100, R68, R84, R99, 0x96, !PT ;  /* 0x0000005444647212 */ /* 0x000fc600078e9663 */
        /* <DEDUP_REMOVED lines=35> */
[----:B------:R-:W-:Y:S01]  /*1e40*/  LOP3.LUT R22, R91, R98, R85, 0x96, !PT ;  /* 0x000000625b167212 */ /* 0x000fe200078e9655 */
[----:B------:R-:W-:-:S04]  /*1e50*/  IMAD.WIDE.U32 R100, R100, -0x326172a9, RZ ;  /* 0xcd9e8d5764647825 */ /* 0x000fc800078e00ff */
[----:B------:R-:W-:Y:S01]  /*1e60*/  IMAD.MOV.U32 R12, RZ, RZ, R100 ;  /* 0x000000ffff0c7224 */ /* 0x000fe200078e0064 */
[----:B------:R-:W-:-:S07]  /*1e70*/  LOP3.LUT R20, R63, R104, R101, 0x96, !PT ;  /* 0x000000683f147212 */ /* 0x000fce00078e9665 */
.L_x_741:
[----:B------:R-:W-:Y:S05]  /*1e80*/  BSYNC.RECONVERGENT B1 ;  /* 0x0000000000017941 */ /* 0x000fea0003800200 */
.L_x_740:
[----:B------:R-:W-:Y:S01]  /*1e90*/  I2FP.F32.U32 R19, R19 ;  /* 0x0000001300137245 */ /* 0x000fe20000201000 */
[----:B------:R-:W-:Y:S01]  /*1ea0*/  IMAD.U32 R77, R57, 0x10000, RZ ;  /* 0x00010000394d7824 */ /* 0x000fe200078e00ff */
[----:B------:R-:W-:Y:S01]  /*1eb0*/  ISETP.NE.AND P2, PT, R84, 0x1, PT ;  /* 0x000000015400780c */ /* 0x000fe20003f45270 */
[----:B------:R-:W-:Y:S01]  /*1ec0*/  BSSY.RECONVERGENT B1, `(.L_x_745) ;  /* 0x0000059000017945 */ /* 0x000fe20003800200 */
[----:B------:R-:W-:Y:S02]  /*1ed0*/  IMAD.MOV.U32 R83, RZ, RZ, 0x2 ;  /* 0x00000002ff537424 */ /* 0x000fe400078e00ff */
[----:B------:R-:W-:Y:S01]  /*1ee0*/  FFMA.FTZ R56, R19, R110, 1.1641532182693481445e-10 ;  /* 0x2f00000013387423 */ /* 0x000fe2000001006e */
[----:B------:R-:W-:Y:S01]  /*1ef0*/  FMUL.FTZ R77, R77, R112 ;  /* 0x000000704d4d7220 */ /* 0x000fe20000410000 */
[----:B------:R-:W-:Y:S01]  /*1f00*/  PRMT R19, R57, 0x7632, R19 ;  /* 0x0000763239137816 */ /* 0x000fe20000000013 */
[----:B------:R-:W-:Y:S02]  /*1f10*/  IMAD.MOV.U32 R57, RZ, RZ, R12 ;  /* 0x000000ffff397224 */ /* 0x000fe400078e000c */
[----:B------:R-:W-:-:S02]  /*1f20*/  FSETP.GTU.FTZ.AND P3, PT, R56, R111, PT ;  /* 0x0000006f3800720b */ /* 0x000fc40003f7c000 */
[----:B------:R-:W-:Y:S02]  /*1f30*/  @P1 SHF.L.U32 R56, R25, 0x10, RZ ;  /* 0x0000001019381819 */ /* 0x000fe400000006ff */
        /* <DEDUP_REMOVED lines=14> */
.L_x_747:
        /* <DEDUP_REMOVED lines=13> */
.L_x_749:
[----:B------:R-:W-:Y:S05]  /*20f0*/  BSYNC.RECONVERGENT B2 ;  /* 0x0000000000027941 */ /* 0x000fea0003800200 */
.L_x_748:
[----:B------:R-:W-:Y:S01]  /*2100*/  IMAD.WIDE.U32 R84, R70, -0x326172a9, RZ ;  /* 0xcd9e8d5746547825 */ /* 0x000fe200078e00ff */
[----:B------:R-:W-:-:S03]  /*2110*/  LOP3.LUT R56, R13, R101, R97, 0x96, !PT ;  /* 0x000000650d387212 */ /* 0x000fc600078e9661 */
        /* <DEDUP_REMOVED lines=43> */
[----:B------:R-:W-:-:S04]  /*23d0*/  IMAD.WIDE.U32 R56, R57, -0x2daee0ad, RZ ;  /* 0xd2511f5339387825 */ /* 0x000fc800078e00ff */
[----:B------:R-:W-:Y:S02]  /*23e0*/  HFMA2 R83, -RZ, RZ, 0, 0 ;  /* 0x00000000ff537431 */ /* 0x000fe400000001ff */
[----:B------:R-:W-:Y:S01]  /*23f0*/  IMAD.WIDE.U32 R98, R98, -0x326172a9, RZ ;  /* 0xcd9e8d5762627825 */ /* 0x000fe200078e00ff */
[----:B------:R-:W-:-:S03]  /*2400*/  LOP3.LUT R22, R91, R84, R57, 0x96, !PT ;  /* 0x000000545b167212 */ /* 0x000fc600078e9639 */
[----:B------:R-:W-:Y:S01]  /*2410*/  IMAD.MOV.U32 R57, RZ, RZ, R102 ;  /* 0x000000ffff397224 */ /* 0x000fe200078e0066 */
[----:B------:R-:W-:Y:S01]  /*2420*/  LOP3.LUT R20, R63, R100, R99, 0x96, !PT ;  /* 0x000000643f147212 */ /* 0x000fe200078e9663 */
[----:B------:R-:W-:Y:S01]  /*2430*/  IMAD.MOV.U32 R102, RZ, RZ, R56 ;  /* 0x000000ffff667224 */ /* 0x000fe200078e0038 */
[----:B------:R-:W-:-:S07]  /*2440*/  MOV R12, R98 ;  /* 0x00000062000c7202 */ /* 0x000fce0000000f00 */
.L_x_746:
[----:B------:R-:W-:Y:S05]  /*2450*/  BSYNC.RECONVERGENT B1 ;  /* 0x0000000000017941 */ /* 0x000fea0003800200 */
.L_x_745:
[----:B------:R-:W-:Y:S01]  /*2460*/  I2FP.F32.U32 R57, R57 ;  /* 0x0000003900397245 */ /* 0x000fe20000201000 */
[----:B------:R-:W-:Y:S01]  /*2470*/  IMAD.U32 R19, R19, 0x10000, RZ ;  /* 0x0001000013137824 */ /* 0x000fe200078e00ff */
[----:B------:R-:W-:Y:S01]  /*2480*/  BSSY.RECONVERGENT B1, `(.L_x_750) ;  /* 0x000005a000017945 */ /* 0x000fe20003800200 */
[----:B------:R-:W-:Y:S02]  /*2490*/  MOV R85, 0x2 ;  /* 0x0000000200557802 */ /* 0x000fe40000000f00 */
[----:B------:R-:W-:Y:S01]  /*24a0*/  FFMA.FTZ R56, R57, R110, 1.1641532182693481445e-10 ;  /* 0x2f00000039387423 */ /* 0x000fe2000001006e */
[----:B------:R-:W-:Y:S01]  /*24b0*/  FMUL.FTZ R19, R19, R112 ;  /* 0x0000007013137220 */ /* 0x000fe20000410000 */
[----:B------:R-:W-:-:S03]  /*24c0*/  @P1 PRMT R57, R25, 0x7632, R57 ;  /* 0x0000763219391816 */ /* 0x000fc60000000039 */
[----:B------:R-:W-:Y:S02]  /*24d0*/  FSETP.GTU.FTZ.AND P2, PT, R56, R111, PT ;  /* 0x0000006f3800720b */ /* 0x000fe40003f5c000 */
[----:B------:R-:W-:Y:S02]  /*24e0*/  @P1 IMAD.U32 R57, R57, 0x10000, RZ ;  /* 0x0001000039391824 */ /* 0x000fe400078e00ff */
[----:B------:R-:W-:Y:S01]  /*24f0*/  FSEL R84, R19, RZ, !P2 ;  /* 0x000000ff13547208 */ /* 0x000fe20005000000 */
[----:B------:R-:W-:Y:S01]  /*2500*/  IMAD.MOV.U32 R19, RZ, RZ, R12 ;  /* 0x000000ffff137224 */ /* 0x000fe200078e000c */
[----:B------:R-:W-:Y:S02]  /*2510*/  PLOP3.LUT P3, PT, P2, PT, PT, 0x8, 0x80 ;  /* 0x000000000080781c */ /* 0x000fe4000176e170 */
[----:B------:R-:W-:Y:S01]  /*2520*/  ISETP.NE.AND P2, PT, R83, 0x1, PT ;  /* 0x000000015300780c */ /* 0x000fe20003f45270 */
[----:B------:R-:W-:Y:S01]  /*2530*/  @P1 FADD.FTZ R84, R57, R84 ;  /* 0x0000005439541221 */ /* 0x000fe20000010000 */
[----:B------:R-:W-:-:S04]  /*2540*/  P2R R105, PR, RZ, 0x8 ;  /* 0x00000008ff697803 */ /* 0x000fc80000000000 */
[----:B------:R-:W-:-:S07]  /*2550*/  F2FP.BF16.F32.PACK_AB R109, RZ, R84 ;  /* 0x00000054ff6d723e */ /* 0x000fce00000010ff */
        /* <DEDUP_REMOVED lines=9> */
.L_x_752:
        /* <DEDUP_REMOVED lines=13> */
.L_x_754:
[----:B------:R-:W-:Y:S05]  /*26c0*/  BSYNC.RECONVERGENT B2 ;  /* 0x0000000000027941 */ /* 0x000fea0003800200 */
.L_x_753:
        /* <DEDUP_REMOVED lines=53> */
.L_x_751:
[----:B------:R-:W-:Y:S05]  /*2a20*/  BSYNC.RECONVERGENT B1 ;  /* 0x0000000000017941 */ /* 0x000fea0003800200 */
.L_x_750:
[----:B------:R-:W-:Y:S01]  /*2a30*/  I2FP.F32.U32 R19, R19 ;  /* 0x0000001300137245 */ /* 0x000fe20000201000 */
[----:B------:R-:W-:Y:S01]  /*2a40*/  @P1 IMAD.U32 R86, R26, 0x10000, RZ ;  /* 0x000100001a561824 */ /* 0x000fe200078e00ff */
[C---:B------:R-:W-:Y:S01]  /*2a50*/  SHF.L.U32 R57, R58.reuse, 0x10, RZ ;  /* 0x000000103a397819 */ /* 0x040fe200000006ff */
[----:B------:R-:W-:Y:S01]  /*2a60*/  BSSY.RECONVERGENT B1, `(.L_x_755) ;  /* 0x0000058000017945 */ /* 0x000fe20003800200 */
[----:B------:R-:W-:Y:S01]  /*2a70*/  ISETP.NE.AND P3, PT, R85, 0x1, PT ;  /* 0x000000015500780c */ /* 0x000fe20003f65270 */
[----:B------:R-:W-:Y:S01]  /*2a80*/  FFMA.FTZ R56, R19, R110, 1.1641532182693481445e-10 ;  /* 0x2f00000013387423 */ /* 0x000fe2000001006e */
[----:B------:R-:W-:Y:S01]  /*2a90*/  PRMT R58, R58, 0x7632, R58 ;  /* 0x000076323a3a7816 */ /* 0x000fe2000000003a */
[----:B------:R-:W-:Y:S01]  /*2aa0*/  FMUL.FTZ R57, R57, R112 ;  /* 0x0000007039397220 */ /* 0x000fe20000410000 */
[----:B------:R-:W-:Y:S01]  /*2ab0*/  IMAD.MOV.U32 R98, RZ, RZ, 0x2 ;  /* 0x00000002ff627424 */ /* 0x000fe200078e00ff */
[----:B------:R-:W-:Y:S02]  /*2ac0*/  MOV R19, R12 ;  /* 0x0000000c00137202 */ /* 0x000fe40000000f00 */
[----:B------:R-:W-:-:S04]  /*2ad0*/  FSETP.GTU.FTZ.AND P2, PT, R56, R111, PT ;  /* 0x0000006f3800720b */ /* 0x000fc80003f5c000 */
        /* <DEDUP_REMOVED lines=13> */
.L_x_757:
        /* <DEDUP_REMOVED lines=13> */
.L_x_759:
[----:B------:R-:W-:Y:S05]  /*2c80*/  BSYNC.RECONVERGENT B2 ;  /* 0x0000000000027941 */ /* 0x000fea0003800200 */
.L_x_758:
[----:B------:R-:W-:Y:S01]  /*2c90*/  IMAD.WIDE.U32 R98, R70, -0x326172a9, RZ ;  /* 0xcd9e8d5746627825 */ /* 0x000fe200078e00ff */
[----:B------:R-:W-:Y:S02]  /*2ca0*/  LOP3.LUT R56, R13, R117, R97, 0x96, !PT ;  /* 0x000000750d387212 */ /* 0x000fe400078e9661 */
[C---:B------:R-:W-:Y:S01]  /*2cb0*/  IADD3 R19, PT, PT, R96.reuse, -0x61c88647, RZ ;  /* 0x9e3779b960137810 */ /* 0x040fe20007ffe0ff */
        /* <DEDUP_REMOVED lines=50> */
.L_x_756:
[----:B------:R-:W-:Y:S05]  /*2fe0*/  BSYNC.RECONVERGENT B1 ;  /* 0x0000000000017941 */ /* 0x000fea0003800200 */
.L_x_755:
        /* <DEDUP_REMOVED lines=24> */
.L_x_762:
        /* <DEDUP_REMOVED lines=13> */
.L_x_764:
[----:B------:R-:W-:Y:S05]  /*3240*/  BSYNC.RECONVERGENT B2 ;  /* 0x0000000000027941 */ /* 0x000fea0003800200 */
.L_x_763:
[----:B------:R-:W-:Y:S01]  /*3250*/  IMAD.WIDE.U32 R98, R70, -0x326172a9, RZ ;  /* 0xcd9e8d5746627825 */ /* 0x000fe200078e00ff */
[----:B------:R-:W-:Y:S02]  /*3260*/  LOP3.LUT R56, R13, R117, R97, 0x96, !PT ;  /* 0x000000750d387212 */ /* 0x000fe400078e9661 */
[C---:B------:R-:W-:Y:S01]  /*3270*/  IADD3 R85, PT, PT, R96.reuse, 0x5384540f, RZ ;  /* 0x5384540f60557810 */ /* 0x040fe20007ffe0ff */
        /* <DEDUP_REMOVED lines=44> */
[----:B------:R-:W-:Y:S01]  /*3540*/  IMAD.MOV.U32 R19, RZ, RZ, R102 ;  /* 0x000000ffff137224 */ /* 0x000fe200078e0066 */
[----:B------:R-:W-:Y:S02]  /*3550*/  LOP3.LUT R20, R63, R116, R101, 0x96, !PT ;  /* 0x000000743f147212 */ /* 0x000fe400078e9665 */
[----:B------:R-:W-:Y:S01]  /*3560*/  MOV R12, R100 ;  /* 0x00000064000c7202 */ /* 0x000fe20000000f00 */
[----:B------:R-:W-:-:S04]  /*3570*/  IMAD.WIDE.U32 R56, R56, -0x2daee0ad, RZ ;  /* 0xd2511f5338387825 */ /* 0x000fc800078e00ff */
[----:B------:R-:W-:Y:S01]  /*3580*/  IMAD.MOV.U32 R102, RZ, RZ, R56 ;  /* 0x000000ffff667224 */ /* 0x000fe200078e0038 */
[----:B------:R-:W-:-:S07]  /*3590*/  LOP3.LUT R22, R91, R98, R57, 0x96, !PT ;  /* 0x000000625b167212 */ /* 0x000fce00078e9639 */
.L_x_761:
[----:B------:R-:W-:Y:S05]  /*35a0*/  BSYNC.RECONVERGENT B1 ;  /* 0x0000000000017941 */ /* 0x000fea0003800200 */
.L_x_760:
        /* <DEDUP_REMOVED lines=24> */
.L_x_767:
        /* <DEDUP_REMOVED lines=13> */
.L_x_769:
[----:B------:R-:W-:Y:S05]  /*3800*/  BSYNC.RECONVERGENT B2 ;  /* 0x0000000000027941 */ /* 0x000fea0003800200 */
.L_x_768:
        /* <DEDUP_REMOVED lines=47> */
[----:B------:R-:W-:Y:S01]  /*3b00*/  IMAD.WIDE.U32 R98, R98, -0x326172a9, RZ ;  /* 0xcd9e8d5762627825 */ /* 0x000fe200078e00ff */
[----:B------:R-:W-:Y:S02]  /*3b10*/  LOP3.LUT R22, R91, R58, R57, 0x96, !PT ;  /* 0x0000003a5b167212 */ /* 0x000fe400078e9639 */
[----:B------:R-:W-:Y:S01]  /*3b20*/  MOV R57, R102 ;  /* 0x0000006600397202 */ /* 0x000fe20000000f00 */
[----:B------:R-:W-:Y:S01]  /*3b30*/  IMAD.MOV.U32 R12, RZ, RZ, R98 ;  /* 0x000000ffff0c7224 */ /* 0x000fe200078e0062 */
[----:B------:R-:W-:Y:S01]  /*3b40*/  LOP3.LUT R20, R63, R100, R99, 0x96, !PT ;  /* 0x000000643f147212 */ /* 0x000fe200078e9663 */
[----:B------:R-:W-:-:S07]  /*3b50*/  IMAD.MOV.U32 R102, RZ, RZ, R56 ;  /* 0x000000ffff667224 */ /* 0x000fce00078e0038 */
.L_x_766:
[----:B------:R-:W-:Y:S05]  /*3b60*/  BSYNC.RECONVERGENT B1 ;  /* 0x0000000000017941 */ /* 0x000fea0003800200 */
.L_x_765:
        /* <DEDUP_REMOVED lines=16> */
.L_x_729:
[----:B------:R-:W-:Y:S01]  /*3c70*/  ISETP.NE.AND P2, PT, R19, 0x1, PT ;  /* 0x000000011300780c */ /* 0x000fe20003f45270 */
[----:B------:R-:W-:Y:S01]  /*3c80*/  BSSY.RECONVERGENT B1, `(.L_x_771) ;  /* 0x0000051000017945 */ /* 0x000fe20003800200 */
[----:B------:R-:W-:Y:S02]  /*3c90*/  HFMA2 R6, -RZ, RZ, 0, 1.1920928955078125e-07 ;  /* 0x00000002ff067431 */ /* 0x000fe400000001ff */
[C---:B------:R-:W-:Y:S01]  /*3ca0*/  VIADD R115, R97.reuse, 0x32370b8f ;  /* 0x32370b8f61737836 */ /* 0x040fe20000000000 */
[C---:B------:R-:W-:Y:S01]  /*3cb0*/  IADD3 R114, PT, PT, R97.reuse, 0x76cf5d0a, RZ ;  /* 0x76cf5d0a61727810 */ /* 0x040fe20007ffe0ff */
[C---:B------:R-:W-:Y:S01]  /*3cc0*/  VIADD R113, R97.reuse, 0xed9eba14 ;  /* 0xed9eba1461717836 */ /* 0x040fe20000000000 */
[C---:B------:R-:W-:Y:S01]  /*3cd0*/  IADD3 R111, PT, PT, R96.reuse, -0x4ab325aa, RZ ;  /* 0xb54cda56606f7810 */ /* 0x040fe20007ffe0ff */
[----:B------:R-:W-:Y:S02]  /*3ce0*/  VIADD R112, R97, 0xdb3d7428 ;  /* 0xdb3d742861707836 */ /* 0x000fe40000000000 */
[----:B------:R-:W-:-:S02]  /*3cf0*/  VIADD R110, R96, 0x78dde6e4 ;  /* 0x78dde6e4606e7836 */ /* 0x000fc40000000000 */
[----:B------:R-:W-:Y:S02]  /*3d00*/  VIADD R2, R96, 0xf1bbcdc8 ;  /* 0xf1bbcdc860027836 */ /* 0x000fe40000000000 */
[----:B------:R-:W-:Y:S02]  /*3d10*/  IMAD.MOV.U32 R3, RZ, RZ, R12 ;  /* 0x000000ffff037224 */ /* 0x000fe400078e000c */
[----:B------:R-:W-:Y:S01]  /*3d20*/  IMAD.MOV.U32 R102, RZ, RZ, R95 ;  /* 0x000000ffff667224 */ /* 0x000fe200078e005f */
[----:B------:R-:W-:Y:S06]  /*3d30*/  @!P2 BRA `(.L_x_772) ;  /* 0x000000040014a947 */ /* 0x000fec0003800000 */
        /* <DEDUP_REMOVED lines=10> */
.L_x_773:
        /* <DEDUP_REMOVED lines=13> */
.L_x_775:
[----:B------:R-:W-:Y:S05]  /*3eb0*/  BSYNC.RECONVERGENT B2 ;  /* 0x0000000000027941 */ /* 0x000fea0003800200 */
.L_x_774:
        /* <DEDUP_REMOVED lines=42> */
[----:B------:R-:W-:Y:S02]  /*4160*/  IMAD.MOV.U32 R12, RZ, RZ, R6 ;  /* 0x000000ffff0c7224 */ /* 0x000fe400078e0006 */
[----:B------:R-:W-:Y:S01]  /*4170*/  HFMA2 R6, -RZ, RZ, 0, 0 ;  /* 0x00000000ff067431 */ /* 0x000fe200000001ff */
[----:B------:R-:W-:-:S07]  /*4180*/  LOP3.LUT R22, R91, R4, R103, 0x96, !PT ;  /* 0x000000045b167212 */ /* 0x000fce00078e9667 */
.L_x_772:
[----:B------:R-:W-:Y:S05]  /*4190*/  BSYNC.RECONVERGENT B1 ;  /* 0x0000000000017941 */ /* 0x000fea0003800200 */
.L_x_771:
[----:B------:R-:W0:Y:S01]  /*41a0*/  LDC R117, c[0x0][0x404] ;  /* 0x00010100ff757b82 */ /* 0x000e220000000800 */
[----:B------:R-:W-:Y:S01]  /*41b0*/  I2FP.F32.U32 R4, R3 ;  /* 0x0000000300047245 */ /* 0x000fe20000201000 */
[----:B------:R-:W-:Y:S01]  /*41c0*/  IMAD.MOV.U32 R119, RZ, RZ, 0x2f800000 ;  /* 0x2f800000ff777424 */ /* 0x000fe200078e00ff */
[----:B------:R-:W-:Y:S01]  /*41d0*/  ISETP.NE.AND P3, PT, R6, 0x1, PT ;  /* 0x000000010600780c */ /* 0x000fe20003f65270 */
[----:B-----5:R-:W-:Y:S01]  /*41e0*/  IMAD.U32 R3, R56, 0x10000, RZ ;  /* 0x0001000038037824 */ /* 0x020fe200078e00ff */
[----:B------:R-:W-:Y:S01]  /*41f0*/  BSSY.RECONVERGENT B1, `(.L_x_776) ;  /* 0x0000050000017945 */ /* 0x000fe20003800200 */
[----:B------:R-:W-:Y:S01]  /*4200*/  FFMA.FTZ R4, R4, R119, 1.1641532182693481445e-10 ;  /* 0x2f00000004047423 */ /* 0x000fe20000010077 */
[----:B------:R-:W-:Y:S01]  /*4210*/  HFMA2 R7, -RZ, RZ, 0, 1.1920928955078125e-07 ;  /* 0x00000002ff077431 */ /* 0x000fe200000001ff */
[----:B------:R-:W1:Y:S01]  /*4220*/  LDC R118, c[0x0][0x408] ;  /* 0x00010200ff767b82 */ /* 0x000e620000000800 */
[----:B------:R-:W-:Y:S01]  /*4230*/  PRMT R56, R56, 0x7632, R56 ;  /* 0x0000763238387816 */ /* 0x000fe20000000038 */
[----:B------:R-:W-:Y:S01]  /*4240*/  IMAD.MOV.U32 R5, RZ, RZ, R12 ;  /* 0x000000ffff057224 */ /* 0x000fe200078e000c */
[----:B0-----:R-:W-:-:S04]  /*4250*/  FSETP.GTU.FTZ.AND P2, PT, R4, R117, PT ;  /* 0x000000750400720b */ /* 0x001fc80003f5c000 */
[----:B------:R-:W-:Y:S01]  /*4260*/  PLOP3.LUT P4, PT, P2, PT, PT, 0x8, 0x80 ;  /* 0x000000000080781c */ /* 0x000fe2000178e170 */
[----:B-1----:R-:W-:-:S03]  /*4270*/  FMUL.FTZ R3, R3, R118 ;  /* 0x0000007603037220 */ /* 0x002fc60000410000 */
[----:B------:R-:W-:Y:S02]  /*4280*/  P2R R103, PR, RZ, 0x10 ;  /* 0x00000010ff677803 */ /* 0x000fe40000000000 */
[----:B------:R-:W-:Y:S01]  /*4290*/  FSEL R3, R3, RZ, !P2 ;  /* 0x000000ff03037208 */ /* 0x000fe20005000000 */
        /* <DEDUP_REMOVED lines=9> */
.L_x_778:
        /* <DEDUP_REMOVED lines=13> */
.L_x_780:
[----:B------:R-:W-:Y:S05]  /*4400*/  BSYNC.RECONVERGENT B2 ;  /* 0x0000000000027941 */ /* 0x000fea0003800200 */
.L_x_779:
        /* <DEDUP_REMOVED lines=37> */
[----:B------:R-:W-:Y:S01]  /*4660*/  IMAD.MOV.U32 R7, RZ, RZ, RZ ;  /* 0x000000ffff077224 */ /* 0x000fe200078e00ff */
        /* <DEDUP_REMOVED lines=8> */
.L_x_777:
[----:B------:R-:W-:Y:S05]  /*46f0*/  BSYNC.RECONVERGENT B1 ;  /* 0x0000000000017941 */ /* 0x000fea0003800200 */
.L_x_776:
        /* <DEDUP_REMOVED lines=9> */
[----:B------:R-:W-:Y:S02]  /*4790*/  FSEL R4, R5, RZ, !P2 ;  /* 0x000000ff05047208 */ /* 0x000fe40005000000 */
[----:B------:R-:W-:-:S03]  /*47a0*/  SEL R9, RZ, 0x1, P2 ;  /* 0x00000001ff097807 */ /* 0x000fc60001000000 */
[----:B------:R-:W-:-:S04]  /*47b0*/  FADD.FTZ R3, R3, R4 ;  /* 0x0000000403037221 */ /* 0x000fc80000010000 */
[--C-:B------:R-:W-:Y:S01]  /*47c0*/  @P1 FADD.FTZ R10, R10, R3.reuse ;  /* 0x000000030a0a1221 */ /* 0x100fe20000010000 */
[----:B------:R-:W-:Y:S01]  /*47d0*/  @!P1 IMAD.MOV.U32 R10, RZ, RZ, R3 ;  /* 0x000000ffff0a9224 */ /* 0x000fe200078e0003 */
        /* <DEDUP_REMOVED lines=11> */
.L_x_783:
        /* <DEDUP_REMOVED lines=13> */
.L_x_785:
[----:B------:R-:W-:Y:S05]  /*4960*/  BSYNC.RECONVERGENT B2 ;  /* 0x0000000000027941 */ /* 0x000fea0003800200 */
.L_x_784:
        /* <DEDUP_REMOVED lines=42> */
[----:B------:R-:W-:Y:S02]  /*4c10*/  HFMA2 R6, -RZ, RZ, 0, 0 ;  /* 0x00000000ff067431 */ /* 0x000fe400000001ff */
[----:B------:R-:W-:Y:S01]  /*4c20*/  IMAD.MOV.U32 R102, RZ, RZ, R4 ;  /* 0x000000ffff667224 */ /* 0x000fe200078e0004 */
[----:B------:R-:W-:Y:S02]  /*4c30*/  LOP3.LUT R20, R63, R98, R85, 0x96, !PT ;  /* 0x000000623f147212 */ /* 0x000fe400078e9655 */
[----:B------:R-:W-:-:S07]  /*4c40*/  MOV R12, R84 ;  /* 0x00000054000c7202 */ /* 0x000fce0000000f00 */
.L_x_782:
[----:B------:R-:W-:Y:S05]  /*4c50*/  BSYNC.RECONVERGENT B1 ;  /* 0x0000000000017941 */ /* 0x000fea0003800200 */
.L_x_781:
        /* <DEDUP_REMOVED lines=21> */
.L_x_788:
        /* <DEDUP_REMOVED lines=13> */
.L_x_790:
[----:B------:R-:W-:Y:S05]  /*4e80*/  BSYNC.RECONVERGENT B2 ;  /* 0x0000000000027941 */ /* 0x000fea0003800200 */
.L_x_789:
[----:B------:R-:W-:Y:S01]  /*4e90*/  IMAD.WIDE.U32 R6, R70, -0x326172a9, RZ ;  /* 0xcd9e8d5746067825 */ /* 0x000fe200078e00ff */
[----:B------:R-:W-:-:S04]  /*4ea0*/  LOP3.LUT R4, R13, R99, R97, 0x96, !PT ;  /* 0x000000630d047212 */ /* 0x000fc800078e9661 */
[----:B------:R-:W-:Y:S01]  /*4eb0*/  LOP3.LUT R84, R60, R7, R96, 0x96, !PT ;  /* 0x000000073c547212 */ /* 0x000fe200078e9660 */
[----:B------:R-:W-:Y:S01]  /*4ec0*/  IMAD.WIDE.U32 R4, R4, -0x326172a9, RZ ;  /* 0xcd9e8d5704047825 */ /* 0x000fe200078e00ff */
[----:B------:R-:W-:-:S03]  /*4ed0*/  IADD3 R7, PT, PT, R96, -0x61c88647, RZ ;  /* 0x9e3779b960077810 */ /* 0x000fc60007ffe0ff */
        /* <DEDUP_REMOVED lines=41> */
.L_x_787:
[----:B------:R-:W-:Y:S05]  /*5170*/  BSYNC.RECONVERGENT B1 ;  /* 0x0000000000017941 */ /* 0x000fea0003800200 */
.L_x_786:
[----:B------:R-:W-:Y:S01]  /*5180*/  I2FP.F32.U32 R4, R5 ;  /* 0x0000000500047245 */ /* 0x000fe20000201000 */
[----:B------:R-:W-:Y:S01]  /*5190*/  BSSY.RECONVERGENT B1, `(.L_x_791) ;  /* 0x0000056000017945 */ /* 0x000fe20003800200 */
[----:B------:R-:W-:Y:S02]  /*51a0*/  PRMT R5, R28, 0x7632, R5 ;  /* 0x000076321c057816 */ /* 0x000fe40000000005 */
[----:B------:R-:W-:Y:S01]  /*51b0*/  ISETP.NE.AND P3, PT, R7, 0x1, PT ;  /* 0x000000010700780c */ /* 0x000fe20003f65270 */
[----:B------:R-:W-:Y:S02]  /*51c0*/  FFMA.FTZ R4, R4, R119, 1.1641532182693481445e-10 ;  /* 0x2f00000004047423 */ /* 0x000fe40000010077 */
[----:B------:R-:W-:-:S03]  /*51d0*/  IMAD.U32 R5, R5, 0x10000, RZ ;  /* 0x0001000005057824 */ /* 0x000fc600078e00ff */
[----:B------:R-:W-:Y:S01]  /*51e0*/  FSETP.GTU.FTZ.AND P2, PT, R4, R117, PT ;  /* 0x000000750400720b */ /* 0x000fe20003f5c000 */
[----:B------:R-:W-:Y:S01]  /*51f0*/  FMUL.FTZ R5, R5, R118 ;  /* 0x0000007605057220 */ /* 0x000fe20000410000 */
[----:B------:R-:W-:Y:S02]  /*5200*/  @P1 PRMT R4, R24, 0x7632, R4 ;  /* 0x0000763218041816 */ /* 0x000fe40000000004 */
[----:B------:R-:W-:Y:S02]  /*5210*/  SEL R8, RZ, 0x1, P2 ;  /* 0x00000001ff087807 */ /* 0x000fe40001000000 */
[----:B------:R-:W-:Y:S01]  /*5220*/  FSEL R6, R5, RZ, !P2 ;  /* 0x000000ff05067208 */ /* 0x000fe20005000000 */
[----:B------:R-:W-:-:S04]  /*5230*/  @P1 IMAD.U32 R4, R4, 0x10000, RZ ;  /* 0x0001000004041824 */ /* 0x000fc800078e00ff */
[----:B------:R-:W-:Y:S01]  /*5240*/  FADD.FTZ R3, R3, R6 ;  /* 0x0000000603037221 */ /* 0x000fe20000010000 */
[----:B------:R-:W-:-:S03]  /*5250*/  IMAD.MOV.U32 R6, RZ, RZ, 0x2 ;  /* 0x00000002ff067424 */ /* 0x000fc600078e00ff */
        /* <DEDUP_REMOVED lines=13> */
.L_x_793:
        /* <DEDUP_REMOVED lines=13> */
.L_x_795:
[----:B------:R-:W-:Y:S05]  /*5400*/  BSYNC.RECONVERGENT B2 ;  /* 0x0000000000027941 */ /* 0x000fea0003800200 */
.L_x_794:
        /* <DEDUP_REMOVED lines=34> */
[----:B------:R-:W-:Y:S01]  /*5630*/  IMAD.WIDE.U32 R98, R98, -0x326172a9, RZ ;  /* 0xcd9e8d5762627825 */ /* 0x000fe200078e00ff */
[----:B------:R-:W-:-:S03]  /*5640*/  MOV R3, R102 ;  /* 0x0000006600037202 */ /* 0x000fc60000000f00 */
        /* <DEDUP_REMOVED lines=8> */
[----:B------:R-:W-:Y:S02]  /*56d0*/  IMAD.MOV.U32 R102, RZ, RZ, R4 ;  /* 0x000000ffff667224 */ /* 0x000fe400078e0004 */
[----:B------:R-:W-:-:S07]  /*56e0*/  IMAD.MOV.U32 R6, RZ, RZ, RZ ;  /* 0x000000ffff067224 */ /* 0x000fce00078e00ff */
.L_x_792:
[----:B------:R-:W-:Y:S05]  /*56f0*/  BSYNC.RECONVERGENT B1 ;  /* 0x0000000000017941 */ /* 0x000fea0003800200 */
.L_x_791:
[----:B------:R-:W-:Y:S01]  /*5700*/  I2FP.F32.U32 R4, R3 ;  /* 0x0000000300047245 */ /* 0x000fe20000201000 */
[----:B------:R-:W-:Y:S01]  /*5710*/  BSSY.RECONVERGENT B1, `(.L_x_796) ;  /* 0x0000051000017945 */ /* 0x000fe20003800200 */
[----:B------:R-:W-:Y:S01]  /*5720*/  SHF.L.U32 R3, R57, 0x10, RZ ;  /* 0x0000001039037819 */ /* 0x000fe200000006ff */
[----:B------:R-:W-:Y:S01]  /*5730*/  IMAD.MOV.U32 R56, RZ, RZ, 0x2 ;  /* 0x00000002ff387424 */ /* 0x000fe200078e00ff */
[----:B------:R-:W-:Y:S01]  /*5740*/  ISETP.NE.AND P2, PT, R6, 0x1, PT ;  /* 0x000000010600780c */ /* 0x000fe20003f45270 */
[----:B------:R-:W-:Y:S01]  /*5750*/  FFMA.FTZ R4, R4, R119, 1.1641532182693481445e-10 ;  /* 0x2f00000004047423 */ /* 0x000fe20000010077 */
[----:B------:R-:W-:Y:S02]  /*5760*/  IMAD.MOV.U32 R5, RZ, RZ, R12 ;  /* 0x000000ffff057224 */ /* 0x000fe400078e000c */
[----:B------:R-:W-:Y:S02]  /*5770*/  FMUL.FTZ R3, R3, R118 ;  /* 0x0000007603037220 */ /* 0x000fe40000410000 */
[----:B------:R-:W-:-:S04]  /*5780*/  FSETP.GTU.FTZ.AND P3, PT, R4, R117, PT ;  /* 0x000000750400720b */ /* 0x000fc80003f7c000 */
[----:B------:R-:W-:Y:S02]  /*5790*/  FSEL R19, R3, RZ, !P3 ;  /* 0x000000ff03137208 */ /* 0x000fe40005800000 */
[----:B------:R-:W-:Y:S02]  /*57a0*/  PLOP3.LUT P3, PT, P3, PT, PT, 0x8, 0x80 ;  /* 0x000000000080781c */ /* 0x000fe40001f6e170 */
[----:B------:R-:W-:Y:S02]  /*57b0*/  PRMT R3, R57, 0x7632, R3 ;  /* 0x0000763239037816 */ /* 0x000fe40000000003 */
        /* <DEDUP_REMOVED lines=10> */
.L_x_798:
        /* <DEDUP_REMOVED lines=13> */
.L_x_800:
[----:B------:R-:W-:Y:S05]  /*5930*/  BSYNC.RECONVERGENT B2 ;  /* 0x0000000000027941 */ /* 0x000fea0003800200 */
.L_x_799:
        /* <DEDUP_REMOVED lines=41> */
[----:B------:R-:W-:Y:S01]  /*5bd0*/  MOV R5, R102 ;  /* 0x0000006600057202 */ /* 0x000fe20000000f00 */
[----:B------:R-:W-:Y:S01]  /*5be0*/  IMAD.MOV.U32 R12, RZ, RZ, R56 ;  /* 0x000000ffff0c7224 */ /* 0x000fe200078e0038 */
[----:B------:R-:W-:Y:S01]  /*5bf0*/  LOP3.LUT R20, R63, R84, R57, 0x96, !PT ;  /* 0x000000543f147212 */ /* 0x000fe200078e9639 */
[----:B------:R-:W-:Y:S02]  /*5c00*/  IMAD.MOV.U32 R102, RZ, RZ, R4 ;  /* 0x000000ffff667224 */ /* 0x000fe400078e0004 */
[----:B------:R-:W-:-:S07]  /*5c10*/  IMAD.MOV.U32 R56, RZ, RZ, RZ ;  /* 0x000000ffff387224 */ /* 0x000fce00078e00ff */
.L_x_797:
[----:B------:R-:W-:Y:S05]  /*5c20*/  BSYNC.RECONVERGENT B1 ;  /* 0x0000000000017941 */ /* 0x000fea0003800200 */
.L_x_796:
[----:B------:R-:W-:Y:S01]  /*5c30*/  I2FP.F32.U32 R4, R5 ;  /* 0x0000000500047245 */ /* 0x000fe20000201000 */
[----:B------:R-:W-:Y:S01]  /*5c40*/  @P1 IMAD.U32 R6, R25, 0x10000, RZ ;  /* 0x0001000019061824 */ /* 0x000fe200078e00ff */
[----:B------:R-:W-:Y:S01]  /*5c50*/  SHF.L.U32 R5, R29, 0x10, RZ ;  /* 0x000000101d057819 */ /* 0x000fe200000006ff */
[----:B------:R-:W-:Y:S02]  /*5c60*/  BSSY.RECONVERGENT B1, `(.L_x_801) ;  /* 0x0000052000017945 */ /* 0x000fe40003800200 */
[----:B------:R-:W-:Y:S02]  /*5c70*/  FFMA.FTZ R4, R4, R119, 1.1641532182693481445e-10 ;  /* 0x2f00000004047423 */ /* 0x000fe40000010077 */
[----:B------:R-:W-:-:S03]  /*5c80*/  FMUL.FTZ R5, R5, R118 ;  /* 0x0000007605057220 */ /* 0x000fc60000410000 */
[----:B------:R-:W-:-:S04]  /*5c90*/  FSETP.GTU.FTZ.AND P2, PT, R4, R117, PT ;  /* 0x000000750400720b */ /* 0x000fc80003f5c000 */
[----:B------:R-:W-:Y:S01]  /*5ca0*/  FSEL R4, R5, RZ, !P2 ;  /* 0x000000ff05047208 */ /* 0x000fe20005000000 */
[----:B------:R-:W-:Y:S01]  /*5cb0*/  IMAD.MOV.U32 R5, RZ, RZ, R12 ;  /* 0x000000ffff057224 */ /* 0x000fe200078e000c */
        /* <DEDUP_REMOVED lines=16> */
.L_x_803:
        /* <DEDUP_REMOVED lines=13> */
.L_x_805:
[----:B------:R-:W-:Y:S05]  /*5e90*/  BSYNC.RECONVERGENT B2 ;  /* 0x0000000000027941 */ /* 0x000fea0003800200 */
.L_x_804:
[----:B------:R-:W-:Y:S01]  /*5ea0*/  IMAD.WIDE.U32 R56, R70, -0x326172a9, RZ ;  /* 0xcd9e8d5746387825 */ /* 0x000fe200078e00ff */
[----:B------:R-:W-:-:S03]  /*5eb0*/  LOP3.LUT R4, R13, R99, R97, 0x96, !PT ;  /* 0x000000630d047212 */ /* 0x000fc600078e9661 */
[----:B------:R-:W-:Y:S01]  /*5ec0*/  VIADD R19, R96, 0x9e3779b9 ;  /* 0x9e3779b960137836 */ /* 0x000fe20000000000 */
[----:B------:R-:W-:Y:S01]  /*5ed0*/  LOP3.LUT R84, R60, R57, R96, 0x96, !PT ;  /* 0x000000393c547212 */ /* 0x000fe200078e9660 */
[----:B------:R-:W-:-:S04]  /*5ee0*/  IMAD.WIDE.U32 R4, R4, -0x326172a9, RZ ;  /* 0xcd9e8d5704047825 */ /* 0x000fc800078e00ff */
[----:B------:R-:W-:Y:S01]  /*5ef0*/  IMAD.WIDE.U32 R84, R84, -0x2daee0ad, RZ ;  /* 0xd2511f5354547825 */ /* 0x000fe200078e00ff */
[----:B------:R-:W-:-:S03]  /*5f00*/  LOP3.LUT R19, R19, R56, R5, 0x96, !PT ;  /* 0x0000003813137212 */ /* 0x000fc600078e9605 */
[----:B------:R-:W-:Y:S01]  /*5f10*/  IMAD.MOV.U32 R6, RZ, RZ, RZ ;  /* 0x000000ffff067224 */ /* 0x000fe200078e00ff */
        /* <DEDUP_REMOVED lines=38> */
.L_x_802:
[----:B------:R-:W-:Y:S05]  /*6180*/  BSYNC.RECONVERGENT B1 ;  /* 0x0000000000017941 */ /* 0x000fea0003800200 */
.L_x_801:
[----:B------:R-:W-:Y:S01]  /*6190*/  I2FP.F32.U32 R4, R5 ;  /* 0x0000000500047245 */ /* 0x000fe20000201000 */
[----:B------:R-:W-:Y:S01]  /*61a0*/  IMAD.U32 R3, R3, 0x10000, RZ ;  /* 0x0001000003037824 */ /* 0x000fe200078e00ff */
[----:B------:R-:W-:Y:S01]  /*61b0*/  BSSY.RECONVERGENT B1, `(.L_x_806) ;  /* 0x000004f000017945 */ /* 0x000fe20003800200 */
[----:B------:R-:W-:Y:S02]  /*61c0*/  HFMA2 R19, -RZ, RZ, 0, 1.1920928955078125e-07 ;  /* 0x00000002ff137431 */ /* 0x000fe400000001ff */
[----:B------:R-:W-:Y:S02]  /*61d0*/  IMAD.MOV.U32 R5, RZ, RZ, R12 ;  /* 0x000000ffff057224 */ /* 0x000fe400078e000c */
[----:B------:R-:W-:Y:S01]  /*61e0*/  FFMA.FTZ R4, R4, R119, 1.1641532182693481445e-10 ;  /* 0x2f00000004047423 */ /* 0x000fe20000010077 */
[----:B------:R-:W-:-:S04]  /*61f0*/  FMUL.FTZ R3, R3, R118 ;  /* 0x0000007603037220 */ /* 0x000fc80000410000 */
[----:B------:R-:W-:-:S04]  /*6200*/  FSETP.GTU.FTZ.AND P2, PT, R4, R117, PT ;  /* 0x000000750400720b */ /* 0x000fc80003f5c000 */
[----:B------:R-:W-:Y:S02]  /*6210*/  FSEL R3, R3, RZ, !P2 ;  /* 0x000000ff03037208 */ /* 0x000fe40005000000 */
[----:B------:R-:W-:Y:S02]  /*6220*/  PLOP3.LUT P3, PT, P2, PT, PT, 0x8, 0x80 ;  /* 0x000000000080781c */ /* 0x000fe4000176e170 */
[----:B------:R-:W-:Y:S02]  /*6230*/  ISETP.NE.AND P2, PT, R6, 0x1, PT ;  /* 0x000000010600780c */ /* 0x000fe40003f45270 */
[----:B------:R-:W-:-:S11]  /*6240*/  P2R R105, PR, RZ, 0x8 ;  /* 0x00000008ff697803 */ /* 0x000fd60000000000 */
        /* <DEDUP_REMOVED lines=9> */
.L_x_808:
        /* <DEDUP_REMOVED lines=13> */
.L_x_810:
[----:B------:R-:W-:Y:S05]  /*63b0*/  BSYNC.RECONVERGENT B2 ;  /* 0x0000000000027941 */ /* 0x000fea0003800200 */
.L_x_809:
        /* <DEDUP_REMOVED lines=46> */
.L_x_807:
[----:B------:R-:W-:Y:S05]  /*66a0*/  BSYNC.RECONVERGENT B1 ;  /* 0x0000000000017941 */ /* 0x000fea0003800200 */
.L_x_806:
        /* <DEDUP_REMOVED lines=13> */
[----:B------:R-:W-:-:S03]  /*6780*/  IMAD.MOV.U32 R56, RZ, RZ, 0x2 ;  /* 0x00000002ff387424 */ /* 0x000fc600078e00ff */
[----:B------:R-:W-:Y:S01]  /*6790*/  @P1 FADD.FTZ R84, R3, R4 ;  /* 0x0000000403541221 */ /* 0x000fe20000010000 */
        /* <DEDUP_REMOVED lines=12> */
.L_x_813:
        /* <DEDUP_REMOVED lines=13> */
.L_x_815:
[----:B------:R-:W-:Y:S05]  /*6930*/  BSYNC.RECONVERGENT B2 ;  /* 0x0000000000027941 */ /* 0x000fea0003800200 */
.L_x_814:
        /* <DEDUP_REMOVED lines=46> */
.L_x_812:
[----:B------:R-:W-:Y:S05]  /*6c20*/  BSYNC.RECONVERGENT B1 ;  /* 0x0000000000017941 */ /* 0x000fea0003800200 */
.L_x_811:
        /* <DEDUP_REMOVED lines=21> */
.L_x_818:
        /* <DEDUP_REMOVED lines=13> */
.L_x_820:
[----:B------:R-:W-:Y:S05]  /*6e50*/  BSYNC.RECONVERGENT B2 ;  /* 0x0000000000027941 */ /* 0x000fea0003800200 */
.L_x_819:
        /* <DEDUP_REMOVED lines=33> */
[----:B------:R-:W-:Y:S01]  /*7070*/  HFMA2 R19, -RZ, RZ, 0, 0 ;  /* 0x00000000ff137431 */ /* 0x000fe200000001ff */
        /* <DEDUP_REMOVED lines=8> */
[----:B------:R-:W-:Y:S02]  /*7100*/  MOV R12, R98 ;  /* 0x00000062000c7202 */ /* 0x000fe40000000f00 */
[----:B------:R-:W-:Y:S01]  /*7110*/  LOP3.LUT R22, R91, R56, R5, 0x96, !PT ;  /* 0x000000385b167212 */ /* 0x000fe200078e9605 */
[----:B------:R-:W-:Y:S02]  /*7120*/  IMAD.MOV.U32 R5, RZ, RZ, R102 ;  /* 0x000000ffff057224 */ /* 0x000fe400078e0066 */
[----:B------:R-:W-:-:S07]  /*7130*/  IMAD.MOV.U32 R102, RZ, RZ, R4 ;  /* 0x000000ffff667224 */ /* 0x000fce00078e0004 */
.L_x_817:
[----:B------:R-:W-:Y:S05]  /*7140*/  BSYNC.RECONVERGENT B1 ;  /* 0x0000000000017941 */ /* 0x000fea0003800200 */
.L_x_816:
[----:B------:R-:W-:Y:S01]  /*7150*/  I2FP.F32.U32 R4, R5 ;  /* 0x0000000500047245 */ /* 0x000fe20000201000 */
[----:B------:R-:W-:Y:S01]  /*7160*/  IMAD.U32 R5, R30, 0x10000, RZ ;  /* 0x000100001e057824 */ /* 0x000fe200078e00ff */
[----:B------:R-:W-:Y:S01]  /*7170*/  BSSY.RECONVERGENT B1, `(.L_x_821) ;  /* 0x0000053000017945 */ /* 0x000fe20003800200 */
[----:B------:R-:W-:Y:S02]  /*7180*/  @P1 IMAD.U32 R56, R26, 0x10000, RZ ;  /* 0x000100001a381824 */ /* 0x000fe400078e00ff */
[----:B------:R-:W-:Y:S01]  /*7190*/  FFMA.FTZ R4, R4, R119, 1.1641532182693481445e-10 ;  /* 0x2f00000004047423 */ /* 0x000fe20000010077 */
[----:B------:R-:W-:Y:S01]  /*71a0*/  FMUL.FTZ R5, R5, R118 ;  /* 0x0000007605057220 */ /* 0x000fe20000410000 */
[----:B------:R-:W-:-:S03]  /*71b0*/  IMAD.MOV.U32 R57, RZ, RZ, 0x2 ;  /* 0x00000002ff397424 */ /* 0x000fc600078e00ff */
[----:B------:R-:W-:-:S04]  /*71c0*/  FSETP.GTU.FTZ.AND P3, PT, R4, R117, PT ;  /* 0x000000750400720b */ /* 0x000fc80003f7c000 */
[----:B------:R-:W-:Y:S02]  /*71d0*/  FSEL R4, R5, RZ, !P3 ;  /* 0x000000ff05047208 */ /* 0x000fe40005800000 */
[----:B------:R-:W-:Y:S02]  /*71e0*/  SEL R5, RZ, 0x1, P3 ;  /* 0x00000001ff057807 */ /* 0x000fe40001800000 */
[----:B------:R-:W-:Y:S01]  /*71f0*/  ISETP.NE.AND P3, PT, R19, 0x1, PT ;  /* 0x000000011300780c */ /* 0x000fe20003f65270 */
[----:B------:R-:W-:-:S04]  /*7200*/  FADD.FTZ R3, R3, R4 ;  /* 0x0000000403037221 */ /* 0x000fc80000010000 */
[----:B------:R-:W-:Y:S01]  /*7210*/  @P1 FADD.FTZ R83, R56, R3 ;  /* 0x0000000338531221 */ /* 0x000fe20000010000 */
[----:B------:R-:W-:Y:S01]  /*7220*/  @!P1 MOV R83, R3 ;  /* 0x0000000300539202 */ /* 0x000fe20000000f00 */
[----:B------:R-:W-:-:S03]  /*7230*/  IMAD.MOV.U32 R3, RZ, RZ, R12 ;  /* 0x000000ffff037224 */ /* 0x000fc600078e000c */
        /* <DEDUP_REMOVED lines=10> */
.L_x_823:
        /* <DEDUP_REMOVED lines=13> */
.L_x_825:
[----:B------:R-:W-:Y:S05]  /*73b0*/  BSYNC.RECONVERGENT B2 ;  /* 0x0000000000027941 */ /* 0x000fea0003800200 */
.L_x_824:
        /* <DEDUP_REMOVED lines=46> */
.L_x_822:
[----:B------:R-:W-:Y:S05]  /*76a0*/  BSYNC.RECONVERGENT B1 ;  /* 0x0000000000017941 */ /* 0x000fea0003800200 */
.L_x_821:
        /* <DEDUP_REMOVED lines=20> */
.L_x_828:
        /* <DEDUP_REMOVED lines=13> */
.L_x_830:
[----:B------:R-:W-:Y:S05]  /*78c0*/  BSYNC.RECONVERGENT B2 ;  /* 0x0000000000027941 */ /* 0x000fea0003800200 */
.L_x_829:
        /* <DEDUP_REMOVED lines=33> */
[----:B------:R-:W-:Y:S02]  /*7ae0*/  LOP3.LUT R122, R64, R122, R101, 0x96, !PT ;  /* 0x0000007a407a7212 */ /* 0x000fe400078e9665 */
[----:B------:R-:W-:Y:S01]  /*7af0*/  MOV R19, R102 ;  /* 0x0000006600137202 */ /* 0x000fe20000000f00 */
        /* <DEDUP_REMOVED lines=11> */
.L_x_827:
[----:B------:R-:W-:Y:S05]  /*7bb0*/  BSYNC.RECONVERGENT B1 ;  /* 0x0000000000017941 */ /* 0x000fea0003800200 */
.L_x_826:
[----:B------:R-:W-:Y:S01]  /*7bc0*/  I2FP.F32.U32 R4, R19 ;  /* 0x0000001300047245 */ /* 0x000fe20000201000 */
[----:B------:R-:W-:Y:S01]  /*7bd0*/  BSSY.RECONVERGENT B1, `(.L_x_831) ;  /* 0x0000056000017945 */ /* 0x000fe20003800200 */
[----:B------:R-:W-:-:S03]  /*7be0*/  PRMT R19, R30, 0x7632, R19 ;  /* 0x000076321e137816 */ /* 0x000fc60000000013 */
[----:B------:R-:W-:Y:S01]  /*7bf0*/  FFMA.FTZ R4, R4, R119, 1.1641532182693481445e-10 ;  /* 0x2f00000004047423 */ /* 0x000fe20000010077 */
[----:B------:R-:W-:-:S04]  /*7c00*/  SHF.L.U32 R19, R19, 0x10, RZ ;  /* 0x0000001013137819 */ /* 0x000fc800000006ff */
[----:B------:R-:W-:Y:S01]  /*7c10*/  FSETP.GTU.FTZ.AND P4, PT, R4, R117, PT ;  /* 0x000000750400720b */ /* 0x000fe20003f9c000 */
[----:B------:R-:W-:-:S03]  /*7c20*/  FMUL.FTZ R19, R19, R118 ;  /* 0x0000007613137220 */ /* 0x000fc60000410000 */
[----:B------:R-:W-:Y:S02]  /*7c30*/  SEL R4, RZ, 0x1, P4 ;  /* 0x00000001ff047807 */ /* 0x000fe40002000000 */
[----:B------:R-:W-:Y:S02]  /*7c40*/  FSEL R58, R19, RZ, !P4 ;  /* 0x000000ff133a7208 */ /* 0x000fe40006000000 */
[----:B------:R-:W-:Y:S02]  /*7c50*/  @P1 PRMT R19, R26, 0x7632, R19 ;  /* 0x000076321a131816 */ /* 0x000fe40000000013 */
[----:B------:R-:W-:Y:S01]  /*7c60*/  ISETP.NE.AND P4, PT, R56, 0x1, PT ;  /* 0x000000013800780c */ /* 0x000fe20003f85270 */
[----:B------:R-:W-:Y:S01]  /*7c70*/  FADD.FTZ R3, R3, R58 ;  /* 0x0000003a03037221 */ /* 0x000fe20000010000 */
[----:B------:R-:W-:Y:S02]  /*7c80*/  HFMA2 R58, -RZ, RZ, 0, 1.1920928955078125e-07 ;  /* 0x00000002ff3a7431 */ /* 0x000fe400000001ff */
[----:B------:R-:W-:-:S04]  /*7c90*/  @P1 IMAD.U32 R86, R19, 0x10000, RZ ;  /* 0x0001000013561824 */ /* 0x000fc800078e00ff */
        /* <DEDUP_REMOVED lines=13> */
.L_x_833:
        /* <DEDUP_REMOVED lines=13> */
.L_x_835:
[----:B------:R-:W-:Y:S05]  /*7e40*/  BSYNC.RECONVERGENT B2 ;  /* 0x0000000000027941 */ /* 0x000fea0003800200 */
.L_x_834:
        /* <DEDUP_REMOVED lines=44> */
[----:B------:R-:W-:Y:S02]  /*8110*/  LOP3.LUT R22, R91, R98, R57, 0x96, !PT ;  /* 0x000000625b167212 */ /* 0x000fe400078e9639 */
[----:B------:R-:W-:-:S07]  /*8120*/  MOV R102, R56 ;  /* 0x0000003800667202 */ /* 0x000fce0000000f00 */
.L_x_832:
[----:B------:R-:W-:Y:S05]  /*8130*/  BSYNC.RECONVERGENT B1 ;  /* 0x0000000000017941 */ /* 0x000fea0003800200 */
.L_x_831:
[----:B------:R-:W-:Y:S01]  /*8140*/  I2FP.F32.U32 R56, R3 ;  /* 0x0000000300387245 */ /* 0x000fe20000201000 */
[C---:B------:R-:W-:Y:S01]  /*8150*/  IMAD.U32 R3, R59.reuse, 0x10000, RZ ;  /* 0x000100003b037824 */ /* 0x040fe200078e00ff */
[----:B------:R-:W-:Y:S01]  /*8160*/  ISETP.NE.AND P5, PT, R58, 0x1, PT ;  /* 0x000000013a00780c */ /* 0x000fe20003fa5270 */
[----:B------:R-:W-:Y:S01]  /*8170*/  BSSY.RECONVERGENT B1, `(.L_x_836) ;  /* 0x000004e000017945 */ /* 0x000fe20003800200 */
[----:B------:R-:W-:Y:S01]  /*8180*/  PRMT R19, R59, 0x7632, R19 ;  /* 0x000076323b137816 */ /* 0x000fe20000000013 */
[----:B------:R-:W-:Y:S01]  /*8190*/  FFMA.FTZ R56, R56, R119, 1.1641532182693481445e-10 ;  /* 0x2f00000038387423 */ /* 0x000fe20000010077 */
[----:B------:R-:W-:Y:S01]  /*81a0*/  FMUL.FTZ R3, R3, R118 ;  /* 0x0000007603037220 */ /* 0x000fe20000410000 */
[----:B------:R-:W-:Y:S02]  /*81b0*/  HFMA2 R59, -RZ, RZ, 0, 1.1920928955078125e-07 ;  /* 0x00000002ff3b7431 */ /* 0x000fe400000001ff */
[----:B------:R-:W-:Y:S01]  /*81c0*/  IMAD.MOV.U32 R57, RZ, RZ, R12 ;  /* 0x000000ffff397224 */ /* 0x000fe200078e000c */
        /* <DEDUP_REMOVED lines=12> */
.L_x_838:
        /* <DEDUP_REMOVED lines=13> */
.L_x_840:
[----:B------:R-:W-:Y:S05]  /*8360*/  BSYNC.RECONVERGENT B2 ;  /* 0x0000000000027941 */ /* 0x000fea0003800200 */
.L_x_839:
        /* <DEDUP_REMOVED lines=46> */
.L_x_837:
[----:B------:R-:W-:Y:S05]  /*8650*/  BSYNC.RECONVERGENT B1 ;  /* 0x0000000000017941 */ /* 0x000fea0003800200 */
.L_x_836:
        /* <DEDUP_REMOVED lines=13> */
[--C-:B------:R-:W-:Y:S01]  /*8730*/  @!P1 IMAD.MOV.U32 R85, RZ, RZ, R3.reuse ;  /* 0x000000ffff559224 */ /* 0x100fe200078e0003 */
[----:B------:R-:W-:Y:S01]  /*8740*/  PRMT R3, R56, 0x7610, R3 ;  /* 0x0000761038037816 */ /* 0x000fe20000000003 */
        /* <DEDUP_REMOVED lines=11> */
.L_x_843:
        /* <DEDUP_REMOVED lines=13> */
.L_x_845:
[----:B------:R-:W-:Y:S05]  /*88d0*/  BSYNC.RECONVERGENT B2 ;  /* 0x0000000000027941 */ /* 0x000fea0003800200 */
.L_x_844:
        /* <DEDUP_REMOVED lines=40> */
[----:B------:R-:W-:-:S03]  /*8b60*/  MOV R12, R98 ;  /* 0x00000062000c7202 */ /* 0x000fc60000000f00 */
[----:B------:R-:W-:Y:S01]  /*8b70*/  HFMA2 R98, -RZ, RZ, 0, 0 ;  /* 0x00000000ff627431 */ /* 0x000fe200000001ff */
[----:B------:R-:W-:Y:S02]  /*8b80*/  LOP3.LUT R20, R63, R100, R99, 0x96, !PT ;  /* 0x000000643f147212 */ /* 0x000fe400078e9663 */
[----:B------:R-:W-:Y:S01]  /*8b90*/  LOP3.LUT R22, R91, R58, R57, 0x96, !PT ;  /* 0x0000003a5b167212 */ /* 0x000fe200078e9639 */
[----:B------:R-:W-:Y:S02]  /*8ba0*/  IMAD.MOV.U32 R57, RZ, RZ, R102 ;  /* 0x000000ffff397224 */ /* 0x000fe400078e0066 */
[----:B------:R-:W-:-:S07]  /*8bb0*/  IMAD.MOV.U32 R102, RZ, RZ, R56 ;  /* 0x000000ffff667224 */ /* 0x000fce00078e0038 */
.L_x_842:
[----:B------:R-:W-:Y:S05]  /*8bc0*/  BSYNC.RECONVERGENT B1 ;  /* 0x0000000000017941 */ /* 0x000fea0003800200 */
.L_x_841:
        /* <DEDUP_REMOVED lines=20> */
.L_x_848:
        /* <DEDUP_REMOVED lines=15> */
.L_x_850:
[----:B------:R-:W-:Y:S05]  /*8e00*/  BSYNC.RECONVERGENT B2 ;  /* 0x0000000000027941 */ /* 0x000fea0003800200 */
.L_x_849:
        /* <DEDUP_REMOVED lines=34> */
[----:B------:R-:W-:-:S03]  /*9030*/  LOP3.LUT R58, R64, R58, R101, 0x96, !PT ;  /* 0x0000003a403a7212 */ /* 0x000fc600078e9665 */
        /* <DEDUP_REMOVED lines=11> */
.L_x_847:
[----:B------:R-:W-:Y:S05]  /*90f0*/  BSYNC.RECONVERGENT B1 ;  /* 0x0000000000017941 */ /* 0x000fea0003800200 */
.L_x_846:
[----:B------:R-:W-:Y:S02]  /*9100*/  I2FP.F32.U32 R2, R58 ;  /* 0x0000003a00027245 */ /* 0x000fe40000201000 */
[----:B------:R-:W-:Y:S02]  /*9110*/  PRMT R56, R31, 0x7632, R56 ;  /* 0x000076321f387816 */ /* 0x000fe40000000038 */
[----:B------:R-:W-:Y:S01]  /*9120*/  PRMT R58, R120, 0x5410, R121 ;  /* 0x00005410783a7816 */ /* 0x000fe20000000079 */
        /* <DEDUP_REMOVED lines=8> */
[----:B------:R-:W-:-:S03]  /*91b0*/  PRMT R56, R106, 0x5410, R107 ;  /* 0x000054106a387816 */ /* 0x000fc6000000006b */
[----:B------:R-:W-:Y:S01]  /*91c0*/  FADD.FTZ R122, R122, R57 ;  /* 0x000000397a7a7221 */ /* 0x000fe20000010000 */
[----:B------:R-:W-:-:S03]  /*91d0*/  PRMT R57, R109, 0x5410, R108 ;  /* 0x000054106d397816 */ /* 0x000fc6000000006c */
[----:B------:R-:W-:Y:S01]  /*91e0*/  @P1 FADD.FTZ R91, R122, R91 ;  /* 0x0000005b7a5b1221 */ /* 0x000fe20000010000 */
[----:B------:R-:W-:-:S04]  /*91f0*/  @!P1 MOV R91, R122 ;  /* 0x0000007a005b9202 */ /* 0x000fc80000000f00 */
[----:B------:R-:W-:-:S04]  /*9200*/  F2FP.BF16.F32.PACK_AB R59, RZ, R91 ;  /* 0x0000005bff3b723e */ /* 0x000fc800000010ff */
[----:B------:R-:W-:-:S07]  /*9210*/  PRMT R59, R116, 0x5410, R59 ;  /* 0x00005410743b7816 */ /* 0x000fce000000003b */
.L_x_770:
[----:B------:R-:W0:Y:S01]  /*9220*/  LDC.64 R100, c[0x0][0x3a8] ;  /* 0x0000ea00ff647b82 */ /* 0x000e220000000a00 */
[----:B------:R-:W-:Y:S02]  /*9230*/  SEL R108, RZ, 0x1000000, !P5 ;  /* 0x01000000ff6c7807 */ /* 0x000fe40006800000 */
[----:B------:R-:W-:Y:S02]  /*9240*/  SEL R107, RZ, 0x10000, !P4 ;  /* 0x00010000ff6b7807 */ /* 0x000fe40006000000 */
[----:B------:R-:W-:Y:S02]  /*9250*/  ISETP.NE.AND P6, PT, R95, RZ, PT ;  /* 0x000000ff5f00720c */ /* 0x000fe40003fc5270 */
[----:B------:R-:W-:Y:S01]  /*9260*/  ISETP.NE.AND P5, PT, R104, RZ, PT ;  /* 0x000000ff6800720c */ /* 0x000fe20003fa5270 */
[----:B------:R-:W1:Y:S01]  /*9270*/  LDC.64 R98, c[0x0][0x3b0] ;  /* 0x0000ec00ff627b82 */ /* 0x000e620000000a00 */
[----:B------:R-:W-:Y:S02]  /*9280*/  ISETP.NE.AND P4, PT, R105, RZ, PT ;  /* 0x000000ff6900720c */ /* 0x000fe40003f85270 */
[----:B------:R-:W-:-:S02]  /*9290*/  ISETP.NE.AND P1, PT, R103, RZ, PT ;  /* 0x000000ff6700720c */ /* 0x000fc40003f25270 */
[----:B------:R-:W-:Y:S02]  /*92a0*/  SEL R103, RZ, 0x1000000, !P4 ;  /* 0x01000000ff677807 */ /* 0x000fe40006000000 */
[----:B------:R-:W-:Y:S02]  /*92b0*/  SEL R104, RZ, 0x10000, !P5 ;  /* 0x00010000ff687807 */ /* 0x000fe40006800000 */
[----:B------:R-:W-:Y:S02]  /*92c0*/  SEL R95, RZ, 0x100, !P6 ;  /* 0x00000100ff5f7807 */ /* 0x000fe40007000000 */
[----:B------:R-:W-:Y:S02]  /*92d0*/  SEL R106, RZ, 0x100, !P3 ;  /* 0x00000100ff6a7807 */ /* 0x000fe40005800000 */
[----:B------:R-:W-:Y:S02]  /*92e0*/  LOP3.LUT R95, R95, R103, R104, 0xfe, !PT ;  /* 0x000000675f5f7212 */ /* 0x000fe400078efe68 */
[----:B------:R-:W-:Y:S01]  /*92f0*/  LOP3.LUT R106, R106, R108, R107, 0xfe, !PT ;  /* 0x0000006c6a6a7212 */ /* 0x000fe200078efe6b */
[----:B0-----:R-:W-:Y:S01]  /*9300*/  IMAD.WIDE.U32 R100, R94, 0x10, R100 ;  /* 0x000000105e647825 */ /* 0x001fe200078e0064 */
[----:B------:R-:W-:-:S02]  /*9310*/  SEL R105, RZ, 0x1, !P2 ;  /* 0x00000001ff697807 */ /* 0x000fc40005000000 */
        /* <DEDUP_REMOVED lines=27> */
.L_x_851:
[----:B------:R-:W-:Y:S01]  /*94d0*/  IMAD.MOV.U32 R95, RZ, RZ, R102 ;  /* 0x000000ffff5f7224 */ /* 0x000fe200078e0066 */
[----:B0-----:R-:W-:-:S07]  /*94e0*/  IADD3 R101, PT, PT, R94, 0x100, RZ ;  /* 0x000001005e657810 */ /* 0x001fce0007ffe0ff */
.L_x_728:
[----:B------:R-:W-:Y:S05]  /*94f0*/  BSYNC.RECONVERGENT B0 ;  /* 0x0000000000007941 */ /* 0x000fea0003800200 */
.L_x_727:
[----:B------:R-:W-:Y:S01]  /*9500*/  ISETP.GE.U32.AND P0, PT, R62, 0x200, PT ;  /* 0x000002003e00780c */ /* 0x000fe20003f06070 */
[----:B------:R-:W-:Y:S03]  /*9510*/  BSSY.RECONVERGENT B0, `(.L_x_852) ;  /* 0x000089f000007945 */ /* 0x000fe60003800200 */
[----:B------:R-:W-:-:S09]  /*9520*/  P2R R100, PR, RZ, 0x1 ;  /* 0x00000001ff647803 */ /* 0x000fd20000000000 */
[----:B------:R-:W-:Y:S05]  /*9530*/  @!P0 BRA `(.L_x_853) ;  /* 0x0000008800708947 */ /* 0x000fea0003800000 */
[----:B------:R-:W-:Y:S01]  /*9540*/  ISETP.NE.U32.AND P0, PT, RZ, UR8, PT ;  /* 0x00000008ff007c0c */ /* 0x000fe2000bf05070 */
[----:B-1----:R-:W0:Y:S01]  /*9550*/  LDC.64 R56, c[0x0][0x390] ;  /* 0x0000e400ff387b82 */ /* 0x002e220000000a00 */
        /* <DEDUP_REMOVED lines=14> */
[C---:B------:R-:W-:Y:S01]  /*9640*/  VIADD R114, R97.reuse, 0x96a522ad ;  /* 0x96a522ad61727836 */ /* 0x040fe20000000000 */
[C---:B------:R-:W-:Y:S01]  /*9650*/  IADD3 R112, PT, PT, R97.reuse, 0x76cf5d0a, RZ ;  /* 0x76cf5d0a61707810 */ /* 0x040fe20007ffe0ff */
[C---:B------:R-:W-:Y:S01]  /*9660*/  VIADD R113, R97.reuse, 0x32370b8f ;  /* 0x32370b8f61717836 */ /* 0x040fe20000000000 */
[C---:B------:R-:W-:Y:S01]  /*9670*/  IADD3 R92, PT, PT, R96.reuse, -0x4ab325aa, RZ ;  /* 0xb54cda56605c7810 */ /* 0x040fe20007ffe0ff */
[C---:B------:R-:W-:Y:S01]  /*9680*/  VIADD R111, R97.reuse, 0xed9eba14 ;  /* 0xed9eba14616f7836 */ /* 0x040fe20000000000 */
[----:B------:R-:W-:Y:S01]  /*9690*/  MOV R0, R12 ;  /* 0x0000000c00007202 */ /* 0x000fe20000000f00 */
[----:B------:R-:W-:Y:S02]  /*96a0*/  VIADD R110, R97, 0xdb3d7428 ;  /* 0xdb3d7428616e7836 */ /* 0x000fe40000000000 */
[----:B------:R-:W-:-:S02]  /*96b0*/  VIADD R2, R96, 0x78dde6e4 ;  /* 0x78dde6e460027836 */ /* 0x000fc40000000000 */
[----:B------:R-:W-:Y:S02]  /*96c0*/  IMAD.MOV.U32 R4, RZ, RZ, 0x2 ;  /* 0x00000002ff047424 */ /* 0x000fe400078e00ff */
[----:B------:R-:W-:Y:S01]  /*96d0*/  IMAD.MOV.U32 R104, RZ, RZ, R95 ;  /* 0x000000ffff687224 */ /* 0x000fe200078e005f */
[----:B------:R-:W-:Y:S06]  /*96e0*/  @!P2 BRA `(.L_x_856) ;  /* 0x000000040018a947 */ /* 0x000fec0003800000 */
        /* <DEDUP_REMOVED lines=10> */
.L_x_857:
        /* <DEDUP_REMOVED lines=13> */
.L_x_859:
[----:B------:R-:W-:Y:S05]  /*9860*/  BSYNC.RECONVERGENT B2 ;  /* 0x0000000000027941 */ /* 0x000fea0003800200 */
.L_x_858:
[----:B------:R-:W-:Y:S01]  /*9870*/  IMAD.WIDE.U32 R4, R70, -0x326172a9, RZ ;  /* 0xcd9e8d5746047825 */ /* 0x000fe200078e00ff */
[----:B------:R-:W-:Y:S02]  /*9880*/  LOP3.LUT R6, R13, R9, R97, 0x96, !PT ;  /* 0x000000090d067212 */ /* 0x000fe400078e9661 */
[----:B------:R-:W-:Y:S01]  /*9890*/  IADD3 R3, PT, PT, R96, -0x61c88647, RZ ;  /* 0x9e3779b960037810 */ /* 0x000fe20007ffe0ff */
[----:B------:R-:W-:Y:S01]  /*98a0*/  IMAD.MOV.U32 R0, RZ, RZ, R95 ;  /* 0x000000ffff007224 */ /* 0x000fe200078e005f */
[----:B0-----:R-:W-:Y:S01]  /*98b0*/  LOP3.LUT R98, R60, R5, R96, 0x96, !PT ;  /* 0x000000053c627212 */ /* 0x001fe200078e9660 */
        /* <DEDUP_REMOVED lines=40> */
[----:B------:R-:W-:-:S07]  /*9b40*/  HFMA2 R4, -RZ, RZ, 0, 0 ;  /* 0x00000000ff047431 */ /* 0x000fce00000001ff */
.L_x_856:
[----:B------:R-:W-:Y:S05]  /*9b50*/  BSYNC.RECONVERGENT B1 ;  /* 0x0000000000017941 */ /* 0x000fea0003800200 */
.L_x_855:
[----:B------:R-:W1:Y:S01]  /*9b60*/  LDC R120, c[0x0][0x404] ;  /* 0x00010100ff787b82 */ /* 0x000e620000000800 */
[----:B------:R-:W-:Y:S01]  /*9b70*/  I2FP.F32.U32 R3, R0 ;  /* 0x0000000000037245 */ /* 0x000fe20000201000 */
[----:B------:R-:W-:Y:S01]  /*9b80*/  IMAD.MOV.U32 R118, RZ, RZ, 0x2f800000 ;  /* 0x2f800000ff767424 */ /* 0x000fe200078e00ff */
[----:B------:R-:W-:Y:S01]  /*9b90*/  ISETP.NE.AND P3, PT, R4, 0x1, PT ;  /* 0x000000010400780c */ /* 0x000fe20003f65270 */
[C---:B-----5:R-:W-:Y:S01]  /*9ba0*/  IMAD.U32 R0, R56.reuse, 0x10000, RZ ;  /* 0x0001000038007824 */ /* 0x060fe200078e00ff */
[----:B------:R-:W-:Y:S01]  /*9bb0*/  BSSY.RECONVERGENT B1, `(.L_x_860) ;  /* 0x0000051000017945 */ /* 0x000fe20003800200 */
[----:B------:R-:W-:Y:S01]  /*9bc0*/  FFMA.FTZ R3, R3, R118, 1.1641532182693481445e-10 ;  /* 0x2f00000003037423 */ /* 0x000fe20000010076 */
[----:B------:R-:W-:Y:S01]  /*9bd0*/  HFMA2 R5, -RZ, RZ, 0, 1.1920928955078125e-07 ;  /* 0x00000002ff057431 */ /* 0x000fe200000001ff */
[----:B------:R-:W2:Y:S01]  /*9be0*/  LDC R119, c[0x0][0x408] ;  /* 0x00010200ff777b82 */ /* 0x000ea20000000800 */
[----:B------:R-:W-:Y:S02]  /*9bf0*/  PRMT R56, R56, 0x7632, R56 ;  /* 0x0000763238387816 */ /* 0x000fe40000000038 */
[----:B-1----:R-:W-:Y:S01]  /*9c00*/  FSETP.GTU.FTZ.AND P2, PT, R3, R120, PT ;  /* 0x000000780300720b */ /* 0x002fe20003f5c000 */
[----:B------:R-:W-:-:S03]  /*9c10*/  IMAD.MOV.U32 R3, RZ, RZ, R12 ;  /* 0x000000ffff037224 */ /* 0x000fc600078e000c */
[----:B------:R-:W-:Y:S01]  /*9c20*/  PLOP3.LUT P4, PT, P2, PT, PT, 0x8, 0x80 ;  /* 0x000000000080781c */ /* 0x000fe2000178e170 */
[----:B--2---:R-:W-:-:S03]  /*9c30*/  FMUL.FTZ R0, R0, R119 ;  /* 0x0000007700007220 */ /* 0x004fc60000410000 */
        /* <DEDUP_REMOVED lines=11> */
.L_x_862:
[----:B------:R-:W-:Y:S01]  /*9cf0*/  IADD3 R61, PT, PT, R61, 0x1, RZ ;  /* 0x000000013d3d7810 */ /* 0x000fe20007ffe0ff */
[----:B------:R-:W-:Y:S03]  /*9d00*/  BSSY.RECONVERGENT B2, `(.L_x_863) ;  /* 0x000000c000027945 */ /* 0x000fe60003800200 */
[C---:B------:R-:W-:Y:S01]  /*9d10*/  ISETP.NE.AND P2, PT, R61.reuse, RZ, PT ;  /* 0x000000ff3d00720c */ /* 0x040fe20003f45270 */
[----:B0-----:R-:W-:-:S12]  /*9d20*/  IMAD.WIDE.U32 R98, R61, -0x2daee0ad, RZ ;  /* 0xd2511f533d627825 */ /* 0x001fd800078e00ff */
        /* <DEDUP_REMOVED lines=9> */
.L_x_864:
[----:B------:R-:W-:Y:S05]  /*9dc0*/  BSYNC.RECONVERGENT B2 ;  /* 0x0000000000027941 */ /* 0x000fea0003800200 */
.L_x_863:
        /* <DEDUP_REMOVED lines=45> */
[----:B------:R-:W-:Y:S02]  /*a0a0*/  IMAD.MOV.U32 R104, RZ, RZ, R4 ;  /* 0x000000ffff687224 */ /* 0x000fe400078e0004 */
[----:B------:R-:W-:-:S07]  /*a0b0*/  IMAD.MOV.U32 R5, RZ, RZ, RZ ;  /* 0x000000ffff057224 */ /* 0x000fce00078e00ff */
.L_x_861:
[----:B------:R-:W-:Y:S05]  /*a0c0*/  BSYNC.RECONVERGENT B1 ;  /* 0x0000000000017941 */ /* 0x000fea0003800200 */
.L_x_860:
[----:B------:R-:W-:Y:S01]  /*a0d0*/  I2FP.F32.U32 R3, R3 ;  /* 0x0000000300037245 */ /* 0x000fe20000201000 */
[----:B------:R-:W-:Y:S01]  /*a0e0*/  BSSY.RECONVERGENT B1, `(.L_x_865) ;  /* 0x0000055000017945 */ /* 0x000fe20003800200 */
[----:B------:R-:W-:Y:S02]  /*a0f0*/  SHF.L.U32 R4, R28, 0x10, RZ ;  /* 0x000000101c047819 */ /* 0x000fe400000006ff */
[----:B------:R-:W-:Y:S01]  /*a100*/  ISETP.NE.AND P3, PT, R5, 0x1, PT ;  /* 0x000000010500780c */ /* 0x000fe20003f65270 */
[----:B------:R-:W-:Y:S02]  /*a110*/  FFMA.FTZ R3, R3, R118, 1.1641532182693481445e-10 ;  /* 0x2f00000003037423 */ /* 0x000fe40000010076 */
[----:B------:R-:W-:-:S03]  /*a120*/  FMUL.FTZ R4, R4, R119 ;  /* 0x0000007704047220 */ /* 0x000fc60000410000 */
[----:B------:R-:W-:-:S04]  /*a130*/  FSETP.GTU.FTZ.AND P2, PT, R3, R120, PT ;  /* 0x000000780300720b */ /* 0x000fc80003f5c000 */
[----:B------:R-:W-:Y:S01]  /*a140*/  FSEL R3, R4, RZ, !P2 ;  /* 0x000000ff04037208 */ /* 0x000fe20005000000 */
[----:B------:R-:W-:Y:S01]  /*a150*/  @P1 IMAD.U32 R4, R24, 0x10000, RZ ;  /* 0x0001000018041824 */ /* 0x000fe200078e00ff */
[----:B------:R-:W-:-:S03]  /*a160*/  SEL R9, RZ, 0x1, P2 ;  /* 0x00000001ff097807 */ /* 0x000fc60001000000 */
[----:B------:R-:W-:-:S04]  /*a170*/  FADD.FTZ R3, R0, R3 ;  /* 0x0000000300037221 */ /* 0x000fc80000010000 */
[--C-:B------:R-:W-:Y:S01]  /*a180*/  @P1 FADD.FTZ R0, R4, R3.reuse ;  /* 0x0000000304001221 */ /* 0x100fe20000010000 */
[----:B------:R-:W-:Y:S02]  /*a190*/  @!P1 IMAD.MOV.U32 R0, RZ, RZ, R3 ;  /* 0x000000ffff009224 */ /* 0x000fe400078e0003 */
[----:B------:R-:W-:Y:S02]  /*a1a0*/  HFMA2 R4, -RZ, RZ, 0, 1.1920928955078125e-07 ;  /* 0x00000002ff047431 */ /* 0x000fe400000001ff */
[----:B------:R-:W-:Y:S01]  /*a1b0*/  IMAD.MOV.U32 R3, RZ, RZ, R12 ;  /* 0x000000ffff037224 */ /* 0x000fe200078e000c */
        /* <DEDUP_REMOVED lines=10> */
.L_x_867:
        /* <DEDUP_REMOVED lines=13> */
.L_x_869:
[----:B------:R-:W-:Y:S05]  /*a330*/  BSYNC.RECONVERGENT B2 ;  /* 0x0000000000027941 */ /* 0x000fea0003800200 */
.L_x_868:
        /* <DEDUP_REMOVED lines=47> */
.L_x_866:
[----:B------:R-:W-:Y:S05]  /*a630*/  BSYNC.RECONVERGENT B1 ;  /* 0x0000000000017941 */ /* 0x000fea0003800200 */
.L_x_865:
        /* <DEDUP_REMOVED lines=21> */
.L_x_872:
[----:B------:R-:W-:Y:S01]  /*a790*/  VIADD R61, R61, 0x1 ;  /* 0x000000013d3d7836 */ /* 0x000fe20000000000 */
[----:B------:R-:W-:Y:S03]  /*a7a0*/  BSSY.RECONVERGENT B2, `(.L_x_873) ;  /* 0x000000c000027945 */ /* 0x000fe60003800200 */
[C---:B0-----:R-:W-:Y:S01]  /*a7b0*/  IMAD.WIDE.U32 R102, R61.reuse, -0x2daee0ad, RZ ;  /* 0xd2511f533d667825 */ /* 0x041fe200078e00ff */
        /* <DEDUP_REMOVED lines=10> */
.L_x_874:
[----:B------:R-:W-:Y:S05]  /*a860*/  BSYNC.RECONVERGENT B2 ;  /* 0x0000000000027941 */ /* 0x000fea0003800200 */
.L_x_873:
        /* <DEDUP_REMOVED lines=42> */
[----:B------:R-:W-:Y:S02]  /*ab10*/  HFMA2 R6, -RZ, RZ, 0, 0 ;  /* 0x00000000ff067431 */ /* 0x000fe400000001ff */
[----:B------:R-:W-:Y:S01]  /*ab20*/  IMAD.MOV.U32 R5, RZ, RZ, R104 ;  /* 0x000000ffff057224 */ /* 0x000fe200078e0068 */
[----:B------:R-:W-:Y:S01]  /*ab30*/  LOP3.LUT R20, R63, R102, R99, 0x96, !PT ;  /* 0x000000663f147212 */ /* 0x000fe200078e9663 */
[----:B------:R-:W-:Y:S01]  /*ab40*/  IMAD.MOV.U32 R104, RZ, RZ, R4 ;  /* 0x000000ffff687224 */ /* 0x000fe200078e0004 */
[----:B------:R-:W-:-:S07]  /*ab50*/  MOV R12, R98 ;  /* 0x00000062000c7202 */ /* 0x000fce0000000f00 */
.L_x_871:
[----:B------:R-:W-:Y:S05]  /*ab60*/  BSYNC.RECONVERGENT B1 ;  /* 0x0000000000017941 */ /* 0x000fea0003800200 */
.L_x_870:
        /* <DEDUP_REMOVED lines=8> */
[----:B------:R-:W-:Y:S02]  /*abf0*/  @P1 PRMT R5, R24, 0x7632, R5 ;  /* 0x0000763218051816 */ /* 0x000fe40000000005 */
[----:B------:R-:W-:Y:S02]  /*ac00*/  SEL R8, RZ, 0x1, P2 ;  /* 0x00000001ff087807 */ /* 0x000fe40001000000 */
[----:B------:R-:W-:Y:S01]  /*ac10*/  FSEL R4, R4, RZ, !P2 ;  /* 0x000000ff04047208 */ /* 0x000fe20005000000 */
[----:B------:R-:W-:Y:S01]  /*ac20*/  @P1 IMAD.U32 R76, R5, 0x10000, RZ ;  /* 0x00010000054c1824 */ /* 0x000fe200078e00ff */
        /* <DEDUP_REMOVED lines=15> */
.L_x_877:
        /* <DEDUP_REMOVED lines=13> */
.L_x_879:
[----:B------:R-:W-:Y:S05]  /*adf0*/  BSYNC.RECONVERGENT B2 ;  /* 0x0000000000027941 */ /* 0x000fea0003800200 */
.L_x_878:
        /* <DEDUP_REMOVED lines=47> */
.L_x_876:
[----:B------:R-:W-:Y:S05]  /*b0f0*/  BSYNC.RECONVERGENT B1 ;  /* 0x0000000000017941 */ /* 0x000fea0003800200 */
.L_x_875:
[----:B------:R-:W-:Y:S01]  /*b100*/  I2FP.F32.U32 R3, R3 ;  /* 0x0000000300037245 */ /* 0x000fe20000201000 */
[----:B------:R-:W-:Y:S01]  /*b110*/  IMAD.U32 R4, R57, 0x10000, RZ ;  /* 0x0001000039047824 */ /* 0x000fe200078e00ff */
[----:B------:R-:W-:Y:S01]  /*b120*/  BSSY.RECONVERGENT B1, `(.L_x_880) ;  /* 0x0000051000017945 */ /* 0x000fe20003800200 */
[----:B------:R-:W-:Y:S01]  /*b130*/  IMAD.MOV.U32 R56, RZ, RZ, 0x2 ;  /* 0x00000002ff387424 */ /* 0x000fe200078e00ff */
[----:B------:R-:W-:Y:S01]  /*b140*/  MOV R5, R12 ;  /* 0x0000000c00057202 */ /* 0x000fe20000000f00 */
[----:B------:R-:W-:Y:S01]  /*b150*/  FFMA.FTZ R3, R3, R118, 1.1641532182693481445e-10 ;  /* 0x2f00000003037423 */ /* 0x000fe20000010076 */
[----:B------:R-:W-:-:S04]  /*b160*/  FMUL.FTZ R4, R4, R119 ;  /* 0x0000007704047220 */ /* 0x000fc80000410000 */
[----:B------:R-:W-:Y:S02]  /*b170*/  FSETP.GTU.FTZ.AND P2, PT, R3, R120, PT ;  /* 0x000000780300720b */ /* 0x000fe40003f5c000 */
[----:B------:R-:W-:Y:S02]  /*b180*/  PRMT R3, R57, 0x7632, R3 ;  /* 0x0000763239037816 */ /* 0x000fe40000000003 */
        /* <DEDUP_REMOVED lines=13> */
.L_x_882:
[----:B------:R-:W-:Y:S01]  /*b260*/  VIADD R61, R61, 0x1 ;  /* 0x000000013d3d7836 */ /* 0x000fe20000000000 */
[----:B------:R-:W-:Y:S03]  /*b270*/  BSSY.RECONVERGENT B2, `(.L_x_883) ;  /* 0x000000c000027945 */ /* 0x000fe60003800200 */
[C---:B0-----:R-:W-:Y:S01]  /*b280*/  IMAD.WIDE.U32 R98, R61.reuse, -0x2daee0ad, RZ ;  /* 0xd2511f533d627825 */ /* 0x041fe200078e00ff */
        /* <DEDUP_REMOVED lines=10> */
.L_x_884:
[----:B------:R-:W-:Y:S05]  /*b330*/  BSYNC.RECONVERGENT B2 ;  /* 0x0000000000027941 */ /* 0x000fea0003800200 */
.L_x_883:
        /* <DEDUP_REMOVED lines=47> */
.L_x_881:
[----:B------:R-:W-:Y:S05]  /*b630*/  BSYNC.RECONVERGENT B1 ;  /* 0x0000000000017941 */ /* 0x000fea0003800200 */
.L_x_880:
[----:B------:R-:W-:Y:S01]  /*b640*/  I2FP.F32.U32 R5, R5 ;  /* 0x0000000500057245 */ /* 0x000fe20000201000 */
[----:B------:R-:W-:Y:S01]  /*b650*/  IMAD.U32 R4, R29, 0x10000, RZ ;  /* 0x000100001d047824 */ /* 0x000fe200078e00ff */
[----:B------:R-:W-:Y:S01]  /*b660*/  @P1 SHF.L.U32 R6, R25, 0x10, RZ ;  /* 0x0000001019061819 */ /* 0x000fe200000006ff */
[----:B------:R-:W-:Y:S02]  /*b670*/  BSSY.RECONVERGENT B1, `(.L_x_885) ;  /* 0x0000053000017945 */ /* 0x000fe40003800200 */
[----:B------:R-:W-:Y:S01]  /*b680*/  FFMA.FTZ R5, R5, R118, 1.1641532182693481445e-10 ;  /* 0x2f00000005057423 */ /* 0x000fe20000010076 */
[----:B------:R-:W-:-:S04]  /*b690*/  FMUL.FTZ R4, R4, R119 ;  /* 0x0000007704047220 */ /* 0x000fc80000410000 */
[----:B------:R-:W-:Y:S02]  /*b6a0*/  FSETP.GTU.FTZ.AND P2, PT, R5, R120, PT ;  /* 0x000000780500720b */ /* 0x000fe40003f5c000 */
[----:B------:R-:W-:Y:S02]  /*b6b0*/  MOV R5, R12 ;  /* 0x0000000c00057202 */ /* 0x000fe40000000f00 */
[----:B------:R-:W-:Y:S02]  /*b6c0*/  FSEL R4, R4, RZ, !P2 ;  /* 0x000000ff04047208 */ /* 0x000fe40005000000 */
[----:B------:R-:W-:Y:S02]  /*b6d0*/  SEL R7, RZ, 0x1, P2 ;  /* 0x00000001ff077807 */ /* 0x000fe40001000000 */
[----:B------:R-:W-:Y:S01]  /*b6e0*/  ISETP.NE.AND P2, PT, R56, 0x1, PT ;  /* 0x000000013800780c */ /* 0x000fe20003f45270 */
[----:B------:R-:W-:-:S04]  /*b6f0*/  FADD.FTZ R19, R19, R4 ;  /* 0x0000000413137221 */ /* 0x000fc80000010000 */
        /* <DEDUP_REMOVED lines=13> */
.L_x_887:
        /* <DEDUP_REMOVED lines=13> */
.L_x_889:
[----:B------:R-:W-:Y:S05]  /*b8a0*/  BSYNC.RECONVERGENT B2 ;  /* 0x0000000000027941 */ /* 0x000fea0003800200 */
.L_x_888:
        /* <DEDUP_REMOVED lines=47> */
.L_x_886:
[----:B------:R-:W-:Y:S05]  /*bba0*/  BSYNC.RECONVERGENT B1 ;  /* 0x0000000000017941 */ /* 0x000fea0003800200 */
.L_x_885:
        /* <DEDUP_REMOVED lines=21> */
.L_x_892:
        /* <DEDUP_REMOVED lines=13> */
.L_x_894:
[----:B------:R-:W-:Y:S05]  /*bdd0*/  BSYNC.RECONVERGENT B2 ;  /* 0x0000000000027941 */ /* 0x000fea0003800200 */
.L_x_893:
[----:B------:R-:W-:Y:S01]  /*bde0*/  IMAD.WIDE.U32 R56, R70, -0x326172a9, RZ ;  /* 0xcd9e8d5746387825 */ /* 0x000fe200078e00ff */
[----:B------:R-:W-:Y:S02]  /*bdf0*/  LOP3.LUT R4, R13, R103, R97, 0x96, !PT ;  /* 0x000000670d047212 */ /* 0x000fe400078e9661 */
[----:B------:R-:W-:Y:S01]  /*be00*/  MOV R6, R104 ;  /* 0x0000006800067202 */ /* 0x000fe20000000f00 */
        /* <DEDUP_REMOVED lines=43> */
[----:B------:R-:W-:-:S07]  /*c0c0*/  IMAD.MOV.U32 R104, RZ, RZ, R4 ;  /* 0x000000ffff687224 */ /* 0x000fce00078e0004 */
.L_x_891:
[----:B------:R-:W-:Y:S05]  /*c0d0*/  BSYNC.RECONVERGENT B1 ;  /* 0x0000000000017941 */ /* 0x000fea0003800200 */
.L_x_890:
        /* <DEDUP_REMOVED lines=27> */
.L_x_897:
        /* <DEDUP_REMOVED lines=13> */
.L_x_899:
[----:B------:R-:W-:Y:S05]  /*c360*/  BSYNC.RECONVERGENT B2 ;  /* 0x0000000000027941 */ /* 0x000fea0003800200 */
.L_x_898:
        /* <DEDUP_REMOVED lines=47> */
.L_x_896:
[----:B------:R-:W-:Y:S05]  /*c660*/  BSYNC.RECONVERGENT B1 ;  /* 0x0000000000017941 */ /* 0x000fea0003800200 */
.L_x_895:
[----:B------:R-:W-:Y:S01]  /*c670*/  I2FP.F32.U32 R3, R3 ;  /* 0x0000000300037245 */ /* 0x000fe20000201000 */
[----:B------:R-:W-:Y:S01]  /*c680*/  BSSY.RECONVERGENT B1, `(.L_x_900) ;  /* 0x0000051000017945 */ /* 0x000fe20003800200 */
[----:B------:R-:W-:Y:S01]  /*c690*/  ISETP.NE.AND P3, PT, R56, 0x1, PT ;  /* 0x000000013800780c */ /* 0x000fe20003f65270 */
[----:B------:R-:W-:Y:S01]  /*c6a0*/  IMAD.MOV.U32 R19, RZ, RZ, 0x2 ;  /* 0x00000002ff137424 */ /* 0x000fe200078e00ff */
[C---:B------:R-:W-:Y:S01]  /*c6b0*/  SHF.L.U32 R4, R58.reuse, 0x10, RZ ;  /* 0x000000103a047819 */ /* 0x040fe200000006ff */
        /* <DEDUP_REMOVED lines=16> */
.L_x_902:
        /* <DEDUP_REMOVED lines=13> */
.L_x_904:
[----:B------:R-:W-:Y:S05]  /*c890*/  BSYNC.RECONVERGENT B2 ;  /* 0x0000000000027941 */ /* 0x000fea0003800200 */
.L_x_903:
        /* <DEDUP_REMOVED lines=47> */
.L_x_901:
[----:B------:R-:W-:Y:S05]  /*cb90*/  BSYNC.RECONVERGENT B1 ;  /* 0x0000000000017941 */ /* 0x000fea0003800200 */
.L_x_900:
        /* <DEDUP_REMOVED lines=25> */
.L_x_907:
        /* <DEDUP_REMOVED lines=13> */
.L_x_909:
[----:B------:R-:W-:Y:S05]  /*ce00*/  BSYNC.RECONVERGENT B2 ;  /* 0x0000000000027941 */ /* 0x000fea0003800200 */
.L_x_908:
[----:B0-----:R-:W-:Y:S01]  /*ce10*/  IMAD.WIDE.U32 R98, R70, -0x326172a9, RZ ;  /* 0xcd9e8d5746627825 */ /* 0x001fe200078e00ff */
        /* <DEDUP_REMOVED lines=37> */
[----:B------:R-:W-:Y:S01]  /*d070*/  IMAD.MOV.U32 R3, RZ, RZ, R104 ;  /* 0x000000ffff037224 */ /* 0x000fe200078e0068 */
[----:B------:R-:W-:-:S03]  /*d080*/  LOP3.LUT R102, R110, R102, R99, 0x96, !PT ;  /* 0x000000666e667212 */ /* 0x000fc600078e9663 */
[----:B------:R-:W-:-:S04]  /*d090*/  IMAD.WIDE.U32 R56, R56, -0x2daee0ad, RZ ;  /* 0xd2511f5338387825 */ /* 0x000fc800078e00ff */
[----:B------:R-:W-:Y:S01]  /*d0a0*/  IMAD.WIDE.U32 R102, R102, -0x326172a9, RZ ;  /* 0xcd9e8d5766667825 */ /* 0x000fe200078e00ff */
[----:B------:R-:W-:-:S03]  /*d0b0*/  LOP3.LUT R22, R114, R98, R57, 0x96, !PT ;  /* 0x0000006272167212 */ /* 0x000fc600078e9639 */
[----:B------:R-:W-:Y:S02]  /*d0c0*/  HFMA2 R57, -RZ, RZ, 0, 0 ;  /* 0x00000000ff397431 */ /* 0x000fe400000001ff */
[----:B------:R-:W-:Y:S01]  /*d0d0*/  IMAD.MOV.U32 R104, RZ, RZ, R56 ;  /* 0x000000ffff687224 */ /* 0x000fe200078e0038 */
[----:B------:R-:W-:Y:S02]  /*d0e0*/  LOP3.LUT R20, R63, R122, R103, 0x96, !PT ;  /* 0x0000007a3f147212 */ /* 0x000fe400078e9667 */
[----:B------:R-:W-:-:S07]  /*d0f0*/  MOV R12, R102 ;  /* 0x00000066000c7202 */ /* 0x000fce0000000f00 */
.L_x_906:
[----:B------:R-:W-:Y:S05]  /*d100*/  BSYNC.RECONVERGENT B1 ;  /* 0x0000000000017941 */ /* 0x000fea0003800200 */
.L_x_905:
        /* <DEDUP_REMOVED lines=20> */
.L_x_912:
        /* <DEDUP_REMOVED lines=13> */
.L_x_914:
[----:B------:R-:W-:Y:S05]  /*d320*/  BSYNC.RECONVERGENT B2 ;  /* 0x0000000000027941 */ /* 0x000fea0003800200 */
.L_x_913:
[----:B0-----:R-:W-:Y:S01]  /*d330*/  IMAD.WIDE.U32 R98, R70, -0x326172a9, RZ ;  /* 0xcd9e8d5746627825 */ /* 0x001fe200078e00ff */
[----:B------:R-:W-:Y:S02]  /*d340*/  LOP3.LUT R56, R13, R123, R97, 0x96, !PT ;  /* 0x0000007b0d387212 */ /* 0x000fe400078e9661 */
[----:B------:R-:W-:Y:S01]  /*d350*/  IADD3 R19, PT, PT, R96, -0x61c88647, RZ ;  /* 0x9e3779b960137810 */ /* 0x000fe20007ffe0ff */
        /* <DEDUP_REMOVED lines=39> */
[----:B------:R-:W-:Y:S02]  /*d5d0*/  MOV R104, R56 ;  /* 0x0000003800687202 */ /* 0x000fe40000000f00 */
[----:B------:R-:W-:Y:S01]  /*d5e0*/  LOP3.LUT R22, R114, R98, R57, 0x96, !PT ;  /* 0x0000006272167212 */ /* 0x000fe200078e9639 */
[----:B------:R-:W-:Y:S01]  /*d5f0*/  IMAD.MOV.U32 R12, RZ, RZ, R102 ;  /* 0x000000ffff0c7224 */ /* 0x000fe200078e0066 */
[----:B------:R-:W-:Y:S01]  /*d600*/  LOP3.LUT R20, R63, R122, R103, 0x96, !PT ;  /* 0x0000007a3f147212 */ /* 0x000fe200078e9667 */
[----:B------:R-:W-:-:S07]  /*d610*/  IMAD.MOV.U32 R56, RZ, RZ, RZ ;  /* 0x000000ffff387224 */ /* 0x000fce00078e00ff */
.L_x_911:
[----:B------:R-:W-:Y:S05]  /*d620*/  BSYNC.RECONVERGENT B1 ;  /* 0x0000000000017941 */ /* 0x000fea0003800200 */
.L_x_910:
[----:B------:R-:W-:Y:S01]  /*d630*/  I2FP.F32.U32 R19, R4 ;  /* 0x0000000400137245 */ /* 0x000fe20000201000 */
[----:B------:R-:W-:Y:S01]  /*d640*/  BSSY.RECONVERGENT B1, `(.L_x_915) ;  /* 0x0000057000017945 */ /* 0x000fe20003800200 */
[----:B------:R-:W-:-:S03]  /*d650*/  PRMT R4, R30, 0x7632, R4 ;  /* 0x000076321e047816 */ /* 0x000fc60000000004 */
[----:B------:R-:W-:Y:S02]  /*d660*/  FFMA.FTZ R19, R19, R118, 1.1641532182693481445e-10 ;  /* 0x2f00000013137423 */ /* 0x000fe40000010076 */
[----:B------:R-:W-:-:S03]  /*d670*/  IMAD.U32 R4, R4, 0x10000, RZ ;  /* 0x0001000004047824 */ /* 0x000fc600078e00ff */
[----:B------:R-:W-:Y:S01]  /*d680*/  FSETP.GTU.FTZ.AND P4, PT, R19, R120, PT ;  /* 0x000000781300720b */ /* 0x000fe20003f9c000 */
[----:B------:R-:W-:Y:S01]  /*d690*/  FMUL.FTZ R4, R4, R119 ;  /* 0x0000007704047220 */ /* 0x000fe20000410000 */
[----:B------:R-:W-:-:S04]  /*d6a0*/  @P1 PRMT R19, R26, 0x7632, R19 ;  /* 0x000076321a131816 */ /* 0x000fc80000000013 */
[----:B------:R-:W-:Y:S02]  /*d6b0*/  FSEL R88, R4, RZ, !P4 ;  /* 0x000000ff04587208 */ /* 0x000fe40006000000 */
[----:B------:R-:W-:Y:S02]  /*d6c0*/  SEL R4, RZ, 0x1, P4 ;  /* 0x00000001ff047807 */ /* 0x000fe40002000000 */
[----:B------:R-:W-:Y:S01]  /*d6d0*/  ISETP.NE.AND P4, PT, R56, 0x1, PT ;  /* 0x000000013800780c */ /* 0x000fe20003f85270 */
[----:B------:R-:W-:Y:S01]  /*d6e0*/  FADD.FTZ R3, R3, R88 ;  /* 0x0000005803037221 */ /* 0x000fe20000010000 */
[----:B------:R-:W-:Y:S01]  /*d6f0*/  @P1 SHF.L.U32 R58, R19, 0x10, RZ ;  /* 0x00000010133a1819 */ /* 0x000fe200000006ff */
[----:B------:R-:W-:-:S04]  /*d700*/  IMAD.MOV.U32 R88, RZ, RZ, 0x2 ;  /* 0x00000002ff587424 */ /* 0x000fc800078e00ff */
        /* <DEDUP_REMOVED lines=13> */
.L_x_917:
        /* <DEDUP_REMOVED lines=13> */
.L_x_919:
[----:B------:R-:W-:Y:S05]  /*d8b0*/  BSYNC.RECONVERGENT B2 ;  /* 0x0000000000027941 */ /* 0x000fea0003800200 */
.L_x_918:
[----:B0-----:R-:W-:Y:S01]  /*d8c0*/  IMAD.WIDE.U32 R98, R70, -0x326172a9, RZ ;  /* 0xcd9e8d5746627825 */ /* 0x001fe200078e00ff */
        /* <DEDUP_REMOVED lines=34> */
[----:B------:R-:W-:Y:S01]  /*daf0*/  IADD3 R3, PT, PT, R96, -0xe443238, RZ ;  /* 0xf1bbcdc860037810 */ /* 0x000fe20007ffe0ff */
        /* <DEDUP_REMOVED lines=11> */
.L_x_916:
[----:B------:R-:W-:Y:S05]  /*dbb0*/  BSYNC.RECONVERGENT B1 ;  /* 0x0000000000017941 */ /* 0x000fea0003800200 */
.L_x_915:
        /* <DEDUP_REMOVED lines=21> */
.L_x_922:
        /* <DEDUP_REMOVED lines=13> */
.L_x_924:
[----:B------:R-:W-:Y:S05]  /*dde0*/  BSYNC.RECONVERGENT B2 ;  /* 0x0000000000027941 */ /* 0x000fea0003800200 */
.L_x_923:
        /* <DEDUP_REMOVED lines=47> */
.L_x_921:
[----:B------:R-:W-:Y:S05]  /*e0e0*/  BSYNC.RECONVERGENT B1 ;  /* 0x0000000000017941 */ /* 0x000fea0003800200 */
.L_x_920:
[----:B------:R-:W-:Y:S01]  /*e0f0*/  I2FP.F32.U32 R57, R57 ;  /* 0x0000003900397245 */ /* 0x000fe20000201000 */
[----:B0-----:R-:W-:Y:S01]  /*e100*/  @P1 IMAD.U32 R98, R27, 0x10000, RZ ;  /* 0x000100001b621824 */ /* 0x001fe200078e00ff */
        /* <DEDUP_REMOVED lines=11> */
[--C-:B------:R-:W-:Y:S02]  /*e1c0*/  @!P1 IMAD.MOV.U32 R88, RZ, RZ, R3.reuse ;  /* 0x000000ffff589224 */ /* 0x100fe400078e0003 */
[----:B------:R-:W-:Y:S01]  /*e1d0*/  HFMA2 R98, -RZ, RZ, 0, 1.1920928955078125e-07 ;  /* 0x00000002ff627431 */ /* 0x000fe200000001ff */
[----:B------:R-:W-:Y:S02]  /*e1e0*/  PRMT R3, R56, 0x7610, R3 ;  /* 0x0000761038037816 */ /* 0x000fe40000000003 */
        /* <DEDUP_REMOVED lines=10> */
.L_x_927:
        /* <DEDUP_REMOVED lines=13> */
.L_x_929:
[----:B------:R-:W-:Y:S05]  /*e360*/  BSYNC.RECONVERGENT B2 ;  /* 0x0000000000027941 */ /* 0x000fea0003800200 */
.L_x_928:
        /* <DEDUP_REMOVED lines=47> */
.L_x_926:
[----:B------:R-:W-:Y:S05]  /*e660*/  BSYNC.RECONVERGENT B1 ;  /* 0x0000000000017941 */ /* 0x000fea0003800200 */
.L_x_925:
[----:B------:R-:W-:Y:S01]  /*e670*/  I2FP.F32.U32 R57, R57 ;  /* 0x0000003900397245 */ /* 0x000fe20000201000 */
[----:B------:R-:W-:Y:S01]  /*e680*/  BSSY.RECONVERGENT B1, `(.L_x_930) ;  /* 0x0000052000017945 */ /* 0x000fe20003800200 */
[----:B------:R-:W-:Y:S01]  /*e690*/  ISETP.NE.AND P6, PT, R98, 0x1, PT ;  /* 0x000000016200780c */ /* 0x000fe20003fc5270 */
[----:B------:R-:W-:Y:S01]  /*e6a0*/  IMAD.MOV.U32 R59, RZ, RZ, R12 ;  /* 0x000000ffff3b7224 */ /* 0x000fe200078e000c */
[----:B------:R-:W-:Y:S01]  /*e6b0*/  SHF.L.U32 R56, R19, 0x10, RZ ;  /* 0x0000001013387819 */ /* 0x000fe200000006ff */
[----:B------:R-:W-:Y:S01]  /*e6c0*/  FFMA.FTZ R57, R57, R118, 1.1641532182693481445e-10 ;  /* 0x2f00000039397423 */ /* 0x000fe20000010076 */
[----:B------:R-:W-:-:S03]  /*e6d0*/  IMAD.MOV.U32 R19, RZ, RZ, 0x2 ;  /* 0x00000002ff137424 */ /* 0x000fc600078e00ff */
        /* <DEDUP_REMOVED lines=13> */
.L_x_932:
[----:B------:R-:W-:Y:S01]  /*e7b0*/  VIADD R61, R61, 0x1 ;  /* 0x000000013d3d7836 */ /* 0x000fe20000000000 */
[----:B------:R-:W-:Y:S03]  /*e7c0*/  BSSY.RECONVERGENT B2, `(.L_x_933) ;  /* 0x000000e000027945 */ /* 0x000fe60003800200 */
        /* <DEDUP_REMOVED lines=13> */
.L_x_934:
[----:B------:R-:W-:Y:S05]  /*e8a0*/  BSYNC.RECONVERGENT B2 ;  /* 0x0000000000027941 */ /* 0x000fea0003800200 */
.L_x_933:
        /* <DEDUP_REMOVED lines=47> */
.L_x_931:
[----:B------:R-:W-:Y:S05]  /*eba0*/  BSYNC.RECONVERGENT B1 ;  /* 0x0000000000017941 */ /* 0x000fea0003800200 */
.L_x_930:
[----:B------:R-:W-:Y:S02]  /*ebb0*/  I2FP.F32.U32 R57, R59 ;  /* 0x0000003b00397245 */ /* 0x000fe40000201000 */
[----:B------:R-:W-:Y:S02]  /*ebc0*/  PRMT R2, R31, 0x7632, R2 ;  /* 0x000076321f027816 */ /* 0x000fe40000000002 */
[----:B------:R-:W-:Y:S01]  /*ebd0*/  @P1 PRMT R56, R27, 0x7632, R56 ;  /* 0x000076321b381816 */ /* 0x000fe20000000038 */
[----:B------:R-:W-:Y:S01]  /*ebe0*/  FFMA.FTZ R57, R57, R118, 1.1641532182693481445e-10 ;  /* 0x2f00000039397423 */ /* 0x000fe20000010076 */
[----:B------:R-:W-:Y:S01]  /*ebf0*/  PRMT R58, R121, 0x5410, R122 ;  /* 0x00005410793a7816 */ /* 0x000fe2000000007a */
[----:B------:R-:W-:Y:S02]  /*ec00*/  IMAD.U32 R2, R2, 0x10000, RZ ;  /* 0x0001000002027824 */ /* 0x000fe400078e00ff */
[----:B------:R-:W-:Y:S01]  /*ec10*/  @P1 IMAD.U32 R56, R56, 0x10000, RZ ;  /* 0x0001000038381824 */ /* 0x000fe200078e00ff */
[----:B------:R-:W-:Y:S01]  /*ec20*/  FSETP.GTU.FTZ.AND P6, PT, R57, R120, PT ;  /* 0x000000783900720b */ /* 0x000fe20003fdc000 */
[----:B------:R-:W-:Y:S01]  /*ec30*/  FMUL.FTZ R2, R2, R119 ;  /* 0x0000007702027220 */ /* 0x000fe20000410000 */
[----:B------:R-:W-:-:S04]  /*ec40*/  PRMT R57, R117, 0x5410, R116 ;  /* 0x0000541075397816 */ /* 0x000fc80000000074 */
[----:B------:R-:W-:-:S05]  /*ec50*/  FSEL R2, R2, RZ, !P6 ;  /* 0x000000ff02027208 */ /* 0x000fca0007000000 */
[----:B------:R-:W-:Y:S01]  /*ec60*/  FADD.FTZ R123, R123, R2 ;  /* 0x000000027b7b7221 */ /* 0x000fe20000010000 */
[----:B------:R-:W-:-:S03]  /*ec70*/  SEL R2, RZ, 0x1, P6 ;  /* 0x00000001ff027807 */ /* 0x000fc60003000000 */
[----:B------:R-:W-:Y:S01]  /*ec80*/  @P1 FADD.FTZ R92, R123, R56 ;  /* 0x000000387b5c1221 */ /* 0x000fe20000010000 */
[----:B------:R-:W-:Y:S02]  /*ec90*/  @!P1 MOV R92, R123 ;  /* 0x0000007b005c9202 */ /* 0x000fe40000000f00 */
[----:B------:R-:W-:Y:S02]  /*eca0*/  PRMT R56, R108, 0x5410, R109 ;  /* 0x000054106c387816 */ /* 0x000fe4000000006d */
[----:B------:R-:W-:-:S04]  /*ecb0*/  F2FP.BF16.F32.PACK_AB R59, RZ, R92 ;  /* 0x0000005cff3b723e */ /* 0x000fc800000010ff */
[----:B------:R-:W-:Y:S01]  /*ecc0*/  PRMT R59, R115, 0x5410, R59 ;  /* 0x00005410733b7816 */ /* 0x000fe2000000003b */
[----:B------:R-:W-:Y:S06]  /*ecd0*/  BRA `(.L_x_935) ;  /* 0x0000002c00d47947 */ /* 0x000fec0003800000 */
.L_x_854:
        /* <DEDUP_REMOVED lines=16> */
.L_x_938:
        /* <DEDUP_REMOVED lines=13> */
.L_x_940:
[----:B------:R-:W-:Y:S05]  /*eeb0*/  BSYNC.RECONVERGENT B2 ;  /* 0x0000000000027941 */ /* 0x000fea0003800200 */
.L_x_939:
[----:B0-----:R-:W-:Y:S01]  /*eec0*/  IMAD.WIDE.U32 R98, R70, -0x326172a9, RZ ;  /* 0xcd9e8d5746627825 */ /* 0x001fe200078e00ff */
        /* <DEDUP_REMOVED lines=46> */
[----:B------:R-:W-:Y:S02]  /*f1b0*/  HFMA2 R75, -RZ, RZ, 0, 0 ;  /* 0x00000000ff4b7431 */ /* 0x000fe400000001ff */
[----:B------:R-:W-:Y:S01]  /*f1c0*/  IMAD.WIDE.U32 R104, R19, -0x2daee0ad, RZ ;  /* 0xd2511f5313687825 */ /* 0x000fe200078e00ff */
[----:B------:R-:W-:Y:S02]  /*f1d0*/  IADD3 R19, PT, PT, R97, -0x695add53, RZ ;  /* 0x96a522ad61137810 */ /* 0x000fe40007ffe0ff */
[----:B------:R-:W-:Y:S01]  /*f1e0*/  LOP3.LUT R20, R63, R106, R103, 0x96, !PT ;  /* 0x0000006a3f147212 */ /* 0x000fe200078e9667 */
[----:B------:R-:W-:Y:S01]  /*f1f0*/  IMAD.MOV.U32 R12, RZ, RZ, R102 ;  /* 0x000000ffff0c7224 */ /* 0x000fe200078e0066 */
[----:B------:R-:W-:-:S07]  /*f200*/  LOP3.LUT R22, R19, R98, R105, 0x96, !PT ;  /* 0x0000006213167212 */ /* 0x000fce00078e9669 */
.L_x_937:
[----:B------:R-:W-:Y:S05]  /*f210*/  BSYNC.RECONVERGENT B1 ;  /* 0x0000000000017941 */ /* 0x000fea0003800200 */
.L_x_936:
[----:B------:R-:W1:Y:S01]  /*f220*/  LDC R113, c[0x0][0x408] ;  /* 0x00010200ff717b82 */ /* 0x000e620000000800 */
[----:B------:R-:W-:Y:S01]  /*f230*/  I2FP.F32.U32 R19, R0 ;  /* 0x0000000000137245 */ /* 0x000fe20000201000 */
[----:B------:R-:W-:Y:S01]  /*f240*/  IMAD.MOV.U32 R92, RZ, RZ, 0x2f800000 ;  /* 0x2f800000ff5c7424 */ /* 0x000fe200078e00ff */
[----:B------:R-:W-:Y:S01]  /*f250*/  ISETP.NE.AND P3, PT, R75, 0x1, PT ;  /* 0x000000014b00780c */ /* 0x000fe20003f65270 */
[C---:B-----5:R-:W-:Y:S01]  /*f260*/  IMAD.U32 R0, R56.reuse, 0x10000, RZ ;  /* 0x0001000038007824 */ /* 0x060fe200078e00ff */
[----:B------:R-:W-:Y:S01]  /*f270*/  BSSY.RECONVERGENT B1, `(.L_x_941) ;  /* 0x000005b000017945 */ /* 0x000fe20003800200 */
[----:B------:R-:W-:Y:S01]  /*f280*/  FFMA.FTZ R19, R19, R92, 1.1641532182693481445e-10 ;  /* 0x2f00000013137423 */ /* 0x000fe2000001005c */
[----:B------:R-:W-:Y:S01]  /*f290*/  PRMT R56, R56, 0x7632, R56 ;  /* 0x0000763238387816 */ /* 0x000fe20000000038 */
[----:B------:R-:W2:Y:S01]  /*f2a0*/  LDC R112, c[0x0][0x404] ;  /* 0x00010100ff707b82 */ /* 0x000ea20000000800 */
[----:B------:R-:W-:Y:S02]  /*f2b0*/  IMAD.MOV.U32 R81, RZ, RZ, 0x2 ;  /* 0x00000002ff517424 */ /* 0x000fe400078e00ff */
[----:B-1----:R-:W-:Y:S01]  /*f2c0*/  FMUL.FTZ R0, R0, R113 ;  /* 0x0000007100007220 */ /* 0x002fe20000410000 */
[----:B--2---:R-:W-:-:S02]  /*f2d0*/  FSETP.GTU.FTZ.AND P2, PT, R19, R112, PT ;  /* 0x000000701300720b */ /* 0x004fc40003f5c000 */
[----:B------:R-:W-:Y:S02]  /*f2e0*/  @P1 SHF.L.U32 R19, R24, 0x10, RZ ;  /* 0x0000001018131819 */ /* 0x000fe400000006ff */
        /* <DEDUP_REMOVED lines=15> */
.L_x_943:
        /* <DEDUP_REMOVED lines=13> */
.L_x_945:
[----:B------:R-:W-:Y:S05]  /*f4b0*/  BSYNC.RECONVERGENT B2 ;  /* 0x0000000000027941 */ /* 0x000fea0003800200 */
.L_x_944:
        /* <DEDUP_REMOVED lines=54> */
.L_x_942:
[----:B------:R-:W-:Y:S05]  /*f820*/  BSYNC.RECONVERGENT B1 ;  /* 0x0000000000017941 */ /* 0x000fea0003800200 */
.L_x_941:
        /* <DEDUP_REMOVED lines=9> */
[----:B------:R-:W-:Y:S01]  /*f8c0*/  FSETP.GTU.FTZ.AND P3, PT, R19, R112, PT ;  /* 0x000000701300720b */ /* 0x000fe20003f7c000 */
        /* <DEDUP_REMOVED lines=15> */
.L_x_948:
        /* <DEDUP_REMOVED lines=13> */
.L_x_950:
[----:B------:R-:W-:Y:S05]  /*fa90*/  BSYNC.RECONVERGENT B2 ;  /* 0x0000000000027941 */ /* 0x000fea0003800200 */
.L_x_949:
        /* <DEDUP_REMOVED lines=54> */
.L_x_947:
[----:B------:R-:W-:Y:S05]  /*fe00*/  BSYNC.RECONVERGENT B1 ;  /* 0x0000000000017941 */ /* 0x000fea0003800200 */
.L_x_946:
[----:B------:R-:W-:Y:S01]  /*fe10*/  I2FP.F32.U32 R19, R19 ;  /* 0x0000001300137245 */ /* 0x000fe20000201000 */
[----:B------:R-:W-:Y:S01]  /*fe20*/  IMAD.U32 R56, R57, 0x10000, RZ ;  /* 0x0001000039387824 */ /* 0x000fe200078e00ff */
[----:B------:R-:W-:Y:S01]  /*fe30*/  @P1 SHF.L.U32 R82, R25, 0x10, RZ ;  /* 0x0000001019521819 */ /* 0x000fe200000006ff */
[----:B------:R-:W-:Y:S01]  /*fe40*/  BSSY.RECONVERGENT B1, `(.L_x_951) ;  /* 0x000005a000017945 */ /* 0x000fe20003800200 */
[----:B------:R-:W-:Y:S02]  /*fe50*/  IMAD.MOV.U32 R81, RZ, RZ, 0x2 ;  /* 0x00000002ff517424 */ /* 0x000fe400078e00ff */
[----:B------:R-:W-:Y:S01]  /*fe60*/  FFMA.FTZ R19, R19, R92, 1.1641532182693481445e-10 ;  /* 0x2f00000013137423 */ /* 0x000fe2000001005c */
[----:B------:R-:W-:-:S04]  /*fe70*/  FMUL.FTZ R56, R56, R113 ;  /* 0x0000007138387220 */ /* 0x000fc80000410000 */
[----:B------:R-:W-:Y:S02]  /*fe80*/  FSETP.GTU.FTZ.AND P2, PT, R19, R112, PT ;  /* 0x000000701300720b */ /* 0x000fe40003f5c000 */
[----:B------:R-:W-:Y:S01]  /*fe90*/  PRMT R19, R57, 0x7632, R19 ;  /* 0x0000763239137816 */ /* 0x000fe20000000013 */
[----:B------:R-:W-:Y:S01]  /*fea0*/  IMAD.MOV.U32 R57, RZ, RZ, R12 ;  /* 0x000000ffff397224 */ /* 0x000fe200078e000c */
[----:B------:R-:W-:Y:S02]  /*feb0*/  FSEL R75, R56, RZ, !P2 ;  /* 0x000000ff384b7208 */ /* 0x000fe40005000000 */
        /* <DEDUP_REMOVED lines=14> */
.L_x_953:
        /* <DEDUP_REMOVED lines=13> */
.L_x_955:
[----:B------:R-:W-:Y:S05]  /*10070*/  BSYNC.RECONVERGENT B2 ;  /* 0x0000000000027941 */ /* 0x000fea0003800200 */
.L_x_954:
[----:B0-----:R-:W-:Y:S01]  /*10080*/  IMAD.WIDE.U32 R98, R70, -0x326172a9, RZ ;  /* 0xcd9e8d5746627825 */ /* 0x001fe200078e00ff */
        /* <DEDUP_REMOVED lines=53> */
.L_x_952:
[----:B------:R-:W-:Y:S05]  /*103e0*/  BSYNC.RECONVERGENT B1 ;  /* 0x0000000000017941 */ /* 0x000fea0003800200 */
.L_x_951:
[----:B------:R-:W-:Y:S01]  /*103f0*/  I2FP.F32.U32 R57, R57 ;  /* 0x0000003900397245 */ /* 0x000fe20000201000 */
[----:B------:R-:W-:Y:S01]  /*10400*/  IMAD.U32 R56, R19, 0x10000, RZ ;  /* 0x0001000013387824 */ /* 0x000fe200078e00ff */
[----:B------:R-:W-:Y:S01]  /*10410*/  @P1 PRMT R19, R25, 0x7632, R19 ;  /* 0x0000763219131816 */ /* 0x000fe20000000013 */
[----:B------:R-:W-:Y:S02]  /*10420*/  BSSY.RECONVERGENT B1, `(.L_x_956) ;  /* 0x000005a000017945 */ /* 0x000fe40003800200 */
[----:B------:R-:W-:Y:S01]  /*10430*/  FFMA.FTZ R57, R57, R92, 1.1641532182693481445e-10 ;  /* 0x2f00000039397423 */ /* 0x000fe2000001005c */
[----:B------:R-:W-:Y:S01]  /*10440*/  FMUL.FTZ R56, R56, R113 ;  /* 0x0000007138387220 */ /* 0x000fe20000410000 */
[----:B------:R-:W-:-:S03]  /*10450*/  @P1 SHF.L.U32 R19, R19, 0x10, RZ ;  /* 0x0000001013131819 */ /* 0x000fc600000006ff */
[----:B------:R-:W-:Y:S01]  /*10460*/  FSETP.GTU.FTZ.AND P2, PT, R57, R112, PT ;  /* 0x000000703900720b */ /* 0x000fe20003f5c000 */
[----:B------:R-:W-:-:S03]  /*10470*/  IMAD.MOV.U32 R57, RZ, RZ, 0x2 ;  /* 0x00000002ff397424 */ /* 0x000fc600078e00ff */
[----:B------:R-:W-:Y:S02]  /*10480*/  FSEL R82, R56, RZ, !P2 ;  /* 0x000000ff38527208 */ /* 0x000fe40005000000 */
[----:B------:R-:W-:Y:S02]  /*10490*/  PLOP3.LUT P3, PT, P2, PT, PT, 0x8, 0x80 ;  /* 0x000000000080781c */ /* 0x000fe4000176e170 */
[----:B------:R-:W-:Y:S01]  /*104a0*/  ISETP.NE.AND P2, PT, R81, 0x1, PT ;  /* 0x000000015100780c */ /* 0x000fe20003f45270 */
[----:B------:R-:W-:Y:S01]  /*104b0*/  @P1 FADD.FTZ R82, R19, R82 ;  /* 0x0000005213521221 */ /* 0x000fe20000010000 */
[----:B------:R-:W-:Y:S01]  /*104c0*/  IMAD.MOV.U32 R19, RZ, RZ, R12 ;  /* 0x000000ffff137224 */ /* 0x000fe200078e000c */
[----:B------:R-:W-:-:S03]  /*104d0*/  P2R R107, PR, RZ, 0x8 ;  /* 0x00000008ff6b7803 */ /* 0x000fc60000000000 */
        /* <DEDUP_REMOVED lines=10> */
.L_x_958:
        /* <DEDUP_REMOVED lines=13> */
.L_x_960:
[----:B------:R-:W-:Y:S05]  /*10650*/  BSYNC.RECONVERGENT B2 ;  /* 0x0000000000027941 */ /* 0x000fea0003800200 */
.L_x_959:
[----:B0-----:R-:W-:Y:S01]  /*10660*/  IMAD.WIDE.U32 R98, R70, -0x326172a9, RZ ;  /* 0xcd9e8d5746627825 */ /* 0x001fe200078e00ff */
        /* <DEDUP_REMOVED lines=53> */
.L_x_957:
[----:B------:R-:W-:Y:S05]  /*109c0*/  BSYNC.RECONVERGENT B1 ;  /* 0x0000000000017941 */ /* 0x000fea0003800200 */
.L_x_956:
[----:B------:R-:W-:Y:S01]  /*109d0*/  I2FP.F32.U32 R19, R19 ;  /* 0x0000001300137245 */ /* 0x000fe20000201000 */
[----:B------:R-:W-:Y:S01]  /*109e0*/  IMAD.U32 R56, R58, 0x10000, RZ ;  /* 0x000100003a387824 */ /* 0x000fe200078e00ff */
[----:B------:R-:W-:Y:S01]  /*109f0*/  ISETP.NE.AND P3, PT, R57, 0x1, PT ;  /* 0x000000013900780c */ /* 0x000fe20003f65270 */
[----:B------:R-:W-:Y:S01]  /*10a00*/  BSSY.RECONVERGENT B1, `(.L_x_961) ;  /* 0x0000059000017945 */ /* 0x000fe20003800200 */
[----:B------:R-:W-:Y:S01]  /*10a10*/  @P1 SHF.L.U32 R88, R26, 0x10, RZ ;  /* 0x000000101a581819 */ /* 0x000fe200000006ff */
[----:B------:R-:W-:Y:S01]  /*10a20*/  FFMA.FTZ R19, R19, R92, 1.1641532182693481445e-10 ;  /* 0x2f00000013137423 */ /* 0x000fe2000001005c */
[----:B------:R-:W-:Y:S01]  /*10a30*/  FMUL.FTZ R56, R56, R113 ;  /* 0x0000007138387220 */ /* 0x000fe20000410000 */
[----:B------:R-:W-:-:S03]  /*10a40*/  PRMT R58, R58, 0x7632, R58 ;  /* 0x000076323a3a7816 */ /* 0x000fc6000000003a */
[----:B------:R-:W-:Y:S01]  /*10a50*/  FSETP.GTU.FTZ.AND P2, PT, R19, R112, PT ;  /* 0x000000701300720b */ /* 0x000fe20003f5c000 */
[----:B------:R-:W-:-:S03]  /*10a60*/  IMAD.MOV.U32 R19, RZ, RZ, R12 ;  /* 0x000000ffff137224 */ /* 0x000fc600078e000c */
        /* <DEDUP_REMOVED lines=14> */
.L_x_963:
        /* <DEDUP_REMOVED lines=13> */
.L_x_965:
[----:B------:R-:W-:Y:S05]  /*10c20*/  BSYNC.RECONVERGENT B2 ;  /* 0x0000000000027941 */ /* 0x000fea0003800200 */
.L_x_964:
[----:B0-----:R-:W-:Y:S01]  /*10c30*/  IMAD.WIDE.U32 R98, R70, -0x326172a9, RZ ;  /* 0xcd9e8d5746627825 */ /* 0x001fe200078e00ff */
[----:B------:R-:W-:Y:S02]  /*10c40*/  LOP3.LUT R56, R13, R117, R97, 0x96, !PT ;  /* 0x000000750d387212 */ /* 0x000fe400078e9661 */
[C---:B------:R-:W-:Y:S01]  /*10c50*/  IADD3 R87, PT, PT, R96.reuse, 0x5384540f, RZ ;  /* 0x5384540f60577810 */ /* 0x040fe20007ffe0ff */
        /* <DEDUP_REMOVED lines=51> */
.L_x_962:
[----:B------:R-:W-:Y:S05]  /*10f90*/  BSYNC.RECONVERGENT B1 ;  /* 0x0000000000017941 */ /* 0x000fea0003800200 */
.L_x_961:
[----:B------:R-:W-:Y:S01]  /*10fa0*/  I2FP.F32.U32 R19, R19 ;  /* 0x0000001300137245 */ /* 0x000fe20000201000 */
[----:B------:R-:W-:Y:S01]  /*10fb0*/  IMAD.U32 R58, R58, 0x10000, RZ ;  /* 0x000100003a3a7824 */ /* 0x000fe200078e00ff */
[----:B------:R-:W-:Y:S01]  /*10fc0*/  ISETP.NE.AND P4, PT, R88, 0x1, PT ;  /* 0x000000015800780c */ /* 0x000fe20003f85270 */
[----:B------:R-:W-:Y:S01]  /*10fd0*/  BSSY.RECONVERGENT B1, `(.L_x_966) ;  /* 0x0000059000017945 */ /* 0x000fe20003800200 */
[----:B------:R-:W-:Y:S01]  /*10fe0*/  @P1 PRMT R56, R26, 0x7632, R56 ;  /* 0x000076321a381816 */ /* 0x000fe20000000038 */
[----:B------:R-:W-:Y:S01]  /*10ff0*/  FFMA.FTZ R19, R19, R92, 1.1641532182693481445e-10 ;  /* 0x2f00000013137423 */ /* 0x000fe2000001005c */
[----:B------:R-:W-:Y:S02]  /*11000*/  FMUL.FTZ R58, R58, R113 ;  /* 0x000000713a3a7220 */ /* 0x000fe40000410000 */
[----:B------:R-:W-:Y:S02]  /*11010*/  @P1 SHF.L.U32 R56, R56, 0x10, RZ ;  /* 0x0000001038381819 */ /* 0x000fe400000006ff */
[----:B------:R-:W-:Y:S01]  /*11020*/  FSETP.GTU.FTZ.AND P3, PT, R19, R112, PT ;  /* 0x000000701300720b */ /* 0x000fe20003f7c000 */
        /* <DEDUP_REMOVED lines=15> */
.L_x_968:
        /* <DEDUP_REMOVED lines=13> */
.L_x_970:
[----:B------:R-:W-:Y:S05]  /*111f0*/  BSYNC.RECONVERGENT B2 ;  /* 0x0000000000027941 */ /* 0x000fea0003800200 */
.L_x_969:
[----:B0-----:R-:W-:Y:S01]  /*11200*/  IMAD.WIDE.U32 R98, R70, -0x326172a9, RZ ;  /* 0xcd9e8d5746627825 */ /* 0x001fe200078e00ff */
        /* <DEDUP_REMOVED lines=53> */
.L_x_967:
[----:B------:R-:W-:Y:S05]  /*11560*/  BSYNC.RECONVERGENT B1 ;  /* 0x0000000000017941 */ /* 0x000fea0003800200 */
.L_x_966:
        /* <DEDUP_REMOVED lines=9> */
[----:B------:R-:W-:-:S03]  /*11600*/  IMAD.MOV.U32 R19, RZ, RZ, 0x2 ;  /* 0x00000002ff137424 */ /* 0x000fc600078e00ff */
        /* <DEDUP_REMOVED lines=14> */
.L_x_973:
        /* <DEDUP_REMOVED lines=13> */
.L_x_975:
[----:B------:R-:W-:Y:S05]  /*117c0*/  BSYNC.RECONVERGENT B2 ;  /* 0x0000000000027941 */ /* 0x000fea0003800200 */
.L_x_974:
        /* <DEDUP_REMOVED lines=54> */
.L_x_972:
[----:B------:R-:W-:Y:S05]  /*11b30*/  BSYNC.RECONVERGENT B1 ;  /* 0x0000000000017941 */ /* 0x000fea0003800200 */
.L_x_971:
[----:B------:R-:W-:Y:S01]  /*11b40*/  I2FP.F32.U32 R57, R57 ;  /* 0x0000003900397245 */ /* 0x000fe20000201000 */
[----:B------:R-:W-:Y:S01]  /*11b50*/  IMAD.U32 R56, R117, 0x10000, RZ ;  /* 0x0001000075387824 */ /* 0x000fe200078e00ff */
[----:B------:R-:W-:-:S03]  /*11b60*/  @P1 PRMT R58, R27, 0x7632, R58 ;  /* 0x000076321b3a1816 */ /* 0x000fc6000000003a */
[----:B------:R-:W-:Y:S01]  /*11b70*/  FFMA.FTZ R57, R57, R92, 1.1641532182693481445e-10 ;  /* 0x2f00000039397423 */ /* 0x000fe2000001005c */
[----:B------:R-:W-:Y:S01]  /*11b80*/  FMUL.FTZ R56, R56, R113 ;  /* 0x0000007138387220 */ /* 0x000fe20000410000 */
[----:B------:R-:W-:Y:S02]  /*11b90*/  @P1 SHF.L.U32 R59, R58, 0x10, RZ ;  /* 0x000000103a3b1819 */ /* 0x000fe400000006ff */
[----:B------:R-:W-:Y:S02]  /*11ba0*/  PRMT R58, R115, 0x5410, R116 ;  /* 0x00005410733a7816 */ /* 0x000fe40000000074 */
[----:B------:R-:W-:Y:S02]  /*11bb0*/  FSETP.GTU.FTZ.AND P5, PT, R57, R112, PT ;  /* 0x000000703900720b */ /* 0x000fe40003fbc000 */
[----:B------:R-:W-:Y:S02]  /*11bc0*/  PRMT R57, R111, 0x5410, R110 ;  /* 0x000054106f397816 */ /* 0x000fe4000000006e */
[----:B------:R-:W-:-:S02]  /*11bd0*/  FSEL R92, R56, RZ, !P5 ;  /* 0x000000ff385c7208 */ /* 0x000fc40006800000 */
[----:B------:R-:W-:Y:S02]  /*11be0*/  PLOP3.LUT P5, PT, P5, PT, PT, 0x8, 0x80 ;  /* 0x000000000080781c */ /* 0x000fe40002fae170 */
[----:B------:R-:W-:Y:S01]  /*11bf0*/  PRMT R56, R108, 0x5410, R109 ;  /* 0x000054106c387816 */ /* 0x000fe2000000006d */
[----:B------:R-:W-:-:S05]  /*11c00*/  @P1 FADD.FTZ R92, R59, R92 ;  /* 0x0000005c3b5c1221 */ /* 0x000fca0000010000 */
[----:B------:R-:W-:-:S04]  /*11c10*/  F2FP.BF16.F32.PACK_AB R59, RZ, R92 ;  /* 0x0000005cff3b723e */ /* 0x000fc800000010ff */
[----:B------:R-:W-:-:S07]  /*11c20*/  PRMT R59, R114, 0x5410, R59 ;  /* 0x00005410723b7816 */ /* 0x000fce000000003b */
.L_x_935:
[----:B0-----:R-:W0:Y:S01]  /*11c30*/  LDC.64 R102, c[0x0][0x3a8] ;  /* 0x0000ea00ff667b82 */ /* 0x001e220000000a00 */
        /* <DEDUP_REMOVED lines=42> */
.L_x_976:
[----:B------:R-:W-:Y:S01]  /*11ee0*/  IMAD.MOV.U32 R95, RZ, RZ, R104 ;  /* 0x000000ffff5f7224 */ /* 0x000fe200078e0068 */
[----:B------:R-:W-:-:S07]  /*11ef0*/  IADD3 R101, PT, PT, R101, 0x100, RZ ;  /* 0x0000010065657810 */ /* 0x000fce0007ffe0ff */
.L_x_853:
[----:B------:R-:W-:Y:S05]  /*11f00*/  BSYNC.RECONVERGENT B0 ;  /* 0x0000000000007941 */ /* 0x000fea0003800200 */
.L_x_852:
        /* <DEDUP_REMOVED lines=40> */
.L_x_982:
        /* <DEDUP_REMOVED lines=13> */
.L_x_984:
[----:B------:R-:W-:Y:S05]  /*12260*/  BSYNC.RECONVERGENT B2 ;  /* 0x0000000000027941 */ /* 0x000fea0003800200 */
.L_x_983:
        /* <DEDUP_REMOVED lines=42> */
[----:B------:R-:W-:Y:S02]  /*12510*/  HFMA2 R7, -RZ, RZ, 0, 0 ;  /* 0x00000000ff077431 */ /* 0x000fe400000001ff */
[----:B------:R-:W-:Y:S01]  /*12520*/  IMAD.MOV.U32 R12, RZ, RZ, R6 ;  /* 0x000000ffff0c7224 */ /* 0x000fe200078e0006 */
[----:B------:R-:W-:Y:S01]  /*12530*/  LOP3.LUT R22, R117, R4, R3, 0x96, !PT ;  /* 0x0000000475167212 */ /* 0x000fe200078e9603 */
[----:B------:R-:W-:-:S07]  /*12540*/  IMAD.MOV.U32 R3, RZ, RZ, R95 ;  /* 0x000000ffff037224 */ /* 0x000fce00078e005f */
.L_x_981:
[----:B------:R-:W-:Y:S05]  /*12550*/  BSYNC.RECONVERGENT B1 ;  /* 0x0000000000017941 */ /* 0x000fea0003800200 */
.L_x_980:
[----:B------:R-:W1:Y:S01]  /*12560*/  LDC R121, c[0x0][0x408] ;  /* 0x00010200ff797b82 */ /* 0x000e620000000800 */
[----:B------:R-:W-:Y:S01]  /*12570*/  I2FP.F32.U32 R4, R3 ;  /* 0x0000000300047245 */ /* 0x000fe20000201000 */
[----:B------:R-:W-:Y:S01]  /*12580*/  IMAD.MOV.U32 R119, RZ, RZ, 0x2f800000 ;  /* 0x2f800000ff777424 */ /* 0x000fe200078e00ff */
[----:B------:R-:W-:Y:S01]  /*12590*/  ISETP.NE.AND P3, PT, R7, 0x1, PT ;  /* 0x000000010700780c */ /* 0x000fe20003f65270 */
[----:B-----5:R-:W-:Y:S01]  /*125a0*/  IMAD.U32 R6, R56, 0x10000, RZ ;  /* 0x0001000038067824 */ /* 0x020fe200078e00ff */
[----:B------:R-:W-:Y:S01]  /*125b0*/  BSSY.RECONVERGENT B1, `(.L_x_985) ;  /* 0x0000051000017945 */ /* 0x000fe20003800200 */
[----:B------:R-:W-:Y:S01]  /*125c0*/  FFMA.FTZ R3, R4, R119, 1.1641532182693481445e-10 ;  /* 0x2f00000004037423 */ /* 0x000fe20000010077 */
[----:B------:R-:W-:Y:S01]  /*125d0*/  HFMA2 R8, -RZ, RZ, 0, 1.1920928955078125e-07 ;  /* 0x00000002ff087431 */ /* 0x000fe200000001ff */
[----:B------:R-:W2:Y:S01]  /*125e0*/  LDC R120, c[0x0][0x404] ;  /* 0x00010100ff787b82 */ /* 0x000ea20000000800 */
[----:B------:R-:W-:Y:S01]  /*125f0*/  PRMT R56, R56, 0x7632, R56 ;  /* 0x0000763238387816 */ /* 0x000fe20000000038 */
[----:B------:R-:W-:-:S02]  /*12600*/  IMAD.MOV.U32 R5, RZ, RZ, R12 ;  /* 0x000000ffff057224 */ /* 0x000fc400078e000c */
[----:B-1----:R-:W-:Y:S01]  /*12610*/  FMUL.FTZ R6, R6, R121 ;  /* 0x0000007906067220 */ /* 0x002fe20000410000 */
[----:B--2---:R-:W-:-:S04]  /*12620*/  FSETP.GTU.FTZ.AND P4, PT, R3, R120, PT ;  /* 0x000000780300720b */ /* 0x004fc80003f9c000 */
        /* <DEDUP_REMOVED lines=12> */
.L_x_987:
        /* <DEDUP_REMOVED lines=13> */
.L_x_989:
[----:B------:R-:W-:Y:S05]  /*127c0*/  BSYNC.RECONVERGENT B2 ;  /* 0x0000000000027941 */ /* 0x000fea0003800200 */
.L_x_988:
        /* <DEDUP_REMOVED lines=47> */
.L_x_986:
[----:B------:R-:W-:Y:S05]  /*12ac0*/  BSYNC.RECONVERGENT B1 ;  /* 0x0000000000017941 */ /* 0x000fea0003800200 */
.L_x_985:
[----:B------:R-:W-:Y:S01]  /*12ad0*/  I2FP.F32.U32 R4, R5 ;  /* 0x0000000500047245 */ /* 0x000fe20000201000 */
[----:B0-----:R-:W-:Y:S01]  /*12ae0*/  @P2 IMAD.U32 R72, R24, 0x10000, RZ ;  /* 0x0001000018482824 */ /* 0x001fe200078e00ff */
[----:B------:R-:W-:Y:S01]  /*12af0*/  SHF.L.U32 R6, R28, 0x10, RZ ;  /* 0x000000101c067819 */ /* 0x000fe200000006ff */
[----:B------:R-:W-:Y:S02]  /*12b00*/  BSSY.RECONVERGENT B1, `(.L_x_990) ;  /* 0x0000053000017945 */ /* 0x000fe40003800200 */
[----:B------:R-:W-:Y:S02]  /*12b10*/  FFMA.FTZ R5, R4, R119, 1.1641532182693481445e-10 ;  /* 0x2f00000004057423 */ /* 0x000fe40000010077 */
[----:B------:R-:W-:Y:S01]  /*12b20*/  FMUL.FTZ R4, R6, R121 ;  /* 0x0000007906047220 */ /* 0x000fe20000410000 */
[----:B------:R-:W-:Y:S02]  /*12b30*/  HFMA2 R6, -RZ, RZ, 0, 1.1920928955078125e-07 ;  /* 0x00000002ff067431 */ /* 0x000fe400000001ff */
[----:B------:R-:W-:-:S04]  /*12b40*/  FSETP.GTU.FTZ.AND P3, PT, R5, R120, PT ;  /* 0x000000780500720b */ /* 0x000fc80003f7c000 */
[----:B------:R-:W-:Y:S02]  /*12b50*/  FSEL R4, R4, RZ, !P3 ;  /* 0x000000ff04047208 */ /* 0x000fe40005800000 */
[----:B------:R-:W-:Y:S02]  /*12b60*/  SEL R9, RZ, 0x1, P3 ;  /* 0x00000001ff097807 */ /* 0x000fe40001800000 */
[----:B------:R-:W-:Y:S01]  /*12b70*/  ISETP.NE.AND P3, PT, R8, 0x1, PT ;  /* 0x000000010800780c */ /* 0x000fe20003f65270 */
[----:B------:R-:W-:-:S04]  /*12b80*/  FADD.FTZ R3, R3, R4 ;  /* 0x0000000403037221 */ /* 0x000fc80000010000 */
[--C-:B------:R-:W-:Y:S01]  /*12b90*/  @P2 FADD.FTZ R72, R72, R3.reuse ;  /* 0x0000000348482221 */ /* 0x100fe20000010000 */
[----:B------:R-:W-:Y:S02]  /*12ba0*/  @!P2 IMAD.MOV.U32 R72, RZ, RZ, R3 ;  /* 0x000000ffff48a224 */ /* 0x000fe400078e0003 */
[----:B------:R-:W-:-:S03]  /*12bb0*/  IMAD.MOV.U32 R3, RZ, RZ, R12 ;  /* 0x000000ffff037224 */ /* 0x000fc600078e000c */
        /* <DEDUP_REMOVED lines=10> */
.L_x_992:
        /* <DEDUP_REMOVED lines=13> */
.L_x_994:
[----:B------:R-:W-:Y:S05]  /*12d30*/  BSYNC.RECONVERGENT B2 ;  /* 0x0000000000027941 */ /* 0x000fea0003800200 */
.L_x_993:
        /* <DEDUP_REMOVED lines=47> */
.L_x_991:
[----:B------:R-:W-:Y:S05]  /*13030*/  BSYNC.RECONVERGENT B1 ;  /* 0x0000000000017941 */ /* 0x000fea0003800200 */
.L_x_990:
[----:B------:R-:W-:Y:S01]  /*13040*/  I2FP.F32.U32 R4, R3 ;  /* 0x0000000300047245 */ /* 0x000fe20000201000 */
[----:B------:R-:W-:Y:S01]  /*13050*/  BSSY.RECONVERGENT B1, `(.L_x_995) ;  /* 0x0000051000017945 */ /* 0x000fe20003800200 */
[----:B------:R-:W-:Y:S01]  /*13060*/  SHF.L.U32 R56, R56, 0x10, RZ ;  /* 0x0000001038387819 */ /* 0x000fe200000006ff */
[----:B------:R-:W-:Y:S02]  /*13070*/  IMAD.MOV.U32 R7, RZ, RZ, 0x2 ;  /* 0x00000002ff077424 */ /* 0x000fe400078e00ff */
[----:B------:R-:W-:Y:S01]  /*13080*/  FFMA.FTZ R3, R4, R119, 1.1641532182693481445e-10 ;  /* 0x2f00000004037423 */ /* 0x000fe20000010077 */
[----:B------:R-:W-:Y:S02]  /*13090*/  IMAD.MOV.U32 R5, RZ, RZ, R12 ;  /* 0x000000ffff057224 */ /* 0x000fe400078e000c */
[----:B------:R-:W-:Y:S02]  /*130a0*/  FMUL.FTZ R56, R56, R121 ;  /* 0x0000007938387220 */ /* 0x000fe40000410000 */
        /* <DEDUP_REMOVED lines=14> */
.L_x_997:
        /* <DEDUP_REMOVED lines=13> */
.L_x_999:
[----:B------:R-:W-:Y:S05]  /*13260*/  BSYNC.RECONVERGENT B2 ;  /* 0x0000000000027941 */ /* 0x000fea0003800200 */
.L_x_998:
        /* <DEDUP_REMOVED lines=38> */
[----:B------:R-:W-:Y:S01]  /*134d0*/  LOP3.LUT R98, R113, R98, R7, 0x96, !PT ;  /* 0x0000006271627212 */ /* 0x000fe200078e9607 */
[----:B------:R-:W-:Y:S02]  /*134e0*/  HFMA2 R7, -RZ, RZ, 0, 0 ;  /* 0x00000000ff077431 */ /* 0x000fe400000001ff */
[----:B------:R-:W-:-:S04]  /*134f0*/  IMAD.WIDE.U32 R4, R5, -0x2daee0ad, RZ ;  /* 0xd2511f5305047825 */ /* 0x000fc800078e00ff */
[----:B------:R-:W-:Y:S01]  /*13500*/  IMAD.WIDE.U32 R98, R98, -0x326172a9, RZ ;  /* 0xcd9e8d5762627825 */ /* 0x000fe200078e00ff */
[----:B------:R-:W-:-:S03]  /*13510*/  LOP3.LUT R22, R117, R6, R5, 0x96, !PT ;  /* 0x0000000675167212 */ /* 0x000fc600078e9605 */
[----:B------:R-:W-:Y:S01]  /*13520*/  IMAD.MOV.U32 R5, RZ, RZ, R2 ;  /* 0x000000ffff057224 */ /* 0x000fe200078e0002 */
[----:B------:R-:W-:Y:S01]  /*13530*/  LOP3.LUT R20, R63, R102, R99, 0x96, !PT ;  /* 0x000000663f147212 */ /* 0x000fe200078e9663 */
[----:B------:R-:W-:Y:S01]  /*13540*/  IMAD.MOV.U32 R2, RZ, RZ, R4 ;  /* 0x000000ffff027224 */ /* 0x000fe200078e0004 */
[----:B------:R-:W-:-:S07]  /*13550*/  MOV R12, R98 ;  /* 0x00000062000c7202 */ /* 0x000fce0000000f00 */
.L_x_996:
[----:B------:R-:W-:Y:S05]  /*13560*/  BSYNC.RECONVERGENT B1 ;  /* 0x0000000000017941 */ /* 0x000fea0003800200 */
.L_x_995:
[----:B------:R-:W-:Y:S01]  /*13570*/  I2FP.F32.U32 R4, R5 ;  /* 0x0000000500047245 */ /* 0x000fe20000201000 */
[----:B------:R-:W-:Y:S01]  /*13580*/  BSSY.RECONVERGENT B1, `(.L_x_1000) ;  /* 0x0000057000017945 */ /* 0x000fe20003800200 */
[----:B------:R-:W-:Y:S01]  /*13590*/  PRMT R5, R28, 0x7632, R5 ;  /* 0x000076321c057816 */ /* 0x000fe20000000005 */
[----:B------:R-:W-:-:S04]  /*135a0*/  IMAD.MOV.U32 R56, RZ, RZ, 0x2 ;  /* 0x00000002ff387424 */ /* 0x000fc800078e00ff */
[----:B------:R-:W-:Y:S02]  /*135b0*/  IMAD.U32 R6, R5, 0x10000, RZ ;  /* 0x0001000005067824 */ /* 0x000fe400078e00ff */
[----:B------:R-:W-:Y:S01]  /*135c0*/  FFMA.FTZ R5, R4, R119, 1.1641532182693481445e-10 ;  /* 0x2f00000004057423 */ /* 0x000fe20000010077 */
[----:B------:R-:W-:Y:S01]  /*135d0*/  @P2 PRMT R4, R24, 0x7632, R4 ;  /* 0x0000763218042816 */ /* 0x000fe20000000004 */
[----:B------:R-:W-:-:S03]  /*135e0*/  FMUL.FTZ R6, R6, R121 ;  /* 0x0000007906067220 */ /* 0x000fc60000410000 */
[----:B------:R-:W-:Y:S01]  /*135f0*/  FSETP.GTU.FTZ.AND P3, PT, R5, R120, PT ;  /* 0x000000780500720b */ /* 0x000fe20003f7c000 */
[----:B------:R-:W-:-:S03]  /*13600*/  @P2 IMAD.U32 R4, R4, 0x10000, RZ ;  /* 0x0001000004042824 */ /* 0x000fc600078e00ff */
        /* <DEDUP_REMOVED lines=17> */
.L_x_1002:
        /* <DEDUP_REMOVED lines=13> */
.L_x_1004:
[----:B------:R-:W-:Y:S05]  /*137f0*/  BSYNC.RECONVERGENT B2 ;  /* 0x0000000000027941 */ /* 0x000fea0003800200 */
.L_x_1003:
        /* <DEDUP_REMOVED lines=47> */
.L_x_1001:
[----:B------:R-:W-:Y:S05]  /*13af0*/  BSYNC.RECONVERGENT B1 ;  /* 0x0000000000017941 */ /* 0x000fea0003800200 */
.L_x_1000:
[----:B------:R-:W-:Y:S01]  /*13b00*/  I2FP.F32.U32 R4, R3 ;  /* 0x0000000300047245 */ /* 0x000fe20000201000 */
[C---:B------:R-:W-:Y:S01]  /*13b10*/  IMAD.U32 R6, R57.reuse, 0x10000, RZ ;  /* 0x0001000039067824 */ /* 0x040fe200078e00ff */
[----:B------:R-:W-:Y:S01]  /*13b20*/  BSSY.RECONVERGENT B1, `(.L_x_1005) ;  /* 0x0000051000017945 */ /* 0x000fe20003800200 */
[----:B------:R-:W-:Y:S01]  /*13b30*/  PRMT R3, R57, 0x7632, R3 ;  /* 0x0000763239037816 */ /* 0x000fe20000000003 */
[----:B------:R-:W-:Y:S02]  /*13b40*/  IMAD.MOV.U32 R57, RZ, RZ, 0x2 ;  /* 0x00000002ff397424 */ /* 0x000fe400078e00ff */
[----:B------:R-:W-:Y:S01]  /*13b50*/  FFMA.FTZ R5, R4, R119, 1.1641532182693481445e-10 ;  /* 0x2f00000004057423 */ /* 0x000fe20000010077 */
[----:B------:R-:W-:Y:S01]  /*13b60*/  FMUL.FTZ R6, R6, R121 ;  /* 0x0000007906067220 */ /* 0x000fe20000410000 */
[----:B------:R-:W-:-:S03]  /*13b70*/  MOV R7, R12 ;  /* 0x0000000c00077202 */ /* 0x000fc60000000f00 */
        /* <DEDUP_REMOVED lines=14> */
.L_x_1007:
        /* <DEDUP_REMOVED lines=13> */
.L_x_1009:
[----:B------:R-:W-:Y:S05]  /*13d30*/  BSYNC.RECONVERGENT B2 ;  /* 0x0000000000027941 */ /* 0x000fea0003800200 */
.L_x_1008:
        /* <DEDUP_REMOVED lines=43> */
[----:B------:R-:W-:Y:S01]  /*13ff0*/  IMAD.MOV.U32 R12, RZ, RZ, R56 ;  /* 0x000000ffff0c7224 */ /* 0x000fe200078e0038 */
[----:B------:R-:W-:Y:S01]  /*14000*/  LOP3.LUT R22, R117, R6, R5, 0x96, !PT ;  /* 0x0000000675167212 */ /* 0x000fe200078e9605 */
[----:B------:R-:W-:Y:S01]  /*14010*/  IMAD.MOV.U32 R57, RZ, RZ, RZ ;  /* 0x000000ffff397224 */ /* 0x000fe200078e00ff */
[----:B------:R-:W-:-:S07]  /*14020*/  MOV R2, R4 ;  /* 0x0000000400027202 */ /* 0x000fce0000000f00 */
.L_x_1006:
[----:B------:R-:W-:Y:S05]  /*14030*/  BSYNC.RECONVERGENT B1 ;  /* 0x0000000000017941 */ /* 0x000fea0003800200 */
.L_x_1005:
[----:B------:R-:W-:Y:S01]  /*14040*/  I2FP.F32.U32 R4, R7 ;  /* 0x0000000700047245 */ /* 0x000fe20000201000 */
[----:B------:R-:W-:Y:S01]  /*14050*/  IMAD.U32 R6, R29, 0x10000, RZ ;  /* 0x000100001d067824 */ /* 0x000fe200078e00ff */
[----:B------:R-:W-:Y:S03]  /*14060*/  BSSY.RECONVERGENT B1, `(.L_x_1010) ;  /* 0x0000054000017945 */ /* 0x000fe60003800200 */
[----:B------:R-:W-:Y:S01]  /*14070*/  FFMA.FTZ R5, R4, R119, 1.1641532182693481445e-10 ;  /* 0x2f00000004057423 */ /* 0x000fe20000010077 */
[----:B------:R-:W-:Y:S01]  /*14080*/  FMUL.FTZ R4, R6, R121 ;  /* 0x0000007906047220 */ /* 0x000fe20000410000 */
[----:B------:R-:W-:-:S03]  /*14090*/  @P2 SHF.L.U32 R6, R25, 0x10, RZ ;  /* 0x0000001019062819 */ /* 0x000fc600000006ff */
        /* <DEDUP_REMOVED lines=19> */
.L_x_1012:
        /* <DEDUP_REMOVED lines=13> */
.L_x_1014:
[----:B------:R-:W-:Y:S05]  /*142a0*/  BSYNC.RECONVERGENT B2 ;  /* 0x0000000000027941 */ /* 0x000fea0003800200 */
.L_x_1013:
        /* <DEDUP_REMOVED lines=47> */
.L_x_1011:
[----:B------:R-:W-:Y:S05]  /*145a0*/  BSYNC.RECONVERGENT B1 ;  /* 0x0000000000017941 */ /* 0x000fea0003800200 */
.L_x_1010:
        /* <DEDUP_REMOVED lines=21> */
.L_x_1017:
        /* <DEDUP_REMOVED lines=13> */
.L_x_1019:
[----:B------:R-:W-:Y:S05]  /*147d0*/  BSYNC.RECONVERGENT B2 ;  /* 0x0000000000027941 */ /* 0x000fea0003800200 */
.L_x_1018:
        /* <DEDUP_REMOVED lines=44> */
[----:B------:R-:W-:Y:S02]  /*14aa0*/  LOP3.LUT R22, R117, R56, R5, 0x96, !PT ;  /* 0x0000003875167212 */ /* 0x000fe400078e9605 */
[----:B------:R-:W-:Y:S01]  /*14ab0*/  MOV R5, R2 ;  /* 0x0000000200057202 */ /* 0x000fe20000000f00 */
[----:B------:R-:W-:-:S07]  /*14ac0*/  IMAD.MOV.U32 R2, RZ, RZ, R4 ;  /* 0x000000ffff027224 */ /* 0x000fce00078e0004 */
.L_x_1016:
[----:B------:R-:W-:Y:S05]  /*14ad0*/  BSYNC.RECONVERGENT B1 ;  /* 0x0000000000017941 */ /* 0x000fea0003800200 */
.L_x_1015:
[----:B------:R-:W-:Y:S01]  /*14ae0*/  I2FP.F32.U32 R4, R5 ;  /* 0x0000000500047245 */ /* 0x000fe20000201000 */
[----:B------:R-:W-:Y:S01]  /*14af0*/  BSSY.RECONVERGENT B1, `(.L_x_1020) ;  /* 0x0000057000017945 */ /* 0x000fe20003800200 */
[----:B------:R-:W-:Y:S01]  /*14b00*/  PRMT R5, R29, 0x7632, R5 ;  /* 0x000076321d057816 */ /* 0x000fe20000000005 */
[----:B------:R-:W-:-:S03]  /*14b10*/  HFMA2 R79, -RZ, RZ, 0, 1.1920928955078125e-07 ;  /* 0x00000002ff4f7431 */ /* 0x000fc600000001ff */
[----:B------:R-:W-:Y:S01]  /*14b20*/  SHF.L.U32 R6, R5, 0x10, RZ ;  /* 0x0000001005067819 */ /* 0x000fe200000006ff */
[----:B------:R-:W-:Y:S01]  /*14b30*/  FFMA.FTZ R5, R4, R119, 1.1641532182693481445e-10 ;  /* 0x2f00000004057423 */ /* 0x000fe20000010077 */
[----:B------:R-:W-:-:S03]  /*14b40*/  @P2 PRMT R4, R25, 0x7632, R4 ;  /* 0x0000763219042816 */ /* 0x000fc60000000004 */
[----:B------:R-:W-:Y:S01]  /*14b50*/  FMUL.FTZ R6, R6, R121 ;  /* 0x0000007906067220 */ /* 0x000fe20000410000 */
[----:B------:R-:W-:Y:S01]  /*14b60*/  FSETP.GTU.FTZ.AND P3, PT, R5, R120, PT ;  /* 0x000000780500720b */ /* 0x000fe20003f7c000 */
[----:B------:R-:W-:-:S03]  /*14b70*/  @P2 IMAD.U32 R4, R4, 0x10000, RZ ;  /* 0x0001000004042824 */ /* 0x000fc600078e00ff */
[----:B------:R-:W-:Y:S02]  /*14b80*/  FSEL R56, R6, RZ, !P3 ;  /* 0x000000ff06387208 */ /* 0x000fe40005800000 */
[----:B------:R-:W-:Y:S02]  /*14b90*/  SEL R6, RZ, 0x1, P3 ;  /* 0x00000001ff067807 */ /* 0x000fe40001800000 */
[----:B------:R-:W-:Y:S01]  /*14ba0*/  ISETP.NE.AND P3, PT, R57, 0x1, PT ;  /* 0x000000013900780c */ /* 0x000fe20003f65270 */
[----:B------:R-:W-:-:S04]  /*14bb0*/  FADD.FTZ R3, R3, R56 ;  /* 0x0000003803037221 */ /* 0x000fc80000010000 */
[----:B------:R-:W-:Y:S01]  /*14bc0*/  @P2 FADD.FTZ R80, R3, R4 ;  /* 0x0000000403502221 */ /* 0x000fe20000010000 */
        /* <DEDUP_REMOVED lines=12> */
.L_x_1022:
        /* <DEDUP_REMOVED lines=13> */
.L_x_1024:
[----:B------:R-:W-:Y:S05]  /*14d60*/  BSYNC.RECONVERGENT B2 ;  /* 0x0000000000027941 */ /* 0x000fea0003800200 */
.L_x_1023:
        /* <DEDUP_REMOVED lines=47> */
.L_x_1021:
[----:B------:R-:W-:Y:S05]  /*15060*/  BSYNC.RECONVERGENT B1 ;  /* 0x0000000000017941 */ /* 0x000fea0003800200 */
.L_x_1020:
[----:B------:R-:W-:Y:S01]  /*15070*/  I2FP.F32.U32 R4, R3 ;  /* 0x0000000300047245 */ /* 0x000fe20000201000 */
[----:B------:R-:W-:Y:S01]  /*15080*/  BSSY.RECONVERGENT B1, `(.L_x_1025) ;  /* 0x0000052000017945 */ /* 0x000fe20003800200 */
[C---:B------:R-:W-:Y:S01]  /*15090*/  SHF.L.U32 R56, R58.reuse, 0x10, RZ ;  /* 0x000000103a387819 */ /* 0x040fe200000006ff */
[----:B------:R-:W-:Y:S01]  /*150a0*/  IMAD.MOV.U32 R19, RZ, RZ, 0x2 ;  /* 0x00000002ff137424 */ /* 0x000fe200078e00ff */
[----:B------:R-:W-:Y:S01]  /*150b0*/  PRMT R58, R58, 0x7632, R58 ;  /* 0x000076323a3a7816 */ /* 0x000fe2000000003a */
        /* <DEDUP_REMOVED lines=17> */
.L_x_1027:
        /* <DEDUP_REMOVED lines=13> */
.L_x_1029:
[----:B------:R-:W-:Y:S05]  /*152a0*/  BSYNC.RECONVERGENT B2 ;  /* 0x0000000000027941 */ /* 0x000fea0003800200 */
.L_x_1028:
        /* <DEDUP_REMOVED lines=47> */
.L_x_1026:
[----:B------:R-:W-:Y:S05]  /*155a0*/  BSYNC.RECONVERGENT B1 ;  /* 0x0000000000017941 */ /* 0x000fea0003800200 */
.L_x_1025:
[----:B------:R-:W-:Y:S01]  /*155b0*/  I2FP.F32.U32 R4, R5 ;  /* 0x0000000500047245 */ /* 0x000fe20000201000 */
[----:B------:R-:W-:Y:S01]  /*155c0*/  IMAD.U32 R56, R30, 0x10000, RZ ;  /* 0x000100001e387824 */ /* 0x000fe200078e00ff */
[----:B------:R-:W-:Y:S03]  /*155d0*/  BSSY.RECONVERGENT B1, `(.L_x_1030) ;  /* 0x0000054000017945 */ /* 0x000fe60003800200 */
[----:B------:R-:W-:Y:S01]  /*155e0*/  FFMA.FTZ R5, R4, R119, 1.1641532182693481445e-10 ;  /* 0x2f00000004057423 */ /* 0x000fe20000010077 */
[----:B------:R-:W-:Y:S01]  /*155f0*/  FMUL.FTZ R4, R56, R121 ;  /* 0x0000007938047220 */ /* 0x000fe20000410000 */
[----:B------:R-:W-:-:S03]  /*15600*/  @P2 IMAD.U32 R56, R26, 0x10000, RZ ;  /* 0x000100001a382824 */ /* 0x000fc600078e00ff */
[----:B------:R-:W-:-:S04]  /*15610*/  FSETP.GTU.FTZ.AND P3, PT, R5, R120, PT ;  /* 0x000000780500720b */ /* 0x000fc80003f7c000 */
[----:B------:R-:W-:Y:S02]  /*15620*/  FSEL R4, R4, RZ, !P3 ;  /* 0x000000ff04047208 */ /* 0x000fe40005800000 */
[----:B------:R-:W-:Y:S02]  /*15630*/  SEL R5, RZ, 0x1, P3 ;  /* 0x00000001ff057807 */ /* 0x000fe40001800000 */
[----:B------:R-:W-:Y:S01]  /*15640*/  ISETP.NE.AND P3, PT, R19, 0x1, PT ;  /* 0x000000011300780c */ /* 0x000fe20003f65270 */
[----:B------:R-:W-:-:S04]  /*15650*/  FADD.FTZ R3, R3, R4 ;  /* 0x0000000403037221 */ /* 0x000fc80000010000 */
[----:B------:R-:W-:Y:S01]  /*15660*/  @P2 FADD.FTZ R79, R56, R3 ;  /* 0x00000003384f2221 */ /* 0x000fe20000010000 */
[----:B------:R-:W-:Y:S01]  /*15670*/  @!P2 MOV R79, R3 ;  /* 0x00000003004fa202 */ /* 0x000fe20000000f00 */
[----:B------:R-:W-:Y:S02]  /*15680*/  IMAD.MOV.U32 R56, RZ, RZ, 0x2 ;  /* 0x00000002ff387424 */ /* 0x000fe400078e00ff */
[----:B------:R-:W-:Y:S01]  /*15690*/  IMAD.MOV.U32 R3, RZ, RZ, R12 ;  /* 0x000000ffff037224 */ /* 0x000fe200078e000c */
        /* <DEDUP_REMOVED lines=10> */
.L_x_1032:
        /* <DEDUP_REMOVED lines=13> */
.L_x_1034:
[----:B------:R-:W-:Y:S05]  /*15810*/  BSYNC.RECONVERGENT B2 ;  /* 0x0000000000027941 */ /* 0x000fea0003800200 */
.L_x_1033:
        /* <DEDUP_REMOVED lines=43> */
[----:B------:R-:W-:Y:S02]  /*15ad0*/  IMAD.MOV.U32 R2, RZ, RZ, R56 ;  /* 0x000000ffff027224 */ /* 0x000fe400078e0038 */
[----:B------:R-:W-:Y:S01]  /*15ae0*/  HFMA2 R56, -RZ, RZ, 0, 0 ;  /* 0x00000000ff387431 */ /* 0x000fe200000001ff */
[----:B------:R-:W-:Y:S02]  /*15af0*/  LOP3.LUT R20, R63, R124, R103, 0x96, !PT ;  /* 0x0000007c3f147212 */ /* 0x000fe400078e9667 */
[----:B------:R-:W-:-:S07]  /*15b00*/  MOV R12, R102 ;  /* 0x00000066000c7202 */ /* 0x000fce0000000f00 */
.L_x_1031:
[----:B------:R-:W-:Y:S05]  /*15b10*/  BSYNC.RECONVERGENT B1 ;  /* 0x0000000000017941 */ /* 0x000fea0003800200 */
.L_x_1030:
        /* <DEDUP_REMOVED lines=20> */
.L_x_1037:
        /* <DEDUP_REMOVED lines=13> */
.L_x_1039:
[----:B------:R-:W-:Y:S05]  /*15d30*/  BSYNC.RECONVERGENT B2 ;  /* 0x0000000000027941 */ /* 0x000fea0003800200 */
.L_x_1038:
[----:B------:R-:W-:Y:S01]  /*15d40*/  IMAD.WIDE.U32 R98, R70, -0x326172a9, RZ ;  /* 0xcd9e8d5746627825 */ /* 0x000fe200078e00ff */
        /* <DEDUP_REMOVED lines=45> */
[----:B------:R-:W-:-:S07]  /*16020*/  IMAD.MOV.U32 R57, RZ, RZ, RZ ;  /* 0x000000ffff397224 */ /* 0x000fce00078e00ff */
.L_x_1036:
[----:B------:R-:W-:Y:S05]  /*16030*/  BSYNC.RECONVERGENT B1 ;  /* 0x0000000000017941 */ /* 0x000fea0003800200 */
.L_x_1035:
[----:B------:R-:W-:Y:S01]  /*16040*/  PRMT R19, R30, 0x7632, R19 ;  /* 0x000076321e137816 */ /* 0x000fe20000000013 */
[----:B------:R-:W-:Y:S01]  /*16050*/  BSSY.RECONVERGENT B1, `(.L_x_1040) ;  /* 0x0000057000017945 */ /* 0x000fe20003800200 */
[----:B------:R-:W-:Y:S01]  /*16060*/  I2FP.F32.U32 R4, R4 ;  /* 0x0000000400047245 */ /* 0x000fe20000201000 */
[----:B------:R-:W-:Y:S02]  /*16070*/  IMAD.MOV.U32 R90, RZ, RZ, 0x2 ;  /* 0x00000002ff5a7424 */ /* 0x000fe400078e00ff */
[----:B------:R-:W-:Y:S02]  /*16080*/  IMAD.U32 R56, R19, 0x10000, RZ ;  /* 0x0001000013387824 */ /* 0x000fe400078e00ff */
[----:B------:R-:W-:Y:S02]  /*16090*/  FFMA.FTZ R19, R4, R119, 1.1641532182693481445e-10 ;  /* 0x2f00000004137423 */ /* 0x000fe40000010077 */
[----:B------:R-:W-:-:S03]  /*160a0*/  FMUL.FTZ R56, R56, R121 ;  /* 0x0000007938387220 */ /* 0x000fc60000410000 */
[----:B------:R-:W-:Y:S02]  /*160b0*/  FSETP.GTU.FTZ.AND P4, PT, R19, R120, PT ;  /* 0x000000781300720b */ /* 0x000fe40003f9c000 */
[----:B------:R-:W-:Y:S02]  /*160c0*/  @P2 PRMT R19, R26, 0x7632, R19 ;  /* 0x000076321a132816 */ /* 0x000fe40000000013 */
[----:B------:R-:W-:Y:S02]  /*160d0*/  FSEL R58, R56, RZ, !P4 ;  /* 0x000000ff383a7208 */ /* 0x000fe40006000000 */
[----:B------:R-:W-:Y:S02]  /*160e0*/  SEL R4, RZ, 0x1, P4 ;  /* 0x00000001ff047807 */ /* 0x000fe40002000000 */
[----:B------:R-:W-:Y:S01]  /*160f0*/  ISETP.NE.AND P4, PT, R57, 0x1, PT ;  /* 0x000000013900780c */ /* 0x000fe20003f85270 */
[----:B------:R-:W-:Y:S01]  /*16100*/  FADD.FTZ R3, R3, R58 ;  /* 0x0000003a03037221 */ /* 0x000fe20000010000 */
[----:B------:R-:W-:-:S05]  /*16110*/  @P2 SHF.L.U32 R56, R19, 0x10, RZ ;  /* 0x0000001013382819 */ /* 0x000fca00000006ff */
        /* <DEDUP_REMOVED lines=13> */
.L_x_1042:
        /* <DEDUP_REMOVED lines=13> */
.L_x_1044:
[----:B------:R-:W-:Y:S05]  /*162c0*/  BSYNC.RECONVERGENT B2 ;  /* 0x0000000000027941 */ /* 0x000fea0003800200 */
.L_x_1043:
        /* <DEDUP_REMOVED lines=47> */
.L_x_1041:
[----:B------:R-:W-:Y:S05]  /*165c0*/  BSYNC.RECONVERGENT B1 ;  /* 0x0000000000017941 */ /* 0x000fea0003800200 */
.L_x_1040:
        /* <DEDUP_REMOVED lines=21> */
.L_x_1047:
        /* <DEDUP_REMOVED lines=13> */
.L_x_1049:
[----:B------:R-:W-:Y:S05]  /*167f0*/  BSYNC.RECONVERGENT B2 ;  /* 0x0000000000027941 */ /* 0x000fea0003800200 */
.L_x_1048:
        /* <DEDUP_REMOVED lines=47> */
.L_x_1046:
[----:B------:R-:W-:Y:S05]  /*16af0*/  BSYNC.RECONVERGENT B1 ;  /* 0x0000000000017941 */ /* 0x000fea0003800200 */
.L_x_1045:
[----:B------:R-:W-:Y:S01]  /*16b00*/  I2FP.F32.U32 R56, R57 ;  /* 0x0000003900387245 */ /* 0x000fe20000201000 */
[----:B------:R-:W-:Y:S01]  /*16b10*/  @P2 IMAD.U32 R90, R27, 0x10000, RZ ;  /* 0x000100001b5a2824 */ /* 0x000fe200078e00ff */
[----:B------:R-:W-:Y:S01]  /*16b20*/  SHF.L.U32 R58, R31, 0x10, RZ ;  /* 0x000000101f3a7819 */ /* 0x000fe200000006ff */
[----:B------:R-:W-:Y:S01]  /*16b30*/  BSSY.RECONVERGENT B1, `(.L_x_1050) ;  /* 0x0000054000017945 */ /* 0x000fe20003800200 */
[----:B------:R-:W-:Y:S02]  /*16b40*/  HFMA2 R98, -RZ, RZ, 0, 1.1920928955078125e-07 ;  /* 0x00000002ff627431 */ /* 0x000fe400000001ff */
[----:B------:R-:W-:Y:S01]  /*16b50*/  FFMA.FTZ R57, R56, R119, 1.1641532182693481445e-10 ;  /* 0x2f00000038397423 */ /* 0x000fe20000010077 */
[----:B------:R-:W-:-:S04]  /*16b60*/  FMUL.FTZ R58, R58, R121 ;  /* 0x000000793a3a7220 */ /* 0x000fc80000410000 */
[----:B------:R-:W-:Y:S01]  /*16b70*/  FSETP.GTU.FTZ.AND P5, PT, R57, R120, PT ;  /* 0x000000783900720b */ /* 0x000fe20003fbc000 */
[----:B------:R-:W-:-:S03]  /*16b80*/  IMAD.MOV.U32 R57, RZ, RZ, R12 ;  /* 0x000000ffff397224 */ /* 0x000fc600078e000c */
[----:B------:R-:W-:Y:S02]  /*16b90*/  FSEL R58, R58, RZ, !P5 ;  /* 0x000000ff3a3a7208 */ /* 0x000fe40006800000 */
[----:B------:R-:W-:Y:S02]  /*16ba0*/  SEL R56, RZ, 0x1, P5 ;  /* 0x00000001ff387807 */ /* 0x000fe40002800000 */
[----:B------:R-:W-:Y:S01]  /*16bb0*/  ISETP.NE.AND P5, PT, R59, 0x1, PT ;  /* 0x000000013b00780c */ /* 0x000fe20003fa5270 */
[----:B------:R-:W-:-:S04]  /*16bc0*/  FADD.FTZ R3, R3, R58 ;  /* 0x0000003a03037221 */ /* 0x000fc80000010000 */
[--C-:B------:R-:W-:Y:S01]  /*16bd0*/  @P2 FADD.FTZ R90, R90, R3.reuse ;  /* 0x000000035a5a2221 */ /* 0x100fe20000010000 */
[--C-:B------:R-:W-:Y:S01]  /*16be0*/  @!P2 IMAD.MOV.U32 R90, RZ, RZ, R3.reuse ;  /* 0x000000ffff5aa224 */ /* 0x100fe200078e0003 */
[----:B------:R-:W-:-:S04]  /*16bf0*/  PRMT R3, R56, 0x7610, R3 ;  /* 0x0000761038037816 */ /* 0x000fc80000000003 */
        /* <DEDUP_REMOVED lines=10> */
.L_x_1052:
        /* <DEDUP_REMOVED lines=13> */
.L_x_1054:
[----:B------:R-:W-:Y:S05]  /*16d70*/  BSYNC.RECONVERGENT B2 ;  /* 0x0000000000027941 */ /* 0x000fea0003800200 */
.L_x_1053:
        /* <DEDUP_REMOVED lines=47> */
.L_x_1051:
[----:B------:R-:W-:Y:S05]  /*17070*/  BSYNC.RECONVERGENT B1 ;  /* 0x0000000000017941 */ /* 0x000fea0003800200 */
.L_x_1050:
[----:B------:R-:W-:Y:S01]  /*17080*/  I2FP.F32.U32 R56, R57 ;  /* 0x0000003900387245 */ /* 0x000fe20000201000 */
[----:B------:R-:W-:Y:S01]  /*17090*/  BSSY.RECONVERGENT B1, `(.L_x_1055) ;  /* 0x0000052000017945 */ /* 0x000fe20003800200 */
[----:B------:R-:W-:Y:S02]  /*170a0*/  ISETP.NE.AND P6, PT, R98, 0x1, PT ;  /* 0x000000016200780c */ /* 0x000fe40003fc5270 */
[----:B------:R-:W-:Y:S01]  /*170b0*/  SHF.L.U32 R58, R19, 0x10, RZ ;  /* 0x00000010133a7819 */ /* 0x000fe200000006ff */
[----:B------:R-:W-:Y:S01]  /*170c0*/  FFMA.FTZ R57, R56, R119, 1.1641532182693481445e-10 ;  /* 0x2f00000038397423 */ /* 0x000fe20000010077 */
[----:B------:R-:W-:Y:S02]  /*170d0*/  IMAD.MOV.U32 R19, RZ, RZ, 0x2 ;  /* 0x00000002ff137424 */ /* 0x000fe400078e00ff */
        /* <DEDUP_REMOVED lines=14> */
.L_x_1057:
        /* <DEDUP_REMOVED lines=15> */
.L_x_1059:
[----:B------:R-:W-:Y:S05]  /*172b0*/  BSYNC.RECONVERGENT B2 ;  /* 0x0000000000027941 */ /* 0x000fea0003800200 */
.L_x_1058:
        /* <DEDUP_REMOVED lines=47> */
.L_x_1056:
[----:B------:R-:W-:Y:S05]  /*175b0*/  BSYNC.RECONVERGENT B1 ;  /* 0x0000000000017941 */ /* 0x000fea0003800200 */
.L_x_1055:
[----:B------:R-:W-:Y:S02]  /*175c0*/  I2FP.F32.U32 R56, R56 ;  /* 0x0000003800387245 */ /* 0x000fe40000201000 */
[----:B------:R-:W-:-:S03]  /*175d0*/  PRMT R57, R31, 0x7632, R57 ;  /* 0x000076321f397816 */ /* 0x000fc60000000039 */
[----:B------:R-:W-:Y:S01]  /*175e0*/  FFMA.FTZ R119, R56, R119, 1.1641532182693481445e-10 ;  /* 0x2f00000038777423 */ /* 0x000fe20000010077 */
[----:B------:R-:W-:Y:S01]  /*175f0*/  @P2 PRMT R56, R27, 0x7632, R56 ;  /* 0x000076321b382816 */ /* 0x000fe20000000038 */
[----:B------:R-:W-:-:S03]  /*17600*/  IMAD.U32 R58, R57, 0x10000, RZ ;  /* 0x00010000393a7824 */ /* 0x000fc600078e00ff */
[----:B------:R-:W-:Y:S01]  /*17610*/  FSETP.GTU.FTZ.AND P6, PT, R119, R120, PT ;  /* 0x000000787700720b */ /* 0x000fe20003fdc000 */
[----:B------:R-:W-:Y:S01]  /*17620*/  FMUL.FTZ R58, R58, R121 ;  /* 0x000000793a3a7220 */ /* 0x000fe20000410000 */
[----:B------:R-:W-:Y:S02]  /*17630*/  @P2 IMAD.U32 R93, R56, 0x10000, RZ ;  /* 0x00010000385d2824 */ /* 0x000fe400078e00ff */
[----:B------:R-:W-:Y:S02]  /*17640*/  SEL R56, RZ, 0x1, P6 ;  /* 0x00000001ff387807 */ /* 0x000fe40003000000 */
[----:B------:R-:W-:Y:S02]  /*17650*/  FSEL R57, R58, RZ, !P6 ;  /* 0x000000ff3a397208 */ /* 0x000fe40007000000 */
[----:B------:R-:W-:-:S03]  /*17660*/  PRMT R58, R123, 0x5410, R122 ;  /* 0x000054107b3a7816 */ /* 0x000fc6000000007a */
[----:B------:R-:W-:Y:S01]  /*17670*/  FADD.FTZ R124, R124, R57 ;  /* 0x000000397c7c7221 */ /* 0x000fe20000010000 */
[----:B------:R-:W-:Y:S01]  /*17680*/  PRMT R57, R118, 0x5410, R95 ;  /* 0x0000541076397816 */ /* 0x000fe2000000005f */
[--C-:B------:R-:W-:Y:S01]  /*17690*/  IMAD.MOV.U32 R95, RZ, RZ, R2.reuse ;  /* 0x000000ffff5f7224 */ /* 0x100fe200078e0002 */
[----:B------:R-:W-:Y:S01]  /*176a0*/  PRMT R2, R56, 0x7610, R2 ;  /* 0x0000761038027816 */ /* 0x000fe20000000002 */
[----:B------:R-:W-:Y:S01]  /*176b0*/  @P2 FADD.FTZ R93, R124, R93 ;  /* 0x0000005d7c5d2221 */ /* 0x000fe20000010000 */
[----:B------:R-:W-:Y:S02]  /*176c0*/  @!P2 MOV R93, R124 ;  /* 0x0000007c005da202 */ /* 0x000fe40000000f00 */
[----:B------:R-:W-:Y:S02]  /*176d0*/  PRMT R56, R109, 0x5410, R108 ;  /* 0x000054106d387816 */ /* 0x000fe4000000006c */
[----:B------:R-:W-:-:S04]  /*176e0*/  F2FP.BF16.F32.PACK_AB R59, RZ, R93 ;  /* 0x0000005dff3b723e */ /* 0x000fc800000010ff */
[----:B------:R-:W-:Y:S01]  /*176f0*/  PRMT R59, R111, 0x5410, R59 ;  /* 0x000054106f3b7816 */ /* 0x000fe2000000003b */
[----:B------:R-:W-:Y:S06]  /*17700*/  BRA `(.L_x_1060) ;  /* 0x0000002c00e07947 */ /* 0x000fec0003800000 */
.L_x_979:
        /* <DEDUP_REMOVED lines=16> */
.L_x_1063:
        /* <DEDUP_REMOVED lines=13> */
.L_x_1065:
[----:B------:R-:W-:Y:S05]  /*178e0*/  BSYNC.RECONVERGENT B2 ;  /* 0x0000000000027941 */ /* 0x000fea0003800200 */
.L_x_1064:
        /* <DEDUP_REMOVED lines=54> */
.L_x_1062:
[----:B------:R-:W-:Y:S05]  /*17c50*/  BSYNC.RECONVERGENT B1 ;  /* 0x0000000000017941 */ /* 0x000fea0003800200 */
.L_x_1061:
[----:B------:R-:W0:Y:S01]  /*17c60*/  LDC R93, c[0x0][0x408] ;  /* 0x00010200ff5d7b82 */ /* 0x000e220000000800 */
[----:B------:R-:W-:Y:S01]  /*17c70*/  I2FP.F32.U32 R72, R72 ;  /* 0x0000004800487245 */ /* 0x000fe20000201000 */
[----:B------:R-:W-:Y:S02]  /*17c80*/  HFMA2 R115, -RZ, RZ, 0.1171875, 0 ;  /* 0x2f800000ff737431 */ /* 0x000fe400000001ff */
[----:B-----5:R-:W-:Y:S01]  /*17c90*/  IMAD.U32 R74, R56, 0x10000, RZ ;  /* 0x00010000384a7824 */ /* 0x020fe200078e00ff */
[----:B------:R-:W-:Y:S01]  /*17ca0*/  ISETP.NE.AND P3, PT, R73, 0x1, PT ;  /* 0x000000014900780c */ /* 0x000fe20003f65270 */
[----:B------:R-:W-:Y:S01]  /*17cb0*/  @P2 IMAD.U32 R19, R24, 0x10000, RZ ;  /* 0x0001000018132824 */ /* 0x000fe200078e00ff */
[----:B------:R-:W-:Y:S01]  /*17cc0*/  BSSY.RECONVERGENT B1, `(.L_x_1066) ;  /* 0x000005a000017945 */ /* 0x000fe20003800200 */
[----:B------:R-:W-:Y:S01]  /*17cd0*/  FFMA.FTZ R72, R72, R115, 1.1641532182693481445e-10 ;  /* 0x2f00000048487423 */ /* 0x000fe20000010073 */
[----:B------:R-:W1:Y:S01]  /*17ce0*/  LDC R95, c[0x0][0x404] ;  /* 0x00010100ff5f7b82 */ /* 0x000e620000000800 */
[----:B------:R-:W-:Y:S01]  /*17cf0*/  HFMA2 R79, -RZ, RZ, 0, 1.1920928955078125e-07 ;  /* 0x00000002ff4f7431 */ /* 0x000fe200000001ff */
        /* <DEDUP_REMOVED lines=18> */
.L_x_1068:
        /* <DEDUP_REMOVED lines=13> */
.L_x_1070:
[----:B------:R-:W-:Y:S05]  /*17ef0*/  BSYNC.RECONVERGENT B2 ;  /* 0x0000000000027941 */ /* 0x000fea0003800200 */
.L_x_1069:
[----:B------:R-:W-:Y:S01]  /*17f00*/  IMAD.WIDE.U32 R102, R70, -0x326172a9, RZ ;  /* 0xcd9e8d5746667825 */ /* 0x000fe200078e00ff */
[----:B------:R-:W-:-:S03]  /*17f10*/  LOP3.LUT R98, R13, R113, R97, 0x96, !PT ;  /* 0x000000710d627212 */ /* 0x000fc600078e9661 */
[----:B------:R-:W-:Y:S02]  /*17f20*/  HFMA2 R79, -RZ, RZ, 0, 0 ;  /* 0x00000000ff4f7431 */ /* 0x000fe400000001ff */
        /* <DEDUP_REMOVED lines=51> */
.L_x_1067:
[----:B------:R-:W-:Y:S05]  /*18260*/  BSYNC.RECONVERGENT B1 ;  /* 0x0000000000017941 */ /* 0x000fea0003800200 */
.L_x_1066:
[----:B------:R-:W-:Y:S01]  /*18270*/  I2FP.F32.U32 R74, R19 ;  /* 0x00000013004a7245 */ /* 0x000fe20000201000 */
[----:B------:R-:W-:Y:S01]  /*18280*/  IMAD.U32 R56, R56, 0x10000, RZ ;  /* 0x0001000038387824 */ /* 0x000fe200078e00ff */
[----:B------:R-:W-:Y:S01]  /*18290*/  @P2 PRMT R19, R24, 0x7632, R19 ;  /* 0x0000763218132816 */ /* 0x000fe20000000013 */
[----:B------:R-:W-:Y:S01]  /*182a0*/  BSSY.RECONVERGENT B1, `(.L_x_1071) ;  /* 0x000005a000017945 */ /* 0x000fe20003800200 */
[----:B------:R-:W-:Y:S01]  /*182b0*/  MOV R89, 0x2 ;  /* 0x0000000200597802 */ /* 0x000fe20000000f00 */
[----:B------:R-:W-:Y:S01]  /*182c0*/  FFMA.FTZ R74, R74, R115, 1.1641532182693481445e-10 ;  /* 0x2f0000004a4a7423 */ /* 0x000fe20000010073 */
[----:B------:R-:W-:Y:S01]  /*182d0*/  FMUL.FTZ R56, R56, R93 ;  /* 0x0000005d38387220 */ /* 0x000fe20000410000 */
[----:B------:R-:W-:-:S03]  /*182e0*/  @P2 IMAD.U32 R19, R19, 0x10000, RZ ;  /* 0x0001000013132824 */ /* 0x000fc600078e00ff */
[----:B------:R-:W-:-:S04]  /*182f0*/  FSETP.GTU.FTZ.AND P3, PT, R74, R95, PT ;  /* 0x0000005f4a00720b */ /* 0x000fc80003f7c000 */
        /* <DEDUP_REMOVED lines=16> */
.L_x_1073:
        /* <DEDUP_REMOVED lines=13> */
.L_x_1075:
[----:B------:R-:W-:Y:S05]  /*184d0*/  BSYNC.RECONVERGENT B2 ;  /* 0x0000000000027941 */ /* 0x000fea0003800200 */
.L_x_1074:
        /* <DEDUP_REMOVED lines=54> */
.L_x_1072:
[----:B------:R-:W-:Y:S05]  /*18840*/  BSYNC.RECONVERGENT B1 ;  /* 0x0000000000017941 */ /* 0x000fea0003800200 */
.L_x_1071:
[----:B------:R-:W-:Y:S01]  /*18850*/  I2FP.F32.U32 R56, R19 ;  /* 0x0000001300387245 */ /* 0x000fe20000201000 */
[----:B------:R-:W-:Y:S01]  /*18860*/  IMAD.U32 R80, R57, 0x10000, RZ ;  /* 0x0001000039507824 */ /* 0x000fe200078e00ff */
[----:B------:R-:W-:Y:S01]  /*18870*/  BSSY.RECONVERGENT B1, `(.L_x_1076) ;  /* 0x000005b000017945 */ /* 0x000fe20003800200 */
[----:B------:R-:W-:Y:S01]  /*18880*/  @P2 IMAD.U32 R90, R25, 0x10000, RZ ;  /* 0x00010000195a2824 */ /* 0x000fe200078e00ff */
[----:B------:R-:W-:Y:S01]  /*18890*/  PRMT R19, R57, 0x7632, R19 ;  /* 0x0000763239137816 */ /* 0x000fe20000000013 */
[----:B------:R-:W-:Y:S01]  /*188a0*/  FFMA.FTZ R56, R56, R115, 1.1641532182693481445e-10 ;  /* 0x2f00000038387423 */ /* 0x000fe20000010073 */
[----:B------:R-:W-:Y:S01]  /*188b0*/  FMUL.FTZ R80, R80, R93 ;  /* 0x0000005d50507220 */ /* 0x000fe20000410000 */
[----:B------:R-:W-:Y:S01]  /*188c0*/  MOV R79, 0x2 ;  /* 0x00000002004f7802 */ /* 0x000fe20000000f00 */
[----:B------:R-:W-:Y:S02]  /*188d0*/  IMAD.MOV.U32 R57, RZ, RZ, R12 ;  /* 0x000000ffff397224 */ /* 0x000fe400078e000c */
[----:B------:R-:W-:-:S04]  /*188e0*/  FSETP.GTU.FTZ.AND P3, PT, R56, R95, PT ;  /* 0x0000005f3800720b */ /* 0x000fc80003f7c000 */
        /* <DEDUP_REMOVED lines=15> */
.L_x_1078:
        /* <DEDUP_REMOVED lines=13> */
.L_x_1080:
[----:B------:R-:W-:Y:S05]  /*18ab0*/  BSYNC.RECONVERGENT B2 ;  /* 0x0000000000027941 */ /* 0x000fea0003800200 */
.L_x_1079:
        /* <DEDUP_REMOVED lines=54> */
.L_x_1077:
[----:B------:R-:W-:Y:S05]  /*18e20*/  BSYNC.RECONVERGENT B1 ;  /* 0x0000000000017941 */ /* 0x000fea0003800200 */
.L_x_1076:
        /* <DEDUP_REMOVED lines=25> */
.L_x_1083:
        /* <DEDUP_REMOVED lines=13> */
.L_x_1085:
[----:B------:R-:W-:Y:S05]  /*19090*/  BSYNC.RECONVERGENT B2 ;  /* 0x0000000000027941 */ /* 0x000fea0003800200 */
.L_x_1084:
        /* <DEDUP_REMOVED lines=48> */
[----:B------:R-:W-:Y:S02]  /*193a0*/  LOP3.LUT R20, R63, R116, R103, 0x96, !PT ;  /* 0x000000743f147212 */ /* 0x000fe400078e9667 */
[----:B------:R-:W-:Y:S02]  /*193b0*/  MOV R12, R102 ;  /* 0x00000066000c7202 */ /* 0x000fe40000000f00 */
[----:B------:R-:W-:Y:S01]  /*193c0*/  LOP3.LUT R22, R19, R98, R57, 0x96, !PT ;  /* 0x0000006213167212 */ /* 0x000fe200078e9639 */
[----:B------:R-:W-:Y:S02]  /*193d0*/  HFMA2 R57, -RZ, RZ, 0, 0 ;  /* 0x00000000ff397431 */ /* 0x000fe400000001ff */
[----:B------:R-:W-:Y:S02]  /*193e0*/  IMAD.MOV.U32 R19, RZ, RZ, R111 ;  /* 0x000000ffff137224 */ /* 0x000fe400078e006f */
[----:B------:R-:W-:-:S07]  /*193f0*/  IMAD.MOV.U32 R111, RZ, RZ, R56 ;  /* 0x000000ffff6f7224 */ /* 0x000fce00078e0038 */
.L_x_1082:
[----:B------:R-:W-:Y:S05]  /*19400*/  BSYNC.RECONVERGENT B1 ;  /* 0x0000000000017941 */ /* 0x000fea0003800200 */
.L_x_1081:
[----:B------:R-:W-:Y:S01]  /*19410*/  I2FP.F32.U32 R56, R19 ;  /* 0x0000001300387245 */ /* 0x000fe20000201000 */
[----:B------:R-:W-:Y:S01]  /*19420*/  IMAD.U32 R90, R58, 0x10000, RZ ;  /* 0x000100003a5a7824 */ /* 0x000fe200078e00ff */
[----:B------:R-:W-:Y:S01]  /*19430*/  BSSY.RECONVERGENT B1, `(.L_x_1086) ;  /* 0x000005b000017945 */ /* 0x000fe20003800200 */
[----:B------:R-:W-:Y:S01]  /*19440*/  @P2 IMAD.U32 R98, R26, 0x10000, RZ ;  /* 0x000100001a622824 */ /* 0x000fe200078e00ff */
[----:B------:R-:W-:Y:S01]  /*19450*/  PRMT R58, R58, 0x7632, R58 ;  /* 0x000076323a3a7816 */ /* 0x000fe2000000003a */
[----:B------:R-:W-:Y:S01]  /*19460*/  FFMA.FTZ R56, R56, R115, 1.1641532182693481445e-10 ;  /* 0x2f00000038387423 */ /* 0x000fe20000010073 */
[----:B------:R-:W-:Y:S01]  /*19470*/  FMUL.FTZ R90, R90, R93 ;  /* 0x0000005d5a5a7220 */ /* 0x000fe20000410000 */
[----:B------:R-:W-:-:S03]  /*19480*/  IMAD.MOV.U32 R19, RZ, RZ, R12 ;  /* 0x000000ffff137224 */ /* 0x000fc600078e000c */
[----:B------:R-:W-:-:S04]  /*19490*/  FSETP.GTU.FTZ.AND P3, PT, R56, R95, PT ;  /* 0x0000005f3800720b */ /* 0x000fc80003f7c000 */
[----:B------:R-:W-:Y:S02]  /*194a0*/  FSEL R79, R90, RZ, !P3 ;  /* 0x000000ff5a4f7208 */ /* 0x000fe40005800000 */
[----:B------:R-:W-:Y:S02]  /*194b0*/  PLOP3.LUT P4, PT, P3, PT, PT, 0x8, 0x80 ;  /* 0x000000000080781c */ /* 0x000fe40001f8e170 */
[----:B------:R-:W-:Y:S01]  /*194c0*/  ISETP.NE.AND P3, PT, R57, 0x1, PT ;  /* 0x000000013900780c */ /* 0x000fe20003f65270 */
[----:B------:R-:W-:Y:S01]  /*194d0*/  @P2 FADD.FTZ R79, R98, R79 ;  /* 0x0000004f624f2221 */ /* 0x000fe20000010000 */
[----:B------:R-:W-:Y:S02]  /*194e0*/  MOV R98, 0x2 ;  /* 0x0000000200627802 */ /* 0x000fe40000000f00 */
[----:B------:R-:W-:Y:S02]  /*194f0*/  P2R R110, PR, RZ, 0x10 ;  /* 0x00000010ff6e7803 */ /* 0x000fe40000000000 */
        /* <DEDUP_REMOVED lines=10> */
.L_x_1088:
        /* <DEDUP_REMOVED lines=13> */
.L_x_1090:
[----:B------:R-:W-:Y:S05]  /*19670*/  BSYNC.RECONVERGENT B2 ;  /* 0x0000000000027941 */ /* 0x000fea0003800200 */
.L_x_1089:
        /* <DEDUP_REMOVED lines=54> */
.L_x_1087:
[----:B------:R-:W-:Y:S05]  /*199e0*/  BSYNC.RECONVERGENT B1 ;  /* 0x0000000000017941 */ /* 0x000fea0003800200 */
.L_x_1086:
        /* <DEDUP_REMOVED lines=24> */
.L_x_1093:
        /* <DEDUP_REMOVED lines=13> */
.L_x_1095:
[----:B------:R-:W-:Y:S05]  /*19c40*/  BSYNC.RECONVERGENT B2 ;  /* 0x0000000000027941 */ /* 0x000fea0003800200 */
.L_x_1094:
        /* <DEDUP_REMOVED lines=54> */
.L_x_1092:
[----:B------:R-:W-:Y:S05]  /*19fb0*/  BSYNC.RECONVERGENT B1 ;  /* 0x0000000000017941 */ /* 0x000fea0003800200 */
.L_x_1091:
[----:B------:R-:W-:Y:S01]  /*19fc0*/  I2FP.F32.U32 R56, R19 ;  /* 0x0000001300387245 */ /* 0x000fe20000201000 */
[----:B------:R-:W-:Y:S01]  /*19fd0*/  IMAD.U32 R58, R59, 0x10000, RZ ;  /* 0x000100003b3a7824 */ /* 0x000fe200078e00ff */
[----:B------:R-:W-:Y:S01]  /*19fe0*/  ISETP.NE.AND P5, PT, R99, 0x1, PT ;  /* 0x000000016300780c */ /* 0x000fe20003fa5270 */
[----:B------:R-:W-:Y:S01]  /*19ff0*/  @P2 IMAD.U32 R19, R27, 0x10000, RZ ;  /* 0x000100001b132824 */ /* 0x000fe200078e00ff */
[----:B------:R-:W-:Y:S01]  /*1a000*/  BSSY.RECONVERGENT B1, `(.L_x_1096) ;  /* 0x0000058000017945 */ /* 0x000fe20003800200 */
[----:B------:R-:W-:Y:S01]  /*1a010*/  FFMA.FTZ R56, R56, R115, 1.1641532182693481445e-10 ;  /* 0x2f00000038387423 */ /* 0x000fe20000010073 */
[----:B------:R-:W-:Y:S01]  /*1a020*/  FMUL.FTZ R58, R58, R93 ;  /* 0x0000005d3a3a7220 */ /* 0x000fe20000410000 */
[----:B------:R-:W-:Y:S01]  /*1a030*/  PRMT R118, R59, 0x7632, R118 ;  /* 0x000076323b767816 */ /* 0x000fe20000000076 */
[----:B------:R-:W-:Y:S02]  /*1a040*/  IMAD.MOV.U32 R57, RZ, RZ, R12 ;  /* 0x000000ffff397224 */ /* 0x000fe400078e000c */
[----:B------:R-:W-:-:S04]  /*1a050*/  FSETP.GTU.FTZ.AND P4, PT, R56, R95, PT ;  /* 0x0000005f3800720b */ /* 0x000fc80003f9c000 */
[----:B------:R-:W-:Y:S02]  /*1a060*/  FSEL R90, R58, RZ, !P4 ;  /* 0x000000ff3a5a7208 */ /* 0x000fe40006000000 */
[----:B------:R-:W-:-:S03]  /*1a070*/  PLOP3.LUT P4, PT, P4, PT, PT, 0x8, 0x80 ;  /* 0x000000000080781c */ /* 0x000fc6000278e170 */
[----:B------:R-:W-:Y:S01]  /*1a080*/  @P2 FADD.FTZ R90, R19, R90 ;  /* 0x0000005a135a2221 */ /* 0x000fe20000010000 */
[----:B------:R-:W-:-:S04]  /*1a090*/  MOV R19, 0x2 ;  /* 0x0000000200137802 */ /* 0x000fc80000000f00 */
        /* <DEDUP_REMOVED lines=10> */
.L_x_1098:
        /* <DEDUP_REMOVED lines=13> */
.L_x_1100:
[----:B------:R-:W-:Y:S05]  /*1a210*/  BSYNC.RECONVERGENT B2 ;  /* 0x0000000000027941 */ /* 0x000fea0003800200 */
.L_x_1099:
        /* <DEDUP_REMOVED lines=54> */
.L_x_1097:
[----:B------:R-:W-:Y:S05]  /*1a580*/  BSYNC.RECONVERGENT B1 ;  /* 0x0000000000017941 */ /* 0x000fea0003800200 */
.L_x_1096:
[----:B------:R-:W-:Y:S02]  /*1a590*/  I2FP.F32.U32 R56, R57 ;  /* 0x0000003900387245 */ /* 0x000fe40000201000 */
[----:B------:R-:W-:Y:S02]  /*1a5a0*/  SHF.L.U32 R118, R118, 0x10, RZ ;  /* 0x0000001076767819 */ /* 0x000fe400000006ff */
[----:B------:R-:W-:Y:S01]  /*1a5b0*/  @P2 PRMT R57, R27, 0x7632, R57 ;  /* 0x000076321b392816 */ /* 0x000fe20000000039 */
[----:B------:R-:W-:Y:S02]  /*1a5c0*/  FFMA.FTZ R56, R56, R115, 1.1641532182693481445e-10 ;  /* 0x2f00000038387423 */ /* 0x000fe40000010073 */
[----:B------:R-:W-:Y:S02]  /*1a5d0*/  FMUL.FTZ R93, R118, R93 ;  /* 0x0000005d765d7220 */ /* 0x000fe40000410000 */
[----:B------:R-:W-:Y:S01]  /*1a5e0*/  @P2 IMAD.U32 R58, R57, 0x10000, RZ ;  /* 0x00010000393a2824 */ /* 0x000fe200078e00ff */
[----:B------:R-:W-:-:S02]  /*1a5f0*/  FSETP.GTU.FTZ.AND P5, PT, R56, R95, PT ;  /* 0x0000005f3800720b */ /* 0x000fc40003fbc000 */
[----:B------:R-:W-:Y:S02]  /*1a600*/  MOV R95, R111 ;  /* 0x0000006f005f7202 */ /* 0x000fe40000000f00 */
[----:B------:R-:W-:Y:S02]  /*1a610*/  FSEL R93, R93, RZ, !P5 ;  /* 0x000000ff5d5d7208 */ /* 0x000fe40006800000 */
[----:B------:R-:W-:Y:S02]  /*1a620*/  PLOP3.LUT P5, PT, P5, PT, PT, 0x8, 0x80 ;  /* 0x000000000080781c */ /* 0x000fe40002fae170 */
[----:B------:R-:W-:Y:S01]  /*1a630*/  PRMT R57, R113, 0x5410, R112 ;  /* 0x0000541071397816 */ /* 0x000fe20000000070 */
[----:B------:R-:W-:Y:S01]  /*1a640*/  @P2 FADD.FTZ R93, R58, R93 ;  /* 0x0000005d3a5d2221 */ /* 0x000fe20000010000 */
[----:B------:R-:W-:Y:S02]  /*1a650*/  PRMT R58, R116, 0x5410, R117 ;  /* 0x00005410743a7816 */ /* 0x000fe40000000075 */
[----:B------:R-:W-:-:S02]  /*1a660*/  PRMT R56, R108, 0x5410, R109 ;  /* 0x000054106c387816 */ /* 0x000fc4000000006d */
[----:B------:R-:W-:-:S04]  /*1a670*/  F2FP.BF16.F32.PACK_AB R59, RZ, R93 ;  /* 0x0000005dff3b723e */ /* 0x000fc800000010ff */
[----:B------:R-:W-:-:S07]  /*1a680*/  PRMT R59, R114, 0x5410, R59 ;  /* 0x00005410723b7816 */ /* 0x000fce000000003b */
.L_x_1060:
[----:B------:R-:W0:Y:S01]  /*1a690*/  LDC.64 R102, c[0x0][0x3a8] ;  /* 0x0000ea00ff667b82 */ /* 0x000e220000000a00 */
[----:B------:R-:W-:Y:S02]  /*1a6a0*/  ISETP.NE.AND P6, PT, R110, RZ, PT ;  /* 0x000000ff6e00720c */ /* 0x000fe40003fc5270 */
[----:B------:R-:W-:Y:S02]  /*1a6b0*/  SEL R110, RZ, 0x1000000, !P5 ;  /* 0x01000000ff6e7807 */ /* 0x000fe40006800000 */
[----:B------:R-:W-:Y:S02]  /*1a6c0*/  SEL R108, RZ, 0x10000, !P4 ;  /* 0x00010000ff6c7807 */ /* 0x000fe40006000000 */
[----:B------:R-:W-:Y:S01]  /*1a6d0*/  SEL R109, RZ, 0x100, !P3 ;  /* 0x00000100ff6d7807 */ /* 0x000fe20005800000 */
[----:B------:R-:W1:Y:S01]  /*1a6e0*/  LDC.64 R98, c[0x0][0x3b0] ;  /* 0x0000ec00ff627b82 */ /* 0x000e620000000a00 */
[----:B------:R-:W-:Y:S02]  /*1a6f0*/  ISETP.NE.AND P5, PT, R105, RZ, PT ;  /* 0x000000ff6900720c */ /* 0x000fe40003fa5270 */
[----:B------:R-:W-:-:S02]  /*1a700*/  ISETP.NE.AND P4, PT, R106, RZ, PT ;  /* 0x000000ff6a00720c */ /* 0x000fc40003f85270 */
[----:B------:R-:W-:Y:S02]  /*1a710*/  ISETP.NE.AND P3, PT, R107, RZ, PT ;  /* 0x000000ff6b00720c */ /* 0x000fe40003f65270 */
[----:B------:R-:W-:Y:S02]  /*1a720*/  ISETP.NE.AND P2, PT, R104, RZ, PT ;  /* 0x000000ff6800720c */ /* 0x000fe40003f45270 */
[----:B------:R-:W-:Y:S02]  /*1a730*/  SEL R106, RZ, 0x1000000, !P3 ;  /* 0x01000000ff6a7807 */ /* 0x000fe40005800000 */
[----:B------:R-:W-:Y:S02]  /*1a740*/  SEL R105, RZ, 0x10000, !P4 ;  /* 0x00010000ff697807 */ /* 0x000fe40006000000 */
[----:B------:R-:W-:Y:S02]  /*1a750*/  SEL R104, RZ, 0x100, !P5 ;  /* 0x00000100ff687807 */ /* 0x000fe40006800000 */
        /* <DEDUP_REMOVED lines=31> */
.L_x_978:
[----:B------:R-:W-:Y:S05]  /*1a950*/  BSYNC.RECONVERGENT B0 ;  /* 0x0000000000007941 */ /* 0x000fea0003800200 */
.L_x_977:
[----:B0123--:R-:W-:Y:S01]  /*1a960*/  FADD.FTZ R57, RZ, R10 ;  /* 0x0000000aff397221 */ /* 0x00ffe20000010000 */
[C---:B------:R-:W-:Y:S01]  /*1a970*/  ISETP.GE.U32.AND P1, PT, R62.reuse, 0x100, PT ;  /* 0x000001003e00780c */ /* 0x040fe20003f26070 */
[----:B------:R-:W0:Y:S01]  /*1a980*/  S2R R101, SR_TID.X ;  /* 0x0000000000657919 */ /* 0x000e220000002100 */
[----:B------:R-:W-:Y:S01]  /*1a990*/  ISETP.GT.U32.AND P3, PT, R62, 0x1ff, PT ;  /* 0x000001ff3e00780c */ /* 0x000fe20003f64070 */
[----:B------:R-:W-:Y:S01]  /*1a9a0*/  FADD.FTZ R56, R78, R57 ;  /* 0x000000394e387221 */ /* 0x000fe20000010000 */
[----:B------:R-:W-:Y:S01]  /*1a9b0*/  ISETP.GT.U32.AND P2, PT, R62, 0x2ff, PT ;  /* 0x000002ff3e00780c */ /* 0x000fe20003f44070 */
[----:B------:R-:W-:Y:S01]  /*1a9c0*/  BSSY.RECONVERGENT B0, `(.L_x_1101) ;  /* 0x0000069000007945 */ /* 0x000fe20003800200 */
[----:B------:R-:W-:Y:S02]  /*1a9d0*/  HFMA2 R104, -RZ, RZ, 0, 0 ;  /* 0x00000000ff687431 */ /* 0x000fe400000001ff */
        /* <DEDUP_REMOVED lines=83> */
[----:B------:R-:W1:Y:S02]  /*1af10*/  SHFL.BFLY PT, R58, R57, 0x1, 0x1f ;  /* 0x0c201f00393a7f89 */ /* 0x000e6400000e0000 */
[----:B-1----:R-:W-:-:S05]  /*1af20*/  FADD.FTZ R59, R57, R58 ;  /* 0x0000003a393b7221 */ /* 0x002fca0000010000 */
[----:B------:R-:W1:Y:S02]  /*1af30*/  SHFL.BFLY PT, R58, R59, 0x2, 0x1f ;  /* 0x0c401f003b3a7f89 */ /* 0x000e6400000e0000 */
[----:B-1----:R-:W-:-:S05]  /*1af40*/  FADD.FTZ R98, R59, R58 ;  /* 0x0000003a3b627221 */ /* 0x002fca0000010000 */
[----:B------:R-:W1:Y:S02]  /*1af50*/  SHFL.BFLY PT, R99, R98, 0x4, 0x1f ;  /* 0x0c801f0062637f89 */ /* 0x000e6400000e0000 */
[----:B-1----:R-:W-:-:S05]  /*1af60*/  FADD.FTZ R99, R98, R99 ;  /* 0x0000006362637221 */ /* 0x002fca0000010000 */
[----:B------:R-:W1:Y:S02]  /*1af70*/  SHFL.BFLY PT, R58, R99, 0x8, 0x1f ;  /* 0x0d001f00633a7f89 */ /* 0x000e6400000e0000 */
[----:B-1----:R-:W-:Y:S01]  /*1af80*/  FADD.FTZ R102, R99, R58 ;  /* 0x0000003a63667221 */ /* 0x002fe20000010000 */
[----:B0-----:R-:W-:-:S04]  /*1af90*/  LOP3.LUT P2, R58, R101, 0x1f, RZ, 0xc0, !PT ;  /* 0x0000001f653a7812 */ /* 0x001fc8000784c0ff */
[----:B------:R-:W0:Y:S01]  /*1afa0*/  SHFL.BFLY PT, R103, R102, 0x10, 0x1f ;  /* 0x0e001f0066677f89 */ /* 0x000e2200000e0000 */
[----:B------:R-:W-:Y:S01]  /*1afb0*/  ISETP.GT.U32.AND P3, PT, R58, 0x7, PT ;  /* 0x000000073a00780c */ /* 0x000fe20003f64070 */
        /* <DEDUP_REMOVED lines=9> */
.L_x_1102:
[----:B------:R-:W-:Y:S05]  /*1b050*/  BSYNC.RECONVERGENT B0 ;  /* 0x0000000000007941 */ /* 0x000fea0003800200 */
.L_x_1101:
        /* <DEDUP_REMOVED lines=12> */
.L_x_1104:
[----:B------:R-:W-:Y:S05]  /*1b120*/  BSYNC.RECONVERGENT B0 ;  /* 0x0000000000007941 */ /* 0x000fea0003800200 */
.L_x_1103:
        /* <DEDUP_REMOVED lines=35> */
[----:B---3--:R-:W-:Y:S01]  /*1b360*/  IMAD.IADD R102, R102, 0x1, R109 ;  /* 0x0000000166667824 */ /* 0x008fe200078e026d */
[----:B------:R-:W-:Y:S01]  /*1b370*/  I2FP.F32.S32 R109, R109 ;  /* 0x0000006d006d7245 */ /* 0x000fe20000201400 */
[----:B------:R-:W0:Y:S01]  /*1b380*/  SHFL.DOWN PT, R104, R103, 0x1, 0x1f ;  /* 0x08201f0067687f89 */ /* 0x000e2200000e0000 */
[----:B------:R-:W-:Y:S02]  /*1b390*/  FMUL.FTZ R99, R99, R107 ;  /* 0x0000006b63637220 */ /* 0x000fe40000410000 */
[----:B------:R-:W-:Y:S02]  /*1b3a0*/  I2FP.F32.S32 R102, R102 ;  /* 0x0000006600667245 */ /* 0x000fe40000201400 */
[----:B------:R-:W-:-:S04]  /*1b3b0*/  FFMA.FTZ R58, R59, R99, R58 ;  /* 0x000000633b3a7223 */ /* 0x000fc8000001003a */
[----:B------:R-:W1:Y:S01]  /*1b3c0*/  MUFU.RCP R102, R102 ;  /* 0x0000006600667308 */ /* 0x000e620000001000 */
[----:B------:R-:W2:Y:S01]  /*1b3d0*/  SHFL.DOWN PT, R57, R58, 0x1, 0x1f ;  /* 0x08201f003a397f89 */ /* 0x000ea200000e0000 */
[----:B0-----:R-:W-:Y:S01]  /*1b3e0*/  FADD.FTZ R59, R103, -R104 ;  /* 0x80000068673b7221 */ /* 0x001fe20000010000 */
[----:B------:R-:W-:Y:S02]  /*1b3f0*/  FMUL.FTZ R99, R104, R109 ;  /* 0x0000006d68637220 */ /* 0x000fe40000410000 */
[----:B------:R-:W0:Y:S01]  /*1b400*/  LDC R104, c[0x0][0x448] ;  /* 0x00011200ff687b82 */ /* 0x000e220000000800 */
[----:B------:R-:W-:Y:S01]  /*1b410*/  FMUL.FTZ R59, R59, R59 ;  /* 0x0000003b3b3b7220 */ /* 0x000fe20000410000 */
[----:B------:R-:W-:-:S03]  /*1b420*/  FFMA.FTZ R99, R56, R103, R99 ;  /* 0x0000006738637223 */ /* 0x000fc60000010063 */
[----:B------:R-:W-:Y:S01]  /*1b430*/  FMUL.FTZ R59, R56, R59 ;  /* 0x0000003b383b7220 */ /* 0x000fe20000410000 */
[----:B-1----:R-:W-:Y:S01]  /*1b440*/  FMUL.FTZ R99, R102, R99 ;  /* 0x0000006366637220 */ /* 0x002fe20000410000 */
[----:B--2---:R-:W-:Y:S02]  /*1b450*/  FADD.FTZ R57, R58, R57 ;  /* 0x000000393a397221 */ /* 0x004fe40000010000 */
[----:B------:R-:W-:-:S03]  /*1b460*/  FMUL.FTZ R59, R59, R109 ;  /* 0x0000006d3b3b7220 */ /* 0x000fc60000410000 */
[----:B------:R-:W1:Y:S01]  /*1b470*/  SHFL.IDX PT, R99, R99, RZ, 0x1f ;  /* 0x00001fff63637589 */ /* 0x000e6200000e0000 */
[----:B------:R-:W-:Y:S02]  /*1b480*/  FFMA.FTZ R102, R102, R59, R57 ;  /* 0x0000003b66667223 */ /* 0x000fe40000010039 */
[----:B------:R-:W2:Y:S03]  /*1b490*/  @!P3 LDC.64 R58, c[0x0][0x3c0] ;  /* 0x0000f000ff3abb82 */ /* 0x000ea60000000a00 */
[----:B------:R-:W0:Y:S05]  /*1b4a0*/  SHFL.IDX PT, R105, R102, RZ, 0x1f ;  /* 0x00001fff66697589 */ /* 0x000e2a00000e0000 */
[----:B------:R-:W3:Y:S01]  /*1b4b0*/  @!P3 LDC.64 R56, c[0x0][0x3c8] ;  /* 0x0000f200ff38bb82 */ /* 0x000ee20000000a00 */
[----:B-1----:R-:W-:Y:S01]  /*1b4c0*/  FMUL.FTZ R98, R99, R99 ;  /* 0x0000006363627220 */ /* 0x002fe20000410000 */
[----:B--2---:R-:W-:-:S04]  /*1b4d0*/  @!P3 IMAD.WIDE R58, R71, 0x4, R58 ;  /* 0x00000004473ab825 */ /* 0x004fc800078e023a */
[----:B------:R-:W-:Y:S01]  /*1b4e0*/  FSEL R103, R98, RZ, P2 ;  /* 0x000000ff62677208 */ /* 0x000fe20001000000 */
[----:B0-----:R-:W-:Y:S01]  /*1b4f0*/  FFMA.FTZ R98, R105, UR13, R104 ;  /* 0x0000000d69627c23 */ /* 0x001fe20008010068 */
[----:B------:R-:W-:Y:S01]  /*1b500*/  FSEL R105, R99, RZ, !P2 ;  /* 0x000000ff63697208 */ /* 0x000fe20005000000 */
[----:B------:R0:W-:Y:S02]  /*1b510*/  @!P3 STG.E desc[UR6][R58.64], R99 ;  /* 0x000000633a00b986 */ /* 0x0001e4000c101906 */
[----:B------:R-:W-:Y:S01]  /*1b520*/  FADD.FTZ R103, R98, R103 ;  /* 0x0000006762677221 */ /* 0x000fe20000010000 */
[----:B---3--:R-:W-:-:S05]  /*1b530*/  @!P3 IMAD.WIDE R56, R71, 0x4, R56 ;  /* 0x000000044738b825 */ /* 0x008fca00078e0238 */
[----:B------:R-:W1:Y:S02]  /*1b540*/  MUFU.RSQ R103, R103 ;  /* 0x0000006700677308 */ /* 0x000e640000001400 */
[----:B-1----:R0:W-:Y:S01]  /*1b550*/  @!P3 STG.E desc[UR6][R56.64], R103 ;  /* 0x000000673800b986 */ /* 0x0021e2000c101906 */
[----:B------:R-:W-:Y:S05]  /*1b560*/  @!P1 BRA `(.L_x_1106) ;  /* 0x0000000000cc9947 */ /* 0x000fea0003800000 */
[--C-:B0-----:R-:W-:Y:S01]  /*1b570*/  FADD.FTZ R56, R10, -R105.reuse ;  /* 0x800000690a387221 */ /* 0x101fe20000010000 */
[--C-:B------:R-:W-:Y:S01]  /*1b580*/  FADD.FTZ R58, R77, -R105.reuse ;  /* 0x800000694d3a7221 */ /* 0x100fe20000010000 */
[----:B------:R-:W-:Y:S01]  /*1b590*/  FADD.FTZ R98, R83, -R105 ;  /* 0x8000006953627221 */ /* 0x000fe20000010000 */
[----:B------:R-:W-:Y:S01]  /*1b5a0*/  SHF.L.U32 R57, R52, 0x10, RZ ;  /* 0x0000001034397819 */ /* 0x000fe200000006ff */
[----:B------:R-:W-:Y:S01]  /*1b5b0*/  IMAD.U32 R59, R48, 0x10000, RZ ;  /* 0x00010000303b7824 */ /* 0x000fe200078e00ff */
[----:B------:R-:W-:Y:S01]  /*1b5c0*/  SHF.L.U32 R99, R53, 0x10, RZ ;  /* 0x0000001035637819 */ /* 0x000fe200000006ff */
[----:B------:R-:W-:Y:S01]  /*1b5d0*/  FMUL.FTZ R56, R103, R56 ;  /* 0x0000003867387220 */ /* 0x000fe20000410000 */
[----:B------:R-:W-:Y:S01]  /*1b5e0*/  IMAD.U32 R107, R49, 0x10000, RZ ;  /* 0x00010000316b7824 */ /* 0x000fe200078e00ff */
[----:B------:R-:W-:Y:S01]  /*1b5f0*/  SHF.L.U32 R109, R54, 0x10, RZ ;  /* 0x00000010366d7819 */ /* 0x000fe200000006ff */
[C---:B------:R-:W-:Y:S01]  /*1b600*/  FMUL.FTZ R58, R103.reuse, R58 ;  /* 0x0000003a673a7220 */ /* 0x040fe20000410000 */
[----:B------:R-:W-:Y:S01]  /*1b610*/  FMUL.FTZ R98, R103, R98 ;  /* 0x0000006267627220 */ /* 0x000fe20000410000 */
[----:B------:R-:W-:-:S02]  /*1b620*/  IMAD.U32 R111, R50, 0x10000, RZ ;  /* 0x00010000326f7824 */ /* 0x000fc400078e00ff */
[----:B------:R-:W-:Y:S01]  /*1b630*/  FFMA.FTZ R56, R56, R57, R59 ;  /* 0x0000003938387223 */ /* 0x000fe2000001003b */
[----:B------:R-:W-:Y:S01]  /*1b640*/  FFMA.FTZ R57, R58, R99, R107 ;  /* 0x000000633a397223 */ /* 0x000fe2000001006b */
[----:B------:R-:W-:Y:S01]  /*1b650*/  FADD.FTZ R102, R85, -R105 ;  /* 0x8000006955667221 */ /* 0x000fe20000010000 */
[----:B------:R-:W-:Y:S01]  /*1b660*/  FFMA.FTZ R58, R98, R109, R111 ;  /* 0x0000006d623a7223 */ /* 0x000fe2000001006f */
[----:B------:R-:W-:Y:S01]  /*1b670*/  SHF.L.U32 R113, R55, 0x10, RZ ;  /* 0x0000001037717819 */ /* 0x000fe200000006ff */
[----:B------:R-:W0:Y:S01]  /*1b680*/  LDC.64 R98, c[0x0][0x428] ;  /* 0x00010a00ff627b82 */ /* 0x000e220000000a00 */
[----:B------:R-:W-:Y:S02]  /*1b690*/  IMAD.U32 R115, R51, 0x10000, RZ ;  /* 0x0001000033737824 */ /* 0x000fe400078e00ff */
[----:B------:R-:W-:Y:S01]  /*1b6a0*/  FMUL.FTZ R102, R103, R102 ;  /* 0x0000006667667220 */ /* 0x000fe20000410000 */
[----:B------:R-:W-:Y:S01]  /*1b6b0*/  PRMT R117, R50, 0x7632, R117 ;  /* 0x0000763232757816 */ /* 0x000fe20000000075 */
[--C-:B------:R-:W-:Y:S01]  /*1b6c0*/  FADD.FTZ R104, R84, -R105.reuse ;  /* 0x8000006954687221 */ /* 0x100fe20000010000 */
[----:B------:R-:W-:Y:S01]  /*1b6d0*/  FADD.FTZ R106, R86, -R105 ;  /* 0x80000069566a7221 */ /* 0x000fe20000010000 */
[----:B------:R-:W-:Y:S01]  /*1b6e0*/  FFMA.FTZ R59, R102, R113, R115 ;  /* 0x00000071663b7223 */ /* 0x000fe20000010073 */
[----:B------:R-:W-:Y:S01]  /*1b6f0*/  PRMT R113, R49, 0x7632, R113 ;  /* 0x0000763231717816 */ /* 0x000fe20000000071 */
[----:B------:R-:W-:Y:S01]  /*1b700*/  FADD.FTZ R102, R78, -R105 ;  /* 0x800000694e667221 */ /* 0x000fe20000010000 */
[----:B------:R-:W-:Y:S01]  /*1b710*/  PRMT R115, R54, 0x7632, R115 ;  /* 0x0000763236737816 */ /* 0x000fe20000000073 */
        /* <DEDUP_REMOVED lines=8> */
[----:B------:R-:W-:-:S02]  /*1b7a0*/  IMAD.U32 R117, R117, 0x10000, RZ ;  /* 0x0001000075757824 */ /* 0x000fc400078e00ff */
[C---:B------:R-:W-:Y:S01]  /*1b7b0*/  FMUL.FTZ R108, R103.reuse, R108 ;  /* 0x0000006c676c7220 */ /* 0x040fe20000410000 */
[C---:B------:R-:W-:Y:S01]  /*1b7c0*/  FMUL.FTZ R106, R103.reuse, R106 ;  /* 0x0000006a676a7220 */ /* 0x040fe20000410000 */
[C---:B------:R-:W-:Y:S01]  /*1b7d0*/  FMUL.FTZ R104, R103.reuse, R104 ;  /* 0x0000006867687220 */ /* 0x040fe20000410000 */
[----:B------:R-:W-:Y:S01]  /*1b7e0*/  FMUL.FTZ R102, R103, R102 ;  /* 0x0000006667667220 */ /* 0x000fe20000410000 */
[----:B------:R-:W-:Y:S01]  /*1b7f0*/  FFMA.FTZ R108, R108, R119, R121 ;  /* 0x000000776c6c7223 */ /* 0x000fe20000010079 */
[----:B------:R-:W-:Y:S01]  /*1b800*/  FFMA.FTZ R115, R106, R115, R117 ;  /* 0x000000736a737223 */ /* 0x000fe20000010075 */
[----:B------:R-:W-:Y:S01]  /*1b810*/  FFMA.FTZ R104, R104, R111, R113 ;  /* 0x0000006f68687223 */ /* 0x000fe20000010071 */
[----:B------:R-:W-:Y:S01]  /*1b820*/  FFMA.FTZ R107, R102, R107, R109 ;  /* 0x0000006b666b7223 */ /* 0x000fe2000001006d */
[----:B0-----:R-:W-:Y:S01]  /*1b830*/  IMAD.WIDE.U32 R98, R94, 0x10, R98 ;  /* 0x000000105e627825 */ /* 0x001fe200078e0062 */
[----:B------:R-:W-:Y:S02]  /*1b840*/  F2FP.BF16.F32.PACK_AB R59, R108, R59 ;  /* 0x0000003b6c3b723e */ /* 0x000fe400000010ff */
[----:B------:R-:W-:-:S02]  /*1b850*/  F2FP.BF16.F32.PACK_AB R58, R115, R58 ;  /* 0x0000003a733a723e */ /* 0x000fc400000010ff */
[----:B------:R-:W-:Y:S02]  /*1b860*/  F2FP.BF16.F32.PACK_AB R57, R104, R57 ;  /* 0x000000396839723e */ /* 0x000fe400000010ff */
[----:B------:R-:W-:Y:S02]  /*1b870*/  F2FP.BF16.F32.PACK_AB R56, R107, R56 ;  /* 0x000000386b38723e */ /* 0x000fe400000010ff */
[----:B------:R-:W-:-:S03]  /*1b880*/  IADD3 R94, PT, PT, R94, 0x100, RZ ;  /* 0x000001005e5e7810 */ /* 0x000fc60007ffe0ff */
[----:B------:R1:W-:Y:S04]  /*1b890*/  STG.E.128 desc[UR6][R98.64], R56 ;  /* 0x0000003862007986 */ /* 0x0003e8000c101d06 */
.L_x_1106:
[----:B------:R-:W-:Y:S05]  /*1b8a0*/  BSYNC.RECONVERGENT B0 ;  /* 0x0000000000007941 */ /* 0x000fea0003800200 */
.L_x_1105:
[----:B------:R-:W-:Y:S01]  /*1b8b0*/  ISETP.NE.AND P1, PT, R100, RZ, PT ;  /* 0x000000ff6400720c */ /* 0x000fe20003f25270 */
[----:B------:R-:W-:-:S12]  /*1b8c0*/  BSSY.RECONVERGENT B0, `(.L_x_1107) ;  /* 0x000003a000007945 */ /* 0x000fd80003800200 */
        /* <DEDUP_REMOVED lines=22> */
[----:B------:R-:W-:Y:S01]  /*1ba30*/  FADD.FTZ R102, R76, -R105 ;  /* 0x800000694c667221 */ /* 0x000fe20000010000 */
[----:B------:R-:W-:Y:S01]  /*1ba40*/  PRMT R109, R45, 0x7632, R109 ;  /* 0x000076322d6d7816 */ /* 0x000fe2000000006d */
[----:B------:R-:W-:Y:S01]  /*1ba50*/  FFMA.FTZ R59, R100, R113, R115 ;  /* 0x00000071643b7223 */ /* 0x000fe20000010073 */
[----:B------:R-:W-:Y:S01]  /*1ba60*/  PRMT R100, R44, 0x7632, R100 ;  /* 0x000076322c647816 */ /* 0x000fe20000000064 */
[----:B------:R-:W-:Y:S01]  /*1ba70*/  FADD.FTZ R104, R82, -R105 ;  /* 0x8000006952687221 */ /* 0x000fe20000010000 */
[----:B------:R-:W-:Y:S01]  /*1ba80*/  PRMT R111, R41, 0x7632, R111 ;  /* 0x00007632296f7816 */ /* 0x000fe2000000006f */
[----:B------:R-:W-:Y:S01]  /*1ba90*/  FADD.FTZ R106, R87, -R105 ;  /* 0x80000069576a7221 */ /* 0x000fe20000010000 */
[----:B------:R-:W-:Y:S01]  /*1baa0*/  PRMT R113, R46, 0x7632, R113 ;  /* 0x000076322e717816 */ /* 0x000fe20000000071 */
[----:B------:R-:W-:Y:S01]  /*1bab0*/  FADD.FTZ R108, R92, -R105 ;  /* 0x800000695c6c7221 */ /* 0x000fe20000010000 */
[----:B------:R-:W-:Y:S01]  /*1bac0*/  PRMT R115, R42, 0x7632, R115 ;  /* 0x000076322a737816 */ /* 0x000fe20000000073 */
[----:B------:R-:W-:Y:S01]  /*1bad0*/  IMAD.U32 R100, R100, 0x10000, RZ ;  /* 0x0001000064647824 */ /* 0x000fe200078e00ff */
[----:B------:R-:W-:Y:S01]  /*1bae0*/  PRMT R117, R47, 0x7632, R117 ;  /* 0x000076322f757816 */ /* 0x000fe20000000075 */
[----:B------:R-:W-:Y:S01]  /*1baf0*/  IMAD.U32 R109, R109, 0x10000, RZ ;  /* 0x000100006d6d7824 */ /* 0x000fe200078e00ff */
[----:B------:R-:W-:Y:S01]  /*1bb00*/  PRMT R119, R43, 0x7632, R119 ;  /* 0x000076322b777816 */ /* 0x000fe20000000077 */
[----:B------:R-:W-:Y:S01]  /*1bb10*/  IMAD.U32 R113, R113, 0x10000, RZ ;  /* 0x0001000071717824 */ /* 0x000fe200078e00ff */
[----:B------:R-:W-:Y:S01]  /*1bb20*/  SHF.L.U32 R107, R107, 0x10, RZ ;  /* 0x000000106b6b7819 */ /* 0x000fe200000006ff */
[----:B------:R-:W-:Y:S01]  /*1bb30*/  IMAD.U32 R117, R117, 0x10000, RZ ;  /* 0x0001000075757824 */ /* 0x000fe200078e00ff */
[----:B------:R-:W-:Y:S01]  /*1bb40*/  SHF.L.U32 R111, R111, 0x10, RZ ;  /* 0x000000106f6f7819 */ /* 0x000fe200000006ff */
[----:B------:R-:W-:Y:S01]  /*1bb50*/  FMUL.FTZ R108, R103, R108 ;  /* 0x0000006c676c7220 */ /* 0x000fe20000410000 */
[----:B------:R-:W-:Y:S01]  /*1bb60*/  SHF.L.U32 R115, R115, 0x10, RZ ;  /* 0x0000001073737819 */ /* 0x000fe200000006ff */
[----:B------:R-:W-:Y:S01]  /*1bb70*/  FMUL.FTZ R106, R103, R106 ;  /* 0x0000006a676a7220 */ /* 0x000fe20000410000 */
[----:B------:R-:W-:Y:S01]  /*1bb80*/  SHF.L.U32 R119, R119, 0x10, RZ ;  /* 0x0000001077777819 */ /* 0x000fe200000006ff */
[C---:B------:R-:W-:Y:S01]  /*1bb90*/  FMUL.FTZ R104, R103.reuse, R104 ;  /* 0x0000006867687220 */ /* 0x040fe20000410000 */
[----:B------:R-:W-:Y:S01]  /*1bba0*/  FMUL.FTZ R102, R103, R102 ;  /* 0x0000006667667220 */ /* 0x000fe20000410000 */
[----:B------:R-:W-:Y:S01]  /*1bbb0*/  FFMA.FTZ R113, R106, R113, R115 ;  /* 0x000000716a717223 */ /* 0x000fe20000010073 */
[----:B0-----:R-:W-:-:S04]  /*1bbc0*/  IMAD.WIDE.U32 R98, R94, 0x10, R98 ;  /* 0x000000105e627825 */ /* 0x001fc800078e0062 */
[----:B------:R-:W-:Y:S01]  /*1bbd0*/  FFMA.FTZ R108, R108, R117, R119 ;  /* 0x000000756c6c7223 */ /* 0x000fe20000010077 */
[----:B------:R-:W-:Y:S01]  /*1bbe0*/  FFMA.FTZ R104, R104, R109, R111 ;  /* 0x0000006d68687223 */ /* 0x000fe2000001006f */
[----:B------:R-:W-:Y:S01]  /*1bbf0*/  FFMA.FTZ R107, R102, R100, R107 ;  /* 0x00000064666b7223 */ /* 0x000fe2000001006b */
[----:B------:R-:W-:Y:S01]  /*1bc00*/  F2FP.BF16.F32.PACK_AB R58, R113, R58 ;  /* 0x0000003a713a723e */ /* 0x000fe200000010ff */
[----:B------:R-:W-:Y:S01]  /*1bc10*/  VIADD R94, R94, 0x100 ;  /* 0x000001005e5e7836 */ /* 0x000fe20000000000 */
[----:B------:R-:W-:Y:S02]  /*1bc20*/  F2FP.BF16.F32.PACK_AB R59, R108, R59 ;  /* 0x0000003b6c3b723e */ /* 0x000fe400000010ff */
[----:B------:R-:W-:Y:S02]  /*1bc30*/  F2FP.BF16.F32.PACK_AB R57, R104, R57 ;  /* 0x000000396839723e */ /* 0x000fe400000010ff */
[----:B------:R-:W-:-:S05]  /*1bc40*/  F2FP.BF16.F32.PACK_AB R56, R107, R56 ;  /* 0x000000386b38723e */ /* 0x000fca00000010ff */
[----:B------:R2:W-:Y:S02]  /*1bc50*/  STG.E.128 desc[UR6][R98.64], R56 ;  /* 0x0000003862007986 */ /* 0x0005e4000c101d06 */
.L_x_1108:
[----:B------:R-:W-:Y:S05]  /*1bc60*/  BSYNC.RECONVERGENT B0 ;  /* 0x0000000000007941 */ /* 0x000fea0003800200 */
.L_x_1107:
[----:B------:R-:W-:Y:S04]  /*1bc70*/  BSSY.RECONVERGENT B0, `(.L_x_1109) ;  /* 0x0000039000007945 */ /* 0x000fe80003800200 */
[----:B------:R-:W-:Y:S05]  /*1bc80*/  @!P0 BRA `(.L_x_1110) ;  /* 0x0000000000dc8947 */ /* 0x000fea0003800000 */
[--C-:B-12---:R-:W-:Y:S01]  /*1bc90*/  FADD.FTZ R98, R73, -R105.reuse ;  /* 0x8000006949627221 */ /* 0x106fe20000010000 */
[--C-:B0-----:R-:W-:Y:S01]  /*1bca0*/  FADD.FTZ R56, R72, -R105.reuse ;  /* 0x8000006948387221 */ /* 0x101fe20000010000 */
[--C-:B------:R-:W-:Y:S01]  /*1bcb0*/  FADD.FTZ R58, R74, -R105.reuse ;  /* 0x800000694a3a7221 */ /* 0x100fe20000010000 */
[--C-:B------:R-:W-:Y:S01]  /*1bcc0*/  FADD.FTZ R102, R80, -R105.reuse ;  /* 0x8000006950667221 */ /* 0x100fe20000010000 */
[--C-:B------:R-:W-:Y:S01]  /*1bcd0*/  FADD.FTZ R104, R79, -R105.reuse ;  /* 0x800000694f687221 */ /* 0x100fe20000010000 */
[--C-:B------:R-:W-:Y:S01]  /*1bce0*/  FADD.FTZ R106, R89, -R105.reuse ;  /* 0x80000069596a7221 */ /* 0x100fe20000010000 */
[--C-:B------:R-:W-:Y:S01]  /*1bcf0*/  FADD.FTZ R108, R90, -R105.reuse ;  /* 0x800000695a6c7221 */ /* 0x100fe20000010000 */
[----:B------:R-:W-:Y:S01]  /*1bd00*/  FADD.FTZ R110, R93, -R105 ;  /* 0x800000695d6e7221 */ /* 0x000fe20000010000 */
[----:B------:R-:W-:Y:S01]  /*1bd10*/  SHF.L.U32 R99, R36, 0x10, RZ ;  /* 0x0000001024637819 */ /* 0x000fe200000006ff */
[----:B------:R-:W-:Y:S01]  /*1bd20*/  FMUL.FTZ R98, R103, R98 ;  /* 0x0000006267627220 */ /* 0x000fe20000410000 */
[----:B------:R-:W-:Y:S01]  /*1bd30*/  SHF.L.U32 R107, R37, 0x10, RZ ;  /* 0x00000010256b7819 */ /* 0x000fe200000006ff */
[----:B------:R-:W-:-:S02]  /*1bd40*/  IMAD.U32 R105, R32, 0x10000, RZ ;  /* 0x0001000020697824 */ /* 0x000fc400078e00ff */
[----:B------:R-:W-:Y:S01]  /*1bd50*/  FMUL.FTZ R100, R103, R56 ;  /* 0x0000003867647220 */ /* 0x000fe20000410000 */
[----:B------:R-:W-:Y:S02]  /*1bd60*/  IMAD.U32 R109, R33, 0x10000, RZ ;  /* 0x00010000216d7824 */ /* 0x000fe400078e00ff */
[C---:B------:R-:W-:Y:S01]  /*1bd70*/  FMUL.FTZ R57, R103.reuse, R102 ;  /* 0x0000006667397220 */ /* 0x040fe20000410000 */
[----:B------:R-:W-:Y:S01]  /*1bd80*/  SHF.L.U32 R111, R38, 0x10, RZ ;  /* 0x00000010266f7819 */ /* 0x000fe200000006ff */
[----:B------:R-:W-:Y:S01]  /*1bd90*/  FFMA.FTZ R100, R100, R99, R105 ;  /* 0x0000006364647223 */ /* 0x000fe20000010069 */
[----:B------:R-:W-:Y:S01]  /*1bda0*/  FFMA.FTZ R102, R98, R107, R109 ;  /* 0x0000006b62667223 */ /* 0x000fe2000001006d */
[----:B------:R-:W-:Y:S01]  /*1bdb0*/  IMAD.U32 R113, R34, 0x10000, RZ ;  /* 0x0001000022717824 */ /* 0x000fe200078e00ff */
[----:B------:R-:W0:Y:S01]  /*1bdc0*/  LDC.64 R98, c[0x0][0x428] ;  /* 0x00010a00ff627b82 */ /* 0x000e220000000a00 */
[C---:B------:R-:W-:Y:S01]  /*1bdd0*/  FMUL.FTZ R104, R103.reuse, R104 ;  /* 0x0000006867687220 */ /* 0x040fe20000410000 */
[C---:B------:R-:W-:Y:S01]  /*1bde0*/  FMUL.FTZ R56, R103.reuse, R58 ;  /* 0x0000003a67387220 */ /* 0x040fe20000410000 */
[C---:B------:R-:W-:Y:S01]  /*1bdf0*/  FMUL.FTZ R58, R103.reuse, R106 ;  /* 0x0000006a673a7220 */ /* 0x040fe20000410000 */
[C---:B------:R-:W-:Y:S01]  /*1be00*/  FMUL.FTZ R59, R103.reuse, R108 ;  /* 0x0000006c673b7220 */ /* 0x040fe20000410000 */
[----:B------:R-:W-:Y:S01]  /*1be10*/  FFMA.FTZ R104, R104, R111, R113 ;  /* 0x0000006f68687223 */ /* 0x000fe20000010071 */
[----:B------:R-:W-:Y:S01]  /*1be20*/  PRMT R105, R36, 0x7632, R105 ;  /* 0x0000763224697816 */ /* 0x000fe20000000069 */
[----:B------:R-:W-:Y:S01]  /*1be30*/  FMUL.FTZ R103, R103, R110 ;  /* 0x0000006e67677220 */ /* 0x000fe20000410000 */
[----:B------:R-:W-:Y:S01]  /*1be40*/  PRMT R107, R32, 0x7632, R107 ;  /* 0x00007632206b7816 */ /* 0x000fe2000000006b */
[----:B------:R-:W-:Y:S01]  /*1be50*/  IMAD.U32 R112, R35, 0x10000, RZ ;  /* 0x0001000023707824 */ /* 0x000fe200078e00ff */
[----:B------:R-:W-:-:S02]  /*1be60*/  PRMT R106, R37, 0x7632, R106 ;  /* 0x00007632256a7816 */ /* 0x000fc4000000006a */
[----:B------:R-:W-:Y:S01]  /*1be70*/  PRMT R108, R33, 0x7632, R108 ;  /* 0x00007632216c7816 */ /* 0x000fe2000000006c */
[----:B------:R-:W-:Y:S01]  /*1be80*/  IMAD.U32 R107, R107, 0x10000, RZ ;  /* 0x000100006b6b7824 */ /* 0x000fe200078e00ff */
[----:B------:R-:W-:Y:S01]  /*1be90*/  PRMT R109, R38, 0x7632, R109 ;  /* 0x00007632266d7816 */ /* 0x000fe2000000006d */
[----:B------:R-:W-:Y:S01]  /*1bea0*/  IMAD.U32 R106, R106, 0x10000, RZ ;  /* 0x000100006a6a7824 */ /* 0x000fe200078e00ff */
[----:B------:R-:W-:Y:S02]  /*1beb0*/  PRMT R111, R34, 0x7632, R111 ;  /* 0x00007632226f7816 */ /* 0x000fe4000000006f */
[----:B------:R-:W-:Y:S02]  /*1bec0*/  PRMT R114, R39, 0x7632, R114 ;  /* 0x0000763227727816 */ /* 0x000fe40000000072 */
[----:B------:R-:W-:Y:S01]  /*1bed0*/  PRMT R116, R35, 0x7632, R116 ;  /* 0x0000763223747816 */ /* 0x000fe20000000074 */
        /* <DEDUP_REMOVED lines=10> */
[----:B------:R-:W-:Y:S02]  /*1bf80*/  FFMA.FTZ R109, R58, R109, R111 ;  /* 0x0000006d3a6d7223 */ /* 0x000fe4000001006f */
[----:B------:R-:W-:Y:S01]  /*1bf90*/  FFMA.FTZ R114, R103, R114, R116 ;  /* 0x0000007267727223 */ /* 0x000fe20000010074 */
[----:B------:R-:W-:Y:S01]  /*1bfa0*/  F2FP.BF16.F32.PACK_AB R56, R105, R100 ;  /* 0x000000646938723e */ /* 0x000fe200000010ff */
[----:B------:R-:W-:Y:S01]  /*1bfb0*/  FFMA.FTZ R57, R57, R106, R108 ;  /* 0x0000006a39397223 */ /* 0x000fe2000001006c */
[----:B------:R-:W-:Y:S02]  /*1bfc0*/  F2FP.BF16.F32.PACK_AB R58, R109, R104 ;  /* 0x000000686d3a723e */ /* 0x000fe400000010ff */
[----:B------:R-:W-:-:S02]  /*1bfd0*/  F2FP.BF16.F32.PACK_AB R59, R114, R59 ;  /* 0x0000003b723b723e */ /* 0x000fc400000010ff */
[----:B------:R-:W-:-:S05]  /*1bfe0*/  F2FP.BF16.F32.PACK_AB R57, R57, R102 ;  /* 0x000000663939723e */ /* 0x000fca00000010ff */
[----:B------:R3:W-:Y:S02]  /*1bff0*/  STG.E.128 desc[UR6][R98.64], R56 ;  /* 0x0000003862007986 */ /* 0x0007e4000c101d06 */
.L_x_1110:
[----:B------:R-:W-:Y:S05]  /*1c000*/  BSYNC.RECONVERGENT B0 ;  /* 0x0000000000007941 */ /* 0x000fea0003800200 */
.L_x_1109:
[----:B0123--:R-:W0:Y:S01]  /*1c010*/  LDC.64 R56, c[0x0][0x380] ;  /* 0x0000e000ff387b82 */ /* 0x00fe220000000a00 */
[----:B------:R-:W-:Y:S01]  /*1c020*/  UPLOP3.LUT UP1, UPT, UPT, UPT, UP1, 0x40, 0x4 ;  /* 0x000000000004789c */ /* 0x000fe20003f2e810 */
[----:B0-----:R-:W-:-:S04]  /*1c030*/  IADD3 R71, PT, PT, R71, R56, RZ ;  /* 0x0000003847477210 */ /* 0x001fc80007ffe0ff */
[----:B------:R-:W-:-:S13]  /*1c040*/  ISETP.GE.AND P0, PT, R71, R57, PT ;  /* 0x000000394700720c */ /* 0x000fda0003f06270 */
[----:B------:R-:W-:Y:S05]  /*1c050*/  @!P0 BRA `(.L_x_1111) ;  /* 0xfffffe4800e88947 */ /* 0x000fea000383ffff */
[----:B------:R-:W-:Y:S05]  /*1c060*/  EXIT ;  /* 0x000000000000794d */ /* 0x000fea0003800000 */
.L_x_1112:
        /* <DEDUP_REMOVED lines=9> */
.L_x_13670:


//--------------------- .text._ZN10layer_norm31ln_parallel_residual_fwd_kernelINS_13Kernel_traitsI13__nv_bfloat16S2_S2_S2_fjLj6144ELj1ELj1ELj8ELj16ENS_18Kernel_traits_baseILj6144ES2_S2_S2_S2_fjLj256EEEEELb1ELb1ELb1EEEvNS_9FwdParamsE --------------------------
	.section	.text._ZN10layer_norm31ln_parallel_residual_fwd_kernelINS_13Kernel_traitsI13__nv_bfloat16S2_S2_S2_fjLj6144ELj1ELj1ELj8ELj16ENS_18Kernel_traits_baseILj6144ES2_S2_S2_S2_fjLj256EEEEELb1ELb1ELb1EEEvNS_9FwdParamsE,"ax",@progbits
	.align	128
        .global         _ZN10layer_norm31ln_parallel_residual_fwd_kernelINS_13Kernel_traitsI13__nv_bfloat16S2_S2_S2_fjLj6144ELj1ELj1ELj8ELj16ENS_18Kernel_traits_baseILj6144ES2_S2_S2_S2_fjLj256EEEEELb1ELb1ELb1EEEvNS_9FwdParamsE
        .type           _ZN10layer_norm31ln_parallel_residual_fwd_kernelINS_13Kernel_traitsI13__nv_bfloat16S2_S2_S2_fjLj6144ELj1ELj1ELj8ELj16ENS_18Kernel_traits_baseILj6144ES2_S2_S2_S2_fjLj256EEEEELb1ELb1ELb1EEEvNS_9FwdParamsE,@function
        .size           _ZN10layer_norm31ln_parallel_residual_fwd_kernelINS_13Kernel_traitsI13__nv_bfloat16S2_S2_S2_fjLj6144ELj1ELj1ELj8ELj16ENS_18Kernel_traits_baseILj6144ES2_S2_S2_S2_fjLj256EEEEELb1ELb1ELb1EEEvNS_9FwdParamsE,(.L_x_13671 - _ZN10layer_norm31ln_parallel_residual_fwd_kernelINS_13Kernel_traitsI13__nv_bfloat16S2_S2_S2_fjLj6144ELj1ELj1ELj8ELj16ENS_18Kernel_traits_baseILj6144ES2_S2_S2_S2_fjLj256EEEEELb1ELb1ELb1EEEvNS_9FwdParamsE)
        .other          _ZN10layer_norm31ln_parallel_residual_fwd_kernelINS_13Kernel_traitsI13__nv_bfloat16S2_S2_S2_fjLj6144ELj1ELj1ELj8ELj16ENS_18Kernel_traits_baseILj6144ES2_S2_S2_S2_fjLj256EEEEELb1ELb1ELb1EEEvNS_9FwdParamsE,@"STO_CUDA_ENTRY STV_DEFAULT"
_ZN10layer_norm31ln_parallel_residual_fwd_kernelINS_13Kernel_traitsI13__nv_bfloat16S2_S2_S2_fjLj6144ELj1ELj1ELj8ELj16ENS_18Kernel_traits_baseILj6144ES2_S2_S2_S2_fjLj256EEEEELb1ELb1ELb1EEEvNS_9FwdParamsE:
.text._ZN10layer_norm31ln_parallel_residual_fwd_kernelINS_13Kernel_traitsI13__nv_bfloat16S2_S2_S2_fjLj6144ELj1ELj1ELj8ELj16ENS_18Kernel_traits_baseILj6144ES2_S2_S2_S2_fjLj256EEEEELb1ELb1ELb1EEEvNS_9FwdParamsE:
[----:B------:R-:W-:Y:S01]  /*0000*/  LDC R1, c[0x0][0x37c] ;  /* 0x0000df00ff017b82 */ /* 0x000fe20000000800 */
[----:B------:R-:W0:Y:S01]  /*0010*/  LDCU.64 UR4, c[0x0][0x438] ;  /* 0x00008700ff0477ac */ /* 0x000e220008000a00 */
[----:B------:R-:W1:Y:S06]  /*0020*/  S2R R96, SR_TID.X ;  /* 0x0000000000607919 */ /* 0x000e6c0000002100 */
[----:B------:R-:W1:Y:S01]  /*0030*/  LDC.64 R6, c[0x0][0x3d0] ;  /* 0x0000f400ff067b82 */ /* 0x000e620000000a00 */
[----:B------:R-:W2:Y:S01]  /*0040*/  LDCU.64 UR10, c[0x0][0x358] ;  /* 0x00006b00ff0a77ac */ /* 0x000ea20008000a00 */
[----:B0-----:R-:W-:Y:S01]  /*0050*/  ISETP.NE.U32.AND P0, PT, RZ, UR4, PT ;  /* 0x00000004ff007c0c */ /* 0x001fe2000bf05070 */
[----:B------:R-:W0:Y:S03]  /*0060*/  LDCU.U8 UR4, c[0x0][0x464] ;  /* 0x00008c80ff0477ac */ /* 0x000e260008000000 */
[----:B------:R-:W-:-:S13]  /*0070*/  ISETP.NE.AND.EX P0, PT, RZ, UR5, PT, P0 ;  /* 0x00000005ff007c0c */ /* 0x000fda000bf05300 */
[----:B-1----:R-:W-:Y:S01]  /*0080*/  @P0 IMAD.WIDE.U32 R4, R96, 0x10, R6 ;  /* 0x0000001060040825 */ /* 0x002fe200078e0006 */
[----:B------:R-:W1:Y:S04]  /*0090*/  LDC R0, c[0x0][0x458] ;  /* 0x00011600ff007b82 */ /* 0x000e680000000800 */
[----:B--2---:R2:W5:Y:S04]  /*00a0*/  @P0 LDG.E.128 R24, desc[UR10][R4.64] ;  /* 0x0000000a04180981 */ /* 0x004568000c1e1d00 */
[----:B------:R2:W5:Y:S01]  /*00b0*/  @P0 LDG.E.128 R20, desc[UR10][R4.64+0x1000] ;  /* 0x0010000a04140981 */ /* 0x000562000c1e1d00 */
[----:B------:R-:W3:Y:S03]  /*00c0*/  LDC R35, c[0x0][0x45c] ;  /* 0x00011700ff237b82 */ /* 0x000ee60000000800 */
[----:B------:R2:W5:Y:S01]  /*00d0*/  @P0 LDG.E.128 R16, desc[UR10][R4.64+0x2000] ;  /* 0x0020000a04100981 */ /* 0x000562000c1e1d00 */
[----:B------:R-:W4:Y:S01]  /*00e0*/  LDCU.64 UR8, c[0x0][0x450] ;  /* 0x00008a00ff0877ac */ /* 0x000f220008000a00 */
[----:B0-----:R-:W-:-:S03]  /*00f0*/  ISETP.NE.AND P1, PT, RZ, UR4, PT ;  /* 0x00000004ff007c0c */ /* 0x001fc6000bf25270 */
[----:B------:R-:W0:Y:S01]  /*0100*/  @P0 LDC.64 R30, c[0x0][0x438] ;  /* 0x00010e00ff1e0b82 */ /* 0x000e220000000a00 */
[----:B------:R-:W-:Y:S01]  /*0110*/  @!P0 IMAD.WIDE.U32 R32, R96, 0x10, R6 ;  /* 0x0000001060208825 */ /* 0x000fe200078e0006 */
[----:B------:R-:W2:Y:S08]  /*0120*/  LDCU UR4, c[0x0][0x384] ;  /* 0x00007080ff0477ac */ /* 0x000eb00008000800 */
[----:B-1----:R-:W-:Y:S01]  /*0130*/  @P1 IMAD.MOV.U32 R28, RZ, RZ, R0 ;  /* 0x000000ffff1c1224 */ /* 0x002fe200078e0000 */
[----:B------:R-:W2:Y:S01]  /*0140*/  S2UR UR18, SR_CTAID.X ;  /* 0x00000000001279c3 */ /* 0x000ea20000002500 */
[----:B----4-:R-:W-:-:S02]  /*0150*/  IMAD.U32 R2, RZ, RZ, UR8 ;  /* 0x00000008ff027e24 */ /* 0x010fc4000f8e00ff */
[----:B------:R-:W-:Y:S01]  /*0160*/  IMAD.U32 R3, RZ, RZ, UR9 ;  /* 0x00000009ff037e24 */ /* 0x000fe2000f8e00ff */
[----:B---3--:R-:W-:-:S04]  /*0170*/  @P1 MOV R29, R35 ;  /* 0x00000023001d1202 */ /* 0x008fc80000000f00 */
[----:B------:R-:W1:Y:S01]  /*0180*/  @P1 LDC R37, c[0x0][0x460] ;  /* 0x00011800ff251b82 */ /* 0x000e620000000800 */
[----:B------:R-:W5:Y:S01]  /*0190*/  @P1 LDG.E.64 R2, desc[UR10][R2.64] ;  /* 0x0000000a02021981 */ /* 0x000f62000c1e1b00 */
[----:B0-----:R-:W-:-:S03]  /*01a0*/  @P0 IMAD.WIDE.U32 R30, R96, 0x10, R30 ;  /* 0x00000010601e0825 */ /* 0x001fc600078e001e */
[----:B------:R-:W5:Y:S04]  /*01b0*/  @P1 LDG.E.64 R28, desc[UR10][R28.64] ;  /* 0x0000000a1c1c1981 */ /* 0x000f68000c1e1b00 */
[----:B------:R0:W5:Y:S04]  /*01c0*/  @P0 LDG.E.128 R12, desc[UR10][R30.64+0x1000] ;  /* 0x0010000a1e0c0981 */ /* 0x000168000c1e1d00 */
[----:B------:R0:W5:Y:S04]  /*01d0*/  @P0 LDG.E.128 R8, desc[UR10][R30.64+0x2000] ;  /* 0x0020000a1e080981 */ /* 0x000168000c1e1d00 */
[----:B------:R0:W5:Y:S04]  /*01e0*/  @P0 LDG.E.128 R4, desc[UR10][R30.64] ;  /* 0x0000000a1e040981 */ /* 0x000168000c1e1d00 */
[----:B------:R0:W5:Y:S04]  /*01f0*/  @!P0 LDG.E.128 R24, desc[UR10][R32.64] ;  /* 0x0000000a20188981 */ /* 0x000168000c1e1d00 */
[----:B------:R0:W5:Y:S04]  /*0200*/  @!P0 LDG.E.128 R20, desc[UR10][R32.64+0x1000] ;  /* 0x0010000a20148981 */ /* 0x000168000c1e1d00 */
[----:B------:R0:W5:Y:S01]  /*0210*/  @!P0 LDG.E.128 R16, desc[UR10][R32.64+0x2000] ;  /* 0x0020000a20108981 */ /* 0x000162000c1e1d00 */
[----:B--2---:R-:W-:-:S06]  /*0220*/  UISETP.GE.AND UP0, UPT, UR18, UR4, UPT ;  /* 0x000000041200728c */ /* 0x004fcc000bf06270 */
[----:B------:R-:W-:-:S13]  /*0230*/  PLOP3.LUT P2, PT, PT, PT, UP0, 0x80, 0x8 ;  /* 0x000000000008781c */ /* 0x000fda0003f4f008 */
[----:B01----:R-:W-:Y:S05]  /*0240*/  @P2 EXIT ;  /* 0x000000000000294d */ /* 0x003fea0003800000 */
[----:B------:R-:W0:Y:S01]  /*0250*/  LDC R71, c[0x0][0x360] ;  /* 0x0000d800ff477b82 */ /* 0x000e220000000800 */
[----:B-----5:R-:W-:Y:S02]  /*0260*/  @P1 IADD3 R0, P2, PT, R28, R37, RZ ;  /* 0x000000251c001210 */ /* 0x020fe40007f5e0ff */
[----:B------:R-:W-:Y:S02]  /*0270*/  @!P0 CS2R R12, SRZ ;  /* 0x00000000000c8805 */ /* 0x000fe4000001ff00 */
[----:B------:R-:W-:Y:S02]  /*0280*/  @P1 R2UR UR9, R3 ;  /* 0x00000000030912ca */ /* 0x000fe400000e0000 */
[----:B------:R-:W-:Y:S02]  /*0290*/  @!P0 CS2R R10, SRZ ;  /* 0x00000000000a8805 */ /* 0x000fe4000001ff00 */
[----:B------:R-:W-:Y:S01]  /*02a0*/  @P1 R2UR UR8, R2 ;  /* 0x00000000020812ca */ /* 0x000fe200000e0000 */
[----:B------:R-:W-:Y:S01]  /*02b0*/  @P1 IMAD.X R35, RZ, RZ, R29, P2 ;  /* 0x000000ffff231224 */ /* 0x000fe200010e061d */
[----:B------:R-:W-:-:S02]  /*02c0*/  @!P0 CS2R R8, SRZ ;  /* 0x0000000000088805 */ /* 0x000fc4000001ff00 */
[----:B------:R-:W-:Y:S02]  /*02d0*/  @!P0 CS2R R14, SRZ ;  /* 0x00000000000e8805 */ /* 0x000fe4000001ff00 */
[----:B------:R-:W-:Y:S02]  /*02e0*/  @!P0 CS2R R6, SRZ ;  /* 0x0000000000068805 */ /* 0x000fe4000001ff00 */
[----:B------:R-:W-:Y:S02]  /*02f0*/  @!P0 CS2R R4, SRZ ;  /* 0x0000000000048805 */ /* 0x000fe4000001ff00 */
[--C-:B------:R-:W-:Y:S01]  /*0300*/  SHF.R.U64 R72, R0, 0x2, R35.reuse ;  /* 0x0000000200487819 */ /* 0x100fe20000001223 */
[----:B------:R-:W-:Y:S01]  /*0310*/  IMAD.U32 R54, R12, 0x10000, RZ ;  /* 0x000100000c367824 */ /* 0x000fe200078e00ff */
[----:B------:R-:W-:Y:S01]  /*0320*/  SHF.R.U32.HI R70, RZ, 0x2, R35 ;  /* 0x00000002ff467819 */ /* 0x000fe20000011623 */
[----:B------:R-:W-:Y:S01]  /*0330*/  IMAD.U32 R52, R10, 0x10000, RZ ;  /* 0x000100000a347824 */ /* 0x000fe200078e00ff */
[----:B------:R-:W-:Y:S01]  /*0340*/  PRMT R40, R12, 0x7632, R40 ;  /* 0x000076320c287816 */ /* 0x000fe20000000028 */
[C---:B------:R-:W-:Y:S01]  /*0350*/  IMAD.HI.U32 R2, R72.reuse, -0x2daee0ad, RZ ;  /* 0xd2511f5348027827 */ /* 0x040fe200078e00ff */
[----:B------:R-:W-:Y:S01]  /*0360*/  UIADD3 UR4, UPT, UPT, UR9, -0x4498517b, URZ ;  /* 0xbb67ae8509047890 */ /* 0x000fe2000fffe0ff */
[----:B------:R-:W-:Y:S01]  /*0370*/  SHF.L.U32 R51, R9, 0x10, RZ ;  /* 0x0000001009337819 */ /* 0x000fe200000006ff */
[----:B------:R-:W-:Y:S01]  /*0380*/  UIADD3 UR21, UPT, UPT, UR8, -0x61c88647, URZ ;  /* 0x9e3779b908157890 */ /* 0x000fe2000fffe0ff */
[----:B------:R-:W-:Y:S01]  /*0390*/  IMAD R31, R72, -0x2daee0ad, RZ ;  /* 0xd2511f53481f7824 */ /* 0x000fe200078e02ff */
[----:B------:R-:W-:Y:S01]  /*03a0*/  LOP3.LUT R2, R2, UR9, RZ, 0x3c, !PT ;  /* 0x0000000902027c12 */ /* 0x000fe2000f8e3cff */
[----:B------:R-:W-:Y:S01]  /*03b0*/  UIADD3 UR22, UPT, UPT, UR9, 0x76cf5d0a, URZ ;  /* 0x76cf5d0a09167890 */ /* 0x000fe2000fffe0ff */
[----:B------:R-:W-:Y:S01]  /*03c0*/  PRMT R42, R27, 0x7632, R42 ;  /* 0x000076321b2a7816 */ /* 0x000fe2000000002a */
[----:B0-----:R-:W-:Y:S01]  /*03d0*/  IMAD R71, R71, UR18, R96 ;  /* 0x0000001247477c24 */ /* 0x001fe2000f8e0260 */
[----:B------:R-:W-:Y:S01]  /*03e0*/  UIADD3 UR5, UPT, UPT, UR8, 0x3c6ef372, URZ ;  /* 0x3c6ef37208057890 */ /* 0x000fe2000fffe0ff */
[----:B------:R-:W-:Y:S01]  /*03f0*/  IMAD.HI.U32 R28, R2, -0x326172a9, RZ ;  /* 0xcd9e8d57021c7827 */ /* 0x000fe200078e00ff */
[----:B------:R-:W-:Y:S01]  /*0400*/  UIADD3 UR23, UPT, UPT, UR8, -0x255992d5, URZ ;  /* 0xdaa66d2b08177890 */ /* 0x000fe2000fffe0ff */
[----:B------:R-:W-:Y:S01]  /*0410*/  PRMT R44, R25, 0x7632, R44 ;  /* 0x00007632192c7816 */ /* 0x000fe2000000002c */
[----:B------:R-:W-:Y:S01]  /*0420*/  UIADD3 UR24, UPT, UPT, UR9, 0x32370b8f, URZ ;  /* 0x32370b8f09187890 */ /* 0x000fe2000fffe0ff */
[C---:B------:R-:W-:Y:S01]  /*0430*/  IMAD.HI.U32 R3, R71.reuse, -0x326172a9, RZ ;  /* 0xcd9e8d5747037827 */ /* 0x040fe200078e00ff */
[----:B------:R-:W-:Y:S01]  /*0440*/  UIADD3 UR25, UPT, UPT, UR9, -0x126145ec, URZ ;  /* 0xed9eba1409197890 */ /* 0x000fe2000fffe0ff */
[----:B------:R-:W-:Y:S01]  /*0450*/  PRMT R45, R24, 0x7632, R45 ;  /* 0x00007632182d7816 */ /* 0x000fe2000000002d */
[----:B------:R-:W-:Y:S01]  /*0460*/  UIADD3 UR26, UPT, UPT, UR8, 0x1715609d, URZ ;  /* 0x1715609d081a7890 */ /* 0x000fe2000fffe0ff */
[----:B------:R-:W-:Y:S01]  /*0470*/  IMAD R29, R71, -0x326172a9, RZ ;  /* 0xcd9e8d57471d7824 */ /* 0x000fe200078e02ff */
[----:B------:R-:W-:Y:S01]  /*0480*/  LOP3.LUT R3, R70, UR8, R3, 0x96, !PT ;  /* 0x0000000846037c12 */ /* 0x000fe2000f8e9603 */
[----:B------:R-:W-:Y:S01]  /*0490*/  UIADD3 UR27, UPT, UPT, UR8, -0x4ab325aa, URZ ;  /* 0xb54cda56081b7890 */ /* 0x000fe2000fffe0ff */
[----:B------:R-:W-:Y:S01]  /*04a0*/  PRMT R35, R23, 0x7632, R35 ;  /* 0x0000763217237816 */ /* 0x000fe20000000023 */
[----:B------:R-:W-:Y:S01]  /*04b0*/  UIADD3 UR28, UPT, UPT, UR9, 0x1fd5c5a3, URZ ;  /* 0x1fd5c5a3091c7890 */ /* 0x000fe2000fffe0ff */
[----:B------:R-:W-:Y:S01]  /*04c0*/  LOP3.LUT R28, R29, UR21, R28, 0x96, !PT ;  /* 0x000000151d1c7c12 */ /* 0x000fe2000f8e961c */
[----:B------:R-:W-:Y:S01]  /*04d0*/  IMAD.HI.U32 R30, R3, -0x2daee0ad, RZ ;  /* 0xd2511f53031e7827 */ /* 0x000fe200078e00ff */
[----:B------:R-:W-:Y:S01]  /*04e0*/  UIADD3 UR29, UPT, UPT, UR8, -0xe443238, URZ ;  /* 0xf1bbcdc8081d7890 */ /* 0x000fe2000fffe0ff */
[----:B------:R-:W-:Y:S01]  /*04f0*/  PRMT R39, R21, 0x7632, R39 ;  /* 0x0000763215277816 */ /* 0x000fe20000000027 */
[----:B------:R-:W-:Y:S01]  /*0500*/  UIADD3 UR6, UPT, UPT, UR9, -0x24c28bd8, URZ ;  /* 0xdb3d742809067890 */ /* 0x000fe2000fffe0ff */
[----:B------:R-:W-:Y:S01]  /*0510*/  IMAD R32, R3, -0x2daee0ad, RZ ;  /* 0xd2511f5303207824 */ /* 0x000fe200078e02ff */
[----:B------:R-:W-:Y:S01]  /*0520*/  LOP3.LUT R30, R31, UR4, R30, 0x96, !PT ;  /* 0x000000041f1e7c12 */ /* 0x000fe2000f8e961e */
[----:B------:R-:W-:Y:S01]  /*0530*/  IMAD.HI.U32 R29, R28, -0x2daee0ad, RZ ;  /* 0xd2511f531c1d7827 */ /* 0x000fe200078e00ff */
[----:B------:R-:W-:Y:S01]  /*0540*/  UIADD3 UR4, UPT, UPT, UR8, 0x78dde6e4, URZ ;  /* 0x78dde6e408047890 */ /* 0x000fe2000fffe0ff */
[----:B------:R-:W-:Y:S01]  /*0550*/  PRMT R41, R20, 0x7632, R41 ;  /* 0x0000763214297816 */ /* 0x000fe20000000029 */
[----:B------:R-:W-:Y:S01]  /*0560*/  UIADD3 UR30, UPT, UPT, UR8, -0x700cb87f, URZ ;  /* 0x8ff34781081e7890 */ /* 0x000fe2000fffe0ff */
[----:B------:R-:W-:Y:S01]  /*0570*/  IMAD R3, R2, -0x326172a9, RZ ;  /* 0xcd9e8d5702037824 */ /* 0x000fe200078e02ff */
[----:B------:R-:W-:Y:S01]  /*0580*/  LOP3.LUT R29, R32, UR22, R29, 0x96, !PT ;  /* 0x00000016201d7c12 */ /* 0x000fe2000f8e961d */
[----:B------:R-:W-:Y:S01]  /*0590*/  IMAD.HI.U32 R2, R30, -0x326172a9, RZ ;  /* 0xcd9e8d571e027827 */ /* 0x000fe200078e00ff */
[----:B------:R-:W-:Y:S01]  /*05a0*/  UIADD3 UR31, UPT, UPT, UR9, -0x695add53, URZ ;  /* 0x96a522ad091f7890 */ /* 0x000fe2000fffe0ff */
[----:B------:R-:W-:Y:S01]  /*05b0*/  PRMT R33, R16, 0x7632, R33 ;  /* 0x0000763210217816 */ /* 0x000fe20000000021 */
[----:B------:R-:W-:Y:S01]  /*05c0*/  UPLOP3.LUT UP1, UPT, UPT, UPT, UPT, 0x40, 0x4 ;  /* 0x000000000004789c */ /* 0x000fe20003f2e870 */
[----:B------:R-:W-:Y:S01]  /*05d0*/  IMAD R30, R30, -0x326172a9, RZ ;  /* 0xcd9e8d571e1e7824 */ /* 0x000fe200078e02ff */
[----:B------:R-:W-:Y:S01]  /*05e0*/  LOP3.LUT R2, R3, UR5, R2, 0x96, !PT ;  /* 0x0000000503027c12 */ /* 0x000fe2000f8e9602 */
[----:B------:R-:W-:Y:S01]  /*05f0*/  IMAD.HI.U32 R3, R29, -0x326172a9, RZ ;  /* 0xcd9e8d571d037827 */ /* 0x000fe200078e00ff */
[----:B------:R-:W-:Y:S01]  /*0600*/  UIADD3 UR5, UPT, UPT, UR8, 0x5384540f, URZ ;  /* 0x5384540f08057890 */ /* 0x000fe2000fffe0ff */
[----:B------:R-:W-:Y:S01]  /*0610*/  PRMT R34, R15, 0x7632, R34 ;  /* 0x000076320f227816 */ /* 0x000fe20000000022 */
[----:B------:R-:W0:Y:S01]  /*0620*/  LDCU UR7, c[0x0][0x408] ;  /* 0x00008100ff0777ac */ /* 0x000e220008000800 */
[----:B------:R-:W-:Y:S01]  /*0630*/  IMAD R31, R28, -0x2daee0ad, RZ ;  /* 0xd2511f531c1f7824 */ /* 0x000fe200078e02ff */
[----:B------:R-:W-:Y:S01]  /*0640*/  LOP3.LUT R3, R30, UR23, R3, 0x96, !PT ;  /* 0x000000171e037c12 */ /* 0x000fe2000f8e9603 */
[----:B------:R-:W-:Y:S01]  /*0650*/  IMAD.HI.U32 R28, R2, -0x2daee0ad, RZ ;  /* 0xd2511f53021c7827 */ /* 0x000fe200078e00ff */
[----:B------:R-:W-:Y:S01]  /*0660*/  PRMT R38, R13, 0x7632, R38 ;  /* 0x000076320d267816 */ /* 0x000fe20000000026 */
[----:B------:R-:W1:Y:S01]  /*0670*/  LDCU UR19, c[0x0][0x388] ;  /* 0x00007100ff1377ac */ /* 0x000e620008000800 */
[----:B------:R-:W-:Y:S01]  /*0680*/  PRMT R12, R7, 0x7632, R12 ;  /* 0x00007632070c7816 */ /* 0x000fe2000000000c */
[----:B------:R-:W-:Y:S01]  /*0690*/  IMAD.HI.U32 R30, R3, -0x2daee0ad, RZ ;  /* 0xd2511f53031e7827 */ /* 0x000fe200078e00ff */
[----:B------:R-:W-:Y:S01]  /*06a0*/  LOP3.LUT R28, R31, UR24, R28, 0x96, !PT ;  /* 0x000000181f1c7c12 */ /* 0x000fe2000f8e961c */
[----:B------:R-:W2:Y:S01]  /*06b0*/  LDCU.U8 UR39, c[0x0][0x410] ;  /* 0x00008200ff2777ac */ /* 0x000ea20008000000 */
[----:B------:R-:W-:Y:S01]  /*06c0*/  PRMT R43, R26, 0x7632, R43 ;  /* 0x000076321a2b7816 */ /* 0x000fe2000000002b */
[----:B------:R-:W-:Y:S01]  /*06d0*/  IMAD R31, R2, -0x2daee0ad, RZ ;  /* 0xd2511f53021f7824 */ /* 0x000fe200078e02ff */
[----:B------:R-:W-:Y:S01]  /*06e0*/  PRMT R37, R22, 0x7632, R37 ;  /* 0x0000763216257816 */ /* 0x000fe20000000025 */
[----:B------:R-:W-:Y:S01]  /*06f0*/  IMAD R29, R29, -0x326172a9, RZ ;  /* 0xcd9e8d571d1d7824 */ /* 0x000fe200078e02ff */
[----:B------:R-:W-:Y:S01]  /*0700*/  PRMT R36, R14, 0x7632, R36 ;  /* 0x000076320e247816 */ /* 0x000fe20000000024 */
[C---:B------:R-:W-:Y:S01]  /*0710*/  IMAD.HI.U32 R2, R28.reuse, -0x326172a9, RZ ;  /* 0xcd9e8d571c027827 */ /* 0x040fe200078e00ff */
[----:B------:R-:W-:Y:S01]  /*0720*/  LOP3.LUT R30, R31, UR25, R30, 0x96, !PT ;  /* 0x000000191f1e7c12 */ /* 0x000fe2000f8e961e */
[----:B------:R-:W3:Y:S01]  /*0730*/  LDCU UR20, c[0x0][0x400] ;  /* 0x00008000ff1477ac */ /* 0x000ee20008000800 */
[----:B------:R-:W-:Y:S01]  /*0740*/  SHF.L.U32 R67, R25, 0x10, RZ ;  /* 0x0000001019437819 */ /* 0x000fe200000006ff */
[----:B------:R-:W-:Y:S01]  /*0750*/  IMAD R32, R3, -0x2daee0ad, RZ ;  /* 0xd2511f5303207824 */ /* 0x000fe200078e02ff */
[----:B------:R-:W-:Y:S01]  /*0760*/  LOP3.LUT R2, R29, UR4, R2, 0x96, !PT ;  /* 0x000000041d027c12 */ /* 0x000fe2000f8e9602 */
[----:B------:R-:W-:Y:S01]  /*0770*/  IMAD R29, R28, -0x326172a9, RZ ;  /* 0xcd9e8d571c1d7824 */ /* 0x000fe200078e02ff */
[----:B------:R-:W-:Y:S01]  /*0780*/  UIADD3 UR4, UPT, UPT, UR9, -0x56f99767, URZ ;  /* 0xa906689909047890 */ /* 0x000fe2000fffe0ff */
[----:B------:R-:W-:Y:S01]  /*0790*/  IMAD.HI.U32 R28, R30, -0x326172a9, RZ ;  /* 0xcd9e8d571e1c7827 */ /* 0x000fe200078e00ff */
[----:B------:R-:W-:Y:S01]  /*07a0*/  SHF.L.U32 R63, R21, 0x10, RZ ;  /* 0x00000010153f7819 */ /* 0x000fe200000006ff */
[----:B------:R-:W4:Y:S01]  /*07b0*/  LDCU.64 UR16, c[0x0][0x398] ;  /* 0x00007300ff1077ac */ /* 0x000f220008000a00 */
[----:B------:R-:W-:Y:S01]  /*07c0*/  SHF.L.U32 R59, R17, 0x10, RZ ;  /* 0x00000010113b7819 */ /* 0x000fe200000006ff */
[----:B------:R-:W-:Y:S01]  /*07d0*/  IMAD.HI.U32 R3, R2, -0x2daee0ad, RZ ;  /* 0xd2511f5302037827 */ /* 0x000fe200078e00ff */
[----:B------:R-:W-:Y:S01]  /*07e0*/  LOP3.LUT R28, R29, UR26, R28, 0x96, !PT ;  /* 0x0000001a1d1c7c12 */ /* 0x000fe2000f8e961c */
[----:B------:R-:W0:Y:S01]  /*07f0*/  LDCU.64 UR14, c[0x0][0x3a0] ;  /* 0x00007400ff0e77ac */ /* 0x000e220008000a00 */
[----:B------:R-:W-:Y:S01]  /*0800*/  SHF.L.U32 R55, R13, 0x10, RZ ;  /* 0x000000100d377819 */ /* 0x000fe200000006ff */
[----:B------:R-:W-:Y:S01]  /*0810*/  IMAD R29, R30, -0x326172a9, RZ ;  /* 0xcd9e8d571e1d7824 */ /* 0x000fe200078e02ff */
[----:B------:R-:W-:Y:S01]  /*0820*/  LOP3.LUT R3, R32, UR4, R3, 0x96, !PT ;  /* 0x0000000420037c12 */ /* 0x000fe2000f8e9603 */
[----:B------:R-:W-:Y:S01]  /*0830*/  UIADD3 UR4, UPT, UPT, UR9, 0x646e171e, URZ ;  /* 0x646e171e09047890 */ /* 0x000fe2000fffe0ff */
[----:B------:R-:W-:Y:S01]  /*0840*/  IMAD R32, R2, -0x2daee0ad, RZ ;  /* 0xd2511f5302207824 */ /* 0x000fe200078e02ff */
[----:B------:R-:W-:Y:S01]  /*0850*/  LOP3.LUT R105, R0, 0x3, RZ, 0xc0, !PT ;  /* 0x0000000300697812 */ /* 0x000fe200078ec0ff */
[----:B------:R-:W-:Y:S01]  /*0860*/  IMAD.HI.U32 R31, R28, -0x2daee0ad, RZ ;  /* 0xd2511f531c1f7827 */ /* 0x000fe200078e00ff */
[----:B------:R-:W0:Y:S03]  /*0870*/  LDCU.64 UR12, c[0x0][0x380] ;  /* 0x00007000ff0c77ac */ /* 0x000e260008000a00 */
[----:B------:R-:W-:Y:S01]  /*0880*/  IMAD.HI.U32 R2, R3, -0x326172a9, RZ ;  /* 0xcd9e8d5703027827 */ /* 0x000fe200078e00ff */
[----:B------:R-:W-:-:S02]  /*0890*/  LOP3.LUT R31, R32, UR4, R31, 0x96, !PT ;  /* 0x00000004201f7c12 */ /* 0x000fc4000f8e961f */
[----:B------:R-:W-:Y:S01]  /*08a0*/  PRMT R32, R8, 0x7632, R32 ;  /* 0x0000763208207816 */ /* 0x000fe20000000020 */
[----:B------:R-:W-:Y:S01]  /*08b0*/  IMAD R30, R3, -0x326172a9, RZ ;  /* 0xcd9e8d57031e7824 */ /* 0x000fe200078e02ff */
[----:B------:R-:W-:Y:S01]  /*08c0*/  LOP3.LUT R2, R29, UR27, R2, 0x96, !PT ;  /* 0x0000001b1d027c12 */ /* 0x000fe2000f8e9602 */
[----:B------:R-:W-:-:S04]  /*08d0*/  IMAD.HI.U32 R3, R31, -0x326172a9, RZ ;  /* 0xcd9e8d571f037827 */ /* 0x000fc800078e00ff */
[----:B------:R-:W-:Y:S01]  /*08e0*/  IMAD R29, R28, -0x2daee0ad, RZ ;  /* 0xd2511f531c1d7824 */ /* 0x000fe200078e02ff */
[----:B------:R-:W-:Y:S01]  /*08f0*/  LOP3.LUT R3, R30, UR5, R3, 0x96, !PT ;  /* 0x000000051e037c12 */ /* 0x000fe2000f8e9603 */
[C---:B------:R-:W-:Y:S01]  /*0900*/  IMAD.HI.U32 R28, R2.reuse, -0x2daee0ad, RZ ;  /* 0xd2511f53021c7827 */ /* 0x040fe200078e00ff */
[----:B------:R-:W1:Y:S03]  /*0910*/  LDCU.64 UR4, c[0x0][0x398] ;  /* 0x00007300ff0477ac */ /* 0x000e660008000a00 */
[----:B------:R-:W-:Y:S01]  /*0920*/  IMAD R30, R2, -0x2daee0ad, RZ ;  /* 0xd2511f53021e7824 */ /* 0x000fe200078e02ff */
[----:B------:R-:W-:Y:S01]  /*0930*/  LOP3.LUT R28, R29, UR28, R28, 0x96, !PT ;  /* 0x0000001c1d1c7c12 */ /* 0x000fe2000f8e961c */
[----:B------:R-:W-:-:S04]  /*0940*/  IMAD.HI.U32 R29, R3, -0x2daee0ad, RZ ;  /* 0xd2511f53031d7827 */ /* 0x000fc800078e00ff */
[----:B------:R-:W-:Y:S01]  /*0950*/  IMAD R31, R31, -0x326172a9, RZ ;  /* 0xcd9e8d571f1f7824 */ /* 0x000fe200078e02ff */
[----:B------:R-:W-:Y:S01]  /*0960*/  LOP3.LUT R82, R30, UR6, R29, 0x96, !PT ;  /* 0x000000061e527c12 */ /* 0x000fe2000f8e961d */
[----:B------:R-:W-:Y:S01]  /*0970*/  IMAD.HI.U32 R2, R28, -0x326172a9, RZ ;  /* 0xcd9e8d571c027827 */ /* 0x000fe200078e00ff */
[----:B------:R-:W-:Y:S01]  /*0980*/  PRMT R30, R9, 0x7632, R30 ;  /* 0x00007632091e7816 */ /* 0x000fe2000000001e */
[----:B------:R-:W0:Y:S01]  /*0990*/  LDCU UR6, c[0x0][0x404] ;  /* 0x00008080ff0677ac */ /* 0x000e220008000800 */
[----:B------:R-:W-:Y:S01]  /*09a0*/  PRMT R9, R4, 0x7632, R9 ;  /* 0x0000763204097816 */ /* 0x000fe20000000009 */
[----:B------:R-:W-:Y:S01]  /*09b0*/  IMAD R28, R28, -0x326172a9, RZ ;  /* 0xcd9e8d571c1c7824 */ /* 0x000fe200078e02ff */
[----:B------:R-:W-:Y:S01]  /*09c0*/  LOP3.LUT R86, R31, UR29, R2, 0x96, !PT ;  /* 0x0000001d1f567c12 */ /* 0x000fe2000f8e9602 */
[----:B------:R-:W-:Y:S01]  /*09d0*/  IMAD R2, R3, -0x2daee0ad, RZ ;  /* 0xd2511f5303027824 */ /* 0x000fe200078e02ff */
[----:B-1----:R-:W-:Y:S01]  /*09e0*/  UISETP.NE.U32.AND UP0, UPT, UR4, URZ, UPT ;  /* 0x000000ff0400728c */ /* 0x002fe2000bf05070 */
[----:B------:R-:W-:Y:S01]  /*09f0*/  IMAD.HI.U32 R81, R82, -0x326172a9, RZ ;  /* 0xcd9e8d5752517827 */ /* 0x000fe200078e00ff */
[----:B------:R-:W-:-:S02]  /*0a00*/  PRMT R3, R19, 0x7632, R3 ;  /* 0x0000763213037816 */ /* 0x000fc40000000003 */
[----:B------:R-:W-:Y:S01]  /*0a10*/  UISETP.NE.AND.EX UP0, UPT, UR5, URZ, UPT, UP0 ;  /* 0x000000ff0500728c */ /* 0x000fe2000bf05300 */
[----:B------:R-:W-:Y:S01]  /*0a20*/  IMAD.HI.U32 R83, R86, -0x2daee0ad, RZ ;  /* 0xd2511f5356537827 */ /* 0x000fe200078e00ff */
[----:B------:R-:W-:Y:S02]  /*0a30*/  LOP3.LUT R81, R28, UR30, R81, 0x96, !PT ;  /* 0x0000001e1c517c12 */ /* 0x000fe4000f8e9651 */
[----:B------:R-:W-:Y:S01]  /*0a40*/  PRMT R28, R10, 0x7632, R28 ;  /* 0x000076320a1c7816 */ /* 0x000fe2000000001c */
[C---:B------:R-:W-:Y:S01]  /*0a50*/  IMAD.U32 R53, R11.reuse, 0x10000, RZ ;  /* 0x000100000b357824 */ /* 0x040fe200078e00ff */
[----:B------:R-:W-:Y:S01]  /*0a60*/  LOP3.LUT R83, R2, UR31, R83, 0x96, !PT ;  /* 0x0000001f02537c12 */ /* 0x000fe2000f8e9653 */
        /* <DEDUP_REMOVED lines=14> */
[----:B------:R-:W-:Y:S01]  /*0b50*/  IMAD.U32 R62, R20, 0x10000, RZ ;  /* 0x00010000143e7824 */ /* 0x000fe200078e00ff */
[----:B------:R-:W-:Y:S01]  /*0b60*/  SHF.L.U32 R11, R11, 0x10, RZ ;  /* 0x000000100b0b7819 */ /* 0x000fe200000006ff */
[----:B------:R-:W-:Y:S01]  /*0b70*/  IMAD.U32 R61, R19, 0x10000, RZ ;  /* 0x00010000133d7824 */ /* 0x000fe200078e00ff */
[----:B------:R-:W-:Y:S01]  /*0b80*/  SHF.L.U32 R19, R37, 0x10, RZ ;  /* 0x0000001025137819 */ /* 0x000fe200000006ff */
[----:B------:R-:W-:Y:S01]  /*0b90*/  IMAD.U32 R60, R18, 0x10000, RZ ;  /* 0x00010000123c7824 */ /* 0x000fe200078e00ff */
[----:B------:R-:W-:Y:S01]  /*0ba0*/  PLOP3.LUT P0, PT, PT, PT, UP0, 0x80, 0x8 ;  /* 0x000000000008781c */ /* 0x000fe20003f0f008 */
[----:B------:R-:W-:Y:S01]  /*0bb0*/  IMAD.U32 R57, R15, 0x10000, RZ ;  /* 0x000100000f397824 */ /* 0x000fe200078e00ff */
[----:B------:R-:W-:Y:S01]  /*0bc0*/  SHF.L.U32 R15, R29, 0x10, RZ ;  /* 0x000000101d0f7819 */ /* 0x000fe200000006ff */
[----:B------:R-:W-:-:S02]  /*0bd0*/  IMAD.U32 R56, R14, 0x10000, RZ ;  /* 0x000100000e387824 */ /* 0x000fc400078e00ff */
[----:B------:R-:W-:Y:S02]  /*0be0*/  IMAD.U32 R50, R8, 0x10000, RZ ;  /* 0x0001000008327824 */ /* 0x000fe400078e00ff */
[----:B------:R-:W-:Y:S01]  /*0bf0*/  IMAD.U32 R49, R7, 0x10000, RZ ;  /* 0x0001000007317824 */ /* 0x000fe200078e00ff */
[----:B------:R-:W-:Y:S01]  /*0c00*/  SHF.L.U32 R7, R36, 0x10, RZ ;  /* 0x0000001024077819 */ /* 0x000fe200000006ff */
[----:B------:R-:W-:Y:S02]  /*0c10*/  IMAD.U32 R48, R6, 0x10000, RZ ;  /* 0x0001000006307824 */ /* 0x000fe400078e00ff */
[----:B------:R-:W-:Y:S01]  /*0c20*/  IMAD.U32 R16, R3, 0x10000, RZ ;  /* 0x0001000003107824 */ /* 0x000fe200078e00ff */
[----:B------:R-:W-:Y:S01]  /*0c30*/  SHF.L.U32 R3, R28, 0x10, RZ ;  /* 0x000000101c037819 */ /* 0x000fe200000006ff */
[----:B------:R-:W-:Y:S02]  /*0c40*/  IMAD.U32 R4, R2, 0x10000, RZ ;  /* 0x0001000002047824 */ /* 0x000fe400078e00ff */
[----:B------:R-:W-:-:S02]  /*0c50*/  IMAD.MOV.U32 R25, RZ, RZ, RZ ;  /* 0x000000ffff197224 */ /* 0x000fc400078e00ff */
[----:B------:R-:W-:Y:S02]  /*0c60*/  IMAD.U32 R24, R42, 0x10000, RZ ;  /* 0x000100002a187824 */ /* 0x000fe400078e00ff */
[----:B------:R-:W-:Y:S02]  /*0c70*/  IMAD.U32 R22, R44, 0x10000, RZ ;  /* 0x000100002c167824 */ /* 0x000fe400078e00ff */
[----:B------:R-:W-:Y:S02]  /*0c80*/  IMAD.U32 R21, R45, 0x10000, RZ ;  /* 0x000100002d157824 */ /* 0x000fe400078e00ff */
[----:B------:R-:W-:Y:S02]  /*0c90*/  IMAD.U32 R20, R35, 0x10000, RZ ;  /* 0x0001000023147824 */ /* 0x000fe400078e00ff */
[----:B------:R-:W-:Y:S02]  /*0ca0*/  IMAD.U32 R18, R39, 0x10000, RZ ;  /* 0x0001000027127824 */ /* 0x000fe400078e00ff */
[----:B------:R-:W-:-:S02]  /*0cb0*/  IMAD.U32 R17, R41, 0x10000, RZ ;  /* 0x0001000029117824 */ /* 0x000fc400078e00ff */
        /* <DEDUP_REMOVED lines=10> */
[----:B------:R-:W-:Y:S02]  /*0d60*/  IMAD R82, R82, -0x326172a9, RZ ;  /* 0xcd9e8d5752527824 */ /* 0x000fe400078e02ff */
[----:B0-234-:R-:W-:-:S07]  /*0d70*/  IMAD R86, R86, -0x2daee0ad, RZ ;  /* 0xd2511f5356567824 */ /* 0x01dfce00078e02ff */
.L_x_1342:
[----:B------:R-:W-:Y:S01]  /*0d80*/  ISETP.NE.U32.AND P1, PT, RZ, UR14, PT ;  /* 0x0000000eff007c0c */ /* 0x000fe2000bf25070 */
[----:B------:R-:W-:Y:S01]  /*0d90*/  UIMAD UR4, UR18, UR19, URZ ;  /* 0x00000013120472a4 */ /* 0x000fe2000f8e02ff */
[----:B0-----:R-:W0:Y:S02]  /*0da0*/  @P0 LDC.64 R38, c[0x0][0x398] ;  /* 0x0000e600ff260b82 */ /* 0x001e240000000a00 */
[----:B------:R-:W-:Y:S01]  /*0db0*/  ISETP.NE.AND.EX P1, PT, RZ, UR15, PT, P1 ;  /* 0x0000000fff007c0c */ /* 0x000fe2000bf25310 */
[----:B------:R-:W-:-:S04]  /*0dc0*/  USHF.R.S32.HI UR5, URZ, 0x1f, UR4 ;  /* 0x0000001fff057899 */ /* 0x000fc80008011404 */
[----:B------:R-:W-:Y:S01]  /*0dd0*/  ULEA.HI UR5, UR5, UR4, URZ, 0x3 ;  /* 0x0000000405057291 */ /* 0x000fe2000f8f18ff */
[----:B------:R-:W1:Y:S05]  /*0de0*/  LDC.64 R44, c[0x0][0x390] ;  /* 0x0000e400ff2c7b82 */ /* 0x000e6a0000000a00 */
[----:B------:R-:W-:-:S03]  /*0df0*/  IMAD.U32 R85, RZ, RZ, UR5 ;  /* 0x00000005ff557e24 */ /* 0x000fc6000f8e00ff */
[----:B------:R-:W2:Y:S02]  /*0e00*/  @P1 LDC.64 R36, c[0x0][0x3a0] ;  /* 0x0000e800ff241b82 */ /* 0x000ea40000000a00 */
[----:B------:R-:W-:-:S05]  /*0e10*/  LEA.HI.SX32 R85, R85, R96, 0x1d ;  /* 0x0000006055557211 */ /* 0x000fca00078feaff */
[----:B0-----:R-:W-:-:S05]  /*0e20*/  @P0 IMAD.WIDE.U32 R38, R85, 0x10, R38 ;  /* 0x0000001055260825 */ /* 0x001fca00078e0026 */
[----:B------:R0:W5:Y:S01]  /*0e30*/  @P0 LDG.E.128 R28, desc[UR10][R38.64] ;  /* 0x0000000a261c0981 */ /* 0x000162000c1e1d00 */
[----:B-1----:R-:W-:-:S04]  /*0e40*/  IMAD.WIDE.U32 R40, R85, 0x10, R44 ;  /* 0x0000001055287825 */ /* 0x002fc800078e002c */
[----:B--2---:R-:W-:-:S05]  /*0e50*/  @P1 IMAD.WIDE.U32 R36, R85, 0x10, R36 ;  /* 0x0000001055241825 */ /* 0x004fca00078e0024 */
[----:B------:R0:W5:Y:S04]  /*0e60*/  @P1 LDG.E.128 R32, desc[UR10][R36.64] ;  /* 0x0000000a24201981 */ /* 0x000168000c1e1d00 */
[----:B------:R0:W5:Y:S01]  /*0e70*/  LDG.E.128 R36, desc[UR10][R40.64] ;  /* 0x0000000a28247981 */ /* 0x000162000c1e1d00 */
[----:B------:R-:W-:-:S04]  /*0e80*/  UISETP.NE.U32.AND UP0, UPT, UR16, URZ, UPT ;  /* 0x000000ff1000728c */ /* 0x000fc8000bf05070 */
[----:B------:R-:W-:Y:S01]  /*0e90*/  UISETP.NE.AND.EX UP0, UPT, UR17, URZ, UPT, UP0 ;  /* 0x000000ff1100728c */ /* 0x000fe2000bf05300 */
[----:B------:R-:W-:Y:S01]  /*0ea0*/  HFMA2 R96, -RZ, RZ, 0.1171875, 0 ;  /* 0x2f800000ff607431 */ /* 0x000fe200000001ff */
[----:B------:R-:W-:Y:S02]  /*0eb0*/  UIADD3 UR32, UPT, UPT, UR8, 0x78dde6e4, URZ ;  /* 0x78dde6e408207890 */ /* 0x000fe4000fffe0ff */
[----:B------:R-:W-:Y:S02]  /*0ec0*/  UIADD3 UR33, UPT, UPT, UR9, -0x4498517b, URZ ;  /* 0xbb67ae8509217890 */ /* 0x000fe4000fffe0ff */
[----:B------:R-:W-:Y:S02]  /*0ed0*/  UIADD3 UR34, UPT, UPT, UR8, 0x3c6ef372, URZ ;  /* 0x3c6ef37208227890 */ /* 0x000fe4000fffe0ff */
[----:B------:R-:W-:Y:S02]  /*0ee0*/  UIADD3 UR35, UPT, UPT, UR9, -0x24c28bd8, URZ ;  /* 0xdb3d742809237890 */ /* 0x000fe4000fffe0ff */
[----:B------:R-:W-:-:S02]  /*0ef0*/  UIADD3 UR36, UPT, UPT, UR8, 0x5384540f, URZ ;  /* 0x5384540f08247890 */ /* 0x000fc4000fffe0ff */
[----:B------:R-:W-:Y:S02]  /*0f00*/  UIADD3 UR37, UPT, UPT, UR9, 0x646e171e, URZ ;  /* 0x646e171e09257890 */ /* 0x000fe4000fffe0ff */
[----:B------:R-:W-:Y:S01]  /*0f10*/  UIADD3 UR38, UPT, UPT, UR9, -0x56f99767, URZ ;  /* 0xa906689909267890 */ /* 0x000fe2000fffe0ff */
[----:B0-----:R-:W-:Y:S11]  /*0f20*/  BRA.U UP0, `(.L_x_1113) ;  /* 0x0000002500d07547 */ /* 0x001ff6000b800000 */
[----:B------:R-:W-:Y:S01]  /*0f30*/  ISETP.NE.AND P0, PT, R105, 0x1, PT ;  /* 0x000000016900780c */ /* 0x000fe20003f05270 */
[----:B------:R-:W-:Y:S02]  /*0f40*/  IMAD.MOV.U32 R42, RZ, RZ, 0x2 ;  /* 0x00000002ff2a7424 */ /* 0x000fe400078e00ff */
[----:B------:R-:W-:Y:S02]  /*0f50*/  IMAD.MOV.U32 R40, RZ, RZ, R82 ;  /* 0x000000ffff287224 */ /* 0x000fe400078e0052 */
[----:B------:R-:W-:-:S08]  /*0f60*/  IMAD.MOV.U32 R46, RZ, RZ, R86 ;  /* 0x000000ffff2e7224 */ /* 0x000fd000078e0056 */
[----:B------:R-:W-:Y:S05]  /*0f70*/  @!P0 BRA `(.L_x_1114) ;  /* 0x0000000000fc8947 */ /* 0x000fea0003800000 */
[----:B------:R-:W-:-:S13]  /*0f80*/  ISETP.NE.AND P0, PT, R105, 0x3, PT ;  /* 0x000000036900780c */ /* 0x000fda0003f05270 */
[----:B------:R-:W-:Y:S05]  /*0f90*/  @!P0 BRA `(.L_x_1115) ;  /* 0x0000000000208947 */ /* 0x000fea0003800000 */
[----:B------:R-:W-:-:S13]  /*0fa0*/  ISETP.NE.AND P0, PT, R105, 0x2, PT ;  /* 0x000000026900780c */ /* 0x000fda0003f05270 */
[----:B------:R-:W-:Y:S01]  /*0fb0*/  @!P0 MOV R42, 0x3 ;  /* 0x00000003002a8802 */ /* 0x000fe20000000f00 */
[----:B------:R-:W-:Y:S01]  /*0fc0*/  @!P0 IMAD.MOV.U32 R46, RZ, RZ, R86 ;  /* 0x000000ffff2e8224 */ /* 0x000fe200078e0056 */
[----:B------:R-:W-:Y:S01]  /*0fd0*/  @P0 MOV R46, R86 ;  /* 0x00000056002e0202 */ /* 0x000fe20000000f00 */
[----:B------:R-:W-:Y:S02]  /*0fe0*/  @!P0 IMAD.MOV.U32 R40, RZ, RZ, R83 ;  /* 0x000000ffff288224 */ /* 0x000fe400078e0053 */
[----:B------:R-:W-:Y:S02]  /*0ff0*/  @P0 VIADD R42, R105, 0x1 ;  /* 0x00000001692a0836 */ /* 0x000fe40000000000 */
[----:B------:R-:W-:Y:S01]  /*1000*/  @P0 IMAD.MOV.U32 R40, RZ, RZ, R81 ;  /* 0x000000ffff280224 */ /* 0x000fe200078e0051 */
[----:B------:R-:W-:Y:S06]  /*1010*/  BRA `(.L_x_1114) ;  /* 0x0000000000d47947 */ /* 0x000fec0003800000 */
.L_x_1115:
        /* <DEDUP_REMOVED lines=12> */
.L_x_1116:
[----:B------:R-:W-:Y:S01]  /*10e0*/  IMAD.WIDE.U32 R40, R71, -0x326172a9, RZ ;  /* 0xcd9e8d5747287825 */ /* 0x000fe200078e00ff */
[----:B------:R-:W-:-:S04]  /*10f0*/  LOP3.LUT R46, R25, UR9, R43, 0x96, !PT ;  /* 0x00000009192e7c12 */ /* 0x000fc8000f8e962b */
[----:B------:R-:W-:Y:S01]  /*1100*/  LOP3.LUT R82, R70, UR8, R41, 0x96, !PT ;  /* 0x0000000846527c12 */ /* 0x000fe2000f8e9629 */
[----:B------:R-:W-:-:S04]  /*1110*/  IMAD.WIDE.U32 R46, R46, -0x326172a9, RZ ;  /* 0xcd9e8d572e2e7825 */ /* 0x000fc800078e00ff */
        /* <DEDUP_REMOVED lines=33> */
[----:B------:R-:W-:-:S03]  /*1330*/  LOP3.LUT R81, R42, UR30, R83, 0x96, !PT ;  /* 0x0000001e2a517c12 */ /* 0x000fc6000f8e9653 */
[----:B------:R-:W-:Y:S01]  /*1340*/  IMAD.MOV.U32 R42, RZ, RZ, RZ ;  /* 0x000000ffff2a7224 */ /* 0x000fe200078e00ff */
[----:B------:R-:W-:Y:S01]  /*1350*/  LOP3.LUT R83, R40, UR31, R47, 0x96, !PT ;  /* 0x0000001f28537c12 */ /* 0x000fe2000f8e962f */
[----:B------:R-:W-:-:S07]  /*1360*/  IMAD.MOV.U32 R40, RZ, RZ, R86 ;  /* 0x000000ffff287224 */ /* 0x000fce00078e0056 */
.L_x_1114:
[----:B------:R-:W-:Y:S01]  /*1370*/  I2FP.F32.U32 R41, R40 ;  /* 0x0000002800297245 */ /* 0x000fe20000201000 */
[----:B-----5:R-:W-:Y:S01]  /*1380*/  IMAD.U32 R40, R36, 0x10000, RZ ;  /* 0x0001000024287824 */ /* 0x020fe200078e00ff */
[----:B------:R-:W-:Y:S01]  /*1390*/  UMOV UR5, UR7 ;  /* 0x0000000700057c82 */ /* 0x000fe20008000000 */
[----:B------:R-:W-:Y:S01]  /*13a0*/  UMOV UR4, UR6 ;  /* 0x0000000600047c82 */ /* 0x000fe20008000000 */
[----:B------:R-:W-:Y:S01]  /*13b0*/  ISETP.NE.AND P2, PT, R42, 0x1, PT ;  /* 0x000000012a00780c */ /* 0x000fe20003f45270 */
[----:B------:R-:W-:Y:S01]  /*13c0*/  FFMA.FTZ R41, R41, R96, 1.1641532182693481445e-10 ;  /* 0x2f00000029297423 */ /* 0x000fe20000010060 */
[----:B------:R-:W-:Y:S01]  /*13d0*/  FMUL.FTZ R40, R40, UR5 ;  /* 0x0000000528287c20 */ /* 0x000fe20008410000 */
[----:B------:R-:W-:Y:S01]  /*13e0*/  PRMT R36, R36, 0x7632, R36 ;  /* 0x0000763224247816 */ /* 0x000fe20000000024 */
[----:B------:R-:W-:Y:S02]  /*13f0*/  IMAD.MOV.U32 R43, RZ, RZ, 0x2 ;  /* 0x00000002ff2b7424 */ /* 0x000fe400078e00ff */
[----:B------:R-:W-:-:S02]  /*1400*/  FSETP.GTU.FTZ.AND P0, PT, R41, UR4, PT ;  /* 0x0000000429007c0b */ /* 0x000fc4000bf1c000 */
        /* <DEDUP_REMOVED lines=16> */
.L_x_1118:
[----:B------:R-:W-:-:S04]  /*1510*/  VIADD R72, R72, 0x1 ;  /* 0x0000000148487836 */ /* 0x000fc80000000000 */
[C---:B------:R-:W-:Y:S01]  /*1520*/  IMAD.WIDE.U32 R86, R72.reuse, -0x2daee0ad, RZ ;  /* 0xd2511f5348567825 */ /* 0x040fe200078e00ff */
[----:B------:R-:W-:-:S13]  /*1530*/  ISETP.NE.AND P0, PT, R72, RZ, PT ;  /* 0x000000ff4800720c */ /* 0x000fda0003f05270 */
[----:B------:R-:W-:Y:S05]  /*1540*/  @P0 BRA `(.L_x_1119) ;  /* 0x0000000000200947 */ /* 0x000fea0003800000 */
[----:B------:R-:W-:-:S04]  /*1550*/  IADD3 R70, PT, PT, R70, 0x1, RZ ;  /* 0x0000000146467810 */ /* 0x000fc80007ffe0ff */
[----:B------:R-:W-:-:S13]  /*1560*/  ISETP.NE.AND P0, PT, R70, RZ, PT ;  /* 0x000000ff4600720c */ /* 0x000fda0003f05270 */
[----:B------:R-:W-:Y:S01]  /*1570*/  @!P0 VIADD R71, R71, 0x1 ;  /* 0x0000000147478836 */ /* 0x000fe20000000000 */
[----:B------:R-:W-:Y:S01]  /*1580*/  @!P0 MOV R70, RZ ;  /* 0x000000ff00468202 */ /* 0x000fe20000000f00 */
[----:B------:R-:W-:-:S03]  /*1590*/  @!P0 VIADD R40, R25, 0x1 ;  /* 0x0000000119288836 */ /* 0x000fc60000000000 */
[----:B------:R-:W-:-:S13]  /*15a0*/  ISETP.NE.AND P2, PT, R71, RZ, !P0 ;  /* 0x000000ff4700720c */ /* 0x000fda0004745270 */
[----:B------:R-:W-:-:S04]  /*15b0*/  @P2 IMAD.MOV R40, RZ, RZ, R25 ;  /* 0x000000ffff282224 */ /* 0x000fc800078e0219 */
[----:B------:R-:W-:-:S07]  /*15c0*/  @!P0 IMAD.MOV.U32 R25, RZ, RZ, R40 ;  /* 0x000000ffff198224 */ /* 0x000fce00078e0028 */
.L_x_1119:
        /* <DEDUP_REMOVED lines=34> */
[----:B------:R-:W-:Y:S01]  /*17f0*/  HFMA2 R43, -RZ, RZ, 0, 0 ;  /* 0x00000000ff2b7431 */ /* 0x000fe200000001ff */
[----:B------:R-:W-:Y:S01]  /*1800*/  LOP3.LUT R40, R40, UR29, R87, 0x96, !PT ;  /* 0x0000001d28287c12 */ /* 0x000fe2000f8e9657 */
[----:B------:R-:W-:-:S04]  /*1810*/  IMAD.WIDE.U32 R82, R82, -0x326172a9, RZ ;  /* 0xcd9e8d5752527825 */ /* 0x000fc800078e00ff */
[----:B------:R-:W-:Y:S01]  /*1820*/  IMAD.WIDE.U32 R40, R40, -0x2daee0ad, RZ ;  /* 0xd2511f5328287825 */ /* 0x000fe200078e00ff */
[----:B------:R-:W-:-:S04]  /*1830*/  LOP3.LUT R81, R86, UR30, R83, 0x96, !PT ;  /* 0x0000001e56517c12 */ /* 0x000fc8000f8e9653 */
[----:B------:R-:W-:Y:S01]  /*1840*/  LOP3.LUT R83, R42, UR31, R41, 0x96, !PT ;  /* 0x0000001f2a537c12 */ /* 0x000fe2000f8e9629 */
[----:B------:R-:W-:Y:S02]  /*1850*/  IMAD.MOV.U32 R41, RZ, RZ, R46 ;  /* 0x000000ffff297224 */ /* 0x000fe400078e002e */
[----:B------:R-:W-:-:S07]  /*1860*/  IMAD.MOV.U32 R46, RZ, RZ, R40 ;  /* 0x000000ffff2e7224 */ /* 0x000fce00078e0028 */
.L_x_1117:
[----:B------:R-:W-:Y:S01]  /*1870*/  I2FP.F32.U32 R41, R41 ;  /* 0x0000002900297245 */ /* 0x000fe20000201000 */
[----:B------:R-:W-:Y:S01]  /*1880*/  IMAD.U32 R36, R36, 0x10000, RZ ;  /* 0x0001000024247824 */ /* 0x000fe200078e00ff */
[----:B------:R-:W-:Y:S01]  /*1890*/  ISETP.NE.AND P2, PT, R43, 0x1, PT ;  /* 0x000000012b00780c */ /* 0x000fe20003f45270 */
[----:B------:R-:W-:Y:S01]  /*18a0*/  IMAD.MOV.U32 R42, RZ, RZ, 0x2 ;  /* 0x00000002ff2a7424 */ /* 0x000fe200078e00ff */
[----:B------:R-:W-:Y:S01]  /*18b0*/  @P1 PRMT R40, R32, 0x7632, R40 ;  /* 0x0000763220281816 */ /* 0x000fe20000000028 */
[----:B------:R-:W-:Y:S01]  /*18c0*/  FFMA.FTZ R41, R41, R96, 1.1641532182693481445e-10 ;  /* 0x2f00000029297423 */ /* 0x000fe20000010060 */
[----:B------:R-:W-:-:S04]  /*18d0*/  FMUL.FTZ R36, R36, UR5 ;  /* 0x0000000524247c20 */ /* 0x000fc80008410000 */
[----:B------:R-:W-:Y:S01]  /*18e0*/  FSETP.GTU.FTZ.AND P0, PT, R41, UR4, PT ;  /* 0x0000000429007c0b */ /* 0x000fe2000bf1c000 */
[----:B------:R-:W-:-:S03]  /*18f0*/  @P1 IMAD.U32 R41, R40, 0x10000, RZ ;  /* 0x0001000028291824 */ /* 0x000fc600078e00ff */
[----:B------:R-:W-:Y:S02]  /*1900*/  FSEL R88, R36, RZ, !P0 ;  /* 0x000000ff24587208 */ /* 0x000fe40004000000 */
[----:B------:R-:W-:Y:S02]  /*1910*/  PLOP3.LUT P0, PT, P0, PT, PT, 0x8, 0x80 ;  /* 0x000000000080781c */ /* 0x000fe4000070e170 */
[----:B------:R-:W-:Y:S01]  /*1920*/  MOV R36, R82 ;  /* 0x0000005200247202 */ /* 0x000fe20000000f00 */
[----:B------:R-:W-:Y:S01]  /*1930*/  @P1 FADD.FTZ R88, R88, R41 ;  /* 0x0000002958581221 */ /* 0x000fe20000010000 */
[----:B------:R-:W-:-:S04]  /*1940*/  P2R R86, PR, RZ, 0x1 ;  /* 0x00000001ff567803 */ /* 0x000fc80000000000 */
[----:B------:R-:W-:Y:S01]  /*1950*/  F2FP.BF16.F32.PACK_AB R97, RZ, R88 ;  /* 0x00000058ff61723e */ /* 0x000fe200000010ff */
[----:B------:R-:W-:Y:S06]  /*1960*/  @!P2 BRA `(.L_x_1120) ;  /* 0x0000000000f8a947 */ /* 0x000fec0003800000 */
[----:B------:R-:W-:-:S13]  /*1970*/  ISETP.NE.AND P0, PT, R43, 0x3, PT ;  /* 0x000000032b00780c */ /* 0x000fda0003f05270 */
[----:B------:R-:W-:Y:S05]  /*1980*/  @!P0 BRA `(.L_x_1121) ;  /* 0x0000000000188947 */ /* 0x000fea0003800000 */
[----:B------:R-:W-:-:S13]  /*1990*/  ISETP.NE.AND P0, PT, R43, 0x2, PT ;  /* 0x000000022b00780c */ /* 0x000fda0003f05270 */
[----:B------:R-:W-:Y:S02]  /*19a0*/  @!P0 IMAD.MOV.U32 R42, RZ, RZ, 0x3 ;  /* 0x00000003ff2a8424 */ /* 0x000fe400078e00ff */
[----:B------:R-:W-:Y:S01]  /*19b0*/  @!P0 IMAD.MOV.U32 R36, RZ, RZ, R83 ;  /* 0x000000ffff248224 */ /* 0x000fe200078e0053 */
[----:B------:R-:W-:Y:S01]  /*19c0*/  @P0 MOV R36, R81 ;  /* 0x0000005100240202 */ /* 0x000fe20000000f00 */
[----:B------:R-:W-:Y:S01]  /*19d0*/  @P0 VIADD R42, R43, 0x1 ;  /* 0x000000012b2a0836 */ /* 0x000fe20000000000 */
[----:B------:R-:W-:Y:S06]  /*19e0*/  BRA `(.L_x_1120) ;  /* 0x0000000000d87947 */ /* 0x000fec0003800000 */
.L_x_1121:
[----:B------:R-:W-:-:S04]  /*19f0*/  VIADD R72, R72, 0x1 ;  /* 0x0000000148487836 */ /* 0x000fc80000000000 */
[C---:B------:R-:W-:Y:S01]  /*1a00*/  IMAD.WIDE.U32 R90, R72.reuse, -0x2daee0ad, RZ ;  /* 0xd2511f53485a7825 */ /* 0x040fe200078e00ff */
[----:B------:R-:W-:-:S13]  /*1a10*/  ISETP.NE.AND P0, PT, R72, RZ, PT ;  /* 0x000000ff4800720c */ /* 0x000fda0003f05270 */
[----:B------:R-:W-:Y:S05]  /*1a20*/  @P0 BRA `(.L_x_1122) ;  /* 0x0000000000200947 */ /* 0x000fea0003800000 */
[----:B------:R-:W-:-:S05]  /*1a30*/  VIADD R70, R70, 0x1 ;  /* 0x0000000146467836 */ /* 0x000fca0000000000 */
[----:B------:R-:W-:-:S13]  /*1a40*/  ISETP.NE.AND P0, PT, R70, RZ, PT ;  /* 0x000000ff4600720c */ /* 0x000fda0003f05270 */
[----:B------:R-:W-:Y:S01]  /*1a50*/  @!P0 VIADD R71, R71, 0x1 ;  /* 0x0000000147478836 */ /* 0x000fe20000000000 */
[----:B------:R-:W-:Y:S01]  /*1a60*/  @!P0 IADD3 R36, PT, PT, R25, 0x1, RZ ;  /* 0x0000000119248810 */ /* 0x000fe20007ffe0ff */
[----:B------:R-:W-:-:S03]  /*1a70*/  @!P0 IMAD.MOV.U32 R70, RZ, RZ, RZ ;  /* 0x000000ffff468224 */ /* 0x000fc600078e00ff */
[----:B------:R-:W-:-:S13]  /*1a80*/  ISETP.NE.AND P2, PT, R71, RZ, !P0 ;  /* 0x000000ff4700720c */ /* 0x000fda0004745270 */
[----:B------:R-:W-:-:S04]  /*1a90*/  @P2 IMAD.MOV R36, RZ, RZ, R25 ;  /* 0x000000ffff242224 */ /* 0x000fc800078e0219 */
[----:B------:R-:W-:-:S07]  /*1aa0*/  @!P0 IMAD.MOV.U32 R25, RZ, RZ, R36 ;  /* 0x000000ffff198224 */ /* 0x000fce00078e0024 */
.L_x_1122:
[----:B------:R-:W-:Y:S01]  /*1ab0*/  IMAD.WIDE.U32 R42, R71, -0x326172a9, RZ ;  /* 0xcd9e8d57472a7825 */ /* 0x000fe200078e00ff */
[----:B------:R-:W-:Y:S02]  /*1ac0*/  LOP3.LUT R40, R25, UR9, R91, 0x96, !PT ;  /* 0x0000000919287c12 */ /* 0x000fe4000f8e965b */
[----:B------:R-:W-:Y:S02]  /*1ad0*/  MOV R36, R46 ;  /* 0x0000002e00247202 */ /* 0x000fe40000000f00 */
        /* <DEDUP_REMOVED lines=36> */
[----:B------:R-:W-:Y:S01]  /*1d20*/  IMAD.MOV.U32 R46, RZ, RZ, R40 ;  /* 0x000000ffff2e7224 */ /* 0x000fe200078e0028 */
[----:B------:R-:W-:Y:S01]  /*1d30*/  LOP3.LUT R83, R42, UR31, R41, 0x96, !PT ;  /* 0x0000001f2a537c12 */ /* 0x000fe2000f8e9629 */
[----:B------:R-:W-:-:S07]  /*1d40*/  IMAD.MOV.U32 R42, RZ, RZ, RZ ;  /* 0x000000ffff2a7224 */ /* 0x000fce00078e00ff */
.L_x_1120:
        /* <DEDUP_REMOVED lines=24> */
.L_x_1124:
        /* <DEDUP_REMOVED lines=12> */
.L_x_1125:
        /* <DEDUP_REMOVED lines=39> */
[----:B------:R-:W-:Y:S02]  /*2200*/  HFMA2 R40, -RZ, RZ, 0, 0 ;  /* 0x00000000ff287431 */ /* 0x000fe400000001ff */
[----:B------:R-:W-:Y:S02]  /*2210*/  IMAD.MOV.U32 R37, RZ, RZ, R46 ;  /* 0x000000ffff257224 */ /* 0x000fe400078e002e */
[----:B------:R-:W-:-:S07]  /*2220*/  IMAD.MOV.U32 R46, RZ, RZ, R36 ;  /* 0x000000ffff2e7224 */ /* 0x000fce00078e0024 */
.L_x_1123:
        /* <DEDUP_REMOVED lines=23> */
.L_x_1127:
        /* <DEDUP_REMOVED lines=12> */
.L_x_1128:
        /* <DEDUP_REMOVED lines=36> */
[----:B------:R-:W-:-:S04]  /*26a0*/  IMAD.WIDE.U32 R82, R82, -0x326172a9, RZ ;  /* 0xcd9e8d5752527825 */ /* 0x000fc800078e00ff */
[----:B------:R-:W-:Y:S01]  /*26b0*/  IMAD.WIDE.U32 R36, R36, -0x2daee0ad, RZ ;  /* 0xd2511f5324247825 */ /* 0x000fe200078e00ff */
[----:B------:R-:W-:-:S04]  /*26c0*/  LOP3.LUT R81, R42, UR30, R83, 0x96, !PT ;  /* 0x0000001e2a517c12 */ /* 0x000fc8000f8e9653 */
[----:B------:R-:W-:Y:S02]  /*26d0*/  LOP3.LUT R83, R40, UR31, R37, 0x96, !PT ;  /* 0x0000001f28537c12 */ /* 0x000fe4000f8e9625 */
[----:B------:R-:W-:Y:S01]  /*26e0*/  MOV R37, R46 ;  /* 0x0000002e00257202 */ /* 0x000fe20000000f00 */
[----:B------:R-:W-:-:S07]  /*26f0*/  IMAD.MOV.U32 R46, RZ, RZ, R36 ;  /* 0x000000ffff2e7224 */ /* 0x000fce00078e0024 */
.L_x_1126:
[----:B------:R-:W-:Y:S01]  /*2700*/  I2FP.F32.U32 R37, R37 ;  /* 0x0000002500257245 */ /* 0x000fe20000201000 */
[----:B------:R-:W-:Y:S01]  /*2710*/  IMAD.U32 R36, R38, 0x10000, RZ ;  /* 0x0001000026247824 */ /* 0x000fe200078e00ff */
[----:B------:R-:W-:Y:S02]  /*2720*/  ISETP.NE.AND P0, PT, R41, 0x1, PT ;  /* 0x000000012900780c */ /* 0x000fe40003f05270 */
[----:B------:R-:W-:Y:S01]  /*2730*/  @P1 SHF.L.U32 R40, R34, 0x10, RZ ;  /* 0x0000001022281819 */ /* 0x000fe200000006ff */
[----:B------:R-:W-:Y:S01]  /*2740*/  FFMA.FTZ R37, R37, R96, 1.1641532182693481445e-10 ;  /* 0x2f00000025257423 */ /* 0x000fe20000010060 */
[----:B------:R-:W-:Y:S01]  /*2750*/  FMUL.FTZ R36, R36, UR5 ;  /* 0x0000000524247c20 */ /* 0x000fe20008410000 */
[----:B------:R-:W-:-:S03]  /*2760*/  PRMT R38, R38, 0x7632, R38 ;  /* 0x0000763226267816 */ /* 0x000fc60000000026 */
[----:B------:R-:W-:Y:S01]  /*2770*/  FSETP.GTU.FTZ.AND P3, PT, R37, UR4, PT ;  /* 0x0000000425007c0b */ /* 0x000fe2000bf7c000 */
        /* <DEDUP_REMOVED lines=15> */
.L_x_1130:
        /* <DEDUP_REMOVED lines=10> */
[----:B------:R-:W-:-:S05]  /*2910*/  @P4 IMAD.MOV R36, RZ, RZ, R25 ;  /* 0x000000ffff244224 */ /* 0x000fca00078e0219 */
[----:B------:R-:W-:-:S07]  /*2920*/  @!P0 MOV R25, R36 ;  /* 0x0000002400198202 */ /* 0x000fce0000000f00 */
.L_x_1131:
        /* <DEDUP_REMOVED lines=42> */
.L_x_1129:
        /* <DEDUP_REMOVED lines=23> */
.L_x_1133:
        /* <DEDUP_REMOVED lines=12> */
.L_x_1134:
        /* <DEDUP_REMOVED lines=42> */
.L_x_1132:
[----:B------:R-:W-:Y:S01]  /*30a0*/  I2FP.F32.U32 R37, R37 ;  /* 0x0000002500257245 */ /* 0x000fe20000201000 */
[----:B------:R-:W-:Y:S01]  /*30b0*/  IMAD.U32 R36, R39, 0x10000, RZ ;  /* 0x0001000027247824 */ /* 0x000fe200078e00ff */
[----:B------:R-:W-:Y:S01]  /*30c0*/  ISETP.NE.AND P5, PT, R41, 0x1, PT ;  /* 0x000000012900780c */ /* 0x000fe20003fa5270 */
[----:B------:R-:W-:Y:S01]  /*30d0*/  IMAD.MOV.U32 R108, RZ, RZ, 0x2 ;  /* 0x00000002ff6c7424 */ /* 0x000fe200078e00ff */
        /* <DEDUP_REMOVED lines=19> */
.L_x_1136:
        /* <DEDUP_REMOVED lines=12> */
.L_x_1137:
        /* <DEDUP_REMOVED lines=40> */
[----:B------:R-:W-:Y:S02]  /*3550*/  IMAD.MOV.U32 R37, RZ, RZ, R46 ;  /* 0x000000ffff257224 */ /* 0x000fe400078e002e */
[----:B------:R-:W-:-:S07]  /*3560*/  IMAD.MOV.U32 R46, RZ, RZ, R36 ;  /* 0x000000ffff2e7224 */ /* 0x000fce00078e0024 */
.L_x_1135:
        /* <DEDUP_REMOVED lines=8> */
[----:B------:R-:W-:-:S02]  /*35f0*/  FSETP.GTU.FTZ.AND P5, PT, R37, UR4, PT ;  /* 0x0000000425007c0b */ /* 0x000fc4000bfbc000 */
[----:B------:R-:W-:Y:S02]  /*3600*/  PRMT R37, R98, 0x5410, R99 ;  /* 0x0000541062257816 */ /* 0x000fe40000000063 */
[----:B------:R-:W-:Y:S02]  /*3610*/  FSEL R94, R94, RZ, !P5 ;  /* 0x000000ff5e5e7208 */ /* 0x000fe40006800000 */
[----:B------:R-:W-:-:S03]  /*3620*/  PLOP3.LUT P5, PT, P5, PT, PT, 0x8, 0x80 ;  /* 0x000000000080781c */ /* 0x000fc60002fae170 */
[----:B------:R-:W-:-:S05]  /*3630*/  @P1 FADD.FTZ R94, R94, R39 ;  /* 0x000000275e5e1221 */ /* 0x000fca0000010000 */
[----:B------:R-:W-:-:S04]  /*3640*/  F2FP.BF16.F32.PACK_AB R39, RZ, R94 ;  /* 0x0000005eff27723e */ /* 0x000fc800000010ff */
[----:B------:R-:W-:Y:S01]  /*3650*/  PRMT R39, R100, 0x5410, R39 ;  /* 0x0000541064277816 */ /* 0x000fe20000000027 */
[----:B------:R-:W-:Y:S06]  /*3660*/  BRA `(.L_x_1138) ;  /* 0x0000004c004c7947 */ /* 0x000fec0003800000 */
.L_x_1113:
        /* <DEDUP_REMOVED lines=10> */
[--C-:B------:R-:W-:Y:S02]  /*3710*/  @!P0 IMAD.MOV.U32 R46, RZ, RZ, R86.reuse ;  /* 0x000000ffff2e8224 */ /* 0x100fe400078e0056 */
[----:B------:R-:W-:Y:S02]  /*3720*/  @P0 VIADD R42, R105, 0x1 ;  /* 0x00000001692a0836 */ /* 0x000fe40000000000 */
[----:B------:R-:W-:Y:S02]  /*3730*/  @P0 IMAD.MOV.U32 R46, RZ, RZ, R86 ;  /* 0x000000ffff2e0224 */ /* 0x000fe400078e0056 */
[----:B------:R-:W-:Y:S01]  /*3740*/  @P0 IMAD.MOV.U32 R40, RZ, RZ, R81 ;  /* 0x000000ffff280224 */ /* 0x000fe200078e0051 */
[----:B------:R-:W-:Y:S06]  /*3750*/  BRA `(.L_x_1139) ;  /* 0x0000000000d47947 */ /* 0x000fec0003800000 */
.L_x_1140:
[----:B------:R-:W-:-:S04]  /*3760*/  IADD3 R72, PT, PT, R72, 0x1, RZ ;  /* 0x0000000148487810 */ /* 0x000fc80007ffe0ff */
[C---:B------:R-:W-:Y:S01]  /*3770*/  ISETP.NE.AND P0, PT, R72.reuse, RZ, PT ;  /* 0x000000ff4800720c */ /* 0x040fe20003f05270 */
[----:B------:R-:W-:-:S12]  /*3780*/  IMAD.WIDE.U32 R42, R72, -0x2daee0ad, RZ ;  /* 0xd2511f53482a7825 */ /* 0x000fd800078e00ff */
[----:B------:R-:W-:Y:S05]  /*3790*/  @P0 BRA `(.L_x_1141) ;  /* 0x0000000000200947 */ /* 0x000fea0003800000 */
[----:B------:R-:W-:-:S05]  /*37a0*/  VIADD R70, R70, 0x1 ;  /* 0x0000000146467836 */ /* 0x000fca0000000000 */
[----:B------:R-:W-:-:S13]  /*37b0*/  ISETP.NE.AND P0, PT, R70, RZ, PT ;  /* 0x000000ff4600720c */ /* 0x000fda0003f05270 */
[----:B------:R-:W-:Y:S02]  /*37c0*/  @!P0 VIADD R71, R71, 0x1 ;  /* 0x0000000147478836 */ /* 0x000fe40000000000 */
[----:B------:R-:W-:Y:S02]  /*37d0*/  @!P0 VIADD R40, R25, 0x1 ;  /* 0x0000000119288836 */ /* 0x000fe40000000000 */
[----:B------:R-:W-:Y:S01]  /*37e0*/  @!P0 IMAD.MOV.U32 R70, RZ, RZ, RZ ;  /* 0x000000ffff468224 */ /* 0x000fe200078e00ff */
[----:B------:R-:W-:-:S13]  /*37f0*/  ISETP.NE.AND P2, PT, R71, RZ, !P0 ;  /* 0x000000ff4700720c */ /* 0x000fda0004745270 */
[----:B------:R-:W-:-:S05]  /*3800*/  @P2 IADD3 R40, PT, PT, R25, RZ, RZ ;  /* 0x000000ff19282210 */ /* 0x000fca0007ffe0ff */
[----:B------:R-:W-:-:S07]  /*3810*/  @!P0 IMAD.MOV.U32 R25, RZ, RZ, R40 ;  /* 0x000000ffff198224 */ /* 0x000fce00078e0028 */
.L_x_1141:
        /* <DEDUP_REMOVED lines=40> */
[----:B------:R-:W-:-:S07]  /*3aa0*/  IMAD.MOV.U32 R40, RZ, RZ, R86 ;  /* 0x000000ffff287224 */ /* 0x000fce00078e0056 */
.L_x_1139:
[----:B------:R-:W-:Y:S01]  /*3ab0*/  I2FP.F32.U32 R41, R40 ;  /* 0x0000002800297245 */ /* 0x000fe20000201000 */
[----:B------:R-:W-:Y:S01]  /*3ac0*/  UMOV UR4, UR6 ;  /* 0x0000000600047c82 */ /* 0x000fe20008000000 */
[----:B------:R-:W-:Y:S01]  /*3ad0*/  ISETP.NE.AND P2, PT, R42, 0x1, PT ;  /* 0x000000012a00780c */ /* 0x000fe20003f45270 */
[C---:B-----5:R-:W-:Y:S01]  /*3ae0*/  IMAD.U32 R40, R36.reuse, 0x10000, RZ ;  /* 0x0001000024287824 */ /* 0x060fe200078e00ff */
[----:B------:R-:W-:Y:S01]  /*3af0*/  UMOV UR5, UR7 ;  /* 0x0000000700057c82 */ /* 0x000fe20008000000 */
[----:B------:R-:W-:Y:S01]  /*3b00*/  FFMA.FTZ R41, R41, R96, 1.1641532182693481445e-10 ;  /* 0x2f00000029297423 */ /* 0x000fe20000010060 */
[----:B------:R-:W-:Y:S01]  /*3b10*/  PRMT R36, R36, 0x7632, R36 ;  /* 0x0000763224247816 */ /* 0x000fe20000000024 */
[----:B------:R-:W-:Y:S01]  /*3b20*/  FMUL.FTZ R40, R40, UR5 ;  /* 0x0000000528287c20 */ /* 0x000fe20008410000 */
[----:B------:R-:W-:Y:S02]  /*3b30*/  IMAD.MOV.U32 R43, RZ, RZ, 0x2 ;  /* 0x00000002ff2b7424 */ /* 0x000fe400078e00ff */
        /* <DEDUP_REMOVED lines=10> */
[----:B------:R-:W-:Y:S02]  /*3be0*/  @!P0 IMAD.MOV.U32 R41, RZ, RZ, R83 ;  /* 0x000000ffff298224 */ /* 0x000fe400078e0053 */
[----:B------:R-:W-:Y:S02]  /*3bf0*/  @P0 VIADD R43, R42, 0x1 ;  /* 0x000000012a2b0836 */ /* 0x000fe40000000000 */
[----:B------:R-:W-:Y:S01]  /*3c00*/  @P0 IMAD.MOV.U32 R41, RZ, RZ, R81 ;  /* 0x000000ffff290224 */ /* 0x000fe200078e0051 */
[----:B------:R-:W-:Y:S06]  /*3c10*/  BRA `(.L_x_1142) ;  /* 0x0000000000d87947 */ /* 0x000fec0003800000 */
.L_x_1143:
        /* <DEDUP_REMOVED lines=12> */
.L_x_1144:
        /* <DEDUP_REMOVED lines=39> */
[----:B------:R-:W-:Y:S01]  /*3f50*/  LOP3.LUT R83, R42, UR31, R41, 0x96, !PT ;  /* 0x0000001f2a537c12 */ /* 0x000fe2000f8e9629 */
[----:B------:R-:W-:Y:S01]  /*3f60*/  IMAD.MOV.U32 R41, RZ, RZ, R46 ;  /* 0x000000ffff297224 */ /* 0x000fe200078e002e */
[----:B------:R-:W-:-:S07]  /*3f70*/  MOV R46, R40 ;  /* 0x00000028002e7202 */ /* 0x000fce0000000f00 */
.L_x_1142:
[----:B------:R-:W-:Y:S01]  /*3f80*/  I2FP.F32.U32 R41, R41 ;  /* 0x0000002900297245 */ /* 0x000fe20000201000 */
[----:B------:R-:W-:Y:S01]  /*3f90*/  IMAD.U32 R40, R28, 0x10000, RZ ;  /* 0x000100001c287824 */ /* 0x000fe200078e00ff */
[----:B------:R-:W-:Y:S01]  /*3fa0*/  ISETP.NE.AND P2, PT, R43, 0x1, PT ;  /* 0x000000012b00780c */ /* 0x000fe20003f45270 */
[----:B------:R-:W-:Y:S02]  /*3fb0*/  @P1 IMAD.U32 R84, R32, 0x10000, RZ ;  /* 0x0001000020541824 */ /* 0x000fe400078e00ff */
[----:B------:R-:W-:Y:S01]  /*3fc0*/  FFMA.FTZ R41, R41, R96, 1.1641532182693481445e-10 ;  /* 0x2f00000029297423 */ /* 0x000fe20000010060 */
[----:B------:R-:W-:-:S04]  /*3fd0*/  FMUL.FTZ R40, R40, UR5 ;  /* 0x0000000528287c20 */ /* 0x000fc80008410000 */
[----:B------:R-:W-:Y:S01]  /*3fe0*/  FSETP.GTU.FTZ.AND P0, PT, R41, UR4, PT ;  /* 0x0000000429007c0b */ /* 0x000fe2000bf1c000 */
[----:B------:R-:W-:-:S03]  /*3ff0*/  IMAD.MOV.U32 R41, RZ, RZ, R82 ;  /* 0x000000ffff297224 */ /* 0x000fc600078e0052 */
[----:B------:R-:W-:-:S05]  /*4000*/  FSEL R40, R40, RZ, !P0 ;  /* 0x000000ff28287208 */ /* 0x000fca0004000000 */
[----:B------:R-:W-:Y:S01]  /*4010*/  FADD.FTZ R73, R73, R40 ;  /* 0x0000002849497221 */ /* 0x000fe20000010000 */
[----:B------:R-:W-:-:S03]  /*4020*/  IMAD.MOV.U32 R40, RZ, RZ, 0x2 ;  /* 0x00000002ff287424 */ /* 0x000fc600078e00ff */
        /* <DEDUP_REMOVED lines=13> */
.L_x_1146:
        /* <DEDUP_REMOVED lines=12> */
.L_x_1147:
        /* <DEDUP_REMOVED lines=40> */
[----:B------:R-:W-:Y:S02]  /*4440*/  IMAD.MOV.U32 R46, RZ, RZ, R40 ;  /* 0x000000ffff2e7224 */ /* 0x000fe400078e0028 */
[----:B------:R-:W-:-:S07]  /*4450*/  HFMA2 R40, -RZ, RZ, 0, 0 ;  /* 0x00000000ff287431 */ /* 0x000fce00000001ff */
.L_x_1145:
[----:B------:R-:W-:Y:S01]  /*4460*/  I2FP.F32.U32 R41, R41 ;  /* 0x0000002900297245 */ /* 0x000fe20000201000 */
[----:B------:R-:W-:Y:S01]  /*4470*/  IMAD.U32 R36, R36, 0x10000, RZ ;  /* 0x0001000024247824 */ /* 0x000fe200078e00ff */
[----:B------:R-:W-:Y:S01]  /*4480*/  ISETP.NE.AND P2, PT, R40, 0x1, PT ;  /* 0x000000012800780c */ /* 0x000fe20003f45270 */
[----:B------:R-:W-:Y:S02]  /*4490*/  IMAD.MOV.U32 R42, RZ, RZ, 0x2 ;  /* 0x00000002ff2a7424 */ /* 0x000fe400078e00ff */
        /* <DEDUP_REMOVED lines=16> */
.L_x_1149:
        /* <DEDUP_REMOVED lines=12> */
.L_x_1150:
        /* <DEDUP_REMOVED lines=39> */
[----:B------:R-:W-:Y:S01]  /*48d0*/  IMAD.MOV.U32 R41, RZ, RZ, R46 ;  /* 0x000000ffff297224 */ /* 0x000fe200078e002e */
[----:B------:R-:W-:Y:S01]  /*48e0*/  MOV R46, R40 ;  /* 0x00000028002e7202 */ /* 0x000fe20000000f00 */
[----:B------:R-:W-:-:S07]  /*48f0*/  IMAD.MOV.U32 R42, RZ, RZ, RZ ;  /* 0x000000ffff2a7224 */ /* 0x000fce00078e00ff */
.L_x_1148:
[----:B------:R-:W-:Y:S02]  /*4900*/  I2FP.F32.U32 R41, R41 ;  /* 0x0000002900297245 */ /* 0x000fe40000201000 */
[----:B------:R-:W-:Y:S02]  /*4910*/  PRMT R40, R28, 0x7632, R40 ;  /* 0x000076321c287816 */ /* 0x000fe40000000028 */
[----:B------:R-:W-:Y:S01]  /*4920*/  ISETP.NE.AND P2, PT, R42, 0x1, PT ;  /* 0x000000012a00780c */ /* 0x000fe20003f45270 */
[----:B------:R-:W-:Y:S02]  /*4930*/  FFMA.FTZ R41, R41, R96, 1.1641532182693481445e-10 ;  /* 0x2f00000029297423 */ /* 0x000fe40000010060 */
[----:B------:R-:W-:-:S03]  /*4940*/  IMAD.U32 R40, R40, 0x10000, RZ ;  /* 0x0001000028287824 */ /* 0x000fc600078e00ff */
[----:B------:R-:W-:Y:S01]  /*4950*/  FSETP.GTU.FTZ.AND P0, PT, R41, UR4, PT ;  /* 0x0000000429007c0b */ /* 0x000fe2000bf1c000 */
[----:B------:R-:W-:Y:S01]  /*4960*/  FMUL.FTZ R40, R40, UR5 ;  /* 0x0000000528287c20 */ /* 0x000fe20008410000 */
[----:B------:R-:W-:Y:S02]  /*4970*/  @P1 PRMT R41, R32, 0x7632, R41 ;  /* 0x0000763220291816 */ /* 0x000fe40000000029 */
[----:B------:R-:W-:Y:S02]  /*4980*/  SEL R74, RZ, 0x1, P0 ;  /* 0x00000001ff4a7807 */ /* 0x000fe40000000000 */
[----:B------:R-:W-:Y:S01]  /*4990*/  FSEL R43, R40, RZ, !P0 ;  /* 0x000000ff282b7208 */ /* 0x000fe20004000000 */
[----:B------:R-:W-:Y:S02]  /*49a0*/  @P1 IMAD.U32 R41, R41, 0x10000, RZ ;  /* 0x0001000029291824 */ /* 0x000fe400078e00ff */
[----:B------:R-:W-:Y:S02]  /*49b0*/  IMAD.MOV.U32 R40, RZ, RZ, 0x2 ;  /* 0x00000002ff287424 */ /* 0x000fe400078e00ff */
        /* <DEDUP_REMOVED lines=14> */
.L_x_1152:
        /* <DEDUP_REMOVED lines=12> */
.L_x_1153:
[----:B------:R-:W-:Y:S01]  /*4b60*/  IMAD.WIDE.U32 R42, R71, -0x326172a9, RZ ;  /* 0xcd9e8d57472a7825 */ /* 0x000fe200078e00ff */
[----:B------:R-:W-:-:S03]  /*4b70*/  LOP3.LUT R40, R25, UR9, R77, 0x96, !PT ;  /* 0x0000000919287c12 */ /* 0x000fc6000f8e964d */
[----:B------:R-:W-:Y:S01]  /*4b80*/  IMAD.MOV.U32 R36, RZ, RZ, R46 ;  /* 0x000000ffff247224 */ /* 0x000fe200078e002e */
        /* <DEDUP_REMOVED lines=36> */
[----:B------:R-:W-:Y:S02]  /*4dd0*/  IMAD.MOV.U32 R46, RZ, RZ, R40 ;  /* 0x000000ffff2e7224 */ /* 0x000fe400078e0028 */
[----:B------:R-:W-:Y:S01]  /*4de0*/  HFMA2 R40, -RZ, RZ, 0, 0 ;  /* 0x00000000ff287431 */ /* 0x000fe200000001ff */
[----:B------:R-:W-:-:S07]  /*4df0*/  LOP3.LUT R83, R42, UR31, R41, 0x96, !PT ;  /* 0x0000001f2a537c12 */ /* 0x000fce000f8e9629 */
.L_x_1151:
[----:B------:R-:W-:Y:S01]  /*4e00*/  I2FP.F32.U32 R41, R36 ;  /* 0x0000002400297245 */ /* 0x000fe20000201000 */
[C---:B------:R-:W-:Y:S01]  /*4e10*/  IMAD.U32 R36, R37.reuse, 0x10000, RZ ;  /* 0x0001000025247824 */ /* 0x040fe200078e00ff */
[----:B------:R-:W-:Y:S02]  /*4e20*/  ISETP.NE.AND P2, PT, R40, 0x1, PT ;  /* 0x000000012800780c */ /* 0x000fe40003f45270 */
[----:B------:R-:W-:Y:S01]  /*4e30*/  PRMT R78, R37, 0x7632, R78 ;  /* 0x00007632254e7816 */ /* 0x000fe2000000004e */
[----:B------:R-:W-:Y:S01]  /*4e40*/  FFMA.FTZ R41, R41, R96, 1.1641532182693481445e-10 ;  /* 0x2f00000029297423 */ /* 0x000fe20000010060 */
[----:B------:R-:W-:Y:S01]  /*4e50*/  FMUL.FTZ R36, R36, UR5 ;  /* 0x0000000524247c20 */ /* 0x000fe20008410000 */
[----:B------:R-:W-:-:S03]  /*4e60*/  IMAD.MOV.U32 R37, RZ, RZ, R82 ;  /* 0x000000ffff257224 */ /* 0x000fc600078e0052 */
[----:B------:R-:W-:Y:S01]  /*4e70*/  FSETP.GTU.FTZ.AND P0, PT, R41, UR4, PT ;  /* 0x0000000429007c0b */ /* 0x000fe2000bf1c000 */
[----:B------:R-:W-:-:S03]  /*4e80*/  IMAD.MOV.U32 R41, RZ, RZ, 0x2 ;  /* 0x00000002ff297424 */ /* 0x000fc600078e00ff */
        /* <DEDUP_REMOVED lines=12> */
.L_x_1155:
        /* <DEDUP_REMOVED lines=12> */
.L_x_1156:
        /* <DEDUP_REMOVED lines=42> */
.L_x_1154:
        /* <DEDUP_REMOVED lines=24> */
.L_x_1158:
        /* <DEDUP_REMOVED lines=12> */
.L_x_1159:
        /* <DEDUP_REMOVED lines=42> */
.L_x_1157:
[----:B------:R-:W-:Y:S01]  /*5790*/  ISETP.NE.AND P3, PT, R36, 0x1, PT ;  /* 0x000000012400780c */ /* 0x000fe20003f65270 */
[----:B------:R-:W-:Y:S01]  /*57a0*/  IMAD.U32 R78, R78, 0x10000, RZ ;  /* 0x000100004e4e7824 */ /* 0x000fe200078e00ff */
[----:B------:R-:W-:Y:S01]  /*57b0*/  I2FP.F32.U32 R37, R37 ;  /* 0x0000002500257245 */ /* 0x000fe20000201000 */
[----:B------:R-:W-:Y:S02]  /*57c0*/  IMAD.MOV.U32 R40, RZ, RZ, 0x2 ;  /* 0x00000002ff287424 */ /* 0x000fe400078e00ff */
[----:B------:R-:W-:Y:S02]  /*57d0*/  FMUL.FTZ R78, R78, UR5 ;  /* 0x000000054e4e7c20 */ /* 0x000fe40008410000 */
[----:B------:R-:W-:-:S05]  /*57e0*/  FFMA.FTZ R37, R37, R96, 1.1641532182693481445e-10 ;  /* 0x2f00000025257423 */ /* 0x000fca0000010060 */
        /* <DEDUP_REMOVED lines=13> */
.L_x_1161:
        /* <DEDUP_REMOVED lines=12> */
.L_x_1162:
        /* <DEDUP_REMOVED lines=42> */
.L_x_1160:
        /* <DEDUP_REMOVED lines=26> */
.L_x_1164:
        /* <DEDUP_REMOVED lines=12> */
.L_x_1165:
        /* <DEDUP_REMOVED lines=42> */
.L_x_1163:
        /* <DEDUP_REMOVED lines=20> */
.L_x_1167:
        /* <DEDUP_REMOVED lines=12> */
.L_x_1168:
        /* <DEDUP_REMOVED lines=42> */
.L_x_1166:
[----:B------:R-:W-:Y:S01]  /*65c0*/  I2FP.F32.U32 R37, R37 ;  /* 0x0000002500257245 */ /* 0x000fe20000201000 */
[----:B------:R-:W-:Y:S02]  /*65d0*/  IMAD.U32 R36, R30, 0x10000, RZ ;  /* 0x000100001e247824 */ /* 0x000fe400078e00ff */
[----:B------:R-:W-:Y:S02]  /*65e0*/  @P1 IMAD.U32 R89, R34, 0x10000, RZ ;  /* 0x0001000022591824 */ /* 0x000fe400078e00ff */
[----:B------:R-:W-:Y:S01]  /*65f0*/  FFMA.FTZ R37, R37, R96, 1.1641532182693481445e-10 ;  /* 0x2f00000025257423 */ /* 0x000fe20000010060 */
[----:B------:R-:W-:-:S04]  /*6600*/  FMUL.FTZ R36, R36, UR5 ;  /* 0x0000000524247c20 */ /* 0x000fc80008410000 */
[----:B------:R-:W-:Y:S01]  /*6610*/  FSETP.GTU.FTZ.AND P0, PT, R37, UR4, PT ;  /* 0x0000000425007c0b */ /* 0x000fe2000bf1c000 */
[----:B------:R-:W-:-:S03]  /*6620*/  IMAD.MOV.U32 R37, RZ, RZ, R82 ;  /* 0x000000ffff257224 */ /* 0x000fc600078e0052 */
[----:B------:R-:W-:-:S05]  /*6630*/  FSEL R36, R36, RZ, !P0 ;  /* 0x000000ff24247208 */ /* 0x000fca0004000000 */
[----:B------:R-:W-:Y:S01]  /*6640*/  FADD.FTZ R36, R77, R36 ;  /* 0x000000244d247221 */ /* 0x000fe20000010000 */
[----:B------:R-:W-:Y:S02]  /*6650*/  SEL R77, RZ, 0x1, P0 ;  /* 0x00000001ff4d7807 */ /* 0x000fe40000000000 */
[----:B------:R-:W-:Y:S01]  /*6660*/  ISETP.NE.AND P0, PT, R40, 0x1, PT ;  /* 0x000000012800780c */ /* 0x000fe20003f05270 */
[----:B------:R-:W-:Y:S01]  /*6670*/  @P1 FADD.FTZ R89, R89, R36 ;  /* 0x0000002459591221 */ /* 0x000fe20000010000 */
[----:B------:R-:W-:Y:S01]  /*6680*/  @!P1 MOV R89, R36 ;  /* 0x0000002400599202 */ /* 0x000fe20000000f00 */
[----:B------:R-:W-:-:S03]  /*6690*/  IMAD.MOV.U32 R36, RZ, RZ, 0x2 ;  /* 0x00000002ff247424 */ /* 0x000fc600078e00ff */
        /* <DEDUP_REMOVED lines=10> */
.L_x_1170:
        /* <DEDUP_REMOVED lines=12> */
.L_x_1171:
        /* <DEDUP_REMOVED lines=42> */
.L_x_1169:
        /* <DEDUP_REMOVED lines=19> */
.L_x_1173:
        /* <DEDUP_REMOVED lines=12> */
.L_x_1174:
        /* <DEDUP_REMOVED lines=42> */
.L_x_1172:
        /* <DEDUP_REMOVED lines=8> */
[----:B------:R-:W-:Y:S02]  /*6fb0*/  ISETP.NE.AND P4, PT, R40, 0x1, PT ;  /* 0x000000012800780c */ /* 0x000fe40003f85270 */
[----:B------:R-:W-:Y:S01]  /*6fc0*/  @P1 PRMT R36, R34, 0x7632, R36 ;  /* 0x0000763222241816 */ /* 0x000fe20000000024 */
[----:B------:R-:W-:Y:S01]  /*6fd0*/  FADD.FTZ R38, R38, R41 ;  /* 0x0000002926267221 */ /* 0x000fe20000010000 */
[----:B------:R-:W-:-:S03]  /*6fe0*/  IMAD.MOV.U32 R41, RZ, RZ, 0x2 ;  /* 0x00000002ff297424 */ /* 0x000fc600078e00ff */
        /* <DEDUP_REMOVED lines=14> */
.L_x_1176:
        /* <DEDUP_REMOVED lines=12> */
.L_x_1177:
        /* <DEDUP_REMOVED lines=42> */
.L_x_1175:
[----:B------:R-:W-:Y:S01]  /*7430*/  I2FP.F32.U32 R37, R37 ;  /* 0x0000002500257245 */ /* 0x000fe20000201000 */
[----:B------:R-:W-:Y:S01]  /*7440*/  IMAD.U32 R36, R39, 0x10000, RZ ;  /* 0x0001000027247824 */ /* 0x000fe200078e00ff */
[----:B------:R-:W-:Y:S01]  /*7450*/  ISETP.NE.AND P5, PT, R41, 0x1, PT ;  /* 0x000000012900780c */ /* 0x000fe20003fa5270 */
[----:B------:R-:W-:Y:S01]  /*7460*/  IMAD.MOV.U32 R38, RZ, RZ, R82 ;  /* 0x000000ffff267224 */ /* 0x000fe200078e0052 */
[----:B------:R-:W-:Y:S01]  /*7470*/  PRMT R80, R39, 0x7632, R80 ;  /* 0x0000763227507816 */ /* 0x000fe20000000050 */
[----:B------:R-:W-:Y:S01]  /*7480*/  FFMA.FTZ R37, R37, R96, 1.1641532182693481445e-10 ;  /* 0x2f00000025257423 */ /* 0x000fe20000010060 */
[----:B------:R-:W-:Y:S01]  /*7490*/  FMUL.FTZ R36, R36, UR5 ;  /* 0x0000000524247c20 */ /* 0x000fe20008410000 */
[----:B------:R-:W-:-:S03]  /*74a0*/  IMAD.MOV.U32 R39, RZ, RZ, 0x2 ;  /* 0x00000002ff277424 */ /* 0x000fc600078e00ff */
        /* <DEDUP_REMOVED lines=12> */
.L_x_1179:
        /* <DEDUP_REMOVED lines=12> */
.L_x_1180:
        /* <DEDUP_REMOVED lines=42> */
.L_x_1178:
[----:B------:R-:W-:Y:S01]  /*78d0*/  I2FP.F32.U32 R37, R38 ;  /* 0x0000002600257245 */ /* 0x000fe20000201000 */
[----:B------:R-:W-:Y:S02]  /*78e0*/  IMAD.U32 R36, R31, 0x10000, RZ ;  /* 0x000100001f247824 */ /* 0x000fe400078e00ff */
[----:B------:R-:W-:Y:S02]  /*78f0*/  @P1 IMAD.U32 R40, R35, 0x10000, RZ ;  /* 0x0001000023281824 */ /* 0x000fe400078e00ff */
[----:B------:R-:W-:Y:S01]  /*7900*/  FFMA.FTZ R37, R37, R96, 1.1641532182693481445e-10 ;  /* 0x2f00000025257423 */ /* 0x000fe20000010060 */
[----:B------:R-:W-:-:S04]  /*7910*/  FMUL.FTZ R36, R36, UR5 ;  /* 0x0000000524247c20 */ /* 0x000fc80008410000 */
[----:B------:R-:W-:Y:S01]  /*7920*/  FSETP.GTU.FTZ.AND P5, PT, R37, UR4, PT ;  /* 0x0000000425007c0b */ /* 0x000fe2000bfbc000 */
[----:B------:R-:W-:-:S03]  /*7930*/  IMAD.MOV.U32 R37, RZ, RZ, R82 ;  /* 0x000000ffff257224 */ /* 0x000fc600078e0052 */
[----:B------:R-:W-:Y:S02]  /*7940*/  FSEL R38, R36, RZ, !P5 ;  /* 0x000000ff24267208 */ /* 0x000fe40006800000 */
[----:B------:R-:W-:Y:S02]  /*7950*/  SEL R36, RZ, 0x1, P5 ;  /* 0x00000001ff247807 */ /* 0x000fe40002800000 */
[----:B------:R-:W-:Y:S01]  /*7960*/  ISETP.NE.AND P5, PT, R39, 0x1, PT ;  /* 0x000000012700780c */ /* 0x000fe20003fa5270 */
[----:B------:R-:W-:-:S04]  /*7970*/  FADD.FTZ R79, R79, R38 ;  /* 0x000000264f4f7221 */ /* 0x000fc80000010000 */
[--C-:B------:R-:W-:Y:S01]  /*7980*/  @P1 FADD.FTZ R91, R40, R79.reuse ;  /* 0x0000004f285b1221 */ /* 0x100fe20000010000 */
[----:B------:R-:W-:Y:S01]  /*7990*/  @!P1 MOV R91, R79 ;  /* 0x0000004f005b9202 */ /* 0x000fe20000000f00 */
[----:B------:R-:W-:Y:S01]  /*79a0*/  IMAD.MOV.U32 R40, RZ, RZ, 0x2 ;  /* 0x00000002ff287424 */ /* 0x000fe200078e00ff */
[----:B------:R-:W-:Y:S02]  /*79b0*/  PRMT R79, R36, 0x7610, R79 ;  /* 0x00007610244f7816 */ /* 0x000fe4000000004f */
[----:B------:R-:W-:-:S03]  /*79c0*/  F2FP.BF16.F32.PACK_AB R100, RZ, R91 ;  /* 0x0000005bff64723e */ /* 0x000fc600000010ff */
        /* <DEDUP_REMOVED lines=9> */
.L_x_1182:
        /* <DEDUP_REMOVED lines=12> */
.L_x_1183:
        /* <DEDUP_REMOVED lines=40> */
[----:B------:R-:W-:Y:S02]  /*7da0*/  IMAD.MOV.U32 R37, RZ, RZ, R46 ;  /* 0x000000ffff257224 */ /* 0x000fe400078e002e */
[----:B------:R-:W-:-:S07]  /*7db0*/  IMAD.MOV.U32 R46, RZ, RZ, R36 ;  /* 0x000000ffff2e7224 */ /* 0x000fce00078e0024 */
.L_x_1181:
[----:B------:R-:W-:Y:S01]  /*7dc0*/  I2FP.F32.U32 R37, R37 ;  /* 0x0000002500257245 */ /* 0x000fe20000201000 */
[----:B------:R-:W-:Y:S01]  /*7dd0*/  IMAD.U32 R80, R80, 0x10000, RZ ;  /* 0x0001000050507824 */ /* 0x000fe200078e00ff */
[----:B------:R-:W-:Y:S01]  /*7de0*/  ISETP.NE.AND P6, PT, R40, 0x1, PT ;  /* 0x000000012800780c */ /* 0x000fe20003fc5270 */
[----:B------:R-:W-:Y:S02]  /*7df0*/  IMAD.MOV.U32 R108, RZ, RZ, 0x2 ;  /* 0x00000002ff6c7424 */ /* 0x000fe400078e00ff */
[----:B------:R-:W-:Y:S01]  /*7e00*/  FFMA.FTZ R37, R37, R96, 1.1641532182693481445e-10 ;  /* 0x2f00000025257423 */ /* 0x000fe20000010060 */
[----:B------:R-:W-:Y:S01]  /*7e10*/  FMUL.FTZ R80, R80, UR5 ;  /* 0x0000000550507c20 */ /* 0x000fe20008410000 */
[----:B------:R-:W-:-:S03]  /*7e20*/  IMAD.MOV.U32 R38, RZ, RZ, R82 ;  /* 0x000000ffff267224 */ /* 0x000fc600078e0052 */
        /* <DEDUP_REMOVED lines=12> */
.L_x_1185:
[----:B------:R-:W-:-:S04]  /*7ef0*/  IADD3 R72, PT, PT, R72, 0x1, RZ ;  /* 0x0000000148487810 */ /* 0x000fc80007ffe0ff */
[C---:B------:R-:W-:Y:S01]  /*7f00*/  ISETP.NE.AND P6, PT, R72.reuse, RZ, PT ;  /* 0x000000ff4800720c */ /* 0x040fe20003fc5270 */
[----:B------:R-:W-:-:S12]  /*7f10*/  IMAD.WIDE.U32 R40, R72, -0x2daee0ad, RZ ;  /* 0xd2511f5348287825 */ /* 0x000fd800078e00ff */
[----:B------:R-:W-:Y:S05]  /*7f20*/  @P6 BRA `(.L_x_1186) ;  /* 0x0000000000286947 */ /* 0x000fea0003800000 */
[----:B------:R-:W-:Y:S01]  /*7f30*/  VIADD R70, R70, 0x1 ;  /* 0x0000000146467836 */ /* 0x000fe20000000000 */
[----:B------:R-:W-:-:S04]  /*7f40*/  P2R R36, PR, RZ, 0x1 ;  /* 0x00000001ff247803 */ /* 0x000fc80000000000 */
        /* <DEDUP_REMOVED lines=8> */
.L_x_1186:
        /* <DEDUP_REMOVED lines=41> */
[----:B------:R-:W-:-:S07]  /*8260*/  MOV R46, R36 ;  /* 0x00000024002e7202 */ /* 0x000fce0000000f00 */
.L_x_1184:
[----:B------:R-:W-:Y:S02]  /*8270*/  I2FP.F32.U32 R37, R38 ;  /* 0x0000002600257245 */ /* 0x000fe40000201000 */
[----:B------:R-:W-:Y:S02]  /*8280*/  PRMT R36, R31, 0x7632, R36 ;  /* 0x000076321f247816 */ /* 0x000fe40000000024 */
[----:B------:R-:W-:Y:S01]  /*8290*/  PRMT R38, R101, 0x5410, R102 ;  /* 0x0000541065267816 */ /* 0x000fe20000000066 */
[----:B------:R-:W-:Y:S02]  /*82a0*/  FFMA.FTZ R37, R37, R96, 1.1641532182693481445e-10 ;  /* 0x2f00000025257423 */ /* 0x000fe40000010060 */
[----:B------:R-:W-:-:S03]  /*82b0*/  IMAD.U32 R36, R36, 0x10000, RZ ;  /* 0x0001000024247824 */ /* 0x000fc600078e00ff */
[----:B------:R-:W-:Y:S01]  /*82c0*/  FSETP.GTU.FTZ.AND P6, PT, R37, UR4, PT ;  /* 0x0000000425007c0b */ /* 0x000fe2000bfdc000 */
[----:B------:R-:W-:Y:S01]  /*82d0*/  FMUL.FTZ R36, R36, UR5 ;  /* 0x0000000524247c20 */ /* 0x000fe20008410000 */
[----:B------:R-:W-:-:S04]  /*82e0*/  @P1 PRMT R37, R35, 0x7632, R37 ;  /* 0x0000763223251816 */ /* 0x000fc80000000025 */
[----:B------:R-:W-:Y:S01]  /*82f0*/  FSEL R39, R36, RZ, !P6 ;  /* 0x000000ff24277208 */ /* 0x000fe20007000000 */
[----:B------:R-:W-:Y:S01]  /*8300*/  @P1 IMAD.U32 R37, R37, 0x10000, RZ ;  /* 0x0001000025251824 */ /* 0x000fe200078e00ff */
[----:B------:R-:W-:-:S03]  /*8310*/  SEL R36, RZ, 0x1, P6 ;  /* 0x00000001ff247807 */ /* 0x000fc60003000000 */
[----:B------:R-:W-:-:S04]  /*8320*/  FADD.FTZ R80, R80, R39 ;  /* 0x0000002750507221 */ /* 0x000fc80000010000 */
[----:B------:R-:W-:Y:S01]  /*8330*/  @P1 FADD.FTZ R94, R80, R37 ;  /* 0x00000025505e1221 */ /* 0x000fe20000010000 */
[----:B------:R-:W-:Y:S02]  /*8340*/  @!P1 MOV R94, R80 ;  /* 0x00000050005e9202 */ /* 0x000fe40000000f00 */
[----:B------:R-:W-:Y:S02]  /*8350*/  PRMT R80, R36, 0x7610, R80 ;  /* 0x0000761024507816 */ /* 0x000fe40000000050 */
[----:B------:R-:W-:Y:S02]  /*8360*/  F2FP.BF16.F32.PACK_AB R39, RZ, R94 ;  /* 0x0000005eff27723e */ /* 0x000fe400000010ff */
[----:B------:R-:W-:Y:S02]  /*8370*/  PRMT R37, R99, 0x5410, R98 ;  /* 0x0000541063257816 */ /* 0x000fe40000000062 */
[----:B------:R-:W-:Y:S02]  /*8380*/  PRMT R36, R97, 0x5410, R93 ;  /* 0x0000541061247816 */ /* 0x000fe4000000005d */
[----:B------:R-:W-:-:S07]  /*8390*/  PRMT R39, R100, 0x5410, R39 ;  /* 0x0000541064277816 */ /* 0x000fce0000000027 */
.L_x_1138:
[----:B------:R-:W0:Y:S01]  /*83a0*/  LDC.64 R40, c[0x0][0x3a8] ;  /* 0x0000ea00ff287b82 */ /* 0x000e220000000a00 */
[----:B------:R-:W-:Y:S02]  /*83b0*/  SEL R103, RZ, 0x100, !P0 ;  /* 0x00000100ff677807 */ /* 0x000fe40004000000 */
[----:B------:R-:W-:Y:S02]  /*83c0*/  ISETP.NE.U32.AND P0, PT, RZ, UR16, PT ;  /* 0x00000010ff007c0c */ /* 0x000fe4000bf05070 */
[----:B------:R-:W-:Y:S02]  /*83d0*/  SEL R97, RZ, 0x1000000, !P5 ;  /* 0x01000000ff617807 */ /* 0x000fe40006800000 */
[----:B------:R-:W-:Y:S01]  /*83e0*/  SEL R100, RZ, 0x10000, !P4 ;  /* 0x00010000ff647807 */ /* 0x000fe20006000000 */
[----:B------:R-:W1:Y:S01]  /*83f0*/  LDC.64 R42, c[0x0][0x3b0] ;  /* 0x0000ec00ff2a7b82 */ /* 0x000e620000000a00 */
[----:B------:R-:W-:Y:S02]  /*8400*/  ISETP.NE.AND P5, PT, R86, RZ, PT ;  /* 0x000000ff5600720c */ /* 0x000fe40003fa5270 */
[----:B------:R-:W-:-:S02]  /*8410*/  ISETP.NE.AND P4, PT, R95, RZ, PT ;  /* 0x000000ff5f00720c */ /* 0x000fc40003f85270 */
[----:B------:R-:W-:Y:S02]  /*8420*/  ISETP.NE.AND.EX P0, PT, RZ, UR17, PT, P0 ;  /* 0x00000011ff007c0c */ /* 0x000fe4000bf05300 */
[----:B------:R-:W-:Y:S01]  /*8430*/  ISETP.NE.AND P6, PT, R47, RZ, PT ;  /* 0x000000ff2f00720c */ /* 0x000fe20003fc5270 */
[----:B------:R-:W2:Y:S01]  /*8440*/  @P1 LDC.64 R104, c[0x0][0x3a0] ;  /* 0x0000e800ff681b82 */ /* 0x000ea20000000a00 */
[----:B------:R-:W-:Y:S02]  /*8450*/  SEL R93, RZ, 0x1000000, !P2 ;  /* 0x01000000ff5d7807 */ /* 0x000fe40005000000 */
[----:B------:R-:W-:Y:S02]  /*8460*/  SEL R86, RZ, 0x10000, !P4 ;  /* 0x00010000ff567807 */ /* 0x000fe40006000000 */
[----:B------:R-:W-:Y:S02]  /*8470*/  SEL R47, RZ, 0x100, !P5 ;  /* 0x00000100ff2f7807 */ /* 0x000fe40006800000 */
[----:B------:R-:W-:Y:S01]  /*8480*/  LOP3.LUT R103, R103, R97, R100, 0xfe, !PT ;  /* 0x0000006167677212 */ /* 0x000fe200078efe64 */
[----:B0-----:R-:W-:Y:S01]  /*8490*/  IMAD.WIDE.U32 R100, R85, 0x10, R40 ;  /* 0x0000001055647825 */ /* 0x001fe200078e0028 */
[----:B------:R-:W-:Y:S01]  /*84a0*/  LOP3.LUT R47, R47, R93, R86, 0xfe, !PT ;  /* 0x0000005d2f2f7212 */ /* 0x000fe200078efe56 */
[----:B------:R-:W0:Y:S01]  /*84b0*/  @P0 LDC.64 R98, c[0x0][0x398] ;  /* 0x0000e600ff620b82 */ /* 0x000e220000000a00 */
[----:B------:R-:W-:Y:S01]  /*84c0*/  SEL R102, RZ, 0x1, !P3 ;  /* 0x00000001ff667807 */ /* 0x000fe20005800000 */
[----:B------:R-:W-:Y:S01]  /*84d0*/  VIADD R93, R85, 0x100 ;  /* 0x00000100555d7836 */ /* 0x000fe20000000000 */
[----:B------:R-:W-:Y:S01]  /*84e0*/  SEL R86, RZ, 0x1, !P6 ;  /* 0x00000001ff567807 */ /* 0x000fe20007000000 */
[----:B------:R1:W-:Y:S01]  /*84f0*/  STG.E.128 desc[UR10][R100.64], R36 ;  /* 0x0000002464007986 */ /* 0x0003e2000c101d0a */
[----:B------:R-:W-:-:S02]  /*8500*/  LOP3.LUT R103, R103, R102, RZ, 0xfc, !PT ;  /* 0x0000006667677212 */ /* 0x000fc400078efcff */
[----:B------:R-:W-:Y:S01]  /*8510*/  LOP3.LUT R102, R47, R86, RZ, 0xfc, !PT ;  /* 0x000000562f667212 */ /* 0x000fe200078efcff */
[----:B-1----:R-:W-:-:S04]  /*8520*/  IMAD.WIDE.U32 R36, R85, 0x8, R42 ;  /* 0x0000000855247825 */ /* 0x002fc800078e002a */
[C---:B------:R-:W-:Y:S01]  /*8530*/  IMAD.WIDE.U32 R100, R93.reuse, 0x10, R44 ;  /* 0x000000105d647825 */ /* 0x040fe200078e002c */
[----:B------:R1:W-:Y:S03]  /*8540*/  STG.E.64 desc[UR10][R36.64], R102 ;  /* 0x0000006624007986 */ /* 0x0003e6000c101b0a */
[----:B--2---:R-:W-:-:S04]  /*8550*/  @P1 IMAD.WIDE.U32 R38, R93, 0x10, R104 ;  /* 0x000000105d261825 */ /* 0x004fc800078e0068 */
[----:B0-----:R-:W-:Y:S01]  /*8560*/  @P0 IMAD.WIDE.U32 R98, R93, 0x10, R98 ;  /* 0x000000105d620825 */ /* 0x001fe200078e0062 */
[----:B-1----:R-:W-:Y:S06]  /*8570*/  @!P0 BRA `(.L_x_1187) ;  /* 0x0000000000508947 */ /* 0x002fec0003800000 */
[----:B------:R-:W-:Y:S01]  /*8580*/  IMAD.U32 R86, R79, 0x10000, RZ ;  /* 0x000100004f567824 */ /* 0x000fe200078e00ff */
        /* <DEDUP_REMOVED lines=19> */
.L_x_1187:
[----:B------:R1:W5:Y:S04]  /*86c0*/  @P1 LDG.E.128 R32, desc[UR10][R38.64] ;  /* 0x0000000a26201981 */ /* 0x000368000c1e1d00 */
[----:B------:R1:W5:Y:S04]  /*86d0*/  @P0 LDG.E.128 R28, desc[UR10][R98.64] ;  /* 0x0000000a621c0981 */ /* 0x000368000c1e1d00 */
[----:B0-----:R1:W5:Y:S01]  /*86e0*/  LDG.E.128 R36, desc[UR10][R100.64] ;  /* 0x0000000a64247981 */ /* 0x001362000c1e1d00 */
        /* <DEDUP_REMOVED lines=16> */
.L_x_1190:
        /* <DEDUP_REMOVED lines=12> */
.L_x_1191:
        /* <DEDUP_REMOVED lines=42> */
.L_x_1189:
[----:B------:R-:W-:Y:S01]  /*8b50*/  I2FP.F32.U32 R47, R47 ;  /* 0x0000002f002f7245 */ /* 0x000fe20000201000 */
[----:B-----5:R-:W-:Y:S01]  /*8b60*/  IMAD.U32 R46, R36, 0x10000, RZ ;  /* 0x00010000242e7824 */ /* 0x020fe200078e00ff */
[----:B------:R-:W-:Y:S01]  /*8b70*/  ISETP.NE.AND P3, PT, R74, 0x1, PT ;  /* 0x000000014a00780c */ /* 0x000fe20003f65270 */
[----:B------:R-:W-:Y:S01]  /*8b80*/  IMAD.MOV.U32 R75, RZ, RZ, 0x2 ;  /* 0x00000002ff4b7424 */ /* 0x000fe200078e00ff */
[----:B------:R-:W-:Y:S01]  /*8b90*/  PRMT R36, R36, 0x7632, R36 ;  /* 0x0000763224247816 */ /* 0x000fe20000000024 */
[----:B------:R-:W-:Y:S01]  /*8ba0*/  FFMA.FTZ R47, R47, R96, 1.1641532182693481445e-10 ;  /* 0x2f0000002f2f7423 */ /* 0x000fe20000010060 */
[----:B------:R-:W-:-:S04]  /*8bb0*/  FMUL.FTZ R46, R46, UR5 ;  /* 0x000000052e2e7c20 */ /* 0x000fc80008410000 */
[----:B------:R-:W-:Y:S02]  /*8bc0*/  FSETP.GTU.FTZ.AND P2, PT, R47, UR4, PT ;  /* 0x000000042f007c0b */ /* 0x000fe4000bf5c000 */
[----:B------:R-:W-:Y:S02]  /*8bd0*/  MOV R47, R82 ;  /* 0x00000052002f7202 */ /* 0x000fe40000000f00 */
[----:B------:R-:W-:Y:S02]  /*8be0*/  PLOP3.LUT P4, PT, P2, PT, PT, 0x8, 0x80 ;  /* 0x000000000080781c */ /* 0x000fe4000178e170 */
[----:B------:R-:W-:Y:S02]  /*8bf0*/  FSEL R73, R46, RZ, !P2 ;  /* 0x000000ff2e497208 */ /* 0x000fe40005000000 */
[----:B------:R-:W-:Y:S01]  /*8c00*/  P2R R86, PR, RZ, 0x10 ;  /* 0x00000010ff567803 */ /* 0x000fe20000000000 */
[----:B------:R-:W-:Y:S08]  /*8c10*/  @!P3 BRA `(.L_x_1192) ;  /* 0x0000000000f8b947 */ /* 0x000ff00003800000 */
        /* <DEDUP_REMOVED lines=8> */
.L_x_1193:
        /* <DEDUP_REMOVED lines=12> */
.L_x_1194:
        /* <DEDUP_REMOVED lines=42> */
.L_x_1192:
[----:B------:R-:W-:Y:S01]  /*9000*/  I2FP.F32.U32 R47, R47 ;  /* 0x0000002f002f7245 */ /* 0x000fe20000201000 */
[----:B------:R-:W-:Y:S01]  /*9010*/  IMAD.U32 R46, R28, 0x10000, RZ ;  /* 0x000100001c2e7824 */ /* 0x000fe200078e00ff */
[----:B------:R-:W-:Y:S02]  /*9020*/  ISETP.NE.AND P3, PT, R75, 0x1, PT ;  /* 0x000000014b00780c */ /* 0x000fe40003f65270 */
[----:B------:R-:W-:Y:S01]  /*9030*/  @P1 SHF.L.U32 R74, R32, 0x10, RZ ;  /* 0x00000010204a1819 */ /* 0x000fe200000006ff */
[----:B------:R-:W-:Y:S01]  /*9040*/  FFMA.FTZ R47, R47, R96, 1.1641532182693481445e-10 ;  /* 0x2f0000002f2f7423 */ /* 0x000fe20000010060 */
[----:B------:R-:W-:-:S04]  /*9050*/  FMUL.FTZ R46, R46, UR5 ;  /* 0x000000052e2e7c20 */ /* 0x000fc80008410000 */
[----:B------:R-:W-:Y:S01]  /*9060*/  FSETP.GTU.FTZ.AND P2, PT, R47, UR4, PT ;  /* 0x000000042f007c0b */ /* 0x000fe2000bf5c000 */
[----:B------:R-:W-:-:S03]  /*9070*/  IMAD.MOV.U32 R47, RZ, RZ, R82 ;  /* 0x000000ffff2f7224 */ /* 0x000fc600078e0052 */
[----:B------:R-:W-:-:S05]  /*9080*/  FSEL R46, R46, RZ, !P2 ;  /* 0x000000ff2e2e7208 */ /* 0x000fca0005000000 */
[----:B------:R-:W-:Y:S01]  /*9090*/  FADD.FTZ R73, R73, R46 ;  /* 0x0000002e49497221 */ /* 0x000fe20000010000 */
[----:B------:R-:W-:-:S03]  /*90a0*/  IMAD.MOV.U32 R46, RZ, RZ, 0x2 ;  /* 0x00000002ff2e7424 */ /* 0x000fc600078e00ff */
        /* <DEDUP_REMOVED lines=13> */
.L_x_1196:
        /* <DEDUP_REMOVED lines=12> */
.L_x_1197:
        /* <DEDUP_REMOVED lines=42> */
.L_x_1195:
[----:B------:R-:W-:Y:S01]  /*94e0*/  I2FP.F32.U32 R47, R47 ;  /* 0x0000002f002f7245 */ /* 0x000fe20000201000 */
[----:B------:R-:W-:Y:S01]  /*94f0*/  IMAD.U32 R36, R36, 0x10000, RZ ;  /* 0x0001000024247824 */ /* 0x000fe200078e00ff */
[----:B------:R-:W-:Y:S01]  /*9500*/  ISETP.NE.AND P3, PT, R46, 0x1, PT ;  /* 0x000000012e00780c */ /* 0x000fe20003f65270 */
[----:B------:R-:W-:Y:S02]  /*9510*/  IMAD.MOV.U32 R76, RZ, RZ, 0x2 ;  /* 0x00000002ff4c7424 */ /* 0x000fe400078e00ff */
        /* <DEDUP_REMOVED lines=16> */
.L_x_1199:
        /* <DEDUP_REMOVED lines=12> */
.L_x_1200:
        /* <DEDUP_REMOVED lines=39> */
[----:B------:R-:W-:Y:S02]  /*9950*/  LOP3.LUT R83, R74, UR31, R47, 0x96, !PT ;  /* 0x0000001f4a537c12 */ /* 0x000fe4000f8e962f */
[----:B------:R-:W-:Y:S01]  /*9960*/  MOV R47, R105 ;  /* 0x00000069002f7202 */ /* 0x000fe20000000f00 */
[----:B------:R-:W-:-:S07]  /*9970*/  IMAD.MOV.U32 R105, RZ, RZ, R46 ;  /* 0x000000ffff697224 */ /* 0x000fce00078e002e */
.L_x_1198:
        /* <DEDUP_REMOVED lines=10> */
[----:B------:R-:W-:Y:S01]  /*9a20*/  IMAD.MOV.U32 R46, RZ, RZ, 0x2 ;  /* 0x00000002ff2e7424 */ /* 0x000fe200078e00ff */
[----:B------:R-:W-:-:S03]  /*9a30*/  @P1 SHF.L.U32 R47, R47, 0x10, RZ ;  /* 0x000000102f2f1819 */ /* 0x000fc600000006ff */
[----:B------:R-:W-:-:S04]  /*9a40*/  FADD.FTZ R36, R36, R75 ;  /* 0x0000004b24247221 */ /* 0x000fc80000010000 */
[----:B-1----:R-:W-:Y:S01]  /*9a50*/  @P1 FADD.FTZ R98, R36, R47 ;  /* 0x0000002f24621221 */ /* 0x002fe20000010000 */
[----:B------:R-:W-:Y:S02]  /*9a60*/  @!P1 IMAD.MOV.U32 R98, RZ, RZ, R36 ;  /* 0x000000ffff629224 */ /* 0x000fe400078e0024 */
[----:B------:R-:W-:-:S03]  /*9a70*/  IMAD.MOV.U32 R36, RZ, RZ, R82 ;  /* 0x000000ffff247224 */ /* 0x000fc600078e0052 */
        /* <DEDUP_REMOVED lines=10> */
.L_x_1202:
        /* <DEDUP_REMOVED lines=12> */
.L_x_1203:
        /* <DEDUP_REMOVED lines=38> */
[----:B------:R-:W-:Y:S02]  /*9e40*/  LOP3.LUT R81, R78, UR30, R83, 0x96, !PT ;  /* 0x0000001e4e517c12 */ /* 0x000fe4000f8e9653 */
[----:B------:R-:W-:Y:S01]  /*9e50*/  MOV R105, R46 ;  /* 0x0000002e00697202 */ /* 0x000fe20000000f00 */
[----:B------:R-:W-:Y:S01]  /*9e60*/  IMAD.MOV.U32 R46, RZ, RZ, RZ ;  /* 0x000000ffff2e7224 */ /* 0x000fe200078e00ff */
[----:B------:R-:W-:-:S07]  /*9e70*/  LOP3.LUT R83, R76, UR31, R47, 0x96, !PT ;  /* 0x0000001f4c537c12 */ /* 0x000fce000f8e962f */
.L_x_1201:
[----:B------:R-:W-:Y:S01]  /*9e80*/  I2FP.F32.U32 R47, R36 ;  /* 0x00000024002f7245 */ /* 0x000fe20000201000 */
[C---:B------:R-:W-:Y:S01]  /*9e90*/  IMAD.U32 R36, R37.reuse, 0x10000, RZ ;  /* 0x0001000025247824 */ /* 0x040fe200078e00ff */
[----:B------:R-:W-:Y:S02]  /*9ea0*/  ISETP.NE.AND P3, PT, R46, 0x1, PT ;  /* 0x000000012e00780c */ /* 0x000fe40003f65270 */
[----:B------:R-:W-:Y:S01]  /*9eb0*/  PRMT R80, R37, 0x7632, R80 ;  /* 0x0000763225507816 */ /* 0x000fe20000000050 */
[----:B------:R-:W-:Y:S01]  /*9ec0*/  FFMA.FTZ R47, R47, R96, 1.1641532182693481445e-10 ;  /* 0x2f0000002f2f7423 */ /* 0x000fe20000010060 */
[----:B------:R-:W-:Y:S01]  /*9ed0*/  FMUL.FTZ R36, R36, UR5 ;  /* 0x0000000524247c20 */ /* 0x000fe20008410000 */
[----:B------:R-:W-:-:S03]  /*9ee0*/  MOV R37, R82 ;  /* 0x0000005200257202 */ /* 0x000fc60000000f00 */
        /* <DEDUP_REMOVED lines=14> */
.L_x_1205:
        /* <DEDUP_REMOVED lines=12> */
.L_x_1206:
        /* <DEDUP_REMOVED lines=42> */
.L_x_1204:
        /* <DEDUP_REMOVED lines=24> */
.L_x_1208:
        /* <DEDUP_REMOVED lines=12> */
.L_x_1209:
        /* <DEDUP_REMOVED lines=42> */
.L_x_1207:
        /* <DEDUP_REMOVED lines=8> */
[----:B------:R-:W-:Y:S02]  /*a890*/  FSEL R80, R80, RZ, !P3 ;  /* 0x000000ff50507208 */ /* 0x000fe40005800000 */
[----:B------:R-:W-:-:S04]  /*a8a0*/  PLOP3.LUT P3, PT, P3, PT, PT, 0x8, 0x80 ;  /* 0x000000000080781c */ /* 0x000fc80001f6e170 */
        /* <DEDUP_REMOVED lines=10> */
.L_x_1211:
        /* <DEDUP_REMOVED lines=12> */
.L_x_1212:
        /* <DEDUP_REMOVED lines=39> */
[----:B------:R-:W-:Y:S01]  /*ac80*/  IMAD.MOV.U32 R46, RZ, RZ, RZ ;  /* 0x000000ffff2e7224 */ /* 0x000fe200078e00ff */
[----:B------:R-:W-:Y:S01]  /*ac90*/  MOV R37, R105 ;  /* 0x0000006900257202 */ /* 0x000fe20000000f00 */
[----:B------:R-:W-:-:S07]  /*aca0*/  IMAD.MOV.U32 R105, RZ, RZ, R36 ;  /* 0x000000ffff697224 */ /* 0x000fce00078e0024 */
.L_x_1210:
[----:B------:R-:W-:Y:S02]  /*acb0*/  I2FP.F32.U32 R37, R37 ;  /* 0x0000002500257245 */ /* 0x000fe40000201000 */
[----:B------:R-:W-:-:S03]  /*acc0*/  PRMT R36, R29, 0x7632, R36 ;  /* 0x000076321d247816 */ /* 0x000fc60000000024 */
[----:B------:R-:W-:Y:S02]  /*acd0*/  FFMA.FTZ R37, R37, R96, 1.1641532182693481445e-10 ;  /* 0x2f00000025257423 */ /* 0x000fe40000010060 */
[----:B------:R-:W-:-:S03]  /*ace0*/  IMAD.U32 R36, R36, 0x10000, RZ ;  /* 0x0001000024247824 */ /* 0x000fc600078e00ff */
[----:B------:R-:W-:Y:S01]  /*acf0*/  FSETP.GTU.FTZ.AND P2, PT, R37, UR4, PT ;  /* 0x0000000425007c0b */ /* 0x000fe2000bf5c000 */
[----:B------:R-:W-:Y:S01]  /*ad00*/  FMUL.FTZ R36, R36, UR5 ;  /* 0x0000000524247c20 */ /* 0x000fe20008410000 */
        /* <DEDUP_REMOVED lines=20> */
.L_x_1214:
        /* <DEDUP_REMOVED lines=12> */
.L_x_1215:
        /* <DEDUP_REMOVED lines=42> */
.L_x_1213:
[----:B------:R-:W-:Y:S01]  /*b1b0*/  I2FP.F32.U32 R37, R37 ;  /* 0x0000002500257245 */ /* 0x000fe20000201000 */
[C---:B------:R-:W-:Y:S01]  /*b1c0*/  IMAD.U32 R36, R38.reuse, 0x10000, RZ ;  /* 0x0001000026247824 */ /* 0x040fe200078e00ff */
        /* <DEDUP_REMOVED lines=8> */
[----:B------:R-:W-:Y:S01]  /*b250*/  PLOP3.LUT P2, PT, P2, PT, PT, 0x8, 0x80 ;  /* 0x000000000080781c */ /* 0x000fe2000174e170 */
[----:B------:R-:W-:-:S12]  /*b260*/  @!P3 BRA `(.L_x_1216) ;  /* 0x0000000000f8b947 */ /* 0x000fd80003800000 */
        /* <DEDUP_REMOVED lines=8> */
.L_x_1217:
        /* <DEDUP_REMOVED lines=12> */
.L_x_1218:
        /* <DEDUP_REMOVED lines=42> */
.L_x_1216:
[----:B------:R-:W-:Y:S01]  /*b650*/  I2FP.F32.U32 R37, R37 ;  /* 0x0000002500257245 */ /* 0x000fe20000201000 */
[----:B------:R-:W-:Y:S01]  /*b660*/  IMAD.U32 R36, R30, 0x10000, RZ ;  /* 0x000100001e247824 */ /* 0x000fe200078e00ff */
[----:B------:R-:W-:Y:S01]  /*b670*/  @P1 SHF.L.U32 R78, R34, 0x10, RZ ;  /* 0x00000010224e1819 */ /* 0x000fe200000006ff */
[----:B------:R-:W-:Y:S02]  /*b680*/  IMAD.MOV.U32 R47, RZ, RZ, 0x2 ;  /* 0x00000002ff2f7424 */ /* 0x000fe400078e00ff */
        /* <DEDUP_REMOVED lines=21> */
.L_x_1220:
        /* <DEDUP_REMOVED lines=12> */
.L_x_1221:
        /* <DEDUP_REMOVED lines=42> */
.L_x_1219:
[----:B------:R-:W-:Y:S01]  /*bb40*/  I2FP.F32.U32 R37, R37 ;  /* 0x0000002500257245 */ /* 0x000fe20000201000 */
[----:B------:R-:W-:Y:S01]  /*bb50*/  IMAD.U32 R38, R38, 0x10000, RZ ;  /* 0x0001000026267824 */ /* 0x000fe200078e00ff */
[----:B------:R-:W-:Y:S01]  /*bb60*/  ISETP.NE.AND P4, PT, R47, 0x1, PT ;  /* 0x000000012f00780c */ /* 0x000fe20003f85270 */
[----:B------:R-:W-:Y:S01]  /*bb70*/  IMAD.MOV.U32 R79, RZ, RZ, 0x2 ;  /* 0x00000002ff4f7424 */ /* 0x000fe200078e00ff */
[----:B------:R-:W-:Y:S01]  /*bb80*/  MOV R46, R82 ;  /* 0x00000052002e7202 */ /* 0x000fe20000000f00 */
[----:B------:R-:W-:Y:S01]  /*bb90*/  FFMA.FTZ R37, R37, R96, 1.1641532182693481445e-10 ;  /* 0x2f00000025257423 */ /* 0x000fe20000010060 */
[----:B------:R-:W-:-:S04]  /*bba0*/  FMUL.FTZ R38, R38, UR5 ;  /* 0x0000000526267c20 */ /* 0x000fc80008410000 */
[----:B------:R-:W-:-:S04]  /*bbb0*/  FSETP.GTU.FTZ.AND P3, PT, R37, UR4, PT ;  /* 0x0000000425007c0b */ /* 0x000fc8000bf7c000 */
        /* <DEDUP_REMOVED lines=11> */
.L_x_1223:
        /* <DEDUP_REMOVED lines=12> */
.L_x_1224:
        /* <DEDUP_REMOVED lines=42> */
.L_x_1222:
        /* <DEDUP_REMOVED lines=10> */
[----:B------:R-:W-:Y:S01]  /*c070*/  ISETP.NE.AND P4, PT, R79, 0x1, PT ;  /* 0x000000014f00780c */ /* 0x000fe20003f85270 */
[----:B------:R-:W-:Y:S01]  /*c080*/  FADD.FTZ R38, R38, R47 ;  /* 0x0000002f26267221 */ /* 0x000fe20000010000 */
[----:B------:R-:W-:-:S05]  /*c090*/  @P1 SHF.L.U32 R37, R36, 0x10, RZ ;  /* 0x0000001024251819 */ /* 0x000fca00000006ff */
        /* <DEDUP_REMOVED lines=13> */
.L_x_1226:
        /* <DEDUP_REMOVED lines=12> */
.L_x_1227:
        /* <DEDUP_REMOVED lines=42> */
.L_x_1225:
[----:B------:R-:W-:Y:S01]  /*c4d0*/  I2FP.F32.U32 R37, R37 ;  /* 0x0000002500257245 */ /* 0x000fe20000201000 */
[C---:B------:R-:W-:Y:S01]  /*c4e0*/  IMAD.U32 R36, R39.reuse, 0x10000, RZ ;  /* 0x0001000027247824 */ /* 0x040fe200078e00ff */
[----:B------:R-:W-:Y:S02]  /*c4f0*/  ISETP.NE.AND P5, PT, R46, 0x1, PT ;  /* 0x000000012e00780c */ /* 0x000fe40003fa5270 */
[----:B------:R-:W-:Y:S01]  /*c500*/  PRMT R104, R39, 0x7632, R104 ;  /* 0x0000763227687816 */ /* 0x000fe20000000068 */
[----:B------:R-:W-:Y:S01]  /*c510*/  FFMA.FTZ R37, R37, R96, 1.1641532182693481445e-10 ;  /* 0x2f00000025257423 */ /* 0x000fe20000010060 */
[----:B------:R-:W-:Y:S01]  /*c520*/  FMUL.FTZ R36, R36, UR5 ;  /* 0x0000000524247c20 */ /* 0x000fe20008410000 */
[----:B------:R-:W-:Y:S01]  /*c530*/  IMAD.MOV.U32 R39, RZ, RZ, 0x2 ;  /* 0x00000002ff277424 */ /* 0x000fe200078e00ff */
[----:B------:R-:W-:Y:S02]  /*c540*/  MOV R38, R82 ;  /* 0x0000005200267202 */ /* 0x000fe40000000f00 */
        /* <DEDUP_REMOVED lines=12> */
.L_x_1229:
        /* <DEDUP_REMOVED lines=12> */
.L_x_1230:
        /* <DEDUP_REMOVED lines=42> */
.L_x_1228:
        /* <DEDUP_REMOVED lines=25> */
.L_x_1232:
        /* <DEDUP_REMOVED lines=12> */
.L_x_1233:
        /* <DEDUP_REMOVED lines=42> */
.L_x_1231:
        /* <DEDUP_REMOVED lines=19> */
.L_x_1235:
        /* <DEDUP_REMOVED lines=14> */
.L_x_1236:
        /* <DEDUP_REMOVED lines=40> */
[----:B------:R-:W-:Y:S01]  /*d2f0*/  IMAD.MOV.U32 R38, RZ, RZ, R105 ;  /* 0x000000ffff267224 */ /* 0x000fe200078e0069 */
[----:B------:R-:W-:-:S07]  /*d300*/  MOV R105, R36 ;  /* 0x0000002400697202 */ /* 0x000fce0000000f00 */
.L_x_1234:
        /* <DEDUP_REMOVED lines=8> */
[----:B------:R-:W-:Y:S02]  /*d390*/  FSEL R39, R36, RZ, !P6 ;  /* 0x000000ff24277208 */ /* 0x000fe40007000000 */
[----:B------:R-:W-:-:S04]  /*d3a0*/  @P1 PRMT R36, R35, 0x7632, R36 ;  /* 0x0000763223241816 */ /* 0x000fc80000000024 */
[----:B------:R-:W-:Y:S01]  /*d3b0*/  @P1 SHF.L.U32 R37, R36, 0x10, RZ ;  /* 0x0000001024251819 */ /* 0x000fe200000006ff */
[----:B------:R-:W-:-:S04]  /*d3c0*/  FADD.FTZ R36, R104, R39 ;  /* 0x0000002768247221 */ /* 0x000fc80000010000 */
[----:B------:R-:W-:Y:S01]  /*d3d0*/  @P1 FADD.FTZ R104, R36, R37 ;  /* 0x0000002524681221 */ /* 0x000fe20000010000 */
[----:B------:R-:W-:Y:S01]  /*d3e0*/  @!P1 IMAD.MOV.U32 R104, RZ, RZ, R36 ;  /* 0x000000ffff689224 */ /* 0x000fe200078e0024 */
[----:B------:R-:W-:Y:S02]  /*d3f0*/  PRMT R37, R112, 0x5410, R111 ;  /* 0x0000541070257816 */ /* 0x000fe4000000006f */
[----:B------:R-:W-:Y:S02]  /*d400*/  PRMT R36, R109, 0x5410, R106 ;  /* 0x000054106d247816 */ /* 0x000fe4000000006a */
[----:B------:R-:W-:-:S04]  /*d410*/  F2FP.BF16.F32.PACK_AB R39, RZ, R104 ;  /* 0x00000068ff27723e */ /* 0x000fc800000010ff */
[----:B------:R-:W-:Y:S01]  /*d420*/  PRMT R39, R110, 0x5410, R39 ;  /* 0x000054106e277816 */ /* 0x000fe20000000027 */
[----:B------:R-:W-:Y:S06]  /*d430*/  BRA `(.L_x_1237) ;  /* 0x0000002400cc7947 */ /* 0x000fec0003800000 */
.L_x_1188:
        /* <DEDUP_REMOVED lines=15> */
.L_x_1239:
        /* <DEDUP_REMOVED lines=12> */
.L_x_1240:
[----:B-1----:R-:W-:Y:S01]  /*d5f0*/  IMAD.WIDE.U32 R100, R71, -0x326172a9, RZ ;  /* 0xcd9e8d5747647825 */ /* 0x002fe200078e00ff */
[----:B------:R-:W-:-:S03]  /*d600*/  LOP3.LUT R82, R25, UR9, R103, 0x96, !PT ;  /* 0x0000000919527c12 */ /* 0x000fc6000f8e9667 */
[----:B------:R-:W-:Y:S01]  /*d610*/  IMAD.MOV.U32 R47, RZ, RZ, R46 ;  /* 0x000000ffff2f7224 */ /* 0x000fe200078e002e */
        /* <DEDUP_REMOVED lines=37> */
[----:B------:R-:W-:Y:S02]  /*d870*/  LOP3.LUT R83, R100, UR31, R99, 0x96, !PT ;  /* 0x0000001f64537c12 */ /* 0x000fe4000f8e9663 */
[----:B------:R-:W-:-:S07]  /*d880*/  MOV R105, R98 ;  /* 0x0000006200697202 */ /* 0x000fce0000000f00 */
.L_x_1238:
[----:B------:R-:W-:Y:S01]  /*d890*/  I2FP.F32.U32 R47, R47 ;  /* 0x0000002f002f7245 */ /* 0x000fe20000201000 */
[----:B-----5:R-:W-:Y:S01]  /*d8a0*/  @P1 IMAD.U32 R86, R32, 0x10000, RZ ;  /* 0x0001000020561824 */ /* 0x020fe200078e00ff */
[C---:B------:R-:W-:Y:S01]  /*d8b0*/  SHF.L.U32 R46, R36.reuse, 0x10, RZ ;  /* 0x00000010242e7819 */ /* 0x040fe200000006ff */
[----:B-1----:R-:W-:Y:S01]  /*d8c0*/  IMAD.MOV.U32 R99, RZ, RZ, 0x2 ;  /* 0x00000002ff637424 */ /* 0x002fe200078e00ff */
[----:B------:R-:W-:Y:S01]  /*d8d0*/  ISETP.NE.AND P3, PT, R97, 0x1, PT ;  /* 0x000000016100780c */ /* 0x000fe20003f65270 */
[----:B------:R-:W-:Y:S01]  /*d8e0*/  FFMA.FTZ R47, R47, R96, 1.1641532182693481445e-10 ;  /* 0x2f0000002f2f7423 */ /* 0x000fe20000010060 */
[----:B------:R-:W-:Y:S01]  /*d8f0*/  PRMT R36, R36, 0x7632, R36 ;  /* 0x0000763224247816 */ /* 0x000fe20000000024 */
[----:B------:R-:W-:-:S03]  /*d900*/  FMUL.FTZ R46, R46, UR5 ;  /* 0x000000052e2e7c20 */ /* 0x000fc60008410000 */
[----:B------:R-:W-:Y:S02]  /*d910*/  FSETP.GTU.FTZ.AND P2, PT, R47, UR4, PT ;  /* 0x000000042f007c0b */ /* 0x000fe4000bf5c000 */
[----:B------:R-:W-:Y:S02]  /*d920*/  MOV R47, R82 ;  /* 0x00000052002f7202 */ /* 0x000fe40000000f00 */
        /* <DEDUP_REMOVED lines=14> */
.L_x_1242:
        /* <DEDUP_REMOVED lines=12> */
.L_x_1243:
        /* <DEDUP_REMOVED lines=42> */
.L_x_1241:
[----:B------:R-:W-:Y:S01]  /*dd70*/  I2FP.F32.U32 R47, R47 ;  /* 0x0000002f002f7245 */ /* 0x000fe20000201000 */
[----:B------:R-:W-:Y:S01]  /*dd80*/  IMAD.MOV.U32 R100, RZ, RZ, 0x2 ;  /* 0x00000002ff647424 */ /* 0x000fe200078e00ff */
        /* <DEDUP_REMOVED lines=22> */
.L_x_1245:
        /* <DEDUP_REMOVED lines=12> */
.L_x_1246:
        /* <DEDUP_REMOVED lines=42> */
.L_x_1244:
[----:B------:R-:W-:Y:S01]  /*e250*/  I2FP.F32.U32 R47, R36 ;  /* 0x00000024002f7245 */ /* 0x000fe20000201000 */
[----:B------:R-:W-:Y:S01]  /*e260*/  @P1 IMAD.U32 R46, R33, 0x10000, RZ ;  /* 0x00010000212e1824 */ /* 0x000fe200078e00ff */
[----:B------:R-:W-:Y:S02]  /*e270*/  SHF.L.U32 R36, R37, 0x10, RZ ;  /* 0x0000001025247819 */ /* 0x000fe400000006ff */
[----:B------:R-:W-:Y:S01]  /*e280*/  ISETP.NE.AND P3, PT, R100, 0x1, PT ;  /* 0x000000016400780c */ /* 0x000fe20003f65270 */
[----:B------:R-:W-:Y:S01]  /*e290*/  FFMA.FTZ R47, R47, R96, 1.1641532182693481445e-10 ;  /* 0x2f0000002f2f7423 */ /* 0x000fe20000010060 */
[----:B------:R-:W-:Y:S01]  /*e2a0*/  PRMT R99, R37, 0x7632, R99 ;  /* 0x0000763225637816 */ /* 0x000fe20000000063 */
[----:B------:R-:W-:Y:S01]  /*e2b0*/  FMUL.FTZ R36, R36, UR5 ;  /* 0x0000000524247c20 */ /* 0x000fe20008410000 */
[----:B------:R-:W-:Y:S02]  /*e2c0*/  MOV R37, R82 ;  /* 0x0000005200257202 */ /* 0x000fe40000000f00 */
        /* <DEDUP_REMOVED lines=16> */
.L_x_1248:
        /* <DEDUP_REMOVED lines=12> */
.L_x_1249:
        /* <DEDUP_REMOVED lines=42> */
.L_x_1247:
        /* <DEDUP_REMOVED lines=24> */
.L_x_1251:
        /* <DEDUP_REMOVED lines=12> */
.L_x_1252:
        /* <DEDUP_REMOVED lines=42> */
.L_x_1250:
[----:B------:R-:W-:Y:S01]  /*ec10*/  I2FP.F32.U32 R37, R37 ;  /* 0x0000002500257245 */ /* 0x000fe20000201000 */
[----:B------:R-:W-:Y:S01]  /*ec20*/  @P1 IMAD.U32 R46, R34, 0x10000, RZ ;  /* 0x00010000222e1824 */ /* 0x000fe200078e00ff */
[C---:B------:R-:W-:Y:S02]  /*ec30*/  SHF.L.U32 R36, R38.reuse, 0x10, RZ ;  /* 0x0000001026247819 */ /* 0x040fe400000006ff */
        /* <DEDUP_REMOVED lines=20> */
.L_x_1254:
        /* <DEDUP_REMOVED lines=12> */
.L_x_1255:
        /* <DEDUP_REMOVED lines=42> */
.L_x_1253:
[----:B------:R-:W-:Y:S02]  /*f0e0*/  I2FP.F32.U32 R37, R37 ;  /* 0x0000002500257245 */ /* 0x000fe40000201000 */
[----:B------:R-:W-:Y:S02]  /*f0f0*/  SHF.L.U32 R38, R38, 0x10, RZ ;  /* 0x0000001026267819 */ /* 0x000fe400000006ff */
[----:B------:R-:W-:Y:S01]  /*f100*/  ISETP.NE.AND P4, PT, R46, 0x1, PT ;  /* 0x000000012e00780c */ /* 0x000fe20003f85270 */
[----:B------:R-:W-:Y:S01]  /*f110*/  FFMA.FTZ R37, R37, R96, 1.1641532182693481445e-10 ;  /* 0x2f00000025257423 */ /* 0x000fe20000010060 */
[----:B------:R-:W-:Y:S01]  /*f120*/  @P1 PRMT R36, R34, 0x7632, R36 ;  /* 0x0000763222241816 */ /* 0x000fe20000000024 */
[----:B------:R-:W-:-:S03]  /*f130*/  FMUL.FTZ R38, R38, UR5 ;  /* 0x0000000526267c20 */ /* 0x000fc60008410000 */
[----:B------:R-:W-:Y:S01]  /*f140*/  FSETP.GTU.FTZ.AND P3, PT, R37, UR4, PT ;  /* 0x0000000425007c0b */ /* 0x000fe2000bf7c000 */
[----:B------:R-:W-:Y:S01]  /*f150*/  @P1 IMAD.U32 R47, R36, 0x10000, RZ ;  /* 0x00010000242f1824 */ /* 0x000fe200078e00ff */
        /* <DEDUP_REMOVED lines=15> */
.L_x_1257:
        /* <DEDUP_REMOVED lines=12> */
.L_x_1258:
        /* <DEDUP_REMOVED lines=42> */
.L_x_1256:
[----:B------:R-:W-:Y:S01]  /*f5b0*/  I2FP.F32.U32 R37, R37 ;  /* 0x0000002500257245 */ /* 0x000fe20000201000 */
[----:B------:R-:W-:Y:S01]  /*f5c0*/  @P1 IMAD.U32 R38, R35, 0x10000, RZ ;  /* 0x0001000023261824 */ /* 0x000fe200078e00ff */
[----:B------:R-:W-:Y:S01]  /*f5d0*/  SHF.L.U32 R36, R39, 0x10, RZ ;  /* 0x0000001027247819 */ /* 0x000fe200000006ff */
[----:B------:R-:W-:Y:S01]  /*f5e0*/  IMAD.MOV.U32 R46, RZ, RZ, 0x2 ;  /* 0x00000002ff2e7424 */ /* 0x000fe200078e00ff */
        /* <DEDUP_REMOVED lines=19> */
.L_x_1260:
        /* <DEDUP_REMOVED lines=12> */
.L_x_1261:
        /* <DEDUP_REMOVED lines=42> */
.L_x_1259:
[----:B------:R-:W-:Y:S02]  /*fa80*/  I2FP.F32.U32 R37, R37 ;  /* 0x0000002500257245 */ /* 0x000fe40000201000 */
[----:B------:R-:W-:Y:S02]  /*fa90*/  SHF.L.U32 R104, R104, 0x10, RZ ;  /* 0x0000001068687819 */ /* 0x000fe400000006ff */
[----:B------:R-:W-:Y:S01]  /*faa0*/  @P1 PRMT R36, R35, 0x7632, R36 ;  /* 0x0000763223241816 */ /* 0x000fe20000000024 */
[----:B------:R-:W-:Y:S01]  /*fab0*/  FFMA.FTZ R37, R37, R96, 1.1641532182693481445e-10 ;  /* 0x2f00000025257423 */ /* 0x000fe20000010060 */
[----:B------:R-:W-:Y:S01]  /*fac0*/  PRMT R38, R113, 0x5410, R114 ;  /* 0x0000541071267816 */ /* 0x000fe20000000072 */
[----:B------:R-:W-:Y:S02]  /*fad0*/  FMUL.FTZ R104, R104, UR5 ;  /* 0x0000000568687c20 */ /* 0x000fe40008410000 */
[----:B------:R-:W-:Y:S01]  /*fae0*/  @P1 IMAD.U32 R39, R36, 0x10000, RZ ;  /* 0x0001000024271824 */ /* 0x000fe200078e00ff */
[----:B------:R-:W-:-:S02]  /*faf0*/  FSETP.GTU.FTZ.AND P5, PT, R37, UR4, PT ;  /* 0x0000000425007c0b */ /* 0x000fc4000bfbc000 */
[----:B------:R-:W-:Y:S02]  /*fb00*/  PRMT R37, R110, 0x5410, R111 ;  /* 0x000054106e257816 */ /* 0x000fe4000000006f */
[----:B------:R-:W-:Y:S02]  /*fb10*/  FSEL R104, R104, RZ, !P5 ;  /* 0x000000ff68687208 */ /* 0x000fe40006800000 */
[----:B------:R-:W-:Y:S02]  /*fb20*/  PLOP3.LUT P5, PT, P5, PT, PT, 0x8, 0x80 ;  /* 0x000000000080781c */ /* 0x000fe40002fae170 */
[----:B------:R-:W-:Y:S01]  /*fb30*/  PRMT R36, R106, 0x5410, R109 ;  /* 0x000054106a247816 */ /* 0x000fe2000000006d */
[----:B------:R-:W-:-:S05]  /*fb40*/  @P1 FADD.FTZ R104, R104, R39 ;  /* 0x0000002768681221 */ /* 0x000fca0000010000 */
[----:B------:R-:W-:-:S04]  /*fb50*/  F2FP.BF16.F32.PACK_AB R39, RZ, R104 ;  /* 0x00000068ff27723e */ /* 0x000fc800000010ff */
[----:B------:R-:W-:-:S07]  /*fb60*/  PRMT R39, R112, 0x5410, R39 ;  /* 0x0000541070277816 */ /* 0x000fce0000000027 */
.L_x_1237:
[----:B------:R-:W-:Y:S02]  /*fb70*/  SEL R111, RZ, 0x1000000, !P5 ;  /* 0x01000000ff6f7807 */ /* 0x000fe40006800000 */
[----:B------:R-:W-:Y:S02]  /*fb80*/  SEL R110, RZ, 0x10000, !P4 ;  /* 0x00010000ff6e7807 */ /* 0x000fe40006000000 */
[----:B------:R-:W-:Y:S02]  /*fb90*/  SEL R113, RZ, 0x100, !P3 ;  /* 0x00000100ff717807 */ /* 0x000fe40005800000 */
[----:B------:R-:W-:Y:S02]  /*fba0*/  ISETP.NE.AND P5, PT, R103, RZ, PT ;  /* 0x000000ff6700720c */ /* 0x000fe40003fa5270 */
[----:B------:R-:W-:Y:S02]  /*fbb0*/  ISETP.NE.AND P4, PT, R107, RZ, PT ;  /* 0x000000ff6b00720c */ /* 0x000fe40003f85270 */
[----:B------:R-:W-:Y:S01]  /*fbc0*/  ISETP.NE.AND P3, PT, R108, RZ, PT ;  /* 0x000000ff6c00720c */ /* 0x000fe20003f65270 */
[----:B------:R-:W0:Y:S01]  /*fbd0*/  @P1 LDC.64 R106, c[0x0][0x3a0] ;  /* 0x0000e800ff6a1b82 */ /* 0x000e220000000a00 */
[----:B------:R-:W-:-:S02]  /*fbe0*/  ISETP.NE.AND P6, PT, R86, RZ, PT ;  /* 0x000000ff5600720c */ /* 0x000fc40003fc5270 */
[----:B------:R-:W-:Y:S02]  /*fbf0*/  SEL R103, RZ, 0x1000000, !P3 ;  /* 0x01000000ff677807 */ /* 0x000fe40005800000 */
[----:B------:R-:W-:Y:S02]  /*fc00*/  SEL R86, RZ, 0x10000, !P4 ;  /* 0x00010000ff567807 */ /* 0x000fe40006000000 */
[----:B------:R-:W-:Y:S01]  /*fc10*/  SEL R47, RZ, 0x100, !P5 ;  /* 0x00000100ff2f7807 */ /* 0x000fe20006800000 */
[----:B------:R-:W1:Y:S01]  /*fc20*/  @P0 LDC.64 R108, c[0x0][0x398] ;  /* 0x0000e600ff6c0b82 */ /* 0x000e620000000a00 */
[----:B------:R-:W-:Y:S01]  /*fc30*/  LOP3.LUT R113, R113, R111, R110, 0xfe, !PT ;  /* 0x0000006f71717212 */ /* 0x000fe200078efe6e */
[----:B------:R-:W-:Y:S01]  /*fc40*/  IMAD.WIDE.U32 R110, R93, 0x10, R40 ;  /* 0x000000105d6e7825 */ /* 0x000fe200078e0028 */
[----:B------:R-:W-:Y:S02]  /*fc50*/  LOP3.LUT R47, R47, R103, R86, 0xfe, !PT ;  /* 0x000000672f2f7212 */ /* 0x000fe400078efe56 */
[----:B------:R-:W-:Y:S01]  /*fc60*/  SEL R112, RZ, 0x1, !P2 ;  /* 0x00000001ff707807 */ /* 0x000fe20005000000 */
[----:B------:R-:W-:Y:S01]  /*fc70*/  VIADD R103, R85, 0x200 ;  /* 0x0000020055677836 */ /* 0x000fe20000000000 */
[----:B------:R-:W-:Y:S01]  /*fc80*/  SEL R86, RZ, 0x1, !P6 ;  /* 0x00000001ff567807 */ /* 0x000fe20007000000 */
[----:B------:R2:W-:Y:S02]  /*fc90*/  STG.E.128 desc[UR10][R110.64], R36 ;  /* 0x000000246e007986 */ /* 0x0005e4000c101d0a */
[----:B------:R-:W-:-:S04]  /*fca0*/  IMAD.WIDE.U32 R44, R103, 0x10, R44 ;  /* 0x00000010672c7825 */ /* 0x000fc800078e002c */
[----:B0-----:R-:W-:-:S04]  /*fcb0*/  @P1 IMAD.WIDE.U32 R106, R103, 0x10, R106 ;  /* 0x00000010676a1825 */ /* 0x001fc800078e006a */
[----:B-1----:R-:W-:Y:S01]  /*fcc0*/  @P0 IMAD.WIDE.U32 R108, R103, 0x10, R108 ;  /* 0x00000010676c0825 */ /* 0x002fe200078e006c */
[----:B--2---:R-:W-:Y:S02]  /*fcd0*/  LOP3.LUT R37, R113, R112, RZ, 0xfc, !PT ;  /* 0x0000007071257212 */ /* 0x004fe400078efcff */
[----:B------:R-:W-:Y:S01]  /*fce0*/  LOP3.LUT R36, R47, R86, RZ, 0xfc, !PT ;  /* 0x000000562f247212 */ /* 0x000fe200078efcff */
[----:B------:R-:W-:-:S05]  /*fcf0*/  IMAD.WIDE.U32 R38, R93, 0x8, R42 ;  /* 0x000000085d267825 */ /* 0x000fca00078e002a */
        /* <DEDUP_REMOVED lines=22> */
.L_x_1262:
[----:B------:R2:W5:Y:S04]  /*fe60*/  @P0 LDG.E.128 R28, desc[UR10][R108.64] ;  /* 0x0000000a6c1c0981 */ /* 0x000568000c1e1d00 */
[----:B------:R2:W5:Y:S04]  /*fe70*/  @P1 LDG.E.128 R32, desc[UR10][R106.64] ;  /* 0x0000000a6a201981 */ /* 0x000568000c1e1d00 */
[----:B01----:R2:W5:Y:S01]  /*fe80*/  LDG.E.128 R36, desc[UR10][R44.64] ;  /* 0x0000000a2c247981 */ /* 0x003562000c1e1d00 */
[----:B------:R-:W-:Y:S05]  /*fe90*/  @!P0 BRA `(.L_x_1263) ;  /* 0x0000004c00548947 */ /* 0x000fea0003800000 */
[----:B------:R-:W-:Y:S01]  /*fea0*/  ISETP.NE.AND P2, PT, R46, 0x1, PT ;  /* 0x000000012e00780c */ /* 0x000fe20003f45270 */
[----:B------:R-:W-:Y:S01]  /*feb0*/  IMAD.MOV.U32 R47, RZ, RZ, 0x2 ;  /* 0x00000002ff2f7424 */ /* 0x000fe200078e00ff */
[----:B------:R-:W-:Y:S01]  /*fec0*/  MOV R86, R105 ;  /* 0x0000006900567202 */ /* 0x000fe20000000f00 */
[----:B--2---:R-:W-:-:S10]  /*fed0*/  IMAD.MOV.U32 R44, RZ, RZ, R82 ;  /* 0x000000ffff2c7224 */ /* 0x004fd400078e0052 */
        /* <DEDUP_REMOVED lines=11> */
.L_x_1265:
        /* <DEDUP_REMOVED lines=12> */
.L_x_1266:
        /* <DEDUP_REMOVED lines=38> */
[----:B------:R-:W-:-:S03]  /*102b0*/  LOP3.LUT R81, R74, UR30, R83, 0x96, !PT ;  /* 0x0000001e4a517c12 */ /* 0x000fc6000f8e9653 */
[----:B------:R-:W-:Y:S01]  /*102c0*/  IMAD.MOV.U32 R86, RZ, RZ, R44 ;  /* 0x000000ffff567224 */ /* 0x000fe200078e002c */
[----:B------:R-:W-:Y:S02]  /*102d0*/  LOP3.LUT R83, R46, UR31, R45, 0x96, !PT ;  /* 0x0000001f2e537c12 */ /* 0x000fe4000f8e962d */
[----:B------:R-:W-:-:S07]  /*102e0*/  MOV R44, R105 ;  /* 0x00000069002c7202 */ /* 0x000fce0000000f00 */
.L_x_1264:
[----:B------:R-:W-:Y:S01]  /*102f0*/  I2FP.F32.U32 R45, R44 ;  /* 0x0000002c002d7245 */ /* 0x000fe20000201000 */
[C---:B-----5:R-:W-:Y:S01]  /*10300*/  IMAD.U32 R44, R36.reuse, 0x10000, RZ ;  /* 0x00010000242c7824 */ /* 0x060fe200078e00ff */
        /* <DEDUP_REMOVED lines=19> */
.L_x_1268:
        /* <DEDUP_REMOVED lines=12> */
.L_x_1269:
        /* <DEDUP_REMOVED lines=42> */
.L_x_1267:
        /* <DEDUP_REMOVED lines=24> */
.L_x_1271:
        /* <DEDUP_REMOVED lines=12> */
.L_x_1272:
        /* <DEDUP_REMOVED lines=42> */
.L_x_1270:
        /* <DEDUP_REMOVED lines=20> */
.L_x_1274:
        /* <DEDUP_REMOVED lines=12> */
.L_x_1275:
        /* <DEDUP_REMOVED lines=42> */
.L_x_1273:
        /* <DEDUP_REMOVED lines=26> */
.L_x_1277:
        /* <DEDUP_REMOVED lines=12> */
.L_x_1278:
        /* <DEDUP_REMOVED lines=42> */
.L_x_1276:
        /* <DEDUP_REMOVED lines=21> */
.L_x_1280:
        /* <DEDUP_REMOVED lines=12> */
.L_x_1281:
        /* <DEDUP_REMOVED lines=42> */
.L_x_1279:
        /* <DEDUP_REMOVED lines=24> */
.L_x_1283:
        /* <DEDUP_REMOVED lines=12> */
.L_x_1284:
        /* <DEDUP_REMOVED lines=42> */
.L_x_1282:
        /* <DEDUP_REMOVED lines=20> */
.L_x_1286:
        /* <DEDUP_REMOVED lines=12> */
.L_x_1287:
        /* <DEDUP_REMOVED lines=42> */
.L_x_1285:
        /* <DEDUP_REMOVED lines=8> */
[----:B------:R-:W-:Y:S01]  /*124d0*/  FSEL R45, R36, RZ, !P2 ;  /* 0x000000ff242d7208 */ /* 0x000fe20005000000 */
[----:B------:R-:W-:Y:S01]  /*124e0*/  @P1 IMAD.U32 R37, R37, 0x10000, RZ ;  /* 0x0001000025251824 */ /* 0x000fe200078e00ff */
[----:B------:R-:W-:-:S03]  /*124f0*/  ISETP.NE.AND P2, PT, R44, 0x1, PT ;  /* 0x000000012c00780c */ /* 0x000fc60003f45270 */
        /* <DEDUP_REMOVED lines=15> */
.L_x_1289:
        /* <DEDUP_REMOVED lines=12> */
.L_x_1290:
        /* <DEDUP_REMOVED lines=42> */
.L_x_1288:
[----:B------:R-:W-:Y:S01]  /*12950*/  I2FP.F32.U32 R37, R37 ;  /* 0x0000002500257245 */ /* 0x000fe20000201000 */
[C---:B------:R-:W-:Y:S01]  /*12960*/  IMAD.U32 R36, R38.reuse, 0x10000, RZ ;  /* 0x0001000026247824 */ /* 0x040fe200078e00ff */
        /* <DEDUP_REMOVED lines=18> */
.L_x_1292:
        /* <DEDUP_REMOVED lines=12> */
.L_x_1293:
        /* <DEDUP_REMOVED lines=36> */
[----:B------:R-:W-:Y:S02]  /*12d90*/  HFMA2 R79, -RZ, RZ, 0, 0 ;  /* 0x00000000ff4f7431 */ /* 0x000fe400000001ff */
[----:B------:R-:W-:Y:S01]  /*12da0*/  IMAD.WIDE.U32 R36, R36, -0x2daee0ad, RZ ;  /* 0xd2511f5324247825 */ /* 0x000fe200078e00ff */
[----:B------:R-:W-:-:S04]  /*12db0*/  LOP3.LUT R81, R78, UR30, R83, 0x96, !PT ;  /* 0x0000001e4e517c12 */ /* 0x000fc8000f8e9653 */
[----:B------:R-:W-:Y:S01]  /*12dc0*/  LOP3.LUT R83, R44, UR31, R37, 0x96, !PT ;  /* 0x0000001f2c537c12 */ /* 0x000fe2000f8e9625 */
[----:B------:R-:W-:Y:S02]  /*12dd0*/  IMAD.MOV.U32 R37, RZ, RZ, R86 ;  /* 0x000000ffff257224 */ /* 0x000fe400078e0056 */
[----:B------:R-:W-:-:S07]  /*12de0*/  IMAD.MOV.U32 R86, RZ, RZ, R36 ;  /* 0x000000ffff567224 */ /* 0x000fce00078e0024 */
.L_x_1291:
        /* <DEDUP_REMOVED lines=25> */
.L_x_1295:
        /* <DEDUP_REMOVED lines=12> */
.L_x_1296:
        /* <DEDUP_REMOVED lines=42> */
.L_x_1294:
        /* <DEDUP_REMOVED lines=19> */
.L_x_1298:
        /* <DEDUP_REMOVED lines=12> */
.L_x_1299:
        /* <DEDUP_REMOVED lines=42> */
.L_x_1297:
        /* <DEDUP_REMOVED lines=11> */
[----:B------:R-:W-:-:S04]  /*13820*/  FADD.FTZ R38, R38, R79 ;  /* 0x0000004f26267221 */ /* 0x000fc80000010000 */
        /* <DEDUP_REMOVED lines=14> */
.L_x_1301:
        /* <DEDUP_REMOVED lines=12> */
.L_x_1302:
        /* <DEDUP_REMOVED lines=42> */
.L_x_1300:
[----:B------:R-:W-:Y:S01]  /*13c70*/  I2FP.F32.U32 R37, R37 ;  /* 0x0000002500257245 */ /* 0x000fe20000201000 */
[C---:B------:R-:W-:Y:S01]  /*13c80*/  IMAD.U32 R36, R39.reuse, 0x10000, RZ ;  /* 0x0001000027247824 */ /* 0x040fe200078e00ff */
[----:B------:R-:W-:Y:S01]  /*13c90*/  ISETP.NE.AND P5, PT, R44, 0x1, PT ;  /* 0x000000012c00780c */ /* 0x000fe20003fa5270 */
[----:B------:R-:W-:Y:S01]  /*13ca0*/  IMAD.MOV.U32 R38, RZ, RZ, R82 ;  /* 0x000000ffff267224 */ /* 0x000fe200078e0052 */
[----:B------:R-:W-:Y:S01]  /*13cb0*/  PRMT R105, R39, 0x7632, R105 ;  /* 0x0000763227697816 */ /* 0x000fe20000000069 */
[----:B------:R-:W-:Y:S01]  /*13cc0*/  FFMA.FTZ R37, R37, R96, 1.1641532182693481445e-10 ;  /* 0x2f00000025257423 */ /* 0x000fe20000010060 */
[----:B------:R-:W-:Y:S01]  /*13cd0*/  FMUL.FTZ R36, R36, UR5 ;  /* 0x0000000524247c20 */ /* 0x000fe20008410000 */
[----:B------:R-:W-:-:S03]  /*13ce0*/  HFMA2 R39, -RZ, RZ, 0, 1.1920928955078125e-07 ;  /* 0x00000002ff277431 */ /* 0x000fc600000001ff */
        /* <DEDUP_REMOVED lines=12> */
.L_x_1304:
        /* <DEDUP_REMOVED lines=12> */
.L_x_1305:
        /* <DEDUP_REMOVED lines=42> */
.L_x_1303:
        /* <DEDUP_REMOVED lines=25> */
.L_x_1307:
        /* <DEDUP_REMOVED lines=12> */
.L_x_1308:
        /* <DEDUP_REMOVED lines=42> */
.L_x_1306:
        /* <DEDUP_REMOVED lines=19> */
.L_x_1310:
        /* <DEDUP_REMOVED lines=14> */
.L_x_1311:
        /* <DEDUP_REMOVED lines=42> */
.L_x_1309:
[----:B------:R-:W-:Y:S02]  /*14ab0*/  I2FP.F32.U32 R37, R38 ;  /* 0x0000002600257245 */ /* 0x000fe40000201000 */
[----:B------:R-:W-:Y:S02]  /*14ac0*/  PRMT R36, R31, 0x7632, R36 ;  /* 0x000076321f247816 */ /* 0x000fe40000000024 */
[----:B------:R-:W-:Y:S01]  /*14ad0*/  @P1 PRMT R38, R35, 0x7632, R38 ;  /* 0x0000763223261816 */ /* 0x000fe20000000026 */
[----:B------:R-:W-:Y:S02]  /*14ae0*/  FFMA.FTZ R37, R37, R96, 1.1641532182693481445e-10 ;  /* 0x2f00000025257423 */ /* 0x000fe40000010060 */
[----:B------:R-:W-:Y:S02]  /*14af0*/  IMAD.U32 R36, R36, 0x10000, RZ ;  /* 0x0001000024247824 */ /* 0x000fe400078e00ff */
[----:B------:R-:W-:Y:S01]  /*14b00*/  @P1 IMAD.U32 R38, R38, 0x10000, RZ ;  /* 0x0001000026261824 */ /* 0x000fe200078e00ff */
[----:B------:R-:W-:Y:S01]  /*14b10*/  FSETP.GTU.FTZ.AND P6, PT, R37, UR4, PT ;  /* 0x0000000425007c0b */ /* 0x000fe2000bfdc000 */
[----:B------:R-:W-:Y:S01]  /*14b20*/  FMUL.FTZ R36, R36, UR5 ;  /* 0x0000000524247c20 */ /* 0x000fe20008410000 */
[----:B------:R-:W-:-:S04]  /*14b30*/  PRMT R37, R118, 0x5410, R80 ;  /* 0x0000541076257816 */ /* 0x000fc80000000050 */
[----:B------:R-:W-:-:S05]  /*14b40*/  FSEL R36, R36, RZ, !P6 ;  /* 0x000000ff24247208 */ /* 0x000fca0007000000 */
[----:B------:R-:W-:Y:S01]  /*14b50*/  FADD.FTZ R121, R121, R36 ;  /* 0x0000002479797221 */ /* 0x000fe20000010000 */
[----:B------:R-:W-:-:S03]  /*14b60*/  SEL R36, RZ, 0x1, P6 ;  /* 0x00000001ff247807 */ /* 0x000fc60003000000 */
[----:B------:R-:W-:Y:S01]  /*14b70*/  @P1 FADD.FTZ R44, R121, R38 ;  /* 0x00000026792c1221 */ /* 0x000fe20000010000 */
[----:B------:R-:W-:Y:S02]  /*14b80*/  @!P1 MOV R44, R121 ;  /* 0x00000079002c9202 */ /* 0x000fe40000000f00 */
[----:B------:R-:W-:Y:S02]  /*14b90*/  PRMT R80, R36, 0x7610, R80 ;  /* 0x0000761024507816 */ /* 0x000fe40000000050 */
[----:B------:R-:W-:Y:S02]  /*14ba0*/  F2FP.BF16.F32.PACK_AB R39, RZ, R44 ;  /* 0x0000002cff27723e */ /* 0x000fe400000010ff */
[----:B------:R-:W-:Y:S02]  /*14bb0*/  PRMT R38, R119, 0x5410, R120 ;  /* 0x0000541077267816 */ /* 0x000fe40000000078 */
[----:B------:R-:W-:Y:S02]  /*14bc0*/  PRMT R36, R47, 0x5410, R46 ;  /* 0x000054102f247816 */ /* 0x000fe4000000002e */
[----:B------:R-:W-:Y:S01]  /*14bd0*/  PRMT R39, R115, 0x5410, R39 ;  /* 0x0000541073277816 */ /* 0x000fe20000000027 */
[----:B------:R-:W-:Y:S06]  /*14be0*/  BRA `(.L_x_1312) ;  /* 0x0000002400d07947 */ /* 0x000fec0003800000 */
.L_x_1263:
        /* <DEDUP_REMOVED lines=15> */
.L_x_1314:
        /* <DEDUP_REMOVED lines=12> */
.L_x_1315:
        /* <DEDUP_REMOVED lines=42> */
.L_x_1313:
[----:B------:R-:W-:Y:S01]  /*15040*/  I2FP.F32.U32 R45, R44 ;  /* 0x0000002c002d7245 */ /* 0x000fe20000201000 */
[C---:B-----5:R-:W-:Y:S01]  /*15050*/  IMAD.U32 R44, R36.reuse, 0x10000, RZ ;  /* 0x00010000242c7824 */ /* 0x060fe200078e00ff */
[----:B------:R-:W-:Y:S01]  /*15060*/  ISETP.NE.AND P3, PT, R47, 0x1, PT ;  /* 0x000000012f00780c */ /* 0x000fe20003f65270 */
[----:B------:R-:W-:Y:S01]  /*15070*/  IMAD.MOV.U32 R46, RZ, RZ, 0x2 ;  /* 0x00000002ff2e7424 */ /* 0x000fe200078e00ff */
[----:B------:R-:W-:Y:S01]  /*15080*/  PRMT R36, R36, 0x7632, R36 ;  /* 0x0000763224247816 */ /* 0x000fe20000000024 */
[----:B------:R-:W-:Y:S01]  /*15090*/  FFMA.FTZ R45, R45, R96, 1.1641532182693481445e-10 ;  /* 0x2f0000002d2d7423 */ /* 0x000fe20000010060 */
[----:B------:R-:W-:-:S04]  /*150a0*/  FMUL.FTZ R44, R44, UR5 ;  /* 0x000000052c2c7c20 */ /* 0x000fc80008410000 */
[----:B------:R-:W-:Y:S02]  /*150b0*/  FSETP.GTU.FTZ.AND P2, PT, R45, UR4, PT ;  /* 0x000000042d007c0b */ /* 0x000fe4000bf5c000 */
        /* <DEDUP_REMOVED lines=16> */
.L_x_1317:
        /* <DEDUP_REMOVED lines=12> */
.L_x_1318:
        /* <DEDUP_REMOVED lines=42> */
.L_x_1316:
[----:B------:R-:W-:Y:S01]  /*15520*/  I2FP.F32.U32 R45, R45 ;  /* 0x0000002d002d7245 */ /* 0x000fe20000201000 */
[----:B------:R-:W-:Y:S01]  /*15530*/  IMAD.U32 R36, R36, 0x10000, RZ ;  /* 0x0001000024247824 */ /* 0x000fe200078e00ff */
[----:B------:R-:W-:Y:S01]  /*15540*/  ISETP.NE.AND P3, PT, R46, 0x1, PT ;  /* 0x000000012e00780c */ /* 0x000fe20003f65270 */
[----:B------:R-:W-:Y:S01]  /*15550*/  IMAD.MOV.U32 R47, RZ, RZ, 0x2 ;  /* 0x00000002ff2f7424 */ /* 0x000fe200078e00ff */
[----:B------:R-:W-:Y:S01]  /*15560*/  @P1 PRMT R44, R32, 0x7632, R44 ;  /* 0x00007632202c1816 */ /* 0x000fe2000000002c */
[----:B------:R-:W-:Y:S01]  /*15570*/  FFMA.FTZ R45, R45, R96, 1.1641532182693481445e-10 ;  /* 0x2f0000002d2d7423 */ /* 0x000fe20000010060 */
[----:B------:R-:W-:-:S04]  /*15580*/  FMUL.FTZ R36, R36, UR5 ;  /* 0x0000000524247c20 */ /* 0x000fc80008410000 */
[----:B------:R-:W-:Y:S02]  /*15590*/  FSETP.GTU.FTZ.AND P2, PT, R45, UR4, PT ;  /* 0x000000042d007c0b */ /* 0x000fe4000bf5c000 */
[----:B------:R-:W-:Y:S02]  /*155a0*/  @P1 SHF.L.U32 R45, R44, 0x10, RZ ;  /* 0x000000102c2d1819 */ /* 0x000fe400000006ff */
        /* <DEDUP_REMOVED lines=15> */
.L_x_1320:
        /* <DEDUP_REMOVED lines=12> */
.L_x_1321:
        /* <DEDUP_REMOVED lines=41> */
[----:B------:R-:W-:-:S07]  /*159f0*/  MOV R86, R44 ;  /* 0x0000002c00567202 */ /* 0x000fce0000000f00 */
.L_x_1319:
        /* <DEDUP_REMOVED lines=24> */
.L_x_1323:
        /* <DEDUP_REMOVED lines=12> */
.L_x_1324:
        /* <DEDUP_REMOVED lines=42> */
.L_x_1322:
        /* <DEDUP_REMOVED lines=24> */
.L_x_1326:
        /* <DEDUP_REMOVED lines=12> */
.L_x_1327:
        /* <DEDUP_REMOVED lines=42> */
.L_x_1325:
        /* <DEDUP_REMOVED lines=23> */
.L_x_1329:
        /* <DEDUP_REMOVED lines=12> */
.L_x_1330:
        /* <DEDUP_REMOVED lines=42> */
.L_x_1328:
        /* <DEDUP_REMOVED lines=23> */
.L_x_1332:
        /* <DEDUP_REMOVED lines=12> */
.L_x_1333:
        /* <DEDUP_REMOVED lines=42> */
.L_x_1331:
        /* <DEDUP_REMOVED lines=23> */
.L_x_1335:
        /* <DEDUP_REMOVED lines=12> */
.L_x_1336:
        /* <DEDUP_REMOVED lines=40> */
[----:B------:R-:W-:Y:S02]  /*17210*/  LOP3.LUT R83, R36, UR31, R47, 0x96, !PT ;  /* 0x0000001f24537c12 */ /* 0x000fe4000f8e962f */
[----:B------:R-:W-:Y:S01]  /*17220*/  MOV R36, R86 ;  /* 0x0000005600247202 */ /* 0x000fe20000000f00 */
[----:B------:R-:W-:-:S07]  /*17230*/  IMAD.MOV.U32 R86, RZ, RZ, R46 ;  /* 0x000000ffff567224 */ /* 0x000fce00078e002e */
.L_x_1334:
        /* <DEDUP_REMOVED lines=15> */
.L_x_1312:
[----:B------:R-:W-:Y:S01]  /*17330*/  FADD.FTZ R47, RZ, R84 ;  /* 0x00000054ff2f7221 */ /* 0x000fe20000010000 */
[----:B------:R-:W-:Y:S01]  /*17340*/  SEL R45, RZ, 0x1000000, !P5 ;  /* 0x01000000ff2d7807 */ /* 0x000fe20006800000 */
[----:B------:R-:W-:Y:S01]  /*17350*/  IMAD.WIDE.U32 R40, R103, 0x10, R40 ;  /* 0x0000001067287825 */ /* 0x000fe200078e0028 */
[----:B------:R-:W-:-:S03]  /*17360*/  SEL R46, RZ, 0x10000, !P4 ;  /* 0x00010000ff2e7807 */ /* 0x000fc60006000000 */
[----:B------:R-:W-:Y:S01]  /*17370*/  FADD.FTZ R96, R47, R88 ;  /* 0x000000582f607221 */ /* 0x000fe20000010000 */
[----:B------:R-:W-:Y:S01]  /*17380*/  SEL R115, RZ, 0x100, !P3 ;  /* 0x00000100ff737807 */ /* 0x000fe20005800000 */
[----:B------:R-:W-:Y:S01]  /*17390*/  IMAD.WIDE.U32 R42, R103, 0x8, R42 ;  /* 0x00000008672a7825 */ /* 0x000fe200078e002a */
[----:B------:R-:W-:-:S03]  /*173a0*/  ISETP.NE.AND P6, PT, R113, RZ, PT ;  /* 0x000000ff7100720c */ /* 0x000fc60003fc5270 */
[----:B------:R-:W-:Y:S01]  /*173b0*/  FADD.FTZ R47, R96, R87 ;  /* 0x00000057602f7221 */ /* 0x000fe20000010000 */
[----:B------:R-:W-:Y:S01]  /*173c0*/  ISETP.NE.AND P5, PT, R116, RZ, PT ;  /* 0x000000ff7400720c */ /* 0x000fe20003fa5270 */
[----:B------:R0:W-:Y:S01]  /*173d0*/  STG.E.128 desc[UR10][R40.64], R36 ;  /* 0x0000002428007986 */ /* 0x0001e2000c101d0a */
[----:B------:R-:W-:Y:S01]  /*173e0*/  ISETP.NE.AND P4, PT, R117, RZ, PT ;  /* 0x000000ff7500720c */ /* 0x000fe20003f85270 */
[----:B------:R-:W-:Y:S01]  /*173f0*/  FADD.FTZ R96, R47, R90 ;  /* 0x0000005a2f607221 */ /* 0x000fe20000010000 */
[----:B------:R-:W-:Y:S02]  /*17400*/  LOP3.LUT R115, R115, R45, R46, 0xfe, !PT ;  /* 0x0000002d73737212 */ /* 0x000fe400078efe2e */
[----:B------:R-:W-:Y:S01]  /*17410*/  SEL R113, RZ, 0x1000000, !P4 ;  /* 0x01000000ff717807 */ /* 0x000fe20006000000 */
[----:B------:R-:W-:Y:S01]  /*17420*/  FADD.FTZ R47, R96, R89 ;  /* 0x00000059602f7221 */ /* 0x000fe20000010000 */
[----:B------:R-:W-:Y:S02]  /*17430*/  ISETP.NE.AND P1, PT, R114, RZ, PT ;  /* 0x000000ff7200720c */ /* 0x000fe40003f25270 */
[----:B------:R-:W-:Y:S01]  /*17440*/  SEL R114, RZ, 0x1, !P2 ;  /* 0x00000001ff727807 */ /* 0x000fe20005000000 */
        /* <DEDUP_REMOVED lines=14> */
[----:B------:R-:W-:-:S03]  /*17530*/  SEL R96, RZ, 0x10000, !P5 ;  /* 0x00010000ff607807 */ /* 0x000fc60006800000 */
[----:B------:R-:W-:Y:S01]  /*17540*/  FADD.FTZ R46, R47, R110 ;  /* 0x0000006e2f2e7221 */ /* 0x000fe20000010000 */
[----:B------:R-:W-:-:S03]  /*17550*/  SEL R47, RZ, 0x100, !P6 ;  /* 0x00000100ff2f7807 */ /* 0x000fc60007000000 */
[----:B------:R-:W-:Y:S01]  /*17560*/  FADD.FTZ R45, R46, R109 ;  /* 0x0000006d2e2d7221 */ /* 0x000fe20000010000 */
[----:B------:R-:W-:Y:S02]  /*17570*/  LOP3.LUT R46, R47, R113, R96, 0xfe, !PT ;  /* 0x000000712f2e7212 */ /* 0x000fe400078efe60 */
[----:B------:R-:W-:Y:S01]  /*17580*/  SEL R113, RZ, 0x1, !P1 ;  /* 0x00000001ff717807 */ /* 0x000fe20004800000 */
[----:B------:R-:W-:Y:S01]  /*17590*/  FADD.FTZ R96, R45, R112 ;  /* 0x000000702d607221 */ /* 0x000fe20000010000 */
[----:B------:R-:W-:Y:S02]  /*175a0*/  LOP3.LUT R47, R115, R114, RZ, 0xfc, !PT ;  /* 0x00000072732f7212 */ /* 0x000fe400078efcff */
[----:B------:R-:W-:Y:S01]  /*175b0*/  LOP3.LUT R46, R46, R113, RZ, 0xfc, !PT ;  /* 0x000000712e2e7212 */ /* 0x000fe200078efcff */
[----:B------:R-:W-:-:S04]  /*175c0*/  FADD.FTZ R45, R96, R111 ;  /* 0x0000006f602d7221 */ /* 0x000fc80000010000 */
[----:B------:R0:W-:Y:S01]  /*175d0*/  STG.E.64 desc[UR10][R42.64], R46 ;  /* 0x0000002e2a007986 */ /* 0x0001e2000c101b0a */
[----:B------:R-:W-:Y:S01]  /*175e0*/  FADD.FTZ R45, R45, R44 ;  /* 0x0000002c2d2d7221 */ /* 0x000fe20000010000 */
[----:B------:R-:W-:Y:S06]  /*175f0*/  @!P0 BRA `(.L_x_1337) ;  /* 0x0000000000508947 */ /* 0x000fec0003800000 */
        /* <DEDUP_REMOVED lines=20> */
.L_x_1337:
[----:B01----:R-:W0:Y:S01]  /*17740*/  SHFL.BFLY PT, R36, R45, 0x1, 0x1f ;  /* 0x0c201f002d247f89 */ /* 0x003e2200000e0000 */
[----:B------:R-:W-:Y:S01]  /*17750*/  BSSY.RECONVERGENT B0, `(.L_x_1338) ;  /* 0x000004f000007945 */ /* 0x000fe20003800200 */
[----:B------:R-:W1:Y:S01]  /*17760*/  S2R R96, SR_TID.X ;  /* 0x0000000000607919 */ /* 0x000e620000002100 */
        /* <DEDUP_REMOVED lines=66> */
[----:B-1----:R-:W-:-:S04]  /*17b90*/  LOP3.LUT P1, R38, R96, 0x1f, RZ, 0xc0, !PT ;  /* 0x0000001f60267812 */ /* 0x002fc8000782c0ff */
        /* <DEDUP_REMOVED lines=10> */
.L_x_1339:
[----:B------:R-:W-:Y:S05]  /*17c40*/  BSYNC.RECONVERGENT B0 ;  /* 0x0000000000007941 */ /* 0x000fea0003800200 */
.L_x_1338:
[----:B------:R-:W-:Y:S01]  /*17c50*/  BAR.SYNC.DEFER_BLOCKING 0x0 ;  /* 0x0000000000007b1d */ /* 0x000fe20000010000 */
[----:B------:R-:W-:Y:S01]  /*17c60*/  ISETP.GT.U32.AND P1, PT, R38, 0x7, PT ;  /* 0x000000072600780c */ /* 0x000fe20003f24070 */
[----:B------:R-:W-:Y:S01]  /*17c70*/  HFMA2 R40, -RZ, RZ, 0, 0 ;  /* 0x00000000ff287431 */ /* 0x000fe200000001ff */
[----:B0-----:R-:W-:-:S03]  /*17c80*/  CS2R R36, SRZ ;  /* 0x0000000000247805 */ /* 0x001fc6000001ff00 */
[----:B------:R-:W-:Y:S08]  /*17c90*/  BSSY.RECONVERGENT B0, `(.L_x_1340) ;  /* 0x000000a000007945 */ /* 0x000ff00003800200 */
[----:B------:R-:W-:Y:S05]  /*17ca0*/  @P1 BRA `(.L_x_1341) ;  /* 0x0000000000201947 */ /* 0x000fea0003800000 */
[----:B------:R-:W0:Y:S01]  /*17cb0*/  S2UR UR5, SR_CgaCtaId ;  /* 0x00000000000579c3 */ /* 0x000e220000008800 */
[----:B------:R-:W-:Y:S01]  /*17cc0*/  UMOV UR4, 0x400 ;  /* 0x0000040000047882 */ /* 0x000fe20000000000 */
[----:B------:R-:W-:Y:S02]  /*17cd0*/  IMAD.SHL.U32 R36, R96, 0x8, RZ ;  /* 0x0000000860247824 */ /* 0x000fe400078e00ff */
[----:B------:R-:W-:-:S03]  /*17ce0*/  IMAD.MOV.U32 R40, RZ, RZ, 0x300 ;  /* 0x00000300ff287424 */ /* 0x000fc600078e00ff */
[----:B------:R-:W-:Y:S01]  /*17cf0*/  LOP3.LUT R36, R36, 0xf8, RZ, 0xc0, !PT ;  /* 0x000000f824247812 */ /* 0x000fe200078ec0ff */
[----:B0-----:R-:W-:-:S04]  /*17d00*/  ULEA UR4, UR5, UR4, 0x18 ;  /* 0x0000000405047291 */ /* 0x001fc8000f8ec0ff */
[----:B------:R-:W-:-:S09]  /*17d10*/  @UP1 UIADD3 UR4, UPT, UPT, UR4, 0x40, URZ ;  /* 0x0000004004041890 */ /* 0x000fd2000fffe0ff */
[----:B------:R-:W0:Y:S03]  /*17d20*/  LDS.64 R36, [R36+UR4] ;  /* 0x0000000424247984 */ /* 0x000e260008000a00 */
.L_x_1341:
[----:B------:R-:W-:Y:S05]  /*17d30*/  BSYNC.RECONVERGENT B0 ;  /* 0x0000000000007941 */ /* 0x000fea0003800200 */
.L_x_1340:
[----:B------:R-:W1:Y:S01]  /*17d40*/  SHFL.DOWN PT, R41, R40, 0x4, 0x1f ;  /* 0x08801f0028297f89 */ /* 0x000e6200000e0000 */
[----:B------:R-:W-:Y:S01]  /*17d50*/  ISETP.NE.AND P1, PT, R96, RZ, PT ;  /* 0x000000ff6000720c */ /* 0x000fe20003f25270 */
[----:B------:R-:W-:Y:S01]  /*17d60*/  UPLOP3.LUT UP1, UPT, UPT, UPT, UP1, 0x40, 0x4 ;  /* 0x000000000004789c */ /* 0x000fe20003f2e810 */
[----:B------:R-:W-:Y:S01]  /*17d70*/  ISETP.NE.AND P2, PT, RZ, UR39, PT ;  /* 0x00000027ff007c0c */ /* 0x000fe2000bf45270 */
[----:B0-----:R-:W0:Y:S04]  /*17d80*/  SHFL.DOWN PT, R43, R36, 0x4, 0x1f ;  /* 0x08801f00242b7f89 */ /* 0x001e2800000e0000 */
[----:B------:R-:W2:Y:S01]  /*17d90*/  SHFL.DOWN PT, R42, R37, 0x4, 0x1f ;  /* 0x08801f00252a7f89 */ /* 0x000ea200000e0000 */
[----:B-1----:R-:W-:Y:S02]  /*17da0*/  IADD3 R46, PT, PT, R41, R40, RZ ;  /* 0x00000028292e7210 */ /* 0x002fe40007ffe0ff */
[----:B------:R-:W-:-:S02]  /*17db0*/  I2FP.F32.S32 R114, R41 ;  /* 0x0000002900727245 */ /* 0x000fc40000201400 */
[----:B------:R-:W-:Y:S01]  /*17dc0*/  I2FP.F32.S32 R38, R46 ;  /* 0x0000002e00267245 */ /* 0x000fe20000201400 */
[----:B------:R-:W1:Y:S01]  /*17dd0*/  SHFL.DOWN PT, R39, R46, 0x2, 0x1f ;  /* 0x08401f002e277f89 */ /* 0x000e6200000e0000 */
[----:B------:R-:W-:Y:S01]  /*17de0*/  I2FP.F32.U32 R41, R40 ;  /* 0x0000002800297245 */ /* 0x000fe20000201000 */
[C---:B0-----:R-:W-:Y:S01]  /*17df0*/  FMUL.FTZ R116, R43.reuse, R114 ;  /* 0x000000722b747220 */ /* 0x041fe20000410000 */
[----:B------:R-:W0:Y:S01]  /*17e00*/  MUFU.RCP R45, R38 ;  /* 0x00000026002d7308 */ /* 0x000e220000001000 */
[----:B------:R-:W-:Y:S01]  /*17e10*/  FADD.FTZ R43, -R43, R36 ;  /* 0x000000242b2b7221 */ /* 0x000fe20000010100 */
[----:B--2---:R-:W-:Y:S01]  /*17e20*/  FADD.FTZ R42, R42, R37 ;  /* 0x000000252a2a7221 */ /* 0x004fe20000010000 */
[----:B------:R-:W-:Y:S02]  /*17e30*/  FFMA.FTZ R116, R41, R36, R116 ;  /* 0x0000002429747223 */ /* 0x000fe40000010074 */
[----:B------:R-:W-:-:S04]  /*17e40*/  FMUL.FTZ R43, R43, R43 ;  /* 0x0000002b2b2b7220 */ /* 0x000fc80000410000 */
[----:B------:R-:W-:-:S04]  /*17e50*/  FMUL.FTZ R43, R43, R41 ;  /* 0x000000292b2b7220 */ /* 0x000fc80000410000 */
[----:B------:R-:W-:Y:S01]  /*17e60*/  FMUL.FTZ R43, R43, R114 ;  /* 0x000000722b2b7220 */ /* 0x000fe20000410000 */
[----:B------:R-:W-:Y:S01]  /*17e70*/  MOV R114, UR18 ;  /* 0x0000001200727c02 */ /* 0x000fe20008000f00 */
[C---:B0-----:R-:W-:Y:S02]  /*17e80*/  FMUL.FTZ R47, R45.reuse, R116 ;  /* 0x000000742d2f7220 */ /* 0x041fe40000410000 */
[----:B------:R-:W-:Y:S01]  /*17e90*/  FFMA.FTZ R42, R45, R43, R42 ;  /* 0x0000002b2d2a7223 */ /* 0x000fe2000001002a */
        /* <DEDUP_REMOVED lines=23> */
[----:B------:R-:W-:Y:S01]  /*18010*/  FMUL.FTZ R42, R47, R113 ;  /* 0x000000712f2a7220 */ /* 0x000fe20000410000 */
[----:B------:R-:W-:Y:S01]  /*18020*/  IMAD.U32 R47, RZ, RZ, UR18 ;  /* 0x00000012ff2f7e24 */ /* 0x000fe2000f8e00ff */
[----:B------:R-:W-:Y:S01]  /*18030*/  UIADD3 UR18, UPT, UPT, UR18, UR12, URZ ;  /* 0x0000000c12127290 */ /* 0x000fe2000fffe0ff */
[----:B------:R-:W-:Y:S01]  /*18040*/  FMUL.FTZ R40, R40, R40 ;  /* 0x0000002828287220 */ /* 0x000fe20000410000 */
[C---:B------:R-:W-:Y:S02]  /*18050*/  FFMA.FTZ R41, R37.reuse, R46, R42 ;  /* 0x0000002e25297223 */ /* 0x040fe4000001002a */
[----:B------:R-:W-:Y:S01]  /*18060*/  UISETP.GE.AND UP0, UPT, UR18, UR13, UPT ;  /* 0x0000000d1200728c */ /* 0x000fe2000bf06270 */
[----:B------:R-:W-:Y:S01]  /*18070*/  FMUL.FTZ R40, R37, R40 ;  /* 0x0000002825287220 */ /* 0x000fe20000410000 */
[----:B-1----:R-:W-:Y:S01]  /*18080*/  FMUL.FTZ R41, R36, R41 ;  /* 0x0000002924297220 */ /* 0x002fe20000410000 */
[----:B--2---:R-:W-:-:S02]  /*18090*/  FADD.FTZ R39, R38, R39 ;  /* 0x0000002726277221 */ /* 0x004fc40000010000 */
[----:B------:R-:W-:Y:S01]  /*180a0*/  FMUL.FTZ R40, R40, R113 ;  /* 0x0000007128287220 */ /* 0x000fe20000410000 */
[----:B------:R-:W0:Y:S01]  /*180b0*/  LDC R38, c[0x0][0x448] ;  /* 0x00011200ff267b82 */ /* 0x000e220000000800 */
[----:B------:R1:W2:Y:S02]  /*180c0*/  SHFL.IDX PT, R113, R41, RZ, 0x1f ;  /* 0x00001fff29717589 */ /* 0x0002a400000e0000 */
[----:B------:R-:W-:-:S06]  /*180d0*/  FFMA.FTZ R39, R36, R40, R39 ;  /* 0x0000002824277223 */ /* 0x000fcc0000010027 */
[----:B------:R-:W0:Y:S01]  /*180e0*/  SHFL.IDX PT, R39, R39, RZ, 0x1f ;  /* 0x00001fff27277589 */ /* 0x000e2200000e0000 */
[----:B-1----:R-:W1:Y:S01]  /*180f0*/  @!P1 LDC.64 R40, c[0x0][0x3c0] ;  /* 0x0000f000ff289b82 */ /* 0x002e620000000a00 */
[C---:B--2---:R-:W-:Y:S01]  /*18100*/  FMUL.FTZ R36, R113.reuse, R113 ;  /* 0x0000007171247220 */ /* 0x044fe20000410000 */
[----:B------:R-:W-:-:S04]  /*18110*/  FSEL R115, R113, RZ, !P2 ;  /* 0x000000ff71737208 */ /* 0x000fc80005000000 */
[----:B------:R-:W-:Y:S01]  /*18120*/  FSEL R37, R36, RZ, P2 ;  /* 0x000000ff24257208 */ /* 0x000fe20001000000 */
[C---:B------:R-:W-:Y:S01]  /*18130*/  FADD.FTZ R45, -R115.reuse, R87 ;  /* 0x00000057732d7221 */ /* 0x040fe20000010100 */
[----:B------:R-:W-:Y:S01]  /*18140*/  FADD.FTZ R42, -R115, R84 ;  /* 0x00000054732a7221 */ /* 0x000fe20000010100 */
[----:B0-----:R-:W-:Y:S01]  /*18150*/  FFMA.FTZ R36, R39, UR20, R38 ;  /* 0x0000001427247c23 */ /* 0x001fe20008010026 */
[C---:B------:R-:W-:Y:S01]  /*18160*/  FADD.FTZ R84, -R115.reuse, R89 ;  /* 0x0000005973547221 */ /* 0x040fe20000010100 */
[----:B------:R-:W0:Y:S01]  /*18170*/  @!P1 LDC.64 R38, c[0x0][0x3c8] ;  /* 0x0000f200ff269b82 */ /* 0x000e220000000a00 */
[C---:B------:R-:W-:Y:S01]  /*18180*/  FADD.FTZ R116, -R115.reuse, R91 ;  /* 0x0000005b73747221 */ /* 0x040fe20000010100 */
[----:B------:R-:W-:Y:S01]  /*18190*/  FADD.FTZ R117, R36, R37 ;  /* 0x0000002524757221 */ /* 0x000fe20000010000 */
[C---:B------:R-:W-:Y:S01]  /*181a0*/  FADD.FTZ R94, -R115.reuse, R94 ;  /* 0x0000005e735e7221 */ /* 0x040fe20000010100 */
[C---:B------:R-:W-:Y:S01]  /*181b0*/  FADD.FTZ R46, -R115.reuse, R90 ;  /* 0x0000005a732e7221 */ /* 0x040fe20000010100 */
[C---:B------:R-:W-:Y:S01]  /*181c0*/  FADD.FTZ R43, -R115.reuse, R88 ;  /* 0x00000058732b7221 */ /* 0x040fe20000010100 */
[----:B------:R-:W2:Y:S01]  /*181d0*/  MUFU.RSQ R87, R117 ;  /* 0x0000007500577308 */ /* 0x000ea20000001400 */
[----:B-1----:R-:W-:Y:S01]  /*181e0*/  @!P1 IMAD.WIDE R88, R114, 0x4, R40 ;  /* 0x0000000472589825 */ /* 0x002fe200078e0228 */
[----:B------:R-:W1:Y:S03]  /*181f0*/  LDC.64 R36, c[0x0][0x428] ;  /* 0x00010a00ff247b82 */ /* 0x000e660000000a00 */
        /* <DEDUP_REMOVED lines=15> */
[----:B0-----:R-:W-:-:S04]  /*182f0*/  @!P1 IMAD.WIDE R90, R47, 0x4, R38 ;  /* 0x000000042f5a9825 */ /* 0x001fc800078e0226 */
[C---:B--2---:R-:W-:Y:S01]  /*18300*/  FMUL.FTZ R39, R87.reuse, R84 ;  /* 0x0000005457277220 */ /* 0x044fe20000410000 */
[C---:B------:R-:W-:Y:S01]  /*18310*/  FMUL.FTZ R116, R87.reuse, R116 ;  /* 0x0000007457747220 */ /* 0x040fe20000410000 */
[C---:B------:R-:W-:Y:S01]  /*18320*/  FMUL.FTZ R41, R87.reuse, R94 ;  /* 0x0000005e57297220 */ /* 0x040fe20000410000 */
[----:B------:R-:W-:Y:S01]  /*18330*/  FMUL.FTZ R92, R87, R92 ;  /* 0x0000005c575c7220 */ /* 0x000fe20000410000 */
[----:B------:R-:W-:Y:S01]  /*18340*/  FFMA.FTZ R38, R39, R68, R48 ;  /* 0x0000004427267223 */ /* 0x000fe20000010030 */
[----:B------:R-:W-:Y:S01]  /*18350*/  FFMA.FTZ R39, R116, R69, R49 ;  /* 0x0000004574277223 */ /* 0x000fe20000010031 */
[----:B------:R-:W-:Y:S01]  /*18360*/  FFMA.FTZ R40, R41, R24, R12 ;  /* 0x0000001829287223 */ /* 0x000fe2000001000c */
[----:B------:R-:W-:Y:S01]  /*18370*/  FFMA.FTZ R41, R92, R23, R11 ;  /* 0x000000175c297223 */ /* 0x000fe2000001000b */
[C---:B------:R-:W-:Y:S01]  /*18380*/  FADD.FTZ R111, -R115.reuse, R111 ;  /* 0x0000006f736f7221 */ /* 0x040fe20000010100 */
[----:B------:R-:W-:Y:S01]  /*18390*/  FADD.FTZ R44, -R115, R44 ;  /* 0x0000002c732c7221 */ /* 0x000fe20000010100 */
[----:B-1----:R-:W-:Y:S01]  /*183a0*/  IMAD.WIDE.U32 R84, R85, 0x10, R36 ;  /* 0x0000001055547825 */ /* 0x002fe200078e0024 */
[----:B------:R-:W-:-:S03]  /*183b0*/  F2FP.BF16.F32.PACK_AB R39, R40, R39 ;  /* 0x000000272827723e */ /* 0x000fc600000010ff */
[C---:B------:R-:W-:Y:S01]  /*183c0*/  FMUL.FTZ R40, R87.reuse, R43 ;  /* 0x0000002b57287220 */ /* 0x040fe20000410000 */
[----:B------:R-:W-:Y:S01]  /*183d0*/  FMUL.FTZ R43, R87, R46 ;  /* 0x0000002e572b7220 */ /* 0x000fe20000410000 */
[----:B------:R-:W-:-:S04]  /*183e0*/  IMAD.WIDE.U32 R92, R93, 0x10, R36 ;  /* 0x000000105d5c7825 */ /* 0x000fc800078e0024 */
[----:B------:R-:W-:Y:S01]  /*183f0*/  FMUL.FTZ R94, R87, R101 ;  /* 0x00000065575e7220 */ /* 0x000fe20000410000 */
[----:B------:R-:W-:Y:S01]  /*18400*/  F2FP.BF16.F32.PACK_AB R38, R41, R38 ;  /* 0x000000262926723e */ /* 0x000fe200000010ff */
[----:B------:R-:W-:Y:S01]  /*18410*/  FMUL.FTZ R47, R87, R104 ;  /* 0x00000068572f7220 */ /* 0x000fe20000410000 */
[----:B------:R-:W-:-:S04]  /*18420*/  IMAD.WIDE.U32 R114, R103, 0x10, R36 ;  /* 0x0000001067727825 */ /* 0x000fc800078e0024 */
        /* <DEDUP_REMOVED lines=16> */
[----:B------:R-:W-:Y:S01]  /*18530*/  F2FP.BF16.F32.PACK_AB R36, R41, R36 ;  /* 0x000000242924723e */ /* 0x000fe200000010ff */
[C---:B------:R-:W-:Y:S01]  /*18540*/  FMUL.FTZ R95, R87.reuse, R95 ;  /* 0x0000005f575f7220 */ /* 0x040fe20000410000 */
[----:B------:R-:W-:Y:S01]  /*18550*/  FMUL.FTZ R98, R87, R98 ;  /* 0x0000006257627220 */ /* 0x000fe20000410000 */
[----:B------:R-:W-:Y:S01]  /*18560*/  F2FP.BF16.F32.PACK_AB R42, R47, R42 ;  /* 0x0000002a2f2a723e */ /* 0x000fe200000010ff */
[----:B------:R-:W-:Y:S01]  /*18570*/  FMUL.FTZ R47, R87, R106 ;  /* 0x0000006a572f7220 */ /* 0x000fe20000410000 */
[----:B------:R-:W-:Y:S01]  /*18580*/  F2FP.BF16.F32.PACK_AB R41, R45, R46 ;  /* 0x0000002e2d29723e */ /* 0x000fe200000010ff */
[C---:B------:R-:W-:Y:S01]  /*18590*/  FMUL.FTZ R46, R87.reuse, R107 ;  /* 0x0000006b572e7220 */ /* 0x040fe20000410000 */
[C---:B------:R-:W-:Y:S01]  /*185a0*/  FMUL.FTZ R97, R87.reuse, R108 ;  /* 0x0000006c57617220 */ /* 0x040fe20000410000 */
[C---:B------:R-:W-:Y:S01]  /*185b0*/  FMUL.FTZ R99, R87.reuse, R110 ;  /* 0x0000006e57637220 */ /* 0x040fe20000410000 */
[C---:B------:R-:W-:Y:S01]  /*185c0*/  FMUL.FTZ R109, R87.reuse, R109 ;  /* 0x0000006d576d7220 */ /* 0x040fe20000410000 */
[C---:B------:R-:W-:Y:S01]  /*185d0*/  FMUL.FTZ R112, R87.reuse, R112 ;  /* 0x0000007057707220 */ /* 0x040fe20000410000 */
[C---:B------:R-:W-:Y:S01]  /*185e0*/  FMUL.FTZ R100, R87.reuse, R111 ;  /* 0x0000006f57647220 */ /* 0x040fe20000410000 */
[----:B------:R-:W-:Y:S01]  /*185f0*/  FMUL.FTZ R101, R87, R44 ;  /* 0x0000002c57657220 */ /* 0x000fe20000410000 */
[----:B------:R-:W-:Y:S01]  /*18600*/  F2FP.BF16.F32.PACK_AB R37, R40, R37 ;  /* 0x000000252825723e */ /* 0x000fe200000010ff */
[----:B------:R-:W-:Y:S01]  /*18610*/  FFMA.FTZ R40, R95, R62, R54 ;  /* 0x0000003e5f287223 */ /* 0x000fe20000010036 */
[----:B------:R-:W-:Y:S01]  /*18620*/  F2FP.BF16.F32.PACK_AB R43, R94, R43 ;  /* 0x0000002b5e2b723e */ /* 0x000fe200000010ff */
        /* <DEDUP_REMOVED lines=10> */
[----:B------:R0:W-:Y:S01]  /*186d0*/  @!P1 STG.E desc[UR10][R88.64], R113 ;  /* 0x0000007158009986 */ /* 0x0001e2000c10190a */
[----:B------:R-:W-:-:S02]  /*186e0*/  F2FP.BF16.F32.PACK_AB R47, R98, R47 ;  /* 0x0000002f622f723e */ /* 0x000fc400000010ff */
[----:B------:R-:W-:Y:S01]  /*186f0*/  F2FP.BF16.F32.PACK_AB R46, R95, R46 ;  /* 0x0000002e5f2e723e */ /* 0x000fe200000010ff */
[----:B------:R0:W-:Y:S01]  /*18700*/  @!P1 STG.E desc[UR10][R90.64], R87 ;  /* 0x000000575a009986 */ /* 0x0001e2000c10190a */
[----:B------:R-:W-:Y:S02]  /*18710*/  F2FP.BF16.F32.PACK_AB R45, R99, R94 ;  /* 0x0000005e632d723e */ /* 0x000fe400000010ff */
[----:B------:R-:W-:Y:S01]  /*18720*/  F2FP.BF16.F32.PACK_AB R44, R97, R44 ;  /* 0x0000002c612c723e */ /* 0x000fe200000010ff */
[----:B------:R0:W-:Y:S04]  /*18730*/  STG.E.128 desc[UR10][R84.64], R36 ;  /* 0x0000002454007986 */ /* 0x0001e8000c101d0a */
[----:B------:R0:W-:Y:S04]  /*18740*/  STG.E.128 desc[UR10][R92.64], R40 ;  /* 0x000000285c007986 */ /* 0x0001e8000c101d0a */
[----:B------:R0:W-:Y:S01]  /*18750*/  STG.E.128 desc[UR10][R114.64], R44 ;  /* 0x0000002c72007986 */ /* 0x0001e2000c101d0a */
[----:B------:R-:W-:Y:S05]  /*18760*/  BRA.U !UP0, `(.L_x_1342) ;  /* 0xfffffe8508847547 */ /* 0x000fea000b83ffff */
[----:B------:R-:W-:Y:S05]  /*18770*/  EXIT ;  /* 0x000000000000794d */ /* 0x000fea0003800000 */
.L_x_1343:
        /* <DEDUP_REMOVED lines=16> */
.L_x_13671:


//--------------------- .text._ZN10layer_norm31ln_parallel_residual_fwd_kernelINS_13Kernel_traitsI6__halfS2_S2_S2_fjLj6144ELj1ELj1ELj8ELj16ENS_18Kernel_traits_baseILj6144ES2_S2_S2_S2_fjLj256EEEEELb0ELb0ELb0EEEvNS_9FwdParamsE --------------------------
	.section	.text._ZN10layer_norm31ln_parallel_residual_fwd_kernelINS_13Kernel_traitsI6__halfS2_S2_S2_fjLj6144ELj1ELj1ELj8ELj16ENS_18Kernel_traits_baseILj6144ES2_S2_S2_S2_fjLj256EEEEELb0ELb0ELb0EEEvNS_9FwdParamsE,"ax",@progbits
	.align	128
        .global         _ZN10layer_norm31ln_parallel_residual_fwd_kernelINS_13Kernel_traitsI6__halfS2_S2_S2_fjLj6144ELj1ELj1ELj8ELj16ENS_18Kernel_traits_baseILj6144ES2_S2_S2_S2_fjLj256EEEEELb0ELb0ELb0EEEvNS_9FwdParamsE
        .type           _ZN10layer_norm31ln_parallel_residual_fwd_kernelINS_13Kernel_traitsI6__halfS2_S2_S2_fjLj6144ELj1ELj1ELj8ELj16ENS_18Kernel_traits_baseILj6144ES2_S2_S2_S2_fjLj256EEEEELb0ELb0ELb0EEEvNS_9FwdParamsE,@function
        .size           _ZN10layer_norm31ln_parallel_residual_fwd_kernelINS_13Kernel_traitsI6__halfS2_S2_S2_fjLj6144ELj1ELj1ELj8ELj16ENS_18Kernel_traits_baseILj6144ES2_S2_S2_S2_fjLj256EEEEELb0ELb0ELb0EEEvNS_9FwdParamsE,(.L_x_13672 - _ZN10layer_norm31ln_parallel_residual_fwd_kernelINS_13Kernel_traitsI6__halfS2_S2_S2_fjLj6144ELj1ELj1ELj8ELj16ENS_18Kernel_traits_baseILj6144ES2_S2_S2_S2_fjLj256EEEEELb0ELb0ELb0EEEvNS_9FwdParamsE)
        .other          _ZN10layer_norm31ln_parallel_residual_fwd_kernelINS_13Kernel_traitsI6__halfS2_S2_S2_fjLj6144ELj1ELj1ELj8ELj16ENS_18Kernel_traits_baseILj6144ES2_S2_S2_S2_fjLj256EEEEELb0ELb0ELb0EEEvNS_9FwdParamsE,@"STO_CUDA_ENTRY STV_DEFAULT"
_ZN10layer_norm31ln_parallel_residual_fwd_kernelINS_13Kernel_traitsI6__halfS2_S2_S2_fjLj6144ELj1ELj1ELj8ELj16ENS_18Kernel_traits_baseILj6144ES2_S2_S2_S2_fjLj256EEEEELb0ELb0ELb0EEEvNS_9FwdParamsE:
.text._ZN10layer_norm31ln_parallel_residual_fwd_kernelINS_13Kernel_traitsI6__halfS2_S2_S2_fjLj6144ELj1ELj1ELj8ELj16ENS_18Kernel_traits_baseILj6144ES2_S2_S2_S2_fjLj256EEEEELb0ELb0ELb0EEEvNS_9FwdParamsE:
        /* <DEDUP_REMOVED lines=15> */
[----:B------:R-:W-:Y:S02]  /*00f0*/  MOV R4, R102 ;  /* 0x0000006600047202 */ /* 0x000fe40000000f00 */
[----:B------:R-:W-:Y:S02]  /*0100*/  LOP3.LUT P0, RZ, R5, UR9, RZ, 0xfc, P0 ;  /* 0x0000000905ff7c12 */ /* 0x000fe4000800fcff */
[----:B------:R-:W-:-:S02]  /*0110*/  LEA.HI.SX32 R2, R3, R2, 0x1d ;  /* 0x0000000203027211 */ /* 0x000fc400078feaff */
[----:B-----5:R-:W-:Y:S01]  /*0120*/  MOV R0, UR4 ;  /* 0x0000000400007c02 */ /* 0x020fe20008000f00 */
[----:B----4-:R-:W-:Y:S08]  /*0130*/  BRA.U UP0, `(.L_x_1345) ;  /* 0x0000000500847547 */ /* 0x010ff0000b800000 */
        /* <DEDUP_REMOVED lines=21> */
[----:B------:R-:W-:Y:S02]  /*0290*/  CS2R R32, SRZ ;  /* 0x0000000000207805 */ /* 0x000fe4000001ff00 */
[----:B------:R-:W-:Y:S02]  /*02a0*/  MOV R38, RZ ;  /* 0x000000ff00267202 */ /* 0x000fe40000000f00 */
[----:B------:R-:W-:Y:S02]  /*02b0*/  CS2R R36, SRZ ;  /* 0x0000000000247805 */ /* 0x000fe4000001ff00 */
[----:B------:R-:W-:Y:S02]  /*02c0*/  CS2R R42, SRZ ;  /* 0x00000000002a7805 */ /* 0x000fe4000001ff00 */
[----:B------:R-:W-:-:S02]  /*02d0*/  CS2R R40, SRZ ;  /* 0x0000000000287805 */ /* 0x000fc4000001ff00 */
[----:B------:R-:W-:Y:S02]  /*02e0*/  CS2R R46, SRZ ;  /* 0x00000000002e7805 */ /* 0x000fe4000001ff00 */
[----:B------:R-:W-:Y:S02]  /*02f0*/  CS2R R44, SRZ ;  /* 0x00000000002c7805 */ /* 0x000fe4000001ff00 */
[----:B------:R-:W-:Y:S02]  /*0300*/  @P1 MOV R39, RZ ;  /* 0x000000ff00271202 */ /* 0x000fe40000000f00 */
[----:B------:R-:W-:Y:S02]  /*0310*/  @P2 MOV R35, RZ ;  /* 0x000000ff00232202 */ /* 0x000fe40000000f00 */
        /* <DEDUP_REMOVED lines=9> */
[----:B------:R-:W-:Y:S02]  /*03b0*/  CS2R R56, SRZ ;  /* 0x0000000000387805 */ /* 0x000fe4000001ff00 */
[----:B------:R-:W-:Y:S02]  /*03c0*/  MOV R34, RZ ;  /* 0x000000ff00227202 */ /* 0x000fe40000000f00 */
[----:B------:R-:W-:Y:S02]  /*03d0*/  CS2R R32, SRZ ;  /* 0x0000000000207805 */ /* 0x000fe4000001ff00 */
[----:B------:R-:W-:Y:S02]  /*03e0*/  MOV R38, RZ ;  /* 0x000000ff00267202 */ /* 0x000fe40000000f00 */
[----:B------:R-:W-:-:S02]  /*03f0*/  CS2R R36, SRZ ;  /* 0x0000000000247805 */ /* 0x000fc4000001ff00 */
[----:B------:R-:W-:Y:S02]  /*0400*/  CS2R R62, SRZ ;  /* 0x00000000003e7805 */ /* 0x000fe4000001ff00 */
[----:B------:R-:W-:Y:S02]  /*0410*/  CS2R R60, SRZ ;  /* 0x00000000003c7805 */ /* 0x000fe4000001ff00 */
[----:B------:R-:W-:Y:S02]  /*0420*/  CS2R R42, SRZ ;  /* 0x00000000002a7805 */ /* 0x000fe4000001ff00 */
[----:B------:R-:W-:Y:S02]  /*0430*/  CS2R R40, SRZ ;  /* 0x0000000000287805 */ /* 0x000fe4000001ff00 */
[----:B------:R-:W-:Y:S02]  /*0440*/  CS2R R46, SRZ ;  /* 0x00000000002e7805 */ /* 0x000fe4000001ff00 */
[----:B------:R-:W-:Y:S01]  /*0450*/  CS2R R44, SRZ ;  /* 0x00000000002c7805 */ /* 0x000fe2000001ff00 */
[----:B------:R-:W-:Y:S06]  /*0460*/  BRA `(.L_x_1347) ;  /* 0x0000000800147947 */ /* 0x000fec0003800000 */
.L_x_1346:
        /* <DEDUP_REMOVED lines=22> */
[----:B------:R-:W-:Y:S01]  /*05d0*/  HFMA2 R34, -RZ, RZ, 0, 0 ;  /* 0x00000000ff227431 */ /* 0x000fe200000001ff */
[----:B------:R-:W-:Y:S02]  /*05e0*/  CS2R R32, SRZ ;  /* 0x0000000000207805 */ /* 0x000fe4000001ff00 */
[----:B------:R-:W-:Y:S02]  /*05f0*/  MOV R38, RZ ;  /* 0x000000ff00267202 */ /* 0x000fe40000000f00 */
[----:B------:R-:W-:Y:S02]  /*0600*/  CS2R R36, SRZ ;  /* 0x0000000000247805 */ /* 0x000fe4000001ff00 */
[----:B------:R-:W-:Y:S02]  /*0610*/  @P1 MOV R39, RZ ;  /* 0x000000ff00271202 */ /* 0x000fe40000000f00 */
[----:B------:R-:W-:-:S02]  /*0620*/  @P2 MOV R35, RZ ;  /* 0x000000ff00232202 */ /* 0x000fc40000000f00 */
[----:B------:R-:W-:Y:S01]  /*0630*/  @P2 IADD3 R4, PT, PT, R4, 0x100, RZ ;  /* 0x0000010004042810 */ /* 0x000fe20007ffe0ff */
[----:B0-----:R-:W-:Y:S06]  /*0640*/  @!P3 BRA `(.L_x_1347) ;  /* 0x00000004009cb947 */ /* 0x001fec0003800000 */
        /* <DEDUP_REMOVED lines=12> */
[----:B------:R-:W-:Y:S02]  /*0710*/  CS2R R32, SRZ ;  /* 0x0000000000207805 */ /* 0x000fe4000001ff00 */
[----:B------:R-:W-:Y:S02]  /*0720*/  MOV R38, RZ ;  /* 0x000000ff00267202 */ /* 0x000fe40000000f00 */
[----:B------:R-:W-:Y:S01]  /*0730*/  CS2R R36, SRZ ;  /* 0x0000000000247805 */ /* 0x000fe2000001ff00 */
[----:B------:R-:W-:Y:S06]  /*0740*/  BRA `(.L_x_1347) ;  /* 0x00000004005c7947 */ /* 0x000fec0003800000 */
.L_x_1345:
        /* <DEDUP_REMOVED lines=47> */
.L_x_1348:
        /* <DEDUP_REMOVED lines=8> */
[----:B------:R0:W5:Y:S02]  /*0ac0*/  @P1 LDG.E.128 R20, desc[UR6][R14.64] ;  /* 0x000000060e141981 */ /* 0x000164000c1e1d00 */
[----:B------:R-:W4:Y:S01]  /*0ad0*/  @P2 LDC.64 R44, c[0x0][0x438] ;  /* 0x00010e00ff2c2b82 */ /* 0x000f220000000a00 */
[----:B-1----:R-:W-:-:S05]  /*0ae0*/  @P1 IMAD.WIDE.U32 R10, R4, 0x10, R6 ;  /* 0x00000010040a1825 */ /* 0x002fca00078e0006 */
[----:B------:R0:W5:Y:S02]  /*0af0*/  @P1 LDG.E.128 R16, desc[UR6][R10.64] ;  /* 0x000000060a101981 */ /* 0x000164000c1e1d00 */
[----:B------:R-:W1:Y:S01]  /*0b00*/  LDC.64 R68, c[0x0][0x3d8] ;  /* 0x0000f600ff447b82 */ /* 0x000e620000000a00 */
[C---:B--2---:R-:W-:Y:S01]  /*0b10*/  @P1 IMAD.WIDE.U32 R12, R4.reuse, 0x10, R8 ;  /* 0x00000010040c1825 */ /* 0x044fe200078e0008 */
[----:B------:R-:W-:-:S04]  /*0b20*/  @P1 LOP3.LUT R4, R4, 0x100, RZ, 0xfc, !PT ;  /* 0x0000010004041812 */ /* 0x000fc800078efcff */
[----:B------:R0:W5:Y:S02]  /*0b30*/  @P1 LD.E.128 R36, desc[UR6][R12.64] ;  /* 0x000000060c241980 */ /* 0x000164000c101d00 */
[----:B------:R-:W2:Y:S01]  /*0b40*/  LDC.64 R70, c[0x0][0x3d0] ;  /* 0x0000f400ff467b82 */ /* 0x000ea20000000a00 */
[----:B---3--:R-:W-:-:S05]  /*0b50*/  @P2 IMAD.WIDE.U32 R64, R4, 0x10, R40 ;  /* 0x0000001004402825 */ /* 0x008fca00078e0028 */
[----:B------:R0:W5:Y:S02]  /*0b60*/  @P2 LDG.E.128 R24, desc[UR6][R64.64] ;  /* 0x0000000640182981 */ /* 0x000164000c1e1d00 */
[----:B------:R-:W3:Y:S01]  /*0b70*/  @P3 LDC.64 R72, c[0x0][0x438] ;  /* 0x00010e00ff483b82 */ /* 0x000ee20000000a00 */
[----:B----4-:R-:W-:-:S05]  /*0b80*/  @P2 IMAD.WIDE.U32 R66, R4, 0x10, R44 ;  /* 0x0000001004422825 */ /* 0x010fca00078e002c */
[----:B------:R0:W5:Y:S02]  /*0b90*/  @P2 LD.E.128 R32, desc[UR6][R66.64] ;  /* 0x0000000642202980 */ /* 0x000164000c101d00 */
[----:B------:R-:W4:Y:S01]  /*0ba0*/  LDC.64 R74, c[0x0][0x3d8] ;  /* 0x0000f600ff4a7b82 */ /* 0x000f220000000a00 */
[C---:B-1----:R-:W-:Y:S01]  /*0bb0*/  @P2 IMAD.WIDE.U32 R68, R4.reuse, 0x10, R68 ;  /* 0x0000001004442825 */ /* 0x042fe200078e0044 */
[----:B------:R-:W-:-:S04]  /*0bc0*/  @P2 IADD3 R4, PT, PT, R4, 0x100, RZ ;  /* 0x0000010004042810 */ /* 0x000fc80007ffe0ff */
[----:B------:R0:W5:Y:S01]  /*0bd0*/  @P2 LDG.E.128 R28, desc[UR6][R68.64] ;  /* 0x00000006441c2981 */ /* 0x000162000c1e1d00 */
[----:B--2---:R-:W-:-:S05]  /*0be0*/  @P3 IMAD.WIDE.U32 R6, R4, 0x10, R70 ;  /* 0x0000001004063825 */ /* 0x004fca00078e0046 */
[----:B------:R0:W5:Y:S01]  /*0bf0*/  @P3 LDG.E.128 R48, desc[UR6][R6.64] ;  /* 0x0000000606303981 */ /* 0x000162000c1e1d00 */
[----:B---3--:R-:W-:-:S05]  /*0c00*/  @P3 IMAD.WIDE.U32 R8, R4, 0x10, R72 ;  /* 0x0000001004083825 */ /* 0x008fca00078e0048 */
[----:B------:R0:W5:Y:S01]  /*0c10*/  @P3 LD.E.128 R56, desc[UR6][R8.64] ;  /* 0x0000000608383980 */ /* 0x000162000c101d00 */
[----:B----4-:R-:W-:-:S05]  /*0c20*/  @P3 IMAD.WIDE.U32 R4, R4, 0x10, R74 ;  /* 0x0000001004043825 */ /* 0x010fca00078e004a */
[----:B------:R0:W5:Y:S01]  /*0c30*/  @P3 LDG.E.128 R52, desc[UR6][R4.64] ;  /* 0x0000000604343981 */ /* 0x000162000c1e1d00 */
[----:B------:R-:W-:Y:S01]  /*0c40*/  HFMA2 R42, -RZ, RZ, 0, 0 ;  /* 0x00000000ff2a7431 */ /* 0x000fe200000001ff */
[----:B------:R-:W-:Y:S02]  /*0c50*/  CS2R R40, SRZ ;  /* 0x0000000000287805 */ /* 0x000fe4000001ff00 */
[----:B------:R-:W-:Y:S02]  /*0c60*/  MOV R46, RZ ;  /* 0x000000ff002e7202 */ /* 0x000fe40000000f00 */
[----:B------:R-:W-:Y:S02]  /*0c70*/  CS2R R44, SRZ ;  /* 0x00000000002c7805 */ /* 0x000fe4000001ff00 */
[----:B------:R-:W-:Y:S02]  /*0c80*/  @P1 MOV R47, RZ ;  /* 0x000000ff002f1202 */ /* 0x000fe40000000f00 */
[----:B------:R-:W-:-:S02]  /*0c90*/  @P3 CS2R R62, SRZ ;  /* 0x00000000003e3805 */ /* 0x000fc4000001ff00 */
[----:B------:R-:W-:Y:S02]  /*0ca0*/  @P3 CS2R R60, SRZ ;  /* 0x00000000003c3805 */ /* 0x000fe4000001ff00 */
[----:B0-----:R-:W-:-:S07]  /*0cb0*/  @P2 MOV R43, RZ ;  /* 0x000000ff002b2202 */ /* 0x001fce0000000f00 */
.L_x_1347:
[----:B------:R-:W-:Y:S05]  /*0cc0*/  BSYNC.RECONVERGENT B0 ;  /* 0x0000000000007941 */ /* 0x000fea0003800200 */
.L_x_1344:
[----:B------:R-:W0:Y:S02]  /*0cd0*/  LDCU UR4, c[0x0][0x384] ;  /* 0x00007080ff0477ac */ /* 0x000e240008000800 */
[----:B0-----:R-:W-:-:S13]  /*0ce0*/  ISETP.GE.AND P2, PT, R0, UR4, PT ;  /* 0x0000000400007c0c */ /* 0x001fda000bf46270 */
[----:B------:R-:W-:Y:S05]  /*0cf0*/  @P2 EXIT ;  /* 0x000000000000294d */ /* 0x000fea0003800000 */
[----:B------:R-:W-:Y:S01]  /*0d00*/  SHF.R.S32.HI R3, RZ, 0x3, R3 ;  /* 0x00000003ff037819 */ /* 0x000fe20000011403 */
[----:B------:R-:W0:Y:S01]  /*0d10*/  LDCU UR10, c[0x0][0x388] ;  /* 0x00007100ff0a77ac */ /* 0x000e220008000800 */
[----:B------:R-:W-:Y:S02]  /*0d20*/  LOP3.LUT R4, R102, 0xe0, RZ, 0xc0, !PT ;  /* 0x000000e066047812 */ /* 0x000fe400078ec0ff */
[----:B------:R-:W-:Y:S01]  /*0d30*/  LOP3.LUT R5, R3, 0xff, RZ, 0xc0, !PT ;  /* 0x000000ff03057812 */ /* 0x000fe200078ec0ff */
[----:B------:R-:W1:Y:S03]  /*0d40*/  LDCU.U8 UR8, c[0x0][0x410] ;  /* 0x00008200ff0877ac */ /* 0x000e660008000000 */
[----:B------:R-:W-:Y:S01]  /*0d50*/  VIADDMNMX R6, R5, -R4, RZ, !PT ;  /* 0x8000000405067246 */ /* 0x000fe200078001ff */
[----:B------:R-:W2:Y:S01]  /*0d60*/  LDCU UR9, c[0x0][0x400] ;  /* 0x00008000ff0977ac */ /* 0x000ea20008000800 */
[----:B------:R-:W-:-:S02]  /*0d70*/  LOP3.LUT R4, R3, 0xffffff00, RZ, 0xc0, !PT ;  /* 0xffffff0003047812 */ /* 0x000fc400078ec0ff */
[----:B------:R-:W-:Y:S01]  /*0d80*/  VIMNMX R3, PT, PT, R6, 0x20, PT ;  /* 0x0000002006037848 */ /* 0x000fe20003fe0100 */
[----:B------:R-:W3:Y:S01]  /*0d90*/  LDCU.64 UR12, c[0x0][0x398] ;  /* 0x00007300ff0c77ac */ /* 0x000ee20008000a00 */
[----:B------:R-:W-:Y:S02]  /*0da0*/  SHF.L.U32 R6, R102, 0x5, RZ ;  /* 0x0000000566067819 */ /* 0x000fe400000006ff */
[----:B------:R-:W-:Y:S01]  /*0db0*/  LEA R3, R3, R4, 0x3 ;  /* 0x0000000403037211 */ /* 0x000fe200078e18ff */
[----:B------:R-:W4:Y:S01]  /*0dc0*/  LDCU.64 UR14, c[0x0][0x3a0] ;  /* 0x00007400ff0e77ac */ /* 0x000f220008000a00 */
[----:B------:R-:W-:Y:S02]  /*0dd0*/  LOP3.LUT R6, R6, 0x3e0, RZ, 0xc0, !PT ;  /* 0x000003e006067812 */ /* 0x000fe400078ec0ff */
[----:B------:R-:W-:Y:S01]  /*0de0*/  I2FP.F32.U32 R3, R3 ;  /* 0x0000000300037245 */ /* 0x000fe20000201000 */
[----:B------:R-:W-:Y:S01]  /*0df0*/  UPLOP3.LUT UP1, UPT, UPT, UPT, UPT, 0x40, 0x4 ;  /* 0x000000000004789c */ /* 0x000fe20003f2e870 */
[----:B------:R-:W-:-:S04]  /*0e00*/  VIADDMNMX R6, R5, -R6, RZ, !PT ;  /* 0x8000000605067246 */ /* 0x000fc800078001ff */
[----:B------:R-:W0:Y:S01]  /*0e10*/  MUFU.RCP R3, R3 ;  /* 0x0000000300037308 */ /* 0x000e220000001000 */
[----:B------:R-:W-:-:S04]  /*0e20*/  VIMNMX R5, PT, PT, R6, 0x20, PT ;  /* 0x0000002006057848 */ /* 0x000fc80003fe0100 */
[----:B-123--:R-:W-:-:S07]  /*0e30*/  LEA R4, R5, R4, 0x3 ;  /* 0x0000000405047211 */ /* 0x00efce00078e18ff */
.L_x_1377:
[----:B0-----:R-:W-:Y:S01]  /*0e40*/  IMAD R76, R0, UR10, RZ ;  /* 0x0000000a004c7c24 */ /* 0x001fe2000f8e02ff */
[----:B------:R-:W-:Y:S04]  /*0e50*/  BSSY.RECONVERGENT B0, `(.L_x_1349) ;  /* 0x0000089000007945 */ /* 0x000fe80003800200 */
[----:B------:R-:W-:-:S04]  /*0e60*/  SHF.R.S32.HI R77, RZ, 0x1f, R76 ;  /* 0x0000001fff4d7819 */ /* 0x000fc8000001144c */
[----:B------:R-:W-:-:S04]  /*0e70*/  LEA.HI R77, R77, R76, RZ, 0x3 ;  /* 0x0000004c4d4d7211 */ /* 0x000fc800078f18ff */
[----:B------:R-:W-:-:S04]  /*0e80*/  LEA.HI.SX32 R101, R77, R102, 0x1d ;  /* 0x000000664d657211 */ /* 0x000fc800078feaff */
[----:B------:R-:W-:Y:S01]  /*0e90*/  MOV R80, R101 ;  /* 0x0000006500507202 */ /* 0x000fe20000000f00 */
[----:B------:R-:W-:Y:S06]  /*0ea0*/  @!P1 BRA `(.L_x_1350) ;  /* 0x00000008000c9947 */ /* 0x000fec0003800000 */
[----:B------:R-:W-:Y:S01]  /*0eb0*/  ISETP.NE.U32.AND P1, PT, RZ, UR12, PT ;  /* 0x0000000cff007c0c */ /* 0x000fe2000bf25070 */
[----:B------:R-:W0:Y:S01]  /*0ec0*/  LDC.64 R76, c[0x0][0x390] ;  /* 0x0000e400ff4c7b82 */ /* 0x000e220000000a00 */
[----:B----4-:R-:W-:Y:S02]  /*0ed0*/  ISETP.NE.U32.AND P2, PT, RZ, UR14, PT ;  /* 0x0000000eff007c0c */ /* 0x010fe4000bf45070 */
        /* <DEDUP_REMOVED lines=12> */
[----:B-----5:R-:W-:Y:S02]  /*0fa0*/  HADD2.F32 R5, -RZ, R76.H0_H0 ;  /* 0x2000004cff057230 */ /* 0x020fe40000004100 */
[----:B------:R-:W-:Y:S02]  /*0fb0*/  HADD2.F32 R8, -RZ, R64.H0_H0 ;  /* 0x20000040ff087230 */ /* 0x000fe40000004100 */
[----:B------:R-:W-:Y:S02]  /*0fc0*/  HADD2.F32 R72, -RZ, R77.H0_H0 ;  /* 0x2000004dff487230 */ /* 0x000fe40000004100 */
[----:B------:R-:W-:Y:S02]  /*0fd0*/  HADD2.F32 R73, -RZ, R65.H0_H0 ;  /* 0x20000041ff497230 */ /* 0x000fe40000004100 */
[----:B------:R-:W-:Y:S01]  /*0fe0*/  FADD.FTZ R5, R5, R8 ;  /* 0x0000000805057221 */ /* 0x000fe20000010000 */
[----:B------:R-:W-:Y:S02]  /*0ff0*/  HADD2.F32 R77, -RZ, R77.H1_H1 ;  /* 0x3000004dff4d7230 */ /* 0x000fe40000004100 */
[----:B------:R-:W-:-:S02]  /*1000*/  HADD2.F32 R8, -RZ, R65.H1_H1 ;  /* 0x30000041ff087230 */ /* 0x000fc40000004100 */
[----:B------:R-:W-:Y:S01]  /*1010*/  FADD.FTZ R72, R72, R73 ;  /* 0x0000004948487221 */ /* 0x000fe20000010000 */
[----:B------:R-:W-:Y:S02]  /*1020*/  HADD2.F32 R76, -RZ, R76.H1_H1 ;  /* 0x3000004cff4c7230 */ /* 0x000fe40000004100 */
[----:B------:R-:W-:Y:S02]  /*1030*/  HADD2.F32 R74, -RZ, R78.H0_H0 ;  /* 0x2000004eff4a7230 */ /* 0x000fe40000004100 */
[----:B------:R-:W-:Y:S01]  /*1040*/  FADD.FTZ R77, R77, R8 ;  /* 0x000000084d4d7221 */ /* 0x000fe20000010000 */
[----:B0-----:R-:W-:Y:S02]  /*1050*/  HADD2.F32 R80, -RZ, R79.H0_H0 ;  /* 0x2000004fff507230 */ /* 0x001fe40000004100 */
[----:B------:R-:W-:Y:S02]  /*1060*/  HADD2.F32 R13, -RZ, R64.H1_H1 ;  /* 0x30000040ff0d7230 */ /* 0x000fe40000004100 */
[----:B------:R-:W-:-:S02]  /*1070*/  HADD2.F32 R75, -RZ, R66.H0_H0 ;  /* 0x20000042ff4b7230 */ /* 0x000fc40000004100 */
[----:B------:R-:W-:Y:S02]  /*1080*/  HADD2.F32 R73, -RZ, R67.H0_H0 ;  /* 0x20000043ff497230 */ /* 0x000fe40000004100 */
[----:B------:R-:W-:Y:S01]  /*1090*/  FADD.FTZ R76, R76, R13 ;  /* 0x0000000d4c4c7221 */ /* 0x000fe20000010000 */
[----:B------:R-:W-:Y:S02]  /*10a0*/  HADD2.F32 R81, -RZ, R79.H1_H1 ;  /* 0x3000004fff517230 */ /* 0x000fe40000004100 */
[----:B------:R-:W-:Y:S01]  /*10b0*/  FADD.FTZ R74, R74, R75 ;  /* 0x0000004b4a4a7221 */ /* 0x000fe20000010000 */
[----:B------:R-:W-:Y:S02]  /*10c0*/  HADD2.F32 R78, -RZ, R78.H1_H1 ;  /* 0x3000004eff4e7230 */ /* 0x000fe40000004100 */
[----:B------:R-:W-:Y:S01]  /*10d0*/  FADD.FTZ R80, R80, R73 ;  /* 0x0000004950507221 */ /* 0x000fe20000010000 */
[----:B------:R-:W-:Y:S02]  /*10e0*/  HADD2.F32 R79, -RZ, R66.H1_H1 ;  /* 0x30000042ff4f7230 */ /* 0x000fe40000004100 */
[----:B------:R-:W-:-:S02]  /*10f0*/  HADD2.F32 R82, -RZ, R67.H1_H1 ;  /* 0x30000043ff527230 */ /* 0x000fc40000004100 */
[----:B------:R-:W-:Y:S02]  /*1100*/  HADD2.F32 R8, -RZ, R68.H0_H0 ;  /* 0x20000044ff087230 */ /* 0x000fe40000004100 */
[----:B------:R-:W-:Y:S01]  /*1110*/  FADD.FTZ R78, R78, R79 ;  /* 0x0000004f4e4e7221 */ /* 0x000fe20000010000 */
[----:B------:R-:W-:Y:S02]  /*1120*/  HADD2.F32 R13, -RZ, R69.H0_H0 ;  /* 0x20000045ff0d7230 */ /* 0x000fe40000004100 */
[----:B------:R-:W-:Y:S01]  /*1130*/  FADD.FTZ R81, R81, R82 ;  /* 0x0000005251517221 */ /* 0x000fe20000010000 */
[----:B------:R-:W-:Y:S02]  /*1140*/  HADD2.F32 R89, -RZ, R70.H0_H0 ;  /* 0x20000046ff597230 */ /* 0x000fe40000004100 */
[----:B------:R-:W-:Y:S01]  /*1150*/  FADD.FTZ R5, R5, R8 ;  /* 0x0000000805057221 */ /* 0x000fe20000010000 */
[--C-:B------:R-:W-:Y:S02]  /*1160*/  HADD2.F32 R91, -RZ, R71.reuse.H0_H0 ;  /* 0x20000047ff5b7230 */ /* 0x100fe40000004100 */
[----:B------:R-:W-:Y:S01]  /*1170*/  FADD.FTZ R13, R72, R13 ;  /* 0x0000000d480d7221 */ /* 0x000fe20000010000 */
[----:B------:R-:W-:-:S02]  /*1180*/  HADD2.F32 R92, -RZ, R71.H1_H1 ;  /* 0x30000047ff5c7230 */ /* 0x000fc40000004100 */
[----:B------:R-:W-:Y:S01]  /*1190*/  FADD.FTZ R89, R74, R89 ;  /* 0x000000594a597221 */ /* 0x000fe20000010000 */
[----:B------:R-:W-:Y:S02]  /*11a0*/  HADD2.F32 R75, -RZ, R70.H1_H1 ;  /* 0x30000046ff4b7230 */ /* 0x000fe40000004100 */
[----:B------:R-:W-:Y:S01]  /*11b0*/  FADD.FTZ R91, R80, R91 ;  /* 0x0000005b505b7221 */ /* 0x000fe20000010000 */
[----:B------:R-:W-:Y:S02]  /*11c0*/  HADD2.F32 R84, -RZ, R69.H1_H1 ;  /* 0x30000045ff547230 */ /* 0x000fe40000004100 */
[----:B------:R-:W-:Y:S01]  /*11d0*/  FADD.FTZ R92, R81, R92 ;  /* 0x0000005c515c7221 */ /* 0x000fe20000010000 */
[----:B------:R-:W-:Y:S02]  /*11e0*/  HADD2.F32 R73, -RZ, R68.H1_H1 ;  /* 0x30000044ff497230 */ /* 0x000fe40000004100 */
[----:B------:R-:W-:Y:S01]  /*11f0*/  FADD.FTZ R86, R78, R75 ;  /* 0x0000004b4e567221 */ /* 0x000fe20000010000 */
[----:B------:R-:W-:Y:S01]  /*1200*/  FADD.FTZ R84, R77, R84 ;  /* 0x000000544d547221 */ /* 0x000fe20000010000 */
[----:B------:R-:W-:Y:S01]  /*1210*/  F2FP.F16.F32.PACK_AB R75, R92, R91 ;  /* 0x0000005b5c4b723e */ /* 0x000fe200000000ff */
[----:B------:R-:W-:-:S02]  /*1220*/  FADD.FTZ R8, R76, R73 ;  /* 0x000000494c087221 */ /* 0x000fc40000010000 */
[----:B------:R-:W-:Y:S02]  /*1230*/  F2FP.F16.F32.PACK_AB R74, R86, R89 ;  /* 0x00000059564a723e */ /* 0x000fe400000000ff */
[----:B------:R-:W-:Y:S02]  /*1240*/  F2FP.F16.F32.PACK_AB R73, R84, R13 ;  /* 0x0000000d5449723e */ /* 0x000fe400000000ff */
[----:B------:R-:W-:Y:S01]  /*1250*/  F2FP.F16.F32.PACK_AB R72, R8, R5 ;  /* 0x000000050848723e */ /* 0x000fe200000000ff */
[----:B------:R-:W-:Y:S06]  /*1260*/  BRA `(.L_x_1353) ;  /* 0x00000004000c7947 */ /* 0x000fec0003800000 */
.L_x_1352:
[----:B-----5:R-:W-:Y:S02]  /*1270*/  HADD2.F32 R5, -RZ, R76.H0_H0 ;  /* 0x2000004cff057230 */ /* 0x020fe40000004100 */
[----:B------:R-:W-:Y:S02]  /*1280*/  HADD2.F32 R8, -RZ, R64.H0_H0 ;  /* 0x20000040ff087230 */ /* 0x000fe40000004100 */
[----:B------:R-:W-:Y:S02]  /*1290*/  HADD2.F32 R13, -RZ, R77.H0_H0 ;  /* 0x2000004dff0d7230 */ /* 0x000fe40000004100 */
[----:B------:R-:W-:Y:S02]  /*12a0*/  HADD2.F32 R89, -RZ, R78.H0_H0 ;  /* 0x2000004eff597230 */ /* 0x000fe40000004100 */
[----:B------:R-:W-:Y:S01]  /*12b0*/  FADD.FTZ R5, R5, R8 ;  /* 0x0000000805057221 */ /* 0x000fe20000010000 */
[----:B------:R-:W-:Y:S02]  /*12c0*/  HADD2.F32 R91, -RZ, R79.H0_H0 ;  /* 0x2000004fff5b7230 */ /* 0x000fe40000004100 */
[----:B------:R-:W-:-:S02]  /*12d0*/  HADD2.F32 R8, -RZ, R67.H0_H0 ;  /* 0x20000043ff087230 */ /* 0x000fc40000004100 */
[----:B------:R-:W-:Y:S02]  /*12e0*/  HADD2.F32 R76, -RZ, R76.H1_H1 ;  /* 0x3000004cff4c7230 */ /* 0x000fe40000004100 */
[----:B------:R-:W-:Y:S02]  /*12f0*/  HADD2.F32 R77, -RZ, R77.H1_H1 ;  /* 0x3000004dff4d7230 */ /* 0x000fe40000004100 */
[----:B------:R-:W-:Y:S01]  /*1300*/  FADD.FTZ R91, R91, R8 ;  /* 0x000000085b5b7221 */ /* 0x000fe20000010000 */
[----:B------:R-:W-:Y:S02]  /*1310*/  HADD2.F32 R78, -RZ, R78.H1_H1 ;  /* 0x3000004eff4e7230 */ /* 0x000fe40000004100 */
[----:B------:R-:W-:Y:S02]  /*1320*/  HADD2.F32 R72, -RZ, R65.H0_H0 ;  /* 0x20000041ff487230 */ /* 0x000fe40000004100 */
[----:B------:R-:W-:Y:S02]  /*1330*/  HADD2.F32 R74, -RZ, R66.H0_H0 ;  /* 0x20000042ff4a7230 */ /* 0x000fe40000004100 */
[----:B------:R-:W-:-:S02]  /*1340*/  HADD2.F32 R79, -RZ, R79.H1_H1 ;  /* 0x3000004fff4f7230 */ /* 0x000fc40000004100 */
[----:B------:R-:W-:Y:S01]  /*1350*/  FADD.FTZ R13, R13, R72 ;  /* 0x000000480d0d7221 */ /* 0x000fe20000010000 */
[----:B------:R-:W-:Y:S02]  /*1360*/  HADD2.F32 R92, -RZ, R67.H1_H1 ;  /* 0x30000043ff5c7230 */ /* 0x000fe40000004100 */
[----:B------:R-:W-:Y:S01]  /*1370*/  FADD.FTZ R89, R89, R74 ;  /* 0x0000004a59597221 */ /* 0x000fe20000010000 */
[----:B------:R-:W-:Y:S02]  /*1380*/  HADD2.F32 R75, -RZ, R66.H1_H1 ;  /* 0x30000042ff4b7230 */ /* 0x000fe40000004100 */
        /* <DEDUP_REMOVED lines=11> */
.L_x_1351:
[----:B------:R-:W-:Y:S05]  /*1440*/  @!P2 BRA `(.L_x_1354) ;  /* 0x000000000074a947 */ /* 0x000fea0003800000 */
        /* <DEDUP_REMOVED lines=29> */
.L_x_1354:
[--C-:B-----5:R-:W-:Y:S02]  /*1620*/  HADD2.F32 R5, -RZ, R76.reuse.H0_H0 ;  /* 0x2000004cff057230 */ /* 0x120fe40000004100 */
[----:B------:R-:W-:Y:S02]  /*1630*/  HADD2.F32 R8, -RZ, R76.H1_H1 ;  /* 0x3000004cff087230 */ /* 0x000fe40000004100 */
[--C-:B------:R-:W-:Y:S02]  /*1640*/  HADD2.F32 R13, -RZ, R77.reuse.H0_H0 ;  /* 0x2000004dff0d7230 */ /* 0x100fe40000004100 */
[----:B------:R-:W-:Y:S02]  /*1650*/  HADD2.F32 R84, -RZ, R77.H1_H1 ;  /* 0x3000004dff547230 */ /* 0x000fe40000004100 */
[--C-:B------:R-:W-:Y:S02]  /*1660*/  HADD2.F32 R89, -RZ, R78.reuse.H0_H0 ;  /* 0x2000004eff597230 */ /* 0x100fe40000004100 */
[----:B------:R-:W-:-:S02]  /*1670*/  HADD2.F32 R86, -RZ, R78.H1_H1 ;  /* 0x3000004eff567230 */ /* 0x000fc40000004100 */
[--C-:B------:R-:W-:Y:S02]  /*1680*/  HADD2.F32 R91, -RZ, R79.reuse.H0_H0 ;  /* 0x2000004fff5b7230 */ /* 0x100fe40000004100 */
[----:B------:R-:W-:-:S07]  /*1690*/  HADD2.F32 R92, -RZ, R79.H1_H1 ;  /* 0x3000004fff5c7230 */ /* 0x000fce0000004100 */
.L_x_1353:
[----:B------:R-:W1:Y:S01]  /*16a0*/  @P0 LDC.64 R76, c[0x0][0x3a8] ;  /* 0x0000ea00ff4c0b82 */ /* 0x000e620000000a00 */
[C---:B0-----:R-:W-:Y:S01]  /*16b0*/  IADD3 R80, PT, PT, R101.reuse, 0x100, RZ ;  /* 0x0000010065507810 */ /* 0x041fe20007ffe0ff */
[----:B-1----:R-:W-:-:S05]  /*16c0*/  @P0 IMAD.WIDE.U32 R76, R101, 0x10, R76 ;  /* 0x00000010654c0825 */ /* 0x002fca00078e004c */
[----:B------:R0:W-:Y:S02]  /*16d0*/  @P0 STG.E.128 desc[UR6][R76.64], R72 ;  /* 0x000000484c000986 */ /* 0x0001e4000c101d06 */
.L_x_1350:
[----:B----4-:R-:W-:Y:S05]  /*16e0*/  BSYNC.RECONVERGENT B0 ;  /* 0x0000000000007941 */ /* 0x010fea0003800200 */
.L_x_1349:
[----:B------:R-:W-:Y:S01]  /*16f0*/  ISETP.GE.U32.AND P3, PT, R2, 0x200, PT ;  /* 0x000002000200780c */ /* 0x000fe20003f66070 */
[----:B------:R-:W-:-:S12]  /*1700*/  BSSY.RECONVERGENT B0, `(.L_x_1355) ;  /* 0x000008b000007945 */ /* 0x000fd80003800200 */
[----:B------:R-:W-:Y:S05]  /*1710*/  @!P3 BRA `(.L_x_1356) ;  /* 0x000000080024b947 */ /* 0x000fea0003800000 */
[----:B------:R-:W-:Y:S01]  /*1720*/  ISETP.NE.U32.AND P1, PT, RZ, UR12, PT ;  /* 0x0000000cff007c0c */ /* 0x000fe2000bf25070 */
[----:B0-----:R-:W0:Y:S01]  /*1730*/  LDC.64 R76, c[0x0][0x390] ;  /* 0x0000e400ff4c7b82 */ /* 0x001e220000000a00 */
        /* <DEDUP_REMOVED lines=17> */
[--C-:B-----5:R-:W-:Y:S02]  /*1850*/  HADD2.F32 R7, -RZ, R76.reuse.H0_H0 ;  /* 0x2000004cff077230 */ /* 0x120fe40000004100 */
[----:B------:R-:W-:Y:S02]  /*1860*/  HADD2.F32 R6, -RZ, R76.H1_H1 ;  /* 0x3000004cff067230 */ /* 0x000fe40000004100 */
[--C-:B------:R-:W-:Y:S02]  /*1870*/  HADD2.F32 R11, -RZ, R77.reuse.H0_H0 ;  /* 0x2000004dff0b7230 */ /* 0x100fe40000004100 */
[----:B------:R-:W-:Y:S02]  /*1880*/  HADD2.F32 R14, -RZ, R77.H1_H1 ;  /* 0x3000004dff0e7230 */ /* 0x000fe40000004100 */
[--C-:B------:R-:W-:Y:S02]  /*1890*/  HADD2.F32 R87, -RZ, R78.reuse.H0_H0 ;  /* 0x2000004eff577230 */ /* 0x100fe40000004100 */
[----:B------:R-:W-:-:S02]  /*18a0*/  HADD2.F32 R88, -RZ, R78.H1_H1 ;  /* 0x3000004eff587230 */ /* 0x000fc40000004100 */
[--C-:B------:R-:W-:Y:S02]  /*18b0*/  HADD2.F32 R93, -RZ, R79.reuse.H0_H0 ;  /* 0x2000004fff5d7230 */ /* 0x100fe40000004100 */
[----:B------:R-:W-:Y:S01]  /*18c0*/  HADD2.F32 R94, -RZ, R79.H1_H1 ;  /* 0x3000004fff5e7230 */ /* 0x000fe20000004100 */
[----:B------:R-:W-:Y:S06]  /*18d0*/  BRA `(.L_x_1359) ;  /* 0x0000000400a47947 */ /* 0x000fec0003800000 */
.L_x_1358:
[----:B-----5:R-:W-:Y:S02]  /*18e0*/  HADD2.F32 R7, -RZ, R76.H0_H0 ;  /* 0x2000004cff077230 */ /* 0x020fe40000004100 */
[----:B------:R-:W-:Y:S02]  /*18f0*/  HADD2.F32 R6, -RZ, R68.H0_H0 ;  /* 0x20000044ff067230 */ /* 0x000fe40000004100 */
[----:B------:R-:W-:Y:S02]  /*1900*/  HADD2.F32 R11, -RZ, R77.H0_H0 ;  /* 0x2000004dff0b7230 */ /* 0x000fe40000004100 */
[----:B------:R-:W-:Y:S02]  /*1910*/  HADD2.F32 R14, -RZ, R69.H0_H0 ;  /* 0x20000045ff0e7230 */ /* 0x000fe40000004100 */
[----:B------:R-:W-:Y:S01]  /*1920*/  FADD.FTZ R7, R6, R7 ;  /* 0x0000000706077221 */ /* 0x000fe20000010000 */
[----:B------:R-:W-:Y:S02]  /*1930*/  HADD2.F32 R87, -RZ, R78.H0_H0 ;  /* 0x2000004eff577230 */ /* 0x000fe40000004100 */
[----:B------:R-:W-:-:S02]  /*1940*/  HADD2.F32 R93, -RZ, R79.H0_H0 ;  /* 0x2000004fff5d7230 */ /* 0x000fc40000004100 */
[----:B------:R-:W-:Y:S01]  /*1950*/  FADD.FTZ R11, R14, R11 ;  /* 0x0000000b0e0b7221 */ /* 0x000fe20000010000 */
[----:B------:R-:W-:Y:S02]  /*1960*/  HADD2.F32 R6, -RZ, R71.H0_H0 ;  /* 0x20000047ff067230 */ /* 0x000fe40000004100 */
[----:B------:R-:W-:Y:S02]  /*1970*/  HADD2.F32 R76, -RZ, R76.H1_H1 ;  /* 0x3000004cff4c7230 */ /* 0x000fe40000004100 */
[----:B------:R-:W-:Y:S02]  /*1980*/  HADD2.F32 R77, -RZ, R77.H1_H1 ;  /* 0x3000004dff4d7230 */ /* 0x000fe40000004100 */
[----:B------:R-:W-:Y:S01]  /*1990*/  FADD.FTZ R93, R6, R93 ;  /* 0x0000005d065d7221 */ /* 0x000fe20000010000 */
[----:B------:R-:W-:Y:S02]  /*19a0*/  HADD2.F32 R78, -RZ, R78.H1_H1 ;  /* 0x3000004eff4e7230 */ /* 0x000fe40000004100 */
[----:B------:R-:W-:-:S02]  /*19b0*/  HADD2.F32 R72, -RZ, R70.H0_H0 ;  /* 0x20000046ff487230 */ /* 0x000fc40000004100 */
[----:B------:R-:W-:Y:S02]  /*19c0*/  HADD2.F32 R79, -RZ, R79.H1_H1 ;  /* 0x3000004fff4f7230 */ /* 0x000fe40000004100 */
[----:B------:R-:W-:Y:S02]  /*19d0*/  HADD2.F32 R94, -RZ, R71.H1_H1 ;  /* 0x30000047ff5e7230 */ /* 0x000fe40000004100 */
[----:B------:R-:W-:Y:S01]  /*19e0*/  FADD.FTZ R87, R72, R87 ;  /* 0x0000005748577221 */ /* 0x000fe20000010000 */
[----:B------:R-:W-:Y:S02]  /*19f0*/  HADD2.F32 R75, -RZ, R70.H1_H1 ;  /* 0x30000046ff4b7230 */ /* 0x000fe40000004100 */
[----:B------:R-:W-:Y:S02]  /*1a00*/  HADD2.F32 R14, -RZ, R69.H1_H1 ;  /* 0x30000045ff0e7230 */ /* 0x000fe40000004100 */
[----:B------:R-:W-:Y:S01]  /*1a10*/  FADD.FTZ R94, R94, R79 ;  /* 0x0000004f5e5e7221 */ /* 0x000fe20000010000 */
[----:B------:R-:W-:-:S02]  /*1a20*/  HADD2.F32 R73, -RZ, R68.H1_H1 ;  /* 0x30000044ff497230 */ /* 0x000fc40000004100 */
[----:B------:R-:W-:Y:S01]  /*1a30*/  FADD.FTZ R88, R75, R78 ;  /* 0x0000004e4b587221 */ /* 0x000fe20000010000 */
[----:B------:R-:W-:Y:S01]  /*1a40*/  FADD.FTZ R14, R14, R77 ;  /* 0x0000004d0e0e7221 */ /* 0x000fe20000010000 */
[----:B------:R-:W-:Y:S01]  /*1a50*/  F2FP.F16.F32.PACK_AB R75, R94, R93 ;  /* 0x0000005d5e4b723e */ /* 0x000fe200000000ff */
[----:B------:R-:W-:Y:S02]  /*1a60*/  FADD.FTZ R6, R73, R76 ;  /* 0x0000004c49067221 */ /* 0x000fe40000010000 */
[----:B------:R-:W-:Y:S02]  /*1a70*/  F2FP.F16.F32.PACK_AB R74, R88, R87 ;  /* 0x00000057584a723e */ /* 0x000fe400000000ff */
[----:B------:R-:W-:Y:S02]  /*1a80*/  F2FP.F16.F32.PACK_AB R73, R14, R11 ;  /* 0x0000000b0e49723e */ /* 0x000fe400000000ff */
[----:B------:R-:W-:Y:S01]  /*1a90*/  F2FP.F16.F32.PACK_AB R72, R6, R7 ;  /* 0x000000070648723e */ /* 0x000fe200000000ff */
[----:B------:R-:W-:Y:S06]  /*1aa0*/  BRA `(.L_x_1359) ;  /* 0x0000000400307947 */ /* 0x000fec0003800000 */
.L_x_1357:
[----:B------:R-:W-:-:S04]  /*1ab0*/  UISETP.NE.U32.AND UP0, UPT, UR14, URZ, UPT ;  /* 0x000000ff0e00728c */ /* 0x000fc8000bf05070 */
[----:B------:R-:W-:-:S09]  /*1ac0*/  UISETP.NE.AND.EX UP0, UPT, UR15, URZ, UPT, UP0 ;  /* 0x000000ff0f00728c */ /* 0x000fd2000bf05300 */
[----:B------:R-:W-:Y:S05]  /*1ad0*/  BRA.U UP0, `(.L_x_1360) ;  /* 0x0000000100747547 */ /* 0x000fea000b800000 */
        /* <DEDUP_REMOVED lines=29> */
.L_x_1360:
[----:B-----5:R-:W-:Y:S02]  /*1cb0*/  HADD2.F32 R6, -RZ, R76.H0_H0 ;  /* 0x2000004cff067230 */ /* 0x020fe40000004100 */
[----:B------:R-:W-:Y:S02]  /*1cc0*/  HADD2.F32 R7, -RZ, R64.H0_H0 ;  /* 0x20000040ff077230 */ /* 0x000fe40000004100 */
[----:B------:R-:W-:Y:S02]  /*1cd0*/  HADD2.F32 R76, -RZ, R76.H1_H1 ;  /* 0x3000004cff4c7230 */ /* 0x000fe40000004100 */
[----:B------:R-:W-:Y:S02]  /*1ce0*/  HADD2.F32 R14, -RZ, R77.H0_H0 ;  /* 0x2000004dff0e7230 */ /* 0x000fe40000004100 */
[----:B------:R-:W-:Y:S01]  /*1cf0*/  FADD.FTZ R7, R7, R6 ;  /* 0x0000000607077221 */ /* 0x000fe20000010000 */
[----:B------:R-:W-:Y:S02]  /*1d00*/  HADD2.F32 R11, -RZ, R64.H1_H1 ;  /* 0x30000040ff0b7230 */ /* 0x000fe40000004100 */
[----:B------:R-:W-:-:S02]  /*1d10*/  HADD2.F32 R73, -RZ, R65.H0_H0 ;  /* 0x20000041ff497230 */ /* 0x000fc40000004100 */
[----:B------:R-:W-:Y:S02]  /*1d20*/  HADD2.F32 R77, -RZ, R77.H1_H1 ;  /* 0x3000004dff4d7230 */ /* 0x000fe40000004100 */
[----:B------:R-:W-:Y:S01]  /*1d30*/  FADD.FTZ R76, R11, R76 ;  /* 0x0000004c0b4c7221 */ /* 0x000fe20000010000 */
[----:B------:R-:W-:Y:S02]  /*1d40*/  HADD2.F32 R6, -RZ, R65.H1_H1 ;  /* 0x30000041ff067230 */ /* 0x000fe40000004100 */
[----:B------:R-:W-:Y:S01]  /*1d50*/  FADD.FTZ R14, R73, R14 ;  /* 0x0000000e490e7221 */ /* 0x000fe20000010000 */
[----:B------:R-:W-:Y:S02]  /*1d60*/  HADD2.F32 R72, -RZ, R78.H0_H0 ;  /* 0x2000004eff487230 */ /* 0x000fe40000004100 */
[----:B------:R-:W-:Y:S02]  /*1d70*/  HADD2.F32 R74, -RZ, R79.H0_H0 ;  /* 0x2000004fff4a7230 */ /* 0x000fe40000004100 */
[----:B------:R-:W-:Y:S01]  /*1d80*/  FADD.FTZ R77, R6, R77 ;  /* 0x0000004d064d7221 */ /* 0x000fe20000010000 */
[----:B------:R-:W-:-:S02]  /*1d90*/  HADD2.F32 R75, -RZ, R66.H0_H0 ;  /* 0x20000042ff4b7230 */ /* 0x000fc40000004100 */
[----:B------:R-:W-:Y:S02]  /*1da0*/  HADD2.F32 R73, -RZ, R67.H0_H0 ;  /* 0x20000043ff497230 */ /* 0x000fe40000004100 */
[----:B------:R-:W-:Y:S02]  /*1db0*/  HADD2.F32 R11, -RZ, R69.H0_H0 ;  /* 0x20000045ff0b7230 */ /* 0x000fe40000004100 */
[----:B------:R-:W-:Y:S01]  /*1dc0*/  FADD.FTZ R72, R75, R72 ;  /* 0x000000484b487221 */ /* 0x000fe20000010000 */
[----:B------:R-:W-:Y:S02]  /*1dd0*/  HADD2.F32 R81, -RZ, R79.H1_H1 ;  /* 0x3000004fff517230 */ /* 0x000fe40000004100 */
[----:B------:R-:W-:Y:S01]  /*1de0*/  FADD.FTZ R74, R73, R74 ;  /* 0x0000004a494a7221 */ /* 0x000fe20000010000 */
[----:B------:R-:W-:Y:S02]  /*1df0*/  HADD2.F32 R78, -RZ, R78.H1_H1 ;  /* 0x3000004eff4e7230 */ /* 0x000fe40000004100 */
[----:B------:R-:W-:Y:S01]  /*1e00*/  FADD.FTZ R11, R11, R14 ;  /* 0x0000000e0b0b7221 */ /* 0x000fe20000010000 */
[----:B------:R-:W-:-:S02]  /*1e10*/  HADD2.F32 R79, -RZ, R66.H1_H1 ;  /* 0x30000042ff4f7230 */ /* 0x000fc40000004100 */
[----:B------:R-:W-:Y:S02]  /*1e20*/  HADD2.F32 R82, -RZ, R67.H1_H1 ;  /* 0x30000043ff527230 */ /* 0x000fe40000004100 */
        /* <DEDUP_REMOVED lines=19> */
[----:B------:R-:W-:-:S07]  /*1f60*/  F2FP.F16.F32.PACK_AB R72, R6, R7 ;  /* 0x000000070648723e */ /* 0x000fce00000000ff */
.L_x_1359:
[----:B------:R-:W0:Y:S02]  /*1f70*/  @P0 LDC.64 R76, c[0x0][0x3a8] ;  /* 0x0000ea00ff4c0b82 */ /* 0x000e240000000a00 */
[C---:B0-----:R-:W-:Y:S01]  /*1f80*/  @P0 IMAD.WIDE.U32 R76, R80.reuse, 0x10, R76 ;  /* 0x00000010504c0825 */ /* 0x041fe200078e004c */
[----:B------:R-:W-:-:S04]  /*1f90*/  IADD3 R80, PT, PT, R80, 0x100, RZ ;  /* 0x0000010050507810 */ /* 0x000fc80007ffe0ff */
[----:B------:R1:W-:Y:S03]  /*1fa0*/  @P0 STG.E.128 desc[UR6][R76.64], R72 ;  /* 0x000000484c000986 */ /* 0x0003e6000c101d06 */
.L_x_1356:
[----:B------:R-:W-:Y:S05]  /*1fb0*/  BSYNC.RECONVERGENT B0 ;  /* 0x0000000000007941 */ /* 0x000fea0003800200 */
.L_x_1355:
        /* <DEDUP_REMOVED lines=31> */
.L_x_1364:
        /* <DEDUP_REMOVED lines=29> */
.L_x_1363:
        /* <DEDUP_REMOVED lines=32> */
.L_x_1366:
        /* <DEDUP_REMOVED lines=44> */
.L_x_1365:
[----:B------:R-:W0:Y:S02]  /*2840*/  @P0 LDC.64 R76, c[0x0][0x3a8] ;  /* 0x0000ea00ff4c0b82 */ /* 0x000e240000000a00 */
[----:B0-----:R-:W-:-:S05]  /*2850*/  @P0 IMAD.WIDE.U32 R76, R80, 0x10, R76 ;  /* 0x00000010504c0825 */ /* 0x001fca00078e004c */
[----:B------:R2:W-:Y:S02]  /*2860*/  @P0 STG.E.128 desc[UR6][R76.64], R72 ;  /* 0x000000484c000986 */ /* 0x0005e4000c101d06 */
.L_x_1362:
[----:B------:R-:W-:Y:S05]  /*2870*/  BSYNC.RECONVERGENT B0 ;  /* 0x0000000000007941 */ /* 0x000fea0003800200 */
.L_x_1361:
[----:B012---:R-:W-:Y:S01]  /*2880*/  FADD.FTZ R77, RZ, R5 ;  /* 0x00000005ff4d7221 */ /* 0x007fe20000010000 */
[C---:B------:R-:W-:Y:S01]  /*2890*/  ISETP.GE.U32.AND P1, PT, R2.reuse, 0x100, PT ;  /* 0x000001000200780c */ /* 0x040fe20003f26070 */
[----:B------:R-:W0:Y:S01]  /*28a0*/  S2R R102, SR_TID.X ;  /* 0x0000000000667919 */ /* 0x000e220000002100 */
[----:B------:R-:W-:Y:S01]  /*28b0*/  ISETP.GT.U32.AND P5, PT, R2, 0x1ff, PT ;  /* 0x000001ff0200780c */ /* 0x000fe20003fa4070 */
[----:B------:R-:W-:Y:S01]  /*28c0*/  FADD.FTZ R76, R8, R77 ;  /* 0x0000004d084c7221 */ /* 0x000fe20000010000 */
[----:B------:R-:W-:Y:S01]  /*28d0*/  ISETP.GT.U32.AND P2, PT, R2, 0x2ff, PT ;  /* 0x000002ff0200780c */ /* 0x000fe20003f44070 */
[----:B------:R-:W-:Y:S02]  /*28e0*/  BSSY.RECONVERGENT B0, `(.L_x_1367) ;  /* 0x000006a000007945 */ /* 0x000fe40003800200 */
        /* <DEDUP_REMOVED lines=40> */
[----:B------:R-:W-:Y:S02]  /*2b70*/  FADD.FTZ R82, R11, -R78 ;  /* 0x8000004e0b527221 */ /* 0x000fe40000010000 */
[----:B------:R-:W-:Y:S01]  /*2b80*/  FFMA.FTZ R76, R83, R83, R76 ;  /* 0x00000053534c7223 */ /* 0x000fe2000001004c */
[----:B0-----:R-:W-:-:S03]  /*2b90*/  LOP3.LUT R83, R102, 0x1f, RZ, 0xc0, !PT ;  /* 0x0000001f66537812 */ /* 0x001fc600078ec0ff */
        /* <DEDUP_REMOVED lines=62> */
.L_x_1368:
[----:B------:R-:W-:Y:S05]  /*2f80*/  BSYNC.RECONVERGENT B0 ;  /* 0x0000000000007941 */ /* 0x000fea0003800200 */
.L_x_1367:
        /* <DEDUP_REMOVED lines=12> */
.L_x_1370:
[----:B------:R-:W-:Y:S05]  /*3050*/  BSYNC.RECONVERGENT B0 ;  /* 0x0000000000007941 */ /* 0x000fea0003800200 */
.L_x_1369:
[----:B------:R-:W1:Y:S01]  /*3060*/  SHFL.DOWN PT, R78, R83, 0x4, 0x1f ;  /* 0x08801f00534e7f89 */ /* 0x000e6200000e0000 */
[----:B------:R-:W-:Y:S01]  /*3070*/  ISETP.NE.AND P2, PT, R102, RZ, PT ;  /* 0x000000ff6600720c */ /* 0x000fe20003f45270 */
[----:B------:R-:W-:Y:S01]  /*3080*/  BSSY.RECONVERGENT B0, `(.L_x_1371) ;  /* 0x0000091000007945 */ /* 0x000fe20003800200 */
[----:B------:R-:W-:Y:S01]  /*3090*/  ISETP.NE.AND P5, PT, RZ, UR8, PT ;  /* 0x00000008ff007c0c */ /* 0x000fe2000bfa5270 */
[----:B0-----:R-:W0:Y:S04]  /*30a0*/  SHFL.DOWN PT, R79, R76, 0x4, 0x1f ;  /* 0x08801f004c4f7f89 */ /* 0x001e2800000e0000 */
[----:B------:R-:W2:Y:S01]  /*30b0*/  SHFL.DOWN PT, R80, R77, 0x4, 0x1f ;  /* 0x08801f004d507f89 */ /* 0x000ea200000e0000 */
[----:B-1----:R-:W-:Y:S02]  /*30c0*/  IADD3 R81, PT, PT, R78, R83, RZ ;  /* 0x000000534e517210 */ /* 0x002fe40007ffe0ff */
[----:B------:R-:W-:-:S02]  /*30d0*/  I2FP.F32.S32 R98, R78 ;  /* 0x0000004e00627245 */ /* 0x000fc40000201400 */
[----:B------:R-:W-:Y:S01]  /*30e0*/  I2FP.F32.S32 R82, R81 ;  /* 0x0000005100527245 */ /* 0x000fe20000201400 */
[----:B------:R-:W1:Y:S01]  /*30f0*/  SHFL.DOWN PT, R104, R81, 0x2, 0x1f ;  /* 0x08401f0051687f89 */ /* 0x000e6200000e0000 */
[----:B------:R-:W-:Y:S01]  /*3100*/  I2FP.F32.S32 R78, R83 ;  /* 0x00000053004e7245 */ /* 0x000fe20000201400 */
        /* <DEDUP_REMOVED lines=46> */
[C---:B-1----:R-:W-:Y:S01]  /*33f0*/  FMUL.FTZ R82, R97.reuse, R97 ;  /* 0x0000006161527220 */ /* 0x042fe20000410000 */
[----:B------:R-:W-:Y:S01]  /*3400*/  FSEL R104, R97, RZ, !P5 ;  /* 0x000000ff61687208 */ /* 0x000fe20006800000 */
[----:B--2---:R-:W-:-:S03]  /*3410*/  @!P2 IMAD.WIDE R78, R0, 0x4, R78 ;  /* 0x00000004004ea825 */ /* 0x004fc600078e024e */
[----:B------:R-:W-:Y:S01]  /*3420*/  FSEL R83, R82, RZ, P5 ;  /* 0x000000ff52537208 */ /* 0x000fe20002800000 */
[----:B0-----:R-:W-:Y:S01]  /*3430*/  FFMA.FTZ R82, R81, UR9, R96 ;  /* 0x0000000951527c23 */ /* 0x001fe20008010060 */
[----:B------:R0:W-:Y:S03]  /*3440*/  @!P2 STG.E desc[UR6][R78.64], R97 ;  /* 0x000000614e00a986 */ /* 0x0001e6000c101906 */
[----:B------:R-:W-:Y:S01]  /*3450*/  FADD.FTZ R82, R82, R83 ;  /* 0x0000005352527221 */ /* 0x000fe20000010000 */
[----:B---3--:R-:W-:-:S03]  /*3460*/  @!P2 IMAD.WIDE R76, R0, 0x4, R76 ;  /* 0x00000004004ca825 */ /* 0x008fc600078e024c */
[----:B------:R-:W1:Y:S02]  /*3470*/  MUFU.RSQ R103, R82 ;  /* 0x0000005200677308 */ /* 0x000e640000001400 */
[----:B-1----:R0:W-:Y:S01]  /*3480*/  @!P2 STG.E desc[UR6][R76.64], R103 ;  /* 0x000000674c00a986 */ /* 0x0021e2000c101906 */
[----:B------:R-:W-:Y:S05]  /*3490*/  @!P1 BRA `(.L_x_1372) ;  /* 0x00000004003c9947 */ /* 0x000fea0003800000 */
[--C-:B0-----:R-:W-:Y:S01]  /*34a0*/  FADD.FTZ R76, R91, -R104.reuse ;  /* 0x800000685b4c7221 */ /* 0x101fe20000010000 */
[----:B-----5:R-:W-:Y:S02]  /*34b0*/  HADD2.F32 R77, -RZ, R19.H0_H0 ;  /* 0x20000013ff4d7230 */ /* 0x020fe40000004100 */
[----:B------:R-:W-:Y:S01]  /*34c0*/  FADD.FTZ R78, R92, -R104 ;  /* 0x800000685c4e7221 */ /* 0x000fe20000010000 */
[----:B------:R-:W-:Y:S02]  /*34d0*/  HADD2.F32 R79, -RZ, R39.H0_H0 ;  /* 0x20000027ff4f7230 */ /* 0x000fe40000004100 */
[C---:B------:R-:W-:Y:S01]  /*34e0*/  FMUL.FTZ R76, R103.reuse, R76 ;  /* 0x0000004c674c7220 */ /* 0x040fe20000410000 */
[----:B------:R-:W-:Y:S02]  /*34f0*/  HADD2.F32 R81, -RZ, R23.H0_H0 ;  /* 0x20000017ff517230 */ /* 0x000fe40000004100 */
[----:B------:R-:W-:Y:S01]  /*3500*/  FMUL.FTZ R83, R103, R78 ;  /* 0x0000004e67537220 */ /* 0x000fe20000410000 */
[----:B------:R-:W-:-:S02]  /*3510*/  HADD2.F32 R106, -RZ, R47.H0_H0 ;  /* 0x2000002fff6a7230 */ /* 0x000fc40000004100 */
[----:B------:R-:W-:Y:S01]  /*3520*/  FFMA.FTZ R108, R76, R77, R79 ;  /* 0x0000004d4c6c7223 */ /* 0x000fe2000001004f */
[----:B------:R-:W-:Y:S02]  /*3530*/  HADD2.F32 R80, -RZ, R19.H1_H1 ;  /* 0x30000013ff507230 */ /* 0x000fe40000004100 */
[----:B------:R-:W-:Y:S01]  /*3540*/  FADD.FTZ R78, R86, -R104 ;  /* 0x80000068564e7221 */ /* 0x000fe20000010000 */
[----:B------:R-:W-:Y:S02]  /*3550*/  HADD2.F32 R82, -RZ, R39.H1_H1 ;  /* 0x30000027ff527230 */ /* 0x000fe40000004100 */
[----:B------:R-:W-:Y:S01]  /*3560*/  FFMA.FTZ R106, R76, R81, R106 ;  /* 0x000000514c6a7223 */ /* 0x000fe2000001006a */
[----:B------:R-:W-:Y:S01]  /*3570*/  FADD.FTZ R76, R89, -R104 ;  /* 0x80000068594c7221 */ /* 0x000fe20000010000 */
[----:B------:R-:W-:Y:S02]  /*3580*/  HADD2.F32 R77, -RZ, R18.H0_H0 ;  /* 0x20000012ff4d7230 */ /* 0x000fe40000004100 */
[----:B------:R-:W-:Y:S01]  /*3590*/  FMUL.FTZ R112, R103, R78 ;  /* 0x0000004e67707220 */ /* 0x000fe20000410000 */
[----:B------:R-:W-:Y:S01]  /*35a0*/  FFMA.FTZ R79, R83, R80, R82 ;  /* 0x00000050534f7223 */ /* 0x000fe20000010052 */
[----:B------:R-:W-:-:S02]  /*35b0*/  HADD2.F32 R81, -RZ, R38.H0_H0 ;  /* 0x20000026ff517230 */ /* 0x000fc40000004100 */
[----:B------:R-:W-:Y:S01]  /*35c0*/  FMUL.FTZ R76, R103, R76 ;  /* 0x0000004c674c7220 */ /* 0x000fe20000410000 */
[----:B------:R-:W-:Y:S02]  /*35d0*/  HADD2.F32 R105, -RZ, R22.H0_H0 ;  /* 0x20000016ff697230 */ /* 0x000fe40000004100 */
[----:B------:R-:W-:Y:S02]  /*35e0*/  HADD2.F32 R80, -RZ, R46.H0_H0 ;  /* 0x2000002eff507230 */ /* 0x000fe40000004100 */
[C---:B------:R-:W-:Y:S01]  /*35f0*/  FFMA.FTZ R78, R76.reuse, R77, R81 ;  /* 0x0000004d4c4e7223 */ /* 0x040fe20000010051 */
[----:B------:R-:W-:Y:S01]  /*3600*/  HADD2.F32 R82, -RZ, R23.H1_H1 ;  /* 0x30000017ff527230 */ /* 0x000fe20000004100 */
[----:B------:R-:W-:Y:S01]  /*3610*/  F2FP.F16.F32.PACK_AB R79, R79, R108 ;  /* 0x0000006c4f4f723e */ /* 0x000fe200000000ff */
[----:B------:R-:W-:Y:S02]  /*3620*/  HADD2.F32 R96, -RZ, R47.H1_H1 ;  /* 0x3000002fff607230 */ /* 0x000fe40000004100 */
[----:B------:R-:W-:Y:S01]  /*3630*/  FFMA.FTZ R105, R76, R105, R80 ;  /* 0x000000694c697223 */ /* 0x000fe20000010050 */
[----:B------:R-:W-:-:S02]  /*3640*/  HADD2.F32 R107, -RZ, R18.H1_H1 ;  /* 0x30000012ff6b7230 */ /* 0x000fc40000004100 */
[----:B------:R-:W-:Y:S01]  /*3650*/  FADD.FTZ R76, R13, -R104 ;  /* 0x800000680d4c7221 */ /* 0x000fe20000010000 */
[----:B------:R-:W-:Y:S02]  /*3660*/  HADD2.F32 R97, -RZ, R38.H1_H1 ;  /* 0x30000026ff617230 */ /* 0x000fe40000004100 */
[----:B------:R-:W-:Y:S01]  /*3670*/  FFMA.FTZ R83, R83, R82, R96 ;  /* 0x0000005253537223 */ /* 0x000fe20000010060 */
[----:B------:R-:W-:Y:S02]  /*3680*/  HADD2.F32 R77, -RZ, R17.H0_H0 ;  /* 0x20000011ff4d7230 */ /* 0x000fe40000004100 */
[----:B------:R-:W-:Y:S01]  /*3690*/  FMUL.FTZ R80, R103, R76 ;  /* 0x0000004c67507220 */ /* 0x000fe20000410000 */
[----:B------:R-:W-:Y:S02]  /*36a0*/  HADD2.F32 R81, -RZ, R37.H0_H0 ;  /* 0x20000025ff517230 */ /* 0x000fe40000004100 */
[----:B------:R-:W-:Y:S01]  /*36b0*/  FFMA.FTZ R107, R112, R107, R97 ;  /* 0x0000006b706b7223 */ /* 0x000fe20000010061 */
[----:B------:R-:W-:-:S02]  /*36c0*/  HADD2.F32 R97, -RZ, R21.H0_H0 ;  /* 0x20000015ff617230 */ /* 0x000fc40000004100 */
[----:B------:R-:W-:Y:S01]  /*36d0*/  FADD.FTZ R82, R84, -R104 ;  /* 0x8000006854527221 */ /* 0x000fe20000010000 */
[----:B------:R-:W-:Y:S02]  /*36e0*/  HADD2.F32 R96, -RZ, R45.H0_H0 ;  /* 0x2000002dff607230 */ /* 0x000fe40000004100 */
[C---:B------:R-:W-:Y:S01]  /*36f0*/  FFMA.FTZ R76, R80.reuse, R77, R81 ;  /* 0x0000004d504c7223 */ /* 0x040fe20000010051 */
[----:B------:R-:W-:Y:S02]  /*3700*/  HADD2.F32 R99, -RZ, R17.H1_H1 ;  /* 0x30000011ff637230 */ /* 0x000fe40000004100 */
[----:B------:R-:W-:Y:S01]  /*3710*/  FMUL.FTZ R98, R103, R82 ;  /* 0x0000005267627220 */ /* 0x000fe20000410000 */
[----:B------:R-:W-:Y:S02]  /*3720*/  HADD2.F32 R109, -RZ, R37.H1_H1 ;  /* 0x30000025ff6d7230 */ /* 0x000fe40000004100 */
[----:B------:R-:W-:Y:S01]  /*3730*/  FFMA.FTZ R80, R80, R97, R96 ;  /* 0x0000006150507223 */ /* 0x000fe20000010060 */
[----:B------:R-:W-:-:S02]  /*3740*/  HADD2.F32 R111, -RZ, R21.H1_H1 ;  /* 0x30000015ff6f7230 */ /* 0x000fc40000004100 */
[----:B------:R-:W-:Y:S01]  /*3750*/  FADD.FTZ R96, R5, -R104 ;  /* 0x8000006805607221 */ /* 0x000fe20000010000 */
[----:B------:R-:W-:Y:S02]  /*3760*/  HADD2.F32 R110, -RZ, R45.H1_H1 ;  /* 0x3000002dff6e7230 */ /* 0x000fe40000004100 */
[C---:B------:R-:W-:Y:S01]  /*3770*/  FFMA.FTZ R77, R98.reuse, R99, R109 ;  /* 0x00000063624d7223 */ /* 0x040fe2000001006d */
[----:B------:R-:W-:Y:S02]  /*3780*/  HADD2.F32 R113, -RZ, R22.H1_H1 ;  /* 0x30000016ff717230 */ /* 0x000fe40000004100 */
[----:B------:R-:W-:Y:S01]  /*3790*/  FMUL.FTZ R109, R103, R96 ;  /* 0x00000060676d7220 */ /* 0x000fe20000410000 */
[----:B------:R-:W-:Y:S02]  /*37a0*/  HADD2.F32 R115, -RZ, R46.H1_H1 ;  /* 0x3000002eff737230 */ /* 0x000fe40000004100 */
[----:B------:R-:W-:Y:S01]  /*37b0*/  FFMA.FTZ R81, R98, R111, R110 ;  /* 0x0000006f62517223 */ /* 0x000fe2000001006e */
[----:B------:R-:W0:Y:S01]  /*37c0*/  LDC.64 R96, c[0x0][0x430] ;  /* 0x00010c00ff607b82 */ /* 0x000e220000000a00 */
[----:B------:R-:W-:Y:S01]  /*37d0*/  HADD2.F32 R110, -RZ, R16.H0_H0 ;  /* 0x20000010ff6e7230 */ /* 0x000fe20000004100 */
[----:B------:R-:W-:Y:S01]  /*37e0*/  F2FP.F16.F32.PACK_AB R77, R77, R76 ;  /* 0x0000004c4d4d723e */ /* 0x000fe200000000ff */
[----:B------:R-:W-:Y:S01]  /*37f0*/  FFMA.FTZ R82, R112, R113, R115 ;  /* 0x0000007170527223 */ /* 0x000fe20000010073 */
[----:B------:R-:W-:Y:S01]  /*3800*/  HADD2.F32 R112, -RZ, R36.H0_H0 ;  /* 0x20000024ff707230 */ /* 0x000fe20000004100 */
[----:B------:R-:W-:Y:S01]  /*3810*/  F2FP.F16.F32.PACK_AB R78, R107, R78 ;  /* 0x0000004e6b4e723e */ /* 0x000fe200000000ff */
[----:B------:R-:W-:Y:S01]  /*3820*/  HADD2.F32 R114, -RZ, R20.H0_H0 ;  /* 0x20000014ff727230 */ /* 0x000fe20000004100 */
[----:B------:R-:W-:Y:S01]  /*3830*/  F2FP.F16.F32.PACK_AB R81, R81, R80 ;  /* 0x000000505151723e */ /* 0x000fe200000000ff */
[----:B------:R-:W1:Y:S01]  /*3840*/  LDC.64 R98, c[0x0][0x428] ;  /* 0x00010a00ff627b82 */ /* 0x000e620000000a00 */
[----:B------:R-:W-:-:S02]  /*3850*/  HADD2.F32 R111, -RZ, R44.H0_H0 ;  /* 0x2000002cff6f7230 */ /* 0x000fc40000004100 */
[----:B------:R-:W-:Y:S01]  /*3860*/  FFMA.FTZ R110, R109, R110, R112 ;  /* 0x0000006e6d6e7223 */ /* 0x000fe20000010070 */
[----:B------:R-:W-:Y:S01]  /*3870*/  FADD.FTZ R112, R8, -R104 ;  /* 0x8000006808707221 */ /* 0x000fe20000010000 */
[----:B------:R-:W-:Y:S01]  /*3880*/  HADD2.F32 R113, -RZ, R36.H1_H1 ;  /* 0x30000024ff717230 */ /* 0x000fe20000004100 */
[----:B------:R-:W-:Y:S01]  /*3890*/  F2FP.F16.F32.PACK_AB R83, R83, R106 ;  /* 0x0000006a5353723e */ /* 0x000fe200000000ff */
[----:B------:R-:W-:Y:S01]  /*38a0*/  FFMA.FTZ R111, R109, R114, R111 ;  /* 0x000000726d6f7223 */ /* 0x000fe2000001006f */
[----:B------:R-:W-:Y:S02]  /*38b0*/  HADD2.F32 R109, -RZ, R16.H1_H1 ;  /* 0x30000010ff6d7230 */ /* 0x000fe40000004100 */
[----:B------:R-:W-:Y:S01]  /*38c0*/  FMUL.FTZ R112, R103, R112 ;  /* 0x0000007067707220 */ /* 0x000fe20000410000 */
[----:B------:R-:W-:Y:S01]  /*38d0*/  HADD2.F32 R115, -RZ, R20.H1_H1 ;  /* 0x30000014ff737230 */ /* 0x000fe20000004100 */
[----:B------:R-:W-:Y:S01]  /*38e0*/  F2FP.F16.F32.PACK_AB R82, R82, R105 ;  /* 0x000000695252723e */ /* 0x000fe200000000ff */
[----:B------:R-:W-:-:S02]  /*38f0*/  HADD2.F32 R114, -RZ, R44.H1_H1 ;  /* 0x3000002cff727230 */ /* 0x000fc40000004100 */
[----:B------:R-:W-:-:S03]  /*3900*/  FFMA.FTZ R109, R112, R109, R113 ;  /* 0x0000006d706d7223 */ /* 0x000fc60000010071 */
[----:B------:R-:W-:Y:S02]  /*3910*/  FFMA.FTZ R114, R112, R115, R114 ;  /* 0x0000007370727223 */ /* 0x000fe40000010072 */
[----:B------:R-:W-:Y:S01]  /*3920*/  F2FP.F16.F32.PACK_AB R76, R109, R110 ;  /* 0x0000006e6d4c723e */ /* 0x000fe200000000ff */
[C---:B0-----:R-:W-:Y:S02]  /*3930*/  IMAD.WIDE.U32 R96, R101.reuse, 0x10, R96 ;  /* 0x0000001065607825 */ /* 0x041fe400078e0060 */
[----:B------:R-:W-:Y:S02]  /*3940*/  F2FP.F16.F32.PACK_AB R80, R114, R111 ;  /* 0x0000006f7250723e */ /* 0x000fe400000000ff */
[C---:B-1----:R-:W-:Y:S01]  /*3950*/  IMAD.WIDE.U32 R98, R101.reuse, 0x10, R98 ;  /* 0x0000001065627825 */ /* 0x042fe200078e0062 */
[----:B------:R-:W-:-:S04]  /*3960*/  IADD3 R101, PT, PT, R101, 0x100, RZ ;  /* 0x0000010065657810 */ /* 0x000fc80007ffe0ff */
[----:B------:R1:W-:Y:S04]  /*3970*/  STG.E.128 desc[UR6][R98.64], R76 ;  /* 0x0000004c62007986 */ /* 0x0003e8000c101d06 */
[----:B------:R1:W-:Y:S02]  /*3980*/  STG.E.128 desc[UR6][R96.64], R80 ;  /* 0x0000005060007986 */ /* 0x0003e4000c101d06 */
.L_x_1372:
[----:B------:R-:W-:Y:S05]  /*3990*/  BSYNC.RECONVERGENT B0 ;  /* 0x0000000000007941 */ /* 0x000fea0003800200 */
.L_x_1371:
[----:B------:R-:W-:Y:S04]  /*39a0*/  BSSY.RECONVERGENT B0, `(.L_x_1373) ;  /* 0x0000051000007945 */ /* 0x000fe80003800200 */
[----:B------:R-:W-:Y:S05]  /*39b0*/  @!P3 BRA `(.L_x_1374) ;  /* 0x00000004003cb947 */ /* 0x000fea0003800000 */
[--C-:B01----:R-:W-:Y:S01]  /*39c0*/  FADD.FTZ R76, R93, -R104.reuse ;  /* 0x800000685d4c7221 */ /* 0x103fe20000010000 */
        /* <DEDUP_REMOVED lines=41> */
[----:B------:R-:W-:Y:S01]  /*3c60*/  FADD.FTZ R96, R7, -R104 ;  /* 0x8000006807607221 */ /* 0x000fe20000010000 */
[----:B------:R-:W-:Y:S01]  /*3c70*/  HADD2.F32 R111, -RZ, R29.H1_H1 ;  /* 0x3000001dff6f7230 */ /* 0x000fe20000004100 */
[----:B------:R-:W-:Y:S01]  /*3c80*/  F2FP.F16.F32.PACK_AB R78, R107, R78 ;  /* 0x0000004e6b4e723e */ /* 0x000fe200000000ff */
[----:B------:R-:W-:-:S02]  /*3c90*/  HADD2.F32 R110, -RZ, R41.H1_H1 ;  /* 0x30000029ff6e7230 */ /* 0x000fc40000004100 */
        /* <DEDUP_REMOVED lines=15> */
[C---:B------:R-:W-:Y:S01]  /*3d90*/  FFMA.FTZ R110, R109.reuse, R110, R112 ;  /* 0x0000006e6d6e7223 */ /* 0x040fe20000010070 */
[----:B------:R-:W-:Y:S01]  /*3da0*/  FADD.FTZ R112, R6, -R104 ;  /* 0x8000006806707221 */ /* 0x000fe20000010000 */
[----:B------:R-:W-:Y:S01]  /*3db0*/  HADD2.F32 R113, -RZ, R32.H1_H1 ;  /* 0x30000020ff717230 */ /* 0x000fe20000004100 */
[----:B------:R-:W-:Y:S01]  /*3dc0*/  F2FP.F16.F32.PACK_AB R82, R82, R105 ;  /* 0x000000695252723e */ /* 0x000fe200000000ff */
[----:B------:R-:W-:Y:S01]  /*3dd0*/  FFMA.FTZ R111, R109, R114, R111 ;  /* 0x000000726d6f7223 */ /* 0x000fe2000001006f */
[----:B------:R-:W-:Y:S02]  /*3de0*/  HADD2.F32 R109, -RZ, R24.H1_H1 ;  /* 0x30000018ff6d7230 */ /* 0x000fe40000004100 */
[----:B------:R-:W-:Y:S01]  /*3df0*/  FMUL.FTZ R112, R103, R112 ;  /* 0x0000007067707220 */ /* 0x000fe20000410000 */
[----:B------:R-:W-:Y:S02]  /*3e00*/  HADD2.F32 R115, -RZ, R28.H1_H1 ;  /* 0x3000001cff737230 */ /* 0x000fe40000004100 */
[----:B------:R-:W-:-:S02]  /*3e10*/  HADD2.F32 R114, -RZ, R40.H1_H1 ;  /* 0x30000028ff727230 */ /* 0x000fc40000004100 */
[----:B------:R-:W-:-:S03]  /*3e20*/  FFMA.FTZ R109, R112, R109, R113 ;  /* 0x0000006d706d7223 */ /* 0x000fc60000010071 */
[----:B------:R-:W-:Y:S02]  /*3e30*/  FFMA.FTZ R114, R112, R115, R114 ;  /* 0x0000007370727223 */ /* 0x000fe40000010072 */
[----:B------:R-:W-:Y:S01]  /*3e40*/  F2FP.F16.F32.PACK_AB R76, R109, R110 ;  /* 0x0000006e6d4c723e */ /* 0x000fe200000000ff */
[----:B0-----:R-:W-:Y:S02]  /*3e50*/  IMAD.WIDE.U32 R96, R101, 0x10, R96 ;  /* 0x0000001065607825 */ /* 0x001fe400078e0060 */
[----:B------:R-:W-:-:S03]  /*3e60*/  F2FP.F16.F32.PACK_AB R80, R114, R111 ;  /* 0x0000006f7250723e */ /* 0x000fc600000000ff */
[----:B------:R2:W-:Y:S01]  /*3e70*/  STG.E.128 desc[UR6][R96.64], R76 ;  /* 0x0000004c60007986 */ /* 0x0005e2000c101d06 */
[C---:B-1----:R-:W-:Y:S01]  /*3e80*/  IMAD.WIDE.U32 R98, R101.reuse, 0x10, R98 ;  /* 0x0000001065627825 */ /* 0x042fe200078e0062 */
[----:B------:R-:W-:-:S04]  /*3e90*/  IADD3 R101, PT, PT, R101, 0x100, RZ ;  /* 0x0000010065657810 */ /* 0x000fc80007ffe0ff */
[----:B------:R2:W-:Y:S03]  /*3ea0*/  STG.E.128 desc[UR6][R98.64], R80 ;  /* 0x0000005062007986 */ /* 0x0005e6000c101d06 */
.L_x_1374:
[----:B------:R-:W-:Y:S05]  /*3eb0*/  BSYNC.RECONVERGENT B0 ;  /* 0x0000000000007941 */ /* 0x000fea0003800200 */
.L_x_1373:
[----:B------:R-:W-:Y:S04]  /*3ec0*/  BSSY.RECONVERGENT B0, `(.L_x_1375) ;  /* 0x0000050000007945 */ /* 0x000fe80003800200 */
[----:B------:R-:W-:Y:S05]  /*3ed0*/  @!P4 BRA `(.L_x_1376) ;  /* 0x000000040038c947 */ /* 0x000fea0003800000 */
[--C-:B012---:R-:W-:Y:S01]  /*3ee0*/  FADD.FTZ R76, R9, -R104.reuse ;  /* 0x80000068094c7221 */ /* 0x107fe20000010000 */
[----:B-----5:R-:W-:Y:S02]  /*3ef0*/  HADD2.F32 R77, -RZ, R48.H0_H0 ;  /* 0x20000030ff4d7230 */ /* 0x020fe40000004100 */
[--C-:B------:R-:W-:Y:S01]  /*3f00*/  FADD.FTZ R78, R10, -R104.reuse ;  /* 0x800000680a4e7221 */ /* 0x100fe20000010000 */
[----:B------:R-:W-:Y:S02]  /*3f10*/  HADD2.F32 R79, -RZ, R56.H0_H0 ;  /* 0x20000038ff4f7230 */ /* 0x000fe40000004100 */
[----:B------:R-:W-:Y:S01]  /*3f20*/  FMUL.FTZ R80, R103, R76 ;  /* 0x0000004c67507220 */ /* 0x000fe20000410000 */
[----:B------:R-:W-:Y:S02]  /*3f30*/  HADD2.F32 R105, -RZ, R52.H1_H1 ;  /* 0x30000034ff697230 */ /* 0x000fe40000004100 */
[----:B------:R-:W-:Y:S01]  /*3f40*/  FADD.FTZ R96, R15, -R104 ;  /* 0x800000680f607221 */ /* 0x000fe20000010000 */
[----:B------:R-:W-:-:S02]  /*3f50*/  HADD2.F32 R82, -RZ, R60.H1_H1 ;  /* 0x3000003cff527230 */ /* 0x000fc40000004100 */
[----:B------:R-:W-:Y:S01]  /*3f60*/  FFMA.FTZ R76, R80, R77, R79 ;  /* 0x0000004d504c7223 */ /* 0x000fe2000001004f */
[----:B------:R-:W-:Y:S02]  /*3f70*/  HADD2.F32 R79, -RZ, R48.H1_H1 ;  /* 0x30000030ff4f7230 */ /* 0x000fe40000004100 */
[C---:B------:R-:W-:Y:S01]  /*3f80*/  FMUL.FTZ R78, R103.reuse, R78 ;  /* 0x0000004e674e7220 */ /* 0x040fe20000410000 */
[----:B------:R-:W-:Y:S02]  /*3f90*/  HADD2.F32 R77, -RZ, R56.H1_H1 ;  /* 0x30000038ff4d7230 */ /* 0x000fe40000004100 */
[----:B------:R-:W-:Y:S01]  /*3fa0*/  FMUL.FTZ R96, R103, R96 ;  /* 0x0000006067607220 */ /* 0x000fe20000410000 */
[----:B------:R-:W-:Y:S02]  /*3fb0*/  HADD2.F32 R81, -RZ, R52.H0_H0 ;  /* 0x20000034ff517230 */ /* 0x000fe40000004100 */
[----:B------:R-:W-:Y:S01]  /*3fc0*/  FFMA.FTZ R105, R78, R105, R82 ;  /* 0x000000694e697223 */ /* 0x000fe20000010052 */
[----:B------:R-:W-:-:S02]  /*3fd0*/  HADD2.F32 R83, -RZ, R60.H0_H0 ;  /* 0x2000003cff537230 */ /* 0x000fc40000004100 */
[----:B------:R-:W-:Y:S01]  /*3fe0*/  FFMA.FTZ R79, R78, R79, R77 ;  /* 0x0000004f4e4f7223 */ /* 0x000fe2000001004d */
[----:B------:R-:W-:Y:S02]  /*3ff0*/  HADD2.F32 R97, -RZ, R49.H0_H0 ;  /* 0x20000031ff617230 */ /* 0x000fe40000004100 */
[--C-:B------:R-:W-:Y:S01]  /*4000*/  FADD.FTZ R78, R12, -R104.reuse ;  /* 0x800000680c4e7221 */ /* 0x100fe20000010000 */
[----:B------:R-:W-:Y:S02]  /*4010*/  HADD2.F32 R99, -RZ, R57.H0_H0 ;  /* 0x20000039ff637230 */ /* 0x000fe40000004100 */
[----:B------:R-:W-:Y:S01]  /*4020*/  FADD.FTZ R82, R85, -R104 ;  /* 0x8000006855527221 */ /* 0x000fe20000010000 */
[----:B------:R-:W-:Y:S01]  /*4030*/  FFMA.FTZ R80, R80, R81, R83 ;  /* 0x0000005150507223 */ /* 0x000fe20000010053 */
[----:B------:R-:W-:Y:S02]  /*4040*/  HADD2.F32 R81, -RZ, R53.H0_H0 ;  /* 0x20000035ff517230 */ /* 0x000fe40000004100 */
[----:B------:R-:W-:Y:S01]  /*4050*/  FMUL.FTZ R78, R103, R78 ;  /* 0x0000004e674e7220 */ /* 0x000fe20000410000 */
[----:B------:R-:W-:Y:S01]  /*4060*/  FFMA.FTZ R77, R96, R97, R99 ;  /* 0x00000061604d7223 */ /* 0x000fe20000010063 */
[----:B------:R-:W-:-:S02]  /*4070*/  HADD2.F32 R83, -RZ, R61.H0_H0 ;  /* 0x2000003dff537230 */ /* 0x000fc40000004100 */
[----:B------:R-:W-:Y:S01]  /*4080*/  FMUL.FTZ R98, R103, R82 ;  /* 0x0000005267627220 */ /* 0x000fe20000410000 */
[----:B------:R-:W-:Y:S02]  /*4090*/  HADD2.F32 R97, -RZ, R49.H1_H1 ;  /* 0x30000031ff617230 */ /* 0x000fe40000004100 */
[--C-:B------:R-:W-:Y:S01]  /*40a0*/  FADD.FTZ R110, R95, -R104.reuse ;  /* 0x800000685f6e7221 */ /* 0x100fe20000010000 */
[----:B------:R-:W-:Y:S02]  /*40b0*/  HADD2.F32 R99, -RZ, R57.H1_H1 ;  /* 0x30000039ff637230 */ /* 0x000fe40000004100 */
[----:B------:R-:W-:Y:S01]  /*40c0*/  FFMA.FTZ R81, R96, R81, R83 ;  /* 0x0000005160517223 */ /* 0x000fe20000010053 */
[----:B------:R-:W-:Y:S02]  /*40d0*/  HADD2.F32 R107, -RZ, R53.H1_H1 ;  /* 0x30000035ff6b7230 */ /* 0x000fe40000004100 */
[----:B------:R-:W-:Y:S01]  /*40e0*/  FADD.FTZ R112, R100, -R104 ;  /* 0x8000006864707221 */ /* 0x000fe20000010000 */
[----:B------:R-:W-:-:S02]  /*40f0*/  HADD2.F32 R106, -RZ, R61.H1_H1 ;  /* 0x3000003dff6a7230 */ /* 0x000fc40000004100 */
[C---:B------:R-:W-:Y:S01]  /*4100*/  FFMA.FTZ R82, R78.reuse, R97, R99 ;  /* 0x000000614e527223 */ /* 0x040fe20000010063 */
[----:B------:R-:W-:Y:S01]  /*4110*/  HADD2.F32 R109, -RZ, R50.H0_H0 ;  /* 0x20000032ff6d7230 */ /* 0x000fe20000004100 */
[----:B------:R-:W0:Y:S01]  /*4120*/  LDC.64 R96, c[0x0][0x428] ;  /* 0x00010a00ff607b82 */ /* 0x000e220000000a00 */
[----:B------:R-:W-:Y:S02]  /*4130*/  HADD2.F32 R111, -RZ, R58.H0_H0 ;  /* 0x2000003aff6f7230 */ /* 0x000fe40000004100 */
[----:B------:R-:W-:Y:S01]  /*4140*/  FFMA.FTZ R106, R78, R107, R106 ;  /* 0x0000006b4e6a7223 */ /* 0x000fe2000001006a */
[----:B------:R-:W-:Y:S02]  /*4150*/  HADD2.F32 R113, -RZ, R54.H0_H0 ;  /* 0x20000036ff717230 */ /* 0x000fe40000004100 */
[----:B------:R-:W-:Y:S01]  /*4160*/  FMUL.FTZ R110, R103, R110 ;  /* 0x0000006e676e7220 */ /* 0x000fe20000410000 */
[----:B------:R-:W-:Y:S02]  /*4170*/  HADD2.F32 R108, -RZ, R62.H0_H0 ;  /* 0x2000003eff6c7230 */ /* 0x000fe40000004100 */
[----:B------:R-:W-:Y:S01]  /*4180*/  FFMA.FTZ R78, R98, R109, R111 ;  /* 0x0000006d624e7223 */ /* 0x000fe2000001006f */
[----:B------:R-:W-:-:S02]  /*4190*/  HADD2.F32 R111, -RZ, R54.H1_H1 ;  /* 0x30000036ff6f7230 */ /* 0x000fc40000004100 */
[----:B------:R-:W-:Y:S01]  /*41a0*/  FMUL.FTZ R112, R103, R112 ;  /* 0x0000007067707220 */ /* 0x000fe20000410000 */
[----:B------:R-:W-:Y:S02]  /*41b0*/  HADD2.F32 R115, -RZ, R59.H0_H0 ;  /* 0x2000003bff737230 */ /* 0x000fe40000004100 */
[----:B------:R-:W-:Y:S01]  /*41c0*/  FFMA.FTZ R107, R98, R113, R108 ;  /* 0x00000071626b7223 */ /* 0x000fe2000001006c */
[----:B------:R-:W-:Y:S01]  /*41d0*/  FADD.FTZ R108, R90, -R104 ;  /* 0x800000685a6c7221 */ /* 0x000fe20000010000 */
[----:B------:R-:W1:Y:S01]  /*41e0*/  LDC.64 R98, c[0x0][0x430] ;  /* 0x00010c00ff627b82 */ /* 0x000e620000000a00 */
[----:B------:R-:W-:Y:S01]  /*41f0*/  HADD2.F32 R104, -RZ, R62.H1_H1 ;  /* 0x3000003eff687230 */ /* 0x000fe20000004100 */
[----:B------:R-:W-:Y:S01]  /*4200*/  F2FP.F16.F32.PACK_AB R76, R79, R76 ;  /* 0x0000004c4f4c723e */ /* 0x000fe200000000ff */
[----:B------:R-:W-:Y:S02]  /*4210*/  HADD2.F32 R113, -RZ, R51.H0_H0 ;  /* 0x20000033ff717230 */ /* 0x000fe40000004100 */
[----:B------:R-:W-:Y:S01]  /*4220*/  FMUL.FTZ R108, R103, R108 ;  /* 0x0000006c676c7220 */ /* 0x000fe20000410000 */
[----:B------:R-:W-:Y:S01]  /*4230*/  HADD2.F32 R83, -RZ, R50.H1_H1 ;  /* 0x30000032ff537230 */ /* 0x000fe20000004100 */
[----:B------:R-:W-:Y:S01]  /*4240*/  F2FP.F16.F32.PACK_AB R77, R82, R77 ;  /* 0x0000004d524d723e */ /* 0x000fe200000000ff */
[----:B------:R-:W-:-:S02]  /*4250*/  HADD2.F32 R109, -RZ, R58.H1_H1 ;  /* 0x3000003aff6d7230 */ /* 0x000fc40000004100 */
[----:B------:R-:W-:Y:S01]  /*4260*/  FFMA.FTZ R104, R108, R111, R104 ;  /* 0x0000006f6c687223 */ /* 0x000fe20000010068 */
[----:B------:R-:W-:Y:S01]  /*4270*/  FFMA.FTZ R113, R110, R113, R115 ;  /* 0x000000716e717223 */ /* 0x000fe20000010073 */
[----:B------:R-:W-:Y:S01]  /*4280*/  HADD2.F32 R111, -RZ, R51.H1_H1 ;  /* 0x30000033ff6f7230 */ /* 0x000fe20000004100 */
[----:B------:R-:W-:Y:S01]  /*4290*/  F2FP.F16.F32.PACK_AB R81, R106, R81 ;  /* 0x000000516a51723e */ /* 0x000fe200000000ff */
[----:B------:R-:W-:Y:S01]  /*42a0*/  FFMA.FTZ R83, R108, R83, R109 ;  /* 0x000000536c537223 */ /* 0x000fe2000001006d */
[----:B------:R-:W-:Y:S01]  /*42b0*/  HADD2.F32 R115, -RZ, R59.H1_H1 ;  /* 0x3000003bff737230 */ /* 0x000fe20000004100 */
[----:B------:R-:W-:Y:S01]  /*42c0*/  F2FP.F16.F32.PACK_AB R82, R104, R107 ;  /* 0x0000006b6852723e */ /* 0x000fe200000000ff */
[----:B------:R-:W-:Y:S01]  /*42d0*/  HADD2.F32 R103, -RZ, R55.H0_H0 ;  /* 0x20000037ff677230 */ /* 0x000fe20000004100 */
[----:B------:R-:W-:Y:S01]  /*42e0*/  F2FP.F16.F32.PACK_AB R80, R105, R80 ;  /* 0x000000506950723e */ /* 0x000fe200000000ff */
[----:B------:R-:W-:Y:S02]  /*42f0*/  HADD2.F32 R109, -RZ, R63.H0_H0 ;  /* 0x2000003fff6d7230 */ /* 0x000fe40000004100 */
[----:B------:R-:W-:Y:S01]  /*4300*/  FFMA.FTZ R108, R112, R111, R115 ;  /* 0x0000006f706c7223 */ /* 0x000fe20000010073 */
[----:B------:R-:W-:Y:S01]  /*4310*/  HADD2.F32 R117, -RZ, R55.H1_H1 ;  /* 0x30000037ff757230 */ /* 0x000fe20000004100 */
[----:B------:R-:W-:Y:S01]  /*4320*/  F2FP.F16.F32.PACK_AB R78, R83, R78 ;  /* 0x0000004e534e723e */ /* 0x000fe200000000ff */
[----:B------:R-:W-:-:S02]  /*4330*/  HADD2.F32 R114, -RZ, R63.H1_H1 ;  /* 0x3000003fff727230 */ /* 0x000fc40000004100 */
[----:B------:R-:W-:Y:S01]  /*4340*/  FFMA.FTZ R103, R110, R103, R109 ;  /* 0x000000676e677223 */ /* 0x000fe2000001006d */
[----:B0-----:R-:W-:Y:S01]  /*4350*/  IMAD.WIDE.U32 R96, R101, 0x10, R96 ;  /* 0x0000001065607825 */ /* 0x001fe200078e0060 */
[----:B------:R-:W-:-:S03]  /*4360*/  F2FP.F16.F32.PACK_AB R79, R108, R113 ;  /* 0x000000716c4f723e */ /* 0x000fc600000000ff */
[----:B------:R-:W-:Y:S01]  /*4370*/  FFMA.FTZ R114, R112, R117, R114 ;  /* 0x0000007570727223 */ /* 0x000fe20000010072 */
[----:B-1----:R-:W-:Y:S01]  /*4380*/  IMAD.WIDE.U32 R98, R101, 0x10, R98 ;  /* 0x0000001065627825 */ /* 0x002fe200078e0062 */
[----:B------:R3:W-:Y:S03]  /*4390*/  STG.E.128 desc[UR6][R96.64], R76 ;  /* 0x0000004c60007986 */ /* 0x0007e6000c101d06 */
[----:B------:R-:W-:-:S05]  /*43a0*/  F2FP.F16.F32.PACK_AB R83, R114, R103 ;  /* 0x000000677253723e */ /* 0x000fca00000000ff */
[----:B------:R3:W-:Y:S02]  /*43b0*/  STG.E.128 desc[UR6][R98.64], R80 ;  /* 0x0000005062007986 */ /* 0x0007e4000c101d06 */
.L_x_1376:
[----:B------:R-:W-:Y:S05]  /*43c0*/  BSYNC.RECONVERGENT B0 ;  /* 0x0000000000007941 */ /* 0x000fea0003800200 */
.L_x_1375:
[----:B0123--:R-:W0:Y:S01]  /*43d0*/  LDC.64 R76, c[0x0][0x380] ;  /* 0x0000e000ff4c7b82 */ /* 0x00fe220000000a00 */
[----:B------:R-:W-:Y:S01]  /*43e0*/  UPLOP3.LUT UP1, UPT, UPT, UPT, UP1, 0x40, 0x4 ;  /* 0x000000000004789c */ /* 0x000fe20003f2e810 */
[----:B0-----:R-:W-:-:S04]  /*43f0*/  IADD3 R0, PT, PT, R0, R76, RZ ;  /* 0x0000004c00007210 */ /* 0x001fc80007ffe0ff */
[----:B------:R-:W-:-:S13]  /*4400*/  ISETP.GE.AND P2, PT, R0, R77, PT ;  /* 0x0000004d0000720c */ /* 0x000fda0003f46270 */
[----:B------:R-:W-:Y:S05]  /*4410*/  @!P2 BRA `(.L_x_1377) ;  /* 0xffffffc80088a947 */ /* 0x000fea000383ffff */
[----:B------:R-:W-:Y:S05]  /*4420*/  EXIT ;  /* 0x000000000000794d */ /* 0x000fea0003800000 */
.L_x_1378:
        /* <DEDUP_REMOVED lines=13> */
.L_x_13672:


//--------------------- .text._ZN10layer_norm31ln_parallel_residual_fwd_kernelINS_13Kernel_traitsI6__halfS2_S2_S2_fjLj6144ELj1ELj1ELj8ELj16ENS_18Kernel_traits_baseILj6144ES2_S2_S2_S2_fjLj256EEEEELb0ELb0ELb1EEEvNS_9FwdParamsE --------------------------
	.section	.text._ZN10layer_norm31ln_parallel_residual_fwd_kernelINS_13Kernel_traitsI6__halfS2_S2_S2_fjLj6144ELj1ELj1ELj8ELj16ENS_18Kernel_traits_baseILj6144ES2_S2_S2_S2_fjLj256EEEEELb0ELb0ELb1EEEvNS_9FwdParamsE,"ax",@progbits
	.align	128
        .global         _ZN10layer_norm31ln_parallel_residual_fwd_kernelINS_13Kernel_traitsI6__halfS2_S2_S2_fjLj6144ELj1ELj1ELj8ELj16ENS_18Kernel_traits_baseILj6144ES2_S2_S2_S2_fjLj256EEEEELb0ELb0ELb1EEEvNS_9FwdParamsE
        .type           _ZN10layer_norm31ln_parallel_residual_fwd_kernelINS_13Kernel_traitsI6__halfS2_S2_S2_fjLj6144ELj1ELj1ELj8ELj16ENS_18Kernel_traits_baseILj6144ES2_S2_S2_S2_fjLj256EEEEELb0ELb0ELb1EEEvNS_9FwdParamsE,@function
        .size           _ZN10layer_norm31ln_parallel_residual_fwd_kernelINS_13Kernel_traitsI6__halfS2_S2_S2_fjLj6144ELj1ELj1ELj8ELj16ENS_18Kernel_traits_baseILj6144ES2_S2_S2_S2_fjLj256EEEEELb0ELb0ELb1EEEvNS_9FwdParamsE,(.L_x_13673 - _ZN10layer_norm31ln_parallel_residual_fwd_kernelINS_13Kernel_traitsI6__halfS2_S2_S2_fjLj6144ELj1ELj1ELj8ELj16ENS_18Kernel_traits_baseILj6144ES2_S2_S2_S2_fjLj256EEEEELb0ELb0ELb1EEEvNS_9FwdParamsE)
        .other          _ZN10layer_norm31ln_parallel_residual_fwd_kernelINS_13Kernel_traitsI6__halfS2_S2_S2_fjLj6144ELj1ELj1ELj8ELj16ENS_18Kernel_traits_baseILj6144ES2_S2_S2_S2_fjLj256EEEEELb0ELb0ELb1EEEvNS_9FwdParamsE,@"STO_CUDA_ENTRY STV_DEFAULT"
_ZN10layer_norm31ln_parallel_residual_fwd_kernelINS_13Kernel_traitsI6__halfS2_S2_S2_fjLj6144ELj1ELj1ELj8ELj16ENS_18Kernel_traits_baseILj6144ES2_S2_S2_S2_fjLj256EEEEELb0ELb0ELb1EEEvNS_9FwdParamsE:
.text._ZN10layer_norm31ln_parallel_residual_fwd_kernelINS_13Kernel_traitsI6__halfS2_S2_S2_fjLj6144ELj1ELj1ELj8ELj16ENS_18Kernel_traits_baseILj6144ES2_S2_S2_S2_fjLj256EEEEELb0ELb0ELb1EEEvNS_9FwdParamsE:
        /* <DEDUP_REMOVED lines=20> */
[----:B------:R-:W5:Y:S01]  /*0140*/  LDG.E.128 R24, desc[UR6][R2.64] ;  /* 0x0000000602187981 */ /* 0x000f62000c1e1d00 */
[----:B-1----:R-:W-:-:S03]  /*0150*/  IMAD.WIDE.U32 R28, R82, 0x10, R28 ;  /* 0x00000010521c7825 */ /* 0x002fc600078e001c */
[----:B------:R-:W5:Y:S04]  /*0160*/  LDG.E.128 R20, desc[UR6][R2.64+0x1000] ;  /* 0x0010000602147981 */ /* 0x000f68000c1e1d00 */
[----:B------:R-:W5:Y:S01]  /*0170*/  LDG.E.128 R16, desc[UR6][R2.64+0x2000] ;  /* 0x0020000602107981 */ /* 0x000f62000c1e1d00 */
[----:B------:R-:W-:Y:S01]  /*0180*/  HFMA2 R83, -RZ, RZ, 0, 0 ;  /* 0x00000000ff537431 */ /* 0x000fe200000001ff */
[----:B------:R-:W-:Y:S02]  /*0190*/  CS2R R84, SRZ ;  /* 0x0000000000547805 */ /* 0x000fe4000001ff00 */
[----:B------:R-:W-:Y:S01]  /*01a0*/  CS2R R86, SRZ ;  /* 0x0000000000567805 */ /* 0x000fe2000001ff00 */
[----:B------:R-:W5:Y:S01]  /*01b0*/  LDG.E.128 R12, desc[UR6][R28.64] ;  /* 0x000000061c0c7981 */ /* 0x000f62000c1e1d00 */
[----:B------:R-:W-:-:S02]  /*01c0*/  CS2R R88, SRZ ;  /* 0x0000000000587805 */ /* 0x000fc4000001ff00 */
[----:B------:R-:W-:Y:S02]  /*01d0*/  CS2R R90, SRZ ;  /* 0x00000000005a7805 */ /* 0x000fe4000001ff00 */
[----:B------:R-:W-:Y:S01]  /*01e0*/  CS2R R92, SRZ ;  /* 0x00000000005c7805 */ /* 0x000fe2000001ff00 */
[----:B------:R-:W5:Y:S01]  /*01f0*/  LDG.E.128 R8, desc[UR6][R28.64+0x1000] ;  /* 0x001000061c087981 */ /* 0x000f62000c1e1d00 */
[----:B------:R-:W-:Y:S02]  /*0200*/  MOV R94, RZ ;  /* 0x000000ff005e7202 */ /* 0x000fe40000000f00 */
[----:B------:R-:W-:Y:S02]  /*0210*/  CS2R R30, SRZ ;  /* 0x00000000001e7805 */ /* 0x000fe4000001ff00 */
[----:B------:R-:W-:Y:S01]  /*0220*/  CS2R R34, SRZ ;  /* 0x0000000000227805 */ /* 0x000fe2000001ff00 */
[----:B------:R0:W5:Y:S01]  /*0230*/  LDG.E.128 R4, desc[UR6][R28.64+0x2000] ;  /* 0x002000061c047981 */ /* 0x000162000c1e1d00 */
[----:B------:R-:W-:-:S02]  /*0240*/  CS2R R32, SRZ ;  /* 0x0000000000207805 */ /* 0x000fc4000001ff00 */
[----:B------:R-:W-:Y:S02]  /*0250*/  CS2R R38, SRZ ;  /* 0x0000000000267805 */ /* 0x000fe4000001ff00 */
[----:B------:R-:W-:Y:S02]  /*0260*/  CS2R R36, SRZ ;  /* 0x0000000000247805 */ /* 0x000fe4000001ff00 */
[----:B0-----:R-:W-:Y:S01]  /*0270*/  CS2R R28, SRZ ;  /* 0x00000000001c7805 */ /* 0x001fe2000001ff00 */
[----:B------:R-:W-:Y:S06]  /*0280*/  BRA `(.L_x_1381) ;  /* 0x0000000400807947 */ /* 0x000fec0003800000 */
.L_x_1380:
        /* <DEDUP_REMOVED lines=15> */
[----:B------:R-:W-:Y:S01]  /*0380*/  HFMA2 R83, -RZ, RZ, 0, 0 ;  /* 0x00000000ff537431 */ /* 0x000fe200000001ff */
[----:B------:R-:W-:-:S02]  /*0390*/  CS2R R84, SRZ ;  /* 0x0000000000547805 */ /* 0x000fc4000001ff00 */
[----:B------:R-:W-:Y:S02]  /*03a0*/  CS2R R86, SRZ ;  /* 0x0000000000567805 */ /* 0x000fe4000001ff00 */
[----:B------:R-:W-:Y:S02]  /*03b0*/  CS2R R88, SRZ ;  /* 0x0000000000587805 */ /* 0x000fe4000001ff00 */
[----:B------:R-:W-:Y:S02]  /*03c0*/  CS2R R90, SRZ ;  /* 0x00000000005a7805 */ /* 0x000fe4000001ff00 */
[----:B------:R-:W-:Y:S02]  /*03d0*/  CS2R R92, SRZ ;  /* 0x00000000005c7805 */ /* 0x000fe4000001ff00 */
[----:B------:R-:W-:Y:S01]  /*03e0*/  MOV R94, RZ ;  /* 0x000000ff005e7202 */ /* 0x000fe20000000f00 */
[----:B0-----:R-:W-:Y:S06]  /*03f0*/  BRA `(.L_x_1381) ;  /* 0x0000000400247947 */ /* 0x001fec0003800000 */
.L_x_1379:
        /* <DEDUP_REMOVED lines=14> */
[----:B------:R-:W3:Y:S04]  /*04e0*/  LDG.E.128 R4, desc[UR6][R2.64+0x2000] ;  /* 0x0020000602047981 */ /* 0x000ee8000c1e1d00 */
[----:B------:R-:W3:Y:S04]  /*04f0*/  LDG.E.128 R48, desc[UR6][R14.64] ;  /* 0x000000060e307981 */ /* 0x000ee8000c1e1d00 */
[----:B------:R-:W3:Y:S04]  /*0500*/  LDG.E.128 R40, desc[UR6][R14.64+0x2000] ;  /* 0x002000060e287981 */ /* 0x000ee8000c1e1d00 */
[----:B------:R-:W5:Y:S01]  /*0510*/  LDG.E.128 R8, desc[UR6][R14.64+0x1000] ;  /* 0x001000060e087981 */ /* 0x000f62000c1e1d00 */
[----:B0-----:R-:W-:-:S03]  /*0520*/  @P1 IMAD.WIDE.U32 R20, R82, 0x10, R20 ;  /* 0x0000001052141825 */ /* 0x001fc600078e0014 */
[----:B------:R0:W5:Y:S04]  /*0530*/  LDG.E.128 R16, desc[UR6][R12.64+0x2000] ;  /* 0x002000060c107981 */ /* 0x000168000c1e1d00 */
[----:B------:R-:W5:Y:S04]  /*0540*/  @P1 LDG.E.128 R36, desc[UR6][R20.64] ;  /* 0x0000000614241981 */ /* 0x000f68000c1e1d00 */
[----:B------:R-:W5:Y:S04]  /*0550*/  @P1 LDG.E.128 R32, desc[UR6][R20.64+0x1000] ;  /* 0x0010000614201981 */ /* 0x000f68000c1e1d00 */
[----:B------:R1:W5:Y:S01]  /*0560*/  @P1 LDG.E.128 R28, desc[UR6][R20.64+0x2000] ;  /* 0x00200006141c1981 */ /* 0x000362000c1e1d00 */
[----:B----4-:R-:W-:-:S02]  /*0570*/  @P1 MOV R94, R88 ;  /* 0x00000058005e1202 */ /* 0x010fc40000000f00 */
[-C--:B------:R-:W-:Y:S02]  /*0580*/  @P1 MOV R93, R89.reuse ;  /* 0x00000059005d1202 */ /* 0x080fe40000000f00 */
[----:B------:R-:W-:Y:S02]  /*0590*/  @P1 MOV R92, R90 ;  /* 0x0000005a005c1202 */ /* 0x000fe40000000f00 */
[----:B------:R-:W-:Y:S02]  /*05a0*/  @!P1 MOV R94, R88 ;  /* 0x00000058005e9202 */ /* 0x000fe40000000f00 */
[----:B------:R-:W-:Y:S02]  /*05b0*/  @!P1 MOV R93, R89 ;  /* 0x00000059005d9202 */ /* 0x000fe40000000f00 */
[----:B------:R-:W-:Y:S02]  /*05c0*/  @!P1 MOV R92, R90 ;  /* 0x0000005a005c9202 */ /* 0x000fe40000000f00 */
[----:B--2---:R-:W-:-:S02]  /*05d0*/  @P1 MOV R90, R84 ;  /* 0x00000054005a1202 */ /* 0x004fc40000000f00 */
[-C--:B------:R-:W-:Y:S02]  /*05e0*/  @P1 MOV R89, R85.reuse ;  /* 0x0000005500591202 */ /* 0x080fe40000000f00 */
[----:B------:R-:W-:Y:S02]  /*05f0*/  @P1 MOV R88, R86 ;  /* 0x0000005600581202 */ /* 0x000fe40000000f00 */
[----:B------:R-:W-:Y:S02]  /*0600*/  @!P1 MOV R90, R84 ;  /* 0x00000054005a9202 */ /* 0x000fe40000000f00 */
[----:B------:R-:W-:Y:S02]  /*0610*/  @!P1 MOV R89, R85 ;  /* 0x0000005500599202 */ /* 0x000fe40000000f00 */
[----:B------:R-:W-:Y:S02]  /*0620*/  @!P1 MOV R88, R86 ;  /* 0x0000005600589202 */ /* 0x000fe40000000f00 */
[----:B---3--:R-:W-:-:S02]  /*0630*/  @P1 MOV R86, R4 ;  /* 0x0000000400561202 */ /* 0x008fc40000000f00 */
[----:B------:R-:W-:Y:S02]  /*0640*/  @P1 MOV R85, R5 ;  /* 0x0000000500551202 */ /* 0x000fe40000000f00 */
[----:B------:R-:W-:Y:S02]  /*0650*/  @P1 MOV R84, R6 ;  /* 0x0000000600541202 */ /* 0x000fe40000000f00 */
[----:B------:R-:W-:Y:S02]  /*0660*/  @P1 MOV R83, R7 ;  /* 0x0000000700531202 */ /* 0x000fe40000000f00 */
[----:B------:R-:W-:Y:S02]  /*0670*/  @!P1 MOV R86, R4 ;  /* 0x0000000400569202 */ /* 0x000fe40000000f00 */
[----:B------:R-:W-:Y:S02]  /*0680*/  @!P1 MOV R85, R5 ;  /* 0x0000000500559202 */ /* 0x000fe40000000f00 */
[----:B------:R-:W-:-:S02]  /*0690*/  @!P1 MOV R84, R6 ;  /* 0x0000000600549202 */ /* 0x000fc40000000f00 */
[----:B------:R-:W-:Y:S02]  /*06a0*/  @!P1 MOV R83, R7 ;  /* 0x0000000700539202 */ /* 0x000fe40000000f00 */
[----:B------:R-:W-:Y:S02]  /*06b0*/  @!P1 CS2R R38, SRZ ;  /* 0x0000000000269805 */ /* 0x000fe4000001ff00 */
[----:B0-----:R-:W-:Y:S02]  /*06c0*/  @P1 MOV R12, R48 ;  /* 0x00000030000c1202 */ /* 0x001fe40000000f00 */
[----:B------:R-:W-:Y:S02]  /*06d0*/  @!P1 CS2R R36, SRZ ;  /* 0x0000000000249805 */ /* 0x000fe4000001ff00 */
[----:B------:R-:W-:Y:S02]  /*06e0*/  @P1 MOV R13, R49 ;  /* 0x00000031000d1202 */ /* 0x000fe40000000f00 */
[----:B------:R-:W-:-:S02]  /*06f0*/  @!P1 CS2R R34, SRZ ;  /* 0x0000000000229805 */ /* 0x000fc4000001ff00 */
[----:B------:R-:W-:Y:S02]  /*0700*/  @P1 MOV R14, R50 ;  /* 0x00000032000e1202 */ /* 0x000fe40000000f00 */
[----:B------:R-:W-:Y:S02]  /*0710*/  @!P1 CS2R R32, SRZ ;  /* 0x0000000000209805 */ /* 0x000fe4000001ff00 */
[----:B------:R-:W-:Y:S02]  /*0720*/  @P1 MOV R15, R51 ;  /* 0x00000033000f1202 */ /* 0x000fe40000000f00 */
[----:B------:R-:W-:Y:S02]  /*0730*/  @!P1 CS2R R30, SRZ ;  /* 0x00000000001e9805 */ /* 0x000fe4000001ff00 */
[----:B-1----:R-:W-:Y:S02]  /*0740*/  @P1 MOV R20, R52 ;  /* 0x0000003400141202 */ /* 0x002fe40000000f00 */
[----:B------:R-:W-:-:S02]  /*0750*/  @!P1 CS2R R28, SRZ ;  /* 0x00000000001c9805 */ /* 0x000fc4000001ff00 */
[----:B------:R-:W-:Y:S02]  /*0760*/  @P1 MOV R21, R53 ;  /* 0x0000003500151202 */ /* 0x000fe40000000f00 */
[----:B------:R-:W-:Y:S02]  /*0770*/  @P1 MOV R22, R54 ;  /* 0x0000003600161202 */ /* 0x000fe40000000f00 */
[----:B------:R-:W-:Y:S02]  /*0780*/  @P1 MOV R23, R55 ;  /* 0x0000003700171202 */ /* 0x000fe40000000f00 */
[----:B------:R-:W-:Y:S02]  /*0790*/  @P1 MOV R4, R40 ;  /* 0x0000002800041202 */ /* 0x000fe40000000f00 */
[----:B------:R-:W-:Y:S02]  /*07a0*/  @P1 MOV R5, R41 ;  /* 0x0000002900051202 */ /* 0x000fe40000000f00 */
[----:B------:R-:W-:-:S02]  /*07b0*/  @P1 MOV R6, R42 ;  /* 0x0000002a00061202 */ /* 0x000fc40000000f00 */
[----:B------:R-:W-:Y:S02]  /*07c0*/  @P1 MOV R7, R43 ;  /* 0x0000002b00071202 */ /* 0x000fe40000000f00 */
[----:B------:R-:W-:Y:S02]  /*07d0*/  @!P1 MOV R12, R48 ;  /* 0x00000030000c9202 */ /* 0x000fe40000000f00 */
[----:B------:R-:W-:Y:S02]  /*07e0*/  @!P1 MOV R13, R49 ;  /* 0x00000031000d9202 */ /* 0x000fe40000000f00 */
[----:B------:R-:W-:Y:S02]  /*07f0*/  @!P1 MOV R14, R50 ;  /* 0x00000032000e9202 */ /* 0x000fe40000000f00 */
[----:B------:R-:W-:Y:S02]  /*0800*/  @!P1 MOV R15, R51 ;  /* 0x00000033000f9202 */ /* 0x000fe40000000f00 */
[----:B------:R-:W-:-:S02]  /*0810*/  @!P1 MOV R20, R52 ;  /* 0x0000003400149202 */ /* 0x000fc40000000f00 */
[----:B------:R-:W-:Y:S02]  /*0820*/  @!P1 MOV R21, R53 ;  /* 0x0000003500159202 */ /* 0x000fe40000000f00 */
[----:B------:R-:W-:Y:S02]  /*0830*/  @!P1 MOV R22, R54 ;  /* 0x0000003600169202 */ /* 0x000fe40000000f00 */
[----:B------:R-:W-:Y:S02]  /*0840*/  @!P1 MOV R23, R55 ;  /* 0x0000003700179202 */ /* 0x000fe40000000f00 */
[----:B------:R-:W-:Y:S02]  /*0850*/  @!P1 MOV R4, R40 ;  /* 0x0000002800049202 */ /* 0x000fe40000000f00 */
[----:B------:R-:W-:Y:S02]  /*0860*/  @!P1 MOV R5, R41 ;  /* 0x0000002900059202 */ /* 0x000fe40000000f00 */
[----:B------:R-:W-:-:S02]  /*0870*/  @!P1 MOV R6, R42 ;  /* 0x0000002a00069202 */ /* 0x000fc40000000f00 */
[----:B------:R-:W-:-:S07]  /*0880*/  @!P1 MOV R7, R43 ;  /* 0x0000002b00079202 */ /* 0x000fce0000000f00 */
.L_x_1381:
[----:B------:R-:W0:Y:S02]  /*0890*/  LDCU UR4, c[0x0][0x384] ;  /* 0x00007080ff0477ac */ /* 0x000e240008000800 */
[----:B0-----:R-:W-:-:S13]  /*08a0*/  ISETP.GE.AND P1, PT, R95, UR4, PT ;  /* 0x000000045f007c0c */ /* 0x001fda000bf26270 */
[----:B------:R-:W-:Y:S05]  /*08b0*/  @P1 EXIT ;  /* 0x000000000000194d */ /* 0x000fea0003800000 */
[----:B------:R-:W-:Y:S01]  /*08c0*/  ISETP.NE.U32.AND P1, PT, R44, RZ, PT ;  /* 0x000000ff2c00720c */ /* 0x000fe20003f25070 */
[----:B------:R-:W0:Y:S03]  /*08d0*/  LDCU UR8, c[0x0][0x388] ;  /* 0x00007100ff0877ac */ /* 0x000e260008000800 */
[----:B------:R-:W-:Y:S01]  /*08e0*/  ISETP.NE.AND.EX P1, PT, R45, RZ, PT, P1 ;  /* 0x000000ff2d00720c */ /* 0x000fe20003f25310 */
[----:B------:R-:W1:Y:S01]  /*08f0*/  LDCU.U8 UR9, c[0x0][0x410] ;  /* 0x00008200ff0977ac */ /* 0x000e620008000000 */
[----:B------:R-:W2:Y:S01]  /*0900*/  LDCU UR10, c[0x0][0x400] ;  /* 0x00008000ff0a77ac */ /* 0x000ea20008000800 */
[----:B------:R-:W3:Y:S01]  /*0910*/  LDCU.64 UR12, c[0x0][0x3a0] ;  /* 0x00007400ff0c77ac */ /* 0x000ee20008000a00 */
[----:B------:R-:W-:-:S11]  /*0920*/  UPLOP3.LUT UP1, UPT, UPT, UPT, UPT, 0x40, 0x4 ;  /* 0x000000000004789c */ /* 0x000fd60003f2e870 */
.L_x_1398:
[----:B---3--:R-:W-:Y:S01]  /*0930*/  ISETP.NE.U32.AND P2, PT, RZ, UR12, PT ;  /* 0x0000000cff007c0c */ /* 0x008fe2000bf45070 */
[----:B------:R-:W3:Y:S01]  /*0940*/  LDC.64 R2, c[0x0][0x390] ;  /* 0x0000e400ff027b82 */ /* 0x000ee20000000a00 */
[----:B0-----:R-:W-:Y:S02]  /*0950*/  IMAD R0, R95, UR8, RZ ;  /* 0x000000085f007c24 */ /* 0x001fe4000f8e02ff */
[----:B------:R-:W-:-:S03]  /*0960*/  ISETP.NE.AND.EX P2, PT, RZ, UR13, PT, P2 ;  /* 0x0000000dff007c0c */ /* 0x000fc6000bf45320 */
[----:B----4-:R-:W-:Y:S02]  /*0970*/  SHF.R.S32.HI R53, RZ, 0x1f, R0 ;  /* 0x0000001fff357819 */ /* 0x010fe40000011400 */
[----:B------:R-:W0:Y:S02]  /*0980*/  @P1 LDC.64 R58, c[0x0][0x398] ;  /* 0x0000e600ff3a1b82 */ /* 0x000e240000000a00 */
[----:B------:R-:W-:-:S04]  /*0990*/  LEA.HI R53, R53, R0, RZ, 0x3 ;  /* 0x0000000035357211 */ /* 0x000fc800078f18ff */
[----:B------:R-:W-:Y:S02]  /*09a0*/  LEA.HI.SX32 R77, R53, R82, 0x1d ;  /* 0x00000052354d7211 */ /* 0x000fe400078feaff */
[----:B------:R-:W4:Y:S03]  /*09b0*/  @P2 LDC.64 R60, c[0x0][0x3a0] ;  /* 0x0000e800ff3c2b82 */ /* 0x000f260000000a00 */
[----:B---3--:R-:W-:-:S05]  /*09c0*/  IMAD.WIDE.U32 R52, R77, 0x10, R2 ;  /* 0x000000104d347825 */ /* 0x008fca00078e0002 */
[----:B------:R-:W3:Y:S01]  /*09d0*/  LDC.64 R56, c[0x0][0x398] ;  /* 0x0000e600ff387b82 */ /* 0x000ee20000000a00 */
[----:B-----5:R-:W5:Y:S01]  /*09e0*/  LDG.E.128 R52, desc[UR6][R52.64] ;  /* 0x0000000634347981 */ /* 0x020f62000c1e1d00 */
[----:B0-----:R-:W-:-:S05]  /*09f0*/  @P1 IMAD.WIDE.U32 R58, R77, 0x10, R58 ;  /* 0x000000104d3a1825 */ /* 0x001fca00078e003a */
[----:B------:R0:W5:Y:S01]  /*0a00*/  @P1 LDG.E.128 R40, desc[UR6][R58.64] ;  /* 0x000000063a281981 */ /* 0x000162000c1e1d00 */
[----:B----4-:R-:W-:-:S05]  /*0a10*/  @P2 IMAD.WIDE.U32 R60, R77, 0x10, R60 ;  /* 0x000000104d3c2825 */ /* 0x010fca00078e003c */
[----:B------:R0:W5:Y:S01]  /*0a20*/  @P2 LDG.E.128 R44, desc[UR6][R60.64] ;  /* 0x000000063c2c2981 */ /* 0x000162000c1e1d00 */
[----:B---3--:R-:W-:-:S04]  /*0a30*/  ISETP.NE.U32.AND P1, PT, R56, RZ, PT ;  /* 0x000000ff3800720c */ /* 0x008fc80003f25070 */
[----:B------:R-:W-:-:S13]  /*0a40*/  ISETP.NE.AND.EX P1, PT, R57, RZ, PT, P1 ;  /* 0x000000ff3900720c */ /* 0x000fda0003f25310 */
[----:B0-----:R-:W-:Y:S05]  /*0a50*/  @!P1 BRA `(.L_x_1382) ;  /* 0x00000004002c9947 */ /* 0x001fea0003800000 */
[----:B------:R-:W-:Y:S05]  /*0a60*/  @!P2 BRA `(.L_x_1383) ;  /* 0x0000000000b4a947 */ /* 0x000fea0003800000 */
        /* <DEDUP_REMOVED lines=9> */
[----:B------:R-:W-:Y:S02]  /*0b00*/  HADD2.F32 R51, -RZ, R41.H0_H0 ;  /* 0x20000029ff337230 */ /* 0x000fe40000004100 */
[----:B------:R-:W-:Y:S02]  /*0b10*/  HADD2.F32 R58, -RZ, R54.H0_H0 ;  /* 0x20000036ff3a7230 */ /* 0x000fe40000004100 */
[----:B------:R-:W-:Y:S02]  /*0b20*/  HADD2.F32 R55, -RZ, R42.H0_H0 ;  /* 0x2000002aff377230 */ /* 0x000fe40000004100 */
[----:B------:R-:W-:Y:S01]  /*0b30*/  FADD.FTZ R48, R48, R51 ;  /* 0x0000003330307221 */ /* 0x000fe20000010000 */
[----:B------:R-:W-:-:S02]  /*0b40*/  HADD2.F32 R52, -RZ, R46.H0_H0 ;  /* 0x2000002eff347230 */ /* 0x000fc40000004100 */
[----:B------:R-:W-:Y:S02]  /*0b50*/  HADD2.F32 R53, -RZ, R53.H1_H1 ;  /* 0x30000035ff357230 */ /* 0x000fe40000004100 */
[----:B------:R-:W-:Y:S01]  /*0b60*/  FADD.FTZ R55, R58, R55 ;  /* 0x000000373a377221 */ /* 0x000fe20000010000 */
[----:B------:R-:W-:Y:S02]  /*0b70*/  HADD2.F32 R54, -RZ, R54.H1_H1 ;  /* 0x30000036ff367230 */ /* 0x000fe40000004100 */
[----:B------:R-:W-:Y:S02]  /*0b80*/  HADD2.F32 R50, -RZ, R41.H1_H1 ;  /* 0x30000029ff327230 */ /* 0x000fe40000004100 */
[----:B------:R-:W-:Y:S01]  /*0b90*/  FADD.FTZ R75, R55, R52 ;  /* 0x00000034374b7221 */ /* 0x000fe20000010000 */
[----:B------:R-:W-:Y:S02]  /*0ba0*/  HADD2.F32 R59, -RZ, R42.H1_H1 ;  /* 0x3000002aff3b7230 */ /* 0x000fe40000004100 */
[----:B------:R-:W-:-:S02]  /*0bb0*/  HADD2.F32 R51, -RZ, R43.H0_H0 ;  /* 0x2000002bff337230 */ /* 0x000fc40000004100 */
[----:B------:R-:W-:Y:S01]  /*0bc0*/  FADD.FTZ R50, R53, R50 ;  /* 0x0000003235327221 */ /* 0x000fe20000010000 */
[----:B------:R-:W-:Y:S02]  /*0bd0*/  HADD2.F32 R58, -RZ, R43.H1_H1 ;  /* 0x3000002bff3a7230 */ /* 0x000fe40000004100 */
[----:B------:R-:W-:Y:S01]  /*0be0*/  FADD.FTZ R54, R54, R59 ;  /* 0x0000003b36367221 */ /* 0x000fe20000010000 */
[----:B------:R-:W-:Y:S02]  /*0bf0*/  HADD2.F32 R55, -RZ, R47.H1_H1 ;  /* 0x3000002fff377230 */ /* 0x000fe40000004100 */
[----:B------:R-:W-:Y:S01]  /*0c00*/  FADD.FTZ R60, R60, R51 ;  /* 0x000000333c3c7221 */ /* 0x000fe20000010000 */
[----:B------:R-:W-:Y:S02]  /*0c10*/  HADD2.F32 R59, -RZ, R44.H0_H0 ;  /* 0x2000002cff3b7230 */ /* 0x000fe40000004100 */
[----:B------:R-:W-:Y:S01]  /*0c20*/  FADD.FTZ R58, R61, R58 ;  /* 0x0000003a3d3a7221 */ /* 0x000fe20000010000 */
        /* <DEDUP_REMOVED lines=10> */
[----:B------:R-:W-:Y:S01]  /*0cd0*/  FADD.FTZ R58, R50, R51 ;  /* 0x00000033323a7221 */ /* 0x000fe20000010000 */
[----:B------:R-:W-:-:S02]  /*0ce0*/  FADD.FTZ R80, R49, R80 ;  /* 0x0000005031507221 */ /* 0x000fc40000010000 */
[----:B------:R-:W-:Y:S02]  /*0cf0*/  F2FP.F16.F32.PACK_AB R51, R74, R71 ;  /* 0x000000474a33723e */ /* 0x000fe400000000ff */
[----:B------:R-:W-:Y:S02]  /*0d00*/  F2FP.F16.F32.PACK_AB R50, R78, R75 ;  /* 0x0000004b4e32723e */ /* 0x000fe400000000ff */
[----:B------:R-:W-:Y:S02]  /*0d10*/  F2FP.F16.F32.PACK_AB R49, R58, R97 ;  /* 0x000000613a31723e */ /* 0x000fe400000000ff */
[----:B------:R-:W-:Y:S01]  /*0d20*/  F2FP.F16.F32.PACK_AB R48, R80, R59 ;  /* 0x0000003b5030723e */ /* 0x000fe200000000ff */
[----:B------:R-:W-:Y:S06]  /*0d30*/  BRA `(.L_x_1384) ;  /* 0x00000004000c7947 */ /* 0x000fec0003800000 */
.L_x_1383:
[----:B-----5:R-:W-:Y:S02]  /*0d40*/  HADD2.F32 R59, -RZ, R52.H0_H0 ;  /* 0x20000034ff3b7230 */ /* 0x020fe40000004100 */
[----:B------:R-:W-:Y:S02]  /*0d50*/  HADD2.F32 R0, -RZ, R40.H0_H0 ;  /* 0x20000028ff007230 */ /* 0x000fe40000004100 */
[----:B------:R-:W-:Y:S02]  /*0d60*/  HADD2.F32 R97, -RZ, R53.H0_H0 ;  /* 0x20000035ff617230 */ /* 0x000fe40000004100 */
[----:B------:R-:W-:Y:S02]  /*0d70*/  HADD2.F32 R75, -RZ, R54.H0_H0 ;  /* 0x20000036ff4b7230 */ /* 0x000fe40000004100 */
[----:B------:R-:W-:Y:S01]  /*0d80*/  FADD.FTZ R59, R59, R0 ;  /* 0x000000003b3b7221 */ /* 0x000fe20000010000 */
[----:B------:R-:W-:Y:S02]  /*0d90*/  HADD2.F32 R71, -RZ, R55.H0_H0 ;  /* 0x20000037ff477230 */ /* 0x000fe40000004100 */
[----:B------:R-:W-:-:S02]  /*0da0*/  HADD2.F32 R52, -RZ, R52.H1_H1 ;  /* 0x30000034ff347230 */ /* 0x000fc40000004100 */
[----:B------:R-:W-:Y:S02]  /*0db0*/  HADD2.F32 R53, -RZ, R53.H1_H1 ;  /* 0x30000035ff357230 */ /* 0x000fe40000004100 */
[----:B------:R-:W-:Y:S02]  /*0dc0*/  HADD2.F32 R54, -RZ, R54.H1_H1 ;  /* 0x30000036ff367230 */ /* 0x000fe40000004100 */
[----:B------:R-:W-:Y:S02]  /*0dd0*/  HADD2.F32 R48, -RZ, R41.H0_H0 ;  /* 0x20000029ff307230 */ /* 0x000fe40000004100 */
[----:B------:R-:W-:Y:S02]  /*0de0*/  HADD2.F32 R50, -RZ, R42.H0_H0 ;  /* 0x2000002aff327230 */ /* 0x000fe40000004100 */
[----:B------:R-:W-:Y:S02]  /*0df0*/  HADD2.F32 R55, -RZ, R55.H1_H1 ;  /* 0x30000037ff377230 */ /* 0x000fe40000004100 */
[----:B------:R-:W-:Y:S01]  /*0e00*/  FADD.FTZ R97, R97, R48 ;  /* 0x0000003061617221 */ /* 0x000fe20000010000 */
[----:B------:R-:W-:-:S02]  /*0e10*/  HADD2.F32 R0, -RZ, R43.H0_H0 ;  /* 0x2000002bff007230 */ /* 0x000fc40000004100 */
[----:B------:R-:W-:Y:S01]  /*0e20*/  FADD.FTZ R75, R75, R50 ;  /* 0x000000324b4b7221 */ /* 0x000fe20000010000 */
[----:B------:R-:W-:Y:S02]  /*0e30*/  HADD2.F32 R74, -RZ, R43.H1_H1 ;  /* 0x3000002bff4a7230 */ /* 0x000fe40000004100 */
        /* <DEDUP_REMOVED lines=13> */
.L_x_1382:
[----:B------:R-:W-:Y:S05]  /*0f10*/  @!P2 BRA `(.L_x_1385) ;  /* 0x000000000074a947 */ /* 0x000fea0003800000 */
        /* <DEDUP_REMOVED lines=29> */
.L_x_1385:
        /* <DEDUP_REMOVED lines=8> */
.L_x_1384:
[----:B------:R-:W0:Y:S01]  /*1170*/  @P0 LDC.64 R60, c[0x0][0x3a8] ;  /* 0x0000ea00ff3c0b82 */ /* 0x000e220000000a00 */
[----:B------:R-:W-:-:S05]  /*1180*/  IADD3 R79, PT, PT, R77, 0x100, RZ ;  /* 0x000001004d4f7810 */ /* 0x000fca0007ffe0ff */
[----:B------:R-:W-:Y:S02]  /*1190*/  IMAD.WIDE.U32 R52, R79, 0x10, R2 ;  /* 0x000000104f347825 */ /* 0x000fe400078e0002 */
[----:B------:R-:W3:Y:S08]  /*11a0*/  @P1 LDC.64 R62, c[0x0][0x398] ;  /* 0x0000e600ff3e1b82 */ /* 0x000ef00000000a00 */
[----:B------:R-:W4:Y:S01]  /*11b0*/  @P2 LDC.64 R64, c[0x0][0x3a0] ;  /* 0x0000e800ff402b82 */ /* 0x000f220000000a00 */
[----:B0-----:R-:W-:-:S05]  /*11c0*/  @P0 IMAD.WIDE.U32 R60, R77, 0x10, R60 ;  /* 0x000000104d3c0825 */ /* 0x001fca00078e003c */
[----:B------:R0:W-:Y:S01]  /*11d0*/  @P0 STG.E.128 desc[UR6][R60.64], R48 ;  /* 0x000000303c000986 */ /* 0x0001e2000c101d06 */
[----:B---3--:R-:W-:-:S03]  /*11e0*/  @P1 IMAD.WIDE.U32 R62, R79, 0x10, R62 ;  /* 0x000000104f3e1825 */ /* 0x008fc600078e003e */
[----:B------:R-:W5:Y:S04]  /*11f0*/  LDG.E.128 R52, desc[UR6][R52.64] ;  /* 0x0000000634347981 */ /* 0x000f68000c1e1d00 */
[----:B------:R0:W5:Y:S01]  /*1200*/  @P1 LDG.E.128 R40, desc[UR6][R62.64] ;  /* 0x000000063e281981 */ /* 0x000162000c1e1d00 */
[----:B----4-:R-:W-:-:S05]  /*1210*/  @P2 IMAD.WIDE.U32 R64, R79, 0x10, R64 ;  /* 0x000000104f402825 */ /* 0x010fca00078e0040 */
[----:B------:R0:W5:Y:S01]  /*1220*/  @P2 LDG.E.128 R44, desc[UR6][R64.64] ;  /* 0x00000006402c2981 */ /* 0x000162000c1e1d00 */
[----:B------:R-:W-:-:S04]  /*1230*/  ISETP.NE.U32.AND P3, PT, R56, RZ, PT ;  /* 0x000000ff3800720c */ /* 0x000fc80003f65070 */
[----:B------:R-:W-:-:S13]  /*1240*/  ISETP.NE.AND.EX P3, PT, R57, RZ, PT, P3 ;  /* 0x000000ff3900720c */ /* 0x000fda0003f65330 */
[----:B0-----:R-:W-:Y:S05]  /*1250*/  @P3 BRA `(.L_x_1386) ;  /* 0x0000000000a43947 */ /* 0x001fea0003800000 */
        /* <DEDUP_REMOVED lines=12> */
.L_x_1387:
        /* <DEDUP_REMOVED lines=29> */
.L_x_1386:
        /* <DEDUP_REMOVED lines=32> */
.L_x_1389:
[----:B-----5:R-:W-:Y:S02]  /*16f0*/  HADD2.F32 R0, -RZ, R52.H0_H0 ;  /* 0x20000034ff007230 */ /* 0x020fe40000004100 */
[----:B------:R-:W-:Y:S02]  /*1700*/  HADD2.F32 R49, -RZ, R40.H0_H0 ;  /* 0x20000028ff317230 */ /* 0x000fe40000004100 */
[--C-:B------:R-:W-:Y:S02]  /*1710*/  HADD2.F32 R60, -RZ, R55.reuse.H0_H0 ;  /* 0x20000037ff3c7230 */ /* 0x100fe40000004100 */
[----:B------:R-:W-:Y:S02]  /*1720*/  HADD2.F32 R61, -RZ, R55.H1_H1 ;  /* 0x30000037ff3d7230 */ /* 0x000fe40000004100 */
[----:B------:R-:W-:Y:S01]  /*1730*/  FADD.FTZ R0, R49, R0 ;  /* 0x0000000031007221 */ /* 0x000fe20000010000 */
[----:B------:R-:W-:Y:S02]  /*1740*/  HADD2.F32 R56, -RZ, R54.H0_H0 ;  /* 0x20000036ff387230 */ /* 0x000fe40000004100 */
[----:B------:R-:W-:-:S02]  /*1750*/  HADD2.F32 R55, -RZ, R42.H0_H0 ;  /* 0x2000002aff377230 */ /* 0x000fc40000004100 */
[----:B------:R-:W-:Y:S02]  /*1760*/  HADD2.F32 R52, -RZ, R52.H1_H1 ;  /* 0x30000034ff347230 */ /* 0x000fe40000004100 */
[----:B------:R-:W-:Y:S02]  /*1770*/  HADD2.F32 R48, -RZ, R53.H0_H0 ;  /* 0x20000035ff307230 */ /* 0x000fe40000004100 */
[----:B------:R-:W-:Y:S01]  /*1780*/  FADD.FTZ R55, R55, R56 ;  /* 0x0000003837377221 */ /* 0x000fe20000010000 */
[----:B------:R-:W-:Y:S02]  /*1790*/  HADD2.F32 R49, -RZ, R40.H1_H1 ;  /* 0x30000028ff317230 */ /* 0x000fe40000004100 */
[----:B------:R-:W-:Y:S02]  /*17a0*/  HADD2.F32 R51, -RZ, R41.H0_H0 ;  /* 0x20000029ff337230 */ /* 0x000fe40000004100 */
[----:B------:R-:W-:Y:S02]  /*17b0*/  HADD2.F32 R56, -RZ, R43.H1_H1 ;  /* 0x3000002bff387230 */ /* 0x000fe40000004100 */
[----:B------:R-:W-:Y:S01]  /*17c0*/  FADD.FTZ R49, R49, R52 ;  /* 0x0000003431317221 */ /* 0x000fe20000010000 */
[----:B------:R-:W-:-:S02]  /*17d0*/  HADD2.F32 R53, -RZ, R53.H1_H1 ;  /* 0x30000035ff357230 */ /* 0x000fc40000004100 */
[----:B------:R-:W-:Y:S01]  /*17e0*/  FADD.FTZ R48, R51, R48 ;  /* 0x0000003033307221 */ /* 0x000fe20000010000 */
[----:B------:R-:W-:Y:S02]  /*17f0*/  HADD2.F32 R50, -RZ, R41.H1_H1 ;  /* 0x30000029ff327230 */ /* 0x000fe40000004100 */
[----:B------:R-:W-:Y:S01]  /*1800*/  FADD.FTZ R56, R56, R61 ;  /* 0x0000003d38387221 */ /* 0x000fe20000010000 */
[----:B------:R-:W-:Y:S02]  /*1810*/  HADD2.F32 R51, -RZ, R43.H0_H0 ;  /* 0x2000002bff337230 */ /* 0x000fe40000004100 */
[----:B------:R-:W-:Y:S02]  /*1820*/  HADD2.F32 R52, -RZ, R46.H0_H0 ;  /* 0x2000002eff347230 */ /* 0x000fe40000004100 */
[----:B------:R-:W-:Y:S01]  /*1830*/  FADD.FTZ R50, R50, R53 ;  /* 0x0000003532327221 */ /* 0x000fe20000010000 */
[----:B------:R-:W-:Y:S02]  /*1840*/  HADD2.F32 R54, -RZ, R54.H1_H1 ;  /* 0x30000036ff367230 */ /* 0x000fe40000004100 */
[----:B------:R-:W-:Y:S01]  /*1850*/  FADD.FTZ R60, R51, R60 ;  /* 0x0000003c333c7221 */ /* 0x000fe20000010000 */
[----:B------:R-:W-:-:S02]  /*1860*/  HADD2.F32 R57, -RZ, R42.H1_H1 ;  /* 0x3000002aff397230 */ /* 0x000fc40000004100 */
[----:B------:R-:W-:Y:S01]  /*1870*/  FADD.FTZ R61, R52, R55 ;  /* 0x00000037343d7221 */ /* 0x000fe20000010000 */
[----:B------:R-:W-:Y:S02]  /*1880*/  HADD2.F32 R63, -RZ, R47.H0_H0 ;  /* 0x2000002fff3f7230 */ /* 0x000fe40000004100 */
[----:B------:R-:W-:Y:S02]  /*1890*/  HADD2.F32 R67, -RZ, R44.H0_H0 ;  /* 0x2000002cff437230 */ /* 0x000fe40000004100 */
[----:B------:R-:W-:Y:S01]  /*18a0*/  FADD.FTZ R54, R57, R54 ;  /* 0x0000003639367221 */ /* 0x000fe20000010000 */
[----:B------:R-:W-:Y:S02]  /*18b0*/  HADD2.F32 R69, -RZ, R45.H0_H0 ;  /* 0x2000002dff457230 */ /* 0x000fe40000004100 */
[----:B------:R-:W-:Y:S01]  /*18c0*/  FADD.FTZ R63, R63, R60 ;  /* 0x0000003c3f3f7221 */ /* 0x000fe20000010000 */
[----:B------:R-:W-:Y:S02]  /*18d0*/  HADD2.F32 R55, -RZ, R47.H1_H1 ;  /* 0x3000002fff377230 */ /* 0x000fe40000004100 */
[----:B------:R-:W-:Y:S01]  /*18e0*/  FADD.FTZ R67, R67, R0 ;  /* 0x0000000043437221 */ /* 0x000fe20000010000 */
[----:B------:R-:W-:-:S02]  /*18f0*/  HADD2.F32 R53, -RZ, R46.H1_H1 ;  /* 0x3000002eff357230 */ /* 0x000fc40000004100 */
[----:B------:R-:W-:Y:S01]  /*1900*/  FADD.FTZ R69, R69, R48 ;  /* 0x0000003045457221 */ /* 0x000fe20000010000 */
[----:B------:R-:W-:Y:S02]  /*1910*/  HADD2.F32 R51, -RZ, R45.H1_H1 ;  /* 0x3000002dff337230 */ /* 0x000fe40000004100 */
[----:B------:R-:W-:Y:S01]  /*1920*/  FADD.FTZ R68, R55, R56 ;  /* 0x0000003837447221 */ /* 0x000fe20000010000 */
[----:B------:R-:W-:Y:S02]  /*1930*/  HADD2.F32 R70, -RZ, R44.H1_H1 ;  /* 0x3000002cff467230 */ /* 0x000fe40000004100 */
[----:B------:R-:W-:Y:S01]  /*1940*/  FADD.FTZ R62, R53, R54 ;  /* 0x00000036353e7221 */ /* 0x000fe20000010000 */
[----:B------:R-:W-:Y:S01]  /*1950*/  FADD.FTZ R60, R51, R50 ;  /* 0x00000032333c7221 */ /* 0x000fe20000010000 */
[----:B------:R-:W-:Y:S01]  /*1960*/  F2FP.F16.F32.PACK_AB R51, R68, R63 ;  /* 0x0000003f4433723e */ /* 0x000fe200000000ff */
[----:B------:R-:W-:Y:S02]  /*1970*/  FADD.FTZ R70, R70, R49 ;  /* 0x0000003146467221 */ /* 0x000fe40000010000 */
[----:B------:R-:W-:-:S02]  /*1980*/  F2FP.F16.F32.PACK_AB R50, R62, R61 ;  /* 0x0000003d3e32723e */ /* 0x000fc400000000ff */
[----:B------:R-:W-:Y:S02]  /*1990*/  F2FP.F16.F32.PACK_AB R49, R60, R69 ;  /* 0x000000453c31723e */ /* 0x000fe400000000ff */
[----:B------:R-:W-:-:S07]  /*19a0*/  F2FP.F16.F32.PACK_AB R48, R70, R67 ;  /* 0x000000434630723e */ /* 0x000fce00000000ff */
.L_x_1388:
        /* <DEDUP_REMOVED lines=12> */
[----:B------:R-:W-:Y:S05]  /*1a70*/  @P3 BRA `(.L_x_1390) ;  /* 0x00000000009c3947 */ /* 0x000fea0003800000 */
[----:B------:R-:W-:Y:S05]  /*1a80*/  BRA.U UP0, `(.L_x_1391) ;  /* 0x0000000100247547 */ /* 0x000fea000b800000 */
[--C-:B0----5:R-:W-:Y:S02]  /*1a90*/  HADD2.F32 R65, -RZ, R52.reuse.H0_H0 ;  /* 0x20000034ff417230 */ /* 0x121fe40000004100 */
        /* <DEDUP_REMOVED lines=8> */
.L_x_1391:
[----:B0----5:R-:W-:Y:S02]  /*1b20*/  HADD2.F32 R65, -RZ, R52.H0_H0 ;  /* 0x20000034ff417230 */ /* 0x021fe40000004100 */
[----:B------:R-:W-:Y:S02]  /*1b30*/  HADD2.F32 R56, -RZ, R53.H0_H0 ;  /* 0x20000035ff387230 */ /* 0x000fe40000004100 */
[----:B------:R-:W-:Y:S02]  /*1b40*/  HADD2.F32 R0, -RZ, R44.H0_H0 ;  /* 0x2000002cff007230 */ /* 0x000fe40000004100 */
[----:B------:R-:W-:Y:S02]  /*1b50*/  HADD2.F32 R3, -RZ, R45.H0_H0 ;  /* 0x2000002dff037230 */ /* 0x000fe40000004100 */
[----:B------:R-:W-:Y:S02]  /*1b60*/  HADD2.F32 R66, -RZ, R54.H0_H0 ;  /* 0x20000036ff427230 */ /* 0x000fe40000004100 */
[----:B------:R-:W-:Y:S01]  /*1b70*/  FADD.FTZ R65, R0, R65 ;  /* 0x0000004100417221 */ /* 0x000fe20000010000 */
[----:B------:R-:W-:-:S02]  /*1b80*/  HADD2.F32 R81, -RZ, R55.H0_H0 ;  /* 0x20000037ff517230 */ /* 0x000fc40000004100 */
[----:B------:R-:W-:Y:S01]  /*1b90*/  FADD.FTZ R56, R3, R56 ;  /* 0x0000003803387221 */ /* 0x000fe20000010000 */
[----:B------:R-:W-:Y:S02]  /*1ba0*/  HADD2.F32 R52, -RZ, R52.H1_H1 ;  /* 0x30000034ff347230 */ /* 0x000fe40000004100 */
[----:B------:R-:W-:Y:S02]  /*1bb0*/  HADD2.F32 R53, -RZ, R53.H1_H1 ;  /* 0x30000035ff357230 */ /* 0x000fe40000004100 */
[----:B------:R-:W-:Y:S02]  /*1bc0*/  HADD2.F32 R54, -RZ, R54.H1_H1 ;  /* 0x30000036ff367230 */ /* 0x000fe40000004100 */
[----:B------:R-:W-:Y:S02]  /*1bd0*/  HADD2.F32 R49, -RZ, R46.H0_H0 ;  /* 0x2000002eff317230 */ /* 0x000fe40000004100 */
[----:B------:R-:W-:Y:S02]  /*1be0*/  HADD2.F32 R55, -RZ, R55.H1_H1 ;  /* 0x30000037ff377230 */ /* 0x000fe40000004100 */
        /* <DEDUP_REMOVED lines=16> */
.L_x_1390:
[----:B------:R-:W-:Y:S05]  /*1cf0*/  BRA.U UP0, `(.L_x_1393) ;  /* 0x0000000100747547 */ /* 0x000fea000b800000 */
        /* <DEDUP_REMOVED lines=29> */
.L_x_1393:
[----:B-----5:R-:W-:Y:S02]  /*1ed0*/  HADD2.F32 R0, -RZ, R52.H0_H0 ;  /* 0x20000034ff007230 */ /* 0x020fe40000004100 */
[----:B------:R-:W-:Y:S02]  /*1ee0*/  HADD2.F32 R3, -RZ, R40.H0_H0 ;  /* 0x20000028ff037230 */ /* 0x000fe40000004100 */
[--C-:B------:R-:W-:Y:S02]  /*1ef0*/  HADD2.F32 R2, -RZ, R53.reuse.H0_H0 ;  /* 0x20000035ff027230 */ /* 0x100fe40000004100 */
[----:B------:R-:W-:Y:S02]  /*1f00*/  HADD2.F32 R53, -RZ, R53.H1_H1 ;  /* 0x30000035ff357230 */ /* 0x000fe40000004100 */
[----:B------:R-:W-:Y:S01]  /*1f10*/  FADD.FTZ R0, R3, R0 ;  /* 0x0000000003007221 */ /* 0x000fe20000010000 */
[----:B0-----:R-:W-:Y:S02]  /*1f20*/  HADD2.F32 R48, -RZ, R41.H1_H1 ;  /* 0x30000029ff307230 */ /* 0x001fe40000004100 */
[----:B------:R-:W-:-:S02]  /*1f30*/  HADD2.F32 R52, -RZ, R52.H1_H1 ;  /* 0x30000034ff347230 */ /* 0x000fc40000004100 */
[----:B------:R-:W-:Y:S02]  /*1f40*/  HADD2.F32 R3, -RZ, R40.H1_H1 ;  /* 0x30000028ff037230 */ /* 0x000fe40000004100 */
[----:B------:R-:W-:Y:S01]  /*1f50*/  FADD.FTZ R48, R48, R53 ;  /* 0x0000003530307221 */ /* 0x000fe20000010000 */
[----:B------:R-:W-:Y:S02]  /*1f60*/  HADD2.F32 R49, -RZ, R41.H0_H0 ;  /* 0x20000029ff317230 */ /* 0x000fe40000004100 */
[----:B------:R-:W-:Y:S02]  /*1f70*/  HADD2.F32 R56, -RZ, R55.H0_H0 ;  /* 0x20000037ff387230 */ /* 0x000fe40000004100 */
[----:B------:R-:W-:Y:S01]  /*1f80*/  FADD.FTZ R3, R3, R52 ;  /* 0x0000003403037221 */ /* 0x000fe20000010000 */
[----:B------:R-:W-:Y:S02]  /*1f90*/  HADD2.F32 R53, -RZ, R43.H0_H0 ;  /* 0x2000002bff357230 */ /* 0x000fe40000004100 */
[----:B------:R-:W-:Y:S01]  /*1fa0*/  FADD.FTZ R2, R49, R2 ;  /* 0x0000000231027221 */ /* 0x000fe20000010000 */
[----:B------:R-:W-:-:S02]  /*1fb0*/  HADD2.F32 R50, -RZ, R54.H0_H0 ;  /* 0x20000036ff327230 */ /* 0x000fc40000004100 */
[----:B------:R-:W-:Y:S02]  /*1fc0*/  HADD2.F32 R57, -RZ, R55.H1_H1 ;  /* 0x30000037ff397230 */ /* 0x000fe40000004100 */
[----:B------:R-:W-:Y:S01]  /*1fd0*/  FADD.FTZ R53, R53, R56 ;  /* 0x0000003835357221 */ /* 0x000fe20000010000 */
[----:B------:R-:W-:Y:S02]  /*1fe0*/  HADD2.F32 R51, -RZ, R42.H0_H0 ;  /* 0x2000002aff337230 */ /* 0x000fe40000004100 */
[----:B------:R-:W-:Y:S02]  /*1ff0*/  HADD2.F32 R52, -RZ, R43.H1_H1 ;  /* 0x3000002bff347230 */ /* 0x000fe40000004100 */
[----:B------:R-:W-:Y:S02]  /*2000*/  HADD2.F32 R65, -RZ, R44.H0_H0 ;  /* 0x2000002cff417230 */ /* 0x000fe40000004100 */
[----:B------:R-:W-:Y:S01]  /*2010*/  FADD.FTZ R50, R51, R50 ;  /* 0x0000003233327221 */ /* 0x000fe20000010000 */
[----:B------:R-:W-:-:S02]  /*2020*/  HADD2.F32 R49, -RZ, R45.H0_H0 ;  /* 0x2000002dff317230 */ /* 0x000fc40000004100 */
[----:B------:R-:W-:Y:S01]  /*2030*/  FADD.FTZ R52, R52, R57 ;  /* 0x0000003934347221 */ /* 0x000fe20000010000 */
[----:B------:R-:W-:Y:S02]  /*2040*/  HADD2.F32 R54, -RZ, R54.H1_H1 ;  /* 0x30000036ff367230 */ /* 0x000fe40000004100 */
[----:B------:R-:W-:Y:S01]  /*2050*/  FADD.FTZ R65, R65, R0 ;  /* 0x0000000041417221 */ /* 0x000fe20000010000 */
[----:B------:R-:W-:Y:S02]  /*2060*/  HADD2.F32 R55, -RZ, R42.H1_H1 ;  /* 0x3000002aff377230 */ /* 0x000fe40000004100 */
[----:B------:R-:W-:Y:S01]  /*2070*/  FADD.FTZ R56, R49, R2 ;  /* 0x0000000231387221 */ /* 0x000fe20000010000 */
[----:B------:R-:W-:Y:S02]  /*2080*/  HADD2.F32 R51, -RZ, R46.H0_H0 ;  /* 0x2000002eff337230 */ /* 0x000fe40000004100 */
        /* <DEDUP_REMOVED lines=16> */
.L_x_1392:
[----:B------:R-:W-:Y:S01]  /*2190*/  FADD.FTZ R3, RZ, R59 ;  /* 0x0000003bff037221 */ /* 0x000fe20000010000 */
        /* <DEDUP_REMOVED lines=90> */
[----:B0-----:R-:W-:Y:S02]  /*2740*/  FADD.FTZ R55, R54, R53 ;  /* 0x0000003536377221 */ /* 0x001fe40000010000 */
[----:B------:R-:W0:Y:S03]  /*2750*/  @P0 LDC.64 R52, c[0x0][0x3a8] ;  /* 0x0000ea00ff340b82 */ /* 0x000e260000000a00 */
[----:B------:R-:W3:Y:S01]  /*2760*/  SHFL.BFLY PT, R76, R55, 0x8, 0x1f ;  /* 0x0d001f00374c7f89 */ /* 0x000ee200000e0000 */
[----:B0-----:R-:W-:-:S04]  /*2770*/  @P0 IMAD.WIDE.U32 R52, R123, 0x10, R52 ;  /* 0x000000107b340825 */ /* 0x001fc800078e0034 */
[----:B---3--:R-:W-:Y:S01]  /*2780*/  FADD.FTZ R76, R55, R76 ;  /* 0x0000004c374c7221 */ /* 0x008fe20000010000 */
[----:B------:R-:W-:Y:S04]  /*2790*/  @P0 STG.E.128 desc[UR6][R52.64], R48 ;  /* 0x0000003034000986 */ /* 0x000fe8000c101d06 */
        /* <DEDUP_REMOVED lines=10> */
.L_x_1395:
[----:B-12---:R-:W-:Y:S05]  /*2840*/  BSYNC.RECONVERGENT B0 ;  /* 0x0000000000007941 */ /* 0x006fea0003800200 */
.L_x_1394:
[----:B0-----:R-:W-:Y:S01]  /*2850*/  LOP3.LUT R0, R82, 0x1f, RZ, 0xc0, !PT ;  /* 0x0000001f52007812 */ /* 0x001fe200078ec0ff */
[----:B------:R-:W-:Y:S01]  /*2860*/  BAR.SYNC.DEFER_BLOCKING 0x0 ;  /* 0x0000000000007b1d */ /* 0x000fe20000010000 */
[----:B------:R-:W-:Y:S02]  /*2870*/  CS2R R2, SRZ ;  /* 0x0000000000027805 */ /* 0x000fe4000001ff00 */
[----:B------:R-:W-:Y:S01]  /*2880*/  ISETP.GT.U32.AND P2, PT, R0, 0x7, PT ;  /* 0x000000070000780c */ /* 0x000fe20003f44070 */
[----:B------:R-:W-:Y:S02]  /*2890*/  HFMA2 R0, -RZ, RZ, 0, 0 ;  /* 0x00000000ff007431 */ /* 0x000fe400000001ff */
[----:B------:R-:W-:Y:S10]  /*28a0*/  BSSY.RECONVERGENT B0, `(.L_x_1396) ;  /* 0x000000a000007945 */ /* 0x000ff40003800200 */
[----:B------:R-:W-:Y:S05]  /*28b0*/  @P2 BRA `(.L_x_1397) ;  /* 0x0000000000202947 */ /* 0x000fea0003800000 */
[----:B------:R-:W0:Y:S01]  /*28c0*/  S2UR UR5, SR_CgaCtaId ;  /* 0x00000000000579c3 */ /* 0x000e220000008800 */
[----:B------:R-:W-:Y:S01]  /*28d0*/  UMOV UR4, 0x400 ;  /* 0x0000040000047882 */ /* 0x000fe20000000000 */
[----:B------:R-:W-:-:S04]  /*28e0*/  SHF.L.U32 R0, R82, 0x3, RZ ;  /* 0x0000000352007819 */ /* 0x000fc800000006ff */
[----:B------:R-:W-:Y:S02]  /*28f0*/  LOP3.LUT R2, R0, 0xf8, RZ, 0xc0, !PT ;  /* 0x000000f800027812 */ /* 0x000fe400078ec0ff */
[----:B------:R-:W-:Y:S01]  /*2900*/  MOV R0, 0x300 ;  /* 0x0000030000007802 */ /* 0x000fe20000000f00 */
[----:B0-----:R-:W-:-:S04]  /*2910*/  ULEA UR4, UR5, UR4, 0x18 ;  /* 0x0000000405047291 */ /* 0x001fc8000f8ec0ff */
[----:B------:R-:W-:-:S09]  /*2920*/  @UP1 UIADD3 UR4, UPT, UPT, UR4, 0x40, URZ ;  /* 0x0000004004041890 */ /* 0x000fd2000fffe0ff */
[----:B------:R-:W0:Y:S03]  /*2930*/  LDS.64 R2, [R2+UR4] ;  /* 0x0000000402027984 */ /* 0x000e260008000a00 */
.L_x_1397:
[----:B------:R-:W-:Y:S05]  /*2940*/  BSYNC.RECONVERGENT B0 ;  /* 0x0000000000007941 */ /* 0x000fea0003800200 */
.L_x_1396:
[----:B------:R-:W1:Y:S01]  /*2950*/  SHFL.DOWN PT, R53, R0, 0x4, 0x1f ;  /* 0x08801f0000357f89 */ /* 0x000e6200000e0000 */
[----:B------:R-:W-:Y:S01]  /*2960*/  ISETP.NE.AND P2, PT, R82, RZ, PT ;  /* 0x000000ff5200720c */ /* 0x000fe20003f45270 */
[----:B------:R-:W-:Y:S01]  /*2970*/  HADD2.F32 R116, -RZ, R36.H0_H0 ;  /* 0x20000024ff747230 */ /* 0x000fe20000004100 */
[----:B------:R-:W-:Y:S01]  /*2980*/  ISETP.NE.AND P3, PT, RZ, UR9, PT ;  /* 0x00000009ff007c0c */ /* 0x000fe2000bf65270 */
[----:B0-----:R-:W0:Y:S01]  /*2990*/  SHFL.DOWN PT, R55, R2, 0x4, 0x1f ;  /* 0x08801f0002377f89 */ /* 0x001e2200000e0000 */
[----:B------:R-:W-:Y:S01]  /*29a0*/  HADD2.F32 R117, -RZ, R12.H1_H1 ;  /* 0x3000000cff757230 */ /* 0x000fe20000004100 */
[----:B------:R-:W-:Y:S01]  /*29b0*/  UPLOP3.LUT UP1, UPT, UPT, UPT, UP1, 0x40, 0x4 ;  /* 0x000000000004789c */ /* 0x000fe20003f2e810 */
[----:B------:R-:W-:Y:S01]  /*29c0*/  HADD2.F32 R118, -RZ, R37.H0_H0 ;  /* 0x20000025ff767230 */ /* 0x000fe20000004100 */
[----:B------:R-:W2:Y:S01]  /*29d0*/  SHFL.DOWN PT, R52, R3, 0x4, 0x1f ;  /* 0x08801f0003347f89 */ /* 0x000ea200000e0000 */
[----:B------:R-:W-:Y:S02]  /*29e0*/  HADD2.F32 R121, -RZ, R15.H0_H0 ;  /* 0x2000000fff797230 */ /* 0x000fe40000004100 */
[----:B------:R-:W-:-:S02]  /*29f0*/  HADD2.F32 R106, -RZ, R20.H0_H0 ;  /* 0x20000014ff6a7230 */ /* 0x000fc40000004100 */
[----:B------:R-:W-:Y:S02]  /*2a00*/  HADD2.F32 R107, -RZ, R9.H0_H0 ;  /* 0x20000009ff6b7230 */ /* 0x000fe40000004100 */
[----:B------:R-:W-:Y:S02]  /*2a10*/  HADD2.F32 R113, -RZ, R22.H1_H1 ;  /* 0x30000016ff717230 */ /* 0x000fe40000004100 */
[----:B------:R-:W-:Y:S02]  /*2a20*/  HADD2.F32 R115, -RZ, R23.H1_H1 ;  /* 0x30000017ff737230 */ /* 0x000fe40000004100 */
[----:B------:R-:W-:Y:S02]  /*2a30*/  HADD2.F32 R102, -RZ, R35.H1_H1 ;  /* 0x30000023ff667230 */ /* 0x000fe40000004100 */
[----:B------:R-:W-:Y:S02]  /*2a40*/  HADD2.F32 R111, -RZ, R84.H0_H0 ;  /* 0x20000054ff6f7230 */ /* 0x000fe40000004100 */
[----:B------:R-:W-:Y:S01]  /*2a50*/  HADD2.F32 R125, -RZ, R6.H0_H0 ;  /* 0x20000006ff7d7230 */ /* 0x000fe20000004100 */
        /* <DEDUP_REMOVED lines=10> */
[----:B------:R-:W-:-:S02]  /*2b00*/  HADD2.F32 R100, -RZ, R33.H0_H0 ;  /* 0x20000021ff647230 */ /* 0x000fc40000004100 */
[----:B------:R-:W-:-:S04]  /*2b10*/  FMUL.FTZ R55, R55, R55 ;  /* 0x0000003737377220 */ /* 0x000fc80000410000 */
[----:B------:R-:W-:-:S04]  /*2b20*/  FMUL.FTZ R55, R55, R53 ;  /* 0x0000003537377220 */ /* 0x000fc80000410000 */
[----:B------:R-:W-:Y:S01]  /*2b30*/  FMUL.FTZ R55, R55, R98 ;  /* 0x0000006237377220 */ /* 0x000fe20000410000 */
[----:B------:R-:W-:Y:S02]  /*2b40*/  HADD2.F32 R98, -RZ, R14.H0_H0 ;  /* 0x2000000eff627230 */ /* 0x000fe40000004100 */
[C---:B0-----:R-:W-:Y:S01]  /*2b50*/  FMUL.FTZ R99, R96.reuse, R99 ;  /* 0x0000006360637220 */ /* 0x041fe20000410000 */
[----:B------:R-:W-:Y:S01]  /*2b60*/  FFMA.FTZ R3, R96, R55, R3 ;  /* 0x0000003760037223 */ /* 0x000fe20000010003 */
[----:B-1----:R-:W-:-:S03]  /*2b70*/  IADD3 R54, PT, PT, R54, R101, RZ ;  /* 0x0000006536367210 */ /* 0x002fc60007ffe0ff */
        /* <DEDUP_REMOVED lines=14> */
[----:B------:R-:W-:Y:S01]  /*2c60*/  HADD2.F32 R96, -RZ, R92.H0_H0 ;  /* 0x2000005cff607230 */ /* 0x000fe20000004100 */
[----:B------:R-:W-:Y:S01]  /*2c70*/  I2FP.F32.S32 R103, R103 ;  /* 0x0000006700677245 */ /* 0x000fe20000201400 */
[----:B------:R-:W0:Y:S01]  /*2c80*/  SHFL.DOWN PT, R0, R99, 0x1, 0x1f ;  /* 0x08201f0063007f89 */ /* 0x000e2200000e0000 */
[----:B------:R-:W-:Y:S01]  /*2c90*/  FMUL.FTZ R55, R55, R101 ;  /* 0x0000006537377220 */ /* 0x000fe20000410000 */
[----:B------:R-:W-:Y:S01]  /*2ca0*/  I2FP.F32.S32 R54, R54 ;  /* 0x0000003600367245 */ /* 0x000fe20000201400 */
[----:B------:R-:W-:-:S02]  /*2cb0*/  HADD2.F32 R101, -RZ, R12.H0_H0 ;  /* 0x2000000cff657230 */ /* 0x000fc40000004100 */
[----:B------:R-:W-:-:S03]  /*2cc0*/  FFMA.FTZ R2, R53, R55, R2 ;  /* 0x0000003735027223 */ /* 0x000fc60000010002 */
        /* <DEDUP_REMOVED lines=8> */
[----:B--2---:R-:W-:Y:S01]  /*2d50*/  FADD.FTZ R3, R2, R3 ;  /* 0x0000000302037221 */ /* 0x004fe20000010000 */
[----:B------:R-:W0:Y:S01]  /*2d60*/  LDC R52, c[0x0][0x448] ;  /* 0x00011200ff347b82 */ /* 0x000e220000000800 */
[----:B------:R-:W-:Y:S01]  /*2d70*/  FMUL.FTZ R53, R53, R103 ;  /* 0x0000006735357220 */ /* 0x000fe20000410000 */
[----:B------:R-:W-:Y:S01]  /*2d80*/  HADD2.F32 R103, -RZ, R94.H1_H1 ;  /* 0x3000005eff677230 */ /* 0x000fe20000004100 */
[----:B------:R1:W2:Y:S02]  /*2d90*/  SHFL.IDX PT, R105, R55, RZ, 0x1f ;  /* 0x00001fff37697589 */ /* 0x0002a400000e0000 */
[----:B------:R-:W-:Y:S01]  /*2da0*/  FFMA.FTZ R53, R54, R53, R3 ;  /* 0x0000003536357223 */ /* 0x000fe20000010003 */
[----:B------:R-:W-:Y:S02]  /*2db0*/  HADD2.F32 R54, -RZ, R93.H1_H1 ;  /* 0x3000005dff367230 */ /* 0x000fe40000004100 */
[----:B------:R-:W3:Y:S03]  /*2dc0*/  @!P2 LDC.64 R2, c[0x0][0x3c0] ;  /* 0x0000f000ff02ab82 */ /* 0x000ee60000000a00 */
[----:B------:R-:W0:Y:S01]  /*2dd0*/  SHFL.IDX PT, R53, R53, RZ, 0x1f ;  /* 0x00001fff35357589 */ /* 0x000e2200000e0000 */
[----:B-1----:R-:W-:-:S02]  /*2de0*/  HADD2.F32 R55, -RZ, R24.H0_H0 ;  /* 0x20000018ff377230 */ /* 0x002fc40000004100 */
[C---:B--2---:R-:W-:Y:S01]  /*2df0*/  FMUL.FTZ R0, R105.reuse, R105 ;  /* 0x0000006969007220 */ /* 0x044fe20000410000 */
[----:B------:R-:W-:-:S04]  /*2e00*/  FSEL R76, R105, RZ, !P3 ;  /* 0x000000ff694c7208 */ /* 0x000fc80005800000 */
[----:B------:R-:W-:Y:S01]  /*2e10*/  FSEL R99, R0, RZ, P3 ;  /* 0x000000ff00637208 */ /* 0x000fe20001800000 */
[----:B------:R-:W-:Y:S01]  /*2e20*/  FADD.FTZ R80, -R76, R80 ;  /* 0x000000504c507221 */ /* 0x000fe20000010100 */
[----:B---3--:R-:W-:-:S04]  /*2e30*/  @!P2 IMAD.WIDE R2, R95, 0x4, R2 ;  /* 0x000000045f02a825 */ /* 0x008fc800078e0202 */
[----:B0-----:R-:W-:Y:S01]  /*2e40*/  FFMA.FTZ R0, R53, UR10, R52 ;  /* 0x0000000a35007c23 */ /* 0x001fe20008010034 */
[C---:B------:R-:W-:Y:S01]  /*2e50*/  FADD.FTZ R58, -R76.reuse, R58 ;  /* 0x0000003a4c3a7221 */ /* 0x040fe20000010100 */
[----:B------:R-:W-:Y:S01]  /*2e60*/  FADD.FTZ R78, -R76, R78 ;  /* 0x0000004e4c4e7221 */ /* 0x000fe20000010100 */
[----:B------:R-:W-:Y:S02]  /*2e70*/  HADD2.F32 R53, -RZ, R94.H0_H0 ;  /* 0x2000005eff357230 */ /* 0x000fe40000004100 */
[----:B------:R-:W-:Y:S01]  /*2e80*/  FADD.FTZ R99, R0, R99 ;  /* 0x0000006300637221 */ /* 0x000fe20000010000 */
[C---:B------:R-:W-:Y:S01]  /*2e90*/  FADD.FTZ R0, -R76.reuse, R59 ;  /* 0x0000003b4c007221 */ /* 0x040fe20000010100 */
[----:B------:R-:W-:Y:S01]  /*2ea0*/  HADD2.F32 R59, -RZ, R24.H1_H1 ;  /* 0x30000018ff3b7230 */ /* 0x000fe20000004100 */
[----:B------:R0:W-:Y:S01]  /*2eb0*/  @!P2 STG.E desc[UR6][R2.64], R105 ;  /* 0x000000690200a986 */ /* 0x0001e2000c101906 */
        /* <DEDUP_REMOVED lines=8> */
[----:B------:R-:W-:Y:S01]  /*2f40*/  FADD.FTZ R104, -R76, R81 ;  /* 0x000000514c687221 */ /* 0x000fe20000010100 */
[----:B0-----:R-:W-:-:S02]  /*2f50*/  HADD2.F32 R2, -RZ, R25.H1_H1 ;  /* 0x30000019ff027230 */ /* 0x001fc40000004100 */
[----:B------:R-:W-:Y:S02]  /*2f60*/  HADD2.F32 R105, -RZ, R20.H1_H1 ;  /* 0x30000014ff697230 */ /* 0x000fe40000004100 */
[C---:B-1----:R-:W-:Y:S01]  /*2f70*/  FMUL.FTZ R0, R99.reuse, R0 ;  /* 0x0000000063007220 */ /* 0x042fe20000410000 */
[C---:B------:R-:W-:Y:S01]  /*2f80*/  FMUL.FTZ R80, R99.reuse, R80 ;  /* 0x0000005063507220 */ /* 0x040fe20000410000 */
[C---:B------:R-:W-:Y:S01]  /*2f90*/  FMUL.FTZ R119, R99.reuse, R58 ;  /* 0x0000003a63777220 */ /* 0x040fe20000410000 */
[----:B------:R-:W-:Y:S01]  /*2fa0*/  FMUL.FTZ R78, R99, R78 ;  /* 0x0000004e634e7220 */ /* 0x000fe20000410000 */
[C---:B------:R-:W-:Y:S01]  /*2fb0*/  FFMA.FTZ R52, R0.reuse, R55, R53 ;  /* 0x0000003700347223 */ /* 0x040fe20000010035 */
[----:B------:R-:W-:Y:S01]  /*2fc0*/  FFMA.FTZ R116, R0, R101, R116 ;  /* 0x0000006500747223 */ /* 0x000fe20000010074 */
[----:B------:R-:W-:Y:S01]  /*2fd0*/  FADD.FTZ R0, -R76, R97 ;  /* 0x000000614c007221 */ /* 0x000fe20000010100 */
[----:B------:R-:W-:Y:S01]  /*2fe0*/  FFMA.FTZ R59, R80, R59, R103 ;  /* 0x0000003b503b7223 */ /* 0x000fe20000010067 */
[----:B------:R-:W-:-:S02]  /*2ff0*/  HADD2.F32 R53, -RZ, R36.H1_H1 ;  /* 0x30000024ff357230 */ /* 0x000fc40000004100 */
[----:B------:R-:W-:Y:S01]  /*3000*/  FFMA.FTZ R58, R119, R2, R54 ;  /* 0x00000002773a7223 */ /* 0x000fe20000010036 */
[----:B------:R-:W-:Y:S02]  /*3010*/  HADD2.F32 R55, -RZ, R25.H0_H0 ;  /* 0x20000019ff377230 */ /* 0x000fe40000004100 */
[----:B------:R-:W-:Y:S01]  /*3020*/  FMUL.FTZ R0, R99, R0 ;  /* 0x0000000063007220 */ /* 0x000fe20000410000 */
[----:B------:R-:W-:Y:S02]  /*3030*/  HADD2.F32 R101, -RZ, R93.H0_H0 ;  /* 0x2000005dff657230 */ /* 0x000fe40000004100 */
[----:B------:R-:W-:Y:S01]  /*3040*/  FFMA.FTZ R117, R80, R117, R53 ;  /* 0x0000007550757223 */ /* 0x000fe20000010035 */
[----:B------:R-:W-:Y:S02]  /*3050*/  HADD2.F32 R103, -RZ, R13.H0_H0 ;  /* 0x2000000dff677230 */ /* 0x000fe40000004100 */
[----:B------:R-:W-:Y:S01]  /*3060*/  FADD.FTZ R54, -R76, R75 ;  /* 0x0000004b4c367221 */ /* 0x000fe20000010100 */
[----:B------:R-:W-:-:S02]  /*3070*/  HADD2.F32 R2, -RZ, R37.H1_H1 ;  /* 0x30000025ff027230 */ /* 0x000fc40000004100 */
[C---:B------:R-:W-:Y:S01]  /*3080*/  FFMA.FTZ R53, R0.reuse, R55, R101 ;  /* 0x0000003700357223 */ /* 0x040fe20000010065 */
[----:B------:R-:W-:Y:S02]  /*3090*/  HADD2.F32 R80, -RZ, R26.H0_H0 ;  /* 0x2000001aff507230 */ /* 0x000fe40000004100 */
[----:B------:R-:W-:Y:S01]  /*30a0*/  FFMA.FTZ R118, R0, R103, R118 ;  /* 0x0000006700767223 */ /* 0x000fe20000010076 */
[----:B------:R-:W-:Y:S02]  /*30b0*/  HADD2.F32 R0, -RZ, R13.H1_H1 ;  /* 0x3000000dff007230 */ /* 0x000fe40000004100 */
[C---:B------:R-:W-:Y:S01]  /*30c0*/  FMUL.FTZ R3, R99.reuse, R54 ;  /* 0x0000003663037220 */ /* 0x040fe20000410000 */
[----:B------:R-:W-:Y:S02]  /*30d0*/  HADD2.F32 R55, -RZ, R38.H0_H0 ;  /* 0x20000026ff377230 */ /* 0x000fe40000004100 */
[----:B------:R-:W-:Y:S01]  /*30e0*/  FMUL.FTZ R74, R99, R74 ;  /* 0x0000004a634a7220 */ /* 0x000fe20000410000 */
[----:B------:R-:W-:-:S02]  /*30f0*/  HADD2.F32 R103, -RZ, R26.H1_H1 ;  /* 0x3000001aff677230 */ /* 0x000fc40000004100 */
[----:B------:R-:W-:Y:S01]  /*3100*/  FFMA.FTZ R119, R119, R0, R2 ;  /* 0x0000000077777223 */ /* 0x000fe20000010002 */
[----:B------:R-:W-:Y:S02]  /*3110*/  HADD2.F32 R75, -RZ, R92.H1_H1 ;  /* 0x3000005cff4b7230 */ /* 0x000fe40000004100 */
[----:B------:R-:W-:Y:S01]  /*3120*/  FADD.FTZ R0, -R76, R71 ;  /* 0x000000474c007221 */ /* 0x000fe20000010100 */
[C---:B------:R-:W-:Y:S01]  /*3130*/  FFMA.FTZ R54, R3.reuse, R80, R96 ;  /* 0x0000005003367223 */ /* 0x040fe20000010060 */
[----:B------:R-:W-:Y:S01]  /*3140*/  FFMA.FTZ R2, R3, R98, R55 ;  /* 0x0000006203027223 */ /* 0x000fe20000010037 */
[----:B------:R-:W-:Y:S02]  /*3150*/  HADD2.F32 R3, -RZ, R14.H1_H1 ;  /* 0x3000000eff037230 */ /* 0x000fe40000004100 */
[----:B------:R-:W-:Y:S01]  /*3160*/  FFMA.FTZ R103, R78, R103, R75 ;  /* 0x000000674e677223 */ /* 0x000fe2000001004b */
[----:B------:R-:W-:Y:S02]  /*3170*/  HADD2.F32 R55, -RZ, R38.H1_H1 ;  /* 0x30000026ff377230 */ /* 0x000fe40000004100 */
[----:B------:R-:W-:Y:S01]  /*3180*/  FMUL.FTZ R0, R99, R0 ;  /* 0x0000000063007220 */ /* 0x000fe20000410000 */
[----:B------:R-:W-:-:S02]  /*3190*/  HADD2.F32 R75, -RZ, R27.H0_H0 ;  /* 0x2000001bff4b7230 */ /* 0x000fc40000004100 */
[C---:B------:R-:W-:Y:S01]  /*31a0*/  FMUL.FTZ R70, R99.reuse, R70 ;  /* 0x0000004663467220 */ /* 0x040fe20000410000 */
[----:B------:R-:W-:Y:S02]  /*31b0*/  HADD2.F32 R97, -RZ, R91.H0_H0 ;  /* 0x2000005bff617230 */ /* 0x000fe40000004100 */
[----:B------:R-:W-:Y:S01]  /*31c0*/  FFMA.FTZ R3, R78, R3, R55 ;  /* 0x000000034e037223 */ /* 0x000fe20000010037 */
[----:B------:R-:W-:Y:S02]  /*31d0*/  HADD2.F32 R80, -RZ, R39.H0_H0 ;  /* 0x20000027ff507230 */ /* 0x000fe40000004100 */
[----:B------:R-:W-:Y:S01]  /*31e0*/  FMUL.FTZ R62, R99, R62 ;  /* 0x0000003e633e7220 */ /* 0x000fe20000410000 */
[----:B------:R-:W-:Y:S02]  /*31f0*/  HADD2.F32 R71, -RZ, R27.H1_H1 ;  /* 0x3000001bff477230 */ /* 0x000fe40000004100 */
[----:B------:R-:W-:Y:S01]  /*3200*/  FFMA.FTZ R55, R0, R75, R97 ;  /* 0x0000004b00377223 */ /* 0x000fe20000010061 */
[----:B------:R-:W-:-:S02]  /*3210*/  HADD2.F32 R101, -RZ, R91.H1_H1 ;  /* 0x3000005bff657230 */ /* 0x000fc40000004100 */
[----:B------:R-:W-:Y:S01]  /*3220*/  FFMA.FTZ R121, R0, R121, R80 ;  /* 0x0000007900797223 */ /* 0x000fe20000010050 */
[----:B------:R-:W-:Y:S01]  /*3230*/  FADD.FTZ R0, -R76, R67 ;  /* 0x000000434c007221 */ /* 0x000fe20000010100 */
[----:B------:R-:W-:Y:S02]  /*3240*/  HADD2.F32 R75, -RZ, R39.H1_H1 ;  /* 0x30000027ff4b7230 */ /* 0x000fe40000004100 */
[C---:B------:R-:W-:Y:S01]  /*3250*/  FMUL.FTZ R68, R99.reuse, R68 ;  /* 0x0000004463447220 */ /* 0x040fe20000410000 */
[----:B------:R-:W-:Y:S01]  /*3260*/  FFMA.FTZ R78, R74, R71, R101 ;  /* 0x000000474a4e7223 */ /* 0x000fe20000010065 */
[----:B------:R-:W-:Y:S02]  /*3270*/  HADD2.F32 R71, -RZ, R15.H1_H1 ;  /* 0x3000000fff477230 */ /* 0x000fe40000004100 */
[----:B------:R-:W-:Y:S01]  /*3280*/  FMUL.FTZ R67, R99, R0 ;  /* 0x0000000063437220 */ /* 0x000fe20000410000 */
[----:B------:R-:W-:Y:S01]  /*3290*/  HADD2.F32 R80, -RZ, R90.H0_H0 ;  /* 0x2000005aff507230 */ /* 0x000fe20000004100 */
[----:B------:R-:W-:Y:S01]  /*32a0*/  F2FP.F16.F32.PACK_AB R53, R58, R53 ;  /* 0x000000353a35723e */ /* 0x000fe200000000ff */
[----:B------:R-:W-:-:S02]  /*32b0*/  HADD2.F32 R96, -RZ, R8.H0_H0 ;  /* 0x20000008ff607230 */ /* 0x000fc40000004100 */
[----:B------:R-:W-:Y:S01]  /*32c0*/  FFMA.FTZ R0, R74, R71, R75 ;  /* 0x000000474a007223 */ /* 0x000fe2000001004b */
[----:B------:R-:W-:Y:S02]  /*32d0*/  HADD2.F32 R97, -RZ, R32.H0_H0 ;  /* 0x20000020ff617230 */ /* 0x000fe40000004100 */
[----:B------:R-:W-:Y:S01]  /*32e0*/  FADD.FTZ R74, -R76, R69 ;  /* 0x000000454c4a7221 */ /* 0x000fe20000010100 */
[----:B------:R-:W-:Y:S02]  /*32f0*/  HADD2.F32 R101, -RZ, R90.H1_H1 ;  /* 0x3000005aff657230 */ /* 0x000fe40000004100 */
[C---:B------:R-:W-:Y:S01]  /*3300*/  FFMA.FTZ R106, R67.reuse, R106, R80 ;  /* 0x0000006a436a7223 */ /* 0x040fe20000010050 */
[----:B------:R-:W-:Y:S02]  /*3310*/  HADD2.F32 R71, -RZ, R8.H1_H1 ;  /* 0x30000008ff477230 */ /* 0x000fe40000004100 */
[----:B------:R-:W-:Y:S01]  /*3320*/  FFMA.FTZ R67, R67, R96, R97 ;  /* 0x0000006043437223 */ /* 0x000fe20000010061 */
[----:B------:R-:W-:-:S02]  /*3330*/  HADD2.F32 R97, -RZ, R21.H0_H0 ;  /* 0x20000015ff617230 */ /* 0x000fc40000004100 */
[----:B------:R-:W-:Y:S01]  /*3340*/  FFMA.FTZ R105, R70, R105, R101 ;  /* 0x0000006946697223 */ /* 0x000fe20000010065 */
[----:B------:R-:W-:Y:S02]  /*3350*/  HADD2.F32 R101, -RZ, R89.H0_H0 ;  /* 0x20000059ff657230 */ /* 0x000fe40000004100 */
[C---:B------:R-:W-:Y:S01]  /*3360*/  FMUL.FTZ R74, R99.reuse, R74 ;  /* 0x0000004a634a7220 */ /* 0x040fe20000410000 */
[----:B------:R-:W-:Y:S02]  /*3370*/  HADD2.F32 R75, -RZ, R32.H1_H1 ;  /* 0x30000020ff4b7230 */ /* 0x000fe40000004100 */
[----:B------:R-:W-:Y:S01]  /*3380*/  FMUL.FTZ R69, R99, R60 ;  /* 0x0000003c63457220 */ /* 0x000fe20000410000 */
[----:B------:R-:W-:Y:S02]  /*3390*/  HADD2.F32 R80, -RZ, R21.H1_H1 ;  /* 0x30000015ff507230 */ /* 0x000fe40000004100 */
[----:B------:R-:W-:Y:S01]  /*33a0*/  FFMA.FTZ R108, R74, R97, R101 ;  /* 0x000000614a6c7223 */ /* 0x000fe20000010065 */
[----:B------:R-:W-:-:S02]  /*33b0*/  HADD2.F32 R96, -RZ, R89.H1_H1 ;  /* 0x30000059ff607230 */ /* 0x000fc40000004100 */
[----:B------:R-:W-:Y:S01]  /*33c0*/  FFMA.FTZ R60, R70, R71, R75 ;  /* 0x00000047463c7223 */ /* 0x000fe2000001004b */
[----:B------:R-:W-:Y:S01]  /*33d0*/  FFMA.FTZ R100, R74, R107, R100 ;  /* 0x0000006b4a647223 */ /* 0x000fe20000010064 */
[----:B------:R-:W-:Y:S01]  /*33e0*/  HADD2.F32 R97, -RZ, R88.H1_H1 ;  /* 0x30000058ff617230 */ /* 0x000fe20000004100 */
[----:B------:R-:W-:Y:S01]  /*33f0*/  F2FP.F16.F32.PACK_AB R52, R59, R52 ;  /* 0x000000343b34723e */ /* 0x000fe200000000ff */
[----:B------:R-:W-:Y:S01]  /*3400*/  FFMA.FTZ R109, R69, R80, R96 ;  /* 0x00000050456d7223 */ /* 0x000fe20000010060 */
[----:B------:R-:W-:Y:S02]  /*3410*/  HADD2.F32 R70, -RZ, R9.H1_H1 ;  /* 0x30000009ff467230 */ /* 0x000fe40000004100 */
[----:B------:R-:W-:Y:S01]  /*3420*/  FADD.FTZ R80, -R76, R61 ;  /* 0x0000003d4c507221 */ /* 0x000fe20000010100 */
[----:B------:R-:W-:Y:S02]  /*3430*/  HADD2.F32 R74, -RZ, R33.H1_H1 ;  /* 0x30000021ff4a7230 */ /* 0x000fe40000004100 */
[----:B------:R-:W-:Y:S01]  /*3440*/  FFMA.FTZ R113, R62, R113, R97 ;  /* 0x000000713e717223 */ /* 0x000fe20000010061 */
[----:B------:R-:W-:-:S02]  /*3450*/  HADD2.F32 R107, -RZ, R10.H1_H1 ;  /* 0x3000000aff6b7230 */ /* 0x000fc40000004100 */
[----:B------:R-:W-:Y:S01]  /*3460*/  FMUL.FTZ R80, R99, R80 ;  /* 0x0000005063507220 */ /* 0x000fe20000410000 */
[----:B------:R-:W-:Y:S02]  /*3470*/  HADD2.F32 R98, -RZ, R34.H1_H1 ;  /* 0x30000022ff627230 */ /* 0x000fe40000004100 */
[----:B------:R-:W-:Y:S01]  /*3480*/  FFMA.FTZ R61, R69, R70, R74 ;  /* 0x00000046453d7223 */ /* 0x000fe2000001004a */
[----:B------:R-:W-:Y:S02]  /*3490*/  HADD2.F32 R71, -RZ, R22.H0_H0 ;  /* 0x20000016ff477230 */ /* 0x000fe40000004100 */
[----:B------:R-:W-:Y:S01]  /*34a0*/  FADD.FTZ R70, -R76, R63 ;  /* 0x0000003f4c467221 */ /* 0x000fe20000010100 */
[----:B------:R-:W-:Y:S02]  /*34b0*/  HADD2.F32 R75, -RZ, R88.H0_H0 ;  /* 0x20000058ff4b7230 */ /* 0x000fe40000004100 */
[----:B------:R-:W-:Y:S01]  /*34c0*/  FFMA.FTZ R62, R62, R107, R98 ;  /* 0x0000006b3e3e7223 */ /* 0x000fe20000010062 */
[----:B------:R-:W-:-:S02]  /*34d0*/  HADD2.F32 R97, -RZ, R87.H1_H1 ;  /* 0x30000057ff617230 */ /* 0x000fc40000004100 */
[----:B------:R-:W-:Y:S01]  /*34e0*/  FMUL.FTZ R70, R99, R70 ;  /* 0x0000004663467220 */ /* 0x000fe20000410000 */
[----:B------:R-:W-:Y:S02]  /*34f0*/  HADD2.F32 R107, -RZ, R11.H1_H1 ;  /* 0x3000000bff6b7230 */ /* 0x000fe40000004100 */
[----:B------:R-:W-:Y:S01]  /*3500*/  FFMA.FTZ R112, R80, R71, R75 ;  /* 0x0000004750707223 */ /* 0x000fe2000001004b */
[----:B------:R-:W-:Y:S02]  /*3510*/  HADD2.F32 R69, -RZ, R23.H0_H0 ;  /* 0x20000017ff457230 */ /* 0x000fe40000004100 */
[C---:B------:R-:W-:Y:S01]  /*3520*/  FFMA.FTZ R115, R68.reuse, R115, R97 ;  /* 0x0000007344737223 */ /* 0x040fe20000010061 */
[----:B------:R-:W-:Y:S02]  /*3530*/  HADD2.F32 R71, -RZ, R87.H0_H0 ;  /* 0x20000057ff477230 */ /* 0x000fe40000004100 */
[----:B------:R-:W-:Y:S01]  /*3540*/  FFMA.FTZ R102, R68, R107, R102 ;  /* 0x0000006b44667223 */ /* 0x000fe20000010066 */
[----:B------:R-:W-:-:S02]  /*3550*/  HADD2.F32 R101, -RZ, R10.H0_H0 ;  /* 0x2000000aff657230 */ /* 0x000fc40000004100 */
[----:B------:R-:W-:Y:S01]  /*3560*/  FADD.FTZ R68, -R76, R65 ;  /* 0x000000414c447221 */ /* 0x000fe20000010100 */
[----:B------:R-:W-:Y:S02]  /*3570*/  HADD2.F32 R96, -RZ, R34.H0_H0 ;  /* 0x20000022ff607230 */ /* 0x000fe40000004100 */
[----:B------:R-:W-:Y:S01]  /*3580*/  FFMA.FTZ R114, R70, R69, R71 ;  /* 0x0000004546727223 */ /* 0x000fe20000010047 */
[----:B------:R-:W-:Y:S02]  /*3590*/  HADD2.F32 R75, -RZ, R11.H0_H0 ;  /* 0x2000000bff4b7230 */ /* 0x000fe40000004100 */
[----:B------:R-:W-:Y:S01]  /*35a0*/  FMUL.FTZ R68, R99, R68 ;  /* 0x0000004463447220 */ /* 0x000fe20000410000 */
[----:B------:R-:W-:Y:S02]  /*35b0*/  HADD2.F32 R74, -RZ, R35.H0_H0 ;  /* 0x20000023ff4a7230 */ /* 0x000fe40000004100 */
[----:B------:R-:W-:Y:S01]  /*35c0*/  FFMA.FTZ R101, R80, R101, R96 ;  /* 0x0000006550657223 */ /* 0x000fe20000010060 */
[----:B------:R-:W-:-:S02]  /*35d0*/  HADD2.F32 R69, -RZ, R16.H0_H0 ;  /* 0x20000010ff457230 */ /* 0x000fc40000004100 */
[----:B------:R-:W-:Y:S01]  /*35e0*/  FMUL.FTZ R97, R99, R64 ;  /* 0x0000004063617220 */ /* 0x000fe20000410000 */
[----:B------:R-:W-:Y:S02]  /*35f0*/  HADD2.F32 R71, -RZ, R86.H0_H0 ;  /* 0x20000056ff477230 */ /* 0x000fe40000004100 */
[----:B------:R-:W-:Y:S01]  /*3600*/  FFMA.FTZ R63, R70, R75, R74 ;  /* 0x0000004b463f7223 */ /* 0x000fe2000001004a */
[----:B------:R-:W-:Y:S01]  /*3610*/  HADD2.F32 R74, -RZ, R16.H1_H1 ;  /* 0x30000010ff4a7230 */ /* 0x000fe20000004100 */
[----:B------:R-:W-:Y:S01]  /*3620*/  F2FP.F16.F32.PACK_AB R55, R78, R55 ;  /* 0x000000374e37723e */ /* 0x000fe200000000ff */
[----:B------:R-:W-:Y:S02]  /*3630*/  HADD2.F32 R80, -RZ, R86.H1_H1 ;  /* 0x30000056ff507230 */ /* 0x000fe40000004100 */
[----:B------:R-:W-:Y:S01]  /*3640*/  FFMA.FTZ R64, R68, R69, R71 ;  /* 0x0000004544407223 */ /* 0x000fe20000010047 */
[----:B------:R-:W-:Y:S01]  /*3650*/  HADD2.F32 R75, -RZ, R4.H0_H0 ;  /* 0x20000004ff4b7230 */ /* 0x000fe20000004100 */
[----:B------:R-:W-:Y:S01]  /*3660*/  F2FP.F16.F32.PACK_AB R54, R103, R54 ;  /* 0x000000366736723e */ /* 0x000fe200000000ff */
[----:B------:R-:W-:-:S02]  /*3670*/  HADD2.F32 R70, -RZ, R28.H0_H0 ;  /* 0x2000001cff467230 */ /* 0x000fc40000004100 */
[----:B------:R-:W-:Y:S01]  /*3680*/  FFMA.FTZ R71, R97, R74, R80 ;  /* 0x0000004a61477223 */ /* 0x000fe20000010050 */
[C---:B------:R-:W-:Y:S01]  /*3690*/  FADD.FTZ R74, -R76.reuse, R56 ;  /* 0x000000384c4a7221 */ /* 0x040fe20000010100 */
[----:B------:R-:W-:Y:S02]  /*36a0*/  HADD2.F32 R56, -RZ, R28.H1_H1 ;  /* 0x3000001cff387230 */ /* 0x000fe40000004100 */
[----:B------:R-:W-:Y:S01]  /*36b0*/  FADD.FTZ R78, -R76, R73 ;  /* 0x000000494c4e7221 */ /* 0x000fe20000010100 */
[----:B------:R-:W-:Y:S01]  /*36c0*/  FFMA.FTZ R68, R68, R75, R70 ;  /* 0x0000004b44447223 */ /* 0x000fe20000010046 */
[----:B------:R-:W-:Y:S02]  /*36d0*/  HADD2.F32 R70, -RZ, R4.H1_H1 ;  /* 0x30000004ff467230 */ /* 0x000fe40000004100 */
[C---:B------:R-:W-:Y:S01]  /*36e0*/  FMUL.FTZ R74, R99.reuse, R74 ;  /* 0x0000004a634a7220 */ /* 0x040fe20000410000 */
[----:B------:R-:W-:Y:S02]  /*36f0*/  HADD2.F32 R65, -RZ, R17.H0_H0 ;  /* 0x20000011ff417230 */ /* 0x000fe40000004100 */
[----:B------:R-:W-:Y:S01]  /*3700*/  FMUL.FTZ R78, R99, R78 ;  /* 0x0000004e634e7220 */ /* 0x000fe20000410000 */
[----:B------:R-:W-:-:S02]  /*3710*/  HADD2.F32 R69, -RZ, R85.H0_H0 ;  /* 0x20000055ff457230 */ /* 0x000fc40000004100 */
[----:B------:R-:W-:Y:S01]  /*3720*/  FFMA.FTZ R97, R97, R70, R56 ;  /* 0x0000004661617223 */ /* 0x000fe20000010038 */
[----:B------:R-:W-:Y:S02]  /*3730*/  HADD2.F32 R75, -RZ, R5.H0_H0 ;  /* 0x20000005ff4b7230 */ /* 0x000fe40000004100 */
[----:B------:R-:W-:Y:S01]  /*3740*/  FADD.FTZ R56, -R76, R57 ;  /* 0x000000394c387221 */ /* 0x000fe20000010100 */
[----:B------:R-:W-:Y:S02]  /*3750*/  HADD2.F32 R80, -RZ, R29.H0_H0 ;  /* 0x2000001dff507230 */ /* 0x000fe40000004100 */
[----:B------:R-:W-:Y:S01]  /*3760*/  FFMA.FTZ R65, R74, R65, R69 ;  /* 0x000000414a417223 */ /* 0x000fe20000010045 */
[----:B------:R-:W-:Y:S02]  /*3770*/  HADD2.F32 R57, -RZ, R17.H1_H1 ;  /* 0x30000011ff397230 */ /* 0x000fe40000004100 */
[----:B------:R-:W-:Y:S01]  /*3780*/  FMUL.FTZ R56, R99, R56 ;  /* 0x0000003863387220 */ /* 0x000fe20000410000 */
[----:B------:R-:W-:-:S02]  /*3790*/  HADD2.F32 R107, -RZ, R5.H1_H1 ;  /* 0x30000005ff6b7230 */ /* 0x000fc40000004100 */
[----:B------:R-:W-:Y:S01]  /*37a0*/  FFMA.FTZ R69, R74, R75, R80 ;  /* 0x0000004b4a457223 */ /* 0x000fe20000010050 */
[----:B------:R-:W-:Y:S02]  /*37b0*/  HADD2.F32 R75, -RZ, R85.H1_H1 ;  /* 0x30000055ff4b7230 */ /* 0x000fe40000004100 */
[----:B------:R-:W-:Y:S01]  /*37c0*/  FMUL.FTZ R70, R99, R66 ;  /* 0x0000004263467220 */ /* 0x000fe20000410000 */
[----:B------:R-:W-:Y:S02]  /*37d0*/  HADD2.F32 R96, -RZ, R29.H1_H1 ;  /* 0x3000001dff607230 */ /* 0x000fe40000004100 */
[----:B------:R-:W-:Y:S01]  /*37e0*/  FADD.FTZ R76, -R76, R72 ;  /* 0x000000484c4c7221 */ /* 0x000fe20000010100 */
[----:B------:R-:W-:Y:S02]  /*37f0*/  HADD2.F32 R80, -RZ, R30.H0_H0 ;  /* 0x2000001eff507230 */ /* 0x000fe40000004100 */
[----:B------:R-:W-:Y:S01]  /*3800*/  FFMA.FTZ R98, R56, R57, R75 ;  /* 0x0000003938627223 */ /* 0x000fe2000001004b */
[----:B------:R-:W-:-:S02]  /*3810*/  HADD2.F32 R103, -RZ, R6.H1_H1 ;  /* 0x30000006ff677230 */ /* 0x000fc40000004100 */
[----:B------:R-:W-:Y:S01]  /*3820*/  FFMA.FTZ R96, R56, R107, R96 ;  /* 0x0000006b38607223 */ /* 0x000fe20000010060 */
[----:B------:R-:W0:Y:S01]  /*3830*/  LDC.64 R74, c[0x0][0x428] ;  /* 0x00010a00ff4a7b82 */ /* 0x000e220000000a00 */
[----:B------:R-:W-:Y:S02]  /*3840*/  HADD2.F32 R107, -RZ, R18.H0_H0 ;  /* 0x20000012ff6b7230 */ /* 0x000fe40000004100 */
[C---:B------:R-:W-:Y:S01]  /*3850*/  FMUL.FTZ R104, R99.reuse, R104 ;  /* 0x0000006863687220 */ /* 0x040fe20000410000 */
[----:B------:R-:W-:Y:S02]  /*3860*/  HADD2.F32 R72, -RZ, R30.H1_H1 ;  /* 0x3000001eff487230 */ /* 0x000fe40000004100 */
[----:B------:R-:W-:Y:S01]  /*3870*/  FMUL.FTZ R76, R99, R76 ;  /* 0x0000004c634c7220 */ /* 0x000fe20000410000 */
[----:B------:R-:W-:Y:S02]  /*3880*/  HADD2.F32 R73, -RZ, R84.H1_H1 ;  /* 0x30000054ff497230 */ /* 0x000fe40000004100 */
[C---:B------:R-:W-:Y:S01]  /*3890*/  FFMA.FTZ R66, R70.reuse, R107, R111 ;  /* 0x0000006b46427223 */ /* 0x040fe2000001006f */
[----:B------:R-:W-:Y:S01]  /*38a0*/  FFMA.FTZ R70, R70, R125, R80 ;  /* 0x0000007d46467223 */ /* 0x000fe20000010050 */
[----:B------:R-:W1:Y:S01]  /*38b0*/  @!P2 LDC.64 R56, c[0x0][0x3c8] ;  /* 0x0000f200ff38ab82 */ /* 0x000e620000000a00 */
[----:B------:R-:W-:Y:S01]  /*38c0*/  HADD2.F32 R111, -RZ, R19.H0_H0 ;  /* 0x20000013ff6f7230 */ /* 0x000fe20000004100 */
[----:B------:R-:W-:Y:S01]  /*38d0*/  F2FP.F16.F32.PACK_AB R63, R102, R63 ;  /* 0x0000003f663f723e */ /* 0x000fe200000000ff */
[----:B------:R-:W-:Y:S01]  /*38e0*/  HADD2.F32 R125, -RZ, R83.H0_H0 ;  /* 0x20000053ff7d7230 */ /* 0x000fe20000004100 */
[----:B------:R-:W-:Y:S01]  /*38f0*/  F2FP.F16.F32.PACK_AB R62, R62, R101 ;  /* 0x000000653e3e723e */ /* 0x000fe200000000ff */
[----:B------:R-:W-:Y:S01]  /*3900*/  HADD2.F32 R107, -RZ, R18.H1_H1 ;  /* 0x30000012ff6b7230 */ /* 0x000fe20000004100 */
[----:B------:R-:W-:-:S02]  /*3910*/  F2FP.F16.F32.PACK_AB R61, R61, R100 ;  /* 0x000000643d3d723e */ /* 0x000fc400000000ff */
[----:B------:R-:W2:Y:S01]  /*3920*/  LDC.64 R80, c[0x0][0x430] ;  /* 0x00010c00ff507b82 */ /* 0x000ea20000000a00 */
[----:B------:R-:W-:Y:S01]  /*3930*/  FFMA.FTZ R110, R104, R111, R125 ;  /* 0x0000006f686e7223 */ /* 0x000fe2000001007d */
[----:B------:R-:W-:Y:S02]  /*3940*/  HADD2.F32 R111, -RZ, R19.H1_H1 ;  /* 0x30000013ff6f7230 */ /* 0x000fe40000004100 */
[----:B------:R-:W-:Y:S01]  /*3950*/  FFMA.FTZ R107, R78, R107, R73 ;  /* 0x0000006b4e6b7223 */ /* 0x000fe20000010049 */
[----:B------:R-:W-:Y:S02]  /*3960*/  F2FP.F16.F32.PACK_AB R60, R60, R67 ;  /* 0x000000433c3c723e */ /* 0x000fe400000000ff */
[----:B------:R-:W-:Y:S01]  /*3970*/  F2FP.F16.F32.PACK_AB R65, R98, R65 ;  /* 0x000000416241723e */ /* 0x000fe200000000ff */
[----:B0-----:R-:W-:Y:S01]  /*3980*/  IMAD.WIDE.U32 R58, R77, 0x10, R74 ;  /* 0x000000104d3a7825 */ /* 0x001fe200078e004a */
[----:B------:R-:W-:Y:S02]  /*3990*/  F2FP.F16.F32.PACK_AB R66, R107, R66 ;  /* 0x000000426b42723e */ /* 0x000fe400000000ff */
[----:B------:R-:W-:-:S02]  /*39a0*/  F2FP.F16.F32.PACK_AB R64, R71, R64 ;  /* 0x000000404740723e */ /* 0x000fc400000000ff */
[----:B------:R-:W-:Y:S02]  /*39b0*/  F2FP.F16.F32.PACK_AB R69, R96, R69 ;  /* 0x000000456045723e */ /* 0x000fe400000000ff */
[----:B------:R-:W-:Y:S01]  /*39c0*/  F2FP.F16.F32.PACK_AB R68, R97, R68 ;  /* 0x000000446144723e */ /* 0x000fe200000000ff */
[----:B-1----:R-:W-:-:S05]  /*39d0*/  @!P2 IMAD.WIDE R56, R95, 0x4, R56 ;  /* 0x000000045f38a825 */ /* 0x002fca00078e0238 */
[----:B------:R0:W-:Y:S04]  /*39e0*/  @!P2 STG.E desc[UR6][R56.64], R99 ;  /* 0x000000633800a986 */ /* 0x0001e8000c101906 */
[----:B------:R1:W-:Y:S01]  /*39f0*/  STG.E.128 desc[UR6][R58.64], R52 ;  /* 0x000000343a007986 */ /* 0x0003e2000c101d06 */
[----:B0-----:R-:W-:Y:S01]  /*3a00*/  FFMA.FTZ R99, R78, R103, R72 ;  /* 0x000000674e637223 */ /* 0x001fe20000010048 */
[--C-:B------:R-:W-:Y:S01]  /*3a10*/  HADD2.F32 R103, -RZ, R7.reuse.H0_H0 ;  /* 0x20000007ff677230 */ /* 0x100fe20000004100 */
[----:B------:R-:W-:Y:S01]  /*3a20*/  F2FP.F16.F32.PACK_AB R56, R105, R106 ;  /* 0x0000006a6938723e */ /* 0x000fe200000000ff */
[----:B------:R-:W-:Y:S02]  /*3a30*/  HADD2.F32 R57, -RZ, R7.H1_H1 ;  /* 0x30000007ff397230 */ /* 0x000fe40000004100 */
[----:B------:R-:W-:Y:S01]  /*3a40*/  IMAD.WIDE.U32 R72, R79, 0x10, R74 ;  /* 0x000000104f487825 */ /* 0x000fe200078e004a */
[----:B------:R-:W-:-:S03]  /*3a50*/  F2FP.F16.F32.PACK_AB R70, R99, R70 ;  /* 0x000000466346723e */ /* 0x000fc600000000ff */
[----:B--2---:R-:W-:Y:S01]  /*3a60*/  IMAD.WIDE.U32 R78, R79, 0x10, R80 ;  /* 0x000000104f4e7825 */ /* 0x004fe200078e0050 */
[----:B-1----:R-:W-:Y:S02]  /*3a70*/  F2FP.F16.F32.PACK_AB R54, R3, R2 ;  /* 0x000000020336723e */ /* 0x002fe400000000ff */
[----:B------:R-:W0:Y:S01]  /*3a80*/  LDC.64 R2, c[0x0][0x380] ;  /* 0x0000e000ff027b82 */ /* 0x000e220000000a00 */
[----:B------:R-:W-:Y:S01]  /*3a90*/  HADD2.F32 R53, -RZ, R31.H0_H0 ;  /* 0x2000001fff357230 */ /* 0x000fe20000004100 */
[----:B------:R-:W-:Y:S01]  /*3aa0*/  F2FP.F16.F32.PACK_AB R59, R115, R114 ;  /* 0x00000072733b723e */ /* 0x000fe200000000ff */
[----:B------:R-:W-:Y:S01]  /*3ab0*/  HADD2.F32 R55, -RZ, R83.H1_H1 ;  /* 0x30000053ff377230 */ /* 0x000fe20000004100 */
[----:B------:R-:W-:Y:S01]  /*3ac0*/  F2FP.F16.F32.PACK_AB R58, R113, R112 ;  /* 0x00000070713a723e */ /* 0x000fe200000000ff */
[----:B------:R-:W-:Y:S02]  /*3ad0*/  HADD2.F32 R52, -RZ, R31.H1_H1 ;  /* 0x3000001fff347230 */ /* 0x000fe40000004100 */
[----:B------:R-:W-:Y:S01]  /*3ae0*/  FFMA.FTZ R103, R104, R103, R53 ;  /* 0x0000006768677223 */ /* 0x000fe20000010035 */
[----:B------:R-:W-:Y:S01]  /*3af0*/  F2FP.F16.F32.PACK_AB R53, R119, R118 ;  /* 0x000000767735723e */ /* 0x000fe200000000ff */
[----:B------:R-:W-:Y:S01]  /*3b00*/  FFMA.FTZ R111, R76, R111, R55 ;  /* 0x0000006f4c6f7223 */ /* 0x000fe20000010037 */
[----:B------:R-:W-:Y:S01]  /*3b10*/  F2FP.F16.F32.PACK_AB R55, R0, R121 ;  /* 0x000000790037723e */ /* 0x000fe200000000ff */
[----:B------:R-:W-:Y:S01]  /*3b20*/  FFMA.FTZ R104, R76, R57, R52 ;  /* 0x000000394c687223 */ /* 0x000fe20000010034 */
[----:B------:R-:W-:Y:S01]  /*3b30*/  IMAD.WIDE.U32 R76, R77, 0x10, R80 ;  /* 0x000000104d4c7825 */ /* 0x000fe200078e0050 */
[----:B------:R-:W-:-:S02]  /*3b40*/  F2FP.F16.F32.PACK_AB R52, R117, R116 ;  /* 0x000000747534723e */ /* 0x000fc400000000ff */
[----:B------:R-:W-:Y:S01]  /*3b50*/  F2FP.F16.F32.PACK_AB R57, R109, R108 ;  /* 0x0000006c6d39723e */ /* 0x000fe200000000ff */
[----:B------:R-:W-:Y:S01]  /*3b60*/  IMAD.WIDE.U32 R74, R123, 0x10, R74 ;  /* 0x000000107b4a7825 */ /* 0x000fe200078e004a */
[----:B------:R-:W-:Y:S01]  /*3b70*/  F2FP.F16.F32.PACK_AB R67, R111, R110 ;  /* 0x0000006e6f43723e */ /* 0x000fe200000000ff */
[----:B------:R4:W-:Y:S01]  /*3b80*/  STG.E.128 desc[UR6][R76.64], R52 ;  /* 0x000000344c007986 */ /* 0x0009e2000c101d06 */
[----:B------:R-:W-:Y:S01]  /*3b90*/  F2FP.F16.F32.PACK_AB R71, R104, R103 ;  /* 0x000000676847723e */ /* 0x000fe200000000ff */
[----:B------:R-:W-:Y:S02]  /*3ba0*/  IMAD.WIDE.U32 R80, R123, 0x10, R80 ;  /* 0x000000107b507825 */ /* 0x000fe400078e0050 */
[----:B------:R4:W-:Y:S01]  /*3bb0*/  STG.E.128 desc[UR6][R72.64], R56 ;  /* 0x0000003848007986 */ /* 0x0009e2000c101d06 */
[----:B0-----:R-:W-:-:S03]  /*3bc0*/  IADD3 R95, PT, PT, R95, R2, RZ ;  /* 0x000000025f5f7210 */ /* 0x001fc60007ffe0ff */
[----:B------:R4:W-:Y:S01]  /*3bd0*/  STG.E.128 desc[UR6][R78.64], R60 ;  /* 0x0000003c4e007986 */ /* 0x0009e2000c101d06 */
[----:B------:R-:W-:-:S03]  /*3be0*/  ISETP.GE.AND P2, PT, R95, R3, PT ;  /* 0x000000035f00720c */ /* 0x000fc60003f46270 */
[----:B------:R4:W-:Y:S04]  /*3bf0*/  STG.E.128 desc[UR6][R74.64], R64 ;  /* 0x000000404a007986 */ /* 0x0009e8000c101d06 */
[----:B------:R4:W-:Y:S06]  /*3c00*/  STG.E.128 desc[UR6][R80.64], R68 ;  /* 0x0000004450007986 */ /* 0x0009ec000c101d06 */
[----:B------:R-:W-:Y:S05]  /*3c10*/  @!P2 BRA `(.L_x_1398) ;  /* 0xffffffcc0044a947 */ /* 0x000fea000383ffff */
[----:B------:R-:W-:Y:S05]  /*3c20*/  EXIT ;  /* 0x000000000000794d */ /* 0x000fea0003800000 */
.L_x_1399:
        /* <DEDUP_REMOVED lines=13> */
.L_x_13673:


//--------------------- .text._ZN10layer_norm31ln_parallel_residual_fwd_kernelINS_13Kernel_traitsI6__halfS2_S2_S2_fjLj6144ELj1ELj1ELj8ELj16ENS_18Kernel_traits_baseILj6144ES2_S2_S2_S2_fjLj256EEEEELb0ELb1ELb0EEEvNS_9FwdParamsE --------------------------
	.section	.text._ZN10layer_norm31ln_parallel_residual_fwd_kernelINS_13Kernel_traitsI6__halfS2_S2_S2_fjLj6144ELj1ELj1ELj8ELj16ENS_18Kernel_traits_baseILj6144ES2_S2_S2_S2_fjLj256EEEEELb0ELb1ELb0EEEvNS_9FwdParamsE,"ax",@progbits
	.align	128
        .global         _ZN10layer_norm31ln_parallel_residual_fwd_kernelINS_13Kernel_traitsI6__halfS2_S2_S2_fjLj6144ELj1ELj1ELj8ELj16ENS_18Kernel_traits_baseILj6144ES2_S2_S2_S2_fjLj256EEEEELb0ELb1ELb0EEEvNS_9FwdParamsE
        .type           _ZN10layer_norm31ln_parallel_residual_fwd_kernelINS_13Kernel_traitsI6__halfS2_S2_S2_fjLj6144ELj1ELj1ELj8ELj16ENS_18Kernel_traits_baseILj6144ES2_S2_S2_S2_fjLj256EEEEELb0ELb1ELb0EEEvNS_9FwdParamsE,@function
        .size           _ZN10layer_norm31ln_parallel_residual_fwd_kernelINS_13Kernel_traitsI6__halfS2_S2_S2_fjLj6144ELj1ELj1ELj8ELj16ENS_18Kernel_traits_baseILj6144ES2_S2_S2_S2_fjLj256EEEEELb0ELb1ELb0EEEvNS_9FwdParamsE,(.L_x_13674 - _ZN10layer_norm31ln_parallel_residual_fwd_kernelINS_13Kernel_traitsI6__halfS2_S2_S2_fjLj6144ELj1ELj1ELj8ELj16ENS_18Kernel_traits_baseILj6144ES2_S2_S2_S2_fjLj256EEEEELb0ELb1ELb0EEEvNS_9FwdParamsE)
        .other          _ZN10layer_norm31ln_parallel_residual_fwd_kernelINS_13Kernel_traitsI6__halfS2_S2_S2_fjLj6144ELj1ELj1ELj8ELj16ENS_18Kernel_traits_baseILj6144ES2_S2_S2_S2_fjLj256EEEEELb0ELb1ELb0EEEvNS_9FwdParamsE,@"STO_CUDA_ENTRY STV_DEFAULT"
_ZN10layer_norm31ln_parallel_residual_fwd_kernelINS_13Kernel_traitsI6__halfS2_S2_S2_fjLj6144ELj1ELj1ELj8ELj16ENS_18Kernel_traits_baseILj6144ES2_S2_S2_S2_fjLj256EEEEELb0ELb1ELb0EEEvNS_9FwdParamsE:
.text._ZN10layer_norm31ln_parallel_residual_fwd_kernelINS_13Kernel_traitsI6__halfS2_S2_S2_fjLj6144ELj1ELj1ELj8ELj16ENS_18Kernel_traits_baseILj6144ES2_S2_S2_S2_fjLj256EEEEELb0ELb1ELb0EEEvNS_9FwdParamsE:
[----:B------:R-:W-:Y:S01]  /*0000*/  LDC R1, c[0x0][0x37c] ;  /* 0x0000df00ff017b82 */ /* 0x000fe20000000800 */
[----:B------:R-:W0:Y:S01]  /*0010*/  S2R R2, SR_TID.X ;  /* 0x0000000000027919 */ /* 0x000e220000002100 */
[----:B------:R-:W1:Y:S06]  /*0020*/  LDCU.64 UR12, c[0x0][0x438] ;  /* 0x00008700ff0c77ac */ /* 0x000e6c0008000a00 */
[----:B------:R-:W2:Y:S01]  /*0030*/  LDC R5, c[0x0][0x388] ;  /* 0x0000e200ff057b82 */ /* 0x000ea20000000800 */
[----:B------:R-:W-:Y:S01]  /*0040*/  BSSY.RECONVERGENT B0, `(.L_x_1400) ;  /* 0x0000042000007945 */ /* 0x000fe20003800200 */
[----:B------:R-:W3:Y:S01]  /*0050*/  LDCU.64 UR4, c[0x0][0x3a0] ;  /* 0x00007400ff0477ac */ /* 0x000ee20008000a00 */
[----:B------:R-:W3:Y:S05]  /*0060*/  LDCU.64 UR10, c[0x0][0x398] ;  /* 0x00007300ff0a77ac */ /* 0x000eea0008000a00 */
[----:B------:R-:W4:Y:S01]  /*0070*/  S2UR UR6, SR_CTAID.X ;  /* 0x00000000000679c3 */ /* 0x000f220000002500 */
[----:B------:R-:W0:Y:S01]  /*0080*/  LDCU.64 UR8, c[0x0][0x358] ;  /* 0x00006b00ff0877ac */ /* 0x000e220008000a00 */
[----:B-1----:R-:W-:-:S04]  /*0090*/  UISETP.NE.U32.AND UP1, UPT, UR12, URZ, UPT ;  /* 0x000000ff0c00728c */ /* 0x002fc8000bf25070 */
[----:B------:R-:W-:Y:S01]  /*00a0*/  UISETP.NE.AND.EX UP1, UPT, UR13, URZ, UPT, UP1 ;  /* 0x000000ff0d00728c */ /* 0x000fe2000bf25310 */
[----:B--2---:R-:W-:Y:S01]  /*00b0*/  SHF.R.S32.HI R0, RZ, 0x1f, R5 ;  /* 0x0000001fff007819 */ /* 0x004fe20000011405 */
[----:B---3--:R-:W-:-:S03]  /*00c0*/  ULOP3.LUT UP0, URZ, UR4, UR10, URZ, 0xfc, !UPT ;  /* 0x0000000a04ff7292 */ /* 0x008fc6000f80fcff */
[----:B------:R-:W-:Y:S01]  /*00d0*/  LEA.HI R0, R0, R5, RZ, 0x3 ;  /* 0x0000000500007211 */ /* 0x000fe200078f18ff */
[----:B------:R-:W-:Y:S01]  /*00e0*/  ULOP3.LUT UP0, URZ, UR5, UR11, URZ, 0xfc, UP0 ;  /* 0x0000000b05ff7292 */ /* 0x000fe2000800fcff */
[C---:B0-----:R-:W-:Y:S02]  /*00f0*/  LOP3.LUT R13, R2.reuse, 0xe0, RZ, 0xc0, !PT ;  /* 0x000000e0020d7812 */ /* 0x041fe400078ec0ff */
[----:B------:R-:W-:Y:S02]  /*0100*/  LOP3.LUT R44, R2, 0x1f, RZ, 0xc0, !PT ;  /* 0x0000001f022c7812 */ /* 0x000fe400078ec0ff */
[----:B------:R-:W-:-:S04]  /*0110*/  LOP3.LUT R3, R13, 0x1f, R2, 0xf8, !PT ;  /* 0x0000001f0d037812 */ /* 0x000fc800078ef802 */
[----:B------:R-:W-:-:S04]  /*0120*/  LOP3.LUT R45, R3, 0xff, RZ, 0x3c, !PT ;  /* 0x000000ff032d7812 */ /* 0x000fc800078e3cff */
[----:B------:R-:W-:Y:S01]  /*0130*/  LEA.HI.SX32 R45, R0, R45, 0x1d ;  /* 0x0000002d002d7211 */ /* 0x000fe200078feaff */
[----:B----4-:R-:W-:Y:S06]  /*0140*/  BRA.U !UP1, `(.L_x_1401) ;  /* 0x0000000109687547 */ /* 0x010fec000b800000 */
[C---:B------:R-:W-:Y:S02]  /*0150*/  ISETP.GE.U32.AND P0, PT, R45.reuse, 0x100, PT ;  /* 0x000001002d00780c */ /* 0x040fe40003f06070 */
[----:B------:R-:W-:Y:S02]  /*0160*/  ISETP.GE.U32.AND P1, PT, R45, 0x200, PT ;  /* 0x000002002d00780c */ /* 0x000fe40003f26070 */
[----:B------:R-:W-:-:S09]  /*0170*/  MOV R15, R3 ;  /* 0x00000003000f7202 */ /* 0x000fd20000000f00 */
        /* <DEDUP_REMOVED lines=23> */
.L_x_1401:
[C---:B------:R-:W-:Y:S02]  /*02f0*/  ISETP.GE.U32.AND P1, PT, R45.reuse, 0x200, PT ;  /* 0x000002002d00780c */ /* 0x040fe40003f26070 */
[C---:B------:R-:W-:Y:S02]  /*0300*/  ISETP.GE.U32.AND P0, PT, R45.reuse, 0x100, PT ;  /* 0x000001002d00780c */ /* 0x040fe40003f06070 */
[----:B------:R-:W-:Y:S02]  /*0310*/  ISETP.GE.U32.AND P2, PT, R45, 0x300, PT ;  /* 0x000003002d00780c */ /* 0x000fe40003f46070 */
[----:B------:R-:W-:-:S07]  /*0320*/  MOV R15, R3 ;  /* 0x00000003000f7202 */ /* 0x000fce0000000f00 */
        /* <DEDUP_REMOVED lines=19> */
.L_x_1402:
[----:B------:R-:W-:Y:S05]  /*0460*/  BSYNC.RECONVERGENT B0 ;  /* 0x0000000000007941 */ /* 0x000fea0003800200 */
.L_x_1400:
[----:B------:R-:W0:Y:S02]  /*0470*/  LDCU UR4, c[0x0][0x384] ;  /* 0x00007080ff0477ac */ /* 0x000e240008000800 */
[----:B0-----:R-:W-:-:S06]  /*0480*/  UISETP.GE.AND UP1, UPT, UR6, UR4, UPT ;  /* 0x000000040600728c */ /* 0x001fcc000bf26270 */
[----:B------:R-:W-:-:S13]  /*0490*/  PLOP3.LUT P1, PT, PT, PT, UP1, 0x80, 0x8 ;  /* 0x000000000008781c */ /* 0x000fda0003f2f018 */
[----:B------:R-:W-:Y:S05]  /*04a0*/  @P1 EXIT ;  /* 0x000000000000194d */ /* 0x000fea0003800000 */
[----:B------:R-:W-:Y:S01]  /*04b0*/  SHF.R.S32.HI R0, RZ, 0x3, R0 ;  /* 0x00000003ff007819 */ /* 0x000fe20000011400 */
[----:B------:R-:W0:Y:S03]  /*04c0*/  LDCU.U8 UR4, c[0x0][0x410] ;  /* 0x00008200ff0477ac */ /* 0x000e260008000000 */
[C---:B------:R-:W-:Y:S01]  /*04d0*/  LOP3.LUT R4, R0.reuse, 0xff, RZ, 0xc0, !PT ;  /* 0x000000ff00047812 */ /* 0x040fe200078ec0ff */
[----:B------:R-:W1:Y:S01]  /*04e0*/  LDCU UR12, c[0x0][0x388] ;  /* 0x00007100ff0c77ac */ /* 0x000e620008000800 */
[----:B------:R-:W-:Y:S02]  /*04f0*/  LOP3.LUT R0, R0, 0xffffff00, RZ, 0xc0, !PT ;  /* 0xffffff0000007812 */ /* 0x000fe400078ec0ff */
[----:B------:R-:W-:Y:S01]  /*0500*/  VIADDMNMX R13, R4, -R13, RZ, !PT ;  /* 0x8000000d040d7246 */ /* 0x000fe200078001ff */
[----:B------:R-:W-:Y:S01]  /*0510*/  IMAD R4, R44, -0x20, R4 ;  /* 0xffffffe02c047824 */ /* 0x000fe200078e0204 */
[----:B------:R-:W2:Y:S02]  /*0520*/  LDCU UR7, c[0x0][0x400] ;  /* 0x00008000ff0777ac */ /* 0x000ea40008000800 */
[----:B------:R-:W-:-:S02]  /*0530*/  VIMNMX R13, PT, PT, R13, 0x20, PT ;  /* 0x000000200d0d7848 */ /* 0x000fc40003fe0100 */
[----:B------:R-:W-:Y:S01]  /*0540*/  VIMNMX R4, PT, PT, RZ, R4, !PT ;  /* 0x00000004ff047248 */ /* 0x000fe20007fe0100 */
[----:B------:R-:W3:Y:S01]  /*0550*/  LDCU.64 UR14, c[0x0][0x398] ;  /* 0x00007300ff0e77ac */ /* 0x000ee20008000a00 */
[-C--:B------:R-:W-:Y:S02]  /*0560*/  LEA R13, R13, R0.reuse, 0x3 ;  /* 0x000000000d0d7211 */ /* 0x080fe400078e18ff */
[----:B------:R-:W-:Y:S01]  /*0570*/  VIMNMX R47, PT, PT, R4, 0x20, PT ;  /* 0x00000020042f7848 */ /* 0x000fe20003fe0100 */
[----:B------:R-:W4:Y:S01]  /*0580*/  LDCU.64 UR16, c[0x0][0x3a0] ;  /* 0x00007400ff1077ac */ /* 0x000f220008000a00 */
[----:B------:R-:W-:Y:S02]  /*0590*/  I2FP.F32.U32 R13, R13 ;  /* 0x0000000d000d7245 */ /* 0x000fe40000201000 */
[----:B------:R-:W-:Y:S01]  /*05a0*/  LEA R47, R47, R0, 0x3 ;  /* 0x000000002f2f7211 */ /* 0x000fe200078e18ff */
[----:B------:R-:W1:Y:S01]  /*05b0*/  LDCU.64 UR10, c[0x0][0x380] ;  /* 0x00007000ff0a77ac */ /* 0x000e620008000a00 */
[----:B------:R1:W1:Y:S01]  /*05c0*/  MUFU.RCP R46, R13 ;  /* 0x0000000d002e7308 */ /* 0x0002620000001000 */
[----:B------:R-:W-:-:S02]  /*05d0*/  UPLOP3.LUT UP2, UPT, UPT, UPT, UPT, 0x40, 0x4 ;  /* 0x000000000004789c */ /* 0x000fc40003f4e870 */
[----:B0-----:R-:W-:-:S11]  /*05e0*/  UISETP.NE.AND UP3, UPT, UR4, URZ, UPT ;  /* 0x000000ff0400728c */ /* 0x001fd6000bf65270 */
.L_x_1427:
[----:B-1----:R-:W-:Y:S01]  /*05f0*/  UIMAD UR4, UR6, UR12, URZ ;  /* 0x0000000c060472a4 */ /* 0x002fe2000f8e02ff */
[----:B------:R-:W-:Y:S03]  /*0600*/  BSSY.RECONVERGENT B0, `(.L_x_1403) ;  /* 0x000008d000007945 */ /* 0x000fe60003800200 */
[----:B------:R-:W-:-:S04]  /*0610*/  USHF.R.S32.HI UR5, URZ, 0x1f, UR4 ;  /* 0x0000001fff057899 */ /* 0x000fc80008011404 */
[----:B------:R-:W-:-:S06]  /*0620*/  ULEA.HI UR5, UR5, UR4, URZ, 0x3 ;  /* 0x0000000405057291 */ /* 0x000fcc000f8f18ff */
[----:B------:R-:W-:-:S04]  /*0630*/  MOV R48, UR5 ;  /* 0x0000000500307c02 */ /* 0x000fc80008000f00 */
[----:B------:R-:W-:-:S04]  /*0640*/  LEA.HI.SX32 R48, R48, R3, 0x1d ;  /* 0x0000000330307211 */ /* 0x000fc800078feaff */
[----:B------:R-:W-:Y:S01]  /*0650*/  MOV R0, R48 ;  /* 0x0000003000007202 */ /* 0x000fe20000000f00 */
[----:B0-23--:R-:W-:Y:S06]  /*0660*/  @!P0 BRA `(.L_x_1404) ;  /* 0x0000000800188947 */ /* 0x00dfec0003800000 */
[----:B---3--:R-:W-:Y:S01]  /*0670*/  ISETP.NE.U32.AND P0, PT, RZ, UR14, PT ;  /* 0x0000000eff007c0c */ /* 0x008fe2000bf05070 */
[----:B------:R-:W0:Y:S01]  /*0680*/  LDC.64 R40, c[0x0][0x390] ;  /* 0x0000e400ff287b82 */ /* 0x000e220000000a00 */
[----:B----4-:R-:W-:Y:S02]  /*0690*/  ISETP.NE.U32.AND P1, PT, RZ, UR16, PT ;  /* 0x00000010ff007c0c */ /* 0x010fe4000bf25070 */
[----:B------:R-:W-:Y:S02]  /*06a0*/  ISETP.NE.AND.EX P0, PT, RZ, UR15, PT, P0 ;  /* 0x0000000fff007c0c */ /* 0x000fe4000bf05300 */
[----:B------:R-:W-:-:S11]  /*06b0*/  ISETP.NE.AND.EX P1, PT, RZ, UR17, PT, P1 ;  /* 0x00000011ff007c0c */ /* 0x000fd6000bf25310 */
[----:B------:R-:W1:Y:S08]  /*06c0*/  @P0 LDC.64 R50, c[0x0][0x398] ;  /* 0x0000e600ff320b82 */ /* 0x000e700000000a00 */
[----:B------:R-:W3:Y:S01]  /*06d0*/  @P1 LDC.64 R74, c[0x0][0x3a0] ;  /* 0x0000e800ff4a1b82 */ /* 0x000ee20000000a00 */
[----:B0-----:R-:W-:-:S06]  /*06e0*/  IMAD.WIDE.U32 R40, R48, 0x10, R40 ;  /* 0x0000001030287825 */ /* 0x001fcc00078e0028 */
[----:B------:R-:W5:Y:S01]  /*06f0*/  LDG.E.128 R40, desc[UR8][R40.64] ;  /* 0x0000000828287981 */ /* 0x000f62000c1e1d00 */
[----:B-1----:R-:W-:-:S05]  /*0700*/  @P0 IMAD.WIDE.U32 R50, R48, 0x10, R50 ;  /* 0x0000001030320825 */ /* 0x002fca00078e0032 */
[----:B------:R0:W5:Y:S01]  /*0710*/  @P0 LDG.E.128 R12, desc[UR8][R50.64] ;  /* 0x00000008320c0981 */ /* 0x000162000c1e1d00 */
[----:B---3--:R-:W-:-:S05]  /*0720*/  @P1 IMAD.WIDE.U32 R74, R48, 0x10, R74 ;  /* 0x00000010304a1825 */ /* 0x008fca00078e004a */
[----:B------:R0:W5:Y:S01]  /*0730*/  @P1 LDG.E.128 R8, desc[UR8][R74.64] ;  /* 0x000000084a081981 */ /* 0x000162000c1e1d00 */
[----:B------:R-:W-:Y:S05]  /*0740*/  @!P0 BRA `(.L_x_1405) ;  /* 0x00000004002c8947 */ /* 0x000fea0003800000 */
[----:B------:R-:W-:Y:S05]  /*0750*/  @!P1 BRA `(.L_x_1406) ;  /* 0x0000000000b49947 */ /* 0x000fea0003800000 */
[--C-:B-----5:R-:W-:Y:S02]  /*0760*/  HADD2.F32 R49, -RZ, R42.reuse.H0_H0 ;  /* 0x2000002aff317230 */ /* 0x120fe40000004100 */
[----:B0-----:R-:W-:Y:S02]  /*0770*/  HADD2.F32 R50, -RZ, R42.H1_H1 ;  /* 0x3000002aff327230 */ /* 0x001fe40000004100 */
[----:B------:R-:W-:Y:S02]  /*0780*/  HADD2.F32 R4, -RZ, R41.H0_H0 ;  /* 0x20000029ff047230 */ /* 0x000fe40000004100 */
[----:B------:R-:W-:Y:S02]  /*0790*/  HADD2.F32 R7, -RZ, R13.H0_H0 ;  /* 0x2000000dff077230 */ /* 0x000fe40000004100 */
[----:B------:R-:W-:Y:S02]  /*07a0*/  HADD2.F32 R42, -RZ, R14.H0_H0 ;  /* 0x2000000eff2a7230 */ /* 0x000fe40000004100 */
[----:B------:R-:W-:-:S02]  /*07b0*/  HADD2.F32 R0, -RZ, R40.H0_H0 ;  /* 0x20000028ff007230 */ /* 0x000fc40000004100 */
[----:B------:R-:W-:Y:S01]  /*07c0*/  FADD.FTZ R4, R4, R7 ;  /* 0x0000000704047221 */ /* 0x000fe20000010000 */
[----:B------:R-:W-:Y:S02]  /*07d0*/  HADD2.F32 R41, -RZ, R41.H1_H1 ;  /* 0x30000029ff297230 */ /* 0x000fe40000004100 */
[----:B------:R-:W-:Y:S01]  /*07e0*/  FADD.FTZ R42, R49, R42 ;  /* 0x0000002a312a7221 */ /* 0x000fe20000010000 */
[----:B------:R-:W-:Y:S02]  /*07f0*/  HADD2.F32 R5, -RZ, R12.H0_H0 ;  /* 0x2000000cff057230 */ /* 0x000fe40000004100 */
[----:B------:R-:W-:Y:S02]  /*0800*/  HADD2.F32 R6, -RZ, R13.H1_H1 ;  /* 0x3000000dff067230 */ /* 0x000fe40000004100 */
[--C-:B------:R-:W-:Y:S02]  /*0810*/  HADD2.F32 R56, -RZ, R43.reuse.H0_H0 ;  /* 0x2000002bff387230 */ /* 0x100fe40000004100 */
[----:B------:R-:W-:Y:S01]  /*0820*/  FADD.FTZ R0, R0, R5 ;  /* 0x0000000500007221 */ /* 0x000fe20000010000 */
[----:B------:R-:W-:-:S02]  /*0830*/  HADD2.F32 R58, -RZ, R43.H1_H1 ;  /* 0x3000002bff3a7230 */ /* 0x000fc40000004100 */
[----:B------:R-:W-:Y:S01]  /*0840*/  FADD.FTZ R6, R41, R6 ;  /* 0x0000000629067221 */ /* 0x000fe20000010000 */
[----:B------:R-:W-:Y:S02]  /*0850*/  HADD2.F32 R43, -RZ, R14.H1_H1 ;  /* 0x3000000eff2b7230 */ /* 0x000fe40000004100 */
[----:B------:R-:W-:Y:S02]  /*0860*/  HADD2.F32 R7, -RZ, R15.H0_H0 ;  /* 0x2000000fff077230 */ /* 0x000fe40000004100 */
[----:B------:R-:W-:Y:S02]  /*0870*/  HADD2.F32 R49, -RZ, R8.H0_H0 ;  /* 0x20000008ff317230 */ /* 0x000fe40000004100 */
[----:B------:R-:W-:Y:S01]  /*0880*/  FADD.FTZ R43, R50, R43 ;  /* 0x0000002b322b7221 */ /* 0x000fe20000010000 */
[----:B------:R-:W-:Y:S02]  /*0890*/  HADD2.F32 R40, -RZ, R40.H1_H1 ;  /* 0x30000028ff287230 */ /* 0x000fe40000004100 */
[----:B------:R-:W-:Y:S01]  /*08a0*/  FADD.FTZ R63, R56, R7 ;  /* 0x00000007383f7221 */ /* 0x000fe20000010000 */
[----:B------:R-:W-:-:S02]  /*08b0*/  HADD2.F32 R5, -RZ, R12.H1_H1 ;  /* 0x3000000cff057230 */ /* 0x000fc40000004100 */
[----:B------:R-:W-:Y:S01]  /*08c0*/  FADD.FTZ R49, R0, R49 ;  /* 0x0000003100317221 */ /* 0x000fe20000010000 */
        /* <DEDUP_REMOVED lines=22> */
.L_x_1406:
[----:B-----5:R-:W-:Y:S02]  /*0a30*/  HADD2.F32 R49, -RZ, R40.H0_H0 ;  /* 0x20000028ff317230 */ /* 0x020fe40000004100 */
[----:B------:R-:W-:Y:S02]  /*0a40*/  HADD2.F32 R0, -RZ, R12.H0_H0 ;  /* 0x2000000cff007230 */ /* 0x000fe40000004100 */
[----:B0-----:R-:W-:Y:S02]  /*0a50*/  HADD2.F32 R51, -RZ, R41.H0_H0 ;  /* 0x20000029ff337230 */ /* 0x001fe40000004100 */
        /* <DEDUP_REMOVED lines=26> */
.L_x_1405:
[----:B------:R-:W-:Y:S05]  /*0c00*/  @!P1 BRA `(.L_x_1408) ;  /* 0x0000000000749947 */ /* 0x000fea0003800000 */
        /* <DEDUP_REMOVED lines=29> */
.L_x_1408:
[--C-:B-----5:R-:W-:Y:S02]  /*0de0*/  HADD2.F32 R49, -RZ, R40.reuse.H0_H0 ;  /* 0x20000028ff317230 */ /* 0x120fe40000004100 */
[----:B0-----:R-:W-:Y:S02]  /*0df0*/  HADD2.F32 R50, -RZ, R40.H1_H1 ;  /* 0x30000028ff327230 */ /* 0x001fe40000004100 */
[--C-:B------:R-:W-:Y:S02]  /*0e00*/  HADD2.F32 R51, -RZ, R41.reuse.H0_H0 ;  /* 0x20000029ff337230 */ /* 0x100fe40000004100 */
[----:B------:R-:W-:Y:S02]  /*0e10*/  HADD2.F32 R58, -RZ, R41.H1_H1 ;  /* 0x30000029ff3a7230 */ /* 0x000fe40000004100 */
[--C-:B------:R-:W-:Y:S02]  /*0e20*/  HADD2.F32 R61, -RZ, R42.reuse.H0_H0 ;  /* 0x2000002aff3d7230 */ /* 0x100fe40000004100 */
[----:B------:R-:W-:-:S02]  /*0e30*/  HADD2.F32 R56, -RZ, R42.H1_H1 ;  /* 0x3000002aff387230 */ /* 0x000fc40000004100 */
[--C-:B------:R-:W-:Y:S02]  /*0e40*/  HADD2.F32 R63, -RZ, R43.reuse.H0_H0 ;  /* 0x2000002bff3f7230 */ /* 0x100fe40000004100 */
[----:B------:R-:W-:-:S07]  /*0e50*/  HADD2.F32 R68, -RZ, R43.H1_H1 ;  /* 0x3000002bff447230 */ /* 0x000fce0000004100 */
.L_x_1407:
[----:B------:R-:W0:Y:S01]  /*0e60*/  @UP0 LDCU.64 UR4, c[0x0][0x3a8] ;  /* 0x00007500ff0407ac */ /* 0x000e220008000a00 */
[----:B------:R-:W-:Y:S01]  /*0e70*/  PLOP3.LUT P0, PT, PT, PT, UP0, 0x80, 0x8 ;  /* 0x000000000008781c */ /* 0x000fe20003f0f008 */
[----:B------:R-:W-:Y:S01]  /*0e80*/  HFMA2 R41, -RZ, RZ, 0, 9.5367431640625e-07 ;  /* 0x00000010ff297431 */ /* 0x000fe200000001ff */
[----:B------:R-:W-:Y:S02]  /*0e90*/  PLOP3.LUT P1, PT, PT, PT, UP0, 0x80, 0x8 ;  /* 0x000000000008781c */ /* 0x000fe40003f2f008 */
[----:B------:R-:W-:-:S09]  /*0ea0*/  IADD3 R0, PT, PT, R48, 0x100, RZ ;  /* 0x0000010030007810 */ /* 0x000fd20007ffe0ff */
[----:B0-----:R-:W-:-:S05]  /*0eb0*/  @P0 IMAD.WIDE.U32 R40, R48, R41, UR4 ;  /* 0x0000000430280e25 */ /* 0x001fca000f8e0029 */
[----:B------:R0:W-:Y:S02]  /*0ec0*/  @P1 STG.E.128 desc[UR8][R40.64], R4 ;  /* 0x0000000428001986 */ /* 0x0001e4000c101d08 */
.L_x_1404:
[----:B--234-:R-:W-:Y:S05]  /*0ed0*/  BSYNC.RECONVERGENT B0 ;  /* 0x0000000000007941 */ /* 0x01cfea0003800200 */
.L_x_1403:
        /* <DEDUP_REMOVED lines=31> */
.L_x_1412:
[----:B-----5:R-:W-:Y:S02]  /*10d0*/  HADD2.F32 R53, -RZ, R40.H0_H0 ;  /* 0x20000028ff357230 */ /* 0x020fe40000004100 */
[----:B------:R-:W-:Y:S02]  /*10e0*/  HADD2.F32 R4, -RZ, R8.H0_H0 ;  /* 0x20000008ff047230 */ /* 0x000fe40000004100 */
[----:B------:R-:W-:Y:S02]  /*10f0*/  HADD2.F32 R55, -RZ, R41.H0_H0 ;  /* 0x20000029ff377230 */ /* 0x000fe40000004100 */
[--C-:B------:R-:W-:Y:S02]  /*1100*/  HADD2.F32 R65, -RZ, R42.reuse.H0_H0 ;  /* 0x2000002aff417230 */ /* 0x100fe40000004100 */
[----:B------:R-:W-:Y:S01]  /*1110*/  FADD.FTZ R53, R4, R53 ;  /* 0x0000003504357221 */ /* 0x000fe20000010000 */
[----:B------:R-:W-:Y:S02]  /*1120*/  HADD2.F32 R62, -RZ, R42.H1_H1 ;  /* 0x3000002aff3e7230 */ /* 0x000fe40000004100 */
[----:B------:R-:W-:-:S02]  /*1130*/  HADD2.F32 R67, -RZ, R43.H0_H0 ;  /* 0x2000002bff437230 */ /* 0x000fc40000004100 */
        /* <DEDUP_REMOVED lines=22> */
.L_x_1411:
[----:B------:R-:W-:-:S04]  /*12a0*/  UISETP.NE.U32.AND UP1, UPT, UR16, URZ, UPT ;  /* 0x000000ff1000728c */ /* 0x000fc8000bf25070 */
[----:B------:R-:W-:-:S09]  /*12b0*/  UISETP.NE.AND.EX UP1, UPT, UR17, URZ, UPT, UP1 ;  /* 0x000000ff1100728c */ /* 0x000fd2000bf25310 */
[----:B------:R-:W-:Y:S05]  /*12c0*/  BRA.U UP1, `(.L_x_1414) ;  /* 0x0000000101747547 */ /* 0x000fea000b800000 */
        /* <DEDUP_REMOVED lines=29> */
.L_x_1414:
[----:B-----5:R-:W-:Y:S02]  /*14a0*/  HADD2.F32 R4, -RZ, R40.H0_H0 ;  /* 0x20000028ff047230 */ /* 0x020fe40000004100 */
[----:B------:R-:W-:Y:S02]  /*14b0*/  HADD2.F32 R5, -RZ, R12.H0_H0 ;  /* 0x2000000cff057230 */ /* 0x000fe40000004100 */
[--C-:B------:R-:W-:Y:S02]  /*14c0*/  HADD2.F32 R6, -RZ, R41.reuse.H0_H0 ;  /* 0x20000029ff067230 */ /* 0x100fe40000004100 */
[--C-:B------:R-:W-:Y:S02]  /*14d0*/  HADD2.F32 R52, -RZ, R42.reuse.H0_H0 ;  /* 0x2000002aff347230 */ /* 0x100fe40000004100 */
[----:B------:R-:W-:Y:S01]  /*14e0*/  FADD.FTZ R4, R5, R4 ;  /* 0x0000000405047221 */ /* 0x000fe20000010000 */
[----:B------:R-:W-:Y:S02]  /*14f0*/  HADD2.F32 R53, -RZ, R42.H1_H1 ;  /* 0x3000002aff357230 */ /* 0x000fe40000004100 */
[----:B------:R-:W-:-:S02]  /*1500*/  HADD2.F32 R41, -RZ, R41.H1_H1 ;  /* 0x30000029ff297230 */ /* 0x000fc40000004100 */
[--C-:B------:R-:W-:Y:S02]  /*1510*/  HADD2.F32 R65, -RZ, R43.reuse.H0_H0 ;  /* 0x2000002bff417230 */ /* 0x100fe40000004100 */
[----:B------:R-:W-:Y:S02]  /*1520*/  HADD2.F32 R67, -RZ, R43.H1_H1 ;  /* 0x3000002bff437230 */ /* 0x000fe40000004100 */
[----:B------:R-:W-:Y:S02]  /*1530*/  HADD2.F32 R42, -RZ, R13.H1_H1 ;  /* 0x3000000dff2a7230 */ /* 0x000fe40000004100 */
[----:B------:R-:W-:Y:S02]  /*1540*/  HADD2.F32 R40, -RZ, R40.H1_H1 ;  /* 0x30000028ff287230 */ /* 0x000fe40000004100 */
[----:B------:R-:W-:Y:S02]  /*1550*/  HADD2.F32 R5, -RZ, R12.H1_H1 ;  /* 0x3000000cff057230 */ /* 0x000fe40000004100 */
[----:B------:R-:W-:Y:S01]  /*1560*/  FADD.FTZ R41, R42, R41 ;  /* 0x000000292a297221 */ /* 0x000fe20000010000 */
[----:B------:R-:W-:-:S02]  /*1570*/  HADD2.F32 R43, -RZ, R14.H0_H0 ;  /* 0x2000000eff2b7230 */ /* 0x000fc40000004100 */
[----:B------:R-:W-:Y:S02]  /*1580*/  HADD2.F32 R42, -RZ, R15.H0_H0 ;  /* 0x2000000fff2a7230 */ /* 0x000fe40000004100 */
[----:B------:R-:W-:Y:S01]  /*1590*/  FADD.FTZ R5, R5, R40 ;  /* 0x0000002805057221 */ /* 0x000fe20000010000 */
[----:B------:R-:W-:Y:S02]  /*15a0*/  HADD2.F32 R7, -RZ, R13.H0_H0 ;  /* 0x2000000dff077230 */ /* 0x000fe40000004100 */
[----:B------:R-:W-:Y:S01]  /*15b0*/  FADD.FTZ R43, R43, R52 ;  /* 0x000000342b2b7221 */ /* 0x000fe20000010000 */
[----:B------:R-:W-:Y:S02]  /*15c0*/  HADD2.F32 R60, -RZ, R14.H1_H1 ;  /* 0x3000000eff3c7230 */ /* 0x000fe40000004100 */
[----:B------:R-:W-:Y:S01]  /*15d0*/  FADD.FTZ R42, R42, R65 ;  /* 0x000000412a2a7221 */ /* 0x000fe20000010000 */
[----:B------:R-:W-:Y:S02]  /*15e0*/  HADD2.F32 R52, -RZ, R15.H1_H1 ;  /* 0x3000000fff347230 */ /* 0x000fe40000004100 */
[----:B------:R-:W-:Y:S01]  /*15f0*/  FADD.FTZ R6, R7, R6 ;  /* 0x0000000607067221 */ /* 0x000fe20000010000 */
[----:B------:R-:W-:-:S02]  /*1600*/  HADD2.F32 R40, -RZ, R10.H0_H0 ;  /* 0x2000000aff287230 */ /* 0x000fc40000004100 */
        /* <DEDUP_REMOVED lines=21> */
.L_x_1413:
[----:B------:R-:W0:Y:S01]  /*1760*/  @UP0 LDCU.64 UR4, c[0x0][0x3a8] ;  /* 0x00007500ff0407ac */ /* 0x000e220008000a00 */
[----:B------:R-:W-:Y:S02]  /*1770*/  PLOP3.LUT P0, PT, PT, PT, UP0, 0x80, 0x8 ;  /* 0x000000000008781c */ /* 0x000fe40003f0f008 */
[----:B------:R-:W-:Y:S02]  /*1780*/  PLOP3.LUT P1, PT, PT, PT, UP0, 0x80, 0x8 ;  /* 0x000000000008781c */ /* 0x000fe40003f2f008 */
[----:B------:R-:W-:-:S09]  /*1790*/  MOV R41, 0x10 ;  /* 0x0000001000297802 */ /* 0x000fd20000000f00 */
[C---:B0-----:R-:W-:Y:S01]  /*17a0*/  @P0 IMAD.WIDE.U32 R40, R0.reuse, R41, UR4 ;  /* 0x0000000400280e25 */ /* 0x041fe2000f8e0029 */
[----:B------:R-:W-:-:S04]  /*17b0*/  IADD3 R0, PT, PT, R0, 0x100, RZ ;  /* 0x0000010000007810 */ /* 0x000fc80007ffe0ff */
[----:B------:R1:W-:Y:S03]  /*17c0*/  @P1 STG.E.128 desc[UR8][R40.64], R4 ;  /* 0x0000000428001986 */ /* 0x0003e6000c101d08 */
.L_x_1410:
[----:B------:R-:W-:Y:S05]  /*17d0*/  BSYNC.RECONVERGENT B0 ;  /* 0x0000000000007941 */ /* 0x000fea0003800200 */
.L_x_1409:
        /* <DEDUP_REMOVED lines=31> */
.L_x_1418:
        /* <DEDUP_REMOVED lines=29> */
.L_x_1417:
        /* <DEDUP_REMOVED lines=32> */
.L_x_1420:
        /* <DEDUP_REMOVED lines=44> */
.L_x_1419:
[----:B------:R-:W0:Y:S01]  /*2060*/  @UP0 LDCU.64 UR4, c[0x0][0x3a8] ;  /* 0x00007500ff0407ac */ /* 0x000e220008000a00 */
[----:B------:R-:W-:Y:S01]  /*2070*/  PLOP3.LUT P0, PT, PT, PT, UP0, 0x80, 0x8 ;  /* 0x000000000008781c */ /* 0x000fe20003f0f008 */
[----:B------:R-:W-:Y:S01]  /*2080*/  HFMA2 R41, -RZ, RZ, 0, 9.5367431640625e-07 ;  /* 0x00000010ff297431 */ /* 0x000fe200000001ff */
[----:B------:R-:W-:-:S11]  /*2090*/  PLOP3.LUT P1, PT, PT, PT, UP0, 0x80, 0x8 ;  /* 0x000000000008781c */ /* 0x000fd60003f2f008 */
[----:B0-----:R-:W-:-:S05]  /*20a0*/  @P0 IMAD.WIDE.U32 R40, R0, R41, UR4 ;  /* 0x0000000400280e25 */ /* 0x001fca000f8e0029 */
[----:B------:R2:W-:Y:S02]  /*20b0*/  @P1 STG.E.128 desc[UR8][R40.64], R4 ;  /* 0x0000000428001986 */ /* 0x0005e4000c101d08 */
.L_x_1416:
[----:B------:R-:W-:Y:S05]  /*20c0*/  BSYNC.RECONVERGENT B0 ;  /* 0x0000000000007941 */ /* 0x000fea0003800200 */
.L_x_1415:
        /* <DEDUP_REMOVED lines=96> */
[----:B0-----:R-:W-:-:S07]  /*26d0*/  FADD.FTZ R41, R0, R41 ;  /* 0x0000002900297221 */ /* 0x001fce0000010000 */
[----:B------:R-:W-:Y:S01]  /*26e0*/  @!P1 SHF.R.U32.HI R0, RZ, 0x2, R2 ;  /* 0x00000002ff009819 */ /* 0x000fe20000011602 */
[----:B------:R-:W0:Y:S03]  /*26f0*/  SHFL.BFLY PT, R42, R41, 0x2, 0x1f ;  /* 0x0c401f00292a7f89 */ /* 0x000e2600000e0000 */
[----:B------:R-:W-:Y:S01]  /*2700*/  @!P1 LOP3.LUT R0, R0, 0x38, RZ, 0xc0, !PT ;  /* 0x0000003800009812 */ /* 0x000fe200078ec0ff */
[----:B0-----:R-:W-:-:S05]  /*2710*/  FADD.FTZ R42, R41, R42 ;  /* 0x0000002a292a7221 */ /* 0x001fca0000010000 */
[----:B------:R-:W0:Y:S02]  /*2720*/  SHFL.BFLY PT, R43, R42, 0x4, 0x1f ;  /* 0x0c801f002a2b7f89 */ /* 0x000e2400000e0000 */
[----:B0-----:R-:W-:-:S05]  /*2730*/  FADD.FTZ R43, R42, R43 ;  /* 0x0000002b2a2b7221 */ /* 0x001fca0000010000 */
[----:B------:R-:W0:Y:S02]  /*2740*/  SHFL.BFLY PT, R74, R43, 0x8, 0x1f ;  /* 0x0d001f002b4a7f89 */ /* 0x000e2400000e0000 */
[----:B0-----:R-:W-:Y:S01]  /*2750*/  FADD.FTZ R74, R43, R74 ;  /* 0x0000004a2b4a7221 */ /* 0x001fe20000010000 */
[----:B------:R-:W-:-:S04]  /*2760*/  CS2R R42, SRZ ;  /* 0x00000000002a7805 */ /* 0x000fc8000001ff00 */
[----:B------:R-:W0:Y:S02]  /*2770*/  SHFL.BFLY PT, R73, R74, 0x10, 0x1f ;  /* 0x0e001f004a497f89 */ /* 0x000e2400000e0000 */
[----:B0-----:R-:W-:Y:S01]  /*2780*/  FADD.FTZ R41, R74, R73 ;  /* 0x000000494a297221 */ /* 0x001fe20000010000 */
[----:B------:R-:W-:Y:S02]  /*2790*/  @!P4 LEA R74, R44, UR4, 0x3 ;  /* 0x000000042c4acc11 */ /* 0x000fe4000f8e18ff */
[----:B------:R-:W-:Y:S02]  /*27a0*/  MOV R73, RZ ;  /* 0x000000ff00497202 */ /* 0x000fe40000000f00 */
[----:B------:R0:W-:Y:S01]  /*27b0*/  @!P1 STS.64 [R0+UR4], R40 ;  /* 0x0000002800009988 */ /* 0x0001e20008000a04 */
[----:B------:R-:W-:Y:S01]  /*27c0*/  @!P4 MOV R73, R47 ;  /* 0x0000002f0049c202 */ /* 0x000fe20000000f00 */
[----:B------:R-:W-:Y:S01]  /*27d0*/  BAR.SYNC.DEFER_BLOCKING 0x0 ;  /* 0x0000000000007b1d */ /* 0x000fe20000010000 */
[----:B------:R-:W-:-:S05]  /*27e0*/  ISETP.NE.AND P1, PT, R2, RZ, PT ;  /* 0x000000ff0200720c */ /* 0x000fca0003f25270 */
[----:B------:R-:W1:Y:S01]  /*27f0*/  SHFL.DOWN PT, R76, R73, 0x4, 0x1f ;  /* 0x08801f00494c7f89 */ /* 0x000e6200000e0000 */
[----:B0-----:R-:W-:-:S03]  /*2800*/  I2FP.F32.S32 R0, R73 ;  /* 0x0000004900007245 */ /* 0x001fc60000201400 */
[----:B------:R-:W-:Y:S01]  /*2810*/  @!P4 LDS.64 R42, [R74] ;  /* 0x000000004a2ac984 */ /* 0x000fe20000000a00 */
[----:B------:R-:W-:Y:S02]  /*2820*/  PLOP3.LUT P4, PT, PT, PT, UP3, 0x40, 0x4 ;  /* 0x000000000004781c */ /* 0x000fe40003f8e838 */
[----:B-1----:R-:W-:Y:S02]  /*2830*/  IADD3 R77, PT, PT, R76, R73, RZ ;  /* 0x000000494c4d7210 */ /* 0x002fe40007ffe0ff */
[----:B------:R-:W-:Y:S02]  /*2840*/  I2FP.F32.S32 R76, R76 ;  /* 0x0000004c004c7245 */ /* 0x000fe40000201400 */
[----:B------:R-:W-:Y:S01]  /*2850*/  I2FP.F32.S32 R79, R77 ;  /* 0x0000004d004f7245 */ /* 0x000fe20000201400 */
[----:B------:R-:W0:Y:S03]  /*2860*/  SHFL.DOWN PT, R82, R77, 0x2, 0x1f ;  /* 0x08401f004d527f89 */ /* 0x000e2600000e0000 */
[----:B------:R-:W1:Y:S01]  /*2870*/  MUFU.RCP R80, R79 ;  /* 0x0000004f00507308 */ /* 0x000e620000001000 */
[----:B0-----:R-:W-:-:S02]  /*2880*/  IADD3 R77, PT, PT, R77, R82, RZ ;  /* 0x000000524d4d7210 */ /* 0x001fc40007ffe0ff */
[----:B------:R-:W-:Y:S01]  /*2890*/  I2FP.F32.S32 R82, R82 ;  /* 0x0000005200527245 */ /* 0x000fe20000201400 */
[----:B------:R-:W0:Y:S04]  /*28a0*/  SHFL.DOWN PT, R75, R42, 0x4, 0x1f ;  /* 0x08801f002a4b7f89 */ /* 0x000e2800000e0000 */
[----:B------:R-:W2:Y:S01]  /*28b0*/  SHFL.DOWN PT, R78, R43, 0x4, 0x1f ;  /* 0x08801f002b4e7f89 */ /* 0x000ea200000e0000 */
[C---:B0-----:R-:W-:Y:S01]  /*28c0*/  FMUL.FTZ R41, R75.reuse, R76 ;  /* 0x0000004c4b297220 */ /* 0x041fe20000410000 */
[----:B------:R-:W-:-:S03]  /*28d0*/  FADD.FTZ R75, -R75, R42 ;  /* 0x0000002a4b4b7221 */ /* 0x000fc60000010100 */
[----:B------:R-:W-:Y:S01]  /*28e0*/  FFMA.FTZ R41, R0, R42, R41 ;  /* 0x0000002a00297223 */ /* 0x000fe20000010029 */
[----:B------:R-:W-:Y:S01]  /*28f0*/  FMUL.FTZ R75, R75, R75 ;  /* 0x0000004b4b4b7220 */ /* 0x000fe20000410000 */
[----:B--2---:R-:W-:Y:S01]  /*2900*/  FADD.FTZ R43, R78, R43 ;  /* 0x0000002b4e2b7221 */ /* 0x004fe20000010000 */
[----:B------:R-:W-:Y:S01]  /*2910*/  I2FP.F32.S32 R42, R77 ;  /* 0x0000004d002a7245 */ /* 0x000fe20000201400 */
[----:B-1----:R-:W-:Y:S01]  /*2920*/  FMUL.FTZ R40, R80, R41 ;  /* 0x0000002950287220 */ /* 0x002fe20000410000 */
[----:B------:R-:W-:Y:S02]  /*2930*/  FMUL.FTZ R75, R75, R0 ;  /* 0x000000004b4b7220 */ /* 0x000fe40000410000 */
[----:B------:R-:W0:Y:S02]  /*2940*/  MUFU.RCP R73, R42 ;  /* 0x0000002a00497308 */ /* 0x000e240000001000 */
[----:B------:R-:W1:Y:S01]  /*2950*/  SHFL.DOWN PT, R41, R40, 0x2, 0x1f ;  /* 0x08401f0028297f89 */ /* 0x000e6200000e0000 */
[----:B------:R-:W-:-:S03]  /*2960*/  FMUL.FTZ R75, R75, R76 ;  /* 0x0000004c4b4b7220 */ /* 0x000fc60000410000 */
[----:B------:R-:W2:Y:S01]  /*2970*/  SHFL.DOWN PT, R76, R77, 0x1, 0x1f ;  /* 0x08201f004d4c7f89 */ /* 0x000ea200000e0000 */
[----:B------:R-:W-:-:S05]  /*2980*/  FFMA.FTZ R43, R80, R75, R43 ;  /* 0x0000004b502b7223 */ /* 0x000fca000001002b */
[----:B------:R-:W3:Y:S01]  /*2990*/  SHFL.DOWN PT, R0, R43, 0x2, 0x1f ;  /* 0x08401f002b007f89 */ /* 0x000ee200000e0000 */
[----:B-1----:R-:W-:Y:S01]  /*29a0*/  FMUL.FTZ R74, R41, R82 ;  /* 0x00000052294a7220 */ /* 0x002fe20000410000 */
[----:B------:R-:W-:-:S03]  /*29b0*/  FADD.FTZ R41, R40, -R41 ;  /* 0x8000002928297221 */ /* 0x000fc60000010000 */
[----:B------:R-:W-:Y:S01]  /*29c0*/  FFMA.FTZ R74, R79, R40, R74 ;  /* 0x000000284f4a7223 */ /* 0x000fe2000001004a */
[----:B------:R-:W-:Y:S01]  /*29d0*/  FMUL.FTZ R40, R41, R41 ;  /* 0x0000002929287220 */ /* 0x000fe20000410000 */
[----:B--2---:R-:W-:Y:S02]  /*29e0*/  IADD3 R77, PT, PT, R77, R76, RZ ;  /* 0x0000004c4d4d7210 */ /* 0x004fe40007ffe0ff */
[----:B0-----:R-:W-:Y:S01]  /*29f0*/  FMUL.FTZ R41, R73, R74 ;  /* 0x0000004a49297220 */ /* 0x001fe20000410000 */
[----:B------:R-:W-:Y:S01]  /*2a00*/  FMUL.FTZ R40, R79, R40 ;  /* 0x000000284f287220 */ /* 0x000fe20000410000 */
[----:B---3--:R-:W-:Y:S01]  /*2a10*/  FADD.FTZ R0, R43, R0 ;  /* 0x000000002b007221 */ /* 0x008fe20000010000 */
[----:B------:R-:W-:Y:S02]  /*2a20*/  I2FP.F32.S32 R77, R77 ;  /* 0x0000004d004d7245 */ /* 0x000fe40000201400 */
[----:B------:R-:W0:Y:S01]  /*2a30*/  SHFL.DOWN PT, R74, R41, 0x1, 0x1f ;  /* 0x08201f00294a7f89 */ /* 0x000e2200000e0000 */
[----:B------:R-:W-:Y:S01]  /*2a40*/  FMUL.FTZ R40, R40, R82 ;  /* 0x0000005228287220 */ /* 0x000fe20000410000 */
[----:B------:R-:W-:-:S02]  /*2a50*/  I2FP.F32.S32 R76, R76 ;  /* 0x0000004c004c7245 */ /* 0x000fc40000201400 */
[----:B------:R-:W1:Y:S01]  /*2a60*/  MUFU.RCP R77, R77 ;  /* 0x0000004d004d7308 */ /* 0x000e620000001000 */
[----:B------:R-:W-:-:S05]  /*2a70*/  FFMA.FTZ R0, R73, R40, R0 ;  /* 0x0000002849007223 */ /* 0x000fca0000010000 */
        /* <DEDUP_REMOVED lines=9> */
[----:B------:R-:W0:Y:S01]  /*2b10*/  @!P1 LDC.64 R42, c[0x0][0x3c8] ;  /* 0x0000f200ff2a9b82 */ /* 0x000e220000000a00 */
[----:B------:R-:W1:Y:S02]  /*2b20*/  SHFL.IDX PT, R79, R74, RZ, 0x1f ;  /* 0x00001fff4a4f7589 */ /* 0x000e6400000e0000 */
[----:B------:R-:W-:-:S05]  /*2b30*/  FFMA.FTZ R73, R77, R73, R40 ;  /* 0x000000494d497223 */ /* 0x000fca0000010028 */
[----:B------:R-:W2:Y:S01]  /*2b40*/  LDC R76, c[0x0][0x448] ;  /* 0x00011200ff4c7b82 */ /* 0x000ea20000000800 */
[----:B------:R-:W2:Y:S07]  /*2b50*/  SHFL.IDX PT, R73, R73, RZ, 0x1f ;  /* 0x00001fff49497589 */ /* 0x000eae00000e0000 */
[----:B------:R-:W3:Y:S01]  /*2b60*/  @!P1 LDC.64 R40, c[0x0][0x3c0] ;  /* 0x0000f000ff289b82 */ /* 0x000ee20000000a00 */
[----:B-1----:R-:W-:-:S05]  /*2b70*/  FMUL.FTZ R0, R79, R79 ;  /* 0x0000004f4f007220 */ /* 0x002fca0000410000 */
[----:B------:R-:W-:Y:S02]  /*2b80*/  FSEL R75, R0, RZ, !P4 ;  /* 0x000000ff004b7208 */ /* 0x000fe40006000000 */
[----:B------:R-:W-:Y:S01]  /*2b90*/  PLOP3.LUT P4, PT, PT, PT, UP3, 0x40, 0x4 ;  /* 0x000000000004781c */ /* 0x000fe20003f8e838 */
[----:B--2---:R-:W-:Y:S01]  /*2ba0*/  FFMA.FTZ R0, R73, UR7, R76 ;  /* 0x0000000749007c23 */ /* 0x004fe2000801004c */
[----:B------:R-:W-:-:S03]  /*2bb0*/  MOV R73, UR6 ;  /* 0x0000000600497c02 */ /* 0x000fc60008000f00 */
[----:B------:R-:W-:Y:S01]  /*2bc0*/  FADD.FTZ R0, R0, R75 ;  /* 0x0000004b00007221 */ /* 0x000fe20000010000 */
[----:B------:R-:W-:Y:S01]  /*2bd0*/  MOV R75, UR6 ;  /* 0x00000006004b7c02 */ /* 0x000fe20008000f00 */
[----:B0-----:R-:W-:Y:S01]  /*2be0*/  @!P1 IMAD.WIDE R42, R73, 0x4, R42 ;  /* 0x00000004492a9825 */ /* 0x001fe200078e022a */
[----:B------:R-:W-:-:S03]  /*2bf0*/  FSEL R73, R79, RZ, P4 ;  /* 0x000000ff4f497208 */ /* 0x000fc60002000000 */
[----:B------:R-:W0:Y:S01]  /*2c00*/  MUFU.RSQ R0, R0 ;  /* 0x0000000000007308 */ /* 0x000e220000001400 */
[----:B---3--:R-:W-:-:S05]  /*2c10*/  @!P1 IMAD.WIDE R40, R75, 0x4, R40 ;  /* 0x000000044b289825 */ /* 0x008fca00078e0228 */
[----:B------:R1:W-:Y:S04]  /*2c20*/  @!P1 STG.E desc[UR8][R40.64], R79 ;  /* 0x0000004f28009986 */ /* 0x0003e8000c101908 */
[----:B0-----:R1:W-:Y:S01]  /*2c30*/  @!P1 STG.E desc[UR8][R42.64], R0 ;  /* 0x000000002a009986 */ /* 0x0013e2000c101908 */
[----:B------:R-:W-:Y:S05]  /*2c40*/  @!P0 BRA `(.L_x_1422) ;  /* 0x0000000000c08947 */ /* 0x000fea0003800000 */
[--C-:B------:R-:W-:Y:S01]  /*2c50*/  FADD.FTZ R75, R61, -R73.reuse ;  /* 0x800000493d4b7221 */ /* 0x100fe20000010000 */
[--C-:B-1----:R-:W-:Y:S01]  /*2c60*/  FADD.FTZ R43, R51, -R73.reuse ;  /* 0x80000049332b7221 */ /* 0x102fe20000010000 */
[----:B------:R-:W-:Y:S01]  /*2c70*/  FADD.FTZ R41, R49, -R73 ;  /* 0x8000004931297221 */ /* 0x000fe20000010000 */
[----:B-----5:R-:W-:Y:S02]  /*2c80*/  HADD2.F32 R74, -RZ, R37.H0_H0 ;  /* 0x20000025ff4a7230 */ /* 0x020fe40000004100 */
[C---:B------:R-:W-:Y:S01]  /*2c90*/  FMUL.FTZ R75, R0.reuse, R75 ;  /* 0x0000004b004b7220 */ /* 0x040fe20000410000 */
[----:B------:R-:W-:Y:S02]  /*2ca0*/  HADD2.F32 R76, -RZ, R33.H0_H0 ;  /* 0x20000021ff4c7230 */ /* 0x000fe40000004100 */
[C---:B------:R-:W-:Y:S01]  /*2cb0*/  FMUL.FTZ R43, R0.reuse, R43 ;  /* 0x0000002b002b7220 */ /* 0x040fe20000410000 */
[----:B------:R-:W-:Y:S02]  /*2cc0*/  HADD2.F32 R80, -RZ, R38.H0_H0 ;  /* 0x20000026ff507230 */ /* 0x000fe40000004100 */
[----:B------:R-:W-:Y:S01]  /*2cd0*/  FMUL.FTZ R41, R0, R41 ;  /* 0x0000002900297220 */ /* 0x000fe20000410000 */
[----:B------:R-:W-:-:S02]  /*2ce0*/  HADD2.F32 R82, -RZ, R34.H0_H0 ;  /* 0x20000022ff527230 */ /* 0x000fc40000004100 */
[----:B------:R-:W-:Y:S01]  /*2cf0*/  FFMA.FTZ R78, R43, R74, R76 ;  /* 0x0000004a2b4e7223 */ /* 0x000fe2000001004c */
[----:B------:R-:W-:Y:S02]  /*2d00*/  HADD2.F32 R40, -RZ, R36.H0_H0 ;  /* 0x20000024ff287230 */ /* 0x000fe40000004100 */
[--C-:B------:R-:W-:Y:S01]  /*2d10*/  FADD.FTZ R43, R63, -R73.reuse ;  /* 0x800000493f2b7221 */ /* 0x100fe20000010000 */
[----:B------:R-:W-:Y:S02]  /*2d20*/  HADD2.F32 R42, -RZ, R32.H0_H0 ;  /* 0x20000020ff2a7230 */ /* 0x000fe40000004100 */
[----:B------:R-:W-:Y:S01]  /*2d30*/  FFMA.FTZ R81, R75, R80, R82 ;  /* 0x000000504b517223 */ /* 0x000fe20000010052 */
[----:B------:R-:W-:Y:S01]  /*2d40*/  HADD2.F32 R76, -RZ, R34.H1_H1 ;  /* 0x30000022ff4c7230 */ /* 0x000fe20000004100 */
[----:B------:R-:W0:Y:S01]  /*2d50*/  LDC.64 R74, c[0x0][0x428] ;  /* 0x00010a00ff4a7b82 */ /* 0x000e220000000a00 */
[----:B------:R-:W-:Y:S02]  /*2d60*/  HADD2.F32 R80, -RZ, R39.H0_H0 ;  /* 0x20000027ff507230 */ /* 0x000fe40000004100 */
[----:B------:R-:W-:Y:S01]  /*2d70*/  FFMA.FTZ R40, R41, R40, R42 ;  /* 0x0000002829287223 */ /* 0x000fe2000001002a */
[----:B------:R-:W-:Y:S01]  /*2d80*/  FADD.FTZ R41, R56, -R73 ;  /* 0x8000004938297221 */ /* 0x000fe20000010000 */
[----:B------:R-:W-:-:S02]  /*2d90*/  HADD2.F32 R42, -RZ, R38.H1_H1 ;  /* 0x30000026ff2a7230 */ /* 0x000fc40000004100 */
[C---:B------:R-:W-:Y:S01]  /*2da0*/  FMUL.FTZ R43, R0.reuse, R43 ;  /* 0x0000002b002b7220 */ /* 0x040fe20000410000 */
[----:B------:R-:W-:Y:S02]  /*2db0*/  HADD2.F32 R82, -RZ, R35.H0_H0 ;  /* 0x20000023ff527230 */ /* 0x000fe40000004100 */
[----:B------:R-:W-:Y:S01]  /*2dc0*/  FMUL.FTZ R41, R0, R41 ;  /* 0x0000002900297220 */ /* 0x000fe20000410000 */
[--C-:B------:R-:W-:Y:S01]  /*2dd0*/  FADD.FTZ R77, R68, -R73.reuse ;  /* 0x80000049444d7221 */ /* 0x100fe20000010000 */
[----:B------:R-:W-:Y:S02]  /*2de0*/  HADD2.F32 R86, -RZ, R39.H1_H1 ;  /* 0x30000027ff567230 */ /* 0x000fe40000004100 */
[----:B------:R-:W-:Y:S01]  /*2df0*/  FFMA.FTZ R84, R41, R42, R76 ;  /* 0x0000002a29547223 */ /* 0x000fe2000001004c */
[----:B------:R-:W-:Y:S01]  /*2e00*/  FFMA.FTZ R83, R43, R80, R82 ;  /* 0x000000502b537223 */ /* 0x000fe20000010052 */
[--C-:B------:R-:W-:Y:S01]  /*2e10*/  FADD.FTZ R41, R50, -R73.reuse ;  /* 0x8000004932297221 */ /* 0x100fe20000010000 */
[----:B------:R-:W-:Y:S01]  /*2e20*/  FADD.FTZ R43, R58, -R73 ;  /* 0x800000493a2b7221 */ /* 0x000fe20000010000 */
[----:B------:R-:W-:-:S02]  /*2e30*/  HADD2.F32 R88, -RZ, R35.H1_H1 ;  /* 0x30000023ff587230 */ /* 0x000fc40000004100 */
[C---:B------:R-:W-:Y:S01]  /*2e40*/  FMUL.FTZ R77, R0.reuse, R77 ;  /* 0x0000004d004d7220 */ /* 0x040fe20000410000 */
[----:B------:R-:W-:Y:S02]  /*2e50*/  HADD2.F32 R42, -RZ, R36.H1_H1 ;  /* 0x30000024ff2a7230 */ /* 0x000fe40000004100 */
[C---:B------:R-:W-:Y:S01]  /*2e60*/  FMUL.FTZ R43, R0.reuse, R43 ;  /* 0x0000002b002b7220 */ /* 0x040fe20000410000 */
[----:B------:R-:W-:Y:S02]  /*2e70*/  HADD2.F32 R76, -RZ, R32.H1_H1 ;  /* 0x30000020ff4c7230 */ /* 0x000fe40000004100 */
[----:B------:R-:W-:Y:S01]  /*2e80*/  FMUL.FTZ R41, R0, R41 ;  /* 0x0000002900297220 */ /* 0x000fe20000410000 */
[----:B------:R-:W-:Y:S02]  /*2e90*/  HADD2.F32 R80, -RZ, R37.H1_H1 ;  /* 0x30000025ff507230 */ /* 0x000fe40000004100 */
[----:B------:R-:W-:Y:S01]  /*2ea0*/  FFMA.FTZ R86, R77, R86, R88 ;  /* 0x000000564d567223 */ /* 0x000fe20000010058 */
[----:B------:R-:W-:-:S02]  /*2eb0*/  HADD2.F32 R82, -RZ, R33.H1_H1 ;  /* 0x30000021ff527230 */ /* 0x000fc40000004100 */
[----:B------:R-:W-:Y:S01]  /*2ec0*/  FFMA.FTZ R77, R41, R42, R76 ;  /* 0x0000002a294d7223 */ /* 0x000fe2000001004c */
[----:B------:R-:W-:Y:S01]  /*2ed0*/  F2FP.F16.F32.PACK_AB R42, R84, R81 ;  /* 0x00000051542a723e */ /* 0x000fe200000000ff */
[C---:B0-----:R-:W-:Y:S01]  /*2ee0*/  IMAD.WIDE.U32 R74, R48.reuse, 0x10, R74 ;  /* 0x00000010304a7825 */ /* 0x041fe200078e004a */
[----:B------:R-:W-:-:S03]  /*2ef0*/  IADD3 R48, PT, PT, R48, 0x100, RZ ;  /* 0x0000010030307810 */ /* 0x000fc60007ffe0ff */
[----:B------:R-:W-:Y:S01]  /*2f00*/  FFMA.FTZ R79, R43, R80, R82 ;  /* 0x000000502b4f7223 */ /* 0x000fe20000010052 */
[----:B------:R-:W-:Y:S02]  /*2f10*/  F2FP.F16.F32.PACK_AB R43, R86, R83 ;  /* 0x00000053562b723e */ /* 0x000fe400000000ff */
[----:B------:R-:W-:Y:S02]  /*2f20*/  F2FP.F16.F32.PACK_AB R40, R77, R40 ;  /* 0x000000284d28723e */ /* 0x000fe400000000ff */
[----:B------:R-:W-:-:S05]  /*2f30*/  F2FP.F16.F32.PACK_AB R41, R79, R78 ;  /* 0x0000004e4f29723e */ /* 0x000fca00000000ff */
[----:B------:R0:W-:Y:S02]  /*2f40*/  STG.E.128 desc[UR8][R74.64], R40 ;  /* 0x000000284a007986 */ /* 0x0001e4000c101d08 */
.L_x_1422:
[----:B------:R-:W-:Y:S05]  /*2f50*/  BSYNC.RECONVERGENT B0 ;  /* 0x0000000000007941 */ /* 0x000fea0003800200 */
.L_x_1421:
[----:B------:R-:W-:Y:S04]  /*2f60*/  BSSY.RECONVERGENT B0, `(.L_x_1423) ;  /* 0x0000032000007945 */ /* 0x000fe80003800200 */
[----:B------:R-:W-:Y:S05]  /*2f70*/  @!P2 BRA `(.L_x_1424) ;  /* 0x0000000000c0a947 */ /* 0x000fea0003800000 */
[--C-:B0-----:R-:W-:Y:S01]  /*2f80*/  FADD.FTZ R75, R65, -R73.reuse ;  /* 0x80000049414b7221 */ /* 0x101fe20000010000 */
        /* <DEDUP_REMOVED lines=47> */
.L_x_1424:
[----:B------:R-:W-:Y:S05]  /*3280*/  BSYNC.RECONVERGENT B0 ;  /* 0x0000000000007941 */ /* 0x000fea0003800200 */
.L_x_1423:
[----:B------:R-:W-:Y:S04]  /*3290*/  BSSY.RECONVERGENT B0, `(.L_x_1425) ;  /* 0x0000031000007945 */ /* 0x000fe80003800200 */
[----:B------:R-:W-:Y:S05]  /*32a0*/  @!P3 BRA `(.L_x_1426) ;  /* 0x0000000000bcb947 */ /* 0x000fea0003800000 */
[--C-:B012---:R-:W-:Y:S01]  /*32b0*/  FADD.FTZ R41, R57, -R73.reuse ;  /* 0x8000004939297221 */ /* 0x107fe20000010000 */
        /* <DEDUP_REMOVED lines=8> */
[--C-:B------:R-:W-:Y:S01]  /*3340*/  FADD.FTZ R43, R54, -R73.reuse ;  /* 0x80000049362b7221 */ /* 0x100fe20000010000 */
[----:B------:R-:W0:Y:S01]  /*3350*/  LDC.64 R40, c[0x0][0x428] ;  /* 0x00010a00ff287b82 */ /* 0x000e220000000a00 */
[----:B------:R-:W-:Y:S01]  /*3360*/  FADD.FTZ R79, R69, -R73 ;  /* 0x80000049454f7221 */ /* 0x000fe20000010000 */
[----:B------:R-:W-:Y:S01]  /*3370*/  FFMA.FTZ R77, R74, R75, R77 ;  /* 0x0000004b4a4d7223 */ /* 0x000fe2000001004d */
[--C-:B------:R-:W-:Y:S01]  /*3380*/  FADD.FTZ R75, R64, -R73.reuse ;  /* 0x80000049404b7221 */ /* 0x100fe20000010000 */
[--C-:B------:R-:W-:Y:S01]  /*3390*/  FADD.FTZ R81, R66, -R73.reuse ;  /* 0x8000004942517221 */ /* 0x100fe20000010000 */
[--C-:B------:R-:W-:Y:S01]  /*33a0*/  FADD.FTZ R83, R71, -R73.reuse ;  /* 0x8000004947537221 */ /* 0x100fe20000010000 */
[----:B------:R-:W-:Y:S01]  /*33b0*/  FADD.FTZ R73, R72, -R73 ;  /* 0x8000004948497221 */ /* 0x000fe20000010000 */
[----:B------:R-:W-:Y:S02]  /*33c0*/  HADD2.F32 R42, -RZ, R22.H0_H0 ;  /* 0x20000016ff2a7230 */ /* 0x000fe40000004100 */
[----:B------:R-:W-:Y:S01]  /*33d0*/  FMUL.FTZ R79, R0, R79 ;  /* 0x0000004f004f7220 */ /* 0x000fe20000410000 */
[----:B------:R-:W-:-:S02]  /*33e0*/  HADD2.F32 R74, -RZ, R18.H0_H0 ;  /* 0x20000012ff4a7230 */ /* 0x000fc40000004100 */
[C---:B------:R-:W-:Y:S01]  /*33f0*/  FMUL.FTZ R83, R0.reuse, R83 ;  /* 0x0000005300537220 */ /* 0x040fe20000410000 */
[----:B------:R-:W-:Y:S02]  /*3400*/  HADD2.F32 R78, -RZ, R23.H0_H0 ;  /* 0x20000017ff4e7230 */ /* 0x000fe40000004100 */
[C---:B------:R-:W-:Y:S01]  /*3410*/  FMUL.FTZ R73, R0.reuse, R73 ;  /* 0x0000004900497220 */ /* 0x040fe20000410000 */
[----:B------:R-:W-:Y:S02]  /*3420*/  HADD2.F32 R80, -RZ, R19.H0_H0 ;  /* 0x20000013ff507230 */ /* 0x000fe40000004100 */
[C---:B------:R-:W-:Y:S01]  /*3430*/  FMUL.FTZ R43, R0.reuse, R43 ;  /* 0x0000002b002b7220 */ /* 0x040fe20000410000 */
[----:B------:R-:W-:Y:S02]  /*3440*/  HADD2.F32 R82, -RZ, R23.H1_H1 ;  /* 0x30000017ff527230 */ /* 0x000fe40000004100 */
[----:B------:R-:W-:Y:S01]  /*3450*/  FMUL.FTZ R75, R0, R75 ;  /* 0x0000004b004b7220 */ /* 0x000fe20000410000 */
[----:B------:R-:W-:-:S02]  /*3460*/  HADD2.F32 R84, -RZ, R19.H1_H1 ;  /* 0x30000013ff547230 */ /* 0x000fc40000004100 */
[----:B------:R-:W-:Y:S01]  /*3470*/  FMUL.FTZ R81, R0, R81 ;  /* 0x0000005100517220 */ /* 0x000fe20000410000 */
[----:B------:R-:W-:Y:S01]  /*3480*/  FFMA.FTZ R79, R79, R42, R74 ;  /* 0x0000002a4f4f7223 */ /* 0x000fe2000001004a */
[----:B------:R-:W-:Y:S01]  /*3490*/  FFMA.FTZ R83, R83, R78, R80 ;  /* 0x0000004e53537223 */ /* 0x000fe20000010050 */
[----:B------:R-:W-:Y:S02]  /*34a0*/  HADD2.F32 R0, -RZ, R20.H1_H1 ;  /* 0x30000014ff007230 */ /* 0x000fe40000004100 */
[----:B------:R-:W-:Y:S01]  /*34b0*/  FFMA.FTZ R84, R73, R82, R84 ;  /* 0x0000005249547223 */ /* 0x000fe20000010054 */
[----:B------:R-:W-:Y:S02]  /*34c0*/  HADD2.F32 R74, -RZ, R21.H1_H1 ;  /* 0x30000015ff4a7230 */ /* 0x000fe40000004100 */
[----:B------:R-:W-:Y:S02]  /*34d0*/  HADD2.F32 R80, -RZ, R22.H1_H1 ;  /* 0x30000016ff507230 */ /* 0x000fe40000004100 */
[----:B------:R-:W-:-:S02]  /*34e0*/  HADD2.F32 R82, -RZ, R18.H1_H1 ;  /* 0x30000012ff527230 */ /* 0x000fc40000004100 */
[----:B------:R-:W-:Y:S02]  /*34f0*/  HADD2.F32 R78, -RZ, R17.H1_H1 ;  /* 0x30000011ff4e7230 */ /* 0x000fe40000004100 */
[----:B------:R-:W-:Y:S02]  /*3500*/  HADD2.F32 R42, -RZ, R16.H1_H1 ;  /* 0x30000010ff2a7230 */ /* 0x000fe40000004100 */
[----:B------:R-:W-:Y:S01]  /*3510*/  FFMA.FTZ R80, R81, R80, R82 ;  /* 0x0000005051507223 */ /* 0x000fe20000010052 */
[----:B------:R-:W-:Y:S01]  /*3520*/  FFMA.FTZ R78, R75, R74, R78 ;  /* 0x0000004a4b4e7223 */ /* 0x000fe2000001004e */
[----:B0-----:R-:W-:-:S04]  /*3530*/  IMAD.WIDE.U32 R74, R48, 0x10, R40 ;  /* 0x00000010304a7825 */ /* 0x001fc800078e0028 */
[----:B------:R-:W-:Y:S01]  /*3540*/  FFMA.FTZ R73, R43, R0, R42 ;  /* 0x000000002b497223 */ /* 0x000fe2000001002a */
[----:B------:R-:W-:Y:S02]  /*3550*/  F2FP.F16.F32.PACK_AB R43, R84, R83 ;  /* 0x00000053542b723e */ /* 0x000fe400000000ff */
[----:B------:R-:W-:Y:S02]  /*3560*/  F2FP.F16.F32.PACK_AB R42, R80, R79 ;  /* 0x0000004f502a723e */ /* 0x000fe400000000ff */
[----:B------:R-:W-:Y:S02]  /*3570*/  F2FP.F16.F32.PACK_AB R41, R78, R77 ;  /* 0x0000004d4e29723e */ /* 0x000fe400000000ff */
[----:B------:R-:W-:-:S05]  /*3580*/  F2FP.F16.F32.PACK_AB R40, R73, R76 ;  /* 0x0000004c4928723e */ /* 0x000fca00000000ff */
[----:B------:R3:W-:Y:S02]  /*3590*/  STG.E.128 desc[UR8][R74.64], R40 ;  /* 0x000000284a007986 */ /* 0x0007e4000c101d08 */
.L_x_1426:
[----:B------:R-:W-:Y:S05]  /*35a0*/  BSYNC.RECONVERGENT B0 ;  /* 0x0000000000007941 */ /* 0x000fea0003800200 */
.L_x_1425:
[----:B------:R-:W-:Y:S02]  /*35b0*/  UIADD3 UR6, UPT, UPT, UR6, UR10, URZ ;  /* 0x0000000a06067290 */ /* 0x000fe4000fffe0ff */
[----:B------:R-:W-:Y:S02]  /*35c0*/  UPLOP3.LUT UP2, UPT, UPT, UPT, UP2, 0x40, 0x4 ;  /* 0x000000000004789c */ /* 0x000fe40003f4e820 */
[----:B------:R-:W-:-:S09]  /*35d0*/  UISETP.GE.AND UP1, UPT, UR6, UR11, UPT ;  /* 0x0000000b0600728c */ /* 0x000fd2000bf26270 */
[----:B------:R-:W-:Y:S05]  /*35e0*/  BRA.U !UP1, `(.L_x_1427) ;  /* 0xffffffd109007547 */ /* 0x000fea000b83ffff */
[----:B------:R-:W-:Y:S05]  /*35f0*/  EXIT ;  /* 0x000000000000794d */ /* 0x000fea0003800000 */
.L_x_1428:
        /* <DEDUP_REMOVED lines=16> */
.L_x_13674:


//--------------------- .text._ZN10layer_norm31ln_parallel_residual_fwd_kernelINS_13Kernel_traitsI6__halfS2_S2_S2_fjLj6144ELj1ELj1ELj8ELj16ENS_18Kernel_traits_baseILj6144ES2_S2_S2_S2_fjLj256EEEEELb0ELb1ELb1EEEvNS_9FwdParamsE --------------------------
	.section	.text._ZN10layer_norm31ln_parallel_residual_fwd_kernelINS_13Kernel_traitsI6__halfS2_S2_S2_fjLj6144ELj1ELj1ELj8ELj16ENS_18Kernel_traits_baseILj6144ES2_S2_S2_S2_fjLj256EEEEELb0ELb1ELb1EEEvNS_9FwdParamsE,"ax",@progbits
	.align	128
        .global         _ZN10layer_norm31ln_parallel_residual_fwd_kernelINS_13Kernel_traitsI6__halfS2_S2_S2_fjLj6144ELj1ELj1ELj8ELj16ENS_18Kernel_traits_baseILj6144ES2_S2_S2_S2_fjLj256EEEEELb0ELb1ELb1EEEvNS_9FwdParamsE
        .type           _ZN10layer_norm31ln_parallel_residual_fwd_kernelINS_13Kernel_traitsI6__halfS2_S2_S2_fjLj6144ELj1ELj1ELj8ELj16ENS_18Kernel_traits_baseILj6144ES2_S2_S2_S2_fjLj256EEEEELb0ELb1ELb1EEEvNS_9FwdParamsE,@function
        .size           _ZN10layer_norm31ln_parallel_residual_fwd_kernelINS_13Kernel_traitsI6__halfS2_S2_S2_fjLj6144ELj1ELj1ELj8ELj16ENS_18Kernel_traits_baseILj6144ES2_S2_S2_S2_fjLj256EEEEELb0ELb1ELb1EEEvNS_9FwdParamsE,(.L_x_13675 - _ZN10layer_norm31ln_parallel_residual_fwd_kernelINS_13Kernel_traitsI6__halfS2_S2_S2_fjLj6144ELj1ELj1ELj8ELj16ENS_18Kernel_traits_baseILj6144ES2_S2_S2_S2_fjLj256EEEEELb0ELb1ELb1EEEvNS_9FwdParamsE)
        .other          _ZN10layer_norm31ln_parallel_residual_fwd_kernelINS_13Kernel_traitsI6__halfS2_S2_S2_fjLj6144ELj1ELj1ELj8ELj16ENS_18Kernel_traits_baseILj6144ES2_S2_S2_S2_fjLj256EEEEELb0ELb1ELb1EEEvNS_9FwdParamsE,@"STO_CUDA_ENTRY STV_DEFAULT"
_ZN10layer_norm31ln_parallel_residual_fwd_kernelINS_13Kernel_traitsI6__halfS2_S2_S2_fjLj6144ELj1ELj1ELj8ELj16ENS_18Kernel_traits_baseILj6144ES2_S2_S2_S2_fjLj256EEEEELb0ELb1ELb1EEEvNS_9FwdParamsE:
.text._ZN10layer_norm31ln_parallel_residual_fwd_kernelINS_13Kernel_traitsI6__halfS2_S2_S2_fjLj6144ELj1ELj1ELj8ELj16ENS_18Kernel_traits_baseILj6144ES2_S2_S2_S2_fjLj256EEEEELb0ELb1ELb1EEEvNS_9FwdParamsE:
        /* <DEDUP_REMOVED lines=23> */
[----:B----4-:R-:W-:Y:S02]  /*0170*/  @P2 MOV R64, R20 ;  /* 0x0000001400402202 */ /* 0x010fe40000000f00 */
[----:B------:R-:W-:-:S02]  /*0180*/  @P2 MOV R66, R21 ;  /* 0x0000001500422202 */ /* 0x000fc40000000f00 */
[----:B------:R-:W-:Y:S02]  /*0190*/  @P2 MOV R68, R22 ;  /* 0x0000001600442202 */ /* 0x000fe40000000f00 */
[----:B------:R-:W-:Y:S02]  /*01a0*/  @P2 MOV R70, R23 ;  /* 0x0000001700462202 */ /* 0x000fe40000000f00 */
[----:B------:R-:W-:Y:S02]  /*01b0*/  @P2 MOV R72, R24 ;  /* 0x0000001800482202 */ /* 0x000fe40000000f00 */
[----:B------:R-:W-:Y:S02]  /*01c0*/  @P2 MOV R74, R25 ;  /* 0x00000019004a2202 */ /* 0x000fe40000000f00 */
[----:B------:R-:W-:Y:S02]  /*01d0*/  @P2 MOV R76, R26 ;  /* 0x0000001a004c2202 */ /* 0x000fe40000000f00 */
[----:B------:R-:W-:-:S02]  /*01e0*/  @P2 MOV R78, R27 ;  /* 0x0000001b004e2202 */ /* 0x000fc40000000f00 */
[----:B------:R-:W-:Y:S02]  /*01f0*/  @P2 MOV R80, R28 ;  /* 0x0000001c00502202 */ /* 0x000fe40000000f00 */
[----:B------:R-:W-:Y:S02]  /*0200*/  @P2 MOV R82, R29 ;  /* 0x0000001d00522202 */ /* 0x000fe40000000f00 */
[----:B------:R-:W-:Y:S02]  /*0210*/  @P2 MOV R84, R30 ;  /* 0x0000001e00542202 */ /* 0x000fe40000000f00 */
        /* <DEDUP_REMOVED lines=9> */
[----:B------:R-:W-:Y:S02]  /*02b0*/  @!P2 MOV R82, R29 ;  /* 0x0000001d0052a202 */ /* 0x000fe40000000f00 */
[----:B------:R-:W-:Y:S02]  /*02c0*/  @!P2 MOV R84, R30 ;  /* 0x0000001e0054a202 */ /* 0x000fe40000000f00 */
[----:B------:R-:W-:Y:S01]  /*02d0*/  @P2 MOV R86, R31 ;  /* 0x0000001f00562202 */ /* 0x000fe20000000f00 */
[----:B0-----:R-:W-:Y:S06]  /*02e0*/  @P1 EXIT ;  /* 0x000000000000194d */ /* 0x001fec0003800000 */
[----:B------:R-:W0:Y:S01]  /*02f0*/  LDCU.U8 UR4, c[0x0][0x410] ;  /* 0x00008200ff0477ac */ /* 0x000e220008000000 */
[----:B------:R-:W-:Y:S02]  /*0300*/  @!P2 MOV R86, R31 ;  /* 0x0000001f0056a202 */ /* 0x000fe40000000f00 */
[----:B-----5:R-:W-:Y:S02]  /*0310*/  @!P2 CS2R R18, SRZ ;  /* 0x000000000012a805 */ /* 0x020fe4000001ff00 */
[----:B------:R-:W-:Y:S02]  /*0320*/  @!P2 CS2R R16, SRZ ;  /* 0x000000000010a805 */ /* 0x000fe4000001ff00 */
[----:B------:R-:W-:Y:S02]  /*0330*/  @!P2 CS2R R10, SRZ ;  /* 0x00000000000aa805 */ /* 0x000fe4000001ff00 */
[----:B------:R-:W-:Y:S02]  /*0340*/  @!P2 CS2R R8, SRZ ;  /* 0x000000000008a805 */ /* 0x000fe4000001ff00 */
[----:B------:R-:W-:-:S02]  /*0350*/  @!P2 CS2R R6, SRZ ;  /* 0x000000000006a805 */ /* 0x000fc4000001ff00 */
[----:B------:R-:W-:Y:S02]  /*0360*/  @!P2 CS2R R4, SRZ ;  /* 0x000000000004a805 */ /* 0x000fe4000001ff00 */
[----:B------:R-:W-:Y:S01]  /*0370*/  ISETP.NE.U32.AND P1, PT, R14, RZ, PT ;  /* 0x000000ff0e00720c */ /* 0x000fe20003f25070 */
[----:B------:R-:W-:Y:S01]  /*0380*/  HADD2.F32 R65, -RZ, R64.H0_H0 ;  /* 0x20000040ff417230 */ /* 0x000fe20000004100 */
[----:B------:R-:W-:Y:S01]  /*0390*/  LOP3.LUT R88, R38, 0x1f, RZ, 0xc0, !PT ;  /* 0x0000001f26587812 */ /* 0x000fe200078ec0ff */
[----:B------:R-:W-:Y:S01]  /*03a0*/  HADD2.F32 R67, -RZ, R66.H0_H0 ;  /* 0x20000042ff437230 */ /* 0x000fe20000004100 */
[C---:B------:R-:W-:Y:S01]  /*03b0*/  ISETP.NE.AND.EX P1, PT, R15.reuse, RZ, PT, P1 ;  /* 0x000000ff0f00720c */ /* 0x040fe20003f25310 */
[----:B------:R-:W-:Y:S01]  /*03c0*/  HADD2.F32 R69, -RZ, R68.H0_H0 ;  /* 0x20000044ff457230 */ /* 0x000fe20000004100 */
[----:B------:R-:W-:Y:S01]  /*03d0*/  SHF.R.U32.HI R89, RZ, 0x5, R38 ;  /* 0x00000005ff597819 */ /* 0x000fe20000011626 */
[----:B------:R-:W-:Y:S01]  /*03e0*/  HADD2.F32 R71, -RZ, R70.H0_H0 ;  /* 0x20000046ff477230 */ /* 0x000fe20000004100 */
[----:B------:R-:W-:Y:S01]  /*03f0*/  LOP3.LUT P0, RZ, R15, UR9, RZ, 0xfc, P0 ;  /* 0x000000090fff7c12 */ /* 0x000fe2000800fcff */
[----:B------:R-:W-:Y:S01]  /*0400*/  HADD2.F32 R73, -RZ, R72.H0_H0 ;  /* 0x20000048ff497230 */ /* 0x000fe20000004100 */
[----:B0-----:R-:W-:Y:S01]  /*0410*/  ISETP.NE.AND P3, PT, RZ, UR4, PT ;  /* 0x00000004ff007c0c */ /* 0x001fe2000bf65270 */
[----:B------:R-:W-:Y:S01]  /*0420*/  HADD2.F32 R75, -RZ, R74.H0_H0 ;  /* 0x2000004aff4b7230 */ /* 0x000fe20000004100 */
[----:B------:R-:W-:Y:S01]  /*0430*/  UPLOP3.LUT UP2, UPT, UPT, UPT, UPT, 0x40, 0x4 ;  /* 0x000000000004789c */ /* 0x000fe20003f4e870 */
[----:B------:R-:W-:Y:S01]  /*0440*/  HADD2.F32 R77, -RZ, R76.H0_H0 ;  /* 0x2000004cff4d7230 */ /* 0x000fe20000004100 */
[----:B------:R-:W0:Y:S01]  /*0450*/  LDCU UR8, c[0x0][0x388] ;  /* 0x00007100ff0877ac */ /* 0x000e220008000800 */
[----:B------:R-:W-:-:S02]  /*0460*/  HADD2.F32 R79, -RZ, R78.H0_H0 ;  /* 0x2000004eff4f7230 */ /* 0x000fc40000004100 */
[----:B------:R-:W-:Y:S01]  /*0470*/  HADD2.F32 R81, -RZ, R80.H0_H0 ;  /* 0x20000050ff517230 */ /* 0x000fe20000004100 */
[----:B------:R-:W1:Y:S01]  /*0480*/  LDCU UR9, c[0x0][0x400] ;  /* 0x00008000ff0977ac */ /* 0x000e620008000800 */
[----:B------:R-:W-:Y:S02]  /*0490*/  HADD2.F32 R83, -RZ, R82.H0_H0 ;  /* 0x20000052ff537230 */ /* 0x000fe40000004100 */
[----:B------:R-:W-:Y:S01]  /*04a0*/  HADD2.F32 R85, -RZ, R84.H0_H0 ;  /* 0x20000054ff557230 */ /* 0x000fe20000004100 */
[----:B------:R-:W2:Y:S01]  /*04b0*/  LDCU.64 UR10, c[0x0][0x3a0] ;  /* 0x00007400ff0a77ac */ /* 0x000ea20008000a00 */
[----:B------:R-:W-:Y:S02]  /*04c0*/  HADD2.F32 R87, -RZ, R86.H0_H0 ;  /* 0x20000056ff577230 */ /* 0x000fe40000004100 */
[--C-:B------:R-:W-:Y:S01]  /*04d0*/  HADD2.F32 R40, -RZ, R19.reuse.H0_H0 ;  /* 0x20000013ff287230 */ /* 0x100fe20000004100 */
[----:B------:R-:W3:Y:S01]  /*04e0*/  LDCU.64 UR12, c[0x0][0x398] ;  /* 0x00007300ff0c77ac */ /* 0x000ee20008000a00 */
[----:B------:R-:W-:-:S02]  /*04f0*/  HADD2.F32 R41, -RZ, R19.H1_H1 ;  /* 0x30000013ff297230 */ /* 0x000fc40000004100 */
[--C-:B------:R-:W-:Y:S02]  /*0500*/  HADD2.F32 R42, -RZ, R18.reuse.H0_H0 ;  /* 0x20000012ff2a7230 */ /* 0x100fe40000004100 */
[----:B------:R-:W-:Y:S02]  /*0510*/  HADD2.F32 R43, -RZ, R18.H1_H1 ;  /* 0x30000012ff2b7230 */ /* 0x000fe40000004100 */
[--C-:B------:R-:W-:Y:S02]  /*0520*/  HADD2.F32 R44, -RZ, R17.reuse.H0_H0 ;  /* 0x20000011ff2c7230 */ /* 0x100fe40000004100 */
[----:B------:R-:W-:Y:S02]  /*0530*/  HADD2.F32 R45, -RZ, R17.H1_H1 ;  /* 0x30000011ff2d7230 */ /* 0x000fe40000004100 */
[--C-:B------:R-:W-:Y:S02]  /*0540*/  HADD2.F32 R46, -RZ, R16.reuse.H0_H0 ;  /* 0x20000010ff2e7230 */ /* 0x100fe40000004100 */
        /* <DEDUP_REMOVED lines=17> */
[----:B------:R-:W-:Y:S02]  /*0660*/  HADD2.F32 R64, -RZ, R64.H1_H1 ;  /* 0x30000040ff407230 */ /* 0x000fe40000004100 */
[----:B------:R-:W-:-:S02]  /*0670*/  HADD2.F32 R66, -RZ, R66.H1_H1 ;  /* 0x30000042ff427230 */ /* 0x000fc40000004100 */
[----:B------:R-:W-:Y:S02]  /*0680*/  HADD2.F32 R68, -RZ, R68.H1_H1 ;  /* 0x30000044ff447230 */ /* 0x000fe40000004100 */
[----:B------:R-:W-:Y:S02]  /*0690*/  HADD2.F32 R70, -RZ, R70.H1_H1 ;  /* 0x30000046ff467230 */ /* 0x000fe40000004100 */
[----:B------:R-:W-:Y:S02]  /*06a0*/  HADD2.F32 R72, -RZ, R72.H1_H1 ;  /* 0x30000048ff487230 */ /* 0x000fe40000004100 */
[----:B------:R-:W-:Y:S02]  /*06b0*/  HADD2.F32 R74, -RZ, R74.H1_H1 ;  /* 0x3000004aff4a7230 */ /* 0x000fe40000004100 */
[----:B------:R-:W-:Y:S02]  /*06c0*/  HADD2.F32 R76, -RZ, R76.H1_H1 ;  /* 0x3000004cff4c7230 */ /* 0x000fe40000004100 */
[----:B------:R-:W-:-:S02]  /*06d0*/  HADD2.F32 R78, -RZ, R78.H1_H1 ;  /* 0x3000004eff4e7230 */ /* 0x000fc40000004100 */
[----:B------:R-:W-:Y:S02]  /*06e0*/  HADD2.F32 R80, -RZ, R80.H1_H1 ;  /* 0x30000050ff507230 */ /* 0x000fe40000004100 */
[----:B------:R-:W-:Y:S02]  /*06f0*/  HADD2.F32 R82, -RZ, R82.H1_H1 ;  /* 0x30000052ff527230 */ /* 0x000fe40000004100 */
[----:B------:R-:W-:Y:S02]  /*0700*/  HADD2.F32 R84, -RZ, R84.H1_H1 ;  /* 0x30000054ff547230 */ /* 0x000fe40000004100 */
[----:B0123--:R-:W-:-:S07]  /*0710*/  HADD2.F32 R86, -RZ, R86.H1_H1 ;  /* 0x30000056ff567230 */ /* 0x00ffce0000004100 */
.L_x_1441:
        /* <DEDUP_REMOVED lines=24> */
[--C-:B0-----:R-:W-:Y:S02]  /*08a0*/  HADD2.F32 R22, -RZ, R19.reuse.H0_H0 ;  /* 0x20000013ff167230 */ /* 0x101fe40000004100 */
[----:B------:R-:W-:Y:S01]  /*08b0*/  FADD.FTZ R13, R16, R13 ;  /* 0x0000000d100d7221 */ /* 0x000fe20000010000 */
[----:B------:R-:W-:Y:S02]  /*08c0*/  HADD2.F32 R23, -RZ, R19.H1_H1 ;  /* 0x30000013ff177230 */ /* 0x000fe40000004100 */
[----:B------:R-:W-:Y:S01]  /*08d0*/  FADD.FTZ R12, R12, R15 ;  /* 0x0000000f0c0c7221 */ /* 0x000fe20000010000 */
[----:B------:R-:W-:Y:S02]  /*08e0*/  HADD2.F32 R20, -RZ, R18.H0_H0 ;  /* 0x20000012ff147230 */ /* 0x000fe40000004100 */
[----:B------:R-:W-:Y:S02]  /*08f0*/  HADD2.F32 R19, -RZ, R6.H0_H0 ;  /* 0x20000006ff137230 */ /* 0x000fe40000004100 */
[----:B------:R-:W-:-:S02]  /*0900*/  HADD2.F32 R17, -RZ, R17.H1_H1 ;  /* 0x30000011ff117230 */ /* 0x000fc40000004100 */
        /* <DEDUP_REMOVED lines=31> */
.L_x_1430:
        /* <DEDUP_REMOVED lines=29> */
.L_x_1429:
        /* <DEDUP_REMOVED lines=30> */
.L_x_1432:
        /* <DEDUP_REMOVED lines=8> */
.L_x_1431:
[----:B------:R-:W1:Y:S01]  /*0f30*/  @P2 LDC.64 R16, c[0x0][0x3a0] ;  /* 0x0000e800ff102b82 */ /* 0x000e620000000a00 */
[----:B------:R-:W-:-:S07]  /*0f40*/  IADD3 R35, PT, PT, R27, 0x100, RZ ;  /* 0x000001001b237810 */ /* 0x000fce0007ffe0ff */
[----:B0-----:R-:W0:Y:S08]  /*0f50*/  @P0 LDC.64 R20, c[0x0][0x3a8] ;  /* 0x0000ea00ff140b82 */ /* 0x001e300000000a00 */
[----:B------:R-:W2:Y:S01]  /*0f60*/  @P1 LDC.64 R22, c[0x0][0x398] ;  /* 0x0000e600ff161b82 */ /* 0x000ea20000000a00 */
[----:B-1----:R-:W-:-:S04]  /*0f70*/  @P2 IMAD.WIDE.U32 R24, R35, 0x10, R16 ;  /* 0x0000001023182825 */ /* 0x002fc800078e0010 */
[----:B------:R-:W-:-:S04]  /*0f80*/  IMAD.WIDE.U32 R16, R35, 0x10, R2 ;  /* 0x0000001023107825 */ /* 0x000fc800078e0002 */
[----:B0-----:R-:W-:-:S05]  /*0f90*/  @P0 IMAD.WIDE.U32 R20, R27, 0x10, R20 ;  /* 0x000000101b140825 */ /* 0x001fca00078e0014 */
[----:B------:R0:W-:Y:S01]  /*0fa0*/  @P0 STG.E.128 desc[UR6][R20.64], R12 ;  /* 0x0000000c14000986 */ /* 0x0001e2000c101d06 */
[----:B--2---:R-:W-:-:S03]  /*0fb0*/  @P1 IMAD.WIDE.U32 R22, R35, 0x10, R22 ;  /* 0x0000001023161825 */ /* 0x004fc600078e0016 */
[----:B------:R0:W5:Y:S04]  /*0fc0*/  @P2 LDG.E.128 R8, desc[UR6][R24.64] ;  /* 0x0000000618082981 */ /* 0x000168000c1e1d00 */
[----:B------:R0:W5:Y:S04]  /*0fd0*/  @P1 LDG.E.128 R4, desc[UR6][R22.64] ;  /* 0x0000000616041981 */ /* 0x000168000c1e1d00 */
[----:B------:R-:W5:Y:S01]  /*0fe0*/  LDG.E.128 R16, desc[UR6][R16.64] ;  /* 0x0000000610107981 */ /* 0x000f62000c1e1d00 */
        /* <DEDUP_REMOVED lines=15> */
.L_x_1434:
        /* <DEDUP_REMOVED lines=29> */
.L_x_1433:
        /* <DEDUP_REMOVED lines=32> */
.L_x_1436:
[----:B-----5:R-:W-:Y:S02]  /*14b0*/  HADD2.F32 R0, -RZ, R16.H0_H0 ;  /* 0x20000010ff007230 */ /* 0x020fe40000004100 */
[----:B------:R-:W-:Y:S02]  /*14c0*/  HADD2.F32 R13, -RZ, R4.H0_H0 ;  /* 0x20000004ff0d7230 */ /* 0x000fe40000004100 */
[----:B------:R-:W-:Y:S02]  /*14d0*/  HADD2.F32 R16, -RZ, R16.H1_H1 ;  /* 0x30000010ff107230 */ /* 0x000fe40000004100 */
[----:B------:R-:W-:Y:S02]  /*14e0*/  HADD2.F32 R12, -RZ, R17.H0_H0 ;  /* 0x20000011ff0c7230 */ /* 0x000fe40000004100 */
[----:B------:R-:W-:Y:S01]  /*14f0*/  FADD.FTZ R0, R13, R0 ;  /* 0x000000000d007221 */ /* 0x000fe20000010000 */
[----:B------:R-:W-:Y:S02]  /*1500*/  HADD2.F32 R13, -RZ, R4.H1_H1 ;  /* 0x30000004ff0d7230 */ /* 0x000fe40000004100 */
[----:B------:R-:W-:-:S02]  /*1510*/  HADD2.F32 R15, -RZ, R5.H0_H0 ;  /* 0x20000005ff0f7230 */ /* 0x000fc40000004100 */
[--C-:B------:R-:W-:Y:S02]  /*1520*/  HADD2.F32 R22, -RZ, R19.reuse.H0_H0 ;  /* 0x20000013ff167230 */ /* 0x100fe40000004100 */
        /* <DEDUP_REMOVED lines=36> */
.L_x_1435:
[----:B------:R-:W0:Y:S01]  /*1770*/  @P2 LDC.64 R16, c[0x0][0x3a0] ;  /* 0x0000e800ff102b82 */ /* 0x000e220000000a00 */
[----:B------:R-:W-:-:S07]  /*1780*/  IADD3 R93, PT, PT, R27, 0x200, RZ ;  /* 0x000002001b5d7810 */ /* 0x000fce0007ffe0ff */
[----:B------:R-:W1:Y:S08]  /*1790*/  @P0 LDC.64 R20, c[0x0][0x3a8] ;  /* 0x0000ea00ff140b82 */ /* 0x000e700000000a00 */
[----:B------:R-:W2:Y:S01]  /*17a0*/  @P1 LDC.64 R22, c[0x0][0x398] ;  /* 0x0000e600ff161b82 */ /* 0x000ea20000000a00 */
[----:B0-----:R-:W-:-:S04]  /*17b0*/  @P2 IMAD.WIDE.U32 R24, R93, 0x10, R16 ;  /* 0x000000105d182825 */ /* 0x001fc800078e0010 */
[----:B------:R-:W-:-:S04]  /*17c0*/  IMAD.WIDE.U32 R16, R93, 0x10, R2 ;  /* 0x000000105d107825 */ /* 0x000fc800078e0002 */
[----:B-1----:R-:W-:-:S05]  /*17d0*/  @P0 IMAD.WIDE.U32 R20, R35, 0x10, R20 ;  /* 0x0000001023140825 */ /* 0x002fca00078e0014 */
[----:B------:R0:W-:Y:S01]  /*17e0*/  @P0 STG.E.128 desc[UR6][R20.64], R12 ;  /* 0x0000000c14000986 */ /* 0x0001e2000c101d06 */
[----:B--2---:R-:W-:-:S03]  /*17f0*/  @P1 IMAD.WIDE.U32 R22, R93, 0x10, R22 ;  /* 0x000000105d161825 */ /* 0x004fc600078e0016 */
[----:B------:R0:W5:Y:S04]  /*1800*/  @P2 LDG.E.128 R8, desc[UR6][R24.64] ;  /* 0x0000000618082981 */ /* 0x000168000c1e1d00 */
[----:B------:R0:W5:Y:S04]  /*1810*/  @P1 LDG.E.128 R4, desc[UR6][R22.64] ;  /* 0x0000000616041981 */ /* 0x000168000c1e1d00 */
[----:B------:R-:W5:Y:S01]  /*1820*/  LDG.E.128 R16, desc[UR6][R16.64] ;  /* 0x0000000610107981 */ /* 0x000f62000c1e1d00 */
[----:B------:R-:W-:Y:S05]  /*1830*/  BRA.U UP0, `(.L_x_1437) ;  /* 0x00000001009c7547 */ /* 0x000fea000b800000 */
[----:B------:R-:W-:Y:S05]  /*1840*/  BRA.U UP1, `(.L_x_1438) ;  /* 0x0000000101247547 */ /* 0x000fea000b800000 */
[--C-:B-----5:R-:W-:Y:S02]  /*1850*/  HADD2.F32 R96, -RZ, R16.reuse.H0_H0 ;  /* 0x20000010ff607230 */ /* 0x120fe40000004100 */
[----:B------:R-:W-:Y:S02]  /*1860*/  HADD2.F32 R105, -RZ, R16.H1_H1 ;  /* 0x30000010ff697230 */ /* 0x000fe40000004100 */
[--C-:B0-----:R-:W-:Y:S02]  /*1870*/  HADD2.F32 R25, -RZ, R17.reuse.H0_H0 ;  /* 0x20000011ff197230 */ /* 0x101fe40000004100 */
[----:B------:R-:W-:Y:S02]  /*1880*/  HADD2.F32 R24, -RZ, R17.H1_H1 ;  /* 0x30000011ff187230 */ /* 0x000fe40000004100 */
[--C-:B------:R-:W-:Y:S02]  /*1890*/  HADD2.F32 R22, -RZ, R18.reuse.H0_H0 ;  /* 0x20000012ff167230 */ /* 0x100fe40000004100 */
[----:B------:R-:W-:-:S02]  /*18a0*/  HADD2.F32 R23, -RZ, R18.H1_H1 ;  /* 0x30000012ff177230 */ /* 0x000fc40000004100 */
[--C-:B------:R-:W-:Y:S02]  /*18b0*/  HADD2.F32 R20, -RZ, R19.reuse.H0_H0 ;  /* 0x20000013ff147230 */ /* 0x100fe40000004100 */
[----:B------:R-:W-:Y:S01]  /*18c0*/  HADD2.F32 R21, -RZ, R19.H1_H1 ;  /* 0x30000013ff157230 */ /* 0x000fe20000004100 */
[----:B------:R-:W-:Y:S06]  /*18d0*/  BRA `(.L_x_1439) ;  /* 0x00000004009c7947 */ /* 0x000fec0003800000 */
.L_x_1438:
[----:B-----5:R-:W-:Y:S02]  /*18e0*/  HADD2.F32 R96, -RZ, R16.H0_H0 ;  /* 0x20000010ff607230 */ /* 0x020fe40000004100 */
[----:B0-----:R-:W-:Y:S02]  /*18f0*/  HADD2.F32 R25, -RZ, R17.H0_H0 ;  /* 0x20000011ff197230 */ /* 0x001fe40000004100 */
        /* <DEDUP_REMOVED lines=27> */
.L_x_1437:
[----:B------:R-:W-:Y:S05]  /*1ab0*/  BRA.U UP1, `(.L_x_1440) ;  /* 0x0000000101747547 */ /* 0x000fea000b800000 */
        /* <DEDUP_REMOVED lines=29> */
.L_x_1440:
[----:B-----5:R-:W-:Y:S02]  /*1c90*/  HADD2.F32 R0, -RZ, R16.H0_H0 ;  /* 0x20000010ff007230 */ /* 0x020fe40000004100 */
[----:B------:R-:W-:Y:S02]  /*1ca0*/  HADD2.F32 R3, -RZ, R4.H0_H0 ;  /* 0x20000004ff037230 */ /* 0x000fe40000004100 */
[----:B------:R-:W-:Y:S02]  /*1cb0*/  HADD2.F32 R16, -RZ, R16.H1_H1 ;  /* 0x30000010ff107230 */ /* 0x000fe40000004100 */
[----:B------:R-:W-:Y:S02]  /*1cc0*/  HADD2.F32 R2, -RZ, R17.H0_H0 ;  /* 0x20000011ff027230 */ /* 0x000fe40000004100 */
[----:B------:R-:W-:Y:S01]  /*1cd0*/  FADD.FTZ R0, R3, R0 ;  /* 0x0000000003007221 */ /* 0x000fe20000010000 */
[----:B------:R-:W-:Y:S02]  /*1ce0*/  HADD2.F32 R3, -RZ, R4.H1_H1 ;  /* 0x30000004ff037230 */ /* 0x000fe40000004100 */
[----:B0-----:R-:W-:-:S02]  /*1cf0*/  HADD2.F32 R13, -RZ, R5.H0_H0 ;  /* 0x20000005ff0d7230 */ /* 0x001fc40000004100 */
[----:B------:R-:W-:Y:S02]  /*1d00*/  HADD2.F32 R14, -RZ, R18.H0_H0 ;  /* 0x20000012ff0e7230 */ /* 0x000fe40000004100 */
[----:B------:R-:W-:Y:S01]  /*1d10*/  FADD.FTZ R16, R3, R16 ;  /* 0x0000001003107221 */ /* 0x000fe20000010000 */
[----:B------:R-:W-:Y:S02]  /*1d20*/  HADD2.F32 R15, -RZ, R6.H0_H0 ;  /* 0x20000006ff0f7230 */ /* 0x000fe40000004100 */
[----:B------:R-:W-:Y:S01]  /*1d30*/  FADD.FTZ R2, R13, R2 ;  /* 0x000000020d027221 */ /* 0x000fe20000010000 */
        /* <DEDUP_REMOVED lines=33> */
.L_x_1439:
[----:B------:R-:W-:Y:S01]  /*1f50*/  FADD.FTZ R3, RZ, R29 ;  /* 0x0000001dff037221 */ /* 0x000fe20000010000 */
[----:B------:R-:W0:Y:S01]  /*1f60*/  S2UR UR5, SR_CgaCtaId ;  /* 0x00000000000579c3 */ /* 0x000e220000008800 */
        /* <DEDUP_REMOVED lines=9> */
[----:B0-----:R-:W-:-:S03]  /*2000*/  ULEA UR4, UR5, UR4, 0x18 ;  /* 0x0000000405047291 */ /* 0x001fc6000f8ec0ff */
        /* <DEDUP_REMOVED lines=79> */
[----:B0-----:R-:W-:Y:S01]  /*2500*/  FADD.FTZ R3, R0, R3 ;  /* 0x0000000300037221 */ /* 0x001fe20000010000 */
[----:B------:R-:W-:-:S04]  /*2510*/  @!P2 LEA R0, R89, UR4, 0x3 ;  /* 0x000000045900ac11 */ /* 0x000fc8000f8e18ff */
[----:B------:R-:W0:Y:S02]  /*2520*/  SHFL.BFLY PT, R16, R3, 0x2, 0x1f ;  /* 0x0c401f0003107f89 */ /* 0x000e2400000e0000 */
[----:B0-----:R-:W-:-:S05]  /*2530*/  FADD.FTZ R16, R3, R16 ;  /* 0x0000001003107221 */ /* 0x001fca0000010000 */
[----:B------:R-:W0:Y:S02]  /*2540*/  SHFL.BFLY PT, R17, R16, 0x4, 0x1f ;  /* 0x0c801f0010117f89 */ /* 0x000e2400000e0000 */
[----:B0-----:R-:W-:-:S05]  /*2550*/  FADD.FTZ R17, R16, R17 ;  /* 0x0000001110117221 */ /* 0x001fca0000010000 */
[----:B------:R-:W0:Y:S02]  /*2560*/  SHFL.BFLY PT, R18, R17, 0x8, 0x1f ;  /* 0x0d001f0011127f89 */ /* 0x000e2400000e0000 */
[----:B0-----:R-:W-:Y:S01]  /*2570*/  FADD.FTZ R30, R17, R18 ;  /* 0x00000012111e7221 */ /* 0x001fe20000010000 */
[----:B------:R-:W-:Y:S01]  /*2580*/  CS2R R16, SRZ ;  /* 0x0000000000107805 */ /* 0x000fe2000001ff00 */
[----:B------:R-:W0:Y:S03]  /*2590*/  @P0 LDC.64 R18, c[0x0][0x3a8] ;  /* 0x0000ea00ff120b82 */ /* 0x000e260000000a00 */
[----:B------:R-:W1:Y:S01]  /*25a0*/  SHFL.BFLY PT, R31, R30, 0x10, 0x1f ;  /* 0x0e001f001e1f7f89 */ /* 0x000e6200000e0000 */
[----:B0-----:R-:W-:-:S04]  /*25b0*/  @P0 IMAD.WIDE.U32 R18, R93, 0x10, R18 ;  /* 0x000000105d120825 */ /* 0x001fc800078e0012 */
[----:B-1----:R-:W-:Y:S01]  /*25c0*/  FADD.FTZ R3, R30, R31 ;  /* 0x0000001f1e037221 */ /* 0x002fe20000010000 */
[----:B------:R-:W-:Y:S01]  /*25d0*/  @!P4 LEA R31, R88, UR4, 0x3 ;  /* 0x00000004581fcc11 */ /* 0x000fe2000f8e18ff */
[----:B------:R-:W-:Y:S01]  /*25e0*/  @P0 STG.E.128 desc[UR6][R18.64], R12 ;  /* 0x0000000c12000986 */ /* 0x000fe2000c101d06 */
[----:B------:R-:W-:Y:S01]  /*25f0*/  HFMA2 R30, -RZ, RZ, 0, 0 ;  /* 0x00000000ff1e7431 */ /* 0x000fe200000001ff */
[----:B------:R-:W-:Y:S02]  /*2600*/  @!P4 MOV R30, 0x300 ;  /* 0x00000300001ec802 */ /* 0x000fe40000000f00 */
[----:B------:R0:W-:Y:S01]  /*2610*/  @!P2 STS.64 [R0], R2 ;  /* 0x000000020000a388 */ /* 0x0001e20000000a00 */
[----:B------:R-:W-:Y:S01]  /*2620*/  BAR.SYNC.DEFER_BLOCKING 0x0 ;  /* 0x0000000000007b1d */ /* 0x000fe20000010000 */
[----:B------:R-:W-:-:S05]  /*2630*/  ISETP.NE.AND P2, PT, R38, RZ, PT ;  /* 0x000000ff2600720c */ /* 0x000fca0003f45270 */
[----:B------:R-:W1:Y:S01]  /*2640*/  SHFL.DOWN PT, R103, R30, 0x4, 0x1f ;  /* 0x08801f001e677f89 */ /* 0x000e6200000e0000 */
[----:B0-----:R-:W-:-:S03]  /*2650*/  I2FP.F32.U32 R2, R30 ;  /* 0x0000001e00027245 */ /* 0x001fc60000201000 */
[----:B------:R-:W-:Y:S01]  /*2660*/  @!P4 LDS.64 R16, [R31] ;  /* 0x000000001f10c984 */ /* 0x000fe20000000a00 */
        /* <DEDUP_REMOVED lines=8> */
[----:B------:R-:W2:Y:S04]  /*26f0*/  SHFL.DOWN PT, R0, R17, 0x4, 0x1f ;  /* 0x08801f0011007f89 */ /* 0x000ea800000e0000 */
[----:B------:R-:W3:Y:S01]  /*2700*/  SHFL.DOWN PT, R103, R98, 0x1, 0x1f ;  /* 0x08201f0062677f89 */ /* 0x000ee200000e0000 */
[C---:B0-----:R-:W-:Y:S01]  /*2710*/  FMUL.FTZ R3, R107.reuse, R18 ;  /* 0x000000126b037220 */ /* 0x041fe20000410000 */
[----:B------:R-:W-:-:S03]  /*2720*/  FADD.FTZ R107, -R107, R16 ;  /* 0x000000106b6b7221 */ /* 0x000fc60000010100 */
[----:B------:R-:W-:Y:S01]  /*2730*/  FFMA.FTZ R3, R2, R16, R3 ;  /* 0x0000001002037223 */ /* 0x000fe20000010003 */
[----:B------:R-:W-:Y:S01]  /*2740*/  FMUL.FTZ R107, R107, R107 ;  /* 0x0000006b6b6b7220 */ /* 0x000fe20000410000 */
[----:B--2---:R-:W-:Y:S02]  /*2750*/  FADD.FTZ R17, R0, R17 ;  /* 0x0000001100117221 */ /* 0x004fe40000010000 */
[----:B-1----:R-:W-:Y:S01]  /*2760*/  FMUL.FTZ R3, R102, R3 ;  /* 0x0000000366037220 */ /* 0x002fe20000410000 */
[----:B------:R-:W-:Y:S01]  /*2770*/  FMUL.FTZ R107, R107, R2 ;  /* 0x000000026b6b7220 */ /* 0x000fe20000410000 */
[----:B------:R-:W-:Y:S02]  /*2780*/  I2FP.F32.S32 R2, R98 ;  /* 0x0000006200027245 */ /* 0x000fe40000201400 */
[-C--:B---3--:R-:W-:Y:S01]  /*2790*/  IADD3 R98, PT, PT, R98, R103.reuse, RZ ;  /* 0x0000006762627210 */ /* 0x088fe20007ffe0ff */
[----:B------:R-:W0:Y:S01]  /*27a0*/  SHFL.DOWN PT, R16, R3, 0x2, 0x1f ;  /* 0x08401f0003107f89 */ /* 0x000e2200000e0000 */
[----:B------:R-:W-:Y:S01]  /*27b0*/  FMUL.FTZ R107, R107, R18 ;  /* 0x000000126b6b7220 */ /* 0x000fe20000410000 */
[----:B------:R-:W-:Y:S01]  /*27c0*/  I2FP.F32.S32 R103, R103 ;  /* 0x0000006700677245 */ /* 0x000fe20000201400 */
[----:B------:R-:W1:Y:S01]  /*27d0*/  MUFU.RCP R18, R2 ;  /* 0x0000000200127308 */ /* 0x000e620000001000 */
[----:B------:R-:W-:Y:S01]  /*27e0*/  I2FP.F32.S32 R98, R98 ;  /* 0x0000006200627245 */ /* 0x000fe20000201400 */
[----:B------:R-:W-:-:S05]  /*27f0*/  FFMA.FTZ R17, R102, R107, R17 ;  /* 0x0000006b66117223 */ /* 0x000fca0000010011 */
[----:B------:R-:W2:Y:S01]  /*2800*/  SHFL.DOWN PT, R0, R17, 0x2, 0x1f ;  /* 0x08401f0011007f89 */ /* 0x000ea200000e0000 */
[----:B------:R-:W3:Y:S01]  /*2810*/  MUFU.RCP R98, R98 ;  /* 0x0000006200627308 */ /* 0x000ee20000001000 */
[----:B0-----:R-:W-:Y:S01]  /*2820*/  FMUL.FTZ R31, R16, R19 ;  /* 0x00000013101f7220 */ /* 0x001fe20000410000 */
[----:B------:R-:W-:-:S03]  /*2830*/  FADD.FTZ R16, R3, -R16 ;  /* 0x8000001003107221 */ /* 0x000fc60000010000 */
[----:B------:R-:W-:Y:S01]  /*2840*/  FFMA.FTZ R31, R100, R3, R31 ;  /* 0x00000003641f7223 */ /* 0x000fe2000001001f */
[----:B------:R-:W-:-:S03]  /*2850*/  FMUL.FTZ R3, R16, R16 ;  /* 0x0000001010037220 */ /* 0x000fc60000410000 */
[----:B-1----:R-:W-:Y:S01]  /*2860*/  FMUL.FTZ R31, R18, R31 ;  /* 0x0000001f121f7220 */ /* 0x002fe20000410000 */
[----:B------:R-:W-:Y:S01]  /*2870*/  FMUL.FTZ R100, R100, R3 ;  /* 0x0000000364647220 */ /* 0x000fe20000410000 */
[----:B--2---:R-:W-:-:S03]  /*2880*/  FADD.FTZ R3, R17, R0 ;  /* 0x0000000011037221 */ /* 0x004fc60000010000 */
[----:B------:R-:W0:Y:S01]  /*2890*/  SHFL.DOWN PT, R16, R31, 0x1, 0x1f ;  /* 0x08201f001f107f89 */ /* 0x000e2200000e0000 */
[----:B------:R-:W-:-:S04]  /*28a0*/  FMUL.FTZ R100, R100, R19 ;  /* 0x0000001364647220 */ /* 0x000fc80000410000 */
[----:B------:R-:W-:-:S05]  /*28b0*/  FFMA.FTZ R3, R18, R100, R3 ;  /* 0x0000006412037223 */ /* 0x000fca0000010003 */
[----:B------:R-:W1:Y:S01]  /*28c0*/  SHFL.DOWN PT, R0, R3, 0x1, 0x1f ;  /* 0x08201f0003007f89 */ /* 0x000e6200000e0000 */
[----:B0-----:R-:W-:Y:S01]  /*28d0*/  FADD.FTZ R17, R31, -R16 ;  /* 0x800000101f117221 */ /* 0x001fe20000010000 */
[----:B------:R-:W-:Y:S02]  /*28e0*/  FMUL.FTZ R19, R16, R103 ;  /* 0x0000006710137220 */ /* 0x000fe40000410000 */
[----:B------:R-:W0:Y:S01]  /*28f0*/  LDC R16, c[0x0][0x448] ;  /* 0x00011200ff107b82 */ /* 0x000e220000000800 */
[----:B------:R-:W-:Y:S01]  /*2900*/  FMUL.FTZ R17, R17, R17 ;  /* 0x0000001111117220 */ /* 0x000fe20000410000 */
[----:B------:R-:W-:-:S03]  /*2910*/  FFMA.FTZ R19, R2, R31, R19 ;  /* 0x0000001f02137223 */ /* 0x000fc60000010013 */
[----:B------:R-:W-:Y:S01]  /*2920*/  FMUL.FTZ R2, R2, R17 ;  /* 0x0000001102027220 */ /* 0x000fe20000410000 */
[----:B---3--:R-:W-:Y:S01]  /*2930*/  FMUL.FTZ R19, R98, R19 ;  /* 0x0000001362137220 */ /* 0x008fe20000410000 */
[----:B-1----:R-:W-:Y:S02]  /*2940*/  FADD.FTZ R17, R3, R0 ;  /* 0x0000000003117221 */ /* 0x002fe40000010000 */
        /* <DEDUP_REMOVED lines=36> */
[C---:B------:R-:W-:Y:S01]  /*2b90*/  FMUL.FTZ R17, R91.reuse, R16 ;  /* 0x000000105b117220 */ /* 0x040fe20000410000 */
[C---:B------:R-:W-:Y:S01]  /*2ba0*/  FMUL.FTZ R18, R91.reuse, R18 ;  /* 0x000000125b127220 */ /* 0x040fe20000410000 */
[----:B------:R-:W-:Y:S01]  /*2bb0*/  FMUL.FTZ R19, R91, R110 ;  /* 0x0000006e5b137220 */ /* 0x000fe20000410000 */
[----:B------:R-:W-:Y:S01]  /*2bc0*/  FFMA.FTZ R23, R21, R69, R58 ;  /* 0x0000004515177223 */ /* 0x000fe2000001003a */
[----:B------:R-:W-:Y:S01]  /*2bd0*/  FFMA.FTZ R16, R17, R65, R62 ;  /* 0x0000004111107223 */ /* 0x000fe2000001003e */
[----:B------:R-:W-:Y:S01]  /*2be0*/  FFMA.FTZ R21, R18, R64, R63 ;  /* 0x0000004012157223 */ /* 0x000fe2000001003f */
[C---:B------:R-:W-:Y:S01]  /*2bf0*/  FMUL.FTZ R25, R91.reuse, R118 ;  /* 0x000000765b197220 */ /* 0x040fe20000410000 */
[C---:B------:R-:W-:Y:S01]  /*2c00*/  FMUL.FTZ R34, R91.reuse, R34 ;  /* 0x000000225b227220 */ /* 0x040fe20000410000 */
[C---:B------:R-:W-:Y:S01]  /*2c10*/  FMUL.FTZ R116, R91.reuse, R116 ;  /* 0x000000745b747220 */ /* 0x040fe20000410000 */
[----:B------:R-:W-:Y:S01]  /*2c20*/  FMUL.FTZ R33, R91, R100 ;  /* 0x000000645b217220 */ /* 0x000fe20000410000 */
[----:B------:R-:W-:Y:S01]  /*2c30*/  FFMA.FTZ R17, R19, R67, R60 ;  /* 0x0000004313117223 */ /* 0x000fe2000001003c */
[----:B------:R-:W-:Y:S01]  /*2c40*/  F2FP.F16.F32.PACK_AB R16, R21, R16 ;  /* 0x000000101510723e */ /* 0x000fe200000000ff */
[----:B------:R-:W-:Y:S01]  /*2c50*/  FMUL.FTZ R102, R91, R102 ;  /* 0x000000665b667220 */ /* 0x000fe20000410000 */
[----:B------:R-:W-:Y:S01]  /*2c60*/  FFMA.FTZ R19, R25, R71, R56 ;  /* 0x0000004719137223 */ /* 0x000fe20000010038 */
[----:B------:R-:W-:Y:S01]  /*2c70*/  FFMA.FTZ R34, R34, R70, R57 ;  /* 0x0000004622227223 */ /* 0x000fe20000010039 */
[C---:B------:R-:W-:Y:S01]  /*2c80*/  FMUL.FTZ R21, R91.reuse, R0 ;  /* 0x000000005b157220 */ /* 0x040fe20000410000 */
[----:B------:R-:W-:Y:S01]  /*2c90*/  FMUL.FTZ R0, R91, R22 ;  /* 0x000000165b007220 */ /* 0x000fe20000410000 */
[----:B------:R-:W-:Y:S01]  /*2ca0*/  FFMA.FTZ R116, R116, R68, R59 ;  /* 0x0000004474747223 */ /* 0x000fe2000001003b */
[----:B------:R-:W-:Y:S01]  /*2cb0*/  FFMA.FTZ R22, R33, R77, R42 ;  /* 0x0000004d21167223 */ /* 0x000fe2000001002a */
[----:B------:R-:W-:Y:S01]  /*2cc0*/  FFMA.FTZ R33, R102, R76, R43 ;  /* 0x0000004c66217223 */ /* 0x000fe2000001002b */
[--C-:B0-----:R-:W-:Y:S01]  /*2cd0*/  IMAD.WIDE.U32 R28, R35, 0x10, R30.reuse ;  /* 0x00000010231c7825 */ /* 0x101fe200078e001e */
[----:B------:R-:W-:Y:S01]  /*2ce0*/  F2FP.F16.F32.PACK_AB R19, R34, R19 ;  /* 0x000000132213723e */ /* 0x000fe200000000ff */
[----:B------:R-:W0:Y:S01]  /*2cf0*/  @!P2 LDC.64 R24, c[0x0][0x3c8] ;  /* 0x0000f200ff18ab82 */ /* 0x000e220000000a00 */
[----:B------:R-:W-:Y:S01]  /*2d00*/  F2FP.F16.F32.PACK_AB R18, R116, R23 ;  /* 0x000000177412723e */ /* 0x000fe200000000ff */
[----:B------:R-:W-:Y:S01]  /*2d10*/  FMUL.FTZ R23, R91, R32 ;  /* 0x000000205b177220 */ /* 0x000fe20000410000 */
[----:B------:R-:W-:Y:S01]  /*2d20*/  F2FP.F16.F32.PACK_AB R22, R33, R22 ;  /* 0x000000162116723e */ /* 0x000fe200000000ff */
[----:B------:R-:W-:-:S04]  /*2d30*/  IMAD.WIDE.U32 R2, R27, 0x10, R30 ;  /* 0x000000101b027825 */ /* 0x000fc800078e001e */
[C---:B------:R-:W-:Y:S01]  /*2d40*/  FMUL.FTZ R90, R91.reuse, R90 ;  /* 0x0000005a5b5a7220 */ /* 0x040fe20000410000 */
[----:B------:R-:W-:Y:S01]  /*2d50*/  FMUL.FTZ R37, R91, R106 ;  /* 0x0000006a5b257220 */ /* 0x000fe20000410000 */
[----:B------:R-:W-:Y:S01]  /*2d60*/  FFMA.FTZ R0, R0, R86, R49 ;  /* 0x0000005600007223 */ /* 0x000fe20000010031 */
[----:B------:R-:W1:Y:S01]  /*2d70*/  @!P2 LDC.64 R34, c[0x0][0x3c0] ;  /* 0x0000f000ff22ab82 */ /* 0x000e620000000a00 */
[----:B------:R-:W-:-:S04]  /*2d80*/  IMAD.WIDE.U32 R30, R93, 0x10, R30 ;  /* 0x000000105d1e7825 */ /* 0x000fc800078e001e */
[----:B------:R-:W-:Y:S01]  /*2d90*/  FMUL.FTZ R93, R91, R20 ;  /* 0x000000145b5d7220 */ /* 0x000fe20000410000 */
[----:B------:R-:W-:Y:S01]  /*2da0*/  FFMA.FTZ R20, R21, R73, R46 ;  /* 0x0000004915147223 */ /* 0x000fe2000001002e */
[----:B------:R-:W-:Y:S01]  /*2db0*/  FFMA.FTZ R27, R90, R72, R47 ;  /* 0x000000485a1b7223 */ /* 0x000fe2000001002f */
[----:B------:R-:W-:Y:S01]  /*2dc0*/  FFMA.FTZ R21, R23, R75, R44 ;  /* 0x0000004b17157223 */ /* 0x000fe2000001002c */
[----:B------:R-:W-:Y:S01]  /*2dd0*/  FFMA.FTZ R93, R93, R87, R48 ;  /* 0x000000575d5d7223 */ /* 0x000fe20000010030 */
[----:B------:R-:W-:Y:S01]  /*2de0*/  FFMA.FTZ R23, R37, R79, R40 ;  /* 0x0000004f25177223 */ /* 0x000fe20000010028 */
[----:B------:R-:W2:Y:S01]  /*2df0*/  LDC.64 R32, c[0x0][0x380] ;  /* 0x0000e000ff207b82 */ /* 0x000ea20000000a00 */
[----:B------:R-:W-:Y:S01]  /*2e00*/  FMUL.FTZ R37, R91, R96 ;  /* 0x000000605b257220 */ /* 0x000fe20000410000 */
[----:B------:R-:W-:Y:S01]  /*2e10*/  F2FP.F16.F32.PACK_AB R20, R27, R20 ;  /* 0x000000141b14723e */ /* 0x000fe200000000ff */
[C---:B------:R-:W-:Y:S01]  /*2e20*/  FMUL.FTZ R112, R91.reuse, R112 ;  /* 0x000000705b707220 */ /* 0x040fe20000410000 */
[----:B------:R-:W-:Y:S01]  /*2e30*/  F2FP.F16.F32.PACK_AB R27, R0, R93 ;  /* 0x0000005d001b723e */ /* 0x000fe200000000ff */
[----:B------:R-:W-:Y:S01]  /*2e40*/  FMUL.FTZ R93, R91, R36 ;  /* 0x000000245b5d7220 */ /* 0x000fe20000410000 */
[----:B------:R-:W-:Y:S01]  /*2e50*/  FFMA.FTZ R0, R37, R81, R54 ;  /* 0x0000005125007223 */ /* 0x000fe20000010036 */
[----:B------:R-:W-:Y:S01]  /*2e60*/  FMUL.FTZ R98, R91, R98 ;  /* 0x000000625b627220 */ /* 0x000fe20000410000 */
[----:B0-----:R-:W-:-:S04]  /*2e70*/  @!P2 IMAD.WIDE R36, R39, 0x4, R24 ;  /* 0x000000042724a825 */ /* 0x001fc800078e0218 */
[C---:B------:R-:W-:Y:S01]  /*2e80*/  FMUL.FTZ R108, R91.reuse, R108 ;  /* 0x0000006c5b6c7220 */ /* 0x040fe20000410000 */
[C---:B------:R-:W-:Y:S01]  /*2e90*/  FMUL.FTZ R95, R91.reuse, R94 ;  /* 0x0000005e5b5f7220 */ /* 0x040fe20000410000 */
[C---:B------:R-:W-:Y:S01]  /*2ea0*/  FMUL.FTZ R26, R91.reuse, R26 ;  /* 0x0000001a5b1a7220 */ /* 0x040fe20000410000 */
[C---:B------:R-:W-:Y:S01]  /*2eb0*/  FMUL.FTZ R92, R91.reuse, R92 ;  /* 0x0000005c5b5c7220 */ /* 0x040fe20000410000 */
[----:B------:R-:W-:Y:S01]  /*2ec0*/  FMUL.FTZ R104, R91, R104 ;  /* 0x000000685b687220 */ /* 0x000fe20000410000 */
[----:B------:R-:W-:Y:S01]  /*2ed0*/  FFMA.FTZ R112, R112, R66, R61 ;  /* 0x0000004270707223 */ /* 0x000fe2000001003d */
[----:B------:R-:W-:Y:S01]  /*2ee0*/  FFMA.FTZ R108, R108, R78, R41 ;  /* 0x0000004e6c6c7223 */ /* 0x000fe20000010029 */
[----:B-1----:R-:W-:-:S04]  /*2ef0*/  @!P2 IMAD.WIDE R34, R39, 0x4, R34 ;  /* 0x000000042722a825 */ /* 0x002fc800078e0222 */
[----:B------:R-:W-:Y:S01]  /*2f00*/  FFMA.FTZ R98, R98, R74, R45 ;  /* 0x0000004a62627223 */ /* 0x000fe2000001002d */
[----:B------:R-:W-:Y:S01]  /*2f10*/  FFMA.FTZ R90, R93, R83, R52 ;  /* 0x000000535d5a7223 */ /* 0x000fe20000010034 */
[----:B------:R-:W-:Y:S01]  /*2f20*/  FFMA.FTZ R94, R95, R85, R50 ;  /* 0x000000555f5e7223 */ /* 0x000fe20000010032 */
[----:B------:R-:W-:Y:S01]  /*2f30*/  FFMA.FTZ R97, R104, R84, R51 ;  /* 0x0000005468617223 */ /* 0x000fe20000010033 */
[----:B------:R0:W-:Y:S01]  /*2f40*/  @!P2 STG.E desc[UR6][R34.64], R103 ;  /* 0x000000672200a986 */ /* 0x0001e2000c101906 */
[----:B------:R-:W-:Y:S01]  /*2f50*/  FFMA.FTZ R95, R92, R82, R53 ;  /* 0x000000525c5f7223 */ /* 0x000fe20000010035 */
[----:B------:R-:W-:Y:S01]  /*2f60*/  FFMA.FTZ R93, R26, R80, R55 ;  /* 0x000000501a5d7223 */ /* 0x000fe20000010037 */
[----:B--2---:R-:W-:Y:S01]  /*2f70*/  IADD3 R39, PT, PT, R39, R32, RZ ;  /* 0x0000002027277210 */ /* 0x004fe20007ffe0ff */
[----:B------:R0:W-:Y:S01]  /*2f80*/  @!P2 STG.E desc[UR6][R36.64], R91 ;  /* 0x0000005b2400a986 */ /* 0x0001e2000c101906 */
[----:B------:R-:W-:Y:S02]  /*2f90*/  F2FP.F16.F32.PACK_AB R17, R112, R17 ;  /* 0x000000117011723e */ /* 0x000fe400000000ff */
[----:B------:R-:W-:-:S02]  /*2fa0*/  ISETP.GE.AND P2, PT, R39, R33, PT ;  /* 0x000000212700720c */ /* 0x000fc40003f46270 */
[----:B------:R-:W-:Y:S01]  /*2fb0*/  F2FP.F16.F32.PACK_AB R23, R108, R23 ;  /* 0x000000176c17723e */ /* 0x000fe200000000ff */
[----:B------:R0:W-:Y:S01]  /*2fc0*/  STG.E.128 desc[UR6][R2.64], R16 ;  /* 0x0000001002007986 */ /* 0x0001e2000c101d06 */
[----:B------:R-:W-:Y:S02]  /*2fd0*/  F2FP.F16.F32.PACK_AB R21, R98, R21 ;  /* 0x000000156215723e */ /* 0x000fe400000000ff */
[----:B------:R-:W-:Y:S02]  /*2fe0*/  F2FP.F16.F32.PACK_AB R26, R97, R94 ;  /* 0x0000005e611a723e */ /* 0x000fe400000000ff */
[----:B------:R-:W-:Y:S01]  /*2ff0*/  F2FP.F16.F32.PACK_AB R25, R95, R90 ;  /* 0x0000005a5f19723e */ /* 0x000fe200000000ff */
[----:B------:R0:W-:Y:S01]  /*3000*/  STG.E.128 desc[UR6][R28.64], R20 ;  /* 0x000000141c007986 */ /* 0x0001e2000c101d06 */
[----:B------:R-:W-:-:S05]  /*3010*/  F2FP.F16.F32.PACK_AB R24, R93, R0 ;  /* 0x000000005d18723e */ /* 0x000fca00000000ff */
[----:B------:R0:W-:Y:S01]  /*3020*/  STG.E.128 desc[UR6][R30.64], R24 ;  /* 0x000000181e007986 */ /* 0x0001e2000c101d06 */
[----:B------:R-:W-:Y:S05]  /*3030*/  @!P2 BRA `(.L_x_1441) ;  /* 0xffffffd400b8a947 */ /* 0x000fea000383ffff */
[----:B------:R-:W-:Y:S05]  /*3040*/  EXIT ;  /* 0x000000000000794d */ /* 0x000fea0003800000 */
.L_x_1442:
        /* <DEDUP_REMOVED lines=11> */
.L_x_13675:


//--------------------- .text._ZN10layer_norm31ln_parallel_residual_fwd_kernelINS_13Kernel_traitsI6__halfS2_S2_S2_fjLj6144ELj1ELj1ELj8ELj16ENS_18Kernel_traits_baseILj6144ES2_S2_S2_S2_fjLj256EEEEELb1ELb0ELb0EEEvNS_9FwdParamsE --------------------------
	.section	.text._ZN10layer_norm31ln_parallel_residual_fwd_kernelINS_13Kernel_traitsI6__halfS2_S2_S2_fjLj6144ELj1ELj1ELj8ELj16ENS_18Kernel_traits_baseILj6144ES2_S2_S2_S2_fjLj256EEEEELb1ELb0ELb0EEEvNS_9FwdParamsE,"ax",@progbits
	.align	128
        .global         _ZN10layer_norm31ln_parallel_residual_fwd_kernelINS_13Kernel_traitsI6__halfS2_S2_S2_fjLj6144ELj1ELj1ELj8ELj16ENS_18Kernel_traits_baseILj6144ES2_S2_S2_S2_fjLj256EEEEELb1ELb0ELb0EEEvNS_9FwdParamsE
        .type           _ZN10layer_norm31ln_parallel_residual_fwd_kernelINS_13Kernel_traitsI6__halfS2_S2_S2_fjLj6144ELj1ELj1ELj8ELj16ENS_18Kernel_traits_baseILj6144ES2_S2_S2_S2_fjLj256EEEEELb1ELb0ELb0EEEvNS_9FwdParamsE,@function
        .size           _ZN10layer_norm31ln_parallel_residual_fwd_kernelINS_13Kernel_traitsI6__halfS2_S2_S2_fjLj6144ELj1ELj1ELj8ELj16ENS_18Kernel_traits_baseILj6144ES2_S2_S2_S2_fjLj256EEEEELb1ELb0ELb0EEEvNS_9FwdParamsE,(.L_x_13676 - _ZN10layer_norm31ln_parallel_residual_fwd_kernelINS_13Kernel_traitsI6__halfS2_S2_S2_fjLj6144ELj1ELj1ELj8ELj16ENS_18Kernel_traits_baseILj6144ES2_S2_S2_S2_fjLj256EEEEELb1ELb0ELb0EEEvNS_9FwdParamsE)
        .other          _ZN10layer_norm31ln_parallel_residual_fwd_kernelINS_13Kernel_traitsI6__halfS2_S2_S2_fjLj6144ELj1ELj1ELj8ELj16ENS_18Kernel_traits_baseILj6144ES2_S2_S2_S2_fjLj256EEEEELb1ELb0ELb0EEEvNS_9FwdParamsE,@"STO_CUDA_ENTRY STV_DEFAULT"
_ZN10layer_norm31ln_parallel_residual_fwd_kernelINS_13Kernel_traitsI6__halfS2_S2_S2_fjLj6144ELj1ELj1ELj8ELj16ENS_18Kernel_traits_baseILj6144ES2_S2_S2_S2_fjLj256EEEEELb1ELb0ELb0EEEvNS_9FwdParamsE:
.text._ZN10layer_norm31ln_parallel_residual_fwd_kernelINS_13Kernel_traitsI6__halfS2_S2_S2_fjLj6144ELj1ELj1ELj8ELj16ENS_18Kernel_traits_baseILj6144ES2_S2_S2_S2_fjLj256EEEEELb1ELb0ELb0EEEvNS_9FwdParamsE:
[----:B------:R-:W-:Y:S01]  /*0000*/  LDC R1, c[0x0][0x37c] ;  /* 0x0000df00ff017b82 */ /* 0x000fe20000000800 */
[----:B------:R-:W0:Y:S07]  /*0010*/  LDCU.U8 UR4, c[0x0][0x464] ;  /* 0x00008c80ff0477ac */ /* 0x000e2e0008000000 */
[----:B------:R-:W1:Y:S01]  /*0020*/  LDC R8, c[0x0][0x458] ;  /* 0x00011600ff087b82 */ /* 0x000e620000000800 */
[----:B------:R-:W2:Y:S01]  /*0030*/  LDCU.64 UR10, c[0x0][0x450] ;  /* 0x00008a00ff0a77ac */ /* 0x000ea20008000a00 */
[----:B------:R-:W3:Y:S06]  /*0040*/  LDCU.64 UR8, c[0x0][0x358] ;  /* 0x00006b00ff0877ac */ /* 0x000eec0008000a00 */
[----:B------:R-:W4:Y:S01]  /*0050*/  LDC R9, c[0x0][0x45c] ;  /* 0x00011700ff097b82 */ /* 0x000f220000000800 */
[----:B------:R-:W5:Y:S07]  /*0060*/  S2R R111, SR_TID.X ;  /* 0x00000000006f7919 */ /* 0x000f6e0000002100 */
[----:B------:R-:W5:Y:S01]  /*0070*/  LDC R0, c[0x0][0x388] ;  /* 0x0000e200ff007b82 */ /* 0x000f620000000800 */
[----:B0-----:R-:W-:Y:S01]  /*0080*/  ISETP.NE.AND P0, PT, RZ, UR4, PT ;  /* 0x00000004ff007c0c */ /* 0x001fe2000bf05270 */
[----:B------:R-:W0:Y:S01]  /*0090*/  LDCU.64 UR4, c[0x0][0x438] ;  /* 0x00008700ff0477ac */ /* 0x000e220008000a00 */
[----:B--2---:R-:W-:-:S02]  /*00a0*/  IMAD.U32 R4, RZ, RZ, UR10 ;  /* 0x0000000aff047e24 */ /* 0x004fc4000f8e00ff */
[----:B------:R-:W-:-:S09]  /*00b0*/  IMAD.U32 R5, RZ, RZ, UR11 ;  /* 0x0000000bff057e24 */ /* 0x000fd2000f8e00ff */
[----:B-1----:R-:W-:Y:S01]  /*00c0*/  @P0 MOV R6, R8 ;  /* 0x0000000800060202 */ /* 0x002fe20000000f00 */
[----:B---3--:R-:W2:Y:S01]  /*00d0*/  @P0 LDG.E.64 R4, desc[UR8][R4.64] ;  /* 0x0000000804040981 */ /* 0x008ea2000c1e1b00 */
[----:B----4-:R-:W-:Y:S01]  /*00e0*/  @P0 IMAD.MOV.U32 R7, RZ, RZ, R9 ;  /* 0x000000ffff070224 */ /* 0x010fe200078e0009 */
[----:B------:R-:W1:Y:S05]  /*00f0*/  @P0 LDC R3, c[0x0][0x460] ;  /* 0x00011800ff030b82 */ /* 0x000e6a0000000800 */
[----:B------:R-:W1:Y:S01]  /*0100*/  @P0 LDG.E.64 R6, desc[UR8][R6.64] ;  /* 0x0000000806060981 */ /* 0x000e62000c1e1b00 */
[----:B0-----:R-:W-:Y:S01]  /*0110*/  UISETP.NE.U32.AND UP0, UPT, UR4, URZ, UPT ;  /* 0x000000ff0400728c */ /* 0x001fe2000bf05070 */
[----:B-----5:R-:W-:-:S03]  /*0120*/  IMAD.MOV.U32 R2, RZ, RZ, R111 ;  /* 0x000000ffff027224 */ /* 0x020fc600078e006f */
[----:B------:R-:W-:Y:S01]  /*0130*/  UISETP.NE.AND.EX UP0, UPT, UR5, URZ, UPT, UP0 ;  /* 0x000000ff0500728c */ /* 0x000fe2000bf05300 */
[----:B------:R-:W-:Y:S01]  /*0140*/  BSSY.RECONVERGENT B0, `(.L_x_1443) ;  /* 0x00000c8000007945 */ /* 0x000fe20003800200 */
[----:B--2---:R-:W-:Y:S02]  /*0150*/  @P0 R2UR UR10, R4 ;  /* 0x00000000040a02ca */ /* 0x004fe400000e0000 */
[----:B------:R-:W-:Y:S02]  /*0160*/  @P0 R2UR UR11, R5 ;  /* 0x00000000050b02ca */ /* 0x000fe400000e0000 */
[----:B-1----:R-:W-:Y:S02]  /*0170*/  @P0 IADD3 R8, P1, PT, R6, R3, RZ ;  /* 0x0000000306080210 */ /* 0x002fe40007f3e0ff */
[----:B------:R-:W-:Y:S02]  /*0180*/  SHF.R.S32.HI R3, RZ, 0x1f, R0 ;  /* 0x0000001fff037819 */ /* 0x000fe40000011400 */
[----:B------:R-:W-:-:S02]  /*0190*/  @P0 IADD3.X R9, PT, PT, RZ, R7, RZ, P1, !PT ;  /* 0x00000007ff090210 */ /* 0x000fc40000ffe4ff */
[----:B------:R-:W-:Y:S02]  /*01a0*/  LEA.HI R3, R3, R0, RZ, 0x3 ;  /* 0x0000000003037211 */ /* 0x000fe400078f18ff */
[----:B------:R-:W-:Y:S02]  /*01b0*/  LOP3.LUT R0, R2, 0xff, RZ, 0x3c, !PT ;  /* 0x000000ff02007812 */ /* 0x000fe400078e3cff */
[--C-:B------:R-:W-:Y:S02]  /*01c0*/  SHF.R.U64 R87, R8, 0x2, R9.reuse ;  /* 0x0000000208577819 */ /* 0x100fe40000001209 */
[----:B------:R-:W-:Y:S02]  /*01d0*/  LEA.HI.SX32 R0, R3, R0, 0x1d ;  /* 0x0000000003007211 */ /* 0x000fe400078feaff */
        /* <DEDUP_REMOVED lines=12> */
[----:B0-----:R-:W-:Y:S01]  /*02a0*/  @P2 IMAD.WIDE.U32 R4, R2, 0x10, R4 ;  /* 0x0000001002042825 */ /* 0x001fe200078e0004 */
[----:B------:R-:W-:-:S02]  /*02b0*/  ISETP.GE.U32.AND P1, PT, R0, 0x300, PT ;  /* 0x000003000000780c */ /* 0x000fc40003f26070 */
[----:B------:R-:W-:Y:S02]  /*02c0*/  CS2R R44, SRZ ;  /* 0x00000000002c7805 */ /* 0x000fe4000001ff00 */
[----:B------:R-:W-:Y:S01]  /*02d0*/  P2R R88, PR, RZ, 0x4 ;  /* 0x00000004ff587803 */ /* 0x000fe20000000000 */
        /* <DEDUP_REMOVED lines=38> */
.L_x_1445:
[C---:B------:R-:W-:Y:S01]  /*0540*/  ISETP.GE.U32.AND P2, PT, R0.reuse, 0x100, PT ;  /* 0x000001000000780c */ /* 0x040fe20003f46070 */
[----:B------:R-:W0:Y:S01]  /*0550*/  LDC.64 R6, c[0x0][0x3d0] ;  /* 0x0000f400ff067b82 */ /* 0x000e220000000a00 */
[----:B------:R-:W-:-:S07]  /*0560*/  ISETP.GE.U32.AND P0, PT, R0, 0x200, PT ;  /* 0x000002000000780c */ /* 0x000fce0003f06070 */
        /* <DEDUP_REMOVED lines=28> */
[----:B0-----:R-:W0:Y:S08]  /*0730*/  LDC.64 R48, c[0x0][0x3d0] ;  /* 0x0000f400ff307b82 */ /* 0x001e300000000a00 */
        /* <DEDUP_REMOVED lines=15> */
.L_x_1444:
[----:B------:R-:W0:Y:S02]  /*0830*/  LDCU.64 UR4, c[0x0][0x440] ;  /* 0x00008800ff0477ac */ /* 0x000e240008000a00 */
[----:B0-----:R-:W-:-:S04]  /*0840*/  UISETP.NE.U32.AND UP0, UPT, UR4, URZ, UPT ;  /* 0x000000ff0400728c */ /* 0x001fc8000bf05070 */
[----:B------:R-:W-:-:S09]  /*0850*/  UISETP.NE.AND.EX UP0, UPT, UR5, URZ, UPT, UP0 ;  /* 0x000000ff0500728c */ /* 0x000fd2000bf05300 */
[----:B------:R-:W-:Y:S05]  /*0860*/  BRA.U !UP0, `(.L_x_1447) ;  /* 0x0000000108b07547 */ /* 0x000fea000b800000 */
[C---:B------:R-:W-:Y:S01]  /*0870*/  ISETP.GE.U32.AND P1, PT, R0.reuse, 0x100, PT ;  /* 0x000001000000780c */ /* 0x040fe20003f26070 */
[----:B------:R-:W0:Y:S01]  /*0880*/  LDC.64 R6, c[0x0][0x3d0] ;  /* 0x0000f400ff067b82 */ /* 0x000e220000000a00 */
[----:B------:R-:W-:Y:S02]  /*0890*/  ISETP.GE.U32.AND P0, PT, R0, 0x200, PT ;  /* 0x000002000000780c */ /* 0x000fe40003f06070 */
[----:B------:R-:W-:-:S05]  /*08a0*/  P2R R88, PR, RZ, 0x2 ;  /* 0x00000002ff587803 */ /* 0x000fca0000000000 */
[----:B------:R-:W1:Y:S08]  /*08b0*/  LDC.64 R10, c[0x0][0x3d8] ;  /* 0x0000f600ff0a7b82 */ /* 0x000e700000000a00 */
        /* <DEDUP_REMOVED lines=39> */
.L_x_1447:
[C---:B------:R-:W-:Y:S01]  /*0b30*/  ISETP.GE.U32.AND P2, PT, R0.reuse, 0x100, PT ;  /* 0x000001000000780c */ /* 0x040fe20003f46070 */
[----:B------:R-:W0:Y:S01]  /*0b40*/  LDC.64 R4, c[0x0][0x3d0] ;  /* 0x0000f400ff047b82 */ /* 0x000e220000000a00 */
[C---:B------:R-:W-:Y:S02]  /*0b50*/  ISETP.GE.U32.AND P0, PT, R0.reuse, 0x200, PT ;  /* 0x000002000000780c */ /* 0x040fe40003f06070 */
[----:B------:R-:W-:-:S05]  /*0b60*/  ISETP.GE.U32.AND P1, PT, R0, 0x300, PT ;  /* 0x000003000000780c */ /* 0x000fca0003f26070 */
[----:B------:R-:W1:Y:S08]  /*0b70*/  LDC.64 R10, c[0x0][0x3d8] ;  /* 0x0000f600ff0a7b82 */ /* 0x000e700000000a00 */
[----:B------:R-:W2:Y:S08]  /*0b80*/  LDC.64 R32, c[0x0][0x3d0] ;  /* 0x0000f400ff207b82 */ /* 0x000eb00000000a00 */
[----:B------:R-:W3:Y:S01]  /*0b90*/  LDC.64 R68, c[0x0][0x3d8] ;  /* 0x0000f600ff447b82 */ /* 0x000ee20000000a00 */
[----:B0-----:R-:W-:-:S07]  /*0ba0*/  @P2 IMAD.WIDE.U32 R12, R2, 0x10, R4 ;  /* 0x00000010020c2825 */ /* 0x001fce00078e0004 */
[----:B------:R-:W0:Y:S01]  /*0bb0*/  LDC.64 R70, c[0x0][0x3d0] ;  /* 0x0000f400ff467b82 */ /* 0x000e220000000a00 */
[----:B-1----:R-:W-:Y:S01]  /*0bc0*/  @P2 IMAD.WIDE.U32 R36, R2, 0x10, R10 ;  /* 0x0000001002242825 */ /* 0x002fe200078e000a */
[----:B------:R-:W5:Y:S06]  /*0bd0*/  @P2 LDG.E.128 R16, desc[UR8][R12.64] ;  /* 0x000000080c102981 */ /* 0x000f6c000c1e1d00 */
[----:B------:R-:W1:Y:S01]  /*0be0*/  LDC.64 R74, c[0x0][0x3d8] ;  /* 0x0000f600ff4a7b82 */ /* 0x000e620000000a00 */
[----:B------:R-:W-:Y:S01]  /*0bf0*/  HFMA2 R38, -RZ, RZ, 0, 0 ;  /* 0x00000000ff267431 */ /* 0x000fe200000001ff */
[----:B------:R4:W5:Y:S01]  /*0c00*/  @P2 LDG.E.128 R20, desc[UR8][R36.64] ;  /* 0x0000000824142981 */ /* 0x000962000c1e1d00 */
[----:B------:R-:W-:-:S05]  /*0c10*/  P2R R88, PR, RZ, 0x4 ;  /* 0x00000004ff587803 */ /* 0x000fca0000000000 */
[----:B------:R-:W2:Y:S08]  /*0c20*/  @P2 LDC.64 R6, c[0x0][0x438] ;  /* 0x00010e00ff062b82 */ /* 0x000eb00000000a00 */
[----:B------:R-:W3:Y:S08]  /*0c30*/  @P0 LDC.64 R66, c[0x0][0x438] ;  /* 0x00010e00ff420b82 */ /* 0x000ef00000000a00 */
[----:B------:R-:W4:Y:S01]  /*0c40*/  @P1 LDC.64 R72, c[0x0][0x438] ;  /* 0x00010e00ff481b82 */ /* 0x000f220000000a00 */
        /* <DEDUP_REMOVED lines=11> */
[C---:B----4-:R-:W-:Y:S01]  /*0d00*/  @P1 IMAD.WIDE.U32 R6, R2.reuse, 0x10, R72 ;  /* 0x0000001002061825 */ /* 0x050fe200078e0048 */
[----:B------:R2:W5:Y:S03]  /*0d10*/  @P1 LDG.E.128 R48, desc[UR8][R4.64] ;  /* 0x0000000804301981 */ /* 0x000566000c1e1d00 */
[----:B-1----:R-:W-:Y:S01]  /*0d20*/  @P1 IMAD.WIDE.U32 R10, R2, 0x10, R74 ;  /* 0x00000010020a1825 */ /* 0x002fe200078e004a */
        /* <DEDUP_REMOVED lines=9> */
.L_x_1446:
[----:B------:R-:W-:Y:S05]  /*0dc0*/  BSYNC.RECONVERGENT B0 ;  /* 0x0000000000007941 */ /* 0x000fea0003800200 */
.L_x_1443:
[----:B------:R-:W1:Y:S08]  /*0dd0*/  S2UR UR4, SR_CTAID.X ;  /* 0x00000000000479c3 */ /* 0x000e700000002500 */
[----:B------:R-:W1:Y:S02]  /*0de0*/  LDC R2, c[0x0][0x384] ;  /* 0x0000e100ff027b82 */ /* 0x000e640000000800 */
[----:B-1----:R-:W-:-:S13]  /*0df0*/  ISETP.LE.AND P0, PT, R2, UR4, PT ;  /* 0x0000000402007c0c */ /* 0x002fda000bf03270 */
[----:B------:R-:W-:Y:S05]  /*0e00*/  @P0 EXIT ;  /* 0x000000000000094d */ /* 0x000fea0003800000 */
[----:B------:R-:W1:Y:S01]  /*0e10*/  LDC R2, c[0x0][0x360] ;  /* 0x0000d800ff027b82 */ /* 0x000e620000000800 */
[----:B0-2---:R-:W-:Y:S01]  /*0e20*/  IMAD.HI.U32 R4, R87, -0x2daee0ad, RZ ;  /* 0xd2511f5357047827 */ /* 0x005fe200078e00ff */
[----:B------:R-:W-:Y:S01]  /*0e30*/  UIADD3 UR5, UPT, UPT, UR10, -0x61c88647, URZ ;  /* 0x9e3779b90a057890 */ /* 0x000fe2000fffe0ff */
[----:B------:R-:W-:Y:S01]  /*0e40*/  SHF.L.U32 R13, R111, 0x5, RZ ;  /* 0x000000056f0d7819 */ /* 0x000fe200000006ff */
[----:B------:R-:W-:Y:S01]  /*0e50*/  UIADD3 UR6, UPT, UPT, UR11, -0x4498517b, URZ ;  /* 0xbb67ae850b067890 */ /* 0x000fe2000fffe0ff */
[----:B------:R-:W-:Y:S01]  /*0e60*/  IMAD R10, R87, -0x2daee0ad, RZ ;  /* 0xd2511f53570a7824 */ /* 0x000fe200078e02ff */
[----:B------:R-:W-:Y:S01]  /*0e70*/  LOP3.LUT R4, R4, UR11, RZ, 0x3c, !PT ;  /* 0x0000000b04047c12 */ /* 0x000fe2000f8e3cff */
[----:B------:R-:W-:Y:S01]  /*0e80*/  UIADD3 UR7, UPT, UPT, UR11, 0x76cf5d0a, URZ ;  /* 0x76cf5d0a0b077890 */ /* 0x000fe2000fffe0ff */
[----:B------:R-:W-:Y:S01]  /*0e90*/  LOP3.LUT R14, R13, 0x3e0, RZ, 0xc0, !PT ;  /* 0x000003e00d0e7812 */ /* 0x000fe200078ec0ff */
[----:B------:R-:W-:Y:S02]  /*0ea0*/  UIADD3 UR12, UPT, UPT, UR10, 0x1715609d, URZ ;  /* 0x1715609d0a0c7890 */ /* 0x000fe4000fffe0ff */
[----:B------:R-:W-:Y:S01]  /*0eb0*/  IMAD.HI.U32 R6, R4, -0x326172a9, RZ ;  /* 0xcd9e8d5704067827 */ /* 0x000fe200078e00ff */
[----:B------:R-:W-:-:S02]  /*0ec0*/  UIADD3 UR13, UPT, UPT, UR11, 0x646e171e, URZ ;  /* 0x646e171e0b0d7890 */ /* 0x000fc4000fffe0ff */
[----:B------:R-:W-:Y:S02]  /*0ed0*/  UIADD3 UR16, UPT, UPT, UR10, -0xe443238, URZ ;  /* 0xf1bbcdc80a107890 */ /* 0x000fe4000fffe0ff */
[----:B------:R-:W-:Y:S02]  /*0ee0*/  UIADD3 UR17, UPT, UPT, UR11, -0x24c28bd8, URZ ;  /* 0xdb3d74280b117890 */ /* 0x000fe4000fffe0ff */
[----:B------:R-:W-:Y:S02]  /*0ef0*/  UIADD3 UR20, UPT, UPT, UR11, -0x695add53, URZ ;  /* 0x96a522ad0b147890 */ /* 0x000fe4000fffe0ff */
[----:B------:R-:W-:Y:S01]  /*0f00*/  UIADD3 UR21, UPT, UPT, UR10, -0x700cb87f, URZ ;  /* 0x8ff347810a157890 */ /* 0x000fe2000fffe0ff */
[----:B------:R-:W0:Y:S01]  /*0f10*/  LDCU.U8 UR18, c[0x0][0x410] ;  /* 0x00008200ff1277ac */ /* 0x000e220008000000 */
[----:B-1----:R-:W-:Y:S01]  /*0f20*/  IMAD R2, R2, UR4, R111 ;  /* 0x0000000402027c24 */ /* 0x002fe2000f8e026f */
[----:B------:R-:W1:Y:S03]  /*0f30*/  LDCU UR19, c[0x0][0x400] ;  /* 0x00008000ff1377ac */ /* 0x000e660008000800 */
[C---:B------:R-:W-:Y:S01]  /*0f40*/  IMAD.HI.U32 R5, R2.reuse, -0x326172a9, RZ ;  /* 0xcd9e8d5702057827 */ /* 0x040fe200078e00ff */
[----:B------:R-:W2:Y:S03]  /*0f50*/  LDCU.64 UR14, c[0x0][0x3a0] ;  /* 0x00007400ff0e77ac */ /* 0x000ea60008000a00 */
[----:B------:R-:W-:Y:S01]  /*0f60*/  IMAD R7, R2, -0x326172a9, RZ ;  /* 0xcd9e8d5702077824 */ /* 0x000fe200078e02ff */
[----:B------:R-:W-:Y:S01]  /*0f70*/  LOP3.LUT R5, R86, UR10, R5, 0x96, !PT ;  /* 0x0000000a56057c12 */ /* 0x000fe2000f8e9605 */
[----:B------:R-:W-:-:S03]  /*0f80*/  UPLOP3.LUT UP1, UPT, UPT, UPT, UPT, 0x40, 0x4 ;  /* 0x000000000004789c */ /* 0x000fc60003f2e870 */
[----:B------:R-:W-:Y:S01]  /*0f90*/  LOP3.LUT R6, R7, UR5, R6, 0x96, !PT ;  /* 0x0000000507067c12 */ /* 0x000fe2000f8e9606 */
[----:B------:R-:W-:Y:S01]  /*0fa0*/  IMAD.HI.U32 R7, R5, -0x2daee0ad, RZ ;  /* 0xd2511f5305077827 */ /* 0x000fe200078e00ff */
[----:B------:R-:W-:-:S03]  /*0fb0*/  UIADD3 UR5, UPT, UPT, UR10, 0x3c6ef372, URZ ;  /* 0x3c6ef3720a057890 */ /* 0x000fc6000fffe0ff */
[----:B------:R-:W-:Y:S01]  /*0fc0*/  IMAD R12, R5, -0x2daee0ad, RZ ;  /* 0xd2511f53050c7824 */ /* 0x000fe200078e02ff */
[----:B------:R-:W-:Y:S01]  /*0fd0*/  LOP3.LUT R7, R10, UR6, R7, 0x96, !PT ;  /* 0x000000060a077c12 */ /* 0x000fe2000f8e9607 */
[----:B------:R-:W-:Y:S01]  /*0fe0*/  IMAD.HI.U32 R5, R6, -0x2daee0ad, RZ ;  /* 0xd2511f5306057827 */ /* 0x000fe200078e00ff */
[----:B------:R-:W-:-:S03]  /*0ff0*/  UIADD3 UR6, UPT, UPT, UR10, -0x255992d5, URZ ;  /* 0xdaa66d2b0a067890 */ /* 0x000fc6000fffe0ff */
[C---:B------:R-:W-:Y:S01]  /*1000*/  IMAD R10, R7.reuse, -0x326172a9, RZ ;  /* 0xcd9e8d57070a7824 */ /* 0x040fe200078e02ff */
[----:B------:R-:W-:Y:S01]  /*1010*/  LOP3.LUT R12, R12, UR7, R5, 0x96, !PT ;  /* 0x000000070c0c7c12 */ /* 0x000fe2000f8e9605 */
[----:B------:R-:W-:Y:S01]  /*1020*/  IMAD R5, R4, -0x326172a9, RZ ;  /* 0xcd9e8d5704057824 */ /* 0x000fe200078e02ff */
[----:B------:R-:W-:Y:S01]  /*1030*/  UIADD3 UR7, UPT, UPT, UR11, 0x32370b8f, URZ ;  /* 0x32370b8f0b077890 */ /* 0x000fe2000fffe0ff */
[----:B------:R-:W-:-:S04]  /*1040*/  IMAD.HI.U32 R4, R7, -0x326172a9, RZ ;  /* 0xcd9e8d5707047827 */ /* 0x000fc800078e00ff */
[----:B------:R-:W-:Y:S01]  /*1050*/  IMAD.HI.U32 R7, R12, -0x326172a9, RZ ;  /* 0xcd9e8d570c077827 */ /* 0x000fe200078e00ff */
[----:B------:R-:W-:Y:S01]  /*1060*/  LOP3.LUT R4, R5, UR5, R4, 0x96, !PT ;  /* 0x0000000505047c12 */ /* 0x000fe2000f8e9604 */
[----:B------:R-:W-:Y:S02]  /*1070*/  UIADD3 UR5, UPT, UPT, UR10, 0x78dde6e4, URZ ;  /* 0x78dde6e40a057890 */ /* 0x000fe4000fffe0ff */
[----:B------:R-:W-:Y:S01]  /*1080*/  IMAD R6, R6, -0x2daee0ad, RZ ;  /* 0xd2511f5306067824 */ /* 0x000fe200078e02ff */
[----:B------:R-:W-:Y:S01]  /*1090*/  LOP3.LUT R7, R10, UR6, R7, 0x96, !PT ;  /* 0x000000060a077c12 */ /* 0x000fe2000f8e9607 */
[----:B------:R-:W-:Y:S01]  /*10a0*/  IMAD.HI.U32 R5, R4, -0x2daee0ad, RZ ;  /* 0xd2511f5304057827 */ /* 0x000fe200078e00ff */
[----:B------:R-:W-:-:S03]  /*10b0*/  UIADD3 UR6, UPT, UPT, UR11, -0x126145ec, URZ ;  /* 0xed9eba140b067890 */ /* 0x000fc6000fffe0ff */
[----:B------:R-:W-:Y:S01]  /*10c0*/  IMAD R9, R4, -0x2daee0ad, RZ ;  /* 0xd2511f5304097824 */ /* 0x000fe200078e02ff */
[----:B------:R-:W-:Y:S01]  /*10d0*/  LOP3.LUT R5, R6, UR7, R5, 0x96, !PT ;  /* 0x0000000706057c12 */ /* 0x000fe2000f8e9605 */
[----:B------:R-:W-:Y:S01]  /*10e0*/  IMAD.HI.U32 R4, R7, -0x2daee0ad, RZ ;  /* 0xd2511f5307047827 */ /* 0x000fe200078e00ff */
[----:B------:R-:W-:-:S03]  /*10f0*/  UIADD3 UR7, UPT, UPT, UR11, -0x56f99767, URZ ;  /* 0xa90668990b077890 */ /* 0x000fc6000fffe0ff */
[----:B------:R-:W-:Y:S01]  /*1100*/  IMAD R10, R5, -0x326172a9, RZ ;  /* 0xcd9e8d57050a7824 */ /* 0x000fe200078e02ff */
[----:B------:R-:W-:Y:S01]  /*1110*/  LOP3.LUT R6, R9, UR6, R4, 0x96, !PT ;  /* 0x0000000609067c12 */ /* 0x000fe2000f8e9604 */
[----:B------:R-:W-:Y:S01]  /*1120*/  IMAD R9, R12, -0x326172a9, RZ ;  /* 0xcd9e8d570c097824 */ /* 0x000fe200078e02ff */
[----:B------:R-:W-:Y:S01]  /*1130*/  UIADD3 UR6, UPT, UPT, UR10, -0x4ab325aa, URZ ;  /* 0xb54cda560a067890 */ /* 0x000fe2000fffe0ff */
[----:B------:R-:W-:Y:S01]  /*1140*/  IMAD.HI.U32 R4, R5, -0x326172a9, RZ ;  /* 0xcd9e8d5705047827 */ /* 0x000fe200078e00ff */
[----:B------:R-:W-:-:S03]  /*1150*/  LOP3.LUT R12, R111, 0xe0, RZ, 0xc0, !PT ;  /* 0x000000e06f0c7812 */ /* 0x000fc600078ec0ff */
[C---:B------:R-:W-:Y:S01]  /*1160*/  IMAD.HI.U32 R5, R6.reuse, -0x326172a9, RZ ;  /* 0xcd9e8d5706057827 */ /* 0x040fe200078e00ff */
[----:B------:R-:W-:Y:S01]  /*1170*/  LOP3.LUT R4, R9, UR5, R4, 0x96, !PT ;  /* 0x0000000509047c12 */ /* 0x000fe2000f8e9604 */
[----:B------:R-:W-:Y:S02]  /*1180*/  UIADD3 UR5, UPT, UPT, UR10, 0x5384540f, URZ ;  /* 0x5384540f0a057890 */ /* 0x000fe4000fffe0ff */
[----:B------:R-:W-:Y:S01]  /*1190*/  IMAD R6, R6, -0x326172a9, RZ ;  /* 0xcd9e8d5706067824 */ /* 0x000fe200078e02ff */
[----:B------:R-:W-:Y:S01]  /*11a0*/  LOP3.LUT R5, R10, UR12, R5, 0x96, !PT ;  /* 0x0000000c0a057c12 */ /* 0x000fe2000f8e9605 */
[----:B------:R-:W-:Y:S01]  /*11b0*/  IMAD R10, R7, -0x2daee0ad, RZ ;  /* 0xd2511f53070a7824 */ /* 0x000fe200078e02ff */
[----:B------:R-:W-:Y:S01]  /*11c0*/  UIADD3 UR12, UPT, UPT, UR11, 0x1fd5c5a3, URZ ;  /* 0x1fd5c5a30b0c7890 */ /* 0x000fe2000fffe0ff */
[----:B------:R-:W-:-:S04]  /*11d0*/  IMAD.HI.U32 R7, R4, -0x2daee0ad, RZ ;  /* 0xd2511f5304077827 */ /* 0x000fc800078e00ff */
[----:B------:R-:W-:Y:S01]  /*11e0*/  IMAD R9, R4, -0x2daee0ad, RZ ;  /* 0xd2511f5304097824 */ /* 0x000fe200078e02ff */
[----:B------:R-:W-:Y:S01]  /*11f0*/  LOP3.LUT R7, R10, UR7, R7, 0x96, !PT ;  /* 0x000000070a077c12 */ /* 0x000fe2000f8e9607 */
[----:B------:R-:W-:Y:S01]  /*1200*/  IMAD.HI.U32 R4, R5, -0x2daee0ad, RZ ;  /* 0xd2511f5305047827 */ /* 0x000fe200078e00ff */
[----:B------:R-:W3:Y:S03]  /*1210*/  LDCU UR7, c[0x0][0x388] ;  /* 0x00007100ff0777ac */ /* 0x000ee60008000800 */
[----:B------:R-:W-:Y:S01]  /*1220*/  IMAD R10, R7, -0x326172a9, RZ ;  /* 0xcd9e8d57070a7824 */ /* 0x000fe200078e02ff */
[----:B------:R-:W-:Y:S02]  /*1230*/  LOP3.LUT R4, R9, UR13, R4, 0x96, !PT ;  /* 0x0000000d09047c12 */ /* 0x000fe4000f8e9604 */
[----:B------:R-:W-:Y:S01]  /*1240*/  SHF.R.S32.HI R9, RZ, 0x3, R3 ;  /* 0x00000003ff097819 */ /* 0x000fe20000011403 */
[----:B------:R-:W-:-:S03]  /*1250*/  IMAD.HI.U32 R3, R7, -0x326172a9, RZ ;  /* 0xcd9e8d5707037827 */ /* 0x000fc600078e00ff */
[----:B------:R-:W-:Y:S01]  /*1260*/  LOP3.LUT R11, R9, 0xff, RZ, 0xc0, !PT ;  /* 0x000000ff090b7812 */ /* 0x000fe200078ec0ff */
[----:B------:R-:W-:Y:S01]  /*1270*/  IMAD.HI.U32 R7, R4, -0x326172a9, RZ ;  /* 0xcd9e8d5704077827 */ /* 0x000fe200078e00ff */
[----:B------:R-:W-:Y:S02]  /*1280*/  LOP3.LUT R3, R6, UR6, R3, 0x96, !PT ;  /* 0x0000000606037c12 */ /* 0x000fe4000f8e9603 */
[----:B------:R-:W-:Y:S01]  /*1290*/  VIADDMNMX R12, R11, -R12, RZ, !PT ;  /* 0x8000000c0b0c7246 */ /* 0x000fe200078001ff */
[----:B------:R-:W-:Y:S01]  /*12a0*/  IMAD R6, R5, -0x2daee0ad, RZ ;  /* 0xd2511f5305067824 */ /* 0x000fe200078e02ff */
[----:B------:R-:W-:Y:S01]  /*12b0*/  LOP3.LUT R7, R10, UR5, R7, 0x96, !PT ;  /* 0x000000050a077c12 */ /* 0x000fe2000f8e9607 */
[----:B------:R-:W-:Y:S01]  /*12c0*/  IMAD.HI.U32 R5, R3, -0x2daee0ad, RZ ;  /* 0xd2511f5303057827 */ /* 0x000fe200078e00ff */
[----:B------:R-:W-:Y:S02]  /*12d0*/  LOP3.LUT R10, R9, 0xffffff00, RZ, 0xc0, !PT ;  /* 0xffffff00090a7812 */ /* 0x000fe400078ec0ff */
[----:B------:R-:W-:Y:S01]  /*12e0*/  VIMNMX R9, PT, PT, R12, 0x20, PT ;  /* 0x000000200c097848 */ /* 0x000fe20003fe0100 */
[----:B------:R-:W-:Y:S01]  /*12f0*/  IMAD R4, R4, -0x326172a9, RZ ;  /* 0xcd9e8d5704047824 */ /* 0x000fe200078e02ff */
[----:B------:R-:W-:Y:S01]  /*1300*/  LOP3.LUT R5, R6, UR12, R5, 0x96, !PT ;  /* 0x0000000c06057c12 */ /* 0x000fe2000f8e9605 */
[----:B------:R-:W-:Y:S01]  /*1310*/  IMAD.HI.U32 R6, R7, -0x2daee0ad, RZ ;  /* 0xd2511f5307067827 */ /* 0x000fe200078e00ff */
[----:B------:R-:W-:Y:S01]  /*1320*/  VIADDMNMX R14, R11, -R14, RZ, !PT ;  /* 0x8000000e0b0e7246 */ /* 0x000fe200078001ff */
[----:B------:R-:W4:Y:S02]  /*1330*/  LDCU.64 UR12, c[0x0][0x398] ;  /* 0x00007300ff0c77ac */ /* 0x000f240008000a00 */
[----:B------:R-:W-:Y:S01]  /*1340*/  IMAD R12, R9, 0x8, R10 ;  /* 0x00000008090c7824 */ /* 0x000fe200078e020a */
[----:B------:R-:W-:Y:S01]  /*1350*/  VIMNMX R11, PT, PT, R14, 0x20, PT ;  /* 0x000000200e0b7848 */ /* 0x000fe20003fe0100 */
[----:B------:R-:W-:-:S02]  /*1360*/  IMAD R9, R3, -0x2daee0ad, RZ ;  /* 0xd2511f5303097824 */ /* 0x000fc400078e02ff */
[----:B------:R-:W-:Y:S01]  /*1370*/  IMAD.HI.U32 R3, R5, -0x326172a9, RZ ;  /* 0xcd9e8d5705037827 */ /* 0x000fe200078e00ff */
[----:B------:R-:W-:Y:S02]  /*1380*/  I2FP.F32.U32 R12, R12 ;  /* 0x0000000c000c7245 */ /* 0x000fe40000201000 */
[----:B------:R-:W-:Y:S01]  /*1390*/  LOP3.LUT R9, R9, UR17, R6, 0x96, !PT ;  /* 0x0000001109097c12 */ /* 0x000fe2000f8e9606 */
[----:B------:R-:W-:Y:S01]  /*13a0*/  IMAD R7, R7, -0x2daee0ad, RZ ;  /* 0xd2511f5307077824 */ /* 0x000fe200078e02ff */
[----:B------:R-:W-:Y:S01]  /*13b0*/  LOP3.LUT R110, R4, UR16, R3, 0x96, !PT ;  /* 0x00000010046e7c12 */ /* 0x000fe2000f8e9603 */
[----:B------:R-:W-:Y:S01]  /*13c0*/  IMAD R14, R5, -0x326172a9, RZ ;  /* 0xcd9e8d57050e7824 */ /* 0x000fe200078e02ff */
[----:B------:R0:W0:Y:S01]  /*13d0*/  MUFU.RCP R3, R12 ;  /* 0x0000000c00037308 */ /* 0x0000220000001000 */
[----:B------:R-:W-:Y:S01]  /*13e0*/  IMAD.HI.U32 R5, R9, -0x326172a9, RZ ;  /* 0xcd9e8d5709057827 */ /* 0x000fe200078e00ff */
[----:B------:R-:W0:Y:S03]  /*13f0*/  LDCU.64 UR16, c[0x0][0x380] ;  /* 0x00007000ff1077ac */ /* 0x000e260008000a00 */
[----:B------:R-:W-:Y:S01]  /*1400*/  IMAD.HI.U32 R6, R110, -0x2daee0ad, RZ ;  /* 0xd2511f536e067827 */ /* 0x000fe200078e00ff */
[----:B------:R-:W-:-:S03]  /*1410*/  LOP3.LUT R5, R14, UR21, R5, 0x96, !PT ;  /* 0x000000150e057c12 */ /* 0x000fc6000f8e9605 */
[----:B------:R-:W-:Y:S01]  /*1420*/  IMAD R4, R11, 0x8, R10 ;  /* 0x000000080b047824 */ /* 0x000fe200078e020a */
[----:B------:R-:W-:Y:S01]  /*1430*/  LOP3.LUT R6, R7, UR20, R6, 0x96, !PT ;  /* 0x0000001407067c12 */ /* 0x000fe2000f8e9606 */
[----:B------:R-:W-:Y:S01]  /*1440*/  IMAD R10, R9, -0x326172a9, RZ ;  /* 0xcd9e8d57090a7824 */ /* 0x000fe200078e02ff */
[----:B------:R-:W-:Y:S01]  /*1450*/  LOP3.LUT R7, R8, 0x3, RZ, 0xc0, !PT ;  /* 0x0000000308077812 */ /* 0x000fe200078ec0ff */
[----:B------:R-:W-:Y:S02]  /*1460*/  HFMA2 R8, -RZ, RZ, 0, 0 ;  /* 0x00000000ff087431 */ /* 0x000fe400000001ff */
[----:B-1234-:R-:W-:-:S07]  /*1470*/  IMAD R110, R110, -0x2daee0ad, RZ ;  /* 0xd2511f536e6e7824 */ /* 0x01efce00078e02ff */
.L_x_1832:
[----:B------:R-:W-:Y:S01]  /*1480*/  UIMAD UR5, UR4, UR7, URZ ;  /* 0x00000007040572a4 */ /* 0x000fe2000f8e02ff */
[----:B------:R-:W-:Y:S01]  /*1490*/  ISETP.NE.AND P0, PT, R88, RZ, PT ;  /* 0x000000ff5800720c */ /* 0x000fe20003f05270 */
[----:B------:R-:W-:Y:S02]  /*14a0*/  BSSY.RECONVERGENT B0, `(.L_x_1448) ;  /* 0x000099f000007945 */ /* 0x000fe40003800200 */
[----:B------:R-:W-:-:S04]  /*14b0*/  USHF.R.S32.HI UR6, URZ, 0x1f, UR5 ;  /* 0x0000001fff067899 */ /* 0x000fc80008011405 */
[----:B------:R-:W-:-:S06]  /*14c0*/  ULEA.HI UR6, UR6, UR5, URZ, 0x3 ;  /* 0x0000000506067291 */ /* 0x000fcc000f8f18ff */
[----:B0123--:R-:W-:-:S05]  /*14d0*/  IMAD.U32 R72, RZ, RZ, UR6 ;  /* 0x00000006ff487e24 */ /* 0x00ffca000f8e00ff */
[----:B------:R-:W-:-:S05]  /*14e0*/  LEA.HI.SX32 R9, R72, R111, 0x1d ;  /* 0x0000006f48097211 */ /* 0x000fca00078feaff */
[----:B------:R-:W-:Y:S01]  /*14f0*/  IMAD.MOV.U32 R77, RZ, RZ, R9 ;  /* 0x000000ffff4d7224 */ /* 0x000fe200078e0009 */
[----:B------:R-:W-:Y:S06]  /*1500*/  @!P0 BRA `(.L_x_1449) ;  /* 0x0000009800608947 */ /* 0x000fec0003800000 */
[----:B------:R-:W-:Y:S01]  /*1510*/  ISETP.NE.U32.AND P0, PT, RZ, UR12, PT ;  /* 0x0000000cff007c0c */ /* 0x000fe2000bf05070 */
[----:B------:R-:W1:Y:S01]  /*1520*/  LDC.64 R72, c[0x0][0x390] ;  /* 0x0000e400ff487b82 */ /* 0x000e620000000a00 */
[----:B------:R-:W-:Y:S02]  /*1530*/  ISETP.NE.U32.AND P1, PT, RZ, UR14, PT ;  /* 0x0000000eff007c0c */ /* 0x000fe4000bf25070 */
[----:B------:R-:W-:Y:S02]  /*1540*/  ISETP.NE.AND.EX P0, PT, RZ, UR13, PT, P0 ;  /* 0x0000000dff007c0c */ /* 0x000fe4000bf05300 */
[----:B------:R-:W-:-:S11]  /*1550*/  ISETP.NE.AND.EX P1, PT, RZ, UR15, PT, P1 ;  /* 0x0000000fff007c0c */ /* 0x000fd6000bf25310 */
[----:B------:R-:W2:Y:S08]  /*1560*/  @P0 LDC.64 R78, c[0x0][0x398] ;  /* 0x0000e600ff4e0b82 */ /* 0x000eb00000000a00 */
[----:B------:R-:W3:Y:S01]  /*1570*/  @P1 LDC.64 R76, c[0x0][0x3a0] ;  /* 0x0000e800ff4c1b82 */ /* 0x000ee20000000a00 */
[----:B-1----:R-:W-:-:S06]  /*1580*/  IMAD.WIDE.U32 R72, R9, 0x10, R72 ;  /* 0x0000001009487825 */ /* 0x002fcc00078e0048 */
[----:B------:R-:W5:Y:S01]  /*1590*/  LDG.E.128 R72, desc[UR8][R72.64] ;  /* 0x0000000848487981 */ /* 0x000f62000c1e1d00 */
[----:B--2---:R-:W-:-:S05]  /*15a0*/  @P0 IMAD.WIDE.U32 R78, R9, 0x10, R78 ;  /* 0x00000010094e0825 */ /* 0x004fca00078e004e */
[----:B------:R1:W5:Y:S01]  /*15b0*/  @P0 LDG.E.128 R68, desc[UR8][R78.64] ;  /* 0x000000084e440981 */ /* 0x000362000c1e1d00 */
[----:B---3--:R-:W-:-:S05]  /*15c0*/  @P1 IMAD.WIDE.U32 R76, R9, 0x10, R76 ;  /* 0x00000010094c1825 */ /* 0x008fca00078e004c */
[----:B------:R1:W5:Y:S01]  /*15d0*/  @P1 LDG.E.128 R64, desc[UR8][R76.64] ;  /* 0x000000084c401981 */ /* 0x000362000c1e1d00 */
[----:B------:R-:W-:-:S04]  /*15e0*/  UISETP.NE.U32.AND UP0, UPT, UR12, URZ, UPT ;  /* 0x000000ff0c00728c */ /* 0x000fc8000bf05070 */
[----:B------:R-:W-:-:S09]  /*15f0*/  UISETP.NE.AND.EX UP0, UPT, UR13, URZ, UPT, UP0 ;  /* 0x000000ff0d00728c */ /* 0x000fd2000bf05300 */
[----:B-1----:R-:W-:Y:S05]  /*1600*/  BRA.U UP0, `(.L_x_1450) ;  /* 0x0000003100947547 */ /* 0x002fea000b800000 */
[----:B------:R-:W-:Y:S01]  /*1610*/  ISETP.NE.AND P2, PT, R7, 0x1, PT ;  /* 0x000000010700780c */ /* 0x000fe20003f45270 */
[----:B------:R-:W-:Y:S01]  /*1620*/  BSSY.RECONVERGENT B1, `(.L_x_1451) ;  /* 0x0000058000017945 */ /* 0x000fe20003800200 */
[----:B------:R-:W-:Y:S01]  /*1630*/  MOV R77, 0x2 ;  /* 0x00000002004d7802 */ /* 0x000fe20000000f00 */
        /* <DEDUP_REMOVED lines=13> */
.L_x_1453:
        /* <DEDUP_REMOVED lines=13> */
.L_x_1455:
[----:B0-----:R-:W-:Y:S05]  /*17e0*/  BSYNC.RECONVERGENT B2 ;  /* 0x0000000000027941 */ /* 0x001fea0003800200 */
.L_x_1454:
[----:B------:R-:W-:Y:S01]  /*17f0*/  IMAD.WIDE.U32 R6, R2, -0x326172a9, RZ ;  /* 0xcd9e8d5702067825 */ /* 0x000fe200078e00ff */
[----:B------:R-:W-:Y:S01]  /*1800*/  LOP3.LUT R10, R8, UR11, R77, 0x96, !PT ;  /* 0x0000000b080a7c12 */ /* 0x000fe2000f8e964d */
[----:B------:R-:W-:Y:S02]  /*1810*/  UIADD3 UR5, UPT, UPT, UR10, -0x61c88647, URZ ;  /* 0x9e3779b90a057890 */ /* 0x000fe4000fffe0ff */
[----:B------:R-:W-:Y:S01]  /*1820*/  UIADD3 UR6, UPT, UPT, UR11, -0x4498517b, URZ ;  /* 0xbb67ae850b067890 */ /* 0x000fe2000fffe0ff */
[----:B------:R-:W-:Y:S01]  /*1830*/  LOP3.LUT R78, R86, UR10, R7, 0x96, !PT ;  /* 0x0000000a564e7c12 */ /* 0x000fe2000f8e9607 */
[----:B------:R-:W-:-:S04]  /*1840*/  IMAD.WIDE.U32 R10, R10, -0x326172a9, RZ ;  /* 0xcd9e8d570a0a7825 */ /* 0x000fc800078e00ff */
[----:B------:R-:W-:Y:S01]  /*1850*/  IMAD.WIDE.U32 R78, R78, -0x2daee0ad, RZ ;  /* 0xd2511f534e4e7825 */ /* 0x000fe200078e00ff */
[----:B------:R-:W-:Y:S01]  /*1860*/  LOP3.LUT R77, R6, UR5, R11, 0x96, !PT ;  /* 0x00000005064d7c12 */ /* 0x000fe2000f8e960b */
[----:B------:R-:W-:-:S03]  /*1870*/  UIADD3 UR5, UPT, UPT, UR10, 0x3c6ef372, URZ ;  /* 0x3c6ef3720a057890 */ /* 0x000fc6000fffe0ff */
[----:B------:R-:W-:Y:S01]  /*1880*/  LOP3.LUT R6, R76, UR6, R79, 0x96, !PT ;  /* 0x000000064c067c12 */ /* 0x000fe2000f8e964f */
[----:B------:R-:W-:Y:S01]  /*1890*/  UIADD3 UR6, UPT, UPT, UR11, 0x76cf5d0a, URZ ;  /* 0x76cf5d0a0b067890 */ /* 0x000fe2000fffe0ff */
[----:B------:R-:W-:-:S04]  /*18a0*/  IMAD.WIDE.U32 R76, R77, -0x2daee0ad, RZ ;  /* 0xd2511f534d4c7825 */ /* 0x000fc800078e00ff */
[----:B------:R-:W-:Y:S01]  /*18b0*/  IMAD.WIDE.U32 R6, R6, -0x326172a9, RZ ;  /* 0xcd9e8d5706067825 */ /* 0x000fe200078e00ff */
[----:B------:R-:W-:Y:S01]  /*18c0*/  LOP3.LUT R11, R78, UR6, R77, 0x96, !PT ;  /* 0x000000064e0b7c12 */ /* 0x000fe2000f8e964d */
[----:B------:R-:W-:-:S03]  /*18d0*/  UIADD3 UR6, UPT, UPT, UR11, 0x32370b8f, URZ ;  /* 0x32370b8f0b067890 */ /* 0x000fc6000fffe0ff */
[----:B------:R-:W-:Y:S01]  /*18e0*/  LOP3.LUT R78, R10, UR5, R7, 0x96, !PT ;  /* 0x000000050a4e7c12 */ /* 0x000fe2000f8e9607 */
[----:B------:R-:W-:Y:S01]  /*18f0*/  UIADD3 UR5, UPT, UPT, UR10, -0x255992d5, URZ ;  /* 0xdaa66d2b0a057890 */ /* 0x000fe2000fffe0ff */
        /* <DEDUP_REMOVED lines=9> */
[----:B------:R-:W-:-:S03]  /*1990*/  UIADD3 UR6, UPT, UPT, UR11, -0x56f99767, URZ ;  /* 0xa90668990b067890 */ /* 0x000fc6000fffe0ff */
[----:B------:R-:W-:Y:S01]  /*19a0*/  LOP3.LUT R78, R10, UR5, R7, 0x96, !PT ;  /* 0x000000050a4e7c12 */ /* 0x000fe2000f8e9607 */
[----:B------:R-:W-:Y:S01]  /*19b0*/  UIADD3 UR5, UPT, UPT, UR10, 0x1715609d, URZ ;  /* 0x1715609d0a057890 */ /* 0x000fe2000fffe0ff */
        /* <DEDUP_REMOVED lines=15> */
[----:B------:R-:W-:-:S03]  /*1ab0*/  UIADD3 UR5, UPT, UPT, UR10, -0xe443238, URZ ;  /* 0xf1bbcdc80a057890 */ /* 0x000fc6000fffe0ff */
[----:B------:R-:W-:Y:S01]  /*1ac0*/  LOP3.LUT R76, R76, UR6, R79, 0x96, !PT ;  /* 0x000000064c4c7c12 */ /* 0x000fe2000f8e964f */
[----:B------:R-:W-:Y:S01]  /*1ad0*/  UIADD3 UR6, UPT, UPT, UR11, -0x24c28bd8, URZ ;  /* 0xdb3d74280b067890 */ /* 0x000fe2000fffe0ff */
        /* <DEDUP_REMOVED lines=8> */
[----:B------:R-:W-:-:S03]  /*1b60*/  LOP3.LUT R5, R76, UR5, R11, 0x96, !PT ;  /* 0x000000054c057c12 */ /* 0x000fc6000f8e960b */
[----:B------:R-:W-:Y:S01]  /*1b70*/  IMAD.MOV.U32 R11, RZ, RZ, R110 ;  /* 0x000000ffff0b7224 */ /* 0x000fe200078e006e */
[----:B------:R-:W-:Y:S01]  /*1b80*/  LOP3.LUT R6, R6, UR6, R113, 0x96, !PT ;  /* 0x0000000606067c12 */ /* 0x000fe2000f8e9671 */
[----:B------:R-:W-:-:S07]  /*1b90*/  IMAD.MOV.U32 R77, RZ, RZ, RZ ;  /* 0x000000ffff4d7224 */ /* 0x000fce00078e00ff */
.L_x_1452:
[----:B0-----:R-:W-:Y:S05]  /*1ba0*/  BSYNC.RECONVERGENT B1 ;  /* 0x0000000000017941 */ /* 0x001fea0003800200 */
.L_x_1451:
[----:B------:R-:W0:Y:S01]  /*1bb0*/  LDC R121, c[0x0][0x408] ;  /* 0x00010200ff797b82 */ /* 0x000e220000000800 */
[----:B------:R-:W-:Y:S01]  /*1bc0*/  I2FP.F32.U32 R76, R11 ;  /* 0x0000000b004c7245 */ /* 0x000fe20000201000 */
[----:B------:R-:W-:Y:S02]  /*1bd0*/  HFMA2 R107, -RZ, RZ, 0.1171875, 0 ;  /* 0x2f800000ff6b7431 */ /* 0x000fe400000001ff */
[----:B-----5:R-:W-:Y:S01]  /*1be0*/  HADD2.F32 R78, -RZ, R72.H0_H0 ;  /* 0x20000048ff4e7230 */ /* 0x020fe20000004100 */
[----:B------:R-:W-:Y:S01]  /*1bf0*/  ISETP.NE.AND P3, PT, R77, 0x1, PT ;  /* 0x000000014d00780c */ /* 0x000fe20003f65270 */
[----:B------:R-:W-:Y:S01]  /*1c00*/  BSSY.RECONVERGENT B1, `(.L_x_1456) ;  /* 0x0000061000017945 */ /* 0x000fe20003800200 */
[----:B------:R-:W-:Y:S01]  /*1c10*/  FFMA.FTZ R7, R76, R107, 1.1641532182693481445e-10 ;  /* 0x2f0000004c077423 */ /* 0x000fe2000001006b */
[----:B------:R-:W1:Y:S01]  /*1c20*/  LDC R120, c[0x0][0x404] ;  /* 0x00010100ff787b82 */ /* 0x000e620000000800 */
[----:B------:R-:W-:Y:S02]  /*1c30*/  @P1 HADD2.F32 R76, -RZ, R64.H0_H0 ;  /* 0x20000040ff4c1230 */ /* 0x000fe40000004100 */
[----:B0-----:R-:W-:Y:S01]  /*1c40*/  FMUL.FTZ R78, R78, R121 ;  /* 0x000000794e4e7220 */ /* 0x001fe20000410000 */
[----:B-1----:R-:W-:Y:S01]  /*1c50*/  FSETP.GTU.FTZ.AND P2, PT, R7, R120, PT ;  /* 0x000000780700720b */ /* 0x002fe20003f5c000 */
[----:B------:R-:W-:-:S03]  /*1c60*/  IMAD.MOV.U32 R7, RZ, RZ, R10 ;  /* 0x000000ffff077224 */ /* 0x000fc600078e000a */
[----:B------:R-:W-:Y:S01]  /*1c70*/  FSEL R11, R78, RZ, !P2 ;  /* 0x000000ff4e0b7208 */ /* 0x000fe20005000000 */
[----:B------:R-:W-:Y:S01]  /*1c80*/  IMAD.MOV.U32 R78, RZ, RZ, 0x2 ;  /* 0x00000002ff4e7424 */ /* 0x000fe200078e00ff */
[----:B------:R-:W-:-:S03]  /*1c90*/  PLOP3.LUT P2, PT, P2, PT, PT, 0x8, 0x80 ;  /* 0x000000000080781c */ /* 0x000fc6000174e170 */
[----:B------:R-:W-:Y:S01]  /*1ca0*/  @P1 FADD.FTZ R11, R76, R11 ;  /* 0x0000000b4c0b1221 */ /* 0x000fe20000010000 */
[----:B------:R-:W-:-:S04]  /*1cb0*/  P2R R110, PR, RZ, 0x4 ;  /* 0x00000004ff6e7803 */ /* 0x000fc80000000000 */
[----:B------:R-:W-:Y:S01]  /*1cc0*/  F2FP.F16.F32.PACK_AB R115, RZ, R11 ;  /* 0x0000000bff73723e */ /* 0x000fe200000000ff */
        /* <DEDUP_REMOVED lines=9> */
.L_x_1458:
        /* <DEDUP_REMOVED lines=13> */
.L_x_1460:
[----:B------:R-:W-:Y:S05]  /*1e30*/  BSYNC.RECONVERGENT B2 ;  /* 0x0000000000027941 */ /* 0x000fea0003800200 */
.L_x_1459:
        /* <DEDUP_REMOVED lines=50> */
[----:B------:R-:W-:Y:S01]  /*2160*/  UIADD3 UR6, UPT, UPT, UR11, -0x695add53, URZ ;  /* 0x96a522ad0b067890 */ /* 0x000fe2000fffe0ff */
[----:B------:R-:W-:Y:S02]  /*2170*/  MOV R7, R112 ;  /* 0x0000007000077202 */ /* 0x000fe40000000f00 */
[----:B------:R-:W-:Y:S01]  /*2180*/  LOP3.LUT R76, R76, UR5, R117, 0x96, !PT ;  /* 0x000000054c4c7c12 */ /* 0x000fe2000f8e9675 */
[----:B------:R-:W-:Y:S01]  /*2190*/  UIADD3 UR5, UPT, UPT, UR10, -0x700cb87f, URZ ;  /* 0x8ff347810a057890 */ /* 0x000fe2000fffe0ff */
[----:B------:R-:W-:-:S04]  /*21a0*/  IMAD.WIDE.U32 R78, R78, -0x326172a9, RZ ;  /* 0xcd9e8d574e4e7825 */ /* 0x000fc800078e00ff */
[----:B------:R-:W-:Y:S01]  /*21b0*/  IMAD.WIDE.U32 R76, R76, -0x2daee0ad, RZ ;  /* 0xd2511f534c4c7825 */ /* 0x000fe200078e00ff */
[----:B------:R-:W-:-:S03]  /*21c0*/  LOP3.LUT R5, R116, UR5, R79, 0x96, !PT ;  /* 0x0000000574057c12 */ /* 0x000fc6000f8e964f */
[----:B------:R-:W-:Y:S01]  /*21d0*/  IMAD.MOV.U32 R10, RZ, RZ, R78 ;  /* 0x000000ffff0a7224 */ /* 0x000fe200078e004e */
[----:B------:R-:W-:Y:S01]  /*21e0*/  LOP3.LUT R6, R6, UR6, R77, 0x96, !PT ;  /* 0x0000000606067c12 */ /* 0x000fe2000f8e964d */
[----:B------:R-:W-:Y:S02]  /*21f0*/  IMAD.MOV.U32 R112, RZ, RZ, R76 ;  /* 0x000000ffff707224 */ /* 0x000fe400078e004c */
[----:B------:R-:W-:-:S07]  /*2200*/  IMAD.MOV.U32 R78, RZ, RZ, RZ ;  /* 0x000000ffff4e7224 */ /* 0x000fce00078e00ff */
.L_x_1457:
[----:B------:R-:W-:Y:S05]  /*2210*/  BSYNC.RECONVERGENT B1 ;  /* 0x0000000000017941 */ /* 0x000fea0003800200 */
.L_x_1456:
[----:B------:R-:W-:Y:S01]  /*2220*/  I2FP.F32.U32 R76, R7 ;  /* 0x00000007004c7245 */ /* 0x000fe20000201000 */
[----:B------:R-:W-:Y:S01]  /*2230*/  HADD2.F32 R72, -RZ, R72.H1_H1 ;  /* 0x30000048ff487230 */ /* 0x000fe20000004100 */
[----:B------:R-:W-:Y:S01]  /*2240*/  ISETP.NE.AND P3, PT, R78, 0x1, PT ;  /* 0x000000014e00780c */ /* 0x000fe20003f65270 */
[----:B------:R-:W-:Y:S01]  /*2250*/  BSSY.RECONVERGENT B1, `(.L_x_1461) ;  /* 0x0000060000017945 */ /* 0x000fe20003800200 */
[----:B------:R-:W-:Y:S02]  /*2260*/  HFMA2 R77, -RZ, RZ, 0, 1.1920928955078125e-07 ;  /* 0x00000002ff4d7431 */ /* 0x000fe400000001ff */
[----:B------:R-:W-:Y:S01]  /*2270*/  FFMA.FTZ R7, R76, R107, 1.1641532182693481445e-10 ;  /* 0x2f0000004c077423 */ /* 0x000fe2000001006b */
[----:B------:R-:W-:Y:S01]  /*2280*/  FMUL.FTZ R72, R72, R121 ;  /* 0x0000007948487220 */ /* 0x000fe20000410000 */
[----:B------:R-:W-:-:S03]  /*2290*/  @P1 HADD2.F32 R76, -RZ, R64.H1_H1 ;  /* 0x30000040ff4c1230 */ /* 0x000fc60000004100 */
[----:B------:R-:W-:Y:S01]  /*22a0*/  FSETP.GTU.FTZ.AND P2, PT, R7, R120, PT ;  /* 0x000000780700720b */ /* 0x000fe20003f5c000 */
[----:B------:R-:W-:-:S03]  /*22b0*/  IMAD.MOV.U32 R7, RZ, RZ, R10 ;  /* 0x000000ffff077224 */ /* 0x000fc600078e000a */
[----:B------:R-:W-:Y:S02]  /*22c0*/  FSEL R89, R72, RZ, !P2 ;  /* 0x000000ff48597208 */ /* 0x000fe40005000000 */
        /* <DEDUP_REMOVED lines=13> */
.L_x_1463:
        /* <DEDUP_REMOVED lines=13> */
.L_x_1465:
[----:B------:R-:W-:Y:S05]  /*2470*/  BSYNC.RECONVERGENT B2 ;  /* 0x0000000000027941 */ /* 0x000fea0003800200 */
.L_x_1464:
        /* <DEDUP_REMOVED lines=50> */
[----:B------:R-:W-:Y:S02]  /*27a0*/  UIADD3 UR6, UPT, UPT, UR11, -0x695add53, URZ ;  /* 0x96a522ad0b067890 */ /* 0x000fe4000fffe0ff */
[----:B------:R-:W-:Y:S01]  /*27b0*/  IMAD.MOV.U32 R7, RZ, RZ, R112 ;  /* 0x000000ffff077224 */ /* 0x000fe200078e0070 */
[----:B------:R-:W-:Y:S01]  /*27c0*/  LOP3.LUT R76, R76, UR5, R119, 0x96, !PT ;  /* 0x000000054c4c7c12 */ /* 0x000fe2000f8e9677 */
[----:B------:R-:W-:Y:S01]  /*27d0*/  UIADD3 UR5, UPT, UPT, UR10, -0x700cb87f, URZ ;  /* 0x8ff347810a057890 */ /* 0x000fe2000fffe0ff */
[----:B------:R-:W-:-:S04]  /*27e0*/  IMAD.WIDE.U32 R78, R78, -0x326172a9, RZ ;  /* 0xcd9e8d574e4e7825 */ /* 0x000fc800078e00ff */
[----:B------:R-:W-:Y:S01]  /*27f0*/  IMAD.WIDE.U32 R76, R76, -0x2daee0ad, RZ ;  /* 0xd2511f534c4c7825 */ /* 0x000fe200078e00ff */
[----:B------:R-:W-:-:S03]  /*2800*/  LOP3.LUT R5, R118, UR5, R79, 0x96, !PT ;  /* 0x0000000576057c12 */ /* 0x000fc6000f8e964f */
[----:B------:R-:W-:Y:S01]  /*2810*/  IMAD.MOV.U32 R10, RZ, RZ, R78 ;  /* 0x000000ffff0a7224 */ /* 0x000fe200078e004e */
[----:B------:R-:W-:Y:S01]  /*2820*/  LOP3.LUT R6, R6, UR6, R77, 0x96, !PT ;  /* 0x0000000606067c12 */ /* 0x000fe2000f8e964d */
[----:B------:R-:W-:Y:S01]  /*2830*/  IMAD.MOV.U32 R77, RZ, RZ, RZ ;  /* 0x000000ffff4d7224 */ /* 0x000fe200078e00ff */
[----:B------:R-:W-:-:S07]  /*2840*/  MOV R112, R76 ;  /* 0x0000004c00707202 */ /* 0x000fce0000000f00 */
.L_x_1462:
[----:B------:R-:W-:Y:S05]  /*2850*/  BSYNC.RECONVERGENT B1 ;  /* 0x0000000000017941 */ /* 0x000fea0003800200 */
.L_x_1461:
[----:B------:R-:W-:Y:S01]  /*2860*/  I2FP.F32.U32 R72, R7 ;  /* 0x0000000700487245 */ /* 0x000fe20000201000 */
[----:B------:R-:W-:Y:S01]  /*2870*/  HADD2.F32 R76, -RZ, R73.H0_H0 ;  /* 0x20000049ff4c7230 */ /* 0x000fe20000004100 */
[----:B------:R-:W-:Y:S01]  /*2880*/  ISETP.NE.AND P2, PT, R77, 0x1, PT ;  /* 0x000000014d00780c */ /* 0x000fe20003f45270 */
[----:B------:R-:W-:Y:S01]  /*2890*/  BSSY.RECONVERGENT B1, `(.L_x_1466) ;  /* 0x0000060000017945 */ /* 0x000fe20003800200 */
[----:B------:R-:W-:Y:S02]  /*28a0*/  IMAD.MOV.U32 R78, RZ, RZ, 0x2 ;  /* 0x00000002ff4e7424 */ /* 0x000fe400078e00ff */
[----:B------:R-:W-:Y:S01]  /*28b0*/  FFMA.FTZ R7, R72, R107, 1.1641532182693481445e-10 ;  /* 0x2f00000048077423 */ /* 0x000fe2000001006b */
[----:B------:R-:W-:-:S04]  /*28c0*/  FMUL.FTZ R76, R76, R121 ;  /* 0x000000794c4c7220 */ /* 0x000fc80000410000 */
[----:B------:R-:W-:Y:S01]  /*28d0*/  FSETP.GTU.FTZ.AND P3, PT, R7, R120, PT ;  /* 0x000000780700720b */ /* 0x000fe20003f7c000 */
[----:B------:R-:W-:-:S03]  /*28e0*/  @P1 HADD2.F32 R7, -RZ, R65.H0_H0 ;  /* 0x20000041ff071230 */ /* 0x000fc60000004100 */
[----:B------:R-:W-:Y:S02]  /*28f0*/  FSEL R90, R76, RZ, !P3 ;  /* 0x000000ff4c5a7208 */ /* 0x000fe40005800000 */
[----:B------:R-:W-:-:S03]  /*2900*/  PLOP3.LUT P3, PT, P3, PT, PT, 0x8, 0x80 ;  /* 0x000000000080781c */ /* 0x000fc60001f6e170 */
[----:B------:R-:W-:Y:S01]  /*2910*/  @P1 FADD.FTZ R90, R7, R90 ;  /* 0x0000005a075a1221 */ /* 0x000fe20000010000 */
[----:B------:R-:W-:Y:S02]  /*2920*/  P2R R113, PR, RZ, 0x8 ;  /* 0x00000008ff717803 */ /* 0x000fe40000000000 */
[----:B------:R-:W-:Y:S02]  /*2930*/  MOV R7, R10 ;  /* 0x0000000a00077202 */ /* 0x000fe40000000f00 */
[----:B------:R-:W-:Y:S01]  /*2940*/  F2FP.F16.F32.PACK_AB R117, RZ, R90 ;  /* 0x0000005aff75723e */ /* 0x000fe200000000ff */
        /* <DEDUP_REMOVED lines=9> */
.L_x_1468:
        /* <DEDUP_REMOVED lines=13> */
.L_x_1470:
[----:B------:R-:W-:Y:S05]  /*2ab0*/  BSYNC.RECONVERGENT B2 ;  /* 0x0000000000027941 */ /* 0x000fea0003800200 */
.L_x_1469:
        /* <DEDUP_REMOVED lines=53> */
[----:B------:R-:W-:Y:S01]  /*2e10*/  IMAD.WIDE.U32 R78, R78, -0x326172a9, RZ ;  /* 0xcd9e8d574e4e7825 */ /* 0x000fe200078e00ff */
[----:B------:R-:W-:-:S03]  /*2e20*/  UIADD3 UR5, UPT, UPT, UR10, -0x700cb87f, URZ ;  /* 0x8ff347810a057890 */ /* 0x000fc6000fffe0ff */
[----:B------:R-:W-:Y:S01]  /*2e30*/  IMAD.WIDE.U32 R76, R76, -0x2daee0ad, RZ ;  /* 0xd2511f534c4c7825 */ /* 0x000fe200078e00ff */
[----:B------:R-:W-:-:S03]  /*2e40*/  MOV R10, R78 ;  /* 0x0000004e000a7202 */ /* 0x000fc60000000f00 */
[----:B------:R-:W-:Y:S01]  /*2e50*/  HFMA2 R78, -RZ, RZ, 0, 0 ;  /* 0x00000000ff4e7431 */ /* 0x000fe200000001ff */
[----:B------:R-:W-:Y:S01]  /*2e60*/  LOP3.LUT R5, R118, UR5, R79, 0x96, !PT ;  /* 0x0000000576057c12 */ /* 0x000fe2000f8e964f */
[----:B------:R-:W-:Y:S01]  /*2e70*/  IMAD.MOV.U32 R112, RZ, RZ, R76 ;  /* 0x000000ffff707224 */ /* 0x000fe200078e004c */
[----:B------:R-:W-:-:S07]  /*2e80*/  LOP3.LUT R6, R6, UR6, R77, 0x96, !PT ;  /* 0x0000000606067c12 */ /* 0x000fce000f8e964d */
.L_x_1467:
[----:B------:R-:W-:Y:S05]  /*2e90*/  BSYNC.RECONVERGENT B1 ;  /* 0x0000000000017941 */ /* 0x000fea0003800200 */
.L_x_1466:
[----:B------:R-:W-:Y:S01]  /*2ea0*/  I2FP.F32.U32 R72, R7 ;  /* 0x0000000700487245 */ /* 0x000fe20000201000 */
[----:B------:R-:W-:Y:S01]  /*2eb0*/  HADD2.F32 R76, -RZ, R73.H1_H1 ;  /* 0x30000049ff4c7230 */ /* 0x000fe20000004100 */
[----:B------:R-:W-:Y:S01]  /*2ec0*/  BSSY.RECONVERGENT B1, `(.L_x_1471) ;  /* 0x0000061000017945 */ /* 0x000fe20003800200 */
[----:B------:R-:W-:Y:S02]  /*2ed0*/  IMAD.MOV.U32 R77, RZ, RZ, 0x2 ;  /* 0x00000002ff4d7424 */ /* 0x000fe400078e00ff */
[----:B------:R-:W-:Y:S01]  /*2ee0*/  FFMA.FTZ R7, R72, R107, 1.1641532182693481445e-10 ;  /* 0x2f00000048077423 */ /* 0x000fe2000001006b */
[----:B------:R-:W-:Y:S01]  /*2ef0*/  FMUL.FTZ R76, R76, R121 ;  /* 0x000000794c4c7220 */ /* 0x000fe20000410000 */
[----:B------:R-:W-:-:S03]  /*2f00*/  @P1 HADD2.F32 R72, -RZ, R65.H1_H1 ;  /* 0x30000041ff481230 */ /* 0x000fc60000004100 */
[----:B------:R-:W-:Y:S01]  /*2f10*/  FSETP.GTU.FTZ.AND P2, PT, R7, R120, PT ;  /* 0x000000780700720b */ /* 0x000fe20003f5c000 */
[----:B------:R-:W-:-:S03]  /*2f20*/  IMAD.MOV.U32 R7, RZ, RZ, R10 ;  /* 0x000000ffff077224 */ /* 0x000fc600078e000a */
[----:B------:R-:W-:Y:S02]  /*2f30*/  FSEL R95, R76, RZ, !P2 ;  /* 0x000000ff4c5f7208 */ /* 0x000fe40005000000 */
[----:B------:R-:W-:Y:S02]  /*2f40*/  PLOP3.LUT P3, PT, P2, PT, PT, 0x8, 0x80 ;  /* 0x000000000080781c */ /* 0x000fe4000176e170 */
[----:B------:R-:W-:Y:S01]  /*2f50*/  ISETP.NE.AND P2, PT, R78, 0x1, PT ;  /* 0x000000014e00780c */ /* 0x000fe20003f45270 */
[----:B------:R-:W-:Y:S01]  /*2f60*/  @P1 FADD.FTZ R95, R72, R95 ;  /* 0x0000005f485f1221 */ /* 0x000fe20000010000 */
[----:B------:R-:W-:-:S04]  /*2f70*/  P2R R114, PR, RZ, 0x8 ;  /* 0x00000008ff727803 */ /* 0x000fc80000000000 */
[----:B------:R-:W-:-:S07]  /*2f80*/  F2FP.F16.F32.PACK_AB R119, RZ, R95 ;  /* 0x0000005fff77723e */ /* 0x000fce00000000ff */
        /* <DEDUP_REMOVED lines=9> */
.L_x_1473:
        /* <DEDUP_REMOVED lines=13> */
.L_x_1475:
[----:B------:R-:W-:Y:S05]  /*30f0*/  BSYNC.RECONVERGENT B2 ;  /* 0x0000000000027941 */ /* 0x000fea0003800200 */
.L_x_1474:
        /* <DEDUP_REMOVED lines=61> */
.L_x_1472:
[----:B------:R-:W-:Y:S05]  /*34d0*/  BSYNC.RECONVERGENT B1 ;  /* 0x0000000000017941 */ /* 0x000fea0003800200 */
.L_x_1471:
[----:B------:R-:W-:Y:S01]  /*34e0*/  I2FP.F32.U32 R72, R7 ;  /* 0x0000000700487245 */ /* 0x000fe20000201000 */
[----:B------:R-:W-:Y:S01]  /*34f0*/  HADD2.F32 R76, -RZ, R74.H0_H0 ;  /* 0x2000004aff4c7230 */ /* 0x000fe20000004100 */
[----:B------:R-:W-:Y:S01]  /*3500*/  ISETP.NE.AND P3, PT, R77, 0x1, PT ;  /* 0x000000014d00780c */ /* 0x000fe20003f65270 */
[----:B------:R-:W-:Y:S01]  /*3510*/  @P1 HADD2.F32 R73, -RZ, R66.H0_H0 ;  /* 0x20000042ff491230 */ /* 0x000fe20000004100 */
[----:B------:R-:W-:Y:S01]  /*3520*/  BSSY.RECONVERGENT B1, `(.L_x_1476) ;  /* 0x000005e000017945 */ /* 0x000fe20003800200 */
[----:B------:R-:W-:Y:S01]  /*3530*/  FFMA.FTZ R7, R72, R107, 1.1641532182693481445e-10 ;  /* 0x2f00000048077423 */ /* 0x000fe2000001006b */
[----:B------:R-:W-:-:S04]  /*3540*/  FMUL.FTZ R76, R76, R121 ;  /* 0x000000794c4c7220 */ /* 0x000fc80000410000 */
[----:B------:R-:W-:Y:S01]  /*3550*/  FSETP.GTU.FTZ.AND P2, PT, R7, R120, PT ;  /* 0x000000780700720b */ /* 0x000fe20003f5c000 */
[----:B------:R-:W-:-:S03]  /*3560*/  IMAD.MOV.U32 R7, RZ, RZ, R10 ;  /* 0x000000ffff077224 */ /* 0x000fc600078e000a */
[----:B------:R-:W-:Y:S02]  /*3570*/  FSEL R96, R76, RZ, !P2 ;  /* 0x000000ff4c607208 */ /* 0x000fe40005000000 */
[----:B------:R-:W-:-:S03]  /*3580*/  PLOP3.LUT P2, PT, P2, PT, PT, 0x8, 0x80 ;  /* 0x000000000080781c */ /* 0x000fc6000174e170 */
[----:B------:R-:W-:Y:S01]  /*3590*/  @P1 FADD.FTZ R96, R73, R96 ;  /* 0x0000006049601221 */ /* 0x000fe20000010000 */
[----:B------:R-:W-:-:S04]  /*35a0*/  HFMA2 R73, -RZ, RZ, 0, 1.1920928955078125e-07 ;  /* 0x00000002ff497431 */ /* 0x000fc800000001ff */
        /* <DEDUP_REMOVED lines=10> */
.L_x_1478:
        /* <DEDUP_REMOVED lines=13> */
.L_x_1480:
[----:B------:R-:W-:Y:S05]  /*3720*/  BSYNC.RECONVERGENT B2 ;  /* 0x0000000000027941 */ /* 0x000fea0003800200 */
.L_x_1479:
        /* <DEDUP_REMOVED lines=61> */
.L_x_1477:
[----:B------:R-:W-:Y:S05]  /*3b00*/  BSYNC.RECONVERGENT B1 ;  /* 0x0000000000017941 */ /* 0x000fea0003800200 */
.L_x_1476:
[----:B------:R-:W-:Y:S01]  /*3b10*/  I2FP.F32.U32 R72, R7 ;  /* 0x0000000700487245 */ /* 0x000fe20000201000 */
[----:B------:R-:W-:Y:S01]  /*3b20*/  HADD2.F32 R74, -RZ, R74.H1_H1 ;  /* 0x3000004aff4a7230 */ /* 0x000fe20000004100 */
[----:B------:R-:W-:Y:S01]  /*3b30*/  ISETP.NE.AND P4, PT, R73, 0x1, PT ;  /* 0x000000014900780c */ /* 0x000fe20003f85270 */
[----:B------:R-:W-:Y:S01]  /*3b40*/  BSSY.RECONVERGENT B1, `(.L_x_1481) ;  /* 0x000005f000017945 */ /* 0x000fe20003800200 */
[----:B------:R-:W-:Y:S02]  /*3b50*/  IMAD.MOV.U32 R77, RZ, RZ, 0x2 ;  /* 0x00000002ff4d7424 */ /* 0x000fe400078e00ff */
[----:B------:R-:W-:Y:S01]  /*3b60*/  FFMA.FTZ R7, R72, R107, 1.1641532182693481445e-10 ;  /* 0x2f00000048077423 */ /* 0x000fe2000001006b */
[----:B------:R-:W-:Y:S01]  /*3b70*/  FMUL.FTZ R74, R74, R121 ;  /* 0x000000794a4a7220 */ /* 0x000fe20000410000 */
[----:B------:R-:W-:-:S03]  /*3b80*/  @P1 HADD2.F32 R72, -RZ, R66.H1_H1 ;  /* 0x30000042ff481230 */ /* 0x000fc60000004100 */
[----:B------:R-:W-:Y:S02]  /*3b90*/  FSETP.GTU.FTZ.AND P3, PT, R7, R120, PT ;  /* 0x000000780700720b */ /* 0x000fe40003f7c000 */
[----:B------:R-:W-:Y:S02]  /*3ba0*/  MOV R7, R10 ;  /* 0x0000000a00077202 */ /* 0x000fe40000000f00 */
[----:B------:R-:W-:Y:S02]  /*3bb0*/  FSEL R101, R74, RZ, !P3 ;  /* 0x000000ff4a657208 */ /* 0x000fe40005800000 */
[----:B------:R-:W-:-:S03]  /*3bc0*/  PLOP3.LUT P3, PT, P3, PT, PT, 0x8, 0x80 ;  /* 0x000000000080781c */ /* 0x000fc60001f6e170 */
[----:B------:R-:W-:-:S05]  /*3bd0*/  @P1 FADD.FTZ R101, R72, R101 ;  /* 0x0000006548651221 */ /* 0x000fca0000010000 */
        /* <DEDUP_REMOVED lines=10> */
.L_x_1483:
        /* <DEDUP_REMOVED lines=13> */
.L_x_1485:
[----:B------:R-:W-:Y:S05]  /*3d50*/  BSYNC.RECONVERGENT B2 ;  /* 0x0000000000027941 */ /* 0x000fea0003800200 */
.L_x_1484:
        /* <DEDUP_REMOVED lines=57> */
[----:B------:R-:W-:Y:S01]  /*40f0*/  HFMA2 R77, -RZ, RZ, 0, 0 ;  /* 0x00000000ff4d7431 */ /* 0x000fe200000001ff */
[----:B------:R-:W-:Y:S01]  /*4100*/  MOV R10, R76 ;  /* 0x0000004c000a7202 */ /* 0x000fe20000000f00 */
[----:B------:R-:W-:Y:S01]  /*4110*/  IMAD.MOV.U32 R112, RZ, RZ, R72 ;  /* 0x000000ffff707224 */ /* 0x000fe200078e0048 */
[----:B------:R-:W-:-:S07]  /*4120*/  LOP3.LUT R6, R6, UR6, R73, 0x96, !PT ;  /* 0x0000000606067c12 */ /* 0x000fce000f8e9649 */
.L_x_1482:
[----:B------:R-:W-:Y:S05]  /*4130*/  BSYNC.RECONVERGENT B1 ;  /* 0x0000000000017941 */ /* 0x000fea0003800200 */
.L_x_1481:
        /* <DEDUP_REMOVED lines=8> */
[----:B------:R-:W-:-:S03]  /*41c0*/  IMAD.MOV.U32 R7, RZ, RZ, 0x2 ;  /* 0x00000002ff077424 */ /* 0x000fc600078e00ff */
[----:B------:R-:W-:Y:S02]  /*41d0*/  FSEL R102, R76, RZ, !P4 ;  /* 0x000000ff4c667208 */ /* 0x000fe40006000000 */
[----:B------:R-:W-:-:S03]  /*41e0*/  PLOP3.LUT P4, PT, P4, PT, PT, 0x8, 0x80 ;  /* 0x000000000080781c */ /* 0x000fc6000278e170 */
[----:B------:R-:W-:Y:S01]  /*41f0*/  @P1 FADD.FTZ R102, R73, R102 ;  /* 0x0000006649661221 */ /* 0x000fe20000010000 */
[----:B------:R-:W-:-:S04]  /*4200*/  IMAD.MOV.U32 R73, RZ, RZ, R10 ;  /* 0x000000ffff497224 */ /* 0x000fc800078e000a */
        /* <DEDUP_REMOVED lines=10> */
.L_x_1488:
        /* <DEDUP_REMOVED lines=13> */
.L_x_1490:
[----:B------:R-:W-:Y:S05]  /*4380*/  BSYNC.RECONVERGENT B2 ;  /* 0x0000000000027941 */ /* 0x000fea0003800200 */
.L_x_1489:
        /* <DEDUP_REMOVED lines=51> */
[----:B------:R-:W-:Y:S01]  /*46c0*/  IMAD.MOV.U32 R7, RZ, RZ, RZ ;  /* 0x000000ffff077224 */ /* 0x000fe200078e00ff */
[----:B------:R-:W-:Y:S01]  /*46d0*/  LOP3.LUT R72, R72, UR5, R79, 0x96, !PT ;  /* 0x0000000548487c12 */ /* 0x000fe2000f8e964f */
[----:B------:R-:W-:Y:S01]  /*46e0*/  UIADD3 UR5, UPT, UPT, UR10, -0x700cb87f, URZ ;  /* 0x8ff347810a057890 */ /* 0x000fe2000fffe0ff */
[----:B------:R-:W-:-:S04]  /*46f0*/  IMAD.WIDE.U32 R76, R76, -0x326172a9, RZ ;  /* 0xcd9e8d574c4c7825 */ /* 0x000fc800078e00ff */
[----:B------:R-:W-:Y:S01]  /*4700*/  IMAD.WIDE.U32 R72, R72, -0x2daee0ad, RZ ;  /* 0xd2511f5348487825 */ /* 0x000fe200078e00ff */
[----:B------:R-:W-:-:S03]  /*4710*/  LOP3.LUT R5, R78, UR5, R77, 0x96, !PT ;  /* 0x000000054e057c12 */ /* 0x000fc6000f8e964d */
[----:B------:R-:W-:Y:S01]  /*4720*/  IMAD.MOV.U32 R10, RZ, RZ, R76 ;  /* 0x000000ffff0a7224 */ /* 0x000fe200078e004c */
[----:B------:R-:W-:Y:S02]  /*4730*/  LOP3.LUT R6, R6, UR6, R73, 0x96, !PT ;  /* 0x0000000606067c12 */ /* 0x000fe4000f8e9649 */
[----:B------:R-:W-:Y:S01]  /*4740*/  MOV R73, R112 ;  /* 0x0000007000497202 */ /* 0x000fe20000000f00 */
[----:B------:R-:W-:-:S07]  /*4750*/  IMAD.MOV.U32 R112, RZ, RZ, R72 ;  /* 0x000000ffff707224 */ /* 0x000fce00078e0048 */
.L_x_1487:
[----:B------:R-:W-:Y:S05]  /*4760*/  BSYNC.RECONVERGENT B1 ;  /* 0x0000000000017941 */ /* 0x000fea0003800200 */
.L_x_1486:
[----:B------:R-:W-:Y:S01]  /*4770*/  I2FP.F32.U32 R72, R73 ;  /* 0x0000004900487245 */ /* 0x000fe20000201000 */
[----:B------:R-:W-:Y:S01]  /*4780*/  HADD2.F32 R76, -RZ, R75.H1_H1 ;  /* 0x3000004bff4c7230 */ /* 0x000fe20000004100 */
[----:B------:R-:W-:Y:S02]  /*4790*/  PRMT R74, R122, 0x5410, R74 ;  /* 0x000054107a4a7816 */ /* 0x000fe4000000004a */
[----:B------:R-:W-:Y:S01]  /*47a0*/  PRMT R73, R117, 0x5410, R119 ;  /* 0x0000541075497816 */ /* 0x000fe20000000077 */
[----:B------:R-:W-:Y:S01]  /*47b0*/  FFMA.FTZ R107, R72, R107, 1.1641532182693481445e-10 ;  /* 0x2f000000486b7423 */ /* 0x000fe2000001006b */
[----:B------:R-:W-:Y:S01]  /*47c0*/  FMUL.FTZ R76, R76, R121 ;  /* 0x000000794c4c7220 */ /* 0x000fe20000410000 */
[----:B------:R-:W-:-:S03]  /*47d0*/  @P1 HADD2.F32 R72, -RZ, R67.H1_H1 ;  /* 0x30000043ff481230 */ /* 0x000fc60000004100 */
[----:B------:R-:W-:-:S04]  /*47e0*/  FSETP.GTU.FTZ.AND P5, PT, R107, R120, PT ;  /* 0x000000786b00720b */ /* 0x000fc80003fbc000 */
[----:B------:R-:W-:Y:S02]  /*47f0*/  FSEL R107, R76, RZ, !P5 ;  /* 0x000000ff4c6b7208 */ /* 0x000fe40006800000 */
[----:B------:R-:W-:-:S03]  /*4800*/  PLOP3.LUT P5, PT, P5, PT, PT, 0x8, 0x80 ;  /* 0x000000000080781c */ /* 0x000fc60002fae170 */
[----:B------:R-:W-:Y:S01]  /*4810*/  @P1 FADD.FTZ R107, R72, R107 ;  /* 0x0000006b486b1221 */ /* 0x000fe20000010000 */
[----:B------:R-:W-:-:S04]  /*4820*/  PRMT R72, R115, 0x5410, R116 ;  /* 0x0000541073487816 */ /* 0x000fc80000000074 */
[----:B------:R-:W-:-:S04]  /*4830*/  F2FP.F16.F32.PACK_AB R75, RZ, R107 ;  /* 0x0000006bff4b723e */ /* 0x000fc800000000ff */
[----:B------:R-:W-:Y:S01]  /*4840*/  PRMT R75, R118, 0x5410, R75 ;  /* 0x00005410764b7816 */ /* 0x000fe2000000004b */
[----:B------:R-:W-:Y:S06]  /*4850*/  BRA `(.L_x_1491) ;  /* 0x0000006000d87947 */ /* 0x000fec0003800000 */
.L_x_1450:
        /* <DEDUP_REMOVED lines=16> */
.L_x_1494:
        /* <DEDUP_REMOVED lines=13> */
.L_x_1496:
[----:B------:R-:W-:Y:S05]  /*4a30*/  BSYNC.RECONVERGENT B2 ;  /* 0x0000000000027941 */ /* 0x000fea0003800200 */
.L_x_1495:
        /* <DEDUP_REMOVED lines=59> */
.L_x_1493:
[----:B0-----:R-:W-:Y:S05]  /*4df0*/  BSYNC.RECONVERGENT B1 ;  /* 0x0000000000017941 */ /* 0x001fea0003800200 */
.L_x_1492:
[----:B------:R-:W0:Y:S01]  /*4e00*/  LDC R119, c[0x0][0x404] ;  /* 0x00010100ff777b82 */ /* 0x000e220000000800 */
[----:B------:R-:W-:Y:S01]  /*4e10*/  I2FP.F32.U32 R12, R11 ;  /* 0x0000000b000c7245 */ /* 0x000fe20000201000 */
[----:B------:R-:W-:Y:S01]  /*4e20*/  HFMA2 R83, -RZ, RZ, 0.1171875, 0 ;  /* 0x2f800000ff537431 */ /* 0x000fe200000001ff */
[----:B------:R-:W-:Y:S01]  /*4e30*/  ISETP.NE.AND P3, PT, R13, 0x1, PT ;  /* 0x000000010d00780c */ /* 0x000fe20003f65270 */
[----:B-----5:R-:W-:Y:S01]  /*4e40*/  HADD2.F32 R14, -RZ, R72.H0_H0 ;  /* 0x20000048ff0e7230 */ /* 0x020fe20000004100 */
[----:B------:R-:W-:Y:S01]  /*4e50*/  BSSY.RECONVERGENT B1, `(.L_x_1497) ;  /* 0x000005d000017945 */ /* 0x000fe20003800200 */
[----:B------:R-:W-:Y:S02]  /*4e60*/  IMAD.MOV.U32 R15, RZ, RZ, 0x2 ;  /* 0x00000002ff0f7424 */ /* 0x000fe400078e00ff */
[----:B------:R-:W-:Y:S01]  /*4e70*/  FFMA.FTZ R12, R12, R83, 1.1641532182693481445e-10 ;  /* 0x2f0000000c0c7423 */ /* 0x000fe20000010053 */
[----:B------:R-:W1:Y:S01]  /*4e80*/  LDC R107, c[0x0][0x408] ;  /* 0x00010200ff6b7b82 */ /* 0x000e620000000800 */
[----:B------:R-:W-:-:S03]  /*4e90*/  IMAD.MOV.U32 R7, RZ, RZ, R10 ;  /* 0x000000ffff077224 */ /* 0x000fc600078e000a */
        /* <DEDUP_REMOVED lines=14> */
.L_x_1499:
        /* <DEDUP_REMOVED lines=13> */
.L_x_1501:
[----:B------:R-:W-:Y:S05]  /*5050*/  BSYNC.RECONVERGENT B2 ;  /* 0x0000000000027941 */ /* 0x000fea0003800200 */
.L_x_1500:
        /* <DEDUP_REMOVED lines=57> */
[----:B------:R-:W-:Y:S01]  /*53f0*/  IMAD.MOV.U32 R15, RZ, RZ, RZ ;  /* 0x000000ffff0f7224 */ /* 0x000fe200078e00ff */
[----:B------:R-:W-:Y:S02]  /*5400*/  LOP3.LUT R6, R6, UR6, R13, 0x96, !PT ;  /* 0x0000000606067c12 */ /* 0x000fe4000f8e960d */
[----:B------:R-:W-:-:S07]  /*5410*/  MOV R112, R12 ;  /* 0x0000000c00707202 */ /* 0x000fce0000000f00 */
.L_x_1498:
[----:B------:R-:W-:Y:S05]  /*5420*/  BSYNC.RECONVERGENT B1 ;  /* 0x0000000000017941 */ /* 0x000fea0003800200 */
.L_x_1497:
[----:B------:R-:W-:Y:S01]  /*5430*/  I2FP.F32.U32 R12, R7 ;  /* 0x00000007000c7245 */ /* 0x000fe20000201000 */
[----:B------:R-:W-:Y:S01]  /*5440*/  HADD2.F32 R14, -RZ, R68.H0_H0 ;  /* 0x20000044ff0e7230 */ /* 0x000fe20000004100 */
[----:B------:R-:W-:Y:S01]  /*5450*/  ISETP.NE.AND P3, PT, R15, 0x1, PT ;  /* 0x000000010f00780c */ /* 0x000fe20003f65270 */
[----:B------:R-:W-:Y:S01]  /*5460*/  @P1 HADD2.F32 R11, -RZ, R64.H0_H0 ;  /* 0x20000040ff0b1230 */ /* 0x000fe20000004100 */
[----:B------:R-:W-:Y:S01]  /*5470*/  BSSY.RECONVERGENT B1, `(.L_x_1502) ;  /* 0x0000060000017945 */ /* 0x000fe20003800200 */
[----:B------:R-:W-:Y:S01]  /*5480*/  FFMA.FTZ R12, R12, R83, 1.1641532182693481445e-10 ;  /* 0x2f0000000c0c7423 */ /* 0x000fe20000010053 */
[----:B------:R-:W-:-:S04]  /*5490*/  FMUL.FTZ R14, R14, R107 ;  /* 0x0000006b0e0e7220 */ /* 0x000fc80000410000 */
[----:B------:R-:W-:-:S04]  /*54a0*/  FSETP.GTU.FTZ.AND P2, PT, R12, R119, PT ;  /* 0x000000770c00720b */ /* 0x000fc80003f5c000 */
[----:B------:R-:W-:Y:S02]  /*54b0*/  FSEL R7, R14, RZ, !P2 ;  /* 0x000000ff0e077208 */ /* 0x000fe40005000000 */
[----:B------:R-:W-:-:S03]  /*54c0*/  SEL R12, RZ, 0x1, P2 ;  /* 0x00000001ff0c7807 */ /* 0x000fc60001000000 */
[----:B------:R-:W-:Y:S01]  /*54d0*/  FADD.FTZ R76, R76, R7 ;  /* 0x000000074c4c7221 */ /* 0x000fe20000010000 */
[----:B------:R-:W-:-:S03]  /*54e0*/  IMAD.MOV.U32 R7, RZ, RZ, R10 ;  /* 0x000000ffff077224 */ /* 0x000fc600078e000a */
[--C-:B------:R-:W-:Y:S01]  /*54f0*/  @P1 FADD.FTZ R11, R11, R76.reuse ;  /* 0x0000004c0b0b1221 */ /* 0x100fe20000010000 */
[----:B------:R-:W-:Y:S02]  /*5500*/  @!P1 IMAD.MOV.U32 R11, RZ, RZ, R76 ;  /* 0x000000ffff0b9224 */ /* 0x000fe400078e004c */
[----:B------:R-:W-:-:S03]  /*5510*/  HFMA2 R76, -RZ, RZ, 0, 1.1920928955078125e-07 ;  /* 0x00000002ff4c7431 */ /* 0x000fc600000001ff */
        /* <DEDUP_REMOVED lines=10> */
.L_x_1504:
        /* <DEDUP_REMOVED lines=13> */
.L_x_1506:
[----:B------:R-:W-:Y:S05]  /*5690*/  BSYNC.RECONVERGENT B2 ;  /* 0x0000000000027941 */ /* 0x000fea0003800200 */
.L_x_1505:
        /* <DEDUP_REMOVED lines=61> */
.L_x_1503:
[----:B------:R-:W-:Y:S05]  /*5a70*/  BSYNC.RECONVERGENT B1 ;  /* 0x0000000000017941 */ /* 0x000fea0003800200 */
.L_x_1502:
[----:B------:R-:W-:Y:S01]  /*5a80*/  I2FP.F32.U32 R14, R7 ;  /* 0x00000007000e7245 */ /* 0x000fe20000201000 */
[----:B------:R-:W-:Y:S01]  /*5a90*/  HADD2.F32 R72, -RZ, R72.H1_H1 ;  /* 0x30000048ff487230 */ /* 0x000fe20000004100 */
        /* <DEDUP_REMOVED lines=19> */
.L_x_1509:
        /* <DEDUP_REMOVED lines=13> */
.L_x_1511:
[----:B------:R-:W-:Y:S05]  /*5ca0*/  BSYNC.RECONVERGENT B2 ;  /* 0x0000000000027941 */ /* 0x000fea0003800200 */
.L_x_1510:
        /* <DEDUP_REMOVED lines=56> */
[----:B------:R-:W-:Y:S02]  /*6030*/  LOP3.LUT R5, R80, UR5, R77, 0x96, !PT ;  /* 0x0000000550057c12 */ /* 0x000fe4000f8e964d */
[----:B------:R-:W-:Y:S01]  /*6040*/  MOV R10, R76 ;  /* 0x0000004c000a7202 */ /* 0x000fe20000000f00 */
[----:B------:R-:W-:Y:S01]  /*6050*/  IMAD.MOV.U32 R112, RZ, RZ, R14 ;  /* 0x000000ffff707224 */ /* 0x000fe200078e000e */
[----:B------:R-:W-:Y:S01]  /*6060*/  LOP3.LUT R6, R6, UR6, R15, 0x96, !PT ;  /* 0x0000000606067c12 */ /* 0x000fe2000f8e960f */
[----:B------:R-:W-:-:S07]  /*6070*/  HFMA2 R15, -RZ, RZ, 0, 0 ;  /* 0x00000000ff0f7431 */ /* 0x000fce00000001ff */
.L_x_1508:
[----:B------:R-:W-:Y:S05]  /*6080*/  BSYNC.RECONVERGENT B1 ;  /* 0x0000000000017941 */ /* 0x000fea0003800200 */
.L_x_1507:
        /* <DEDUP_REMOVED lines=8> */
[----:B------:R-:W-:Y:S01]  /*6110*/  FSETP.GTU.FTZ.AND P2, PT, R14, R119, PT ;  /* 0x000000770e00720b */ /* 0x000fe20003f5c000 */
[----:B------:R-:W-:-:S03]  /*6120*/  @P1 HADD2.F32 R14, -RZ, R64.H1_H1 ;  /* 0x30000040ff0e1230 */ /* 0x000fc60000004100 */
[----:B------:R-:W-:-:S05]  /*6130*/  FSEL R72, R72, RZ, !P2 ;  /* 0x000000ff48487208 */ /* 0x000fca0005000000 */
[----:B------:R-:W-:-:S04]  /*6140*/  FADD.FTZ R13, R13, R72 ;  /* 0x000000480d0d7221 */ /* 0x000fc80000010000 */
[--C-:B------:R-:W-:Y:S01]  /*6150*/  @P1 FADD.FTZ R89, R14, R13.reuse ;  /* 0x0000000d0e591221 */ /* 0x100fe20000010000 */
[----:B------:R-:W-:Y:S01]  /*6160*/  @!P1 IMAD.MOV.U32 R89, RZ, RZ, R13 ;  /* 0x000000ffff599224 */ /* 0x000fe200078e000d */
[----:B------:R-:W-:-:S04]  /*6170*/  SEL R13, RZ, 0x1, P2 ;  /* 0x00000001ff0d7807 */ /* 0x000fc80001000000 */
        /* <DEDUP_REMOVED lines=10> */
.L_x_1514:
        /* <DEDUP_REMOVED lines=13> */
.L_x_1516:
[----:B------:R-:W-:Y:S05]  /*62f0*/  BSYNC.RECONVERGENT B2 ;  /* 0x0000000000027941 */ /* 0x000fea0003800200 */
.L_x_1515:
        /* <DEDUP_REMOVED lines=61> */
.L_x_1513:
[----:B------:R-:W-:Y:S05]  /*66d0*/  BSYNC.RECONVERGENT B1 ;  /* 0x0000000000017941 */ /* 0x000fea0003800200 */
.L_x_1512:
[----:B------:R-:W-:Y:S01]  /*66e0*/  I2FP.F32.U32 R14, R7 ;  /* 0x00000007000e7245 */ /* 0x000fe20000201000 */
[----:B------:R-:W-:Y:S01]  /*66f0*/  HADD2.F32 R72, -RZ, R73.H0_H0 ;  /* 0x20000049ff487230 */ /* 0x000fe20000004100 */
[----:B------:R-:W-:Y:S01]  /*6700*/  ISETP.NE.AND P2, PT, R76, 0x1, PT ;  /* 0x000000014c00780c */ /* 0x000fe20003f45270 */
[----:B------:R-:W-:Y:S01]  /*6710*/  BSSY.RECONVERGENT B1, `(.L_x_1517) ;  /* 0x000005d000017945 */ /* 0x000fe20003800200 */
[----:B------:R-:W-:Y:S02]  /*6720*/  IMAD.MOV.U32 R77, RZ, RZ, 0x2 ;  /* 0x00000002ff4d7424 */ /* 0x000fe400078e00ff */
[----:B------:R-:W-:Y:S01]  /*6730*/  FFMA.FTZ R14, R14, R83, 1.1641532182693481445e-10 ;  /* 0x2f0000000e0e7423 */ /* 0x000fe20000010053 */
[----:B------:R-:W-:Y:S01]  /*6740*/  FMUL.FTZ R72, R72, R107 ;  /* 0x0000006b48487220 */ /* 0x000fe20000410000 */
[----:B------:R-:W-:-:S03]  /*6750*/  IMAD.MOV.U32 R7, RZ, RZ, R10 ;  /* 0x000000ffff077224 */ /* 0x000fc600078e000a */
        /* <DEDUP_REMOVED lines=13> */
.L_x_1519:
        /* <DEDUP_REMOVED lines=13> */
.L_x_1521:
[----:B------:R-:W-:Y:S05]  /*6900*/  BSYNC.RECONVERGENT B2 ;  /* 0x0000000000027941 */ /* 0x000fea0003800200 */
.L_x_1520:
        /* <DEDUP_REMOVED lines=61> */
.L_x_1518:
[----:B------:R-:W-:Y:S05]  /*6ce0*/  BSYNC.RECONVERGENT B1 ;  /* 0x0000000000017941 */ /* 0x000fea0003800200 */
.L_x_1517:
[----:B------:R-:W-:Y:S01]  /*6cf0*/  I2FP.F32.U32 R14, R7 ;  /* 0x00000007000e7245 */ /* 0x000fe20000201000 */
[----:B------:R-:W-:Y:S01]  /*6d00*/  HADD2.F32 R76, -RZ, R69.H0_H0 ;  /* 0x20000045ff4c7230 */ /* 0x000fe20000004100 */
[----:B------:R-:W-:Y:S01]  /*6d10*/  BSSY.RECONVERGENT B1, `(.L_x_1522) ;  /* 0x0000062000017945 */ /* 0x000fe20003800200 */
[----:B------:R-:W-:Y:S02]  /*6d20*/  @P1 HADD2.F32 R15, -RZ, R65.H0_H0 ;  /* 0x20000041ff0f1230 */ /* 0x000fe40000004100 */
[----:B------:R-:W-:Y:S01]  /*6d30*/  FFMA.FTZ R14, R14, R83, 1.1641532182693481445e-10 ;  /* 0x2f0000000e0e7423 */ /* 0x000fe20000010053 */
[----:B------:R-:W-:Y:S01]  /*6d40*/  FMUL.FTZ R76, R76, R107 ;  /* 0x0000006b4c4c7220 */ /* 0x000fe20000410000 */
[----:B------:R-:W-:-:S03]  /*6d50*/  IMAD.MOV.U32 R80, RZ, RZ, 0x2 ;  /* 0x00000002ff507424 */ /* 0x000fc600078e00ff */
[----:B------:R-:W-:-:S04]  /*6d60*/  FSETP.GTU.FTZ.AND P2, PT, R14, R119, PT ;  /* 0x000000770e00720b */ /* 0x000fc80003f5c000 */
[----:B------:R-:W-:Y:S02]  /*6d70*/  FSEL R7, R76, RZ, !P2 ;  /* 0x000000ff4c077208 */ /* 0x000fe40005000000 */
[----:B------:R-:W-:Y:S02]  /*6d80*/  SEL R14, RZ, 0x1, P2 ;  /* 0x00000001ff0e7807 */ /* 0x000fe40001000000 */
[----:B------:R-:W-:Y:S01]  /*6d90*/  ISETP.NE.AND P2, PT, R77, 0x1, PT ;  /* 0x000000014d00780c */ /* 0x000fe20003f45270 */
[----:B------:R-:W-:Y:S01]  /*6da0*/  FADD.FTZ R72, R72, R7 ;  /* 0x0000000748487221 */ /* 0x000fe20000010000 */
[----:B------:R-:W-:-:S03]  /*6db0*/  IMAD.MOV.U32 R7, RZ, RZ, R10 ;  /* 0x000000ffff077224 */ /* 0x000fc600078e000a */
[----:B------:R-:W-:Y:S01]  /*6dc0*/  @P1 FADD.FTZ R90, R15, R72 ;  /* 0x000000480f5a1221 */ /* 0x000fe20000010000 */
[----:B------:R-:W-:-:S04]  /*6dd0*/  @!P1 MOV R90, R72 ;  /* 0x00000048005a9202 */ /* 0x000fc80000000f00 */
[----:B------:R-:W-:-:S03]  /*6de0*/  F2FP.F16.F32.PACK_AB R115, RZ, R90 ;  /* 0x0000005aff73723e */ /* 0x000fc600000000ff */
        /* <DEDUP_REMOVED lines=9> */
.L_x_1524:
        /* <DEDUP_REMOVED lines=13> */
.L_x_1526:
[----:B------:R-:W-:Y:S05]  /*6f50*/  BSYNC.RECONVERGENT B2 ;  /* 0x0000000000027941 */ /* 0x000fea0003800200 */
.L_x_1525:
        /* <DEDUP_REMOVED lines=61> */
.L_x_1523:
[----:B------:R-:W-:Y:S05]  /*7330*/  BSYNC.RECONVERGENT B1 ;  /* 0x0000000000017941 */ /* 0x000fea0003800200 */
.L_x_1522:
[----:B------:R-:W-:Y:S01]  /*7340*/  I2FP.F32.U32 R72, R7 ;  /* 0x0000000700487245 */ /* 0x000fe20000201000 */
[----:B------:R-:W-:Y:S01]  /*7350*/  HADD2.F32 R76, -RZ, R73.H1_H1 ;  /* 0x30000049ff4c7230 */ /* 0x000fe20000004100 */
        /* <DEDUP_REMOVED lines=19> */
.L_x_1529:
        /* <DEDUP_REMOVED lines=13> */
.L_x_1531:
[----:B------:R-:W-:Y:S05]  /*7560*/  BSYNC.RECONVERGENT B2 ;  /* 0x0000000000027941 */ /* 0x000fea0003800200 */
.L_x_1530:
        /* <DEDUP_REMOVED lines=61> */
.L_x_1528:
[----:B------:R-:W-:Y:S05]  /*7940*/  BSYNC.RECONVERGENT B1 ;  /* 0x0000000000017941 */ /* 0x000fea0003800200 */
.L_x_1527:
[----:B------:R-:W-:Y:S01]  /*7950*/  I2FP.F32.U32 R72, R7 ;  /* 0x0000000700487245 */ /* 0x000fe20000201000 */
[----:B------:R-:W-:Y:S01]  /*7960*/  HADD2.F32 R76, -RZ, R69.H1_H1 ;  /* 0x30000045ff4c7230 */ /* 0x000fe20000004100 */
[----:B------:R-:W-:Y:S01]  /*7970*/  BSSY.RECONVERGENT B1, `(.L_x_1532) ;  /* 0x0000063000017945 */ /* 0x000fe20003800200 */
[----:B------:R-:W-:Y:S02]  /*7980*/  HFMA2 R80, -RZ, RZ, 0, 1.1920928955078125e-07 ;  /* 0x00000002ff507431 */ /* 0x000fe400000001ff */
[----:B------:R-:W-:Y:S02]  /*7990*/  IMAD.MOV.U32 R73, RZ, RZ, R10 ;  /* 0x000000ffff497224 */ /* 0x000fe400078e000a */
[----:B------:R-:W-:Y:S01]  /*79a0*/  FFMA.FTZ R72, R72, R83, 1.1641532182693481445e-10 ;  /* 0x2f00000048487423 */ /* 0x000fe20000010053 */
[----:B------:R-:W-:-:S04]  /*79b0*/  FMUL.FTZ R76, R76, R107 ;  /* 0x0000006b4c4c7220 */ /* 0x000fc80000410000 */
[----:B------:R-:W-:Y:S01]  /*79c0*/  FSETP.GTU.FTZ.AND P2, PT, R72, R119, PT ;  /* 0x000000774800720b */ /* 0x000fe20003f5c000 */
[----:B------:R-:W-:-:S03]  /*79d0*/  @P1 HADD2.F32 R72, -RZ, R65.H1_H1 ;  /* 0x30000041ff481230 */ /* 0x000fc60000004100 */
[----:B------:R-:W-:Y:S02]  /*79e0*/  FSEL R76, R76, RZ, !P2 ;  /* 0x000000ff4c4c7208 */ /* 0x000fe40005000000 */
[----:B------:R-:W-:Y:S02]  /*79f0*/  SEL R7, RZ, 0x1, P2 ;  /* 0x00000001ff077807 */ /* 0x000fe40001000000 */
[----:B------:R-:W-:Y:S01]  /*7a00*/  ISETP.NE.AND P2, PT, R77, 0x1, PT ;  /* 0x000000014d00780c */ /* 0x000fe20003f45270 */
[----:B------:R-:W-:-:S04]  /*7a10*/  FADD.FTZ R15, R15, R76 ;  /* 0x0000004c0f0f7221 */ /* 0x000fc80000010000 */
[--C-:B------:R-:W-:Y:S01]  /*7a20*/  @P1 FADD.FTZ R95, R72, R15.reuse ;  /* 0x0000000f485f1221 */ /* 0x100fe20000010000 */
[--C-:B------:R-:W-:Y:S01]  /*7a30*/  @!P1 IMAD.MOV.U32 R95, RZ, RZ, R15.reuse ;  /* 0x000000ffff5f9224 */ /* 0x100fe200078e000f */
[----:B------:R-:W-:-:S04]  /*7a40*/  PRMT R15, R7, 0x7610, R15 ;  /* 0x00007610070f7816 */ /* 0x000fc8000000000f */
[----:B------:R-:W-:Y:S02]  /*7a50*/  F2FP.F16.F32.PACK_AB R117, RZ, R95 ;  /* 0x0000005fff75723e */ /* 0x000fe400000000ff */
        /* <DEDUP_REMOVED lines=9> */
.L_x_1534:
        /* <DEDUP_REMOVED lines=13> */
.L_x_1536:
[----:B------:R-:W-:Y:S05]  /*7bc0*/  BSYNC.RECONVERGENT B2 ;  /* 0x0000000000027941 */ /* 0x000fea0003800200 */
.L_x_1535:
        /* <DEDUP_REMOVED lines=58> */
[----:B------:R-:W-:Y:S01]  /*7f70*/  IMAD.MOV.U32 R73, RZ, RZ, R112 ;  /* 0x000000ffff497224 */ /* 0x000fe200078e0070 */
[----:B------:R-:W-:Y:S01]  /*7f80*/  MOV R112, R72 ;  /* 0x0000004800707202 */ /* 0x000fe20000000f00 */
[----:B------:R-:W-:-:S07]  /*7f90*/  IMAD.MOV.U32 R80, RZ, RZ, RZ ;  /* 0x000000ffff507224 */ /* 0x000fce00078e00ff */
.L_x_1533:
[----:B------:R-:W-:Y:S05]  /*7fa0*/  BSYNC.RECONVERGENT B1 ;  /* 0x0000000000017941 */ /* 0x000fea0003800200 */
.L_x_1532:
[----:B------:R-:W-:Y:S01]  /*7fb0*/  I2FP.F32.U32 R72, R73 ;  /* 0x0000004900487245 */ /* 0x000fe20000201000 */
[----:B------:R-:W-:Y:S01]  /*7fc0*/  HADD2.F32 R76, -RZ, R74.H0_H0 ;  /* 0x2000004aff4c7230 */ /* 0x000fe20000004100 */
        /* <DEDUP_REMOVED lines=18> */
.L_x_1539:
        /* <DEDUP_REMOVED lines=13> */
.L_x_1541:
[----:B------:R-:W-:Y:S05]  /*81c0*/  BSYNC.RECONVERGENT B2 ;  /* 0x0000000000027941 */ /* 0x000fea0003800200 */
.L_x_1540:
        /* <DEDUP_REMOVED lines=61> */
.L_x_1538:
[----:B------:R-:W-:Y:S05]  /*85a0*/  BSYNC.RECONVERGENT B1 ;  /* 0x0000000000017941 */ /* 0x000fea0003800200 */
.L_x_1537:
[----:B------:R-:W-:Y:S01]  /*85b0*/  I2FP.F32.U32 R72, R7 ;  /* 0x0000000700487245 */ /* 0x000fe20000201000 */
[----:B------:R-:W-:Y:S01]  /*85c0*/  HADD2.F32 R76, -RZ, R70.H0_H0 ;  /* 0x20000046ff4c7230 */ /* 0x000fe20000004100 */
[----:B------:R-:W-:Y:S01]  /*85d0*/  BSSY.RECONVERGENT B1, `(.L_x_1542) ;  /* 0x0000062000017945 */ /* 0x000fe20003800200 */
[----:B------:R-:W-:Y:S02]  /*85e0*/  @P1 HADD2.F32 R73, -RZ, R66.H0_H0 ;  /* 0x20000042ff491230 */ /* 0x000fe40000004100 */
[----:B------:R-:W-:Y:S01]  /*85f0*/  FFMA.FTZ R72, R72, R83, 1.1641532182693481445e-10 ;  /* 0x2f00000048487423 */ /* 0x000fe20000010053 */
[----:B------:R-:W-:-:S04]  /*8600*/  FMUL.FTZ R76, R76, R107 ;  /* 0x0000006b4c4c7220 */ /* 0x000fc80000410000 */
[----:B------:R-:W-:-:S04]  /*8610*/  FSETP.GTU.FTZ.AND P3, PT, R72, R119, PT ;  /* 0x000000774800720b */ /* 0x000fc80003f7c000 */
[----:B------:R-:W-:Y:S01]  /*8620*/  FSEL R7, R76, RZ, !P3 ;  /* 0x000000ff4c077208 */ /* 0x000fe20005800000 */
[----:B------:R-:W-:Y:S01]  /*8630*/  IMAD.MOV.U32 R76, RZ, RZ, 0x2 ;  /* 0x00000002ff4c7424 */ /* 0x000fe200078e00ff */
[----:B------:R-:W-:Y:S02]  /*8640*/  SEL R80, RZ, 0x1, P3 ;  /* 0x00000001ff507807 */ /* 0x000fe40001800000 */
[----:B------:R-:W-:Y:S01]  /*8650*/  ISETP.NE.AND P3, PT, R77, 0x1, PT ;  /* 0x000000014d00780c */ /* 0x000fe20003f65270 */
[----:B------:R-:W-:Y:S01]  /*8660*/  FADD.FTZ R82, R82, R7 ;  /* 0x0000000752527221 */ /* 0x000fe20000010000 */
[----:B------:R-:W-:-:S03]  /*8670*/  MOV R7, R10 ;  /* 0x0000000a00077202 */ /* 0x000fc60000000f00 */
[--C-:B------:R-:W-:Y:S01]  /*8680*/  @P1 FADD.FTZ R96, R73, R82.reuse ;  /* 0x0000005249601221 */ /* 0x100fe20000010000 */
[----:B------:R-:W-:-:S05]  /*8690*/  @!P1 IMAD.MOV.U32 R96, RZ, RZ, R82 ;  /* 0x000000ffff609224 */ /* 0x000fca00078e0052 */
[----:B------:R-:W-:Y:S02]  /*86a0*/  F2FP.F16.F32.PACK_AB R118, RZ, R96 ;  /* 0x00000060ff76723e */ /* 0x000fe400000000ff */
        /* <DEDUP_REMOVED lines=9> */
.L_x_1544:
        /* <DEDUP_REMOVED lines=13> */
.L_x_1546:
[----:B------:R-:W-:Y:S05]  /*8810*/  BSYNC.RECONVERGENT B2 ;  /* 0x0000000000027941 */ /* 0x000fea0003800200 */
.L_x_1545:
        /* <DEDUP_REMOVED lines=61> */
.L_x_1543:
[----:B------:R-:W-:Y:S05]  /*8bf0*/  BSYNC.RECONVERGENT B1 ;  /* 0x0000000000017941 */ /* 0x000fea0003800200 */
.L_x_1542:
[----:B------:R-:W-:Y:S01]  /*8c00*/  I2FP.F32.U32 R72, R7 ;  /* 0x0000000700487245 */ /* 0x000fe20000201000 */
[----:B------:R-:W-:Y:S01]  /*8c10*/  HADD2.F32 R74, -RZ, R74.H1_H1 ;  /* 0x3000004aff4a7230 */ /* 0x000fe20000004100 */
        /* <DEDUP_REMOVED lines=18> */
.L_x_1549:
        /* <DEDUP_REMOVED lines=13> */
.L_x_1551:
[----:B------:R-:W-:Y:S05]  /*8e10*/  BSYNC.RECONVERGENT B2 ;  /* 0x0000000000027941 */ /* 0x000fea0003800200 */
.L_x_1550:
        /* <DEDUP_REMOVED lines=61> */
.L_x_1548:
[----:B------:R-:W-:Y:S05]  /*91f0*/  BSYNC.RECONVERGENT B1 ;  /* 0x0000000000017941 */ /* 0x000fea0003800200 */
.L_x_1547:
[----:B------:R-:W-:Y:S01]  /*9200*/  I2FP.F32.U32 R72, R7 ;  /* 0x0000000700487245 */ /* 0x000fe20000201000 */
[----:B------:R-:W-:Y:S01]  /*9210*/  HADD2.F32 R76, -RZ, R70.H1_H1 ;  /* 0x30000046ff4c7230 */ /* 0x000fe20000004100 */
[----:B------:R-:W-:Y:S01]  /*9220*/  BSSY.RECONVERGENT B1, `(.L_x_1552) ;  /* 0x0000062000017945 */ /* 0x000fe20003800200 */
[----:B------:R-:W-:Y:S02]  /*9230*/  @P1 HADD2.F32 R101, -RZ, R66.H1_H1 ;  /* 0x30000042ff651230 */ /* 0x000fe40000004100 */
        /* <DEDUP_REMOVED lines=21> */
.L_x_1554:
        /* <DEDUP_REMOVED lines=13> */
.L_x_1556:
[----:B------:R-:W-:Y:S05]  /*9460*/  BSYNC.RECONVERGENT B2 ;  /* 0x0000000000027941 */ /* 0x000fea0003800200 */
.L_x_1555:
        /* <DEDUP_REMOVED lines=61> */
.L_x_1553:
[----:B------:R-:W-:Y:S05]  /*9840*/  BSYNC.RECONVERGENT B1 ;  /* 0x0000000000017941 */ /* 0x000fea0003800200 */
.L_x_1552:
[----:B------:R-:W-:Y:S01]  /*9850*/  I2FP.F32.U32 R72, R7 ;  /* 0x0000000700487245 */ /* 0x000fe20000201000 */
[----:B------:R-:W-:Y:S01]  /*9860*/  HADD2.F32 R74, -RZ, R75.H0_H0 ;  /* 0x2000004bff4a7230 */ /* 0x000fe20000004100 */
        /* <DEDUP_REMOVED lines=18> */
.L_x_1559:
        /* <DEDUP_REMOVED lines=13> */
.L_x_1561:
[----:B------:R-:W-:Y:S05]  /*9a60*/  BSYNC.RECONVERGENT B2 ;  /* 0x0000000000027941 */ /* 0x000fea0003800200 */
.L_x_1560:
        /* <DEDUP_REMOVED lines=61> */
.L_x_1558:
[----:B------:R-:W-:Y:S05]  /*9e40*/  BSYNC.RECONVERGENT B1 ;  /* 0x0000000000017941 */ /* 0x000fea0003800200 */
.L_x_1557:
        /* <DEDUP_REMOVED lines=8> */
[----:B------:R-:W-:Y:S01]  /*9ed0*/  HFMA2 R76, -RZ, RZ, 0, 1.1920928955078125e-07 ;  /* 0x00000002ff4c7431 */ /* 0x000fe200000001ff */
[----:B------:R-:W-:Y:S02]  /*9ee0*/  SEL R82, RZ, 0x1, P5 ;  /* 0x00000001ff527807 */ /* 0x000fe40002800000 */
[----:B------:R-:W-:Y:S01]  /*9ef0*/  ISETP.NE.AND P5, PT, R73, 0x1, PT ;  /* 0x000000014900780c */ /* 0x000fe20003fa5270 */
[----:B------:R-:W-:Y:S01]  /*9f00*/  FADD.FTZ R74, R74, R7 ;  /* 0x000000074a4a7221 */ /* 0x000fe20000010000 */
[----:B------:R-:W-:-:S03]  /*9f10*/  IMAD.MOV.U32 R7, RZ, RZ, R10 ;  /* 0x000000ffff077224 */ /* 0x000fc600078e000a */
        /* <DEDUP_REMOVED lines=12> */
.L_x_1564:
        /* <DEDUP_REMOVED lines=13> */
.L_x_1566:
[----:B------:R-:W-:Y:S05]  /*a0b0*/  BSYNC.RECONVERGENT B2 ;  /* 0x0000000000027941 */ /* 0x000fea0003800200 */
.L_x_1565:
        /* <DEDUP_REMOVED lines=61> */
.L_x_1563:
[----:B------:R-:W-:Y:S05]  /*a490*/  BSYNC.RECONVERGENT B1 ;  /* 0x0000000000017941 */ /* 0x000fea0003800200 */
.L_x_1562:
        /* <DEDUP_REMOVED lines=20> */
.L_x_1569:
        /* <DEDUP_REMOVED lines=15> */
.L_x_1571:
[----:B------:R-:W-:Y:S05]  /*a6d0*/  BSYNC.RECONVERGENT B2 ;  /* 0x0000000000027941 */ /* 0x000fea0003800200 */
.L_x_1570:
        /* <DEDUP_REMOVED lines=51> */
[----:B------:R-:W-:Y:S01]  /*aa10*/  HFMA2 R7, -RZ, RZ, 0, 0 ;  /* 0x00000000ff077431 */ /* 0x000fe200000001ff */
[----:B------:R-:W-:Y:S01]  /*aa20*/  LOP3.LUT R72, R72, UR5, R77, 0x96, !PT ;  /* 0x0000000548487c12 */ /* 0x000fe2000f8e964d */
[----:B------:R-:W-:Y:S01]  /*aa30*/  UIADD3 UR5, UPT, UPT, UR10, -0x700cb87f, URZ ;  /* 0x8ff347810a057890 */ /* 0x000fe2000fffe0ff */
[----:B------:R-:W-:-:S04]  /*aa40*/  IMAD.WIDE.U32 R74, R74, -0x326172a9, RZ ;  /* 0xcd9e8d574a4a7825 */ /* 0x000fc800078e00ff */
[----:B------:R-:W-:Y:S01]  /*aa50*/  IMAD.WIDE.U32 R72, R72, -0x2daee0ad, RZ ;  /* 0xd2511f5348487825 */ /* 0x000fe200078e00ff */
[----:B------:R-:W-:Y:S02]  /*aa60*/  LOP3.LUT R5, R76, UR5, R75, 0x96, !PT ;  /* 0x000000054c057c12 */ /* 0x000fe4000f8e964b */
[----:B------:R-:W-:Y:S02]  /*aa70*/  MOV R10, R74 ;  /* 0x0000004a000a7202 */ /* 0x000fe40000000f00 */
[----:B------:R-:W-:Y:S01]  /*aa80*/  LOP3.LUT R6, R6, UR6, R73, 0x96, !PT ;  /* 0x0000000606067c12 */ /* 0x000fe2000f8e9649 */
[----:B------:R-:W-:Y:S02]  /*aa90*/  IMAD.MOV.U32 R73, RZ, RZ, R112 ;  /* 0x000000ffff497224 */ /* 0x000fe400078e0070 */
[----:B------:R-:W-:-:S07]  /*aaa0*/  IMAD.MOV.U32 R112, RZ, RZ, R72 ;  /* 0x000000ffff707224 */ /* 0x000fce00078e0048 */
.L_x_1568:
[----:B------:R-:W-:Y:S05]  /*aab0*/  BSYNC.RECONVERGENT B1 ;  /* 0x0000000000017941 */ /* 0x000fea0003800200 */
.L_x_1567:
[----:B------:R-:W-:Y:S01]  /*aac0*/  I2FP.F32.U32 R72, R73 ;  /* 0x0000004900487245 */ /* 0x000fe20000201000 */
[----:B------:R-:W-:Y:S01]  /*aad0*/  HADD2.F32 R74, -RZ, R71.H1_H1 ;  /* 0x30000047ff4a7230 */ /* 0x000fe20000004100 */
[----:B------:R-:W-:-:S03]  /*aae0*/  PRMT R73, R115, 0x5410, R117 ;  /* 0x0000541073497816 */ /* 0x000fc60000000075 */
[----:B------:R-:W-:Y:S01]  /*aaf0*/  FFMA.FTZ R72, R72, R83, 1.1641532182693481445e-10 ;  /* 0x2f00000048487423 */ /* 0x000fe20000010053 */
[----:B------:R-:W-:-:S04]  /*ab00*/  FMUL.FTZ R74, R74, R107 ;  /* 0x0000006b4a4a7220 */ /* 0x000fc80000410000 */
[----:B------:R-:W-:Y:S01]  /*ab10*/  FSETP.GTU.FTZ.AND P6, PT, R72, R119, PT ;  /* 0x000000774800720b */ /* 0x000fe20003fdc000 */
[----:B------:R-:W-:-:S03]  /*ab20*/  @P1 HADD2.F32 R72, -RZ, R67.H1_H1 ;  /* 0x30000043ff481230 */ /* 0x000fc60000004100 */
[----:B------:R-:W-:Y:S02]  /*ab30*/  FSEL R74, R74, RZ, !P6 ;  /* 0x000000ff4a4a7208 */ /* 0x000fe40007000000 */
[----:B------:R-:W-:-:S03]  /*ab40*/  SEL R83, RZ, 0x1, P6 ;  /* 0x00000001ff537807 */ /* 0x000fc60003000000 */
[----:B------:R-:W-:Y:S01]  /*ab50*/  FADD.FTZ R121, R121, R74 ;  /* 0x0000004a79797221 */ /* 0x000fe20000010000 */
[----:B------:R-:W-:-:S03]  /*ab60*/  PRMT R74, R118, 0x5410, R120 ;  /* 0x00005410764a7816 */ /* 0x000fc60000000078 */
[--C-:B------:R-:W-:Y:S01]  /*ab70*/  @P1 FADD.FTZ R107, R72, R121.reuse ;  /* 0x00000079486b1221 */ /* 0x100fe20000010000 */
[----:B------:R-:W-:Y:S01]  /*ab80*/  @!P1 IMAD.MOV.U32 R107, RZ, RZ, R121 ;  /* 0x000000ffff6b9224 */ /* 0x000fe200078e0079 */
[----:B------:R-:W-:-:S04]  /*ab90*/  PRMT R72, R78, 0x5410, R79 ;  /* 0x000054104e487816 */ /* 0x000fc8000000004f */
[----:B------:R-:W-:-:S04]  /*aba0*/  F2FP.F16.F32.PACK_AB R75, RZ, R107 ;  /* 0x0000006bff4b723e */ /* 0x000fc800000000ff */
[----:B------:R-:W-:-:S07]  /*abb0*/  PRMT R75, R116, 0x5410, R75 ;  /* 0x00005410744b7816 */ /* 0x000fce000000004b */
.L_x_1491:
[----:B------:R-:W0:Y:S01]  /*abc0*/  LDC.64 R78, c[0x0][0x3a8] ;  /* 0x0000ea00ff4e7b82 */ /* 0x000e220000000a00 */
[----:B------:R-:W-:Y:S02]  /*abd0*/  ISETP.NE.AND P6, PT, R111, RZ, PT ;  /* 0x000000ff6f00720c */ /* 0x000fe40003fc5270 */
[----:B------:R-:W-:Y:S02]  /*abe0*/  ISETP.NE.AND P1, PT, R110, RZ, PT ;  /* 0x000000ff6e00720c */ /* 0x000fe40003f25270 */
[----:B------:R-:W-:Y:S02]  /*abf0*/  SEL R111, RZ, 0x1000000, !P5 ;  /* 0x01000000ff6f7807 */ /* 0x000fe40006800000 */
[----:B------:R-:W-:Y:S01]  /*ac00*/  SEL R110, RZ, 0x10000, !P4 ;  /* 0x00010000ff6e7807 */ /* 0x000fe20006000000 */
[----:B------:R-:W1:Y:S01]  /*ac10*/  LDC.64 R76, c[0x0][0x3b0] ;  /* 0x0000ec00ff4c7b82 */ /* 0x000e620000000a00 */
[----:B------:R-:W-:Y:S02]  /*ac20*/  SEL R115, RZ, 0x100, !P3 ;  /* 0x00000100ff737807 */ /* 0x000fe40005800000 */
[----:B------:R-:W-:-:S02]  /*ac30*/  ISETP.NE.AND P5, PT, R113, RZ, PT ;  /* 0x000000ff7100720c */ /* 0x000fc40003fa5270 */
[----:B------:R-:W-:Y:S02]  /*ac40*/  ISETP.NE.AND P4, PT, R114, RZ, PT ;  /* 0x000000ff7200720c */ /* 0x000fe40003f85270 */
[----:B------:R-:W-:Y:S02]  /*ac50*/  LOP3.LUT R115, R115, R111, R110, 0xfe, !PT ;  /* 0x0000006f73737212 */ /* 0x000fe400078efe6e */
[----:B------:R-:W-:Y:S02]  /*ac60*/  SEL R113, RZ, 0x1000000, !P4 ;  /* 0x01000000ff717807 */ /* 0x000fe40006000000 */
[----:B------:R-:W-:Y:S02]  /*ac70*/  SEL R111, RZ, 0x10000, !P5 ;  /* 0x00010000ff6f7807 */ /* 0x000fe40006800000 */
[----:B------:R-:W-:Y:S02]  /*ac80*/  SEL R110, RZ, 0x100, !P6 ;  /* 0x00000100ff6e7807 */ /* 0x000fe40007000000 */
        /* <DEDUP_REMOVED lines=30> */
.L_x_1572:
[----:B0-----:R-:W-:Y:S01]  /*ae70*/  MOV R110, R112 ;  /* 0x00000070006e7202 */ /* 0x001fe20000000f00 */
[----:B------:R-:W-:-:S07]  /*ae80*/  VIADD R77, R9, 0x100 ;  /* 0x00000100094d7836 */ /* 0x000fce0000000000 */
.L_x_1449:
[----:B0-----:R-:W-:Y:S05]  /*ae90*/  BSYNC.RECONVERGENT B0 ;  /* 0x0000000000007941 */ /* 0x001fea0003800200 */
.L_x_1448:
        /* <DEDUP_REMOVED lines=34> */
.L_x_1578:
        /* <DEDUP_REMOVED lines=13> */
.L_x_1580:
[----:B------:R-:W-:Y:S05]  /*b190*/  BSYNC.RECONVERGENT B2 ;  /* 0x0000000000027941 */ /* 0x000fea0003800200 */
.L_x_1579:
        /* <DEDUP_REMOVED lines=59> */
[----:B------:R-:W-:-:S07]  /*b550*/  IMAD.MOV.U32 R13, RZ, RZ, RZ ;  /* 0x000000ffff0d7224 */ /* 0x000fce00078e00ff */
.L_x_1577:
[----:B------:R-:W-:Y:S05]  /*b560*/  BSYNC.RECONVERGENT B1 ;  /* 0x0000000000017941 */ /* 0x000fea0003800200 */
.L_x_1576:
        /* <DEDUP_REMOVED lines=8> */
[----:B------:R-:W1:Y:S04]  /*b5f0*/  LDC R117, c[0x0][0x408] ;  /* 0x00010200ff757b82 */ /* 0x000e680000000800 */
[----:B0-----:R-:W-:Y:S01]  /*b600*/  FSETP.GTU.FTZ.AND P2, PT, R7, R118, PT ;  /* 0x000000760700720b */ /* 0x001fe20003f5c000 */
[----:B------:R-:W-:-:S03]  /*b610*/  IMAD.MOV.U32 R7, RZ, RZ, R10 ;  /* 0x000000ffff077224 */ /* 0x000fc600078e000a */
        /* <DEDUP_REMOVED lines=13> */
.L_x_1583:
        /* <DEDUP_REMOVED lines=13> */
.L_x_1585:
[----:B------:R-:W-:Y:S05]  /*b7c0*/  BSYNC.RECONVERGENT B2 ;  /* 0x0000000000027941 */ /* 0x000fea0003800200 */
.L_x_1584:
        /* <DEDUP_REMOVED lines=61> */
.L_x_1582:
[----:B------:R-:W-:Y:S05]  /*bba0*/  BSYNC.RECONVERGENT B1 ;  /* 0x0000000000017941 */ /* 0x000fea0003800200 */
.L_x_1581:
[----:B------:R-:W-:Y:S01]  /*bbb0*/  I2FP.F32.U32 R7, R7 ;  /* 0x0000000700077245 */ /* 0x000fe20000201000 */
[----:B------:R-:W-:Y:S01]  /*bbc0*/  HADD2.F32 R12, -RZ, R68.H0_H0 ;  /* 0x20000044ff0c7230 */ /* 0x000fe20000004100 */
[----:B------:R-:W-:Y:S01]  /*bbd0*/  ISETP.NE.AND P3, PT, R14, 0x1, PT ;  /* 0x000000010e00780c */ /* 0x000fe20003f65270 */
[----:B------:R-:W-:Y:S01]  /*bbe0*/  @P1 HADD2.F32 R13, -RZ, R64.H0_H0 ;  /* 0x20000040ff0d1230 */ /* 0x000fe20000004100 */
[----:B------:R-:W-:Y:S01]  /*bbf0*/  BSSY.RECONVERGENT B1, `(.L_x_1586) ;  /* 0x0000060000017945 */ /* 0x000fe20003800200 */
[----:B------:R-:W-:Y:S01]  /*bc00*/  FFMA.FTZ R7, R7, R108, 1.1641532182693481445e-10 ;  /* 0x2f00000007077423 */ /* 0x000fe2000001006c */
[----:B------:R-:W-:Y:S01]  /*bc10*/  FMUL.FTZ R12, R12, R117 ;  /* 0x000000750c0c7220 */ /* 0x000fe20000410000 */
[----:B------:R-:W-:-:S03]  /*bc20*/  IMAD.MOV.U32 R15, RZ, RZ, 0x2 ;  /* 0x00000002ff0f7424 */ /* 0x000fc600078e00ff */
[----:B------:R-:W-:-:S04]  /*bc30*/  FSETP.GTU.FTZ.AND P2, PT, R7, R118, PT ;  /* 0x000000760700720b */ /* 0x000fc80003f5c000 */
[----:B------:R-:W-:Y:S02]  /*bc40*/  FSEL R7, R12, RZ, !P2 ;  /* 0x000000ff0c077208 */ /* 0x000fe40005000000 */
[----:B------:R-:W-:-:S03]  /*bc50*/  SEL R12, RZ, 0x1, P2 ;  /* 0x00000001ff0c7807 */ /* 0x000fc60001000000 */
[----:B------:R-:W-:Y:S01]  /*bc60*/  FADD.FTZ R80, R80, R7 ;  /* 0x0000000750507221 */ /* 0x000fe20000010000 */
[----:B------:R-:W-:-:S03]  /*bc70*/  IMAD.MOV.U32 R7, RZ, RZ, R10 ;  /* 0x000000ffff077224 */ /* 0x000fc600078e000a */
[----:B------:R-:W-:Y:S01]  /*bc80*/  @P1 FADD.FTZ R84, R13, R80 ;  /* 0x000000500d541221 */ /* 0x000fe20000010000 */
[----:B------:R-:W-:-:S04]  /*bc90*/  @!P1 MOV R84, R80 ;  /* 0x0000005000549202 */ /* 0x000fc80000000f00 */
        /* <DEDUP_REMOVED lines=10> */
.L_x_1588:
        /* <DEDUP_REMOVED lines=13> */
.L_x_1590:
[----:B------:R-:W-:Y:S05]  /*be10*/  BSYNC.RECONVERGENT B2 ;  /* 0x0000000000027941 */ /* 0x000fea0003800200 */
.L_x_1589:
        /* <DEDUP_REMOVED lines=61> */
.L_x_1587:
[----:B------:R-:W-:Y:S05]  /*c1f0*/  BSYNC.RECONVERGENT B1 ;  /* 0x0000000000017941 */ /* 0x000fea0003800200 */
.L_x_1586:
[----:B------:R-:W-:Y:S01]  /*c200*/  I2FP.F32.U32 R7, R7 ;  /* 0x0000000700077245 */ /* 0x000fe20000201000 */
[----:B------:R-:W-:Y:S01]  /*c210*/  HADD2.F32 R72, -RZ, R72.H1_H1 ;  /* 0x30000048ff487230 */ /* 0x000fe20000004100 */
[----:B------:R-:W-:Y:S01]  /*c220*/  ISETP.NE.AND P2, PT, R15, 0x1, PT ;  /* 0x000000010f00780c */ /* 0x000fe20003f45270 */
[----:B------:R-:W-:Y:S01]  /*c230*/  BSSY.RECONVERGENT B1, `(.L_x_1591) ;  /* 0x000005d000017945 */ /* 0x000fe20003800200 */
[----:B------:R-:W-:Y:S02]  /*c240*/  HFMA2 R80, -RZ, RZ, 0, 1.1920928955078125e-07 ;  /* 0x00000002ff507431 */ /* 0x000fe400000001ff */
[----:B------:R-:W-:Y:S01]  /*c250*/  FFMA.FTZ R7, R7, R108, 1.1641532182693481445e-10 ;  /* 0x2f00000007077423 */ /* 0x000fe2000001006c */
[----:B------:R-:W-:-:S04]  /*c260*/  FMUL.FTZ R13, R72, R117 ;  /* 0x00000075480d7220 */ /* 0x000fc80000410000 */
[----:B------:R-:W-:Y:S01]  /*c270*/  FSETP.GTU.FTZ.AND P3, PT, R7, R118, PT ;  /* 0x000000760700720b */ /* 0x000fe20003f7c000 */
        /* <DEDUP_REMOVED lines=13> */
.L_x_1593:
        /* <DEDUP_REMOVED lines=13> */
.L_x_1595:
[----:B------:R-:W-:Y:S05]  /*c420*/  BSYNC.RECONVERGENT B2 ;  /* 0x0000000000027941 */ /* 0x000fea0003800200 */
.L_x_1594:
        /* <DEDUP_REMOVED lines=61> */
.L_x_1592:
[----:B------:R-:W-:Y:S05]  /*c800*/  BSYNC.RECONVERGENT B1 ;  /* 0x0000000000017941 */ /* 0x000fea0003800200 */
.L_x_1591:
[----:B------:R-:W-:Y:S01]  /*c810*/  I2FP.F32.U32 R7, R7 ;  /* 0x0000000700077245 */ /* 0x000fe20000201000 */
[----:B------:R-:W-:Y:S01]  /*c820*/  HADD2.F32 R14, -RZ, R68.H1_H1 ;  /* 0x30000044ff0e7230 */ /* 0x000fe20000004100 */
[----:B------:R-:W-:Y:S01]  /*c830*/  BSSY.RECONVERGENT B1, `(.L_x_1596) ;  /* 0x0000062000017945 */ /* 0x000fe20003800200 */
[----:B------:R-:W-:Y:S02]  /*c840*/  @P1 HADD2.F32 R72, -RZ, R64.H1_H1 ;  /* 0x30000040ff481230 */ /* 0x000fe40000004100 */
[----:B------:R-:W-:Y:S02]  /*c850*/  HFMA2 R15, -RZ, RZ, 0, 1.1920928955078125e-07 ;  /* 0x00000002ff0f7431 */ /* 0x000fe400000001ff */
[----:B------:R-:W-:Y:S01]  /*c860*/  FFMA.FTZ R7, R7, R108, 1.1641532182693481445e-10 ;  /* 0x2f00000007077423 */ /* 0x000fe2000001006c */
[----:B------:R-:W-:-:S04]  /*c870*/  FMUL.FTZ R14, R14, R117 ;  /* 0x000000750e0e7220 */ /* 0x000fc80000410000 */
[----:B------:R-:W-:-:S04]  /*c880*/  FSETP.GTU.FTZ.AND P2, PT, R7, R118, PT ;  /* 0x000000760700720b */ /* 0x000fc80003f5c000 */
[----:B------:R-:W-:-:S05]  /*c890*/  FSEL R14, R14, RZ, !P2 ;  /* 0x000000ff0e0e7208 */ /* 0x000fca0005000000 */
[----:B------:R-:W-:Y:S01]  /*c8a0*/  FADD.FTZ R7, R13, R14 ;  /* 0x0000000e0d077221 */ /* 0x000fe20000010000 */
[----:B------:R-:W-:Y:S02]  /*c8b0*/  SEL R13, RZ, 0x1, P2 ;  /* 0x00000001ff0d7807 */ /* 0x000fe40001000000 */
[----:B------:R-:W-:Y:S01]  /*c8c0*/  ISETP.NE.AND P2, PT, R80, 0x1, PT ;  /* 0x000000015000780c */ /* 0x000fe20003f45270 */
[--C-:B------:R-:W-:Y:S01]  /*c8d0*/  @P1 FADD.FTZ R91, R72, R7.reuse ;  /* 0x00000007485b1221 */ /* 0x100fe20000010000 */
[----:B------:R-:W-:Y:S02]  /*c8e0*/  @!P1 IMAD.MOV.U32 R91, RZ, RZ, R7 ;  /* 0x000000ffff5b9224 */ /* 0x000fe400078e0007 */
[----:B------:R-:W-:-:S03]  /*c8f0*/  IMAD.MOV.U32 R7, RZ, RZ, R10 ;  /* 0x000000ffff077224 */ /* 0x000fc600078e000a */
[----:B------:R-:W-:-:S06]  /*c900*/  F2FP.F16.F32.PACK_AB R79, RZ, R91 ;  /* 0x0000005bff4f723e */ /* 0x000fcc00000000ff */
        /* <DEDUP_REMOVED lines=9> */
.L_x_1598:
        /* <DEDUP_REMOVED lines=13> */
.L_x_1600:
[----:B------:R-:W-:Y:S05]  /*ca70*/  BSYNC.RECONVERGENT B2 ;  /* 0x0000000000027941 */ /* 0x000fea0003800200 */
.L_x_1599:
        /* <DEDUP_REMOVED lines=61> */
.L_x_1597:
[----:B------:R-:W-:Y:S05]  /*ce50*/  BSYNC.RECONVERGENT B1 ;  /* 0x0000000000017941 */ /* 0x000fea0003800200 */
.L_x_1596:
[----:B------:R-:W-:Y:S01]  /*ce60*/  I2FP.F32.U32 R7, R7 ;  /* 0x0000000700077245 */ /* 0x000fe20000201000 */
[----:B------:R-:W-:Y:S01]  /*ce70*/  HADD2.F32 R14, -RZ, R73.H0_H0 ;  /* 0x20000049ff0e7230 */ /* 0x000fe20000004100 */
        /* <DEDUP_REMOVED lines=19> */
.L_x_1603:
        /* <DEDUP_REMOVED lines=13> */
.L_x_1605:
[----:B------:R-:W-:Y:S05]  /*d080*/  BSYNC.RECONVERGENT B2 ;  /* 0x0000000000027941 */ /* 0x000fea0003800200 */
.L_x_1604:
        /* <DEDUP_REMOVED lines=61> */
.L_x_1602:
[----:B------:R-:W-:Y:S05]  /*d460*/  BSYNC.RECONVERGENT B1 ;  /* 0x0000000000017941 */ /* 0x000fea0003800200 */
.L_x_1601:
        /* <DEDUP_REMOVED lines=25> */
.L_x_1608:
        /* <DEDUP_REMOVED lines=13> */
.L_x_1610:
[----:B------:R-:W-:Y:S05]  /*d6d0*/  BSYNC.RECONVERGENT B2 ;  /* 0x0000000000027941 */ /* 0x000fea0003800200 */
.L_x_1609:
        /* <DEDUP_REMOVED lines=61> */
.L_x_1607:
[----:B------:R-:W-:Y:S05]  /*dab0*/  BSYNC.RECONVERGENT B1 ;  /* 0x0000000000017941 */ /* 0x000fea0003800200 */
.L_x_1606:
[----:B------:R-:W-:Y:S01]  /*dac0*/  I2FP.F32.U32 R7, R7 ;  /* 0x0000000700077245 */ /* 0x000fe20000201000 */
[----:B------:R-:W-:Y:S01]  /*dad0*/  HADD2.F32 R72, -RZ, R73.H1_H1 ;  /* 0x30000049ff487230 */ /* 0x000fe20000004100 */
[----:B------:R-:W-:Y:S01]  /*dae0*/  BSSY.RECONVERGENT B1, `(.L_x_1611) ;  /* 0x000005e000017945 */ /* 0x000fe20003800200 */
[----:B------:R-:W-:Y:S02]  /*daf0*/  IMAD.MOV.U32 R82, RZ, RZ, 0x2 ;  /* 0x00000002ff527424 */ /* 0x000fe400078e00ff */
[----:B------:R-:W-:Y:S01]  /*db00*/  FFMA.FTZ R7, R7, R108, 1.1641532182693481445e-10 ;  /* 0x2f00000007077423 */ /* 0x000fe2000001006c */
[----:B------:R-:W-:Y:S01]  /*db10*/  FMUL.FTZ R15, R72, R117 ;  /* 0x00000075480f7220 */ /* 0x000fe20000410000 */
[----:B------:R-:W-:-:S03]  /*db20*/  IMAD.MOV.U32 R73, RZ, RZ, R10 ;  /* 0x000000ffff497224 */ /* 0x000fc600078e000a */
        /* <DEDUP_REMOVED lines=14> */
.L_x_1613:
        /* <DEDUP_REMOVED lines=13> */
.L_x_1615:
[----:B------:R-:W-:Y:S05]  /*dce0*/  BSYNC.RECONVERGENT B2 ;  /* 0x0000000000027941 */ /* 0x000fea0003800200 */
.L_x_1614:
        /* <DEDUP_REMOVED lines=8> */
[----:B------:R-:W-:Y:S02]  /*dd70*/  UIADD3 UR5, UPT, UPT, UR10, 0x3c6ef372, URZ ;  /* 0x3c6ef3720a057890 */ /* 0x000fe4000fffe0ff */
[----:B------:R-:W-:Y:S01]  /*dd80*/  IMAD.MOV.U32 R82, RZ, RZ, RZ ;  /* 0x000000ffff527224 */ /* 0x000fe200078e00ff */
        /* <DEDUP_REMOVED lines=51> */
.L_x_1612:
[----:B------:R-:W-:Y:S05]  /*e0c0*/  BSYNC.RECONVERGENT B1 ;  /* 0x0000000000017941 */ /* 0x000fea0003800200 */
.L_x_1611:
[----:B------:R-:W-:Y:S01]  /*e0d0*/  I2FP.F32.U32 R7, R73 ;  /* 0x0000004900077245 */ /* 0x000fe20000201000 */
[----:B------:R-:W-:Y:S01]  /*e0e0*/  HADD2.F32 R72, -RZ, R69.H1_H1 ;  /* 0x30000045ff487230 */ /* 0x000fe20000004100 */
[----:B------:R-:W-:Y:S01]  /*e0f0*/  BSSY.RECONVERGENT B1, `(.L_x_1616) ;  /* 0x0000063000017945 */ /* 0x000fe20003800200 */
[----:B------:R-:W-:Y:S02]  /*e100*/  @P1 HADD2.F32 R80, -RZ, R65.H1_H1 ;  /* 0x30000041ff501230 */ /* 0x000fe40000004100 */
[----:B------:R-:W-:Y:S01]  /*e110*/  FFMA.FTZ R7, R7, R108, 1.1641532182693481445e-10 ;  /* 0x2f00000007077423 */ /* 0x000fe2000001006c */
[----:B------:R-:W-:Y:S01]  /*e120*/  FMUL.FTZ R72, R72, R117 ;  /* 0x0000007548487220 */ /* 0x000fe20000410000 */
[----:B------:R-:W-:-:S03]  /*e130*/  IMAD.MOV.U32 R73, RZ, RZ, R10 ;  /* 0x000000ffff497224 */ /* 0x000fc600078e000a */
[----:B------:R-:W-:-:S04]  /*e140*/  FSETP.GTU.FTZ.AND P2, PT, R7, R118, PT ;  /* 0x000000760700720b */ /* 0x000fc80003f5c000 */
        /* <DEDUP_REMOVED lines=18> */
.L_x_1618:
        /* <DEDUP_REMOVED lines=13> */
.L_x_1620:
[----:B------:R-:W-:Y:S05]  /*e340*/  BSYNC.RECONVERGENT B2 ;  /* 0x0000000000027941 */ /* 0x000fea0003800200 */
.L_x_1619:
        /* <DEDUP_REMOVED lines=59> */
[----:B------:R-:W-:Y:S01]  /*e700*/  MOV R73, R112 ;  /* 0x0000007000497202 */ /* 0x000fe20000000f00 */
[----:B------:R-:W-:-:S07]  /*e710*/  IMAD.MOV.U32 R112, RZ, RZ, R72 ;  /* 0x000000ffff707224 */ /* 0x000fce00078e0048 */
.L_x_1617:
[----:B------:R-:W-:Y:S05]  /*e720*/  BSYNC.RECONVERGENT B1 ;  /* 0x0000000000017941 */ /* 0x000fea0003800200 */
.L_x_1616:
        /* <DEDUP_REMOVED lines=20> */
.L_x_1623:
        /* <DEDUP_REMOVED lines=13> */
.L_x_1625:
[----:B------:R-:W-:Y:S05]  /*e940*/  BSYNC.RECONVERGENT B2 ;  /* 0x0000000000027941 */ /* 0x000fea0003800200 */
.L_x_1624:
        /* <DEDUP_REMOVED lines=61> */
.L_x_1622:
[----:B------:R-:W-:Y:S05]  /*ed20*/  BSYNC.RECONVERGENT B1 ;  /* 0x0000000000017941 */ /* 0x000fea0003800200 */
.L_x_1621:
[----:B------:R-:W-:Y:S01]  /*ed30*/  I2FP.F32.U32 R7, R73 ;  /* 0x0000004900077245 */ /* 0x000fe20000201000 */
[----:B------:R-:W-:Y:S01]  /*ed40*/  HADD2.F32 R72, -RZ, R70.H0_H0 ;  /* 0x20000046ff487230 */ /* 0x000fe20000004100 */
[----:B------:R-:W-:Y:S01]  /*ed50*/  BSSY.RECONVERGENT B1, `(.L_x_1626) ;  /* 0x0000062000017945 */ /* 0x000fe20003800200 */
[----:B------:R-:W-:Y:S02]  /*ed60*/  @P1 HADD2.F32 R73, -RZ, R66.H0_H0 ;  /* 0x20000042ff491230 */ /* 0x000fe40000004100 */
        /* <DEDUP_REMOVED lines=8> */
[--C-:B------:R-:W-:Y:S01]  /*edf0*/  @P1 FADD.FTZ R98, R73, R82.reuse ;  /* 0x0000005249621221 */ /* 0x100fe20000010000 */
[----:B------:R-:W-:Y:S02]  /*ee00*/  @!P1 IMAD.MOV.U32 R98, RZ, RZ, R82 ;  /* 0x000000ffff629224 */ /* 0x000fe400078e0052 */
[----:B------:R-:W-:-:S03]  /*ee10*/  HFMA2 R82, -RZ, RZ, 0, 1.1920928955078125e-07 ;  /* 0x00000002ff527431 */ /* 0x000fc600000001ff */
        /* <DEDUP_REMOVED lines=10> */
.L_x_1628:
        /* <DEDUP_REMOVED lines=13> */
.L_x_1630:
[----:B------:R-:W-:Y:S05]  /*ef90*/  BSYNC.RECONVERGENT B2 ;  /* 0x0000000000027941 */ /* 0x000fea0003800200 */
.L_x_1629:
        /* <DEDUP_REMOVED lines=59> */
[----:B------:R-:W-:Y:S02]  /*f350*/  LOP3.LUT R6, R6, UR6, R73, 0x96, !PT ;  /* 0x0000000606067c12 */ /* 0x000fe4000f8e9649 */
[----:B------:R-:W-:-:S07]  /*f360*/  MOV R112, R72 ;  /* 0x0000004800707202 */ /* 0x000fce0000000f00 */
.L_x_1627:
[----:B------:R-:W-:Y:S05]  /*f370*/  BSYNC.RECONVERGENT B1 ;  /* 0x0000000000017941 */ /* 0x000fea0003800200 */
.L_x_1626:
        /* <DEDUP_REMOVED lines=20> */
.L_x_1633:
        /* <DEDUP_REMOVED lines=13> */
.L_x_1635:
[----:B------:R-:W-:Y:S05]  /*f590*/  BSYNC.RECONVERGENT B2 ;  /* 0x0000000000027941 */ /* 0x000fea0003800200 */
.L_x_1634:
        /* <DEDUP_REMOVED lines=59> */
[----:B------:R-:W-:Y:S02]  /*f950*/  IMAD.MOV.U32 R112, RZ, RZ, R72 ;  /* 0x000000ffff707224 */ /* 0x000fe400078e0048 */
[----:B------:R-:W-:-:S07]  /*f960*/  HFMA2 R72, -RZ, RZ, 0, 0 ;  /* 0x00000000ff487431 */ /* 0x000fce00000001ff */
.L_x_1632:
[----:B------:R-:W-:Y:S05]  /*f970*/  BSYNC.RECONVERGENT B1 ;  /* 0x0000000000017941 */ /* 0x000fea0003800200 */
.L_x_1631:
        /* <DEDUP_REMOVED lines=25> */
.L_x_1638:
        /* <DEDUP_REMOVED lines=13> */
.L_x_1640:
[----:B------:R-:W-:Y:S05]  /*fbe0*/  BSYNC.RECONVERGENT B2 ;  /* 0x0000000000027941 */ /* 0x000fea0003800200 */
.L_x_1639:
[----:B------:R-:W-:Y:S01]  /*fbf0*/  IMAD.WIDE.U32 R6, R2, -0x326172a9, RZ ;  /* 0xcd9e8d5702067825 */ /* 0x000fe200078e00ff */
[----:B------:R-:W-:Y:S01]  /*fc00*/  LOP3.LUT R72, R8, UR11, R125, 0x96, !PT ;  /* 0x0000000b08487c12 */ /* 0x000fe2000f8e967d */
[----:B------:R-:W-:Y:S02]  /*fc10*/  UIADD3 UR5, UPT, UPT, UR10, -0x61c88647, URZ ;  /* 0x9e3779b90a057890 */ /* 0x000fe4000fffe0ff */
[----:B------:R-:W-:Y:S01]  /*fc20*/  HFMA2 R82, -RZ, RZ, 0, 0 ;  /* 0x00000000ff527431 */ /* 0x000fe200000001ff */
        /* <DEDUP_REMOVED lines=56> */
[----:B------:R-:W-:-:S07]  /*ffb0*/  LOP3.LUT R6, R6, UR6, R73, 0x96, !PT ;  /* 0x0000000606067c12 */ /* 0x000fce000f8e9649 */
.L_x_1637:
[----:B------:R-:W-:Y:S05]  /*ffc0*/  BSYNC.RECONVERGENT B1 ;  /* 0x0000000000017941 */ /* 0x000fea0003800200 */
.L_x_1636:
        /* <DEDUP_REMOVED lines=20> */
.L_x_1643:
        /* <DEDUP_REMOVED lines=13> */
.L_x_1645:
[----:B------:R-:W-:Y:S05]  /*101e0*/  BSYNC.RECONVERGENT B2 ;  /* 0x0000000000027941 */ /* 0x000fea0003800200 */
.L_x_1644:
        /* <DEDUP_REMOVED lines=61> */
.L_x_1642:
[----:B------:R-:W-:Y:S05]  /*105c0*/  BSYNC.RECONVERGENT B1 ;  /* 0x0000000000017941 */ /* 0x000fea0003800200 */
.L_x_1641:
        /* <DEDUP_REMOVED lines=25> */
.L_x_1648:
        /* <DEDUP_REMOVED lines=13> */
.L_x_1650:
[----:B------:R-:W-:Y:S05]  /*10830*/  BSYNC.RECONVERGENT B2 ;  /* 0x0000000000027941 */ /* 0x000fea0003800200 */
.L_x_1649:
        /* <DEDUP_REMOVED lines=60> */
[----:B------:R-:W-:-:S07]  /*10c00*/  IMAD.MOV.U32 R112, RZ, RZ, R72 ;  /* 0x000000ffff707224 */ /* 0x000fce00078e0048 */
.L_x_1647:
[----:B------:R-:W-:Y:S05]  /*10c10*/  BSYNC.RECONVERGENT B1 ;  /* 0x0000000000017941 */ /* 0x000fea0003800200 */
.L_x_1646:
[----:B------:R-:W-:Y:S01]  /*10c20*/  I2FP.F32.U32 R7, R7 ;  /* 0x0000000700077245 */ /* 0x000fe20000201000 */
[----:B------:R-:W-:Y:S01]  /*10c30*/  HADD2.F32 R72, -RZ, R75.H1_H1 ;  /* 0x3000004bff487230 */ /* 0x000fe20000004100 */
[----:B------:R-:W-:Y:S01]  /*10c40*/  ISETP.NE.AND P6, PT, R74, 0x1, PT ;  /* 0x000000014a00780c */ /* 0x000fe20003fc5270 */
[----:B------:R-:W-:Y:S01]  /*10c50*/  BSSY.RECONVERGENT B1, `(.L_x_1651) ;  /* 0x000005e000017945 */ /* 0x000fe20003800200 */
[----:B------:R-:W-:Y:S02]  /*10c60*/  IMAD.MOV.U32 R75, RZ, RZ, R10 ;  /* 0x000000ffff4b7224 */ /* 0x000fe400078e000a */
[----:B------:R-:W-:Y:S01]  /*10c70*/  FFMA.FTZ R73, R7, R108, 1.1641532182693481445e-10 ;  /* 0x2f00000007497423 */ /* 0x000fe2000001006c */
[----:B------:R-:W-:Y:S01]  /*10c80*/  FMUL.FTZ R72, R72, R117 ;  /* 0x0000007548487220 */ /* 0x000fe20000410000 */
[----:B------:R-:W-:-:S03]  /*10c90*/  HFMA2 R7, -RZ, RZ, 0, 1.1920928955078125e-07 ;  /* 0x00000002ff077431 */ /* 0x000fc600000001ff */
        /* <DEDUP_REMOVED lines=12> */
.L_x_1653:
        /* <DEDUP_REMOVED lines=15> */
.L_x_1655:
[----:B------:R-:W-:Y:S05]  /*10e50*/  BSYNC.RECONVERGENT B2 ;  /* 0x0000000000027941 */ /* 0x000fea0003800200 */
.L_x_1654:
        /* <DEDUP_REMOVED lines=60> */
[----:B------:R-:W-:-:S07]  /*11220*/  MOV R112, R72 ;  /* 0x0000004800707202 */ /* 0x000fce0000000f00 */
.L_x_1652:
[----:B------:R-:W-:Y:S05]  /*11230*/  BSYNC.RECONVERGENT B1 ;  /* 0x0000000000017941 */ /* 0x000fea0003800200 */
.L_x_1651:
[----:B------:R-:W-:Y:S01]  /*11240*/  I2FP.F32.U32 R73, R75 ;  /* 0x0000004b00497245 */ /* 0x000fe20000201000 */
[----:B------:R-:W-:Y:S01]  /*11250*/  HADD2.F32 R72, -RZ, R71.H1_H1 ;  /* 0x30000047ff487230 */ /* 0x000fe20000004100 */
[----:B------:R-:W-:-:S03]  /*11260*/  PRMT R74, R119, 0x5410, R120 ;  /* 0x00005410774a7816 */ /* 0x000fc60000000078 */
[----:B------:R-:W-:Y:S01]  /*11270*/  FFMA.FTZ R73, R73, R108, 1.1641532182693481445e-10 ;  /* 0x2f00000049497423 */ /* 0x000fe2000001006c */
[----:B------:R-:W-:Y:S01]  /*11280*/  FMUL.FTZ R72, R72, R117 ;  /* 0x0000007548487220 */ /* 0x000fe20000410000 */
[----:B------:R-:W-:-:S03]  /*11290*/  @P1 HADD2.F32 R108, -RZ, R67.H1_H1 ;  /* 0x30000043ff6c1230 */ /* 0x000fc60000004100 */
[----:B------:R-:W-:Y:S02]  /*112a0*/  FSETP.GTU.FTZ.AND P6, PT, R73, R118, PT ;  /* 0x000000764900720b */ /* 0x000fe40003fdc000 */
[----:B------:R-:W-:Y:S02]  /*112b0*/  PRMT R73, R83, 0x5410, R116 ;  /* 0x0000541053497816 */ /* 0x000fe40000000074 */
[----:B------:R-:W-:-:S05]  /*112c0*/  FSEL R72, R72, RZ, !P6 ;  /* 0x000000ff48487208 */ /* 0x000fca0007000000 */
[----:B------:R-:W-:Y:S01]  /*112d0*/  FADD.FTZ R121, R121, R72 ;  /* 0x0000004879797221 */ /* 0x000fe20000010000 */
[----:B------:R-:W-:-:S03]  /*112e0*/  SEL R72, RZ, 0x1, P6 ;  /* 0x00000001ff487807 */ /* 0x000fc60003000000 */
[--C-:B------:R-:W-:Y:S01]  /*112f0*/  @P1 FADD.FTZ R108, R108, R121.reuse ;  /* 0x000000796c6c1221 */ /* 0x100fe20000010000 */
[----:B------:R-:W-:Y:S01]  /*11300*/  @!P1 IMAD.MOV.U32 R108, RZ, RZ, R121 ;  /* 0x000000ffff6c9224 */ /* 0x000fe200078e0079 */
[----:B------:R-:W-:Y:S02]  /*11310*/  PRMT R83, R72, 0x7610, R83 ;  /* 0x0000761048537816 */ /* 0x000fe40000000053 */
[----:B------:R-:W-:Y:S02]  /*11320*/  PRMT R72, R78, 0x5410, R79 ;  /* 0x000054104e487816 */ /* 0x000fe4000000004f */
[----:B------:R-:W-:-:S04]  /*11330*/  F2FP.F16.F32.PACK_AB R75, RZ, R108 ;  /* 0x0000006cff4b723e */ /* 0x000fc800000000ff */
[----:B------:R-:W-:Y:S01]  /*11340*/  PRMT R75, R115, 0x5410, R75 ;  /* 0x00005410734b7816 */ /* 0x000fe2000000004b */
[----:B------:R-:W-:Y:S06]  /*11350*/  BRA `(.L_x_1656) ;  /* 0x0000003000947947 */ /* 0x000fec0003800000 */
.L_x_1575:
[----:B------:R-:W-:Y:S01]  /*11360*/  ISETP.NE.AND P2, PT, R7, 0x1, PT ;  /* 0x000000010700780c */ /* 0x000fe20003f45270 */
[----:B------:R-:W-:Y:S01]  /*11370*/  BSSY.RECONVERGENT B1, `(.L_x_1657) ;  /* 0x0000059000017945 */ /* 0x000fe20003800200 */
[----:B0-----:R-:W-:Y:S02]  /*11380*/  HFMA2 R79, -RZ, RZ, 0, 1.1920928955078125e-07 ;  /* 0x00000002ff4f7431 */ /* 0x001fe400000001ff */
        /* <DEDUP_REMOVED lines=13> */
.L_x_1659:
        /* <DEDUP_REMOVED lines=13> */
.L_x_1661:
[----:B------:R-:W-:Y:S05]  /*11530*/  BSYNC.RECONVERGENT B2 ;  /* 0x0000000000027941 */ /* 0x000fea0003800200 */
.L_x_1660:
        /* <DEDUP_REMOVED lines=56> */
[----:B------:R-:W-:Y:S02]  /*118c0*/  HFMA2 R79, -RZ, RZ, 0, 0 ;  /* 0x00000000ff4f7431 */ /* 0x000fe400000001ff */
[----:B------:R-:W-:Y:S01]  /*118d0*/  IMAD.MOV.U32 R10, RZ, RZ, R78 ;  /* 0x000000ffff0a7224 */ /* 0x000fe200078e004e */
[----:B------:R-:W-:Y:S01]  /*118e0*/  LOP3.LUT R6, R6, UR6, R113, 0x96, !PT ;  /* 0x0000000606067c12 */ /* 0x000fe2000f8e9671 */
[----:B------:R-:W-:-:S07]  /*118f0*/  IMAD.MOV.U32 R78, RZ, RZ, R110 ;  /* 0x000000ffff4e7224 */ /* 0x000fce00078e006e */
.L_x_1658:
[----:B------:R-:W-:Y:S05]  /*11900*/  BSYNC.RECONVERGENT B1 ;  /* 0x0000000000017941 */ /* 0x000fea0003800200 */
.L_x_1657:
[----:B------:R-:W0:Y:S01]  /*11910*/  LDC R121, c[0x0][0x408] ;  /* 0x00010200ff797b82 */ /* 0x000e220000000800 */
[----:B------:R-:W-:Y:S01]  /*11920*/  I2FP.F32.U32 R7, R78 ;  /* 0x0000004e00077245 */ /* 0x000fe20000201000 */
[----:B------:R-:W-:Y:S01]  /*11930*/  IMAD.MOV.U32 R108, RZ, RZ, 0x2f800000 ;  /* 0x2f800000ff6c7424 */ /* 0x000fe200078e00ff */
[----:B------:R-:W-:Y:S01]  /*11940*/  ISETP.NE.AND P3, PT, R79, 0x1, PT ;  /* 0x000000014f00780c */ /* 0x000fe20003f65270 */
[----:B-----5:R-:W-:Y:S01]  /*11950*/  HADD2.F32 R78, -RZ, R72.H0_H0 ;  /* 0x20000048ff4e7230 */ /* 0x020fe20000004100 */
[----:B------:R-:W-:Y:S01]  /*11960*/  BSSY.RECONVERGENT B1, `(.L_x_1662) ;  /* 0x0000061000017945 */ /* 0x000fe20003800200 */
[----:B------:R-:W-:Y:S01]  /*11970*/  FFMA.FTZ R7, R7, R108, 1.1641532182693481445e-10 ;  /* 0x2f00000007077423 */ /* 0x000fe2000001006c */
[----:B------:R-:W-:Y:S01]  /*11980*/  IMAD.MOV.U32 R92, RZ, RZ, 0x2 ;  /* 0x00000002ff5c7424 */ /* 0x000fe200078e00ff */
[----:B------:R-:W1:Y:S01]  /*11990*/  LDC R120, c[0x0][0x404] ;  /* 0x00010100ff787b82 */ /* 0x000e620000000800 */
[----:B0-----:R-:W-:Y:S02]  /*119a0*/  FMUL.FTZ R78, R78, R121 ;  /* 0x000000794e4e7220 */ /* 0x001fe40000410000 */
[----:B-1----:R-:W-:Y:S01]  /*119b0*/  FSETP.GTU.FTZ.AND P2, PT, R7, R120, PT ;  /* 0x000000780700720b */ /* 0x002fe20003f5c000 */
        /* <DEDUP_REMOVED lines=16> */
.L_x_1664:
        /* <DEDUP_REMOVED lines=13> */
.L_x_1666:
[----:B------:R-:W-:Y:S05]  /*11b90*/  BSYNC.RECONVERGENT B2 ;  /* 0x0000000000027941 */ /* 0x000fea0003800200 */
.L_x_1665:
        /* <DEDUP_REMOVED lines=61> */
.L_x_1663:
[----:B------:R-:W-:Y:S05]  /*11f70*/  BSYNC.RECONVERGENT B1 ;  /* 0x0000000000017941 */ /* 0x000fea0003800200 */
.L_x_1662:
[----:B------:R-:W-:Y:S01]  /*11f80*/  I2FP.F32.U32 R7, R7 ;  /* 0x0000000700077245 */ /* 0x000fe20000201000 */
[----:B------:R-:W-:Y:S01]  /*11f90*/  HADD2.F32 R72, -RZ, R72.H1_H1 ;  /* 0x30000048ff487230 */ /* 0x000fe20000004100 */
[----:B------:R-:W-:Y:S01]  /*11fa0*/  ISETP.NE.AND P2, PT, R92, 0x1, PT ;  /* 0x000000015c00780c */ /* 0x000fe20003f45270 */
[----:B------:R-:W-:Y:S01]  /*11fb0*/  @P1 HADD2.F32 R78, -RZ, R64.H1_H1 ;  /* 0x30000040ff4e1230 */ /* 0x000fe20000004100 */
        /* <DEDUP_REMOVED lines=8> */
[----:B------:R-:W-:Y:S01]  /*12040*/  IMAD.MOV.U32 R78, RZ, RZ, 0x2 ;  /* 0x00000002ff4e7424 */ /* 0x000fe200078e00ff */
[----:B------:R-:W-:-:S03]  /*12050*/  P2R R111, PR, RZ, 0x8 ;  /* 0x00000008ff6f7803 */ /* 0x000fc60000000000 */
        /* <DEDUP_REMOVED lines=10> */
.L_x_1669:
        /* <DEDUP_REMOVED lines=13> */
.L_x_1671:
[----:B------:R-:W-:Y:S05]  /*121d0*/  BSYNC.RECONVERGENT B2 ;  /* 0x0000000000027941 */ /* 0x000fea0003800200 */
.L_x_1670:
        /* <DEDUP_REMOVED lines=61> */
.L_x_1668:
[----:B------:R-:W-:Y:S05]  /*125b0*/  BSYNC.RECONVERGENT B1 ;  /* 0x0000000000017941 */ /* 0x000fea0003800200 */
.L_x_1667:
[----:B------:R-:W-:Y:S01]  /*125c0*/  I2FP.F32.U32 R7, R7 ;  /* 0x0000000700077245 */ /* 0x000fe20000201000 */
[----:B------:R-:W-:Y:S01]  /*125d0*/  HADD2.F32 R72, -RZ, R73.H0_H0 ;  /* 0x20000049ff487230 */ /* 0x000fe20000004100 */
[----:B------:R-:W-:Y:S01]  /*125e0*/  BSSY.RECONVERGENT B1, `(.L_x_1672) ;  /* 0x0000061000017945 */ /* 0x000fe20003800200 */
[----:B------:R-:W-:Y:S02]  /*125f0*/  HFMA2 R79, -RZ, RZ, 0, 1.1920928955078125e-07 ;  /* 0x00000002ff4f7431 */ /* 0x000fe400000001ff */
[----:B------:R-:W-:Y:S01]  /*12600*/  FFMA.FTZ R7, R7, R108, 1.1641532182693481445e-10 ;  /* 0x2f00000007077423 */ /* 0x000fe2000001006c */
[----:B------:R-:W-:-:S04]  /*12610*/  FMUL.FTZ R72, R72, R121 ;  /* 0x0000007948487220 */ /* 0x000fc80000410000 */
[----:B------:R-:W-:Y:S01]  /*12620*/  FSETP.GTU.FTZ.AND P2, PT, R7, R120, PT ;  /* 0x000000780700720b */ /* 0x000fe20003f5c000 */
[----:B------:R-:W-:-:S03]  /*12630*/  @P1 HADD2.F32 R7, -RZ, R65.H0_H0 ;  /* 0x20000041ff071230 */ /* 0x000fc60000004100 */
[----:B------:R-:W-:Y:S02]  /*12640*/  FSEL R92, R72, RZ, !P2 ;  /* 0x000000ff485c7208 */ /* 0x000fe40005000000 */
[----:B------:R-:W-:Y:S02]  /*12650*/  PLOP3.LUT P3, PT, P2, PT, PT, 0x8, 0x80 ;  /* 0x000000000080781c */ /* 0x000fe4000176e170 */
[----:B------:R-:W-:Y:S01]  /*12660*/  ISETP.NE.AND P2, PT, R78, 0x1, PT ;  /* 0x000000014e00780c */ /* 0x000fe20003f45270 */
[----:B------:R-:W-:Y:S01]  /*12670*/  @P1 FADD.FTZ R92, R7, R92 ;  /* 0x0000005c075c1221 */ /* 0x000fe20000010000 */
[----:B------:R-:W-:Y:S01]  /*12680*/  IMAD.MOV.U32 R7, RZ, RZ, R10 ;  /* 0x000000ffff077224 */ /* 0x000fe200078e000a */
[----:B------:R-:W-:-:S03]  /*12690*/  P2R R113, PR, RZ, 0x8 ;  /* 0x00000008ff717803 */ /* 0x000fc60000000000 */
[----:B------:R-:W-:-:S07]  /*126a0*/  F2FP.F16.F32.PACK_AB R117, RZ, R92 ;  /* 0x0000005cff75723e */ /* 0x000fce00000000ff */
        /* <DEDUP_REMOVED lines=9> */
.L_x_1674:
        /* <DEDUP_REMOVED lines=13> */
.L_x_1676:
[----:B------:R-:W-:Y:S05]  /*12810*/  BSYNC.RECONVERGENT B2 ;  /* 0x0000000000027941 */ /* 0x000fea0003800200 */
.L_x_1675:
        /* <DEDUP_REMOVED lines=61> */
.L_x_1673:
[----:B------:R-:W-:Y:S05]  /*12bf0*/  BSYNC.RECONVERGENT B1 ;  /* 0x0000000000017941 */ /* 0x000fea0003800200 */
.L_x_1672:
[----:B------:R-:W-:Y:S01]  /*12c00*/  I2FP.F32.U32 R7, R7 ;  /* 0x0000000700077245 */ /* 0x000fe20000201000 */
[----:B------:R-:W-:Y:S01]  /*12c10*/  HADD2.F32 R72, -RZ, R73.H1_H1 ;  /* 0x30000049ff487230 */ /* 0x000fe20000004100 */
[----:B------:R-:W-:Y:S01]  /*12c20*/  BSSY.RECONVERGENT B1, `(.L_x_1677) ;  /* 0x0000061000017945 */ /* 0x000fe20003800200 */
[----:B------:R-:W-:Y:S02]  /*12c30*/  @P1 HADD2.F32 R78, -RZ, R65.H1_H1 ;  /* 0x30000041ff4e1230 */ /* 0x000fe40000004100 */
[----:B------:R-:W-:Y:S01]  /*12c40*/  FFMA.FTZ R7, R7, R108, 1.1641532182693481445e-10 ;  /* 0x2f00000007077423 */ /* 0x000fe2000001006c */
[----:B------:R-:W-:-:S04]  /*12c50*/  FMUL.FTZ R72, R72, R121 ;  /* 0x0000007948487220 */ /* 0x000fc80000410000 */
[----:B------:R-:W-:Y:S02]  /*12c60*/  FSETP.GTU.FTZ.AND P2, PT, R7, R120, PT ;  /* 0x000000780700720b */ /* 0x000fe40003f5c000 */
[----:B------:R-:W-:Y:S02]  /*12c70*/  MOV R7, R10 ;  /* 0x0000000a00077202 */ /* 0x000fe40000000f00 */
[----:B------:R-:W-:Y:S02]  /*12c80*/  FSEL R97, R72, RZ, !P2 ;  /* 0x000000ff48617208 */ /* 0x000fe40005000000 */
[----:B------:R-:W-:Y:S02]  /*12c90*/  PLOP3.LUT P3, PT, P2, PT, PT, 0x8, 0x80 ;  /* 0x000000000080781c */ /* 0x000fe4000176e170 */
[----:B------:R-:W-:Y:S01]  /*12ca0*/  ISETP.NE.AND P2, PT, R79, 0x1, PT ;  /* 0x000000014f00780c */ /* 0x000fe20003f45270 */
[----:B------:R-:W-:Y:S01]  /*12cb0*/  @P1 FADD.FTZ R97, R78, R97 ;  /* 0x000000614e611221 */ /* 0x000fe20000010000 */
[----:B------:R-:W-:Y:S01]  /*12cc0*/  IMAD.MOV.U32 R78, RZ, RZ, 0x2 ;  /* 0x00000002ff4e7424 */ /* 0x000fe200078e00ff */
[----:B------:R-:W-:-:S03]  /*12cd0*/  P2R R114, PR, RZ, 0x8 ;  /* 0x00000008ff727803 */ /* 0x000fc60000000000 */
[----:B------:R-:W-:-:S07]  /*12ce0*/  F2FP.F16.F32.PACK_AB R119, RZ, R97 ;  /* 0x00000061ff77723e */ /* 0x000fce00000000ff */
        /* <DEDUP_REMOVED lines=9> */
.L_x_1679:
        /* <DEDUP_REMOVED lines=13> */
.L_x_1681:
[----:B------:R-:W-:Y:S05]  /*12e50*/  BSYNC.RECONVERGENT B2 ;  /* 0x0000000000027941 */ /* 0x000fea0003800200 */
.L_x_1680:
        /* <DEDUP_REMOVED lines=61> */
.L_x_1678:
[----:B------:R-:W-:Y:S05]  /*13230*/  BSYNC.RECONVERGENT B1 ;  /* 0x0000000000017941 */ /* 0x000fea0003800200 */
.L_x_1677:
        /* <DEDUP_REMOVED lines=12> */
[----:B------:R-:W-:-:S04]  /*13300*/  IMAD.MOV.U32 R73, RZ, RZ, 0x2 ;  /* 0x00000002ff497424 */ /* 0x000fc800078e00ff */
        /* <DEDUP_REMOVED lines=10> */
.L_x_1684:
        /* <DEDUP_REMOVED lines=13> */
.L_x_1686:
[----:B------:R-:W-:Y:S05]  /*13480*/  BSYNC.RECONVERGENT B2 ;  /* 0x0000000000027941 */ /* 0x000fea0003800200 */
.L_x_1685:
        /* <DEDUP_REMOVED lines=61> */
.L_x_1683:
[----:B------:R-:W-:Y:S05]  /*13860*/  BSYNC.RECONVERGENT B1 ;  /* 0x0000000000017941 */ /* 0x000fea0003800200 */
.L_x_1682:
[----:B------:R-:W-:Y:S01]  /*13870*/  I2FP.F32.U32 R7, R7 ;  /* 0x0000000700077245 */ /* 0x000fe20000201000 */
[----:B------:R-:W-:Y:S01]  /*13880*/  HADD2.F32 R74, -RZ, R74.H1_H1 ;  /* 0x3000004aff4a7230 */ /* 0x000fe20000004100 */
[----:B------:R-:W-:Y:S01]  /*13890*/  ISETP.NE.AND P4, PT, R73, 0x1, PT ;  /* 0x000000014900780c */ /* 0x000fe20003f85270 */
[----:B------:R-:W-:Y:S01]  /*138a0*/  @P1 HADD2.F32 R72, -RZ, R66.H1_H1 ;  /* 0x30000042ff481230 */ /* 0x000fe20000004100 */
[----:B------:R-:W-:Y:S01]  /*138b0*/  BSSY.RECONVERGENT B1, `(.L_x_1687) ;  /* 0x000005e000017945 */ /* 0x000fe20003800200 */
[----:B------:R-:W-:Y:S01]  /*138c0*/  FFMA.FTZ R7, R7, R108, 1.1641532182693481445e-10 ;  /* 0x2f00000007077423 */ /* 0x000fe2000001006c */
[----:B------:R-:W-:Y:S01]  /*138d0*/  FMUL.FTZ R74, R74, R121 ;  /* 0x000000794a4a7220 */ /* 0x000fe20000410000 */
[----:B------:R-:W-:-:S03]  /*138e0*/  HFMA2 R78, -RZ, RZ, 0, 1.1920928955078125e-07 ;  /* 0x00000002ff4e7431 */ /* 0x000fc600000001ff */
[----:B------:R-:W-:Y:S01]  /*138f0*/  FSETP.GTU.FTZ.AND P3, PT, R7, R120, PT ;  /* 0x000000780700720b */ /* 0x000fe20003f7c000 */
[----:B------:R-:W-:-:S03]  /*13900*/  IMAD.MOV.U32 R7, RZ, RZ, R10 ;  /* 0x000000ffff077224 */ /* 0x000fc600078e000a */
        /* <DEDUP_REMOVED lines=13> */
.L_x_1689:
        /* <DEDUP_REMOVED lines=13> */
.L_x_1691:
[----:B------:R-:W-:Y:S05]  /*13ab0*/  BSYNC.RECONVERGENT B2 ;  /* 0x0000000000027941 */ /* 0x000fea0003800200 */
.L_x_1690:
        /* <DEDUP_REMOVED lines=61> */
.L_x_1688:
[----:B------:R-:W-:Y:S05]  /*13e90*/  BSYNC.RECONVERGENT B1 ;  /* 0x0000000000017941 */ /* 0x000fea0003800200 */
.L_x_1687:
        /* <DEDUP_REMOVED lines=12> */
[----:B------:R-:W-:-:S04]  /*13f60*/  MOV R73, R10 ;  /* 0x0000000a00497202 */ /* 0x000fc80000000f00 */
        /* <DEDUP_REMOVED lines=10> */
.L_x_1694:
        /* <DEDUP_REMOVED lines=13> */
.L_x_1696:
[----:B------:R-:W-:Y:S05]  /*140e0*/  BSYNC.RECONVERGENT B2 ;  /* 0x0000000000027941 */ /* 0x000fea0003800200 */
.L_x_1695:
        /* <DEDUP_REMOVED lines=61> */
.L_x_1693:
[----:B------:R-:W-:Y:S05]  /*144c0*/  BSYNC.RECONVERGENT B1 ;  /* 0x0000000000017941 */ /* 0x000fea0003800200 */
.L_x_1692:
[----:B------:R-:W-:Y:S01]  /*144d0*/  I2FP.F32.U32 R73, R73 ;  /* 0x0000004900497245 */ /* 0x000fe20000201000 */
[----:B------:R-:W-:Y:S01]  /*144e0*/  HADD2.F32 R72, -RZ, R75.H1_H1 ;  /* 0x3000004bff487230 */ /* 0x000fe20000004100 */
[----:B------:R-:W-:Y:S01]  /*144f0*/  PRMT R74, R122, 0x5410, R74 ;  /* 0x000054107a4a7816 */ /* 0x000fe2000000004a */
[----:B------:R-:W-:Y:S02]  /*14500*/  @P1 HADD2.F32 R75, -RZ, R67.H1_H1 ;  /* 0x30000043ff4b1230 */ /* 0x000fe40000004100 */
[----:B------:R-:W-:Y:S01]  /*14510*/  FFMA.FTZ R73, R73, R108, 1.1641532182693481445e-10 ;  /* 0x2f00000049497423 */ /* 0x000fe2000001006c */
[----:B------:R-:W-:-:S04]  /*14520*/  FMUL.FTZ R72, R72, R121 ;  /* 0x0000007948487220 */ /* 0x000fc80000410000 */
[----:B------:R-:W-:Y:S02]  /*14530*/  FSETP.GTU.FTZ.AND P5, PT, R73, R120, PT ;  /* 0x000000784900720b */ /* 0x000fe40003fbc000 */
[----:B------:R-:W-:Y:S02]  /*14540*/  PRMT R73, R117, 0x5410, R119 ;  /* 0x0000541075497816 */ /* 0x000fe40000000077 */
[----:B------:R-:W-:Y:S02]  /*14550*/  FSEL R108, R72, RZ, !P5 ;  /* 0x000000ff486c7208 */ /* 0x000fe40006800000 */
[----:B------:R-:W-:Y:S02]  /*14560*/  PLOP3.LUT P5, PT, P5, PT, PT, 0x8, 0x80 ;  /* 0x000000000080781c */ /* 0x000fe40002fae170 */
[----:B------:R-:W-:Y:S01]  /*14570*/  PRMT R72, R115, 0x5410, R116 ;  /* 0x0000541073487816 */ /* 0x000fe20000000074 */
[----:B------:R-:W-:-:S05]  /*14580*/  @P1 FADD.FTZ R108, R75, R108 ;  /* 0x0000006c4b6c1221 */ /* 0x000fca0000010000 */
[----:B------:R-:W-:-:S04]  /*14590*/  F2FP.F16.F32.PACK_AB R75, RZ, R108 ;  /* 0x0000006cff4b723e */ /* 0x000fc800000000ff */
[----:B------:R-:W-:-:S07]  /*145a0*/  PRMT R75, R118, 0x5410, R75 ;  /* 0x00005410764b7816 */ /* 0x000fce000000004b */
.L_x_1656:
[----:B------:R-:W-:Y:S01]  /*145b0*/  ISETP.NE.AND P6, PT, R111, RZ, PT ;  /* 0x000000ff6f00720c */ /* 0x000fe20003fc5270 */
[----:B------:R-:W0:Y:S01]  /*145c0*/  LDC.64 R78, c[0x0][0x3b0] ;  /* 0x0000ec00ff4e7b82 */ /* 0x000e220000000a00 */
[----:B------:R-:W-:Y:S02]  /*145d0*/  ISETP.NE.AND P1, PT, R110, RZ, PT ;  /* 0x000000ff6e00720c */ /* 0x000fe40003f25270 */
[----:B------:R-:W-:Y:S02]  /*145e0*/  SEL R117, RZ, 0x1000000, !P5 ;  /* 0x01000000ff757807 */ /* 0x000fe40006800000 */
[----:B------:R-:W-:Y:S02]  /*145f0*/  ISETP.NE.AND P5, PT, R113, RZ, PT ;  /* 0x000000ff7100720c */ /* 0x000fe40003fa5270 */
[----:B------:R-:W-:Y:S01]  /*14600*/  SEL R113, RZ, 0x10000, !P4 ;  /* 0x00010000ff717807 */ /* 0x000fe20006000000 */
[----:B------:R-:W1:Y:S01]  /*14610*/  LDC.64 R110, c[0x0][0x3a8] ;  /* 0x0000ea00ff6e7b82 */ /* 0x000e620000000a00 */
[----:B------:R-:W-:-:S02]  /*14620*/  SEL R116, RZ, 0x100, !P3 ;  /* 0x00000100ff747807 */ /* 0x000fc40005800000 */
[----:B------:R-:W-:Y:S02]  /*14630*/  ISETP.NE.AND P4, PT, R114, RZ, PT ;  /* 0x000000ff7200720c */ /* 0x000fe40003f85270 */
[----:B------:R-:W-:Y:S02]  /*14640*/  LOP3.LUT R116, R116, R117, R113, 0xfe, !PT ;  /* 0x0000007574747212 */ /* 0x000fe400078efe71 */
[----:B------:R-:W-:Y:S02]  /*14650*/  SEL R115, RZ, 0x1000000, !P4 ;  /* 0x01000000ff737807 */ /* 0x000fe40006000000 */
[----:B------:R-:W-:Y:S02]  /*14660*/  SEL R114, RZ, 0x10000, !P5 ;  /* 0x00010000ff727807 */ /* 0x000fe40006800000 */
[----:B------:R-:W-:-:S04]  /*14670*/  SEL R113, RZ, 0x100, !P6 ;  /* 0x00000100ff717807 */ /* 0x000fc80007000000 */
[----:B------:R-:W-:Y:S01]  /*14680*/  LOP3.LUT R113, R113, R115, R114, 0xfe, !PT ;  /* 0x0000007371717212 */ /* 0x000fe200078efe72 */
[----:B0-----:R-:W-:Y:S01]  /*14690*/  IMAD.WIDE.U32 R78, R77, 0x8, R78 ;  /* 0x000000084d4e7825 */ /* 0x001fe200078e004e */
[----:B------:R-:W-:Y:S02]  /*146a0*/  SEL R115, RZ, 0x1, !P2 ;  /* 0x00000001ff737807 */ /* 0x000fe40005000000 */
[----:B------:R-:W-:Y:S02]  /*146b0*/  SEL R114, RZ, 0x1, !P1 ;  /* 0x00000001ff727807 */ /* 0x000fe40004800000 */
[----:B------:R-:W-:Y:S02]  /*146c0*/  LOP3.LUT R115, R116, R115, RZ, 0xfc, !PT ;  /* 0x0000007374737212 */ /* 0x000fe400078efcff */
[----:B------:R-:W-:Y:S01]  /*146d0*/  LOP3.LUT R114, R113, R114, RZ, 0xfc, !PT ;  /* 0x0000007271727212 */ /* 0x000fe200078efcff */
[----:B-1----:R-:W-:-:S05]  /*146e0*/  IMAD.WIDE.U32 R110, R77, 0x10, R110 ;  /* 0x000000104d6e7825 */ /* 0x002fca00078e006e */
[----:B------:R0:W-:Y:S04]  /*146f0*/  STG.E.128 desc[UR8][R110.64], R72 ;  /* 0x000000486e007986 */ /* 0x0001e8000c101d08 */
        /* <DEDUP_REMOVED lines=22> */
.L_x_1697:
[----:B0-----:R-:W-:Y:S01]  /*14860*/  IMAD.MOV.U32 R110, RZ, RZ, R112 ;  /* 0x000000ffff6e7224 */ /* 0x001fe200078e0070 */
[----:B------:R-:W-:-:S07]  /*14870*/  IADD3 R77, PT, PT, R77, 0x100, RZ ;  /* 0x000001004d4d7810 */ /* 0x000fce0007ffe0ff */
.L_x_1574:
[----:B------:R-:W-:Y:S05]  /*14880*/  BSYNC.RECONVERGENT B0 ;  /* 0x0000000000007941 */ /* 0x000fea0003800200 */
.L_x_1573:
[----:B------:R-:W-:Y:S01]  /*14890*/  ISETP.GE.U32.AND P0, PT, R0, 0x300, PT ;  /* 0x000003000000780c */ /* 0x000fe20003f06070 */
[----:B------:R-:W-:-:S12]  /*148a0*/  BSSY.RECONVERGENT B0, `(.L_x_1698) ;  /* 0x00009a1000007945 */ /* 0x000fd80003800200 */
        /* <DEDUP_REMOVED lines=31> */
.L_x_1703:
        /* <DEDUP_REMOVED lines=13> */
.L_x_1705:
[----:B------:R-:W-:Y:S05]  /*14b70*/  BSYNC.RECONVERGENT B2 ;  /* 0x0000000000027941 */ /* 0x000fea0003800200 */
.L_x_1704:
        /* <DEDUP_REMOVED lines=61> */
.L_x_1702:
[----:B------:R-:W-:Y:S05]  /*14f50*/  BSYNC.RECONVERGENT B1 ;  /* 0x0000000000017941 */ /* 0x000fea0003800200 */
.L_x_1701:
[----:B------:R-:W1:Y:S01]  /*14f60*/  LDC R119, c[0x0][0x408] ;  /* 0x00010200ff777b82 */ /* 0x000e620000000800 */
[----:B------:R-:W-:Y:S01]  /*14f70*/  I2FP.F32.U32 R12, R12 ;  /* 0x0000000c000c7245 */ /* 0x000fe20000201000 */
[----:B------:R-:W-:Y:S02]  /*14f80*/  HFMA2 R109, -RZ, RZ, 0.1171875, 0 ;  /* 0x2f800000ff6d7431 */ /* 0x000fe400000001ff */
[----:B-----5:R-:W-:Y:S01]  /*14f90*/  HADD2.F32 R14, -RZ, R72.H0_H0 ;  /* 0x20000048ff0e7230 */ /* 0x020fe20000004100 */
[----:B------:R-:W-:Y:S01]  /*14fa0*/  ISETP.NE.AND P3, PT, R13, 0x1, PT ;  /* 0x000000010d00780c */ /* 0x000fe20003f65270 */
[----:B------:R-:W-:Y:S01]  /*14fb0*/  BSSY.RECONVERGENT B1, `(.L_x_1706) ;  /* 0x000005e000017945 */ /* 0x000fe20003800200 */
[----:B------:R-:W-:Y:S02]  /*14fc0*/  IMAD.MOV.U32 R15, RZ, RZ, 0x2 ;  /* 0x00000002ff0f7424 */ /* 0x000fe400078e00ff */
[----:B------:R-:W-:Y:S01]  /*14fd0*/  FFMA.FTZ R7, R12, R109, 1.1641532182693481445e-10 ;  /* 0x2f0000000c077423 */ /* 0x000fe2000001006d */
[----:B------:R-:W2:Y:S01]  /*14fe0*/  LDC R118, c[0x0][0x404] ;  /* 0x00010100ff767b82 */ /* 0x000ea20000000800 */
[----:B-1----:R-:W-:-:S03]  /*14ff0*/  FMUL.FTZ R14, R14, R119 ;  /* 0x000000770e0e7220 */ /* 0x002fc60000410000 */
[----:B--2---:R-:W-:Y:S01]  /*15000*/  FSETP.GTU.FTZ.AND P4, PT, R7, R118, PT ;  /* 0x000000760700720b */ /* 0x004fe20003f9c000 */
[----:B------:R-:W-:-:S03]  /*15010*/  IMAD.MOV.U32 R7, RZ, RZ, R10 ;  /* 0x000000ffff077224 */ /* 0x000fc600078e000a */
[----:B0-----:R-:W-:Y:S02]  /*15020*/  FSEL R79, R14, RZ, !P4 ;  /* 0x000000ff0e4f7208 */ /* 0x001fe40006000000 */
        /* <DEDUP_REMOVED lines=11> */
.L_x_1708:
        /* <DEDUP_REMOVED lines=13> */
.L_x_1710:
[----:B------:R-:W-:Y:S05]  /*151b0*/  BSYNC.RECONVERGENT B2 ;  /* 0x0000000000027941 */ /* 0x000fea0003800200 */
.L_x_1709:
        /* <DEDUP_REMOVED lines=61> */
.L_x_1707:
[----:B------:R-:W-:Y:S05]  /*15590*/  BSYNC.RECONVERGENT B1 ;  /* 0x0000000000017941 */ /* 0x000fea0003800200 */
.L_x_1706:
[----:B------:R-:W-:Y:S01]  /*155a0*/  I2FP.F32.U32 R12, R7 ;  /* 0x00000007000c7245 */ /* 0x000fe20000201000 */
[----:B------:R-:W-:Y:S01]  /*155b0*/  HADD2.F32 R14, -RZ, R68.H0_H0 ;  /* 0x20000044ff0e7230 */ /* 0x000fe20000004100 */
[----:B------:R-:W-:Y:S01]  /*155c0*/  BSSY.RECONVERGENT B1, `(.L_x_1711) ;  /* 0x0000062000017945 */ /* 0x000fe20003800200 */
[----:B------:R-:W-:Y:S02]  /*155d0*/  IMAD.MOV.U32 R80, RZ, RZ, 0x2 ;  /* 0x00000002ff507424 */ /* 0x000fe400078e00ff */
[----:B------:R-:W-:Y:S01]  /*155e0*/  FFMA.FTZ R7, R12, R109, 1.1641532182693481445e-10 ;  /* 0x2f0000000c077423 */ /* 0x000fe2000001006d */
[----:B------:R-:W-:Y:S01]  /*155f0*/  FMUL.FTZ R12, R14, R119 ;  /* 0x000000770e0c7220 */ /* 0x000fe20000410000 */
[----:B------:R-:W-:-:S03]  /*15600*/  @P2 HADD2.F32 R14, -RZ, R64.H0_H0 ;  /* 0x20000040ff0e2230 */ /* 0x000fc60000004100 */
[----:B------:R-:W-:Y:S01]  /*15610*/  FSETP.GTU.FTZ.AND P3, PT, R7, R118, PT ;  /* 0x000000760700720b */ /* 0x000fe20003f7c000 */
[----:B------:R-:W-:-:S03]  /*15620*/  IMAD.MOV.U32 R7, RZ, RZ, R10 ;  /* 0x000000ffff077224 */ /* 0x000fc600078e000a */
[----:B------:R-:W-:-:S05]  /*15630*/  FSEL R12, R12, RZ, !P3 ;  /* 0x000000ff0c0c7208 */ /* 0x000fca0005800000 */
[----:B------:R-:W-:Y:S01]  /*15640*/  FADD.FTZ R79, R79, R12 ;  /* 0x0000000c4f4f7221 */ /* 0x000fe20000010000 */
[----:B------:R-:W-:Y:S02]  /*15650*/  SEL R12, RZ, 0x1, P3 ;  /* 0x00000001ff0c7807 */ /* 0x000fe40001800000 */
[----:B------:R-:W-:Y:S01]  /*15660*/  ISETP.NE.AND P3, PT, R15, 0x1, PT ;  /* 0x000000010f00780c */ /* 0x000fe20003f65270 */
[----:B------:R-:W-:Y:S01]  /*15670*/  @P2 FADD.FTZ R85, R14, R79 ;  /* 0x0000004f0e552221 */ /* 0x000fe20000010000 */
[----:B------:R-:W-:-:S04]  /*15680*/  @!P2 MOV R85, R79 ;  /* 0x0000004f0055a202 */ /* 0x000fc80000000f00 */
        /* <DEDUP_REMOVED lines=10> */
.L_x_1713:
        /* <DEDUP_REMOVED lines=13> */
.L_x_1715:
[----:B------:R-:W-:Y:S05]  /*15800*/  BSYNC.RECONVERGENT B2 ;  /* 0x0000000000027941 */ /* 0x000fea0003800200 */
.L_x_1714:
        /* <DEDUP_REMOVED lines=61> */
.L_x_1712:
[----:B------:R-:W-:Y:S05]  /*15be0*/  BSYNC.RECONVERGENT B1 ;  /* 0x0000000000017941 */ /* 0x000fea0003800200 */
.L_x_1711:
[----:B------:R-:W-:Y:S01]  /*15bf0*/  I2FP.F32.U32 R14, R7 ;  /* 0x00000007000e7245 */ /* 0x000fe20000201000 */
[----:B------:R-:W-:Y:S01]  /*15c00*/  HADD2.F32 R72, -RZ, R72.H1_H1 ;  /* 0x30000048ff487230 */ /* 0x000fe20000004100 */
[----:B------:R-:W-:Y:S01]  /*15c10*/  BSSY.RECONVERGENT B1, `(.L_x_1716) ;  /* 0x000005e000017945 */ /* 0x000fe20003800200 */
[----:B------:R-:W-:Y:S02]  /*15c20*/  HFMA2 R81, -RZ, RZ, 0, 1.1920928955078125e-07 ;  /* 0x00000002ff517431 */ /* 0x000fe400000001ff */
[----:B------:R-:W-:Y:S01]  /*15c30*/  FFMA.FTZ R7, R14, R109, 1.1641532182693481445e-10 ;  /* 0x2f0000000e077423 */ /* 0x000fe2000001006d */
[----:B------:R-:W-:-:S04]  /*15c40*/  FMUL.FTZ R13, R72, R119 ;  /* 0x00000077480d7220 */ /* 0x000fc80000410000 */
[----:B------:R-:W-:Y:S01]  /*15c50*/  FSETP.GTU.FTZ.AND P3, PT, R7, R118, PT ;  /* 0x000000760700720b */ /* 0x000fe20003f7c000 */
[----:B------:R-:W-:-:S03]  /*15c60*/  IMAD.MOV.U32 R7, RZ, RZ, R10 ;  /* 0x000000ffff077224 */ /* 0x000fc600078e000a */
        /* <DEDUP_REMOVED lines=13> */
.L_x_1718:
        /* <DEDUP_REMOVED lines=13> */
.L_x_1720:
[----:B------:R-:W-:Y:S05]  /*15e10*/  BSYNC.RECONVERGENT B2 ;  /* 0x0000000000027941 */ /* 0x000fea0003800200 */
.L_x_1719:
        /* <DEDUP_REMOVED lines=58> */
[----:B------:R-:W-:Y:S01]  /*161c0*/  IMAD.MOV.U32 R81, RZ, RZ, RZ ;  /* 0x000000ffff517224 */ /* 0x000fe200078e00ff */
[----:B------:R-:W-:Y:S02]  /*161d0*/  LOP3.LUT R6, R6, UR6, R15, 0x96, !PT ;  /* 0x0000000606067c12 */ /* 0x000fe4000f8e960f */
[----:B------:R-:W-:-:S07]  /*161e0*/  MOV R83, R14 ;  /* 0x0000000e00537202 */ /* 0x000fce0000000f00 */
.L_x_1717:
[----:B------:R-:W-:Y:S05]  /*161f0*/  BSYNC.RECONVERGENT B1 ;  /* 0x0000000000017941 */ /* 0x000fea0003800200 */
.L_x_1716:
[----:B------:R-:W-:Y:S01]  /*16200*/  I2FP.F32.U32 R14, R7 ;  /* 0x00000007000e7245 */ /* 0x000fe20000201000 */
[----:B------:R-:W-:Y:S01]  /*16210*/  HADD2.F32 R72, -RZ, R68.H1_H1 ;  /* 0x30000044ff487230 */ /* 0x000fe20000004100 */
[----:B------:R-:W-:Y:S01]  /*16220*/  BSSY.RECONVERGENT B1, `(.L_x_1721) ;  /* 0x0000063000017945 */ /* 0x000fe20003800200 */
[----:B------:R-:W-:Y:S01]  /*16230*/  IMAD.MOV.U32 R80, RZ, RZ, 0x2 ;  /* 0x00000002ff507424 */ /* 0x000fe200078e00ff */
[----:B------:R-:W-:Y:S01]  /*16240*/  MOV R15, R10 ;  /* 0x0000000a000f7202 */ /* 0x000fe20000000f00 */
[----:B------:R-:W-:Y:S01]  /*16250*/  FFMA.FTZ R7, R14, R109, 1.1641532182693481445e-10 ;  /* 0x2f0000000e077423 */ /* 0x000fe2000001006d */
[----:B------:R-:W-:Y:S01]  /*16260*/  FMUL.FTZ R14, R72, R119 ;  /* 0x00000077480e7220 */ /* 0x000fe20000410000 */
[----:B------:R-:W-:-:S03]  /*16270*/  @P2 HADD2.F32 R72, -RZ, R64.H1_H1 ;  /* 0x30000040ff482230 */ /* 0x000fc60000004100 */
[----:B------:R-:W-:-:S04]  /*16280*/  FSETP.GTU.FTZ.AND P3, PT, R7, R118, PT ;  /* 0x000000760700720b */ /* 0x000fc80003f7c000 */
[----:B------:R-:W-:Y:S02]  /*16290*/  FSEL R14, R14, RZ, !P3 ;  /* 0x000000ff0e0e7208 */ /* 0x000fe40005800000 */
[----:B------:R-:W-:Y:S02]  /*162a0*/  SEL R7, RZ, 0x1, P3 ;  /* 0x00000001ff077807 */ /* 0x000fe40001800000 */
[----:B------:R-:W-:Y:S01]  /*162b0*/  ISETP.NE.AND P3, PT, R81, 0x1, PT ;  /* 0x000000015100780c */ /* 0x000fe20003f65270 */
[----:B------:R-:W-:-:S04]  /*162c0*/  FADD.FTZ R13, R13, R14 ;  /* 0x0000000e0d0d7221 */ /* 0x000fc80000010000 */
[--C-:B------:R-:W-:Y:S01]  /*162d0*/  @P2 FADD.FTZ R93, R72, R13.reuse ;  /* 0x0000000d485d2221 */ /* 0x100fe20000010000 */
[----:B------:R-:W-:Y:S02]  /*162e0*/  @!P2 MOV R93, R13 ;  /* 0x0000000d005da202 */ /* 0x000fe40000000f00 */
[----:B------:R-:W-:Y:S02]  /*162f0*/  PRMT R13, R7, 0x7610, R13 ;  /* 0x00007610070d7816 */ /* 0x000fe4000000000d */
[----:B------:R-:W-:-:S03]  /*16300*/  F2FP.F16.F32.PACK_AB R115, RZ, R93 ;  /* 0x0000005dff73723e */ /* 0x000fc600000000ff */
        /* <DEDUP_REMOVED lines=9> */
.L_x_1723:
        /* <DEDUP_REMOVED lines=13> */
.L_x_1725:
[----:B------:R-:W-:Y:S05]  /*16470*/  BSYNC.RECONVERGENT B2 ;  /* 0x0000000000027941 */ /* 0x000fea0003800200 */
.L_x_1724:
        /* <DEDUP_REMOVED lines=55> */
[----:B------:R-:W-:Y:S02]  /*167f0*/  MOV R10, R80 ;  /* 0x00000050000a7202 */ /* 0x000fe40000000f00 */
[----:B------:R-:W-:Y:S01]  /*16800*/  LOP3.LUT R5, R110, UR5, R81, 0x96, !PT ;  /* 0x000000056e057c12 */ /* 0x000fe2000f8e9651 */
[----:B------:R-:W-:Y:S01]  /*16810*/  IMAD.MOV.U32 R80, RZ, RZ, RZ ;  /* 0x000000ffff507224 */ /* 0x000fe200078e00ff */
[----:B------:R-:W-:Y:S01]  /*16820*/  LOP3.LUT R6, R6, UR6, R15, 0x96, !PT ;  /* 0x0000000606067c12 */ /* 0x000fe2000f8e960f */
[----:B------:R-:W-:Y:S01]  /*16830*/  IMAD.MOV.U32 R15, RZ, RZ, R83 ;  /* 0x000000ffff0f7224 */ /* 0x000fe200078e0053 */
[----:B------:R-:W-:-:S07]  /*16840*/  MOV R83, R14 ;  /* 0x0000000e00537202 */ /* 0x000fce0000000f00 */
.L_x_1722:
[----:B------:R-:W-:Y:S05]  /*16850*/  BSYNC.RECONVERGENT B1 ;  /* 0x0000000000017941 */ /* 0x000fea0003800200 */
.L_x_1721:
[----:B------:R-:W-:Y:S01]  /*16860*/  I2FP.F32.U32 R14, R15 ;  /* 0x0000000f000e7245 */ /* 0x000fe20000201000 */
[----:B------:R-:W-:Y:S01]  /*16870*/  HADD2.F32 R72, -RZ, R73.H0_H0 ;  /* 0x20000049ff487230 */ /* 0x000fe20000004100 */
        /* <DEDUP_REMOVED lines=19> */
.L_x_1728:
        /* <DEDUP_REMOVED lines=13> */
.L_x_1730:
[----:B------:R-:W-:Y:S05]  /*16a80*/  BSYNC.RECONVERGENT B2 ;  /* 0x0000000000027941 */ /* 0x000fea0003800200 */
.L_x_1729:
        /* <DEDUP_REMOVED lines=58> */
[----:B------:R-:W-:Y:S02]  /*16e30*/  LOP3.LUT R6, R6, UR6, R15, 0x96, !PT ;  /* 0x0000000606067c12 */ /* 0x000fe4000f8e960f */
[----:B------:R-:W-:Y:S01]  /*16e40*/  MOV R15, R83 ;  /* 0x00000053000f7202 */ /* 0x000fe20000000f00 */
[----:B------:R-:W-:-:S07]  /*16e50*/  IMAD.MOV.U32 R83, RZ, RZ, R14 ;  /* 0x000000ffff537224 */ /* 0x000fce00078e000e */
.L_x_1727:
[----:B------:R-:W-:Y:S05]  /*16e60*/  BSYNC.RECONVERGENT B1 ;  /* 0x0000000000017941 */ /* 0x000fea0003800200 */
.L_x_1726:
[----:B------:R-:W-:Y:S01]  /*16e70*/  I2FP.F32.U32 R14, R15 ;  /* 0x0000000f000e7245 */ /* 0x000fe20000201000 */
[----:B------:R-:W-:Y:S01]  /*16e80*/  HADD2.F32 R80, -RZ, R69.H0_H0 ;  /* 0x20000045ff507230 */ /* 0x000fe20000004100 */
[----:B------:R-:W-:Y:S01]  /*16e90*/  BSSY.RECONVERGENT B1, `(.L_x_1731) ;  /* 0x0000062000017945 */ /* 0x000fe20003800200 */
[----:B------:R-:W-:Y:S01]  /*16ea0*/  @P2 HADD2.F32 R15, -RZ, R65.H0_H0 ;  /* 0x20000041ff0f2230 */ /* 0x000fe20000004100 */
[----:B------:R-:W-:Y:S01]  /*16eb0*/  MOV R82, 0x2 ;  /* 0x0000000200527802 */ /* 0x000fe20000000f00 */
        /* <DEDUP_REMOVED lines=20> */
.L_x_1733:
        /* <DEDUP_REMOVED lines=13> */
.L_x_1735:
[----:B------:R-:W-:Y:S05]  /*170d0*/  BSYNC.RECONVERGENT B2 ;  /* 0x0000000000027941 */ /* 0x000fea0003800200 */
.L_x_1734:
        /* <DEDUP_REMOVED lines=61> */
.L_x_1732:
[----:B------:R-:W-:Y:S05]  /*174b0*/  BSYNC.RECONVERGENT B1 ;  /* 0x0000000000017941 */ /* 0x000fea0003800200 */
.L_x_1731:
[----:B------:R-:W-:Y:S01]  /*174c0*/  I2FP.F32.U32 R72, R7 ;  /* 0x0000000700487245 */ /* 0x000fe20000201000 */
[----:B------:R-:W-:Y:S01]  /*174d0*/  HADD2.F32 R80, -RZ, R73.H1_H1 ;  /* 0x30000049ff507230 */ /* 0x000fe20000004100 */
[----:B------:R-:W-:Y:S01]  /*174e0*/  BSSY.RECONVERGENT B1, `(.L_x_1736) ;  /* 0x000005e000017945 */ /* 0x000fe20003800200 */
[----:B------:R-:W-:Y:S01]  /*174f0*/  IMAD.MOV.U32 R81, RZ, RZ, 0x2 ;  /* 0x00000002ff517424 */ /* 0x000fe200078e00ff */
[----:B------:R-:W-:Y:S01]  /*17500*/  MOV R73, R10 ;  /* 0x0000000a00497202 */ /* 0x000fe20000000f00 */
        /* <DEDUP_REMOVED lines=16> */
.L_x_1738:
        /* <DEDUP_REMOVED lines=13> */
.L_x_1740:
[----:B------:R-:W-:Y:S05]  /*176e0*/  BSYNC.RECONVERGENT B2 ;  /* 0x0000000000027941 */ /* 0x000fea0003800200 */
.L_x_1739:
        /* <DEDUP_REMOVED lines=57> */
[----:B------:R-:W-:Y:S01]  /*17a80*/  IMAD.MOV.U32 R81, RZ, RZ, RZ ;  /* 0x000000ffff517224 */ /* 0x000fe200078e00ff */
[----:B------:R-:W-:Y:S01]  /*17a90*/  LOP3.LUT R6, R6, UR6, R73, 0x96, !PT ;  /* 0x0000000606067c12 */ /* 0x000fe2000f8e9649 */
[----:B------:R-:W-:Y:S01]  /*17aa0*/  IMAD.MOV.U32 R73, RZ, RZ, R83 ;  /* 0x000000ffff497224 */ /* 0x000fe200078e0053 */
[----:B------:R-:W-:-:S07]  /*17ab0*/  MOV R83, R72 ;  /* 0x0000004800537202 */ /* 0x000fce0000000f00 */
.L_x_1737:
[----:B------:R-:W-:Y:S05]  /*17ac0*/  BSYNC.RECONVERGENT B1 ;  /* 0x0000000000017941 */ /* 0x000fea0003800200 */
.L_x_1736:
        /* <DEDUP_REMOVED lines=26> */
.L_x_1743:
        /* <DEDUP_REMOVED lines=13> */
.L_x_1745:
[----:B------:R-:W-:Y:S05]  /*17d40*/  BSYNC.RECONVERGENT B2 ;  /* 0x0000000000027941 */ /* 0x000fea0003800200 */
.L_x_1744:
        /* <DEDUP_REMOVED lines=59> */
[----:B------:R-:W-:Y:S01]  /*18100*/  IMAD.MOV.U32 R73, RZ, RZ, R83 ;  /* 0x000000ffff497224 */ /* 0x000fe200078e0053 */
[----:B------:R-:W-:-:S07]  /*18110*/  MOV R83, R72 ;  /* 0x0000004800537202 */ /* 0x000fce0000000f00 */
.L_x_1742:
[----:B------:R-:W-:Y:S05]  /*18120*/  BSYNC.RECONVERGENT B1 ;  /* 0x0000000000017941 */ /* 0x000fea0003800200 */
.L_x_1741:
        /* <DEDUP_REMOVED lines=21> */
.L_x_1748:
        /* <DEDUP_REMOVED lines=13> */
.L_x_1750:
[----:B------:R-:W-:Y:S05]  /*18350*/  BSYNC.RECONVERGENT B2 ;  /* 0x0000000000027941 */ /* 0x000fea0003800200 */
.L_x_1749:
        /* <DEDUP_REMOVED lines=61> */
.L_x_1747:
[----:B------:R-:W-:Y:S05]  /*18730*/  BSYNC.RECONVERGENT B1 ;  /* 0x0000000000017941 */ /* 0x000fea0003800200 */
.L_x_1746:
        /* <DEDUP_REMOVED lines=25> */
.L_x_1753:
        /* <DEDUP_REMOVED lines=13> */
.L_x_1755:
[----:B------:R-:W-:Y:S05]  /*189a0*/  BSYNC.RECONVERGENT B2 ;  /* 0x0000000000027941 */ /* 0x000fea0003800200 */
.L_x_1754:
        /* <DEDUP_REMOVED lines=61> */
.L_x_1752:
[----:B------:R-:W-:Y:S05]  /*18d80*/  BSYNC.RECONVERGENT B1 ;  /* 0x0000000000017941 */ /* 0x000fea0003800200 */
.L_x_1751:
        /* <DEDUP_REMOVED lines=20> */
.L_x_1758:
        /* <DEDUP_REMOVED lines=13> */
.L_x_1760:
[----:B------:R-:W-:Y:S05]  /*18fa0*/  BSYNC.RECONVERGENT B2 ;  /* 0x0000000000027941 */ /* 0x000fea0003800200 */
.L_x_1759:
        /* <DEDUP_REMOVED lines=61> */
.L_x_1757:
[----:B------:R-:W-:Y:S05]  /*19380*/  BSYNC.RECONVERGENT B1 ;  /* 0x0000000000017941 */ /* 0x000fea0003800200 */
.L_x_1756:
        /* <DEDUP_REMOVED lines=13> */
[----:B------:R-:W-:Y:S01]  /*19460*/  @P2 FADD.FTZ R105, R105, R74 ;  /* 0x0000004a69692221 */ /* 0x000fe20000010000 */
[----:B------:R-:W-:-:S04]  /*19470*/  @!P2 MOV R105, R74 ;  /* 0x0000004a0069a202 */ /* 0x000fc80000000f00 */
        /* <DEDUP_REMOVED lines=10> */
.L_x_1763:
        /* <DEDUP_REMOVED lines=13> */
.L_x_1765:
[----:B------:R-:W-:Y:S05]  /*195f0*/  BSYNC.RECONVERGENT B2 ;  /* 0x0000000000027941 */ /* 0x000fea0003800200 */
.L_x_1764:
        /* <DEDUP_REMOVED lines=58> */
[----:B------:R-:W-:Y:S02]  /*199a0*/  MOV R10, R122 ;  /* 0x0000007a000a7202 */ /* 0x000fe40000000f00 */
[----:B------:R-:W-:Y:S02]  /*199b0*/  LOP3.LUT R6, R6, UR6, R73, 0x96, !PT ;  /* 0x0000000606067c12 */ /* 0x000fe4000f8e9649 */
[----:B------:R-:W-:-:S07]  /*199c0*/  MOV R83, R72 ;  /* 0x0000004800537202 */ /* 0x000fce0000000f00 */
.L_x_1762:
[----:B------:R-:W-:Y:S05]  /*199d0*/  BSYNC.RECONVERGENT B1 ;  /* 0x0000000000017941 */ /* 0x000fea0003800200 */
.L_x_1761:
        /* <DEDUP_REMOVED lines=20> */
.L_x_1768:
        /* <DEDUP_REMOVED lines=13> */
.L_x_1770:
[----:B------:R-:W-:Y:S05]  /*19bf0*/  BSYNC.RECONVERGENT B2 ;  /* 0x0000000000027941 */ /* 0x000fea0003800200 */
.L_x_1769:
        /* <DEDUP_REMOVED lines=52> */
[----:B------:R-:W-:Y:S01]  /*19f40*/  IMAD.WIDE.U32 R122, R122, -0x326172a9, RZ ;  /* 0xcd9e8d577a7a7825 */ /* 0x000fe200078e00ff */
[----:B------:R-:W-:-:S03]  /*19f50*/  UIADD3 UR5, UPT, UPT, UR10, -0x700cb87f, URZ ;  /* 0x8ff347810a057890 */ /* 0x000fc6000fffe0ff */
[----:B------:R-:W-:-:S03]  /*19f60*/  IMAD.WIDE.U32 R72, R72, -0x2daee0ad, RZ ;  /* 0xd2511f5348487825 */ /* 0x000fc600078e00ff */
[----:B------:R-:W-:Y:S01]  /*19f70*/  LOP3.LUT R5, R124, UR5, R123, 0x96, !PT ;  /* 0x000000057c057c12 */ /* 0x000fe2000f8e967b */
[----:B------:R-:W-:Y:S01]  /*19f80*/  IMAD.MOV.U32 R10, RZ, RZ, R122 ;  /* 0x000000ffff0a7224 */ /* 0x000fe200078e007a */
[----:B------:R-:W-:Y:S01]  /*19f90*/  LOP3.LUT R6, R6, UR6, R73, 0x96, !PT ;  /* 0x0000000606067c12 */ /* 0x000fe2000f8e9649 */
[----:B------:R-:W-:Y:S01]  /*19fa0*/  HFMA2 R122, -RZ, RZ, 0, 0 ;  /* 0x00000000ff7a7431 */ /* 0x000fe200000001ff */
[----:B------:R-:W-:Y:S01]  /*19fb0*/  MOV R73, R83 ;  /* 0x0000005300497202 */ /* 0x000fe20000000f00 */
[----:B------:R-:W-:-:S07]  /*19fc0*/  IMAD.MOV.U32 R83, RZ, RZ, R72 ;  /* 0x000000ffff537224 */ /* 0x000fce00078e0048 */
.L_x_1767:
[----:B------:R-:W-:Y:S05]  /*19fd0*/  BSYNC.RECONVERGENT B1 ;  /* 0x0000000000017941 */ /* 0x000fea0003800200 */
.L_x_1766:
        /* <DEDUP_REMOVED lines=13> */
[----:B------:R-:W-:Y:S01]  /*1a0b0*/  @!P2 IMAD.MOV.U32 R106, RZ, RZ, R74 ;  /* 0x000000ffff6aa224 */ /* 0x000fe200078e004a */
[----:B------:R-:W-:-:S04]  /*1a0c0*/  MOV R74, 0x2 ;  /* 0x00000002004a7802 */ /* 0x000fc80000000f00 */
        /* <DEDUP_REMOVED lines=10> */
.L_x_1773:
        /* <DEDUP_REMOVED lines=13> */
.L_x_1775:
[----:B------:R-:W-:Y:S05]  /*1a240*/  BSYNC.RECONVERGENT B2 ;  /* 0x0000000000027941 */ /* 0x000fea0003800200 */
.L_x_1774:
        /* <DEDUP_REMOVED lines=61> */
.L_x_1772:
[----:B------:R-:W-:Y:S05]  /*1a620*/  BSYNC.RECONVERGENT B1 ;  /* 0x0000000000017941 */ /* 0x000fea0003800200 */
.L_x_1771:
        /* <DEDUP_REMOVED lines=20> */
.L_x_1778:
        /* <DEDUP_REMOVED lines=15> */
.L_x_1780:
[----:B------:R-:W-:Y:S05]  /*1a860*/  BSYNC.RECONVERGENT B2 ;  /* 0x0000000000027941 */ /* 0x000fea0003800200 */
.L_x_1779:
        /* <DEDUP_REMOVED lines=56> */
[----:B------:R-:W-:Y:S02]  /*1abf0*/  LOP3.LUT R5, R124, UR5, R75, 0x96, !PT ;  /* 0x000000057c057c12 */ /* 0x000fe4000f8e964b */
[----:B------:R-:W-:Y:S01]  /*1ac00*/  MOV R10, R74 ;  /* 0x0000004a000a7202 */ /* 0x000fe20000000f00 */
[----:B------:R-:W-:Y:S01]  /*1ac10*/  IMAD.MOV.U32 R75, RZ, RZ, R83 ;  /* 0x000000ffff4b7224 */ /* 0x000fe200078e0053 */
[----:B------:R-:W-:Y:S02]  /*1ac20*/  LOP3.LUT R6, R6, UR6, R73, 0x96, !PT ;  /* 0x0000000606067c12 */ /* 0x000fe4000f8e9649 */
[----:B------:R-:W-:-:S07]  /*1ac30*/  MOV R83, R72 ;  /* 0x0000004800537202 */ /* 0x000fce0000000f00 */
.L_x_1777:
[----:B------:R-:W-:Y:S05]  /*1ac40*/  BSYNC.RECONVERGENT B1 ;  /* 0x0000000000017941 */ /* 0x000fea0003800200 */
.L_x_1776:
[----:B------:R-:W-:Y:S01]  /*1ac50*/  I2FP.F32.U32 R72, R75 ;  /* 0x0000004b00487245 */ /* 0x000fe20000201000 */
[----:B------:R-:W-:-:S04]  /*1ac60*/  HADD2.F32 R74, -RZ, R71.H1_H1 ;  /* 0x30000047ff4a7230 */ /* 0x000fc80000004100 */
[----:B------:R-:W-:Y:S01]  /*1ac70*/  FFMA.FTZ R109, R72, R109, 1.1641532182693481445e-10 ;  /* 0x2f000000486d7423 */ /* 0x000fe2000001006d */
[----:B------:R-:W-:Y:S01]  /*1ac80*/  FMUL.FTZ R73, R74, R119 ;  /* 0x000000774a497220 */ /* 0x000fe20000410000 */
[----:B------:R-:W-:-:S03]  /*1ac90*/  PRMT R74, R120, 0x5410, R121 ;  /* 0x00005410784a7816 */ /* 0x000fc60000000079 */
[----:B------:R-:W-:Y:S01]  /*1aca0*/  FSETP.GTU.FTZ.AND P6, PT, R109, R118, PT ;  /* 0x000000766d00720b */ /* 0x000fe20003fdc000 */
[----:B------:R-:W-:-:S03]  /*1acb0*/  @P2 HADD2.F32 R109, -RZ, R67.H1_H1 ;  /* 0x30000043ff6d2230 */ /* 0x000fc60000004100 */
[----:B------:R-:W-:Y:S02]  /*1acc0*/  FSEL R73, R73, RZ, !P6 ;  /* 0x000000ff49497208 */ /* 0x000fe40007000000 */
[----:B------:R-:W-:-:S03]  /*1acd0*/  SEL R72, RZ, 0x1, P6 ;  /* 0x00000001ff487807 */ /* 0x000fc60003000000 */
[----:B------:R-:W-:Y:S01]  /*1ace0*/  FADD.FTZ R122, R122, R73 ;  /* 0x000000497a7a7221 */ /* 0x000fe20000010000 */
[----:B------:R-:W-:Y:S01]  /*1acf0*/  PRMT R73, R110, 0x5410, R117 ;  /* 0x000054106e497816 */ /* 0x000fe20000000075 */
[--C-:B------:R-:W-:Y:S01]  /*1ad00*/  IMAD.MOV.U32 R110, RZ, RZ, R83.reuse ;  /* 0x000000ffff6e7224 */ /* 0x100fe200078e0053 */
[----:B------:R-:W-:Y:S01]  /*1ad10*/  PRMT R83, R72, 0x7610, R83 ;  /* 0x0000761048537816 */ /* 0x000fe20000000053 */
[----:B------:R-:W-:Y:S01]  /*1ad20*/  @P2 FADD.FTZ R109, R109, R122 ;  /* 0x0000007a6d6d2221 */ /* 0x000fe20000010000 */
[----:B------:R-:W-:Y:S02]  /*1ad30*/  @!P2 MOV R109, R122 ;  /* 0x0000007a006da202 */ /* 0x000fe40000000f00 */
[----:B------:R-:W-:Y:S02]  /*1ad40*/  PRMT R72, R112, 0x5410, R115 ;  /* 0x0000541070487816 */ /* 0x000fe40000000073 */
[----:B------:R-:W-:-:S04]  /*1ad50*/  F2FP.F16.F32.PACK_AB R75, RZ, R109 ;  /* 0x0000006dff4b723e */ /* 0x000fc800000000ff */
[----:B------:R-:W-:Y:S01]  /*1ad60*/  PRMT R75, R116, 0x5410, R75 ;  /* 0x00005410744b7816 */ /* 0x000fe2000000004b */
[----:B------:R-:W-:Y:S06]  /*1ad70*/  BRA `(.L_x_1781) ;  /* 0x00000030009c7947 */ /* 0x000fec0003800000 */
.L_x_1700:
        /* <DEDUP_REMOVED lines=16> */
.L_x_1784:
        /* <DEDUP_REMOVED lines=13> */
.L_x_1786:
[----:B------:R-:W-:Y:S05]  /*1af50*/  BSYNC.RECONVERGENT B2 ;  /* 0x0000000000027941 */ /* 0x000fea0003800200 */
.L_x_1785:
        /* <DEDUP_REMOVED lines=60> */
.L_x_1783:
[----:B------:R-:W-:Y:S05]  /*1b320*/  BSYNC.RECONVERGENT B1 ;  /* 0x0000000000017941 */ /* 0x000fea0003800200 */
.L_x_1782:
[----:B------:R-:W0:Y:S01]  /*1b330*/  LDC R121, c[0x0][0x408] ;  /* 0x00010200ff797b82 */ /* 0x000e220000000800 */
[----:B------:R-:W-:Y:S01]  /*1b340*/  I2FP.F32.U32 R78, R78 ;  /* 0x0000004e004e7245 */ /* 0x000fe20000201000 */
[----:B------:R-:W-:Y:S01]  /*1b350*/  IMAD.MOV.U32 R109, RZ, RZ, 0x2f800000 ;  /* 0x2f800000ff6d7424 */ /* 0x000fe200078e00ff */
[----:B------:R-:W-:Y:S01]  /*1b360*/  ISETP.NE.AND P3, PT, R79, 0x1, PT ;  /* 0x000000014f00780c */ /* 0x000fe20003f65270 */
[----:B-----5:R-:W-:Y:S01]  /*1b370*/  HADD2.F32 R94, -RZ, R72.H0_H0 ;  /* 0x20000048ff5e7230 */ /* 0x020fe20000004100 */
[----:B------:R-:W-:Y:S01]  /*1b380*/  BSSY.RECONVERGENT B1, `(.L_x_1787) ;  /* 0x0000061000017945 */ /* 0x000fe20003800200 */
[----:B------:R-:W-:Y:S01]  /*1b390*/  FFMA.FTZ R7, R78, R109, 1.1641532182693481445e-10 ;  /* 0x2f0000004e077423 */ /* 0x000fe2000001006d */
[----:B------:R-:W-:Y:S01]  /*1b3a0*/  @P2 HADD2.F32 R78, -RZ, R64.H0_H0 ;  /* 0x20000040ff4e2230 */ /* 0x000fe20000004100 */
[----:B------:R-:W1:Y:S01]  /*1b3b0*/  LDC R110, c[0x0][0x404] ;  /* 0x00010100ff6e7b82 */ /* 0x000e620000000800 */
[----:B------:R-:W-:Y:S02]  /*1b3c0*/  HFMA2 R99, -RZ, RZ, 0, 1.1920928955078125e-07 ;  /* 0x00000002ff637431 */ /* 0x000fe400000001ff */
[----:B0-----:R-:W-:Y:S01]  /*1b3d0*/  FMUL.FTZ R94, R94, R121 ;  /* 0x000000795e5e7220 */ /* 0x001fe20000410000 */
[----:B-1----:R-:W-:Y:S01]  /*1b3e0*/  FSETP.GTU.FTZ.AND P4, PT, R7, R110, PT ;  /* 0x0000006e0700720b */ /* 0x002fe20003f9c000 */
        /* <DEDUP_REMOVED lines=15> */
.L_x_1789:
        /* <DEDUP_REMOVED lines=13> */
.L_x_1791:
[----:B------:R-:W-:Y:S05]  /*1b5b0*/  BSYNC.RECONVERGENT B2 ;  /* 0x0000000000027941 */ /* 0x000fea0003800200 */
.L_x_1790:
        /* <DEDUP_REMOVED lines=61> */
.L_x_1788:
[----:B------:R-:W-:Y:S05]  /*1b990*/  BSYNC.RECONVERGENT B1 ;  /* 0x0000000000017941 */ /* 0x000fea0003800200 */
.L_x_1787:
[----:B------:R-:W-:Y:S01]  /*1b9a0*/  I2FP.F32.U32 R94, R7 ;  /* 0x00000007005e7245 */ /* 0x000fe20000201000 */
[----:B------:R-:W-:Y:S01]  /*1b9b0*/  HADD2.F32 R72, -RZ, R72.H1_H1 ;  /* 0x30000048ff487230 */ /* 0x000fe20000004100 */
        /* <DEDUP_REMOVED lines=22> */
.L_x_1794:
        /* <DEDUP_REMOVED lines=13> */
.L_x_1796:
[----:B------:R-:W-:Y:S05]  /*1bbf0*/  BSYNC.RECONVERGENT B2 ;  /* 0x0000000000027941 */ /* 0x000fea0003800200 */
.L_x_1795:
        /* <DEDUP_REMOVED lines=61> */
.L_x_1793:
[----:B------:R-:W-:Y:S05]  /*1bfd0*/  BSYNC.RECONVERGENT B1 ;  /* 0x0000000000017941 */ /* 0x000fea0003800200 */
.L_x_1792:
[----:B------:R-:W-:Y:S01]  /*1bfe0*/  I2FP.F32.U32 R72, R7 ;  /* 0x0000000700487245 */ /* 0x000fe20000201000 */
[----:B------:R-:W-:Y:S01]  /*1bff0*/  HADD2.F32 R94, -RZ, R73.H0_H0 ;  /* 0x20000049ff5e7230 */ /* 0x000fe20000004100 */
[----:B------:R-:W-:Y:S01]  /*1c000*/  BSSY.RECONVERGENT B1, `(.L_x_1797) ;  /* 0x0000061000017945 */ /* 0x000fe20003800200 */
[----:B------:R-:W-:Y:S02]  /*1c010*/  @P2 HADD2.F32 R99, -RZ, R65.H0_H0 ;  /* 0x20000041ff632230 */ /* 0x000fe40000004100 */
[----:B------:R-:W-:Y:S02]  /*1c020*/  HFMA2 R105, -RZ, RZ, 0, 1.1920928955078125e-07 ;  /* 0x00000002ff697431 */ /* 0x000fe400000001ff */
[----:B------:R-:W-:Y:S01]  /*1c030*/  FFMA.FTZ R7, R72, R109, 1.1641532182693481445e-10 ;  /* 0x2f00000048077423 */ /* 0x000fe2000001006d */
[----:B------:R-:W-:-:S04]  /*1c040*/  FMUL.FTZ R94, R94, R121 ;  /* 0x000000795e5e7220 */ /* 0x000fc80000410000 */
        /* <DEDUP_REMOVED lines=17> */
.L_x_1799:
        /* <DEDUP_REMOVED lines=13> */
.L_x_1801:
[----:B------:R-:W-:Y:S05]  /*1c230*/  BSYNC.RECONVERGENT B2 ;  /* 0x0000000000027941 */ /* 0x000fea0003800200 */
.L_x_1800:
        /* <DEDUP_REMOVED lines=61> */
.L_x_1798:
[----:B------:R-:W-:Y:S05]  /*1c610*/  BSYNC.RECONVERGENT B1 ;  /* 0x0000000000017941 */ /* 0x000fea0003800200 */
.L_x_1797:
        /* <DEDUP_REMOVED lines=24> */
.L_x_1804:
        /* <DEDUP_REMOVED lines=13> */
.L_x_1806:
[----:B------:R-:W-:Y:S05]  /*1c870*/  BSYNC.RECONVERGENT B2 ;  /* 0x0000000000027941 */ /* 0x000fea0003800200 */
.L_x_1805:
        /* <DEDUP_REMOVED lines=61> */
.L_x_1803:
[----:B------:R-:W-:Y:S05]  /*1cc50*/  BSYNC.RECONVERGENT B1 ;  /* 0x0000000000017941 */ /* 0x000fea0003800200 */
.L_x_1802:
[----:B------:R-:W-:Y:S01]  /*1cc60*/  I2FP.F32.U32 R72, R7 ;  /* 0x0000000700487245 */ /* 0x000fe20000201000 */
[----:B------:R-:W-:Y:S01]  /*1cc70*/  HADD2.F32 R100, -RZ, R74.H0_H0 ;  /* 0x2000004aff647230 */ /* 0x000fe20000004100 */
[----:B------:R-:W-:Y:S01]  /*1cc80*/  BSSY.RECONVERGENT B1, `(.L_x_1807) ;  /* 0x0000061000017945 */ /* 0x000fe20003800200 */
[----:B------:R-:W-:Y:S02]  /*1cc90*/  @P2 HADD2.F32 R73, -RZ, R66.H0_H0 ;  /* 0x20000042ff492230 */ /* 0x000fe40000004100 */
        /* <DEDUP_REMOVED lines=8> */
[----:B------:R-:W-:Y:S01]  /*1cd20*/  HFMA2 R73, -RZ, RZ, 0, 1.1920928955078125e-07 ;  /* 0x00000002ff497431 */ /* 0x000fe200000001ff */
[----:B------:R-:W-:-:S03]  /*1cd30*/  P2R R113, PR, RZ, 0x10 ;  /* 0x00000010ff717803 */ /* 0x000fc60000000000 */
        /* <DEDUP_REMOVED lines=10> */
.L_x_1809:
        /* <DEDUP_REMOVED lines=13> */
.L_x_1811:
[----:B------:R-:W-:Y:S05]  /*1ceb0*/  BSYNC.RECONVERGENT B2 ;  /* 0x0000000000027941 */ /* 0x000fea0003800200 */
.L_x_1810:
        /* <DEDUP_REMOVED lines=59> */
[----:B------:R-:W-:Y:S02]  /*1d270*/  HFMA2 R73, -RZ, RZ, 0, 0 ;  /* 0x00000000ff497431 */ /* 0x000fe400000001ff */
[----:B------:R-:W-:-:S07]  /*1d280*/  IMAD.MOV.U32 R116, RZ, RZ, R72 ;  /* 0x000000ffff747224 */ /* 0x000fce00078e0048 */
.L_x_1808:
[----:B------:R-:W-:Y:S05]  /*1d290*/  BSYNC.RECONVERGENT B1 ;  /* 0x0000000000017941 */ /* 0x000fea0003800200 */
.L_x_1807:
        /* <DEDUP_REMOVED lines=23> */
.L_x_1814:
        /* <DEDUP_REMOVED lines=13> */
.L_x_1816:
[----:B------:R-:W-:Y:S05]  /*1d4e0*/  BSYNC.RECONVERGENT B2 ;  /* 0x0000000000027941 */ /* 0x000fea0003800200 */
.L_x_1815:
        /* <DEDUP_REMOVED lines=56> */
[----:B------:R-:W-:Y:S02]  /*1d870*/  MOV R10, R122 ;  /* 0x0000007a000a7202 */ /* 0x000fe40000000f00 */
[----:B------:R-:W-:Y:S01]  /*1d880*/  LOP3.LUT R5, R124, UR5, R123, 0x96, !PT ;  /* 0x000000057c057c12 */ /* 0x000fe2000f8e967b */
[----:B------:R-:W-:Y:S01]  /*1d890*/  IMAD.MOV.U32 R122, RZ, RZ, RZ ;  /* 0x000000ffff7a7224 */ /* 0x000fe200078e00ff */
[----:B------:R-:W-:Y:S02]  /*1d8a0*/  LOP3.LUT R6, R6, UR6, R73, 0x96, !PT ;  /* 0x0000000606067c12 */ /* 0x000fe4000f8e9649 */
[----:B------:R-:W-:-:S07]  /*1d8b0*/  MOV R116, R72 ;  /* 0x0000004800747202 */ /* 0x000fce0000000f00 */
.L_x_1813:
[----:B------:R-:W-:Y:S05]  /*1d8c0*/  BSYNC.RECONVERGENT B1 ;  /* 0x0000000000017941 */ /* 0x000fea0003800200 */
.L_x_1812:
        /* <DEDUP_REMOVED lines=8> */
[----:B------:R-:W-:-:S03]  /*1d950*/  HFMA2 R7, -RZ, RZ, 0, 1.1920928955078125e-07 ;  /* 0x00000002ff077431 */ /* 0x000fc600000001ff */
        /* <DEDUP_REMOVED lines=14> */
.L_x_1819:
        /* <DEDUP_REMOVED lines=13> */
.L_x_1821:
[----:B------:R-:W-:Y:S05]  /*1db10*/  BSYNC.RECONVERGENT B2 ;  /* 0x0000000000027941 */ /* 0x000fea0003800200 */
.L_x_1820:
        /* <DEDUP_REMOVED lines=61> */
.L_x_1818:
[----:B------:R-:W-:Y:S05]  /*1def0*/  BSYNC.RECONVERGENT B1 ;  /* 0x0000000000017941 */ /* 0x000fea0003800200 */
.L_x_1817:
[----:B------:R-:W-:Y:S01]  /*1df00*/  I2FP.F32.U32 R72, R73 ;  /* 0x0000004900487245 */ /* 0x000fe20000201000 */
[----:B------:R-:W-:Y:S01]  /*1df10*/  HADD2.F32 R122, -RZ, R75.H1_H1 ;  /* 0x3000004bff7a7230 */ /* 0x000fe20000004100 */
[----:B------:R-:W-:Y:S02]  /*1df20*/  PRMT R74, R120, 0x5410, R74 ;  /* 0x00005410784a7816 */ /* 0x000fe4000000004a */
[----:B------:R-:W-:Y:S01]  /*1df30*/  PRMT R73, R117, 0x5410, R119 ;  /* 0x0000541075497816 */ /* 0x000fe20000000077 */
        /* <DEDUP_REMOVED lines=8> */
[----:B------:R-:W-:-:S04]  /*1dfc0*/  PRMT R72, R112, 0x5410, R115 ;  /* 0x0000541070487816 */ /* 0x000fc80000000073 */
[----:B------:R-:W-:-:S04]  /*1dfd0*/  F2FP.F16.F32.PACK_AB R75, RZ, R109 ;  /* 0x0000006dff4b723e */ /* 0x000fc800000000ff */
[----:B------:R-:W-:-:S07]  /*1dfe0*/  PRMT R75, R118, 0x5410, R75 ;  /* 0x00005410764b7816 */ /* 0x000fce000000004b */
.L_x_1781:
[----:B------:R-:W-:Y:S02]  /*1dff0*/  ISETP.NE.AND P6, PT, R113, RZ, PT ;  /* 0x000000ff7100720c */ /* 0x000fe40003fc5270 */
[----:B------:R-:W-:Y:S01]  /*1e000*/  SEL R118, RZ, 0x1000000, !P5 ;  /* 0x01000000ff767807 */ /* 0x000fe20006800000 */
[----:B------:R-:W0:Y:S01]  /*1e010*/  LDC.64 R112, c[0x0][0x3a8] ;  /* 0x0000ea00ff707b82 */ /* 0x000e220000000a00 */
[----:B------:R-:W-:Y:S02]  /*1e020*/  ISETP.NE.AND P2, PT, R78, RZ, PT ;  /* 0x000000ff4e00720c */ /* 0x000fe40003f45270 */
[----:B------:R-:W-:Y:S02]  /*1e030*/  ISETP.NE.AND P5, PT, R79, RZ, PT ;  /* 0x000000ff4f00720c */ /* 0x000fe40003fa5270 */
[----:B------:R-:W-:Y:S02]  /*1e040*/  SEL R117, RZ, 0x10000, !P4 ;  /* 0x00010000ff757807 */ /* 0x000fe40006000000 */
[----:B------:R-:W-:Y:S01]  /*1e050*/  SEL R116, RZ, 0x100, !P3 ;  /* 0x00000100ff747807 */ /* 0x000fe20005800000 */
[----:B------:R-:W1:Y:S01]  /*1e060*/  LDC.64 R78, c[0x0][0x3b0] ;  /* 0x0000ec00ff4e7b82 */ /* 0x000e620000000a00 */
[----:B------:R-:W-:-:S02]  /*1e070*/  ISETP.NE.AND P4, PT, R111, RZ, PT ;  /* 0x000000ff6f00720c */ /* 0x000fc40003f85270 */
[----:B------:R-:W-:Y:S02]  /*1e080*/  ISETP.NE.AND P3, PT, R114, RZ, PT ;  /* 0x000000ff7200720c */ /* 0x000fe40003f65270 */
[----:B------:R-:W-:Y:S02]  /*1e090*/  SEL R114, RZ, 0x10000, !P4 ;  /* 0x00010000ff727807 */ /* 0x000fe40006000000 */
[----:B------:R-:W-:Y:S02]  /*1e0a0*/  SEL R115, RZ, 0x1000000, !P3 ;  /* 0x01000000ff737807 */ /* 0x000fe40005800000 */
[----:B------:R-:W-:Y:S02]  /*1e0b0*/  SEL R111, RZ, 0x100, !P5 ;  /* 0x00000100ff6f7807 */ /* 0x000fe40006800000 */
[----:B------:R-:W-:Y:S02]  /*1e0c0*/  LOP3.LUT R116, R116, R118, R117, 0xfe, !PT ;  /* 0x0000007674747212 */ /* 0x000fe400078efe75 */
[----:B------:R-:W-:-:S02]  /*1e0d0*/  LOP3.LUT R111, R111, R115, R114, 0xfe, !PT ;  /* 0x000000736f6f7212 */ /* 0x000fc400078efe72 */
[----:B------:R-:W-:Y:S01]  /*1e0e0*/  SEL R115, RZ, 0x1, !P6 ;  /* 0x00000001ff737807 */ /* 0x000fe20007000000 */
[----:B0-----:R-:W-:Y:S01]  /*1e0f0*/  IMAD.WIDE.U32 R112, R77, 0x10, R112 ;  /* 0x000000104d707825 */ /* 0x001fe200078e0070 */
[----:B------:R-:W-:Y:S02]  /*1e100*/  SEL R114, RZ, 0x1, !P2 ;  /* 0x00000001ff727807 */ /* 0x000fe40005000000 */
[----:B------:R-:W-:Y:S02]  /*1e110*/  LOP3.LUT R115, R116, R115, RZ, 0xfc, !PT ;  /* 0x0000007374737212 */ /* 0x000fe400078efcff */
[----:B------:R-:W-:Y:S01]  /*1e120*/  LOP3.LUT R114, R111, R114, RZ, 0xfc, !PT ;  /* 0x000000726f727212 */ /* 0x000fe200078efcff */
[----:B------:R0:W-:Y:S01]  /*1e130*/  STG.E.128 desc[UR8][R112.64], R72 ;  /* 0x0000004870007986 */ /* 0x0001e2000c101d08 */
        /* <DEDUP_REMOVED lines=23> */
.L_x_1699:
[----:B------:R-:W-:Y:S05]  /*1e2b0*/  BSYNC.RECONVERGENT B0 ;  /* 0x0000000000007941 */ /* 0x000fea0003800200 */
.L_x_1698:
[----:B012---:R-:W-:Y:S01]  /*1e2c0*/  FADD.FTZ R72, RZ, R11 ;  /* 0x0000000bff487221 */ /* 0x007fe20000010000 */
[C---:B------:R-:W-:Y:S01]  /*1e2d0*/  ISETP.GE.U32.AND P1, PT, R0.reuse, 0x100, PT ;  /* 0x000001000000780c */ /* 0x040fe20003f26070 */
[----:B------:R-:W0:Y:S01]  /*1e2e0*/  S2R R111, SR_TID.X ;  /* 0x00000000006f7919 */ /* 0x000e220000002100 */
[C---:B------:R-:W-:Y:S01]  /*1e2f0*/  ISETP.GT.U32.AND P3, PT, R0.reuse, 0x1ff, PT ;  /* 0x000001ff0000780c */ /* 0x040fe20003f64070 */
        /* <DEDUP_REMOVED lines=36> */
[----:B0-----:R-:W-:-:S03]  /*1e540*/  LOP3.LUT R79, R111, 0x1f, RZ, 0xc0, !PT ;  /* 0x0000001f6f4f7812 */ /* 0x001fc600078ec0ff */
        /* <DEDUP_REMOVED lines=38> */
[----:B------:R-:W-:Y:S02]  /*1e7b0*/  IMAD.MOV.U32 R79, RZ, RZ, RZ ;  /* 0x000000ffff4f7224 */ /* 0x000fe400078e00ff */
        /* <DEDUP_REMOVED lines=32> */
.L_x_1823:
[----:B------:R-:W-:Y:S05]  /*1e9c0*/  BSYNC.RECONVERGENT B0 ;  /* 0x0000000000007941 */ /* 0x000fea0003800200 */
.L_x_1822:
[----:B------:R-:W-:Y:S01]  /*1e9d0*/  BAR.SYNC.DEFER_BLOCKING 0x0 ;  /* 0x0000000000007b1d */ /* 0x000fe20000010000 */
[----:B0-----:R-:W-:-:S05]  /*1e9e0*/  CS2R R72, SRZ ;  /* 0x0000000000487805 */ /* 0x001fca000001ff00 */
[----:B------:R-:W-:Y:S04]  /*1e9f0*/  BSSY.RECONVERGENT B0, `(.L_x_1824) ;  /* 0x000000a000007945 */ /* 0x000fe80003800200 */
[----:B------:R-:W-:Y:S05]  /*1ea00*/  @P3 BRA `(.L_x_1825) ;  /* 0x0000000000203947 */ /* 0x000fea0003800000 */
[----:B------:R-:W0:Y:S01]  /*1ea10*/  S2UR UR6, SR_CgaCtaId ;  /* 0x00000000000679c3 */ /* 0x000e220000008800 */
[----:B------:R-:W-:Y:S01]  /*1ea20*/  UMOV UR5, 0x400 ;  /* 0x0000040000057882 */ /* 0x000fe20000000000 */
[----:B------:R-:W-:Y:S01]  /*1ea30*/  SHF.L.U32 R72, R111, 0x3, RZ ;  /* 0x000000036f487819 */ /* 0x000fe200000006ff */
[----:B------:R-:W-:-:S03]  /*1ea40*/  IMAD.MOV.U32 R79, RZ, RZ, R4 ;  /* 0x000000ffff4f7224 */ /* 0x000fc600078e0004 */
[----:B------:R-:W-:Y:S01]  /*1ea50*/  LOP3.LUT R72, R72, 0xf8, RZ, 0xc0, !PT ;  /* 0x000000f848487812 */ /* 0x000fe200078ec0ff */
[----:B0-----:R-:W-:-:S04]  /*1ea60*/  ULEA UR5, UR6, UR5, 0x18 ;  /* 0x0000000506057291 */ /* 0x001fc8000f8ec0ff */
[----:B------:R-:W-:-:S09]  /*1ea70*/  @UP1 UIADD3 UR5, UPT, UPT, UR5, 0x40, URZ ;  /* 0x0000004005051890 */ /* 0x000fd2000fffe0ff */
[----:B------:R-:W0:Y:S03]  /*1ea80*/  LDS.64 R72, [R72+UR5] ;  /* 0x0000000548487984 */ /* 0x000e260008000a00 */
.L_x_1825:
[----:B------:R-:W-:Y:S05]  /*1ea90*/  BSYNC.RECONVERGENT B0 ;  /* 0x0000000000007941 */ /* 0x000fea0003800200 */
.L_x_1824:
[----:B------:R-:W1:Y:S01]  /*1eaa0*/  SHFL.DOWN PT, R78, R79, 0x4, 0x1f ;  /* 0x08801f004f4e7f89 */ /* 0x000e6200000e0000 */
[----:B------:R-:W-:Y:S01]  /*1eab0*/  I2FP.F32.S32 R115, R79 ;  /* 0x0000004f00737245 */ /* 0x000fe20000201400 */
[----:B------:R-:W-:Y:S01]  /*1eac0*/  BSSY.RECONVERGENT B0, `(.L_x_1826) ;  /* 0x0000093000007945 */ /* 0x000fe20003800200 */
[----:B------:R-:W-:Y:S01]  /*1ead0*/  ISETP.NE.AND P2, PT, R111, RZ, PT ;  /* 0x000000ff6f00720c */ /* 0x000fe20003f45270 */
[----:B0-----:R-:W0:Y:S01]  /*1eae0*/  SHFL.DOWN PT, R113, R72, 0x4, 0x1f ;  /* 0x08801f0048717f89 */ /* 0x001e2200000e0000 */
[----:B------:R-:W-:-:S03]  /*1eaf0*/  ISETP.NE.AND P3, PT, RZ, UR18, PT ;  /* 0x00000012ff007c0c */ /* 0x000fc6000bf65270 */
[----:B------:R-:W2:Y:S01]  /*1eb00*/  SHFL.DOWN PT, R112, R73, 0x4, 0x1f ;  /* 0x08801f0049707f89 */ /* 0x000ea200000e0000 */
[----:B-1----:R-:W-:Y:S02]  /*1eb10*/  IADD3 R114, PT, PT, R78, R79, RZ ;  /* 0x0000004f4e727210 */ /* 0x002fe40007ffe0ff */
[----:B------:R-:W-:Y:S02]  /*1eb20*/  I2FP.F32.S32 R116, R78 ;  /* 0x0000004e00747245 */ /* 0x000fe40000201400 */
[----:B------:R-:W-:Y:S01]  /*1eb30*/  I2FP.F32.S32 R74, R114 ;  /* 0x00000072004a7245 */ /* 0x000fe20000201400 */
[----:B------:R-:W1:Y:S02]  /*1eb40*/  SHFL.DOWN PT, R75, R114, 0x2, 0x1f ;  /* 0x08401f00724b7f89 */ /* 0x000e6400000e0000 */
[C---:B0-----:R-:W-:Y:S01]  /*1eb50*/  FMUL.FTZ R78, R113.reuse, R116 ;  /* 0x00000074714e7220 */ /* 0x041fe20000410000 */
[----:B------:R-:W0:Y:S01]  /*1eb60*/  MUFU.RCP R77, R74 ;  /* 0x0000004a004d7308 */ /* 0x000e220000001000 */
[----:B------:R-:W-:Y:S01]  /*1eb70*/  FADD.FTZ R113, -R113, R72 ;  /* 0x0000004871717221 */ /* 0x000fe20000010100 */
[----:B--2---:R-:W-:Y:S01]  /*1eb80*/  FADD.FTZ R112, R112, R73 ;  /* 0x0000004970707221 */ /* 0x004fe20000010000 */
[----:B------:R-:W-:-:S02]  /*1eb90*/  FFMA.FTZ R78, R115, R72, R78 ;  /* 0x00000048734e7223 */ /* 0x000fc4000001004e */
[----:B------:R-:W-:-:S04]  /*1eba0*/  FMUL.FTZ R113, R113, R113 ;  /* 0x0000007171717220 */ /* 0x000fc80000410000 */
[----:B------:R-:W-:-:S04]  /*1ebb0*/  FMUL.FTZ R113, R113, R115 ;  /* 0x0000007371717220 */ /* 0x000fc80000410000 */
[----:B------:R-:W-:Y:S01]  /*1ebc0*/  FMUL.FTZ R113, R113, R116 ;  /* 0x0000007471717220 */ /* 0x000fe20000410000 */
[----:B0-----:R-:W-:-:S03]  /*1ebd0*/  FMUL.FTZ R79, R77, R78 ;  /* 0x0000004e4d4f7220 */ /* 0x001fc60000410000 */
        /* <DEDUP_REMOVED lines=18> */
[----:B------:R-:W-:-:S03]  /*1ed00*/  I2FP.F32.S32 R72, R72 ;  /* 0x0000004800487245 */ /* 0x000fc60000201400 */
[----:B------:R-:W-:Y:S01]  /*1ed10*/  FFMA.FTZ R74, R113, R79, R74 ;  /* 0x0000004f714a7223 */ /* 0x000fe2000001004a */
[----:B------:R-:W-:Y:S01]  /*1ed20*/  I2FP.F32.S32 R79, R75 ;  /* 0x0000004b004f7245 */ /* 0x000fe20000201400 */
[----:B------:R-:W1:Y:S01]  /*1ed30*/  LDC R113, c[0x0][0x448] ;  /* 0x00011200ff717b82 */ /* 0x000e620000000800 */
[----:B------:R-:W2:Y:S02]  /*1ed40*/  MUFU.RCP R72, R72 ;  /* 0x0000004800487308 */ /* 0x000ea40000001000 */
[----:B------:R-:W3:Y:S01]  /*1ed50*/  SHFL.DOWN PT, R77, R74, 0x1, 0x1f ;  /* 0x08201f004a4d7f89 */ /* 0x000ee200000e0000 */
[----:B0-----:R-:W-:Y:S01]  /*1ed60*/  FADD.FTZ R75, R78, -R115 ;  /* 0x800000734e4b7221 */ /* 0x001fe20000010000 */
[----:B------:R-:W-:Y:S01]  /*1ed70*/  FMUL.FTZ R114, R115, R79 ;  /* 0x0000004f73727220 */ /* 0x000fe20000410000 */
[----:B------:R-:W-:Y:S02]  /*1ed80*/  MOV R115, UR4 ;  /* 0x0000000400737c02 */ /* 0x000fe40008000f00 */
[----:B------:R-:W-:Y:S01]  /*1ed90*/  FMUL.FTZ R112, R75, R75 ;  /* 0x0000004b4b707220 */ /* 0x000fe20000410000 */
[----:B------:R-:W-:-:S03]  /*1eda0*/  FFMA.FTZ R75, R73, R78, R114 ;  /* 0x0000004e494b7223 */ /* 0x000fc60000010072 */
[----:B------:R-:W-:Y:S01]  /*1edb0*/  FMUL.FTZ R112, R73, R112 ;  /* 0x0000007049707220 */ /* 0x000fe20000410000 */
[----:B--2---:R-:W-:Y:S01]  /*1edc0*/  FMUL.FTZ R78, R72, R75 ;  /* 0x0000004b484e7220 */ /* 0x004fe20000410000 */
[----:B---3--:R-:W-:Y:S02]  /*1edd0*/  FADD.FTZ R77, R74, R77 ;  /* 0x0000004d4a4d7221 */ /* 0x008fe40000010000 */
[----:B------:R-:W-:Y:S01]  /*1ede0*/  FMUL.FTZ R112, R112, R79 ;  /* 0x0000004f70707220 */ /* 0x000fe20000410000 */
[----:B------:R-:W0:Y:S01]  /*1edf0*/  @!P2 LDC.64 R74, c[0x0][0x3c0] ;  /* 0x0000f000ff4aab82 */ /* 0x000e220000000a00 */
[----:B------:R-:W2:Y:S02]  /*1ee00*/  SHFL.IDX PT, R79, R78, RZ, 0x1f ;  /* 0x00001fff4e4f7589 */ /* 0x000ea400000e0000 */
[----:B------:R-:W-:-:S05]  /*1ee10*/  FFMA.FTZ R112, R72, R112, R77 ;  /* 0x0000007048707223 */ /* 0x000fca000001004d */
[----:B------:R-:W3:Y:S01]  /*1ee20*/  @!P2 LDC.64 R72, c[0x0][0x3c8] ;  /* 0x0000f200ff48ab82 */ /* 0x000ee20000000a00 */
[----:B------:R-:W1:Y:S01]  /*1ee30*/  SHFL.IDX PT, R112, R112, RZ, 0x1f ;  /* 0x00001fff70707589 */ /* 0x000e6200000e0000 */
[----:B--2---:R-:W-:-:S05]  /*1ee40*/  FMUL.FTZ R77, R79, R79 ;  /* 0x0000004f4f4d7220 */ /* 0x004fca0000410000 */
[----:B------:R-:W-:Y:S01]  /*1ee50*/  FSEL R114, R77, RZ, P3 ;  /* 0x000000ff4d727208 */ /* 0x000fe20001800000 */
[----:B---3--:R-:W-:-:S04]  /*1ee60*/  @!P2 IMAD.WIDE R72, R115, 0x4, R72 ;  /* 0x000000047348a825 */ /* 0x008fc800078e0248 */
[----:B-1----:R-:W-:Y:S01]  /*1ee70*/  FFMA.FTZ R77, R112, UR19, R113 ;  /* 0x00000013704d7c23 */ /* 0x002fe20008010071 */
[----:B------:R-:W-:Y:S01]  /*1ee80*/  FSEL R112, R79, RZ, !P3 ;  /* 0x000000ff4f707208 */ /* 0x000fe20005800000 */
[----:B------:R-:W-:Y:S02]  /*1ee90*/  IMAD.U32 R113, RZ, RZ, UR4 ;  /* 0x00000004ff717e24 */ /* 0x000fe4000f8e00ff */
[----:B------:R-:W-:Y:S02]  /*1eea0*/  FADD.FTZ R77, R77, R114 ;  /* 0x000000724d4d7221 */ /* 0x000fe40000010000 */
[----:B0-----:R-:W-:-:S04]  /*1eeb0*/  @!P2 IMAD.WIDE R74, R113, 0x4, R74 ;  /* 0x00000004714aa825 */ /* 0x001fc800078e024a */
[----:B------:R-:W0:Y:S01]  /*1eec0*/  MUFU.RSQ R77, R77 ;  /* 0x0000004d004d7308 */ /* 0x000e220000001400 */
[----:B------:R1:W-:Y:S04]  /*1eed0*/  @!P2 STG.E desc[UR8][R74.64], R79 ;  /* 0x0000004f4a00a986 */ /* 0x0003e8000c101908 */
[----:B0-----:R1:W-:Y:S01]  /*1eee0*/  @!P2 STG.E desc[UR8][R72.64], R77 ;  /* 0x0000004d4800a986 */ /* 0x0013e2000c101908 */
[----:B------:R-:W-:Y:S05]  /*1eef0*/  @!P1 BRA `(.L_x_1827) ;  /* 0x00000004003c9947 */ /* 0x000fea0003800000 */
[--C-:B-1----:R-:W-:Y:S01]  /*1ef00*/  FADD.FTZ R72, R102, -R112.reuse ;  /* 0x8000007066487221 */ /* 0x102fe20000010000 */
[----:B-----5:R-:W-:Y:S02]  /*1ef10*/  HADD2.F32 R74, -RZ, R19.H0_H0 ;  /* 0x20000013ff4a7230 */ /* 0x020fe40000004100 */
[--C-:B------:R-:W-:Y:S01]  /*1ef20*/  FADD.FTZ R116, R96, -R112.reuse ;  /* 0x8000007060747221 */ /* 0x100fe20000010000 */
[----:B------:R-:W-:Y:S02]  /*1ef30*/  HADD2.F32 R78, -RZ, R43.H0_H0 ;  /* 0x2000002bff4e7230 */ /* 0x000fe40000004100 */
[----:B------:R-:W-:Y:S01]  /*1ef40*/  FMUL.FTZ R115, R77, R72 ;  /* 0x000000484d737220 */ /* 0x000fe20000410000 */
[----:B------:R-:W-:Y:S01]  /*1ef50*/  FADD.FTZ R72, R107, -R112 ;  /* 0x800000706b487221 */ /* 0x000fe20000010000 */
[----:B------:R-:W-:Y:S02]  /*1ef60*/  HADD2.F32 R114, -RZ, R19.H1_H1 ;  /* 0x30000013ff727230 */ /* 0x000fe40000004100 */
[----:B------:R-:W-:Y:S01]  /*1ef70*/  FMUL.FTZ R116, R77, R116 ;  /* 0x000000744d747220 */ /* 0x000fe20000410000 */
[----:B------:R-:W-:Y:S01]  /*1ef80*/  FFMA.FTZ R74, R115, R74, R78 ;  /* 0x0000004a734a7223 */ /* 0x000fe2000001004e */
[----:B------:R-:W-:-:S02]  /*1ef90*/  HADD2.F32 R78, -RZ, R43.H1_H1 ;  /* 0x3000002bff4e7230 */ /* 0x000fc40000004100 */
[----:B------:R-:W-:Y:S01]  /*1efa0*/  FMUL.FTZ R117, R77, R72 ;  /* 0x000000484d757220 */ /* 0x000fe20000410000 */
[----:B------:R-:W-:Y:S02]  /*1efb0*/  HADD2.F32 R121, -RZ, R18.H0_H0 ;  /* 0x20000012ff797230 */ /* 0x000fe40000004100 */
[--C-:B------:R-:W-:Y:S01]  /*1efc0*/  FADD.FTZ R72, R90, -R112.reuse ;  /* 0x800000705a487221 */ /* 0x100fe20000010000 */
[--C-:B------:R-:W-:Y:S02]  /*1efd0*/  HADD2.F32 R73, -RZ, R42.reuse.H0_H0 ;  /* 0x2000002aff497230 */ /* 0x100fe40000004100 */
[----:B------:R-:W-:Y:S01]  /*1efe0*/  FADD.FTZ R118, R101, -R112 ;  /* 0x8000007065767221 */ /* 0x000fe20000010000 */
[----:B------:R-:W-:Y:S01]  /*1eff0*/  FFMA.FTZ R75, R117, R114, R78 ;  /* 0x00000072754b7223 */ /* 0x000fe2000001004e */
[----:B------:R-:W-:Y:S02]  /*1f000*/  HADD2.F32 R79, -RZ, R42.H1_H1 ;  /* 0x3000002aff4f7230 */ /* 0x000fe40000004100 */
[----:B------:R-:W-:Y:S01]  /*1f010*/  FMUL.FTZ R119, R77, R72 ;  /* 0x000000484d777220 */ /* 0x000fe20000410000 */
[----:B------:R-:W-:Y:S01]  /*1f020*/  FFMA.FTZ R121, R116, R121, R73 ;  /* 0x0000007974797223 */ /* 0x000fe20000010049 */
[----:B------:R-:W-:-:S02]  /*1f030*/  HADD2.F32 R73, -RZ, R18.H1_H1 ;  /* 0x30000012ff497230 */ /* 0x000fc40000004100 */
[----:B------:R-:W-:Y:S01]  /*1f040*/  FMUL.FTZ R118, R77, R118 ;  /* 0x000000764d767220 */ /* 0x000fe20000410000 */
[----:B------:R-:W-:Y:S02]  /*1f050*/  HADD2.F32 R72, -RZ, R17.H0_H0 ;  /* 0x20000011ff487230 */ /* 0x000fe40000004100 */
[----:B------:R-:W-:Y:S01]  /*1f060*/  FADD.FTZ R120, R95, -R112 ;  /* 0x800000705f787221 */ /* 0x000fe20000010000 */
[----:B------:R-:W-:Y:S01]  /*1f070*/  HADD2.F32 R78, -RZ, R41.H0_H0 ;  /* 0x20000029ff4e7230 */ /* 0x000fe20000004100 */
[----:B------:R-:W-:Y:S01]  /*1f080*/  F2FP.F16.F32.PACK_AB R75, R75, R74 ;  /* 0x0000004a4b4b723e */ /* 0x000fe200000000ff */
[----:B------:R-:W-:Y:S01]  /*1f090*/  FFMA.FTZ R74, R118, R73, R79 ;  /* 0x00000049764a7223 */ /* 0x000fe2000001004f */
[----:B------:R-:W-:Y:S02]  /*1f0a0*/  HADD2.F32 R73, -RZ, R17.H1_H1 ;  /* 0x30000011ff497230 */ /* 0x000fe40000004100 */
[----:B------:R-:W-:Y:S01]  /*1f0b0*/  FMUL.FTZ R120, R77, R120 ;  /* 0x000000784d787220 */ /* 0x000fe20000410000 */
[----:B------:R-:W-:-:S02]  /*1f0c0*/  HADD2.F32 R79, -RZ, R41.H1_H1 ;  /* 0x30000029ff4f7230 */ /* 0x000fc40000004100 */
[----:B------:R-:W-:Y:S01]  /*1f0d0*/  FFMA.FTZ R72, R119, R72, R78 ;  /* 0x0000004877487223 */ /* 0x000fe2000001004e */
[--C-:B------:R-:W-:Y:S01]  /*1f0e0*/  FADD.FTZ R78, R11, -R112.reuse ;  /* 0x800000700b4e7221 */ /* 0x100fe20000010000 */
[----:B------:R-:W-:Y:S01]  /*1f0f0*/  FADD.FTZ R114, R89, -R112 ;  /* 0x8000007059727221 */ /* 0x000fe20000010000 */
[----:B------:R-:W-:Y:S02]  /*1f100*/  HADD2.F32 R122, -RZ, R16.H0_H0 ;  /* 0x20000010ff7a7230 */ /* 0x000fe40000004100 */
[----:B------:R-:W-:Y:S01]  /*1f110*/  FFMA.FTZ R73, R120, R73, R79 ;  /* 0x0000004978497223 */ /* 0x000fe2000001004f */
[C---:B------:R-:W-:Y:S01]  /*1f120*/  FMUL.FTZ R113, R77.reuse, R78 ;  /* 0x0000004e4d717220 */ /* 0x040fe20000410000 */
[----:B------:R-:W-:Y:S02]  /*1f130*/  HADD2.F32 R78, -RZ, R40.H0_H0 ;  /* 0x20000028ff4e7230 */ /* 0x000fe40000004100 */
[----:B------:R-:W-:Y:S01]  /*1f140*/  FMUL.FTZ R114, R77, R114 ;  /* 0x000000724d727220 */ /* 0x000fe20000410000 */
[----:B------:R-:W-:Y:S01]  /*1f150*/  HADD2.F32 R79, -RZ, R16.H1_H1 ;  /* 0x30000010ff4f7230 */ /* 0x000fe20000004100 */
[----:B------:R-:W-:Y:S01]  /*1f160*/  F2FP.F16.F32.PACK_AB R73, R73, R72 ;  /* 0x000000484949723e */ /* 0x000fe200000000ff */
[----:B------:R-:W-:-:S02]  /*1f170*/  HADD2.F32 R123, -RZ, R40.H1_H1 ;  /* 0x30000028ff7b7230 */ /* 0x000fc40000004100 */
[----:B------:R-:W-:Y:S01]  /*1f180*/  FFMA.FTZ R122, R113, R122, R78 ;  /* 0x0000007a717a7223 */ /* 0x000fe2000001004e */
[----:B------:R-:W-:Y:S01]  /*1f190*/  F2FP.F16.F32.PACK_AB R74, R74, R121 ;  /* 0x000000794a4a723e */ /* 0x000fe200000000ff */
[----:B------:R-:W-:Y:S02]  /*1f1a0*/  HADD2.F32 R124, -RZ, R39.H0_H0 ;  /* 0x20000027ff7c7230 */ /* 0x000fe40000004100 */
[----:B------:R-:W-:Y:S01]  /*1f1b0*/  FFMA.FTZ R123, R114, R79, R123 ;  /* 0x0000004f727b7223 */ /* 0x000fe2000001007b */
[----:B------:R-:W-:Y:S01]  /*1f1c0*/  HADD2.F32 R121, -RZ, R38.H0_H0 ;  /* 0x20000026ff797230 */ /* 0x000fe20000004100 */
[----:B------:R-:W0:Y:S03]  /*1f1d0*/  LDC.64 R78, c[0x0][0x428] ;  /* 0x00010a00ff4e7b82 */ /* 0x000e260000000a00 */
[----:B------:R-:W-:Y:S01]  /*1f1e0*/  F2FP.F16.F32.PACK_AB R72, R123, R122 ;  /* 0x0000007a7b48723e */ /* 0x000fe200000000ff */
[----:B------:R-:W-:-:S05]  /*1f1f0*/  HADD2.F32 R122, -RZ, R23.H0_H0 ;  /* 0x20000017ff7a7230 */ /* 0x000fca0000004100 */
[----:B------:R-:W-:Y:S01]  /*1f200*/  FFMA.FTZ R115, R115, R122, R124 ;  /* 0x0000007a73737223 */ /* 0x000fe2000001007c */
[----:B------:R-:W-:Y:S02]  /*1f210*/  HADD2.F32 R122, -RZ, R23.H1_H1 ;  /* 0x30000017ff7a7230 */ /* 0x000fe40000004100 */
[----:B------:R-:W-:-:S05]  /*1f220*/  HADD2.F32 R124, -RZ, R39.H1_H1 ;  /* 0x30000027ff7c7230 */ /* 0x000fca0000004100 */
[----:B------:R-:W-:Y:S01]  /*1f230*/  FFMA.FTZ R122, R117, R122, R124 ;  /* 0x0000007a757a7223 */ /* 0x000fe2000001007c */
[----:B------:R-:W-:-:S05]  /*1f240*/  HADD2.F32 R117, -RZ, R22.H0_H0 ;  /* 0x20000016ff757230 */ /* 0x000fca0000004100 */
[----:B------:R-:W-:Y:S01]  /*1f250*/  FFMA.FTZ R116, R116, R117, R121 ;  /* 0x0000007574747223 */ /* 0x000fe20000010079 */
[----:B0-----:R-:W-:-:S04]  /*1f260*/  IMAD.WIDE.U32 R78, R9, 0x10, R78 ;  /* 0x00000010094e7825 */ /* 0x001fc800078e004e */
[----:B------:R-:W-:Y:S01]  /*1f270*/  HADD2.F32 R117, -RZ, R22.H1_H1 ;  /* 0x30000016ff757230 */ /* 0x000fe20000004100 */
[----:B------:R0:W-:Y:S02]  /*1f280*/  STG.E.128 desc[UR8][R78.64], R72 ;  /* 0x000000484e007986 */ /* 0x0001e4000c101d08 */
[----:B0-----:R-:W-:Y:S02]  /*1f290*/  HADD2.F32 R75, -RZ, R21.H1_H1 ;  /* 0x30000015ff4b7230 */ /* 0x001fe40000004100 */
[----:B------:R-:W-:Y:S02]  /*1f2a0*/  HADD2.F32 R79, -RZ, R37.H1_H1 ;  /* 0x30000025ff4f7230 */ /* 0x000fe40000004100 */
[----:B------:R-:W-:Y:S02]  /*1f2b0*/  HADD2.F32 R72, -RZ, R21.H0_H0 ;  /* 0x20000015ff487230 */ /* 0x000fe40000004100 */
[----:B------:R-:W-:Y:S02]  /*1f2c0*/  HADD2.F32 R74, -RZ, R37.H0_H0 ;  /* 0x20000025ff4a7230 */ /* 0x000fe40000004100 */
[----:B------:R-:W-:Y:S01]  /*1f2d0*/  FFMA.FTZ R120, R120, R75, R79 ;  /* 0x0000004b78787223 */ /* 0x000fe2000001004f */
[----:B------:R-:W-:Y:S01]  /*1f2e0*/  HADD2.F32 R73, -RZ, R38.H1_H1 ;  /* 0x30000026ff497230 */ /* 0x000fe20000004100 */
[----:B------:R-:W0:Y:S01]  /*1f2f0*/  LDC.64 R78, c[0x0][0x430] ;  /* 0x00010c00ff4e7b82 */ /* 0x000e220000000a00 */
[----:B------:R-:W-:-:S02]  /*1f300*/  HADD2.F32 R75, -RZ, R20.H1_H1 ;  /* 0x30000014ff4b7230 */ /* 0x000fc40000004100 */
[----:B------:R-:W-:Y:S01]  /*1f310*/  FFMA.FTZ R119, R119, R72, R74 ;  /* 0x0000004877777223 */ /* 0x000fe2000001004a */
[----:B------:R-:W-:Y:S02]  /*1f320*/  HADD2.F32 R72, -RZ, R20.H0_H0 ;  /* 0x20000014ff487230 */ /* 0x000fe40000004100 */
[----:B------:R-:W-:Y:S01]  /*1f330*/  FFMA.FTZ R73, R118, R117, R73 ;  /* 0x0000007576497223 */ /* 0x000fe20000010049 */
[----:B------:R-:W-:-:S05]  /*1f340*/  HADD2.F32 R74, -RZ, R36.H0_H0 ;  /* 0x20000024ff4a7230 */ /* 0x000fca0000004100 */
[----:B------:R-:W-:Y:S01]  /*1f350*/  FFMA.FTZ R72, R113, R72, R74 ;  /* 0x0000004871487223 */ /* 0x000fe2000001004a */
[----:B------:R-:W-:Y:S01]  /*1f360*/  HADD2.F32 R113, -RZ, R36.H1_H1 ;  /* 0x30000024ff717230 */ /* 0x000fe20000004100 */
[----:B------:R-:W-:Y:S02]  /*1f370*/  F2FP.F16.F32.PACK_AB R74, R73, R116 ;  /* 0x00000074494a723e */ /* 0x000fe400000000ff */
[----:B------:R-:W-:Y:S02]  /*1f380*/  F2FP.F16.F32.PACK_AB R73, R120, R119 ;  /* 0x000000777849723e */ /* 0x000fe400000000ff */
[----:B------:R-:W-:Y:S01]  /*1f390*/  FFMA.FTZ R113, R114, R75, R113 ;  /* 0x0000004b72717223 */ /* 0x000fe20000010071 */
[----:B------:R-:W-:-:S04]  /*1f3a0*/  F2FP.F16.F32.PACK_AB R75, R122, R115 ;  /* 0x000000737a4b723e */ /* 0x000fc800000000ff */
[----:B------:R-:W-:Y:S01]  /*1f3b0*/  F2FP.F16.F32.PACK_AB R72, R113, R72 ;  /* 0x000000487148723e */ /* 0x000fe200000000ff */
[----:B0-----:R-:W-:-:S04]  /*1f3c0*/  IMAD.WIDE.U32 R78, R9, 0x10, R78 ;  /* 0x00000010094e7825 */ /* 0x001fc800078e004e */
[----:B------:R-:W-:Y:S01]  /*1f3d0*/  VIADD R9, R9, 0x100 ;  /* 0x0000010009097836 */ /* 0x000fe20000000000 */
[----:B------:R0:W-:Y:S06]  /*1f3e0*/  STG.E.128 desc[UR8][R78.64], R72 ;  /* 0x000000484e007986 */ /* 0x0001ec000c101d08 */
.L_x_1827:
[----:B------:R-:W-:Y:S05]  /*1f3f0*/  BSYNC.RECONVERGENT B0 ;  /* 0x0000000000007941 */ /* 0x000fea0003800200 */
.L_x_1826:
[----:B------:R-:W-:Y:S01]  /*1f400*/  ISETP.NE.AND P1, PT, R76, RZ, PT ;  /* 0x000000ff4c00720c */ /* 0x000fe20003f25270 */
[----:B------:R-:W-:-:S12]  /*1f410*/  BSSY.RECONVERGENT B0, `(.L_x_1828) ;  /* 0x0000051000007945 */ /* 0x000fd80003800200 */
[----:B------:R-:W-:Y:S05]  /*1f420*/  @!P1 BRA `(.L_x_1829) ;  /* 0x00000004003c9947 */ /* 0x000fea0003800000 */
[--C-:B01----:R-:W-:Y:S01]  /*1f430*/  FADD.FTZ R72, R104, -R112.reuse ;  /* 0x8000007068487221 */ /* 0x103fe20000010000 */
[----:B-----5:R-:W-:Y:S02]  /*1f440*/  HADD2.F32 R74, -RZ, R27.H0_H0 ;  /* 0x2000001bff4a7230 */ /* 0x020fe40000004100 */
[--C-:B------:R-:W-:Y:S01]  /*1f450*/  FADD.FTZ R114, R98, -R112.reuse ;  /* 0x8000007062727221 */ /* 0x100fe20000010000 */
[----:B------:R-:W-:Y:S02]  /*1f460*/  HADD2.F32 R76, -RZ, R47.H0_H0 ;  /* 0x2000002fff4c7230 */ /* 0x000fe40000004100 */
[C---:B------:R-:W-:Y:S01]  /*1f470*/  FMUL.FTZ R119, R77.reuse, R72 ;  /* 0x000000484d777220 */ /* 0x040fe20000410000 */
        /* <DEDUP_REMOVED lines=16> */
[----:B------:R-:W-:Y:S01]  /*1f580*/  FADD.FTZ R116, R92, -R112 ;  /* 0x800000705c747221 */ /* 0x000fe20000010000 */
[----:B------:R-:W-:Y:S01]  /*1f590*/  HADD2.F32 R72, -RZ, R25.H1_H1 ;  /* 0x30000019ff487230 */ /* 0x000fe20000004100 */
[----:B------:R-:W-:Y:S01]  /*1f5a0*/  F2FP.F16.F32.PACK_AB R75, R75, R74 ;  /* 0x0000004a4b4b723e */ /* 0x000fe200000000ff */
[----:B------:R-:W-:Y:S02]  /*1f5b0*/  HADD2.F32 R76, -RZ, R45.H1_H1 ;  /* 0x3000002dff4c7230 */ /* 0x000fe40000004100 */
[----:B------:R-:W-:Y:S01]  /*1f5c0*/  FFMA.FTZ R74, R118, R73, R79 ;  /* 0x00000049764a7223 */ /* 0x000fe2000001004f */
[----:B------:R-:W-:Y:S02]  /*1f5d0*/  HADD2.F32 R73, -RZ, R25.H0_H0 ;  /* 0x20000019ff497230 */ /* 0x000fe40000004100 */
[----:B------:R-:W-:Y:S01]  /*1f5e0*/  FMUL.FTZ R116, R77, R116 ;  /* 0x000000744d747220 */ /* 0x000fe20000410000 */
[----:B------:R-:W-:-:S02]  /*1f5f0*/  HADD2.F32 R79, -RZ, R45.H0_H0 ;  /* 0x2000002dff4f7230 */ /* 0x000fc40000004100 */
[----:B------:R-:W-:Y:S01]  /*1f600*/  FFMA.FTZ R72, R117, R72, R76 ;  /* 0x0000004875487223 */ /* 0x000fe2000001004c */
[--C-:B------:R-:W-:Y:S01]  /*1f610*/  FADD.FTZ R78, R91, -R112.reuse ;  /* 0x800000705b4e7221 */ /* 0x100fe20000010000 */
[----:B------:R-:W-:Y:S01]  /*1f620*/  FADD.FTZ R76, R84, -R112 ;  /* 0x80000070544c7221 */ /* 0x000fe20000010000 */
[----:B------:R-:W-:Y:S02]  /*1f630*/  HADD2.F32 R123, -RZ, R44.H0_H0 ;  /* 0x2000002cff7b7230 */ /* 0x000fe40000004100 */
[----:B------:R-:W-:Y:S01]  /*1f640*/  FFMA.FTZ R73, R116, R73, R79 ;  /* 0x0000004974497223 */ /* 0x000fe2000001004f */
[C---:B------:R-:W-:Y:S01]  /*1f650*/  FMUL.FTZ R113, R77.reuse, R78 ;  /* 0x0000004e4d717220 */ /* 0x040fe20000410000 */
[--C-:B------:R-:W-:Y:S02]  /*1f660*/  HADD2.F32 R79, -RZ, R24.reuse.H0_H0 ;  /* 0x20000018ff4f7230 */ /* 0x100fe40000004100 */
        /* <DEDUP_REMOVED lines=21> */
[----:B0-----:R-:W-:Y:S02]  /*1f7c0*/  HADD2.F32 R75, -RZ, R29.H0_H0 ;  /* 0x2000001dff4b7230 */ /* 0x001fe40000004100 */
[----:B------:R-:W-:Y:S02]  /*1f7d0*/  HADD2.F32 R79, -RZ, R33.H0_H0 ;  /* 0x20000021ff4f7230 */ /* 0x000fe40000004100 */
[----:B------:R-:W-:Y:S02]  /*1f7e0*/  HADD2.F32 R73, -RZ, R34.H1_H1 ;  /* 0x30000022ff497230 */ /* 0x000fe40000004100 */
[----:B------:R-:W-:Y:S02]  /*1f7f0*/  HADD2.F32 R72, -RZ, R29.H1_H1 ;  /* 0x3000001dff487230 */ /* 0x000fe40000004100 */
[----:B------:R-:W-:Y:S01]  /*1f800*/  FFMA.FTZ R116, R116, R75, R79 ;  /* 0x0000004b74747223 */ /* 0x000fe2000001004f */
[----:B------:R-:W-:Y:S01]  /*1f810*/  HADD2.F32 R74, -RZ, R33.H1_H1 ;  /* 0x30000021ff4a7230 */ /* 0x000fe20000004100 */
[----:B------:R-:W0:Y:S01]  /*1f820*/  LDC.64 R78, c[0x0][0x430] ;  /* 0x00010c00ff4e7b82 */ /* 0x000e220000000a00 */
[----:B------:R-:W-:Y:S01]  /*1f830*/  FFMA.FTZ R73, R118, R115, R73 ;  /* 0x0000007376497223 */ /* 0x000fe20000010049 */
[----:B------:R-:W-:-:S02]  /*1f840*/  HADD2.F32 R75, -RZ, R28.H0_H0 ;  /* 0x2000001cff4b7230 */ /* 0x000fc40000004100 */
[----:B------:R-:W-:Y:S02]  /*1f850*/  HADD2.F32 R115, -RZ, R32.H0_H0 ;  /* 0x20000020ff737230 */ /* 0x000fe40000004100 */
[----:B------:R-:W-:Y:S01]  /*1f860*/  FFMA.FTZ R117, R117, R72, R74 ;  /* 0x0000004875757223 */ /* 0x000fe2000001004a */
[----:B------:R-:W-:Y:S02]  /*1f870*/  HADD2.F32 R74, -RZ, R28.H1_H1 ;  /* 0x3000001cff4a7230 */ /* 0x000fe40000004100 */
[----:B------:R-:W-:Y:S01]  /*1f880*/  FFMA.FTZ R72, R76, R75, R115 ;  /* 0x0000004b4c487223 */ /* 0x000fe20000010073 */
[----:B------:R-:W-:Y:S01]  /*1f890*/  HADD2.F32 R76, -RZ, R32.H1_H1 ;  /* 0x30000020ff4c7230 */ /* 0x000fe20000004100 */
[----:B------:R-:W-:-:S04]  /*1f8a0*/  F2FP.F16.F32.PACK_AB R75, R120, R119 ;  /* 0x00000077784b723e */ /* 0x000fc800000000ff */
[----:B------:R-:W-:Y:S01]  /*1f8b0*/  FFMA.FTZ R113, R113, R74, R76 ;  /* 0x0000004a71717223 */ /* 0x000fe2000001004c */
[----:B------:R-:W-:Y:S02]  /*1f8c0*/  F2FP.F16.F32.PACK_AB R74, R73, R114 ;  /* 0x00000072494a723e */ /* 0x000fe400000000ff */
[----:B------:R-:W-:Y:S02]  /*1f8d0*/  F2FP.F16.F32.PACK_AB R73, R117, R116 ;  /* 0x000000747549723e */ /* 0x000fe400000000ff */
[----:B------:R-:W-:Y:S01]  /*1f8e0*/  F2FP.F16.F32.PACK_AB R72, R113, R72 ;  /* 0x000000487148723e */ /* 0x000fe200000000ff */
[C---:B0-----:R-:W-:Y:S01]  /*1f8f0*/  IMAD.WIDE.U32 R78, R9.reuse, 0x10, R78 ;  /* 0x00000010094e7825 */ /* 0x041fe200078e004e */
[----:B------:R-:W-:-:S04]  /*1f900*/  IADD3 R9, PT, PT, R9, 0x100, RZ ;  /* 0x0000010009097810 */ /* 0x000fc80007ffe0ff */
[----:B------:R2:W-:Y:S03]  /*1f910*/  STG.E.128 desc[UR8][R78.64], R72 ;  /* 0x000000484e007986 */ /* 0x0005e6000c101d08 */
.L_x_1829:
[----:B------:R-:W-:Y:S05]  /*1f920*/  BSYNC.RECONVERGENT B0 ;  /* 0x0000000000007941 */ /* 0x000fea0003800200 */
.L_x_1828:
        /* <DEDUP_REMOVED lines=10> */
[C---:B------:R-:W-:Y:S01]  /*1f9d0*/  FFMA.FTZ R123, R72.reuse, R123, R73 ;  /* 0x0000007b487b7223 */ /* 0x040fe20000010049 */
[----:B------:R-:W-:Y:S02]  /*1f9e0*/  HADD2.F32 R73, -RZ, R48.H1_H1 ;  /* 0x30000030ff497230 */ /* 0x000fe40000004100 */
[----:B------:R-:W-:Y:S01]  /*1f9f0*/  FADD.FTZ R118, R99, -R112 ;  /* 0x8000007063767221 */ /* 0x000fe20000010000 */
[----:B------:R-:W-:Y:S02]  /*1fa00*/  HADD2.F32 R117, -RZ, R52.H1_H1 ;  /* 0x30000034ff757230 */ /* 0x000fe40000004100 */
[----:B------:R-:W-:Y:S01]  /*1fa10*/  FFMA.FTZ R76, R72, R75, R76 ;  /* 0x0000004b484c7223 */ /* 0x000fe2000001004c */
[----:B------:R-:W-:Y:S02]  /*1fa20*/  HADD2.F32 R75, -RZ, R56.H1_H1 ;  /* 0x30000038ff4b7230 */ /* 0x000fe40000004100 */
[----:B------:R-:W-:Y:S01]  /*1fa30*/  FADD.FTZ R72, R94, -R112 ;  /* 0x800000705e487221 */ /* 0x000fe20000010000 */
[----:B------:R-:W-:-:S02]  /*1fa40*/  HADD2.F32 R78, -RZ, R60.H1_H1 ;  /* 0x3000003cff4e7230 */ /* 0x000fc40000004100 */
[C---:B------:R-:W-:Y:S01]  /*1fa50*/  FMUL.FTZ R118, R77.reuse, R118 ;  /* 0x000000764d767220 */ /* 0x040fe20000410000 */
[----:B------:R-:W-:Y:S02]  /*1fa60*/  HADD2.F32 R79, -RZ, R57.H1_H1 ;  /* 0x30000039ff4f7230 */ /* 0x000fe40000004100 */
[----:B------:R-:W-:Y:S01]  /*1fa70*/  FMUL.FTZ R119, R77, R72 ;  /* 0x000000484d777220 */ /* 0x000fe20000410000 */
[C---:B------:R-:W-:Y:S01]  /*1fa80*/  FFMA.FTZ R72, R74.reuse, R73, R75 ;  /* 0x000000494a487223 */ /* 0x040fe2000001004b */
[--C-:B------:R-:W-:Y:S02]  /*1fa90*/  HADD2.F32 R75, -RZ, R49.reuse.H1_H1 ;  /* 0x30000031ff4b7230 */ /* 0x100fe40000004100 */
[----:B------:R-:W-:Y:S01]  /*1faa0*/  FFMA.FTZ R117, R74, R117, R78 ;  /* 0x000000754a757223 */ /* 0x000fe2000001004e */
[----:B------:R-:W-:Y:S02]  /*1fab0*/  HADD2.F32 R114, -RZ, R49.H0_H0 ;  /* 0x20000031ff727230 */ /* 0x000fe40000004100 */
[----:B------:R-:W-:-:S02]  /*1fac0*/  HADD2.F32 R116, -RZ, R57.H0_H0 ;  /* 0x20000039ff747230 */ /* 0x000fc40000004100 */
[----:B------:R-:W-:Y:S01]  /*1fad0*/  FFMA.FTZ R120, R118, R75, R79 ;  /* 0x0000004b76787223 */ /* 0x000fe2000001004f */
[----:B------:R-:W-:Y:S01]  /*1fae0*/  HADD2.F32 R74, -RZ, R53.H0_H0 ;  /* 0x20000035ff4a7230 */ /* 0x000fe20000004100 */
[----:B------:R-:W-:Y:S01]  /*1faf0*/  F2FP.F16.F32.PACK_AB R72, R72, R123 ;  /* 0x0000007b4848723e */ /* 0x000fe200000000ff */
[----:B------:R-:W-:Y:S02]  /*1fb00*/  HADD2.F32 R78, -RZ, R61.H0_H0 ;  /* 0x2000003dff4e7230 */ /* 0x000fe40000004100 */
[----:B------:R-:W-:Y:S01]  /*1fb10*/  FFMA.FTZ R73, R119, R114, R116 ;  /* 0x0000007277497223 */ /* 0x000fe20000010074 */
[----:B------:R-:W-:Y:S01]  /*1fb20*/  HADD2.F32 R75, -RZ, R53.H1_H1 ;  /* 0x30000035ff4b7230 */ /* 0x000fe20000004100 */
[----:B------:R-:W-:Y:S01]  /*1fb30*/  F2FP.F16.F32.PACK_AB R76, R117, R76 ;  /* 0x0000004c754c723e */ /* 0x000fe200000000ff */
[----:B------:R-:W-:Y:S02]  /*1fb40*/  HADD2.F32 R79, -RZ, R61.H1_H1 ;  /* 0x3000003dff4f7230 */ /* 0x000fe40000004100 */
[----:B------:R-:W-:Y:S01]  /*1fb50*/  FFMA.FTZ R119, R119, R74, R78 ;  /* 0x0000004a77777223 */ /* 0x000fe2000001004e */
[----:B------:R-:W-:Y:S01]  /*1fb60*/  FADD.FTZ R74, R100, -R112 ;  /* 0x80000070644a7221 */ /* 0x000fe20000010000 */
[----:B------:R-:W-:Y:S01]  /*1fb70*/  HADD2.F32 R113, -RZ, R54.H0_H0 ;  /* 0x20000036ff717230 */ /* 0x000fe20000004100 */
[----:B------:R-:W-:Y:S01]  /*1fb80*/  F2FP.F16.F32.PACK_AB R73, R120, R73 ;  /* 0x000000497849723e */ /* 0x000fe200000000ff */
[----:B------:R-:W-:Y:S01]  /*1fb90*/  FFMA.FTZ R116, R118, R75, R79 ;  /* 0x0000004b76747223 */ /* 0x000fe2000001004f */
[----:B------:R-:W-:-:S02]  /*1fba0*/  HADD2.F32 R75, -RZ, R50.H0_H0 ;  /* 0x20000032ff4b7230 */ /* 0x000fc40000004100 */
[----:B------:R-:W-:Y:S01]  /*1fbb0*/  FMUL.FTZ R78, R77, R74 ;  /* 0x0000004a4d4e7220 */ /* 0x000fe20000410000 */
[----:B------:R-:W-:Y:S02]  /*1fbc0*/  HADD2.F32 R79, -RZ, R58.H0_H0 ;  /* 0x2000003aff4f7230 */ /* 0x000fe40000004100 */
[----:B------:R-:W-:Y:S02]  /*1fbd0*/  HADD2.F32 R114, -RZ, R62.H0_H0 ;  /* 0x2000003eff727230 */ /* 0x000fe40000004100 */
[----:B------:R-:W-:Y:S02]  /*1fbe0*/  HADD2.F32 R121, -RZ, R54.H1_H1 ;  /* 0x30000036ff797230 */ /* 0x000fe40000004100 */
[C---:B------:R-:W-:Y:S01]  /*1fbf0*/  FFMA.FTZ R74, R78.reuse, R75, R79 ;  /* 0x0000004b4e4a7223 */ /* 0x040fe2000001004f */
[----:B------:R-:W-:Y:S02]  /*1fc00*/  HADD2.F32 R75, -RZ, R58.H1_H1 ;  /* 0x3000003aff4b7230 */ /* 0x000fe40000004100 */
[----:B------:R-:W-:Y:S01]  /*1fc10*/  FFMA.FTZ R78, R78, R113, R114 ;  /* 0x000000714e4e7223 */ /* 0x000fe20000010072 */
[----:B------:R-:W-:Y:S01]  /*1fc20*/  FADD.FTZ R114, R105, -R112 ;  /* 0x8000007069727221 */ /* 0x000fe20000010000 */
[----:B------:R-:W-:-:S02]  /*1fc30*/  HADD2.F32 R113, -RZ, R50.H1_H1 ;  /* 0x30000032ff717230 */ /* 0x000fc40000004100 */
[----:B------:R-:W-:Y:S02]  /*1fc40*/  HADD2.F32 R118, -RZ, R62.H1_H1 ;  /* 0x3000003eff767230 */ /* 0x000fe40000004100 */
[----:B------:R-:W-:Y:S01]  /*1fc50*/  FMUL.FTZ R114, R77, R114 ;  /* 0x000000724d727220 */ /* 0x000fe20000410000 */
[----:B------:R-:W-:Y:S02]  /*1fc60*/  HADD2.F32 R79, -RZ, R59.H0_H0 ;  /* 0x2000003bff4f7230 */ /* 0x000fe40000004100 */
[----:B------:R-:W-:Y:S02]  /*1fc70*/  HADD2.F32 R115, -RZ, R55.H0_H0 ;  /* 0x20000037ff737230 */ /* 0x000fe40000004100 */
[C---:B------:R-:W-:Y:S01]  /*1fc80*/  FFMA.FTZ R113, R114.reuse, R113, R75 ;  /* 0x0000007172717223 */ /* 0x040fe2000001004b */
[----:B------:R-:W-:Y:S01]  /*1fc90*/  FFMA.FTZ R121, R114, R121, R118 ;  /* 0x0000007972797223 */ /* 0x000fe20000010076 */
[----:B------:R-:W-:Y:S01]  /*1fca0*/  FADD.FTZ R114, R106, -R112 ;  /* 0x800000706a727221 */ /* 0x000fe20000010000 */
[----:B------:R-:W-:-:S02]  /*1fcb0*/  HADD2.F32 R75, -RZ, R51.H0_H0 ;  /* 0x20000033ff4b7230 */ /* 0x000fc40000004100 */
[----:B------:R-:W-:Y:S01]  /*1fcc0*/  FADD.FTZ R112, R109, -R112 ;  /* 0x800000706d707221 */ /* 0x000fe20000010000 */
[----:B------:R-:W-:Y:S02]  /*1fcd0*/  HADD2.F32 R118, -RZ, R63.H0_H0 ;  /* 0x2000003fff767230 */ /* 0x000fe40000004100 */
[C---:B------:R-:W-:Y:S01]  /*1fce0*/  FMUL.FTZ R114, R77.reuse, R114 ;  /* 0x000000724d727220 */ /* 0x040fe20000410000 */
[----:B------:R-:W-:Y:S02]  /*1fcf0*/  HADD2.F32 R125, -RZ, R55.H1_H1 ;  /* 0x30000037ff7d7230 */ /* 0x000fe40000004100 */
[----:B------:R-:W-:Y:S01]  /*1fd00*/  FMUL.FTZ R112, R77, R112 ;  /* 0x000000704d707220 */ /* 0x000fe20000410000 */
[----:B------:R-:W-:Y:S02]  /*1fd10*/  HADD2.F32 R77, -RZ, R51.H1_H1 ;  /* 0x30000033ff4d7230 */ /* 0x000fe40000004100 */
[C---:B------:R-:W-:Y:S01]  /*1fd20*/  FFMA.FTZ R75, R114.reuse, R75, R79 ;  /* 0x0000004b724b7223 */ /* 0x040fe2000001004f */
[----:B------:R-:W-:Y:S01]  /*1fd30*/  FFMA.FTZ R79, R114, R115, R118 ;  /* 0x00000073724f7223 */ /* 0x000fe20000010076 */
[----:B------:R-:W-:Y:S01]  /*1fd40*/  HADD2.F32 R115, -RZ, R59.H1_H1 ;  /* 0x3000003bff737230 */ /* 0x000fe20000004100 */
[----:B------:R-:W-:Y:S01]  /*1fd50*/  F2FP.F16.F32.PACK_AB R74, R113, R74 ;  /* 0x0000004a714a723e */ /* 0x000fe200000000ff */
[----:B------:R-:W-:Y:S01]  /*1fd60*/  HADD2.F32 R118, -RZ, R63.H1_H1 ;  /* 0x3000003fff767230 */ /* 0x000fe20000004100 */
[----:B------:R-:W-:-:S02]  /*1fd70*/  F2FP.F16.F32.PACK_AB R78, R121, R78 ;  /* 0x0000004e794e723e */ /* 0x000fc400000000ff */
[----:B------:R-:W-:Y:S01]  /*1fd80*/  FFMA.FTZ R122, R112, R77, R115 ;  /* 0x0000004d707a7223 */ /* 0x000fe20000010073 */
[----:B------:R-:W-:Y:S01]  /*1fd90*/  F2FP.F16.F32.PACK_AB R77, R116, R119 ;  /* 0x00000077744d723e */ /* 0x000fe200000000ff */
[----:B------:R-:W-:Y:S01]  /*1fda0*/  FFMA.FTZ R118, R112, R125, R118 ;  /* 0x0000007d70767223 */ /* 0x000fe20000010076 */
[----:B------:R-:W0:Y:S02]  /*1fdb0*/  LDC.64 R114, c[0x0][0x428] ;  /* 0x00010a00ff727b82 */ /* 0x000e240000000a00 */
[----:B------:R-:W-:Y:S02]  /*1fdc0*/  F2FP.F16.F32.PACK_AB R75, R122, R75 ;  /* 0x0000004b7a4b723e */ /* 0x000fe400000000ff */
[----:B------:R-:W-:-:S04]  /*1fdd0*/  F2FP.F16.F32.PACK_AB R79, R118, R79 ;  /* 0x0000004f764f723e */ /* 0x000fc800000000ff */
[----:B------:R-:W1:Y:S01]  /*1fde0*/  LDC.64 R112, c[0x0][0x430] ;  /* 0x00010c00ff707b82 */ /* 0x000e620000000a00 */
[----:B0-----:R-:W-:-:S05]  /*1fdf0*/  IMAD.WIDE.U32 R114, R9, 0x10, R114 ;  /* 0x0000001009727825 */ /* 0x001fca00078e0072 */
[----:B------:R3:W-:Y:S01]  /*1fe00*/  STG.E.128 desc[UR8][R114.64], R72 ;  /* 0x0000004872007986 */ /* 0x0007e2000c101d08 */
[----:B-1----:R-:W-:-:S05]  /*1fe10*/  IMAD.WIDE.U32 R112, R9, 0x10, R112 ;  /* 0x0000001009707825 */ /* 0x002fca00078e0070 */
[----:B------:R3:W-:Y:S02]  /*1fe20*/  STG.E.128 desc[UR8][R112.64], R76 ;  /* 0x0000004c70007986 */ /* 0x0007e4000c101d08 */
.L_x_1831:
[----:B------:R-:W-:Y:S05]  /*1fe30*/  BSYNC.RECONVERGENT B0 ;  /* 0x0000000000007941 */ /* 0x000fea0003800200 */
.L_x_1830:
[----:B------:R-:W-:Y:S02]  /*1fe40*/  UIADD3 UR4, UPT, UPT, UR4, UR16, URZ ;  /* 0x0000001004047290 */ /* 0x000fe4000fffe0ff */
[----:B------:R-:W-:Y:S02]  /*1fe50*/  UPLOP3.LUT UP1, UPT, UPT, UPT, UP1, 0x40, 0x4 ;  /* 0x000000000004789c */ /* 0x000fe40003f2e810 */
[----:B------:R-:W-:-:S09]  /*1fe60*/  UISETP.GE.AND UP0, UPT, UR4, UR17, UPT ;  /* 0x000000110400728c */ /* 0x000fd2000bf06270 */
[----:B------:R-:W-:Y:S05]  /*1fe70*/  BRA.U !UP0, `(.L_x_1832) ;  /* 0xfffffe1508807547 */ /* 0x000fea000b83ffff */
[----:B------:R-:W-:Y:S05]  /*1fe80*/  EXIT ;  /* 0x000000000000794d */ /* 0x000fea0003800000 */
.L_x_1833:
        /* <DEDUP_REMOVED lines=15> */
.L_x_13676:


//--------------------- .text._ZN10layer_norm31ln_parallel_residual_fwd_kernelINS_13Kernel_traitsI6__halfS2_S2_S2_fjLj6144ELj1ELj1ELj8ELj16ENS_18Kernel_traits_baseILj6144ES2_S2_S2_S2_fjLj256EEEEELb1ELb0ELb1EEEvNS_9FwdParamsE --------------------------
	.section	.text._ZN10layer_norm31ln_parallel_residual_fwd_kernelINS_13Kernel_traitsI6__halfS2_S2_S2_fjLj6144ELj1ELj1ELj8ELj16ENS_18Kernel_traits_baseILj6144ES2_S2_S2_S2_fjLj256EEEEELb1ELb0ELb1EEEvNS_9FwdParamsE,"ax",@progbits
	.align	128
        .global         _ZN10layer_norm31ln_parallel_residual_fwd_kernelINS_13Kernel_traitsI6__halfS2_S2_S2_fjLj6144ELj1ELj1ELj8ELj16ENS_18Kernel_traits_baseILj6144ES2_S2_S2_S2_fjLj256EEEEELb1ELb0ELb1EEEvNS_9FwdParamsE
        .type           _ZN10layer_norm31ln_parallel_residual_fwd_kernelINS_13Kernel_traitsI6__halfS2_S2_S2_fjLj6144ELj1ELj1ELj8ELj16ENS_18Kernel_traits_baseILj6144ES2_S2_S2_S2_fjLj256EEEEELb1ELb0ELb1EEEvNS_9FwdParamsE,@function
        .size           _ZN10layer_norm31ln_parallel_residual_fwd_kernelINS_13Kernel_traitsI6__halfS2_S2_S2_fjLj6144ELj1ELj1ELj8ELj16ENS_18Kernel_traits_baseILj6144ES2_S2_S2_S2_fjLj256EEEEELb1ELb0ELb1EEEvNS_9FwdParamsE,(.L_x_13677 - _ZN10layer_norm31ln_parallel_residual_fwd_kernelINS_13Kernel_traitsI6__halfS2_S2_S2_fjLj6144ELj1ELj1ELj8ELj16ENS_18Kernel_traits_baseILj6144ES2_S2_S2_S2_fjLj256EEEEELb1ELb0ELb1EEEvNS_9FwdParamsE)
        .other          _ZN10layer_norm31ln_parallel_residual_fwd_kernelINS_13Kernel_traitsI6__halfS2_S2_S2_fjLj6144ELj1ELj1ELj8ELj16ENS_18Kernel_traits_baseILj6144ES2_S2_S2_S2_fjLj256EEEEELb1ELb0ELb1EEEvNS_9FwdParamsE,@"STO_CUDA_ENTRY STV_DEFAULT"
_ZN10layer_norm31ln_parallel_residual_fwd_kernelINS_13Kernel_traitsI6__halfS2_S2_S2_fjLj6144ELj1ELj1ELj8ELj16ENS_18Kernel_traits_baseILj6144ES2_S2_S2_S2_fjLj256EEEEELb1ELb0ELb1EEEvNS_9FwdParamsE:
.text._ZN10layer_norm31ln_parallel_residual_fwd_kernelINS_13Kernel_traitsI6__halfS2_S2_S2_fjLj6144ELj1ELj1ELj8ELj16ENS_18Kernel_traits_baseILj6144ES2_S2_S2_S2_fjLj256EEEEELb1ELb0ELb1EEEvNS_9FwdParamsE:
[----:B------:R-:W-:Y:S01]  /*0000*/  LDC R1, c[0x0][0x37c] ;  /* 0x0000df00ff017b82 */ /* 0x000fe20000000800 */
[----:B------:R-:W0:Y:S07]  /*0010*/  LDCU.U8 UR4, c[0x0][0x464] ;  /* 0x00008c80ff0477ac */ /* 0x000e2e0008000000 */
[----:B------:R-:W1:Y:S01]  /*0020*/  LDC R0, c[0x0][0x458] ;  /* 0x00011600ff007b82 */ /* 0x000e620000000800 */
[----:B------:R-:W2:Y:S01]  /*0030*/  LDCU.64 UR10, c[0x0][0x450] ;  /* 0x00008a00ff0a77ac */ /* 0x000ea20008000a00 */
[----:B------:R-:W3:Y:S06]  /*0040*/  LDCU.64 UR12, c[0x0][0x358] ;  /* 0x00006b00ff0c77ac */ /* 0x000eec0008000a00 */
[----:B------:R-:W4:Y:S01]  /*0050*/  LDC R7, c[0x0][0x45c] ;  /* 0x00011700ff077b82 */ /* 0x000f220000000800 */
        /* <DEDUP_REMOVED lines=9> */
[----:B------:R-:W3:Y:S01]  /*00f0*/  S2R R94, SR_TID.X ;  /* 0x00000000005e7919 */ /* 0x000ee20000002100 */
[----:B0-----:R-:W-:-:S04]  /*0100*/  UISETP.NE.U32.AND UP0, UPT, UR4, URZ, UPT ;  /* 0x000000ff0400728c */ /* 0x001fc8000bf05070 */
[----:B------:R-:W-:Y:S01]  /*0110*/  UISETP.NE.AND.EX UP0, UPT, UR5, URZ, UPT, UP0 ;  /* 0x000000ff0500728c */ /* 0x000fe2000bf05300 */
[----:B--2---:R-:W-:Y:S02]  /*0120*/  @P0 R2UR UR10, R2 ;  /* 0x00000000020a02ca */ /* 0x004fe400000e0000 */
[----:B------:R-:W-:Y:S02]  /*0130*/  @P0 R2UR UR11, R3 ;  /* 0x00000000030b02ca */ /* 0x000fe400000e0000 */
[----:B-1----:R-:W-:-:S05]  /*0140*/  @P0 IADD3 R0, P1, PT, R4, R9, RZ ;  /* 0x0000000904000210 */ /* 0x002fca0007f3e0ff */
[----:B------:R-:W-:-:S05]  /*0150*/  @P0 IMAD.X R7, RZ, RZ, R5, P1 ;  /* 0x000000ffff070224 */ /* 0x000fca00008e0605 */
[--C-:B------:R-:W-:Y:S02]  /*0160*/  SHF.R.U64 R83, R0, 0x2, R7.reuse ;  /* 0x0000000200537819 */ /* 0x100fe40000001207 */
[----:B------:R-:W-:Y:S01]  /*0170*/  SHF.R.U32.HI R82, RZ, 0x2, R7 ;  /* 0x00000002ff527819 */ /* 0x000fe20000011607 */
[----:B---3--:R-:W-:Y:S06]  /*0180*/  BRA.U UP0, `(.L_x_1834) ;  /* 0x0000000100c47547 */ /* 0x008fec000b800000 */
        /* <DEDUP_REMOVED lines=27> */
.L_x_1835:
[----:B------:R-:W0:Y:S08]  /*0340*/  LDC.64 R4, c[0x0][0x3d0] ;  /* 0x0000f400ff047b82 */ /* 0x000e300000000a00 */
[----:B------:R-:W1:Y:S08]  /*0350*/  LDC.64 R2, c[0x0][0x440] ;  /* 0x00011000ff027b82 */ /* 0x000e700000000a00 */
[----:B------:R-:W2:Y:S01]  /*0360*/  LDC.64 R6, c[0x0][0x3d8] ;  /* 0x0000f600ff067b82 */ /* 0x000ea20000000a00 */
[----:B0-----:R-:W-:-:S05]  /*0370*/  IMAD.WIDE.U32 R4, R94, 0x10, R4 ;  /* 0x000000105e047825 */ /* 0x001fca00078e0004 */
[----:B------:R-:W5:Y:S01]  /*0380*/  LDG.E.128 R36, desc[UR12][R4.64] ;  /* 0x0000000c04247981 */ /* 0x000f62000c1e1d00 */
[----:B-1----:R-:W-:-:S03]  /*0390*/  IMAD.WIDE.U32 R2, R94, 0x10, R2 ;  /* 0x000000105e027825 */ /* 0x002fc600078e0002 */
[----:B------:R-:W5:Y:S04]  /*03a0*/  LDG.E.128 R32, desc[UR12][R4.64+0x1000] ;  /* 0x0010000c04207981 */ /* 0x000f68000c1e1d00 */
[----:B------:R-:W5:Y:S01]  /*03b0*/  LDG.E.128 R28, desc[UR12][R4.64+0x2000] ;  /* 0x0020000c041c7981 */ /* 0x000f62000c1e1d00 */
[----:B--2---:R-:W-:-:S03]  /*03c0*/  IMAD.WIDE.U32 R6, R94, 0x10, R6 ;  /* 0x000000105e067825 */ /* 0x004fc600078e0006 */
[----:B------:R-:W5:Y:S04]  /*03d0*/  LDG.E.128 R48, desc[UR12][R2.64] ;  /* 0x0000000c02307981 */ /* 0x000f68000c1e1d00 */
[----:B------:R-:W5:Y:S04]  /*03e0*/  LDG.E.128 R44, desc[UR12][R2.64+0x1000] ;  /* 0x0010000c022c7981 */ /* 0x000f68000c1e1d00 */
[----:B------:R-:W5:Y:S01]  /*03f0*/  LDG.E.128 R40, desc[UR12][R2.64+0x2000] ;  /* 0x0020000c02287981 */ /* 0x000f62000c1e1d00 */
[----:B------:R-:W-:Y:S02]  /*0400*/  CS2R R80, SRZ ;  /* 0x0000000000507805 */ /* 0x000fe4000001ff00 */
[----:B------:R-:W-:-:S02]  /*0410*/  CS2R R14, SRZ ;  /* 0x00000000000e7805 */ /* 0x000fc4000001ff00 */
[----:B------:R-:W-:Y:S01]  /*0420*/  CS2R R12, SRZ ;  /* 0x00000000000c7805 */ /* 0x000fe2000001ff00 */
[----:B------:R-:W5:Y:S01]  /*0430*/  LDG.E.128 R24, desc[UR12][R6.64] ;  /* 0x0000000c06187981 */ /* 0x000f62000c1e1d00 */
[----:B------:R-:W-:Y:S02]  /*0440*/  CS2R R10, SRZ ;  /* 0x00000000000a7805 */ /* 0x000fe4000001ff00 */
[----:B------:R-:W-:Y:S01]  /*0450*/  CS2R R8, SRZ ;  /* 0x0000000000087805 */ /* 0x000fe2000001ff00 */
[----:B------:R-:W5:Y:S04]  /*0460*/  LDG.E.128 R20, desc[UR12][R6.64+0x1000] ;  /* 0x0010000c06147981 */ /* 0x000f68000c1e1d00 */
[----:B------:R0:W5:Y:S02]  /*0470*/  LDG.E.128 R16, desc[UR12][R6.64+0x2000] ;  /* 0x0020000c06107981 */ /* 0x000164000c1e1d00 */
[----:B0-----:R-:W-:Y:S01]  /*0480*/  CS2R R6, SRZ ;  /* 0x0000000000067805 */ /* 0x001fe2000001ff00 */
[----:B------:R-:W-:Y:S06]  /*0490*/  BRA `(.L_x_1836) ;  /* 0x0000000400347947 */ /* 0x000fec0003800000 */
.L_x_1834:
[----:B------:R-:W0:Y:S01]  /*04a0*/  LDCU.64 UR4, c[0x0][0x440] ;  /* 0x00008800ff0477ac */ /* 0x000e220008000a00 */
[----:B------:R-:W1:Y:S08]  /*04b0*/  LDC.64 R2, c[0x0][0x438] ;  /* 0x00010e00ff027b82 */ /* 0x000e700000000a00 */
[----:B------:R-:W2:Y:S08]  /*04c0*/  LDC.64 R6, c[0x0][0x3d8] ;  /* 0x0000f600ff067b82 */ /* 0x000eb00000000a00 */
[----:B------:R-:W3:Y:S01]  /*04d0*/  LDC.64 R4, c[0x0][0x3d0] ;  /* 0x0000f400ff047b82 */ /* 0x000ee20000000a00 */
[----:B0-----:R-:W-:-:S04]  /*04e0*/  ISETP.NE.U32.AND P0, PT, RZ, UR4, PT ;  /* 0x00000004ff007c0c */ /* 0x001fc8000bf05070 */
[----:B------:R-:W-:-:S13]  /*04f0*/  ISETP.NE.AND.EX P0, PT, RZ, UR5, PT, P0 ;  /* 0x00000005ff007c0c */ /* 0x000fda000bf05300 */
[----:B------:R-:W0:Y:S01]  /*0500*/  @P0 LDC.64 R8, c[0x0][0x440] ;  /* 0x00011000ff080b82 */ /* 0x000e220000000a00 */
[----:B-1----:R-:W-:-:S04]  /*0510*/  IMAD.WIDE.U32 R2, R94, 0x10, R2 ;  /* 0x000000105e027825 */ /* 0x002fc800078e0002 */
[C---:B--2---:R-:W-:Y:S01]  /*0520*/  IMAD.WIDE.U32 R6, R94.reuse, 0x10, R6 ;  /* 0x000000105e067825 */ /* 0x044fe200078e0006 */
[----:B------:R-:W2:Y:S03]  /*0530*/  LDG.E.128 R12, desc[UR12][R2.64] ;  /* 0x0000000c020c7981 */ /* 0x000ea6000c1e1d00 */
[C---:B---3--:R-:W-:Y:S01]  /*0540*/  IMAD.WIDE.U32 R4, R94.reuse, 0x10, R4 ;  /* 0x000000105e047825 */ /* 0x048fe200078e0004 */
[----:B------:R-:W3:Y:S04]  /*0550*/  LDG.E.128 R20, desc[UR12][R2.64+0x1000] ;  /* 0x0010000c02147981 */ /* 0x000ee8000c1e1d00 */
[----:B------:R-:W4:Y:S04]  /*0560*/  LDG.E.128 R28, desc[UR12][R6.64+0x1000] ;  /* 0x0010000c061c7981 */ /* 0x000f28000c1e1d00 */
[----:B------:R-:W4:Y:S04]  /*0570*/  LDG.E.128 R16, desc[UR12][R2.64+0x2000] ;  /* 0x0020000c02107981 */ /* 0x000f28000c1e1d00 */
[----:B------:R-:W4:Y:S01]  /*0580*/  LDG.E.128 R56, desc[UR12][R4.64+0x2000] ;  /* 0x0020000c04387981 */ /* 0x000f22000c1e1d00 */
[----:B0-----:R-:W-:-:S03]  /*0590*/  @P0 IMAD.WIDE.U32 R8, R94, 0x10, R8 ;  /* 0x000000105e080825 */ /* 0x001fc600078e0008 */
[----:B------:R-:W4:Y:S04]  /*05a0*/  LDG.E.128 R52, desc[UR12][R6.64+0x2000] ;  /* 0x0020000c06347981 */ /* 0x000f28000c1e1d00 */
[----:B------:R-:W5:Y:S04]  /*05b0*/  @P0 LDG.E.128 R48, desc[UR12][R8.64] ;  /* 0x0000000c08300981 */ /* 0x000f68000c1e1d00 */
[----:B------:R-:W5:Y:S04]  /*05c0*/  @P0 LDG.E.128 R44, desc[UR12][R8.64+0x1000] ;  /* 0x0010000c082c0981 */ /* 0x000f68000c1e1d00 */
[----:B------:R-:W5:Y:S04]  /*05d0*/  @P0 LDG.E.128 R40, desc[UR12][R8.64+0x2000] ;  /* 0x0020000c08280981 */ /* 0x000f68000c1e1d00 */
[----:B------:R-:W5:Y:S04]  /*05e0*/  LDG.E.128 R36, desc[UR12][R4.64] ;  /* 0x0000000c04247981 */ /* 0x000f68000c1e1d00 */
[----:B------:R-:W5:Y:S04]  /*05f0*/  LDG.E.128 R32, desc[UR12][R4.64+0x1000] ;  /* 0x0010000c04207981 */ /* 0x000f68000c1e1d00 */
[----:B------:R2:W5:Y:S02]  /*0600*/  LDG.E.128 R24, desc[UR12][R6.64] ;  /* 0x0000000c06187981 */ /* 0x000564000c1e1d00 */
[----:B--2---:R-:W-:Y:S01]  /*0610*/  @P0 MOV R6, R12 ;  /* 0x0000000c00060202 */ /* 0x004fe20000000f00 */
[--C-:B------:R-:W-:Y:S01]  /*0620*/  @P0 IMAD.MOV.U32 R7, RZ, RZ, R13.reuse ;  /* 0x000000ffff070224 */ /* 0x100fe200078e000d */
[----:B------:R-:W-:Y:S01]  /*0630*/  @P0 MOV R9, R15 ;  /* 0x0000000f00090202 */ /* 0x000fe20000000f00 */
[----:B------:R-:W-:Y:S01]  /*0640*/  @!P0 IMAD.MOV.U32 R6, RZ, RZ, R12 ;  /* 0x000000ffff068224 */ /* 0x000fe200078e000c */
[----:B---3--:R-:W-:Y:S01]  /*0650*/  @P0 MOV R11, R21 ;  /* 0x00000015000b0202 */ /* 0x008fe20000000f00 */
[----:B------:R-:W-:-:S02]  /*0660*/  @!P0 IMAD.MOV.U32 R7, RZ, RZ, R13 ;  /* 0x000000ffff078224 */ /* 0x000fc400078e000d */
[----:B------:R-:W-:Y:S01]  /*0670*/  @P0 IMAD.MOV.U32 R8, RZ, RZ, R14 ;  /* 0x000000ffff080224 */ /* 0x000fe200078e000e */
[----:B------:R-:W-:Y:S01]  /*0680*/  @!P0 MOV R8, R14 ;  /* 0x0000000e00088202 */ /* 0x000fe20000000f00 */
[----:B------:R-:W-:Y:S01]  /*0690*/  @P0 IMAD.MOV.U32 R10, RZ, RZ, R20 ;  /* 0x000000ffff0a0224 */ /* 0x000fe200078e0014 */
[----:B------:R-:W-:Y:S01]  /*06a0*/  @!P0 MOV R10, R20 ;  /* 0x00000014000a8202 */ /* 0x000fe20000000f00 */
[----:B------:R-:W-:Y:S02]  /*06b0*/  @P0 IMAD.MOV.U32 R12, RZ, RZ, R22 ;  /* 0x000000ffff0c0224 */ /* 0x000fe400078e0016 */
[----:B------:R-:W-:Y:S01]  /*06c0*/  @P0 IMAD.MOV.U32 R13, RZ, RZ, R23 ;  /* 0x000000ffff0d0224 */ /* 0x000fe200078e0017 */
[----:B------:R-:W-:Y:S01]  /*06d0*/  @!P0 MOV R13, R23 ;  /* 0x00000017000d8202 */ /* 0x000fe20000000f00 */
[----:B------:R-:W-:Y:S01]  /*06e0*/  @!P0 IMAD.MOV.U32 R9, RZ, RZ, R15 ;  /* 0x000000ffff098224 */ /* 0x000fe200078e000f */
[----:B----4-:R-:W-:Y:S01]  /*06f0*/  @P0 MOV R15, R17 ;  /* 0x00000011000f0202 */ /* 0x010fe20000000f00 */
[----:B------:R-:W-:-:S02]  /*0700*/  @!P0 IMAD.MOV.U32 R11, RZ, RZ, R21 ;  /* 0x000000ffff0b8224 */ /* 0x000fc400078e0015 */
[----:B------:R-:W-:Y:S01]  /*0710*/  @!P0 IMAD.MOV.U32 R12, RZ, RZ, R22 ;  /* 0x000000ffff0c8224 */ /* 0x000fe200078e0016 */
[----:B------:R-:W-:Y:S01]  /*0720*/  @P0 MOV R22, R30 ;  /* 0x0000001e00160202 */ /* 0x000fe20000000f00 */
[----:B------:R-:W-:Y:S02]  /*0730*/  @P0 IMAD.MOV.U32 R20, RZ, RZ, R28 ;  /* 0x000000ffff140224 */ /* 0x000fe400078e001c */
[----:B------:R-:W-:Y:S01]  /*0740*/  @P0 IMAD.MOV.U32 R21, RZ, RZ, R29 ;  /* 0x000000ffff150224 */ /* 0x000fe200078e001d */
[----:B------:R-:W-:Y:S01]  /*0750*/  @!P0 MOV R21, R29 ;  /* 0x0000001d00158202 */ /* 0x000fe20000000f00 */
[----:B------:R-:W-:Y:S02]  /*0760*/  @P0 IMAD.MOV.U32 R23, RZ, RZ, R31 ;  /* 0x000000ffff170224 */ /* 0x000fe400078e001f */
[----:B------:R-:W-:Y:S01]  /*0770*/  @P0 IMAD.MOV.U32 R14, RZ, RZ, R16 ;  /* 0x000000ffff0e0224 */ /* 0x000fe200078e0010 */
[----:B------:R-:W-:Y:S01]  /*0780*/  @!P0 MOV R14, R16 ;  /* 0x00000010000e8202 */ /* 0x000fe20000000f00 */
[----:B------:R-:W-:-:S02]  /*0790*/  @P0 IMAD.MOV.U32 R80, RZ, RZ, R18 ;  /* 0x000000ffff500224 */ /* 0x000fc400078e0012 */
[----:B------:R-:W-:Y:S01]  /*07a0*/  @P0 IMAD.MOV.U32 R81, RZ, RZ, R19 ;  /* 0x000000ffff510224 */ /* 0x000fe200078e0013 */
[----:B------:R-:W-:Y:S01]  /*07b0*/  @!P0 MOV R81, R19 ;  /* 0x0000001300518202 */ /* 0x000fe20000000f00 */
[----:B------:R-:W-:Y:S01]  /*07c0*/  @!P0 IMAD.MOV.U32 R20, RZ, RZ, R28 ;  /* 0x000000ffff148224 */ /* 0x000fe200078e001c */
[----:B------:R-:W-:Y:S01]  /*07d0*/  @P0 MOV R28, R56 ;  /* 0x00000038001c0202 */ /* 0x000fe20000000f00 */
[----:B------:R-:W-:Y:S02]  /*07e0*/  @!P0 IMAD.MOV.U32 R22, RZ, RZ, R30 ;  /* 0x000000ffff168224 */ /* 0x000fe400078e001e */
[----:B------:R-:W-:Y:S01]  /*07f0*/  @!P0 IMAD.MOV.U32 R23, RZ, RZ, R31 ;  /* 0x000000ffff178224 */ /* 0x000fe200078e001f */
[----:B------:R-:W-:Y:S01]  /*0800*/  @P0 MOV R31, R59 ;  /* 0x0000003b001f0202 */ /* 0x000fe20000000f00 */
[----:B------:R-:W-:Y:S02]  /*0810*/  @!P0 IMAD.MOV.U32 R15, RZ, RZ, R17 ;  /* 0x000000ffff0f8224 */ /* 0x000fe400078e0011 */
[----:B------:R-:W-:Y:S01]  /*0820*/  @!P0 IMAD.MOV.U32 R80, RZ, RZ, R18 ;  /* 0x000000ffff508224 */ /* 0x000fe200078e0012 */
[----:B------:R-:W-:Y:S01]  /*0830*/  @P0 MOV R18, R54 ;  /* 0x0000003600120202 */ /* 0x000fe20000000f00 */
[----:B------:R-:W-:Y:S01]  /*0840*/  @P0 IMAD.MOV.U32 R29, RZ, RZ, R57 ;  /* 0x000000ffff1d0224 */ /* 0x000fe200078e0039 */
[----:B------:R-:W-:Y:S01]  /*0850*/  @!P0 CS2R R50, SRZ ;  /* 0x0000000000328805 */ /* 0x000fe2000001ff00 */
[----:B------:R-:W-:Y:S01]  /*0860*/  @P0 IMAD.MOV.U32 R30, RZ, RZ, R58 ;  /* 0x000000ffff1e0224 */ /* 0x000fe200078e003a */
[----:B------:R-:W-:Y:S01]  /*0870*/  @!P0 MOV R30, R58 ;  /* 0x0000003a001e8202 */ /* 0x000fe20000000f00 */
[----:B------:R-:W-:Y:S01]  /*0880*/  @P0 IMAD.MOV.U32 R16, RZ, RZ, R52 ;  /* 0x000000ffff100224 */ /* 0x000fe200078e0034 */
[----:B------:R-:W-:Y:S01]  /*0890*/  @!P0 CS2R R48, SRZ ;  /* 0x0000000000308805 */ /* 0x000fe2000001ff00 */
[----:B------:R-:W-:Y:S01]  /*08a0*/  @P0 IMAD.MOV.U32 R17, RZ, RZ, R53 ;  /* 0x000000ffff110224 */ /* 0x000fe200078e0035 */
[----:B------:R-:W-:Y:S01]  /*08b0*/  @!P0 MOV R17, R53 ;  /* 0x0000003500118202 */ /* 0x000fe20000000f00 */
[----:B------:R-:W-:Y:S01]  /*08c0*/  @P0 IMAD.MOV.U32 R19, RZ, RZ, R55 ;  /* 0x000000ffff130224 */ /* 0x000fe200078e0037 */
[----:B------:R-:W-:Y:S01]  /*08d0*/  @!P0 CS2R R46, SRZ ;  /* 0x00000000002e8805 */ /* 0x000fe2000001ff00 */
[----:B------:R-:W-:Y:S01]  /*08e0*/  @!P0 IMAD.MOV.U32 R28, RZ, RZ, R56 ;  /* 0x000000ffff1c8224 */ /* 0x000fe200078e0038 */
[----:B------:R-:W-:Y:S01]  /*08f0*/  @!P0 CS2R R44, SRZ ;  /* 0x00000000002c8805 */ /* 0x000fe2000001ff00 */
[----:B------:R-:W-:Y:S01]  /*0900*/  @!P0 IMAD.MOV.U32 R29, RZ, RZ, R57 ;  /* 0x000000ffff1d8224 */ /* 0x000fe200078e0039 */
[----:B------:R-:W-:Y:S01]  /*0910*/  @!P0 CS2R R42, SRZ ;  /* 0x00000000002a8805 */ /* 0x000fe2000001ff00 */
[----:B------:R-:W-:Y:S01]  /*0920*/  @!P0 IMAD.MOV.U32 R31, RZ, RZ, R59 ;  /* 0x000000ffff1f8224 */ /* 0x000fe200078e003b */
[----:B------:R-:W-:Y:S01]  /*0930*/  @!P0 CS2R R40, SRZ ;  /* 0x0000000000288805 */ /* 0x000fe2000001ff00 */
[----:B------:R-:W-:-:S02]  /*0940*/  @!P0 IMAD.MOV.U32 R16, RZ, RZ, R52 ;  /* 0x000000ffff108224 */ /* 0x000fc400078e0034 */
[----:B------:R-:W-:Y:S02]  /*0950*/  @!P0 IMAD.MOV.U32 R18, RZ, RZ, R54 ;  /* 0x000000ffff128224 */ /* 0x000fe400078e0036 */
[----:B------:R-:W-:-:S07]  /*0960*/  @!P0 IMAD.MOV.U32 R19, RZ, RZ, R55 ;  /* 0x000000ffff138224 */ /* 0x000fce00078e0037 */
.L_x_1836:
[----:B------:R-:W0:Y:S08]  /*0970*/  S2UR UR4, SR_CTAID.X ;  /* 0x00000000000479c3 */ /* 0x000e300000002500 */
[----:B------:R-:W0:Y:S02]  /*0980*/  LDC R2, c[0x0][0x384] ;  /* 0x0000e100ff027b82 */ /* 0x000e240000000800 */
[----:B0-----:R-:W-:-:S13]  /*0990*/  ISETP.LE.AND P0, PT, R2, UR4, PT ;  /* 0x0000000402007c0c */ /* 0x001fda000bf03270 */
[----:B------:R-:W-:Y:S05]  /*09a0*/  @P0 EXIT ;  /* 0x000000000000094d */ /* 0x000fea0003800000 */
[----:B------:R-:W0:Y:S01]  /*09b0*/  LDC R5, c[0x0][0x360] ;  /* 0x0000d800ff057b82 */ /* 0x000e220000000800 */
[C---:B------:R-:W-:Y:S01]  /*09c0*/  IMAD.HI.U32 R2, R83.reuse, -0x2daee0ad, RZ ;  /* 0xd2511f5353027827 */ /* 0x040fe200078e00ff */
[----:B------:R-:W-:Y:S01]  /*09d0*/  UIADD3 UR6, UPT, UPT, UR11, -0x4498517b, URZ ;  /* 0xbb67ae850b067890 */ /* 0x000fe2000fffe0ff */
[----:B------:R-:W-:Y:S01]  /*09e0*/  LOP3.LUT R93, R0, 0x3, RZ, 0xc0, !PT ;  /* 0x00000003005d7812 */ /* 0x000fe200078ec0ff */
[----:B------:R-:W-:Y:S01]  /*09f0*/  UIADD3 UR5, UPT, UPT, UR10, -0x61c88647, URZ ;  /* 0x9e3779b90a057890 */ /* 0x000fe2000fffe0ff */
[----:B------:R-:W-:Y:S01]  /*0a00*/  IMAD R55, R83, -0x2daee0ad, RZ ;  /* 0xd2511f5353377824 */ /* 0x000fe200078e02ff */
[----:B------:R-:W-:Y:S01]  /*0a10*/  LOP3.LUT R2, R2, UR11, RZ, 0x3c, !PT ;  /* 0x0000000b02027c12 */ /* 0x000fe2000f8e3cff */
[----:B------:R-:W-:Y:S02]  /*0a20*/  UIADD3 UR7, UPT, UPT, UR10, 0x3c6ef372, URZ ;  /* 0x3c6ef3720a077890 */ /* 0x000fe4000fffe0ff */
[----:B------:R-:W-:Y:S02]  /*0a30*/  UIADD3 UR8, UPT, UPT, UR11, 0x76cf5d0a, URZ ;  /* 0x76cf5d0a0b087890 */ /* 0x000fe4000fffe0ff */
[----:B------:R-:W-:Y:S01]  /*0a40*/  IMAD.HI.U32 R4, R2, -0x326172a9, RZ ;  /* 0xcd9e8d5702047827 */ /* 0x000fe200078e00ff */
[----:B------:R-:W-:-:S02]  /*0a50*/  UIADD3 UR14, UPT, UPT, UR11, 0x32370b8f, URZ ;  /* 0x32370b8f0b0e7890 */ /* 0x000fc4000fffe0ff */
[----:B------:R-:W-:Y:S02]  /*0a60*/  UIADD3 UR9, UPT, UPT, UR10, -0x255992d5, URZ ;  /* 0xdaa66d2b0a097890 */ /* 0x000fe4000fffe0ff */
[----:B------:R-:W-:Y:S02]  /*0a70*/  UIADD3 UR15, UPT, UPT, UR10, 0x78dde6e4, URZ ;  /* 0x78dde6e40a0f7890 */ /* 0x000fe4000fffe0ff */
[----:B------:R-:W-:Y:S02]  /*0a80*/  UIADD3 UR16, UPT, UPT, UR11, -0x126145ec, URZ ;  /* 0xed9eba140b107890 */ /* 0x000fe4000fffe0ff */
[----:B------:R-:W-:Y:S02]  /*0a90*/  UIADD3 UR18, UPT, UPT, UR11, -0x56f99767, URZ ;  /* 0xa90668990b127890 */ /* 0x000fe4000fffe0ff */
[----:B------:R-:W-:Y:S01]  /*0aa0*/  UIADD3 UR17, UPT, UPT, UR10, 0x1715609d, URZ ;  /* 0x1715609d0a117890 */ /* 0x000fe2000fffe0ff */
[----:B0-----:R-:W-:Y:S01]  /*0ab0*/  IMAD R5, R5, UR4, R94 ;  /* 0x0000000405057c24 */ /* 0x001fe2000f8e025e */
[----:B------:R-:W-:-:S02]  /*0ac0*/  UIADD3 UR19, UPT, UPT, UR10, -0x4ab325aa, URZ ;  /* 0xb54cda560a137890 */ /* 0x000fc4000fffe0ff */
[----:B------:R-:W-:Y:S01]  /*0ad0*/  UIADD3 UR22, UPT, UPT, UR11, 0x646e171e, URZ ;  /* 0x646e171e0b167890 */ /* 0x000fe2000fffe0ff */
[C---:B------:R-:W-:Y:S01]  /*0ae0*/  IMAD.HI.U32 R3, R5.reuse, -0x326172a9, RZ ;  /* 0xcd9e8d5705037827 */ /* 0x040fe200078e00ff */
[----:B------:R-:W-:Y:S01]  /*0af0*/  UIADD3 UR23, UPT, UPT, UR10, 0x5384540f, URZ ;  /* 0x5384540f0a177890 */ /* 0x000fe2000fffe0ff */
[----:B------:R-:W0:Y:S02]  /*0b00*/  LDCU.64 UR28, c[0x0][0x398] ;  /* 0x00007300ff1c77ac */ /* 0x000e240008000a00 */
[----:B------:R-:W-:Y:S01]  /*0b10*/  IMAD R53, R5, -0x326172a9, RZ ;  /* 0xcd9e8d5705357824 */ /* 0x000fe200078e02ff */
[----:B------:R-:W-:Y:S01]  /*0b20*/  LOP3.LUT R3, R82, UR10, R3, 0x96, !PT ;  /* 0x0000000a52037c12 */ /* 0x000fe2000f8e9603 */
[----:B------:R-:W-:-:S03]  /*0b30*/  UIADD3 UR24, UPT, UPT, UR11, -0x24c28bd8, URZ ;  /* 0xdb3d74280b187890 */ /* 0x000fc6000fffe0ff */
[----:B------:R-:W-:Y:S01]  /*0b40*/  LOP3.LUT R4, R53, UR5, R4, 0x96, !PT ;  /* 0x0000000535047c12 */ /* 0x000fe2000f8e9604 */
[C---:B------:R-:W-:Y:S01]  /*0b50*/  IMAD.HI.U32 R52, R3.reuse, -0x2daee0ad, RZ ;  /* 0xd2511f5303347827 */ /* 0x040fe200078e00ff */
[----:B------:R-:W-:Y:S02]  /*0b60*/  UIADD3 UR25, UPT, UPT, UR11, -0x695add53, URZ ;  /* 0x96a522ad0b197890 */ /* 0x000fe4000fffe0ff */
[----:B------:R-:W-:Y:S01]  /*0b70*/  UIADD3 UR26, UPT, UPT, UR10, -0x700cb87f, URZ ;  /* 0x8ff347810a1a7890 */ /* 0x000fe2000fffe0ff */
[----:B------:R-:W-:Y:S01]  /*0b80*/  IMAD R54, R3, -0x2daee0ad, RZ ;  /* 0xd2511f5303367824 */ /* 0x000fe200078e02ff */
[----:B------:R-:W-:Y:S01]  /*0b90*/  LOP3.LUT R52, R55, UR6, R52, 0x96, !PT ;  /* 0x0000000637347c12 */ /* 0x000fe2000f8e9634 */
[----:B------:R-:W-:Y:S01]  /*0ba0*/  IMAD R3, R2, -0x326172a9, RZ ;  /* 0xcd9e8d5702037824 */ /* 0x000fe200078e02ff */
[----:B------:R-:W1:Y:S01]  /*0bb0*/  LDCU UR5, c[0x0][0x404] ;  /* 0x00008080ff0577ac */ /* 0x000e620008000800 */
[----:B------:R-:W-:Y:S01]  /*0bc0*/  IMAD.HI.U32 R53, R4, -0x2daee0ad, RZ ;  /* 0xd2511f5304357827 */ /* 0x000fe200078e00ff */
[----:B0-----:R-:W-:-:S03]  /*0bd0*/  UISETP.NE.U32.AND UP0, UPT, UR28, URZ, UPT ;  /* 0x000000ff1c00728c */ /* 0x001fc6000bf05070 */
[----:B------:R-:W-:Y:S01]  /*0be0*/  IMAD.HI.U32 R2, R52, -0x326172a9, RZ ;  /* 0xcd9e8d5734027827 */ /* 0x000fe200078e00ff */
[----:B------:R-:W-:Y:S01]  /*0bf0*/  LOP3.LUT R53, R54, UR8, R53, 0x96, !PT ;  /* 0x0000000836357c12 */ /* 0x000fe2000f8e9635 */
[----:B------:R-:W-:Y:S02]  /*0c00*/  UIADD3 UR8, UPT, UPT, UR11, 0x1fd5c5a3, URZ ;  /* 0x1fd5c5a30b087890 */ /* 0x000fe4000fffe0ff */
[----:B------:R-:W-:Y:S01]  /*0c10*/  IMAD R55, R4, -0x2daee0ad, RZ ;  /* 0xd2511f5304377824 */ /* 0x000fe200078e02ff */
[----:B------:R-:W-:Y:S01]  /*0c20*/  LOP3.LUT R2, R3, UR7, R2, 0x96, !PT ;  /* 0x0000000703027c12 */ /* 0x000fe2000f8e9602 */
[----:B------:R-:W-:Y:S01]  /*0c30*/  IMAD R52, R52, -0x326172a9, RZ ;  /* 0xcd9e8d5734347824 */ /* 0x000fe200078e02ff */
[----:B------:R-:W-:Y:S01]  /*0c40*/  UIADD3 UR7, UPT, UPT, UR10, -0xe443238, URZ ;  /* 0xf1bbcdc80a077890 */ /* 0x000fe2000fffe0ff */
[C---:B------:R-:W-:Y:S01]  /*0c50*/  IMAD.HI.U32 R3, R53.reuse, -0x326172a9, RZ ;  /* 0xcd9e8d5735037827 */ /* 0x040fe200078e00ff */
[----:B------:R-:W0:Y:S03]  /*0c60*/  LDCU UR6, c[0x0][0x408] ;  /* 0x00008100ff0677ac */ /* 0x000e260008000800 */
[----:B------:R-:W-:Y:S01]  /*0c70*/  IMAD.HI.U32 R4, R2, -0x2daee0ad, RZ ;  /* 0xd2511f5302047827 */ /* 0x000fe200078e00ff */
[----:B------:R-:W-:Y:S01]  /*0c80*/  LOP3.LUT R3, R52, UR9, R3, 0x96, !PT ;  /* 0x0000000934037c12 */ /* 0x000fe2000f8e9603 */
[----:B------:R-:W2:Y:S02]  /*0c90*/  LDCU UR9, c[0x0][0x388] ;  /* 0x00007100ff0977ac */ /* 0x000ea40008000800 */
[----:B------:R-:W-:Y:S01]  /*0ca0*/  IMAD R53, R53, -0x326172a9, RZ ;  /* 0xcd9e8d5735357824 */ /* 0x000fe200078e02ff */
[----:B------:R-:W-:Y:S01]  /*0cb0*/  LOP3.LUT R4, R55, UR14, R4, 0x96, !PT ;  /* 0x0000000e37047c12 */ /* 0x000fe2000f8e9604 */
[----:B------:R-:W-:Y:S01]  /*0cc0*/  IMAD R55, R2, -0x2daee0ad, RZ ;  /* 0xd2511f5302377824 */ /* 0x000fe200078e02ff */
[----:B------:R-:W3:Y:S01]  /*0cd0*/  LDCU.U8 UR20, c[0x0][0x410] ;  /* 0x00008200ff1477ac */ /* 0x000ee20008000000 */
[----:B------:R-:W-:Y:S01]  /*0ce0*/  IMAD.HI.U32 R52, R3, -0x2daee0ad, RZ ;  /* 0xd2511f5303347827 */ /* 0x000fe200078e00ff */
[----:B------:R-:W4:Y:S03]  /*0cf0*/  LDCU UR21, c[0x0][0x400] ;  /* 0x00008000ff1577ac */ /* 0x000f260008000800 */
[----:B------:R-:W-:Y:S01]  /*0d00*/  IMAD.HI.U32 R2, R4, -0x326172a9, RZ ;  /* 0xcd9e8d5704027827 */ /* 0x000fe200078e00ff */
[----:B------:R-:W-:Y:S01]  /*0d10*/  LOP3.LUT R52, R55, UR16, R52, 0x96, !PT ;  /* 0x0000001037347c12 */ /* 0x000fe2000f8e9634 */
[----:B------:R-:W-:-:S02]  /*0d20*/  UISETP.NE.AND.EX UP0, UPT, UR29, URZ, UPT, UP0 ;  /* 0x000000ff1d00728c */ /* 0x000fc4000bf05300 */
[----:B------:R-:W-:Y:S01]  /*0d30*/  IMAD R54, R3, -0x2daee0ad, RZ ;  /* 0xd2511f5303367824 */ /* 0x000fe200078e02ff */
[----:B------:R-:W-:Y:S01]  /*0d40*/  LOP3.LUT R2, R53, UR15, R2, 0x96, !PT ;  /* 0x0000000f35027c12 */ /* 0x000fe2000f8e9602 */
[----:B------:R-:W-:Y:S01]  /*0d50*/  IMAD R53, R4, -0x326172a9, RZ ;  /* 0xcd9e8d5704357824 */ /* 0x000fe200078e02ff */
[----:B------:R-:W0:Y:S01]  /*0d60*/  LDCU.64 UR14, c[0x0][0x398] ;  /* 0x00007300ff0e77ac */ /* 0x000e220008000a00 */
[----:B------:R-:W-:Y:S01]  /*0d70*/  IMAD.HI.U32 R4, R52, -0x326172a9, RZ ;  /* 0xcd9e8d5734047827 */ /* 0x000fe200078e00ff */
[----:B------:R-:W-:-:S03]  /*0d80*/  UPLOP3.LUT UP1, UPT, UPT, UPT, UPT, 0x40, 0x4 ;  /* 0x000000000004789c */ /* 0x000fc60003f2e870 */
[C---:B------:R-:W-:Y:S01]  /*0d90*/  IMAD.HI.U32 R3, R2.reuse, -0x2daee0ad, RZ ;  /* 0xd2511f5302037827 */ /* 0x040fe200078e00ff */
[----:B------:R-:W-:Y:S01]  /*0da0*/  LOP3.LUT R4, R53, UR17, R4, 0x96, !PT ;  /* 0x0000001135047c12 */ /* 0x000fe2000f8e9604 */
[----:B------:R-:W0:Y:S02]  /*0db0*/  LDCU.64 UR16, c[0x0][0x3a0] ;  /* 0x00007400ff1077ac */ /* 0x000e240008000a00 */
[----:B------:R-:W-:Y:S01]  /*0dc0*/  IMAD R55, R2, -0x2daee0ad, RZ ;  /* 0xd2511f5302377824 */ /* 0x000fe200078e02ff */
[----:B------:R-:W-:Y:S01]  /*0dd0*/  LOP3.LUT R3, R54, UR18, R3, 0x96, !PT ;  /* 0x0000001236037c12 */ /* 0x000fe2000f8e9603 */
[----:B------:R-:W-:Y:S02]  /*0de0*/  IMAD R53, R52, -0x326172a9, RZ ;  /* 0xcd9e8d5734357824 */ /* 0x000fe400078e02ff */
[----:B------:R-:W-:-:S04]  /*0df0*/  IMAD.HI.U32 R54, R4, -0x2daee0ad, RZ ;  /* 0xd2511f5304367827 */ /* 0x000fc800078e00ff */
[----:B------:R-:W-:Y:S01]  /*0e00*/  IMAD.HI.U32 R2, R3, -0x326172a9, RZ ;  /* 0xcd9e8d5703027827 */ /* 0x000fe200078e00ff */
[----:B------:R-:W-:-:S03]  /*0e10*/  LOP3.LUT R54, R55, UR22, R54, 0x96, !PT ;  /* 0x0000001637367c12 */ /* 0x000fc6000f8e9636 */
[----:B------:R-:W-:Y:S01]  /*0e20*/  IMAD R52, R3, -0x326172a9, RZ ;  /* 0xcd9e8d5703347824 */ /* 0x000fe200078e02ff */
[----:B------:R-:W-:Y:S01]  /*0e30*/  LOP3.LUT R2, R53, UR19, R2, 0x96, !PT ;  /* 0x0000001335027c12 */ /* 0x000fe2000f8e9602 */
[----:B------:R-:W-:Y:S01]  /*0e40*/  IMAD R53, R4, -0x2daee0ad, RZ ;  /* 0xd2511f5304357824 */ /* 0x000fe200078e02ff */
[----:B------:R-:W0:Y:S01]  /*0e50*/  LDCU.64 UR18, c[0x0][0x380] ;  /* 0x00007000ff1277ac */ /* 0x000e220008000a00 */
[----:B------:R-:W-:-:S04]  /*0e60*/  IMAD.HI.U32 R3, R54, -0x326172a9, RZ ;  /* 0xcd9e8d5736037827 */ /* 0x000fc800078e00ff */
[----:B------:R-:W-:Y:S01]  /*0e70*/  IMAD.HI.U32 R4, R2, -0x2daee0ad, RZ ;  /* 0xd2511f5302047827 */ /* 0x000fe200078e00ff */
[----:B------:R-:W-:-:S03]  /*0e80*/  LOP3.LUT R3, R52, UR23, R3, 0x96, !PT ;  /* 0x0000001734037c12 */ /* 0x000fc6000f8e9603 */
        /* <DEDUP_REMOVED lines=14> */
[----:B------:R-:W-:Y:S02]  /*0f70*/  HFMA2 R2, -RZ, RZ, 0, 0 ;  /* 0x00000000ff027431 */ /* 0x000fe400000001ff */
[----:B01234-:R-:W-:-:S07]  /*0f80*/  IMAD R92, R53, -0x2daee0ad, RZ ;  /* 0xd2511f53355c7824 */ /* 0x01ffce00078e02ff */
.L_x_2066:
[----:B------:R-:W-:Y:S01]  /*0f90*/  ISETP.NE.U32.AND P0, PT, RZ, UR16, PT ;  /* 0x00000010ff007c0c */ /* 0x000fe2000bf05070 */
[----:B------:R-:W-:Y:S01]  /*0fa0*/  UIMAD UR7, UR4, UR9, URZ ;  /* 0x00000009040772a4 */ /* 0x000fe2000f8e02ff */
[----:B0-----:R-:W0:Y:S01]  /*0fb0*/  LDC.64 R98, c[0x0][0x390] ;  /* 0x0000e400ff627b82 */ /* 0x001e220000000a00 */
[----:B------:R-:W1:Y:S01]  /*0fc0*/  @UP0 LDCU.64 UR22, c[0x0][0x398] ;  /* 0x00007300ff1607ac */ /* 0x000e620008000a00 */
[----:B------:R-:W-:Y:S01]  /*0fd0*/  ISETP.NE.AND.EX P0, PT, RZ, UR17, PT, P0 ;  /* 0x00000011ff007c0c */ /* 0x000fe2000bf05300 */
[----:B------:R-:W-:Y:S01]  /*0fe0*/  IMAD.MOV.U32 R67, RZ, RZ, 0x10 ;  /* 0x00000010ff437424 */ /* 0x000fe200078e00ff */
[----:B------:R-:W-:Y:S01]  /*0ff0*/  PLOP3.LUT P1, PT, PT, PT, UP0, 0x80, 0x8 ;  /* 0x000000000008781c */ /* 0x000fe20003f2f008 */
[----:B------:R-:W-:Y:S01]  /*1000*/  USHF.R.S32.HI UR8, URZ, 0x1f, UR7 ;  /* 0x0000001fff087899 */ /* 0x000fe20008011407 */
[----:B------:R-:W-:-:S03]  /*1010*/  PLOP3.LUT P2, PT, PT, PT, UP0, 0x80, 0x8 ;  /* 0x000000000008781c */ /* 0x000fc60003f4f008 */
[----:B------:R-:W-:-:S06]  /*1020*/  ULEA.HI UR8, UR8, UR7, URZ, 0x3 ;  /* 0x0000000708087291 */ /* 0x000fcc000f8f18ff */
[----:B------:R-:W2:Y:S01]  /*1030*/  @P0 LDC.64 R68, c[0x0][0x3a0] ;  /* 0x0000e800ff440b82 */ /* 0x000ea20000000a00 */
[----:B------:R-:W-:-:S05]  /*1040*/  IMAD.U32 R61, RZ, RZ, UR8 ;  /* 0x00000008ff3d7e24 */ /* 0x000fca000f8e00ff */
[----:B------:R-:W-:-:S05]  /*1050*/  LEA.HI.SX32 R64, R61, R94, 0x1d ;  /* 0x0000005e3d407211 */ /* 0x000fca00078feaff */
[----:B0-----:R-:W-:-:S04]  /*1060*/  IMAD.WIDE.U32 R60, R64, 0x10, R98 ;  /* 0x00000010403c7825 */ /* 0x001fc800078e0062 */
[C---:B-1----:R-:W-:Y:S02]  /*1070*/  @P1 IMAD.WIDE.U32 R66, R64.reuse, R67, UR22 ;  /* 0x0000001640421e25 */ /* 0x042fe4000f8e0043 */
[----:B-----5:R-:W5:Y:S04]  /*1080*/  LDG.E.128 R60, desc[UR12][R60.64] ;  /* 0x0000000c3c3c7981 */ /* 0x020f68000c1e1d00 */
[----:B------:R0:W5:Y:S01]  /*1090*/  @P2 LDG.E.128 R52, desc[UR12][R66.64] ;  /* 0x0000000c42342981 */ /* 0x000162000c1e1d00 */
[----:B--2---:R-:W-:-:S05]  /*10a0*/  @P0 IMAD.WIDE.U32 R68, R64, 0x10, R68 ;  /* 0x0000001040440825 */ /* 0x004fca00078e0044 */
[----:B------:R0:W5:Y:S01]  /*10b0*/  @P0 LDG.E.128 R56, desc[UR12][R68.64] ;  /* 0x0000000c44380981 */ /* 0x000162000c1e1d00 */
[----:B------:R-:W-:-:S04]  /*10c0*/  UISETP.NE.U32.AND UP0, UPT, UR14, URZ, UPT ;  /* 0x000000ff0e00728c */ /* 0x000fc8000bf05070 */
[----:B------:R-:W-:Y:S01]  /*10d0*/  UISETP.NE.AND.EX UP0, UPT, UR15, URZ, UPT, UP0 ;  /* 0x000000ff0f00728c */ /* 0x000fe2000bf05300 */
[----:B------:R-:W-:-:S08]  /*10e0*/  MOV R94, 0x2f800000 ;  /* 0x2f800000005e7802 */ /* 0x000fd00000000f00 */
[----:B0-----:R-:W-:Y:S05]  /*10f0*/  BRA.U UP0, `(.L_x_1837) ;  /* 0x0000003100087547 */ /* 0x001fea000b800000 */
        /* <DEDUP_REMOVED lines=15> */
.L_x_1839:
        /* <DEDUP_REMOVED lines=12> */
.L_x_1840:
[----:B------:R-:W-:Y:S01]  /*12b0*/  IMAD.WIDE.U32 R68, R5, -0x326172a9, RZ ;  /* 0xcd9e8d5705447825 */ /* 0x000fe200078e00ff */
[----:B------:R-:W-:Y:S01]  /*12c0*/  LOP3.LUT R72, R2, UR11, R67, 0x96, !PT ;  /* 0x0000000b02487c12 */ /* 0x000fe2000f8e9643 */
[----:B------:R-:W-:Y:S01]  /*12d0*/  UIADD3 UR7, UPT, UPT, UR10, -0x61c88647, URZ ;  /* 0x9e3779b90a077890 */ /* 0x000fe2000fffe0ff */
[----:B------:R-:W-:Y:S01]  /*12e0*/  MOV R65, R92 ;  /* 0x0000005c00417202 */ /* 0x000fe20000000f00 */
        /* <DEDUP_REMOVED lines=56> */
.L_x_1838:
[----:B------:R-:W-:Y:S01]  /*1670*/  I2FP.F32.U32 R65, R65 ;  /* 0x0000004100417245 */ /* 0x000fe20000201000 */
[----:B-----5:R-:W-:Y:S01]  /*1680*/  HADD2.F32 R66, -RZ, R60.H0_H0 ;  /* 0x2000003cff427230 */ /* 0x020fe20000004100 */
[----:B------:R-:W-:Y:S01]  /*1690*/  ISETP.NE.AND P2, PT, R68, 0x1, PT ;  /* 0x000000014400780c */ /* 0x000fe20003f45270 */
[----:B------:R-:W-:Y:S01]  /*16a0*/  IMAD.MOV.U32 R69, RZ, RZ, 0x2 ;  /* 0x00000002ff457424 */ /* 0x000fe200078e00ff */
[----:B------:R-:W-:Y:S01]  /*16b0*/  MOV R67, R0 ;  /* 0x0000000000437202 */ /* 0x000fe20000000f00 */
[----:B------:R-:W-:Y:S01]  /*16c0*/  FFMA.FTZ R65, R65, R94, 1.1641532182693481445e-10 ;  /* 0x2f00000041417423 */ /* 0x000fe2000001005e */
[----:B------:R-:W-:-:S04]  /*16d0*/  FMUL.FTZ R66, R66, UR6 ;  /* 0x0000000642427c20 */ /* 0x000fc80008410000 */
[----:B------:R-:W-:Y:S01]  /*16e0*/  FSETP.GTU.FTZ.AND P1, PT, R65, UR5, PT ;  /* 0x0000000541007c0b */ /* 0x000fe2000bf3c000 */
[----:B------:R-:W-:-:S03]  /*16f0*/  @P0 HADD2.F32 R65, -RZ, R56.H0_H0 ;  /* 0x20000038ff410230 */ /* 0x000fc60000004100 */
        /* <DEDUP_REMOVED lines=14> */
.L_x_1842:
        /* <DEDUP_REMOVED lines=12> */
.L_x_1843:
        /* <DEDUP_REMOVED lines=9> */
[----:B------:R-:W-:Y:S01]  /*1930*/  IMAD.MOV.U32 R67, RZ, RZ, R74 ;  /* 0x000000ffff437224 */ /* 0x000fe200078e004a */
        /* <DEDUP_REMOVED lines=51> */
.L_x_1841:
[----:B------:R-:W-:Y:S01]  /*1c70*/  I2FP.F32.U32 R67, R67 ;  /* 0x0000004300437245 */ /* 0x000fe20000201000 */
[----:B------:R-:W-:Y:S01]  /*1c80*/  HADD2.F32 R60, -RZ, R60.H1_H1 ;  /* 0x3000003cff3c7230 */ /* 0x000fe20000004100 */
[----:B------:R-:W-:Y:S01]  /*1c90*/  ISETP.NE.AND P2, PT, R69, 0x1, PT ;  /* 0x000000014500780c */ /* 0x000fe20003f45270 */
[----:B------:R-:W-:Y:S02]  /*1ca0*/  IMAD.MOV.U32 R71, RZ, RZ, 0x2 ;  /* 0x00000002ff477424 */ /* 0x000fe400078e00ff */
[----:B------:R-:W-:Y:S01]  /*1cb0*/  FFMA.FTZ R67, R67, R94, 1.1641532182693481445e-10 ;  /* 0x2f00000043437423 */ /* 0x000fe2000001005e */
[----:B------:R-:W-:-:S04]  /*1cc0*/  FMUL.FTZ R60, R60, UR6 ;  /* 0x000000063c3c7c20 */ /* 0x000fc80008410000 */
[----:B------:R-:W-:Y:S01]  /*1cd0*/  FSETP.GTU.FTZ.AND P1, PT, R67, UR5, PT ;  /* 0x0000000543007c0b */ /* 0x000fe2000bf3c000 */
[----:B------:R-:W-:-:S03]  /*1ce0*/  @P0 HADD2.F32 R67, -RZ, R56.H1_H1 ;  /* 0x30000038ff430230 */ /* 0x000fc60000004100 */
[----:B------:R-:W-:Y:S01]  /*1cf0*/  FSEL R68, R60, RZ, !P1 ;  /* 0x000000ff3c447208 */ /* 0x000fe20004800000 */
[----:B------:R-:W-:Y:S01]  /*1d00*/  IMAD.MOV.U32 R60, RZ, RZ, R0 ;  /* 0x000000ffff3c7224 */ /* 0x000fe200078e0000 */
        /* <DEDUP_REMOVED lines=13> */
.L_x_1845:
        /* <DEDUP_REMOVED lines=12> */
.L_x_1846:
        /* <DEDUP_REMOVED lines=61> */
.L_x_1844:
[----:B------:R-:W-:Y:S01]  /*2270*/  I2FP.F32.U32 R67, R60 ;  /* 0x0000003c00437245 */ /* 0x000fe20000201000 */
[----:B------:R-:W-:Y:S01]  /*2280*/  HADD2.F32 R60, -RZ, R61.H0_H0 ;  /* 0x2000003dff3c7230 */ /* 0x000fe20000004100 */
[----:B------:R-:W-:Y:S01]  /*2290*/  ISETP.NE.AND P2, PT, R71, 0x1, PT ;  /* 0x000000014700780c */ /* 0x000fe20003f45270 */
[----:B------:R-:W-:Y:S02]  /*22a0*/  @P0 HADD2.F32 R70, -RZ, R57.H0_H0 ;  /* 0x20000039ff460230 */ /* 0x000fe40000004100 */
[----:B------:R-:W-:Y:S02]  /*22b0*/  HFMA2 R72, -RZ, RZ, 0, 1.1920928955078125e-07 ;  /* 0x00000002ff487431 */ /* 0x000fe400000001ff */
[----:B------:R-:W-:Y:S01]  /*22c0*/  FFMA.FTZ R67, R67, R94, 1.1641532182693481445e-10 ;  /* 0x2f00000043437423 */ /* 0x000fe2000001005e */
[----:B------:R-:W-:-:S04]  /*22d0*/  FMUL.FTZ R60, R60, UR6 ;  /* 0x000000063c3c7c20 */ /* 0x000fc80008410000 */
[----:B------:R-:W-:-:S04]  /*22e0*/  FSETP.GTU.FTZ.AND P1, PT, R67, UR5, PT ;  /* 0x0000000543007c0b */ /* 0x000fc8000bf3c000 */
        /* <DEDUP_REMOVED lines=15> */
.L_x_1848:
        /* <DEDUP_REMOVED lines=12> */
.L_x_1849:
        /* <DEDUP_REMOVED lines=61> */
.L_x_1847:
        /* <DEDUP_REMOVED lines=8> */
[----:B------:R-:W-:Y:S02]  /*28f0*/  FSEL R70, R61, RZ, !P1 ;  /* 0x000000ff3d467208 */ /* 0x000fe40004800000 */
[----:B------:R-:W-:Y:S02]  /*2900*/  PLOP3.LUT P1, PT, P1, PT, PT, 0x8, 0x80 ;  /* 0x000000000080781c */ /* 0x000fe40000f2e170 */
[----:B------:R-:W-:Y:S01]  /*2910*/  MOV R61, R0 ;  /* 0x00000000003d7202 */ /* 0x000fe20000000f00 */
        /* <DEDUP_REMOVED lines=11> */
.L_x_1851:
        /* <DEDUP_REMOVED lines=12> */
.L_x_1852:
        /* <DEDUP_REMOVED lines=61> */
.L_x_1850:
[----:B------:R-:W-:Y:S01]  /*2e60*/  I2FP.F32.U32 R61, R61 ;  /* 0x0000003d003d7245 */ /* 0x000fe20000201000 */
[----:B------:R-:W-:Y:S01]  /*2e70*/  HADD2.F32 R60, -RZ, R62.H0_H0 ;  /* 0x2000003eff3c7230 */ /* 0x000fe20000004100 */
[----:B------:R-:W-:Y:S01]  /*2e80*/  ISETP.NE.AND P3, PT, R71, 0x1, PT ;  /* 0x000000014700780c */ /* 0x000fe20003f65270 */
[----:B------:R-:W-:Y:S02]  /*2e90*/  @P0 HADD2.F32 R72, -RZ, R58.H0_H0 ;  /* 0x2000003aff480230 */ /* 0x000fe40000004100 */
[----:B------:R-:W-:Y:S01]  /*2ea0*/  FFMA.FTZ R61, R61, R94, 1.1641532182693481445e-10 ;  /* 0x2f0000003d3d7423 */ /* 0x000fe2000001005e */
[----:B------:R-:W-:-:S04]  /*2eb0*/  FMUL.FTZ R60, R60, UR6 ;  /* 0x000000063c3c7c20 */ /* 0x000fc80008410000 */
[----:B------:R-:W-:Y:S01]  /*2ec0*/  FSETP.GTU.FTZ.AND P2, PT, R61, UR5, PT ;  /* 0x000000053d007c0b */ /* 0x000fe2000bf5c000 */
[----:B------:R-:W-:-:S03]  /*2ed0*/  IMAD.MOV.U32 R61, RZ, RZ, R0 ;  /* 0x000000ffff3d7224 */ /* 0x000fc600078e0000 */
[----:B------:R-:W-:Y:S01]  /*2ee0*/  FSEL R69, R60, RZ, !P2 ;  /* 0x000000ff3c457208 */ /* 0x000fe20005000000 */
[----:B------:R-:W-:Y:S01]  /*2ef0*/  IMAD.MOV.U32 R60, RZ, RZ, 0x2 ;  /* 0x00000002ff3c7424 */ /* 0x000fe200078e00ff */
[----:B------:R-:W-:-:S03]  /*2f00*/  PLOP3.LUT P2, PT, P2, PT, PT, 0x8, 0x80 ;  /* 0x000000000080781c */ /* 0x000fc6000174e170 */
[----:B------:R-:W-:-:S05]  /*2f10*/  @P0 FADD.FTZ R69, R69, R72 ;  /* 0x0000004845450221 */ /* 0x000fca0000010000 */
        /* <DEDUP_REMOVED lines=10> */
.L_x_1854:
        /* <DEDUP_REMOVED lines=12> */
.L_x_1855:
        /* <DEDUP_REMOVED lines=59> */
[----:B------:R-:W-:Y:S02]  /*3430*/  IMAD.MOV.U32 R74, RZ, RZ, R60 ;  /* 0x000000ffff4a7224 */ /* 0x000fe400078e003c */
[----:B------:R-:W-:-:S07]  /*3440*/  IMAD.MOV.U32 R60, RZ, RZ, RZ ;  /* 0x000000ffff3c7224 */ /* 0x000fce00078e00ff */
.L_x_1853:
[----:B------:R-:W-:Y:S01]  /*3450*/  I2FP.F32.U32 R61, R61 ;  /* 0x0000003d003d7245 */ /* 0x000fe20000201000 */
[----:B------:R-:W-:Y:S01]  /*3460*/  HADD2.F32 R62, -RZ, R62.H1_H1 ;  /* 0x3000003eff3e7230 */ /* 0x000fe20000004100 */
[----:B------:R-:W-:Y:S01]  /*3470*/  ISETP.NE.AND P4, PT, R60, 0x1, PT ;  /* 0x000000013c00780c */ /* 0x000fe20003f85270 */
[----:B------:R-:W-:Y:S02]  /*3480*/  HFMA2 R73, -RZ, RZ, 0, 1.1920928955078125e-07 ;  /* 0x00000002ff497431 */ /* 0x000fe400000001ff */
[----:B------:R-:W-:Y:S01]  /*3490*/  FFMA.FTZ R61, R61, R94, 1.1641532182693481445e-10 ;  /* 0x2f0000003d3d7423 */ /* 0x000fe2000001005e */
[----:B------:R-:W-:-:S04]  /*34a0*/  FMUL.FTZ R62, R62, UR6 ;  /* 0x000000063e3e7c20 */ /* 0x000fc80008410000 */
[----:B------:R-:W-:Y:S01]  /*34b0*/  FSETP.GTU.FTZ.AND P3, PT, R61, UR5, PT ;  /* 0x000000053d007c0b */ /* 0x000fe2000bf7c000 */
[----:B------:R-:W-:-:S03]  /*34c0*/  @P0 HADD2.F32 R61, -RZ, R58.H1_H1 ;  /* 0x3000003aff3d0230 */ /* 0x000fc60000004100 */
        /* <DEDUP_REMOVED lines=14> */
.L_x_1857:
        /* <DEDUP_REMOVED lines=12> */
.L_x_1858:
        /* <DEDUP_REMOVED lines=61> */
.L_x_1856:
[----:B------:R-:W-:Y:S01]  /*3a40*/  I2FP.F32.U32 R61, R61 ;  /* 0x0000003d003d7245 */ /* 0x000fe20000201000 */
[----:B------:R-:W-:Y:S01]  /*3a50*/  HADD2.F32 R60, -RZ, R63.H0_H0 ;  /* 0x2000003fff3c7230 */ /* 0x000fe20000004100 */
[----:B------:R-:W-:Y:S01]  /*3a60*/  ISETP.NE.AND P5, PT, R73, 0x1, PT ;  /* 0x000000014900780c */ /* 0x000fe20003fa5270 */
[----:B------:R-:W-:Y:S02]  /*3a70*/  @P0 HADD2.F32 R76, -RZ, R59.H0_H0 ;  /* 0x2000003bff4c0230 */ /* 0x000fe40000004100 */
[----:B------:R-:W-:Y:S01]  /*3a80*/  FFMA.FTZ R61, R61, R94, 1.1641532182693481445e-10 ;  /* 0x2f0000003d3d7423 */ /* 0x000fe2000001005e */
[----:B------:R-:W-:Y:S01]  /*3a90*/  FMUL.FTZ R60, R60, UR6 ;  /* 0x000000063c3c7c20 */ /* 0x000fe20008410000 */
[----:B------:R-:W-:-:S03]  /*3aa0*/  IMAD.MOV.U32 R104, RZ, RZ, 0x2 ;  /* 0x00000002ff687424 */ /* 0x000fc600078e00ff */
[----:B------:R-:W-:Y:S02]  /*3ab0*/  FSETP.GTU.FTZ.AND P4, PT, R61, UR5, PT ;  /* 0x000000053d007c0b */ /* 0x000fe4000bf9c000 */
        /* <DEDUP_REMOVED lines=14> */
.L_x_1860:
        /* <DEDUP_REMOVED lines=12> */
.L_x_1861:
        /* <DEDUP_REMOVED lines=61> */
.L_x_1859:
[----:B------:R-:W-:Y:S01]  /*4030*/  I2FP.F32.U32 R61, R61 ;  /* 0x0000003d003d7245 */ /* 0x000fe20000201000 */
[----:B------:R-:W-:Y:S01]  /*4040*/  HADD2.F32 R63, -RZ, R63.H1_H1 ;  /* 0x3000003fff3f7230 */ /* 0x000fe20000004100 */
[----:B------:R-:W-:Y:S01]  /*4050*/  PRMT R62, R103, 0x5410, R62 ;  /* 0x00005410673e7816 */ /* 0x000fe2000000003e */
[----:B------:R-:W-:Y:S02]  /*4060*/  @P0 HADD2.F32 R60, -RZ, R59.H1_H1 ;  /* 0x3000003bff3c0230 */ /* 0x000fe40000004100 */
[----:B------:R-:W-:Y:S01]  /*4070*/  FFMA.FTZ R61, R61, R94, 1.1641532182693481445e-10 ;  /* 0x2f0000003d3d7423 */ /* 0x000fe2000001005e */
[----:B------:R-:W-:-:S04]  /*4080*/  FMUL.FTZ R63, R63, UR6 ;  /* 0x000000063f3f7c20 */ /* 0x000fc80008410000 */
[----:B------:R-:W-:Y:S02]  /*4090*/  FSETP.GTU.FTZ.AND P5, PT, R61, UR5, PT ;  /* 0x000000053d007c0b */ /* 0x000fe4000bfbc000 */
[----:B------:R-:W-:Y:S02]  /*40a0*/  PRMT R61, R100, 0x5410, R102 ;  /* 0x00005410643d7816 */ /* 0x000fe40000000066 */
[----:B------:R-:W-:Y:S02]  /*40b0*/  FSEL R73, R63, RZ, !P5 ;  /* 0x000000ff3f497208 */ /* 0x000fe40006800000 */
[----:B------:R-:W-:-:S03]  /*40c0*/  PLOP3.LUT P5, PT, P5, PT, PT, 0x8, 0x80 ;  /* 0x000000000080781c */ /* 0x000fc60002fae170 */
[----:B------:R-:W-:Y:S01]  /*40d0*/  @P0 FADD.FTZ R73, R73, R60 ;  /* 0x0000003c49490221 */ /* 0x000fe20000010000 */
[----:B------:R-:W-:-:S04]  /*40e0*/  PRMT R60, R96, 0x5410, R97 ;  /* 0x00005410603c7816 */ /* 0x000fc80000000061 */
[----:B------:R-:W-:-:S04]  /*40f0*/  F2FP.F16.F32.PACK_AB R63, RZ, R73 ;  /* 0x00000049ff3f723e */ /* 0x000fc800000000ff */
[----:B------:R-:W-:Y:S01]  /*4100*/  PRMT R63, R101, 0x5410, R63 ;  /* 0x00005410653f7816 */ /* 0x000fe2000000003f */
[----:B------:R-:W-:Y:S06]  /*4110*/  BRA `(.L_x_1862) ;  /* 0x0000005c00cc7947 */ /* 0x000fec0003800000 */
.L_x_1837:
        /* <DEDUP_REMOVED lines=15> */
.L_x_1864:
        /* <DEDUP_REMOVED lines=12> */
.L_x_1865:
        /* <DEDUP_REMOVED lines=60> */
.L_x_1863:
[----:B------:R-:W-:Y:S01]  /*4690*/  I2FP.F32.U32 R65, R65 ;  /* 0x0000004100417245 */ /* 0x000fe20000201000 */
[----:B-----5:R-:W-:Y:S01]  /*46a0*/  HADD2.F32 R66, -RZ, R60.H0_H0 ;  /* 0x2000003cff427230 */ /* 0x020fe20000004100 */
[----:B------:R-:W-:Y:S01]  /*46b0*/  ISETP.NE.AND P2, PT, R68, 0x1, PT ;  /* 0x000000014400780c */ /* 0x000fe20003f45270 */
[----:B------:R-:W-:Y:S01]  /*46c0*/  IMAD.MOV.U32 R69, RZ, RZ, 0x2 ;  /* 0x00000002ff457424 */ /* 0x000fe200078e00ff */
[----:B------:R-:W-:Y:S01]  /*46d0*/  MOV R67, R0 ;  /* 0x0000000000437202 */ /* 0x000fe20000000f00 */
[----:B------:R-:W-:Y:S01]  /*46e0*/  FFMA.FTZ R65, R65, R94, 1.1641532182693481445e-10 ;  /* 0x2f00000041417423 */ /* 0x000fe2000001005e */
[----:B------:R-:W-:-:S04]  /*46f0*/  FMUL.FTZ R66, R66, UR6 ;  /* 0x0000000642427c20 */ /* 0x000fc80008410000 */
        /* <DEDUP_REMOVED lines=13> */
.L_x_1867:
        /* <DEDUP_REMOVED lines=12> */
.L_x_1868:
        /* <DEDUP_REMOVED lines=61> */
.L_x_1866:
[----:B------:R-:W-:Y:S01]  /*4c60*/  I2FP.F32.U32 R67, R67 ;  /* 0x0000004300437245 */ /* 0x000fe20000201000 */
[----:B------:R-:W-:Y:S01]  /*4c70*/  HADD2.F32 R68, -RZ, R52.H0_H0 ;  /* 0x20000034ff447230 */ /* 0x000fe20000004100 */
[----:B------:R-:W-:-:S03]  /*4c80*/  ISETP.NE.AND P2, PT, R69, 0x1, PT ;  /* 0x000000014500780c */ /* 0x000fc60003f45270 */
[----:B------:R-:W-:Y:S01]  /*4c90*/  FFMA.FTZ R67, R67, R94, 1.1641532182693481445e-10 ;  /* 0x2f00000043437423 */ /* 0x000fe2000001005e */
[----:B------:R-:W-:-:S04]  /*4ca0*/  FMUL.FTZ R68, R68, UR6 ;  /* 0x0000000644447c20 */ /* 0x000fc80008410000 */
[----:B------:R-:W-:-:S04]  /*4cb0*/  FSETP.GTU.FTZ.AND P1, PT, R67, UR5, PT ;  /* 0x0000000543007c0b */ /* 0x000fc8000bf3c000 */
[----:B------:R-:W-:Y:S01]  /*4cc0*/  FSEL R67, R68, RZ, !P1 ;  /* 0x000000ff44437208 */ /* 0x000fe20004800000 */
[----:B------:R-:W-:Y:S01]  /*4cd0*/  @P0 HADD2.F32 R68, -RZ, R56.H0_H0 ;  /* 0x20000038ff440230 */ /* 0x000fe20000004100 */
[----:B------:R-:W-:-:S03]  /*4ce0*/  SEL R84, RZ, 0x1, P1 ;  /* 0x00000001ff547807 */ /* 0x000fc60000800000 */
[----:B------:R-:W-:-:S04]  /*4cf0*/  FADD.FTZ R67, R66, R67 ;  /* 0x0000004342437221 */ /* 0x000fc80000010000 */
[--C-:B------:R-:W-:Y:S01]  /*4d00*/  @P0 FADD.FTZ R66, R68, R67.reuse ;  /* 0x0000004344420221 */ /* 0x100fe20000010000 */
[----:B------:R-:W-:Y:S01]  /*4d10*/  @!P0 IMAD.MOV.U32 R66, RZ, RZ, R67 ;  /* 0x000000ffff428224 */ /* 0x000fe200078e0043 */
[----:B------:R-:W-:Y:S01]  /*4d20*/  MOV R67, R0 ;  /* 0x0000000000437202 */ /* 0x000fe20000000f00 */
[----:B------:R-:W-:-:S03]  /*4d30*/  IMAD.MOV.U32 R68, RZ, RZ, 0x2 ;  /* 0x00000002ff447424 */ /* 0x000fc600078e00ff */
        /* <DEDUP_REMOVED lines=10> */
.L_x_1870:
        /* <DEDUP_REMOVED lines=12> */
.L_x_1871:
        /* <DEDUP_REMOVED lines=61> */
.L_x_1869:
[----:B------:R-:W-:Y:S01]  /*5270*/  I2FP.F32.U32 R67, R67 ;  /* 0x0000004300437245 */ /* 0x000fe20000201000 */
[----:B------:R-:W-:Y:S01]  /*5280*/  HADD2.F32 R60, -RZ, R60.H1_H1 ;  /* 0x3000003cff3c7230 */ /* 0x000fe20000004100 */
        /* <DEDUP_REMOVED lines=18> */
.L_x_1873:
        /* <DEDUP_REMOVED lines=12> */
.L_x_1874:
        /* <DEDUP_REMOVED lines=61> */
.L_x_1872:
[----:B------:R-:W-:Y:S01]  /*5840*/  I2FP.F32.U32 R67, R67 ;  /* 0x0000004300437245 */ /* 0x000fe20000201000 */
[----:B------:R-:W-:Y:S01]  /*5850*/  HADD2.F32 R68, -RZ, R52.H1_H1 ;  /* 0x30000034ff447230 */ /* 0x000fe20000004100 */
[----:B------:R-:W-:Y:S01]  /*5860*/  ISETP.NE.AND P2, PT, R70, 0x1, PT ;  /* 0x000000014600780c */ /* 0x000fe20003f45270 */
[----:B------:R-:W-:Y:S02]  /*5870*/  @P0 HADD2.F32 R69, -RZ, R56.H1_H1 ;  /* 0x30000038ff450230 */ /* 0x000fe40000004100 */
[----:B------:R-:W-:Y:S01]  /*5880*/  FFMA.FTZ R67, R67, R94, 1.1641532182693481445e-10 ;  /* 0x2f00000043437423 */ /* 0x000fe2000001005e */
[----:B------:R-:W-:-:S04]  /*5890*/  FMUL.FTZ R68, R68, UR6 ;  /* 0x0000000644447c20 */ /* 0x000fc80008410000 */
[----:B------:R-:W-:-:S04]  /*58a0*/  FSETP.GTU.FTZ.AND P1, PT, R67, UR5, PT ;  /* 0x0000000543007c0b */ /* 0x000fc8000bf3c000 */
[----:B------:R-:W-:Y:S02]  /*58b0*/  FSEL R67, R68, RZ, !P1 ;  /* 0x000000ff44437208 */ /* 0x000fe40004800000 */
[----:B------:R-:W-:-:S03]  /*58c0*/  SEL R85, RZ, 0x1, P1 ;  /* 0x00000001ff557807 */ /* 0x000fc60000800000 */
[----:B------:R-:W-:-:S04]  /*58d0*/  FADD.FTZ R60, R60, R67 ;  /* 0x000000433c3c7221 */ /* 0x000fc80000010000 */
[----:B------:R-:W-:Y:S01]  /*58e0*/  @P0 FADD.FTZ R68, R69, R60 ;  /* 0x0000003c45440221 */ /* 0x000fe20000010000 */
[----:B------:R-:W-:Y:S01]  /*58f0*/  @!P0 MOV R68, R60 ;  /* 0x0000003c00448202 */ /* 0x000fe20000000f00 */
[----:B------:R-:W-:Y:S02]  /*5900*/  IMAD.MOV.U32 R69, RZ, RZ, 0x2 ;  /* 0x00000002ff457424 */ /* 0x000fe400078e00ff */
[----:B------:R-:W-:Y:S01]  /*5910*/  IMAD.MOV.U32 R60, RZ, RZ, R0 ;  /* 0x000000ffff3c7224 */ /* 0x000fe200078e0000 */
        /* <DEDUP_REMOVED lines=10> */
.L_x_1876:
        /* <DEDUP_REMOVED lines=12> */
.L_x_1877:
        /* <DEDUP_REMOVED lines=61> */
.L_x_1875:
[----:B------:R-:W-:Y:S01]  /*5e50*/  I2FP.F32.U32 R67, R60 ;  /* 0x0000003c00437245 */ /* 0x000fe20000201000 */
[----:B------:R-:W-:Y:S01]  /*5e60*/  HADD2.F32 R60, -RZ, R61.H0_H0 ;  /* 0x2000003dff3c7230 */ /* 0x000fe20000004100 */
        /* <DEDUP_REMOVED lines=18> */
.L_x_1879:
        /* <DEDUP_REMOVED lines=12> */
.L_x_1880:
        /* <DEDUP_REMOVED lines=58> */
[----:B------:R-:W-:Y:S01]  /*63f0*/  MOV R74, R70 ;  /* 0x00000046004a7202 */ /* 0x000fe20000000f00 */
[----:B------:R-:W-:Y:S01]  /*6400*/  IMAD.MOV.U32 R70, RZ, RZ, RZ ;  /* 0x000000ffff467224 */ /* 0x000fe200078e00ff */
[----:B------:R-:W-:-:S07]  /*6410*/  LOP3.LUT R3, R72, UR8, R71, 0x96, !PT ;  /* 0x0000000848037c12 */ /* 0x000fce000f8e9647 */
.L_x_1878:
[----:B------:R-:W-:Y:S01]  /*6420*/  I2FP.F32.U32 R67, R67 ;  /* 0x0000004300437245 */ /* 0x000fe20000201000 */
[----:B------:R-:W-:Y:S01]  /*6430*/  HADD2.F32 R69, -RZ, R53.H0_H0 ;  /* 0x20000035ff457230 */ /* 0x000fe20000004100 */
[----:B------:R-:W-:Y:S02]  /*6440*/  ISETP.NE.AND P2, PT, R70, 0x1, PT ;  /* 0x000000014600780c */ /* 0x000fe40003f45270 */
[----:B------:R-:W-:Y:S01]  /*6450*/  MOV R71, 0x2 ;  /* 0x0000000200477802 */ /* 0x000fe20000000f00 */
[----:B------:R-:W-:Y:S01]  /*6460*/  FFMA.FTZ R67, R67, R94, 1.1641532182693481445e-10 ;  /* 0x2f00000043437423 */ /* 0x000fe2000001005e */
[----:B------:R-:W-:-:S04]  /*6470*/  FMUL.FTZ R69, R69, UR6 ;  /* 0x0000000645457c20 */ /* 0x000fc80008410000 */
[----:B------:R-:W-:Y:S01]  /*6480*/  FSETP.GTU.FTZ.AND P1, PT, R67, UR5, PT ;  /* 0x0000000543007c0b */ /* 0x000fe2000bf3c000 */
[----:B------:R-:W-:-:S03]  /*6490*/  @P0 HADD2.F32 R67, -RZ, R57.H0_H0 ;  /* 0x20000039ff430230 */ /* 0x000fc60000004100 */
[----:B------:R-:W-:Y:S02]  /*64a0*/  FSEL R69, R69, RZ, !P1 ;  /* 0x000000ff45457208 */ /* 0x000fe40004800000 */
[----:B------:R-:W-:-:S03]  /*64b0*/  SEL R86, RZ, 0x1, P1 ;  /* 0x00000001ff567807 */ /* 0x000fc60000800000 */
[----:B------:R-:W-:-:S04]  /*64c0*/  FADD.FTZ R60, R60, R69 ;  /* 0x000000453c3c7221 */ /* 0x000fc80000010000 */
[--C-:B------:R-:W-:Y:S01]  /*64d0*/  @P0 FADD.FTZ R67, R67, R60.reuse ;  /* 0x0000003c43430221 */ /* 0x100fe20000010000 */
[----:B------:R-:W-:Y:S02]  /*64e0*/  @!P0 IMAD.MOV.U32 R67, RZ, RZ, R60 ;  /* 0x000000ffff438224 */ /* 0x000fe400078e003c */
[----:B------:R-:W-:-:S03]  /*64f0*/  IMAD.MOV.U32 R60, RZ, RZ, R0 ;  /* 0x000000ffff3c7224 */ /* 0x000fc600078e0000 */
        /* <DEDUP_REMOVED lines=10> */
.L_x_1882:
        /* <DEDUP_REMOVED lines=12> */
.L_x_1883:
        /* <DEDUP_REMOVED lines=61> */
.L_x_1881:
[----:B------:R-:W-:Y:S01]  /*6a30*/  ISETP.NE.AND P3, PT, R71, 0x1, PT ;  /* 0x000000014700780c */ /* 0x000fe20003f65270 */
[----:B------:R-:W-:Y:S01]  /*6a40*/  HADD2.F32 R61, -RZ, R61.H1_H1 ;  /* 0x3000003dff3d7230 */ /* 0x000fe20000004100 */
[----:B------:R-:W-:Y:S01]  /*6a50*/  I2FP.F32.U32 R69, R60 ;  /* 0x0000003c00457245 */ /* 0x000fe20000201000 */
[----:B------:R-:W-:Y:S01]  /*6a60*/  IMAD.MOV.U32 R72, RZ, RZ, 0x2 ;  /* 0x00000002ff487424 */ /* 0x000fe200078e00ff */
[----:B------:R-:W-:Y:S02]  /*6a70*/  MOV R60, R0 ;  /* 0x00000000003c7202 */ /* 0x000fe40000000f00 */
[----:B------:R-:W-:Y:S01]  /*6a80*/  FMUL.FTZ R61, R61, UR6 ;  /* 0x000000063d3d7c20 */ /* 0x000fe20008410000 */
[----:B------:R-:W-:-:S05]  /*6a90*/  FFMA.FTZ R69, R69, R94, 1.1641532182693481445e-10 ;  /* 0x2f00000045457423 */ /* 0x000fca000001005e */
[----:B------:R-:W-:-:S04]  /*6aa0*/  FSETP.GTU.FTZ.AND P2, PT, R69, UR5, PT ;  /* 0x0000000545007c0b */ /* 0x000fc8000bf5c000 */
[----:B------:R-:W-:Y:S02]  /*6ab0*/  PLOP3.LUT P1, PT, P2, PT, PT, 0x8, 0x80 ;  /* 0x000000000080781c */ /* 0x000fe4000172e170 */
[----:B------:R-:W-:Y:S01]  /*6ac0*/  FSEL R69, R61, RZ, !P2 ;  /* 0x000000ff3d457208 */ /* 0x000fe20005000000 */
[----:B------:R-:W-:Y:S10]  /*6ad0*/  @!P3 BRA `(.L_x_1884) ;  /* 0x000000040044b947 */ /* 0x000ff40003800000 */
        /* <DEDUP_REMOVED lines=8> */
.L_x_1885:
        /* <DEDUP_REMOVED lines=12> */
.L_x_1886:
        /* <DEDUP_REMOVED lines=57> */
[----:B------:R-:W-:Y:S02]  /*6fb0*/  MOV R0, R76 ;  /* 0x0000004c00007202 */ /* 0x000fe40000000f00 */
[----:B------:R-:W-:Y:S01]  /*6fc0*/  LOP3.LUT R3, R60, UR8, R71, 0x96, !PT ;  /* 0x000000083c037c12 */ /* 0x000fe2000f8e9647 */
[----:B------:R-:W-:Y:S02]  /*6fd0*/  IMAD.MOV.U32 R60, RZ, RZ, R74 ;  /* 0x000000ffff3c7224 */ /* 0x000fe400078e004a */
[----:B------:R-:W-:-:S07]  /*6fe0*/  IMAD.MOV.U32 R74, RZ, RZ, R70 ;  /* 0x000000ffff4a7224 */ /* 0x000fce00078e0046 */
.L_x_1884:
[----:B------:R-:W-:Y:S01]  /*6ff0*/  I2FP.F32.U32 R61, R60 ;  /* 0x0000003c003d7245 */ /* 0x000fe20000201000 */
[----:B------:R-:W-:Y:S01]  /*7000*/  HADD2.F32 R60, -RZ, R53.H1_H1 ;  /* 0x30000035ff3c7230 */ /* 0x000fe20000004100 */
[----:B------:R-:W-:Y:S01]  /*7010*/  ISETP.NE.AND P3, PT, R72, 0x1, PT ;  /* 0x000000014800780c */ /* 0x000fe20003f65270 */
[----:B------:R-:W-:Y:S02]  /*7020*/  @P0 HADD2.F32 R70, -RZ, R57.H1_H1 ;  /* 0x30000039ff460230 */ /* 0x000fe40000004100 */
[----:B------:R-:W-:Y:S01]  /*7030*/  FFMA.FTZ R61, R61, R94, 1.1641532182693481445e-10 ;  /* 0x2f0000003d3d7423 */ /* 0x000fe2000001005e */
[----:B------:R-:W-:Y:S01]  /*7040*/  FMUL.FTZ R60, R60, UR6 ;  /* 0x000000063c3c7c20 */ /* 0x000fe20008410000 */
[----:B------:R-:W-:-:S03]  /*7050*/  IMAD.MOV.U32 R71, RZ, RZ, 0x2 ;  /* 0x00000002ff477424 */ /* 0x000fc600078e00ff */
[----:B------:R-:W-:Y:S02]  /*7060*/  FSETP.GTU.FTZ.AND P2, PT, R61, UR5, PT ;  /* 0x000000053d007c0b */ /* 0x000fe4000bf5c000 */
[----:B------:R-:W-:Y:S02]  /*7070*/  MOV R61, R0 ;  /* 0x00000000003d7202 */ /* 0x000fe40000000f00 */
[----:B------:R-:W-:Y:S02]  /*7080*/  FSEL R60, R60, RZ, !P2 ;  /* 0x000000ff3c3c7208 */ /* 0x000fe40005000000 */
[----:B------:R-:W-:-:S03]  /*7090*/  SEL R87, RZ, 0x1, P2 ;  /* 0x00000001ff577807 */ /* 0x000fc60001000000 */
[----:B------:R-:W-:-:S04]  /*70a0*/  FADD.FTZ R69, R69, R60 ;  /* 0x0000003c45457221 */ /* 0x000fc80000010000 */
[--C-:B------:R-:W-:Y:S01]  /*70b0*/  @P0 FADD.FTZ R70, R70, R69.reuse ;  /* 0x0000004546460221 */ /* 0x100fe20000010000 */
[----:B------:R-:W-:-:S05]  /*70c0*/  @!P0 IMAD.MOV.U32 R70, RZ, RZ, R69 ;  /* 0x000000ffff468224 */ /* 0x000fca00078e0045 */
        /* <DEDUP_REMOVED lines=10> */
.L_x_1888:
        /* <DEDUP_REMOVED lines=12> */
.L_x_1889:
        /* <DEDUP_REMOVED lines=61> */
.L_x_1887:
[----:B------:R-:W-:Y:S01]  /*7600*/  I2FP.F32.U32 R61, R61 ;  /* 0x0000003d003d7245 */ /* 0x000fe20000201000 */
[----:B------:R-:W-:Y:S01]  /*7610*/  HADD2.F32 R60, -RZ, R62.H0_H0 ;  /* 0x2000003eff3c7230 */ /* 0x000fe20000004100 */
        /* <DEDUP_REMOVED lines=17> */
.L_x_1891:
        /* <DEDUP_REMOVED lines=12> */
.L_x_1892:
        /* <DEDUP_REMOVED lines=61> */
.L_x_1890:
[----:B------:R-:W-:Y:S01]  /*7bc0*/  I2FP.F32.U32 R61, R61 ;  /* 0x0000003d003d7245 */ /* 0x000fe20000201000 */
[----:B------:R-:W-:-:S04]  /*7bd0*/  HADD2.F32 R60, -RZ, R54.H0_H0 ;  /* 0x20000036ff3c7230 */ /* 0x000fc80000004100 */
[----:B------:R-:W-:Y:S01]  /*7be0*/  FFMA.FTZ R61, R61, R94, 1.1641532182693481445e-10 ;  /* 0x2f0000003d3d7423 */ /* 0x000fe2000001005e */
[----:B------:R-:W-:-:S04]  /*7bf0*/  FMUL.FTZ R60, R60, UR6 ;  /* 0x000000063c3c7c20 */ /* 0x000fc80008410000 */
[----:B------:R-:W-:Y:S01]  /*7c00*/  FSETP.GTU.FTZ.AND P3, PT, R61, UR5, PT ;  /* 0x000000053d007c0b */ /* 0x000fe2000bf7c000 */
[----:B------:R-:W-:-:S03]  /*7c10*/  @P0 HADD2.F32 R61, -RZ, R58.H0_H0 ;  /* 0x2000003aff3d0230 */ /* 0x000fc60000004100 */
        /* <DEDUP_REMOVED lines=18> */
.L_x_1894:
        /* <DEDUP_REMOVED lines=12> */
.L_x_1895:
        /* <DEDUP_REMOVED lines=61> */
.L_x_1893:
[----:B------:R-:W-:Y:S01]  /*81d0*/  I2FP.F32.U32 R61, R61 ;  /* 0x0000003d003d7245 */ /* 0x000fe20000201000 */
[----:B------:R-:W-:Y:S01]  /*81e0*/  HADD2.F32 R62, -RZ, R62.H1_H1 ;  /* 0x3000003eff3e7230 */ /* 0x000fe20000004100 */
        /* <DEDUP_REMOVED lines=17> */
.L_x_1897:
        /* <DEDUP_REMOVED lines=12> */
.L_x_1898:
        /* <DEDUP_REMOVED lines=61> */
.L_x_1896:
[----:B------:R-:W-:Y:S01]  /*8790*/  I2FP.F32.U32 R61, R61 ;  /* 0x0000003d003d7245 */ /* 0x000fe20000201000 */
[----:B------:R-:W-:Y:S01]  /*87a0*/  HADD2.F32 R60, -RZ, R54.H1_H1 ;  /* 0x30000036ff3c7230 */ /* 0x000fe20000004100 */
[----:B------:R-:W-:Y:S01]  /*87b0*/  MOV R76, 0x2 ;  /* 0x00000002004c7802 */ /* 0x000fe20000000f00 */
[----:B------:R-:W-:Y:S02]  /*87c0*/  @P0 HADD2.F32 R71, -RZ, R58.H1_H1 ;  /* 0x3000003aff470230 */ /* 0x000fe40000004100 */
        /* <DEDUP_REMOVED lines=20> */
.L_x_1900:
        /* <DEDUP_REMOVED lines=12> */
.L_x_1901:
        /* <DEDUP_REMOVED lines=61> */
.L_x_1899:
[----:B------:R-:W-:Y:S01]  /*8da0*/  I2FP.F32.U32 R61, R61 ;  /* 0x0000003d003d7245 */ /* 0x000fe20000201000 */
[----:B------:R-:W-:Y:S01]  /*8db0*/  HADD2.F32 R60, -RZ, R63.H0_H0 ;  /* 0x2000003fff3c7230 */ /* 0x000fe20000004100 */
        /* <DEDUP_REMOVED lines=17> */
.L_x_1903:
        /* <DEDUP_REMOVED lines=12> */
.L_x_1904:
        /* <DEDUP_REMOVED lines=61> */
.L_x_1902:
[----:B------:R-:W-:Y:S01]  /*9360*/  I2FP.F32.U32 R61, R71 ;  /* 0x00000047003d7245 */ /* 0x000fe20000201000 */
[----:B------:R-:W-:Y:S02]  /*9370*/  HADD2.F32 R60, -RZ, R55.H0_H0 ;  /* 0x20000037ff3c7230 */ /* 0x000fe40000004100 */
[----:B------:R-:W-:Y:S02]  /*9380*/  @P0 HADD2.F32 R71, -RZ, R59.H0_H0 ;  /* 0x2000003bff470230 */ /* 0x000fe40000004100 */
[----:B------:R-:W-:Y:S01]  /*9390*/  FFMA.FTZ R61, R61, R94, 1.1641532182693481445e-10 ;  /* 0x2f0000003d3d7423 */ /* 0x000fe2000001005e */
[----:B------:R-:W-:-:S04]  /*93a0*/  FMUL.FTZ R60, R60, UR6 ;  /* 0x000000063c3c7c20 */ /* 0x000fc80008410000 */
[----:B------:R-:W-:-:S04]  /*93b0*/  FSETP.GTU.FTZ.AND P5, PT, R61, UR5, PT ;  /* 0x000000053d007c0b */ /* 0x000fc8000bfbc000 */
        /* <DEDUP_REMOVED lines=18> */
.L_x_1906:
        /* <DEDUP_REMOVED lines=12> */
.L_x_1907:
        /* <DEDUP_REMOVED lines=61> */
.L_x_1905:
[----:B------:R-:W-:Y:S01]  /*9970*/  I2FP.F32.U32 R61, R61 ;  /* 0x0000003d003d7245 */ /* 0x000fe20000201000 */
[----:B------:R-:W-:Y:S01]  /*9980*/  HADD2.F32 R63, -RZ, R63.H1_H1 ;  /* 0x3000003fff3f7230 */ /* 0x000fe20000004100 */
        /* <DEDUP_REMOVED lines=17> */
.L_x_1909:
        /* <DEDUP_REMOVED lines=14> */
.L_x_1910:
        /* <DEDUP_REMOVED lines=61> */
.L_x_1908:
[----:B------:R-:W-:Y:S01]  /*9f50*/  I2FP.F32.U32 R61, R62 ;  /* 0x0000003e003d7245 */ /* 0x000fe20000201000 */
[----:B------:R-:W-:Y:S01]  /*9f60*/  HADD2.F32 R60, -RZ, R55.H1_H1 ;  /* 0x30000037ff3c7230 */ /* 0x000fe20000004100 */
[----:B------:R-:W-:-:S03]  /*9f70*/  PRMT R62, R101, 0x5410, R102 ;  /* 0x00005410653e7816 */ /* 0x000fc60000000066 */
[----:B------:R-:W-:Y:S01]  /*9f80*/  FFMA.FTZ R61, R61, R94, 1.1641532182693481445e-10 ;  /* 0x2f0000003d3d7423 */ /* 0x000fe2000001005e */
[----:B------:R-:W-:-:S04]  /*9f90*/  FMUL.FTZ R60, R60, UR6 ;  /* 0x000000063c3c7c20 */ /* 0x000fc80008410000 */
[----:B------:R-:W-:Y:S01]  /*9fa0*/  FSETP.GTU.FTZ.AND P6, PT, R61, UR5, PT ;  /* 0x000000053d007c0b */ /* 0x000fe2000bfdc000 */
[----:B------:R-:W-:-:S03]  /*9fb0*/  @P0 HADD2.F32 R61, -RZ, R59.H1_H1 ;  /* 0x3000003bff3d0230 */ /* 0x000fc60000004100 */
[----:B------:R-:W-:Y:S02]  /*9fc0*/  FSEL R60, R60, RZ, !P6 ;  /* 0x000000ff3c3c7208 */ /* 0x000fe40007000000 */
[----:B------:R-:W-:-:S03]  /*9fd0*/  SEL R91, RZ, 0x1, P6 ;  /* 0x00000001ff5b7807 */ /* 0x000fc60003000000 */
[----:B------:R-:W-:-:S04]  /*9fe0*/  FADD.FTZ R60, R73, R60 ;  /* 0x0000003c493c7221 */ /* 0x000fc80000010000 */
[----:B------:R-:W-:Y:S01]  /*9ff0*/  @P0 FADD.FTZ R73, R61, R60 ;  /* 0x0000003c3d490221 */ /* 0x000fe20000010000 */
[----:B------:R-:W-:Y:S02]  /*a000*/  @!P0 MOV R73, R60 ;  /* 0x0000003c00498202 */ /* 0x000fe40000000f00 */
[----:B------:R-:W-:Y:S02]  /*a010*/  PRMT R61, R96, 0x5410, R100 ;  /* 0x00005410603d7816 */ /* 0x000fe40000000064 */
[----:B------:R-:W-:Y:S02]  /*a020*/  F2FP.F16.F32.PACK_AB R63, RZ, R73 ;  /* 0x00000049ff3f723e */ /* 0x000fe400000000ff */
[----:B------:R-:W-:Y:S02]  /*a030*/  PRMT R60, R92, 0x5410, R93 ;  /* 0x000054105c3c7816 */ /* 0x000fe4000000005d */
[----:B------:R-:W-:-:S07]  /*a040*/  PRMT R63, R97, 0x5410, R63 ;  /* 0x00005410613f7816 */ /* 0x000fce000000003f */
.L_x_1862:
[----:B------:R-:W0:Y:S01]  /*a050*/  LDC.64 R108, c[0x0][0x3a8] ;  /* 0x0000ea00ff6c7b82 */ /* 0x000e220000000a00 */
[----:B------:R-:W-:Y:S01]  /*a060*/  SEL R92, RZ, 0x1000000, !P5 ;  /* 0x01000000ff5c7807 */ /* 0x000fe20006800000 */
[----:B------:R-:W-:Y:S01]  /*a070*/  UISETP.NE.U32.AND UP0, UPT, UR14, URZ, UPT ;  /* 0x000000ff0e00728c */ /* 0x000fe2000bf05070 */
[----:B------:R-:W-:Y:S02]  /*a080*/  SEL R79, RZ, 0x10000, !P4 ;  /* 0x00010000ff4f7807 */ /* 0x000fe40006000000 */
[----:B------:R-:W-:Y:S01]  /*a090*/  ISETP.NE.AND P5, PT, R75, RZ, PT ;  /* 0x000000ff4b00720c */ /* 0x000fe20003fa5270 */
[----:B------:R-:W-:Y:S01]  /*a0a0*/  UISETP.NE.AND.EX UP0, UPT, UR15, URZ, UPT, UP0 ;  /* 0x000000ff0f00728c */ /* 0x000fe2000bf05300 */
[----:B------:R-:W-:Y:S01]  /*a0b0*/  ISETP.NE.AND P4, PT, R95, RZ, PT ;  /* 0x000000ff5f00720c */ /* 0x000fe20003f85270 */
[----:B------:R-:W1:Y:S01]  /*a0c0*/  LDC.64 R106, c[0x0][0x3b0] ;  /* 0x0000ec00ff6a7b82 */ /* 0x000e620000000a00 */
[----:B------:R-:W-:Y:S02]  /*a0d0*/  ISETP.NE.AND P6, PT, R65, RZ, PT ;  /* 0x000000ff4100720c */ /* 0x000fe40003fc5270 */
[----:B------:R-:W-:-:S02]  /*a0e0*/  SEL R96, RZ, 0x100, !P3 ;  /* 0x00000100ff607807 */ /* 0x000fc40005800000 */
[----:B------:R-:W-:Y:S02]  /*a0f0*/  SEL R75, RZ, 0x1000000, !P1 ;  /* 0x01000000ff4b7807 */ /* 0x000fe40004800000 */
[----:B------:R-:W-:Y:S01]  /*a100*/  SEL R78, RZ, 0x10000, !P4 ;  /* 0x00010000ff4e7807 */ /* 0x000fe20006000000 */
[----:B------:R-:W2:Y:S01]  /*a110*/  @P0 LDC.64 R76, c[0x0][0x3a0] ;  /* 0x0000e800ff4c0b82 */ /* 0x000ea20000000a00 */
[----:B------:R-:W-:Y:S01]  /*a120*/  SEL R65, RZ, 0x100, !P5 ;  /* 0x00000100ff417807 */ /* 0x000fe20006800000 */
[----:B------:R-:W3:Y:S01]  /*a130*/  @UP0 LDCU.64 UR22, c[0x0][0x398] ;  /* 0x00007300ff1607ac */ /* 0x000ee20008000a00 */
[----:B------:R-:W-:Y:S02]  /*a140*/  LOP3.LUT R96, R96, R92, R79, 0xfe, !PT ;  /* 0x0000005c60607212 */ /* 0x000fe400078efe4f */
[----:B------:R-:W-:Y:S02]  /*a150*/  LOP3.LUT R65, R65, R75, R78, 0xfe, !PT ;  /* 0x0000004b41417212 */ /* 0x000fe400078efe4e */
[----:B------:R-:W-:Y:S01]  /*a160*/  SEL R93, RZ, 0x1, !P2 ;  /* 0x00000001ff5d7807 */ /* 0x000fe20005000000 */
[----:B0-----:R-:W-:Y:S01]  /*a170*/  IMAD.WIDE.U32 R78, R64, 0x10, R108 ;  /* 0x00000010404e7825 */ /* 0x001fe200078e006c */
[----:B------:R-:W-:-:S02]  /*a180*/  SEL R92, RZ, 0x1, !P6 ;  /* 0x00000001ff5c7807 */ /* 0x000fc40007000000 */
[----:B------:R-:W-:Y:S01]  /*a190*/  LOP3.LUT R93, R96, R93, RZ, 0xfc, !PT ;  /* 0x0000005d605d7212 */ /* 0x000fe200078efcff */
[----:B------:R-:W-:Y:S01]  /*a1a0*/  IMAD.MOV.U32 R96, RZ, RZ, 0x10 ;  /* 0x00000010ff607424 */ /* 0x000fe200078e00ff */
[----:B------:R1:W-:Y:S01]  /*a1b0*/  STG.E.128 desc[UR12][R78.64], R60 ;  /* 0x0000003c4e007986 */ /* 0x0003e2000c101d0c */
[----:B------:R-:W-:Y:S01]  /*a1c0*/  LOP3.LUT R92, R65, R92, RZ, 0xfc, !PT ;  /* 0x0000005c415c7212 */ /* 0x000fe200078efcff */
[C---:B------:R-:W-:Y:S01]  /*a1d0*/  VIADD R65, R64.reuse, 0x100 ;  /* 0x0000010040417836 */ /* 0x040fe20000000000 */
[----:B------:R-:W-:Y:S02]  /*a1e0*/  PLOP3.LUT P1, PT, PT, PT, UP0, 0x80, 0x8 ;  /* 0x000000000008781c */ /* 0x000fe40003f2f008 */
[----:B------:R-:W-:Y:S01]  /*a1f0*/  PLOP3.LUT P2, PT, PT, PT, UP0, 0x80, 0x8 ;  /* 0x000000000008781c */ /* 0x000fe20003f4f008 */
[----:B-1----:R-:W-:-:S04]  /*a200*/  IMAD.WIDE.U32 R60, R64, 0x8, R106 ;  /* 0x00000008403c7825 */ /* 0x002fc800078e006a */
[C---:B--2---:R-:W-:Y:S01]  /*a210*/  @P0 IMAD.WIDE.U32 R62, R65.reuse, 0x10, R76 ;  /* 0x00000010413e0825 */ /* 0x044fe200078e004c */
[----:B------:R0:W-:Y:S03]  /*a220*/  STG.E.64 desc[UR12][R60.64], R92 ;  /* 0x0000005c3c007986 */ /* 0x0001e6000c101b0c */
[----:B------:R-:W-:-:S04]  /*a230*/  IMAD.WIDE.U32 R78, R65, 0x10, R98 ;  /* 0x00000010414e7825 */ /* 0x000fc800078e0062 */
[----:B---3--:R-:W-:Y:S01]  /*a240*/  @P1 IMAD.WIDE.U32 R76, R65, R96, UR22 ;  /* 0x00000016414c1e25 */ /* 0x008fe2000f8e0060 */
[----:B------:R-:W-:Y:S06]  /*a250*/  BRA.U !UP0, `(.L_x_1911) ;  /* 0x0000000108507547 */ /* 0x000fec000b800000 */
        /* <DEDUP_REMOVED lines=20> */
.L_x_1911:
[----:B------:R2:W5:Y:S04]  /*a3a0*/  @P0 LDG.E.128 R56, desc[UR12][R62.64] ;  /* 0x0000000c3e380981 */ /* 0x000568000c1e1d00 */
[----:B------:R2:W5:Y:S04]  /*a3b0*/  @P2 LDG.E.128 R52, desc[UR12][R76.64] ;  /* 0x0000000c4c342981 */ /* 0x000568000c1e1d00 */
[----:B01----:R2:W5:Y:S01]  /*a3c0*/  LDG.E.128 R60, desc[UR12][R78.64] ;  /* 0x0000000c4e3c7981 */ /* 0x003562000c1e1d00 */
[----:B------:R-:W-:Y:S05]  /*a3d0*/  BRA.U !UP0, `(.L_x_1912) ;  /* 0x0000005d08d47547 */ /* 0x000fea000b800000 */
        /* <DEDUP_REMOVED lines=15> */
.L_x_1914:
        /* <DEDUP_REMOVED lines=12> */
.L_x_1915:
        /* <DEDUP_REMOVED lines=60> */
.L_x_1913:
[----:B------:R-:W-:Y:S01]  /*a950*/  I2FP.F32.U32 R75, R75 ;  /* 0x0000004b004b7245 */ /* 0x000fe20000201000 */
[----:B-----5:R-:W-:Y:S01]  /*a960*/  HADD2.F32 R74, -RZ, R60.H0_H0 ;  /* 0x2000003cff4a7230 */ /* 0x020fe20000004100 */
        /* <DEDUP_REMOVED lines=18> */
.L_x_1917:
        /* <DEDUP_REMOVED lines=12> */
.L_x_1918:
        /* <DEDUP_REMOVED lines=61> */
.L_x_1916:
[----:B------:R-:W-:Y:S01]  /*af20*/  I2FP.F32.U32 R75, R75 ;  /* 0x0000004b004b7245 */ /* 0x000fe20000201000 */
[----:B------:R-:W-:Y:S01]  /*af30*/  HADD2.F32 R74, -RZ, R52.H0_H0 ;  /* 0x20000034ff4a7230 */ /* 0x000fe20000004100 */
[----:B------:R-:W-:Y:S01]  /*af40*/  ISETP.NE.AND P2, PT, R78, 0x1, PT ;  /* 0x000000014e00780c */ /* 0x000fe20003f45270 */
[----:B------:R-:W-:Y:S02]  /*af50*/  @P0 HADD2.F32 R77, -RZ, R56.H0_H0 ;  /* 0x20000038ff4d0230 */ /* 0x000fe40000004100 */
[----:B------:R-:W-:Y:S01]  /*af60*/  FFMA.FTZ R75, R75, R94, 1.1641532182693481445e-10 ;  /* 0x2f0000004b4b7423 */ /* 0x000fe2000001005e */
[----:B------:R-:W-:Y:S01]  /*af70*/  FMUL.FTZ R74, R74, UR6 ;  /* 0x000000064a4a7c20 */ /* 0x000fe20008410000 */
[----:B------:R-:W-:-:S03]  /*af80*/  IMAD.MOV.U32 R76, RZ, RZ, 0x2 ;  /* 0x00000002ff4c7424 */ /* 0x000fc600078e00ff */
[----:B------:R-:W-:-:S04]  /*af90*/  FSETP.GTU.FTZ.AND P1, PT, R75, UR5, PT ;  /* 0x000000054b007c0b */ /* 0x000fc8000bf3c000 */
[----:B------:R-:W-:Y:S02]  /*afa0*/  FSEL R75, R74, RZ, !P1 ;  /* 0x000000ff4a4b7208 */ /* 0x000fe40004800000 */
[----:B------:R-:W-:-:S03]  /*afb0*/  SEL R84, RZ, 0x1, P1 ;  /* 0x00000001ff547807 */ /* 0x000fc60000800000 */
[----:B------:R-:W-:Y:S01]  /*afc0*/  FADD.FTZ R86, R86, R75 ;  /* 0x0000004b56567221 */ /* 0x000fe20000010000 */
[----:B------:R-:W-:-:S03]  /*afd0*/  MOV R75, R0 ;  /* 0x00000000004b7202 */ /* 0x000fc60000000f00 */
        /* <DEDUP_REMOVED lines=12> */
.L_x_1920:
        /* <DEDUP_REMOVED lines=12> */
.L_x_1921:
        /* <DEDUP_REMOVED lines=58> */
[----:B------:R-:W-:Y:S02]  /*b500*/  IMAD.MOV.U32 R102, RZ, RZ, R76 ;  /* 0x000000ffff667224 */ /* 0x000fe400078e004c */
[----:B------:R-:W-:Y:S01]  /*b510*/  HFMA2 R76, -RZ, RZ, 0, 0 ;  /* 0x00000000ff4c7431 */ /* 0x000fe200000001ff */
[----:B------:R-:W-:-:S07]  /*b520*/  LOP3.LUT R3, R78, UR8, R77, 0x96, !PT ;  /* 0x000000084e037c12 */ /* 0x000fce000f8e964d */
.L_x_1919:
        /* <DEDUP_REMOVED lines=20> */
.L_x_1923:
        /* <DEDUP_REMOVED lines=12> */
.L_x_1924:
        /* <DEDUP_REMOVED lines=61> */
.L_x_1922:
        /* <DEDUP_REMOVED lines=24> */
.L_x_1926:
        /* <DEDUP_REMOVED lines=12> */
.L_x_1927:
        /* <DEDUP_REMOVED lines=61> */
.L_x_1925:
        /* <DEDUP_REMOVED lines=20> */
.L_x_1929:
        /* <DEDUP_REMOVED lines=12> */
.L_x_1930:
        /* <DEDUP_REMOVED lines=61> */
.L_x_1928:
[----:B------:R-:W-:Y:S01]  /*c6e0*/  I2FP.F32.U32 R75, R75 ;  /* 0x0000004b004b7245 */ /* 0x000fe20000201000 */
[----:B------:R-:W-:Y:S01]  /*c6f0*/  HADD2.F32 R77, -RZ, R53.H0_H0 ;  /* 0x20000035ff4d7230 */ /* 0x000fe20000004100 */
[----:B------:R-:W-:Y:S02]  /*c700*/  ISETP.NE.AND P2, PT, R78, 0x1, PT ;  /* 0x000000014e00780c */ /* 0x000fe40003f45270 */
[----:B------:R-:W-:Y:S01]  /*c710*/  MOV R79, 0x2 ;  /* 0x00000002004f7802 */ /* 0x000fe20000000f00 */
        /* <DEDUP_REMOVED lines=20> */
.L_x_1932:
        /* <DEDUP_REMOVED lines=12> */
.L_x_1933:
        /* <DEDUP_REMOVED lines=61> */
.L_x_1931:
        /* <DEDUP_REMOVED lines=19> */
.L_x_1935:
        /* <DEDUP_REMOVED lines=12> */
.L_x_1936:
        /* <DEDUP_REMOVED lines=54> */
[----:B------:R-:W-:Y:S01]  /*d240*/  IMAD.WIDE.U32 R60, R60, -0x2daee0ad, RZ ;  /* 0xd2511f533c3c7825 */ /* 0x000fe200078e00ff */
[----:B------:R-:W-:-:S03]  /*d250*/  MOV R0, R88 ;  /* 0x0000005800007202 */ /* 0x000fc60000000f00 */
[----:B------:R-:W-:Y:S01]  /*d260*/  HFMA2 R88, -RZ, RZ, 0, 0 ;  /* 0x00000000ff587431 */ /* 0x000fe200000001ff */
[----:B------:R-:W-:Y:S02]  /*d270*/  LOP3.LUT R4, R92, UR7, R89, 0x96, !PT ;  /* 0x000000075c047c12 */ /* 0x000fe4000f8e9659 */
[----:B------:R-:W-:Y:S01]  /*d280*/  LOP3.LUT R3, R78, UR8, R61, 0x96, !PT ;  /* 0x000000084e037c12 */ /* 0x000fe2000f8e963d */
[----:B------:R-:W-:Y:S02]  /*d290*/  IMAD.MOV.U32 R78, RZ, RZ, R102 ;  /* 0x000000ffff4e7224 */ /* 0x000fe400078e0066 */
[----:B------:R-:W-:-:S07]  /*d2a0*/  IMAD.MOV.U32 R102, RZ, RZ, R60 ;  /* 0x000000ffff667224 */ /* 0x000fce00078e003c */
.L_x_1934:
        /* <DEDUP_REMOVED lines=9> */
[----:B------:R-:W-:-:S03]  /*d340*/  SEL R87, RZ, 0x1, P2 ;  /* 0x00000001ff577807 */ /* 0x000fc60001000000 */
[----:B------:R-:W-:-:S04]  /*d350*/  FADD.FTZ R60, R77, R60 ;  /* 0x0000003c4d3c7221 */ /* 0x000fc80000010000 */
[--C-:B------:R-:W-:Y:S01]  /*d360*/  @P0 FADD.FTZ R77, R61, R60.reuse ;  /* 0x0000003c3d4d0221 */ /* 0x100fe20000010000 */
[----:B------:R-:W-:Y:S01]  /*d370*/  @!P0 IMAD.MOV.U32 R77, RZ, RZ, R60 ;  /* 0x000000ffff4d8224 */ /* 0x000fe200078e003c */
        /* <DEDUP_REMOVED lines=11> */
.L_x_1938:
        /* <DEDUP_REMOVED lines=12> */
.L_x_1939:
        /* <DEDUP_REMOVED lines=58> */
[----:B------:R-:W-:Y:S02]  /*d890*/  HFMA2 R78, -RZ, RZ, 0, 0 ;  /* 0x00000000ff4e7431 */ /* 0x000fe400000001ff */
[----:B------:R-:W-:Y:S02]  /*d8a0*/  IMAD.MOV.U32 R61, RZ, RZ, R102 ;  /* 0x000000ffff3d7224 */ /* 0x000fe400078e0066 */
[----:B------:R-:W-:-:S07]  /*d8b0*/  IMAD.MOV.U32 R102, RZ, RZ, R60 ;  /* 0x000000ffff667224 */ /* 0x000fce00078e003c */
.L_x_1937:
        /* <DEDUP_REMOVED lines=19> */
.L_x_1941:
        /* <DEDUP_REMOVED lines=12> */
.L_x_1942:
        /* <DEDUP_REMOVED lines=61> */
.L_x_1940:
        /* <DEDUP_REMOVED lines=24> */
.L_x_1944:
        /* <DEDUP_REMOVED lines=12> */
.L_x_1945:
        /* <DEDUP_REMOVED lines=61> */
.L_x_1943:
        /* <DEDUP_REMOVED lines=19> */
.L_x_1947:
        /* <DEDUP_REMOVED lines=12> */
.L_x_1948:
        /* <DEDUP_REMOVED lines=61> */
.L_x_1946:
        /* <DEDUP_REMOVED lines=24> */
.L_x_1950:
        /* <DEDUP_REMOVED lines=12> */
.L_x_1951:
        /* <DEDUP_REMOVED lines=61> */
.L_x_1949:
        /* <DEDUP_REMOVED lines=19> */
.L_x_1953:
        /* <DEDUP_REMOVED lines=12> */
.L_x_1954:
        /* <DEDUP_REMOVED lines=61> */
.L_x_1952:
        /* <DEDUP_REMOVED lines=24> */
.L_x_1956:
        /* <DEDUP_REMOVED lines=12> */
.L_x_1957:
        /* <DEDUP_REMOVED lines=61> */
.L_x_1955:
        /* <DEDUP_REMOVED lines=19> */
.L_x_1959:
        /* <DEDUP_REMOVED lines=14> */
.L_x_1960:
        /* <DEDUP_REMOVED lines=61> */
.L_x_1958:
[----:B------:R-:W-:Y:S01]  /*10210*/  I2FP.F32.U32 R61, R62 ;  /* 0x0000003e003d7245 */ /* 0x000fe20000201000 */
[----:B------:R-:W-:Y:S01]  /*10220*/  HADD2.F32 R60, -RZ, R55.H1_H1 ;  /* 0x30000037ff3c7230 */ /* 0x000fe20000004100 */
[----:B------:R-:W-:Y:S01]  /*10230*/  PRMT R62, R112, 0x5410, R113 ;  /* 0x00005410703e7816 */ /* 0x000fe20000000071 */
[----:B------:R-:W-:Y:S02]  /*10240*/  @P0 HADD2.F32 R63, -RZ, R59.H1_H1 ;  /* 0x3000003bff3f0230 */ /* 0x000fe40000004100 */
[----:B------:R-:W-:Y:S01]  /*10250*/  FFMA.FTZ R61, R61, R94, 1.1641532182693481445e-10 ;  /* 0x2f0000003d3d7423 */ /* 0x000fe2000001005e */
[----:B------:R-:W-:-:S04]  /*10260*/  FMUL.FTZ R60, R60, UR6 ;  /* 0x000000063c3c7c20 */ /* 0x000fc80008410000 */
[----:B------:R-:W-:-:S04]  /*10270*/  FSETP.GTU.FTZ.AND P6, PT, R61, UR5, PT ;  /* 0x000000053d007c0b */ /* 0x000fc8000bfdc000 */
[----:B------:R-:W-:Y:S02]  /*10280*/  FSEL R61, R60, RZ, !P6 ;  /* 0x000000ff3c3d7208 */ /* 0x000fe40007000000 */
[----:B------:R-:W-:-:S03]  /*10290*/  SEL R60, RZ, 0x1, P6 ;  /* 0x00000001ff3c7807 */ /* 0x000fc60003000000 */
[----:B------:R-:W-:Y:S01]  /*102a0*/  FADD.FTZ R114, R114, R61 ;  /* 0x0000003d72727221 */ /* 0x000fe20000010000 */
[----:B------:R-:W-:Y:S02]  /*102b0*/  PRMT R61, R91, 0x5410, R111 ;  /* 0x000054105b3d7816 */ /* 0x000fe4000000006f */
[----:B------:R-:W-:Y:S01]  /*102c0*/  PRMT R91, R60, 0x7610, R91 ;  /* 0x000076103c5b7816 */ /* 0x000fe2000000005b */
[----:B------:R-:W-:Y:S01]  /*102d0*/  @P0 FADD.FTZ R96, R63, R114 ;  /* 0x000000723f600221 */ /* 0x000fe20000010000 */
[----:B------:R-:W-:Y:S02]  /*102e0*/  @!P0 MOV R96, R114 ;  /* 0x0000007200608202 */ /* 0x000fe40000000f00 */
[----:B------:R-:W-:Y:S02]  /*102f0*/  PRMT R60, R100, 0x5410, R101 ;  /* 0x00005410643c7816 */ /* 0x000fe40000000065 */
[----:B------:R-:W-:-:S04]  /*10300*/  F2FP.F16.F32.PACK_AB R63, RZ, R96 ;  /* 0x00000060ff3f723e */ /* 0x000fc800000000ff */
[----:B------:R-:W-:Y:S01]  /*10310*/  PRMT R63, R110, 0x5410, R63 ;  /* 0x000054106e3f7816 */ /* 0x000fe2000000003f */
[----:B------:R-:W-:Y:S06]  /*10320*/  BRA `(.L_x_1961) ;  /* 0x0000003000047947 */ /* 0x000fec0003800000 */
.L_x_1912:
        /* <DEDUP_REMOVED lines=15> */
.L_x_1963:
        /* <DEDUP_REMOVED lines=12> */
.L_x_1964:
        /* <DEDUP_REMOVED lines=60> */
.L_x_1962:
[----:B------:R-:W-:Y:S01]  /*108a0*/  I2FP.F32.U32 R75, R75 ;  /* 0x0000004b004b7245 */ /* 0x000fe20000201000 */
[----:B-----5:R-:W-:Y:S01]  /*108b0*/  HADD2.F32 R74, -RZ, R60.H0_H0 ;  /* 0x2000003cff4a7230 */ /* 0x020fe20000004100 */
[----:B------:R-:W-:Y:S01]  /*108c0*/  ISETP.NE.AND P2, PT, R76, 0x1, PT ;  /* 0x000000014c00780c */ /* 0x000fe20003f45270 */
[----:B------:R-:W-:Y:S02]  /*108d0*/  IMAD.MOV.U32 R77, RZ, RZ, 0x2 ;  /* 0x00000002ff4d7424 */ /* 0x000fe400078e00ff */
[----:B------:R-:W-:Y:S01]  /*108e0*/  FFMA.FTZ R75, R75, R94, 1.1641532182693481445e-10 ;  /* 0x2f0000004b4b7423 */ /* 0x000fe2000001005e */
[----:B------:R-:W-:-:S04]  /*108f0*/  FMUL.FTZ R74, R74, UR6 ;  /* 0x000000064a4a7c20 */ /* 0x000fc80008410000 */
[----:B------:R-:W-:Y:S01]  /*10900*/  FSETP.GTU.FTZ.AND P1, PT, R75, UR5, PT ;  /* 0x000000054b007c0b */ /* 0x000fe2000bf3c000 */
        /* <DEDUP_REMOVED lines=16> */
.L_x_1966:
        /* <DEDUP_REMOVED lines=12> */
.L_x_1967:
        /* <DEDUP_REMOVED lines=61> */
.L_x_1965:
        /* <DEDUP_REMOVED lines=23> */
.L_x_1969:
        /* <DEDUP_REMOVED lines=12> */
.L_x_1970:
        /* <DEDUP_REMOVED lines=61> */
.L_x_1968:
[----:B------:R-:W-:Y:S01]  /*114a0*/  I2FP.F32.U32 R75, R60 ;  /* 0x0000003c004b7245 */ /* 0x000fe20000201000 */
[----:B------:R-:W-:Y:S01]  /*114b0*/  HADD2.F32 R60, -RZ, R61.H0_H0 ;  /* 0x2000003dff3c7230 */ /* 0x000fe20000004100 */
[----:B------:R-:W-:Y:S01]  /*114c0*/  ISETP.NE.AND P2, PT, R79, 0x1, PT ;  /* 0x000000014f00780c */ /* 0x000fe20003f45270 */
[----:B------:R-:W-:Y:S02]  /*114d0*/  @P0 HADD2.F32 R78, -RZ, R57.H0_H0 ;  /* 0x20000039ff4e0230 */ /* 0x000fe40000004100 */
[----:B------:R-:W-:Y:S01]  /*114e0*/  FFMA.FTZ R75, R75, R94, 1.1641532182693481445e-10 ;  /* 0x2f0000004b4b7423 */ /* 0x000fe2000001005e */
[----:B------:R-:W-:-:S04]  /*114f0*/  FMUL.FTZ R60, R60, UR6 ;  /* 0x000000063c3c7c20 */ /* 0x000fc80008410000 */
[----:B------:R-:W-:-:S04]  /*11500*/  FSETP.GTU.FTZ.AND P1, PT, R75, UR5, PT ;  /* 0x000000054b007c0b */ /* 0x000fc8000bf3c000 */
[----:B------:R-:W-:Y:S01]  /*11510*/  FSEL R75, R60, RZ, !P1 ;  /* 0x000000ff3c4b7208 */ /* 0x000fe20004800000 */
[----:B------:R-:W-:Y:S01]  /*11520*/  IMAD.MOV.U32 R60, RZ, RZ, R0 ;  /* 0x000000ffff3c7224 */ /* 0x000fe200078e0000 */
[----:B------:R-:W-:-:S03]  /*11530*/  PLOP3.LUT P1, PT, P1, PT, PT, 0x8, 0x80 ;  /* 0x000000000080781c */ /* 0x000fc60000f2e170 */
[----:B------:R-:W-:Y:S01]  /*11540*/  @P0 FADD.FTZ R75, R78, R75 ;  /* 0x0000004b4e4b0221 */ /* 0x000fe20000010000 */
[----:B------:R-:W-:Y:S01]  /*11550*/  HFMA2 R78, -RZ, RZ, 0, 1.1920928955078125e-07 ;  /* 0x00000002ff4e7431 */ /* 0x000fe200000001ff */
[----:B------:R-:W-:-:S03]  /*11560*/  P2R R105, PR, RZ, 0x2 ;  /* 0x00000002ff697803 */ /* 0x000fc60000000000 */
        /* <DEDUP_REMOVED lines=10> */
.L_x_1972:
        /* <DEDUP_REMOVED lines=12> */
.L_x_1973:
        /* <DEDUP_REMOVED lines=61> */
.L_x_1971:
[----:B------:R-:W-:Y:S01]  /*11aa0*/  I2FP.F32.U32 R77, R60 ;  /* 0x0000003c004d7245 */ /* 0x000fe20000201000 */
[----:B------:R-:W-:Y:S01]  /*11ab0*/  HADD2.F32 R61, -RZ, R61.H1_H1 ;  /* 0x3000003dff3d7230 */ /* 0x000fe20000004100 */
[----:B------:R-:W-:Y:S01]  /*11ac0*/  ISETP.NE.AND P2, PT, R78, 0x1, PT ;  /* 0x000000014e00780c */ /* 0x000fe20003f45270 */
[----:B------:R-:W-:Y:S02]  /*11ad0*/  @P0 HADD2.F32 R60, -RZ, R57.H1_H1 ;  /* 0x30000039ff3c0230 */ /* 0x000fe40000004100 */
[----:B------:R-:W-:Y:S01]  /*11ae0*/  FFMA.FTZ R77, R77, R94, 1.1641532182693481445e-10 ;  /* 0x2f0000004d4d7423 */ /* 0x000fe2000001005e */
[----:B------:R-:W-:Y:S01]  /*11af0*/  FMUL.FTZ R61, R61, UR6 ;  /* 0x000000063d3d7c20 */ /* 0x000fe20008410000 */
[----:B------:R-:W-:-:S03]  /*11b00*/  IMAD.MOV.U32 R79, RZ, RZ, 0x2 ;  /* 0x00000002ff4f7424 */ /* 0x000fc600078e00ff */
[----:B------:R-:W-:-:S04]  /*11b10*/  FSETP.GTU.FTZ.AND P1, PT, R77, UR5, PT ;  /* 0x000000054d007c0b */ /* 0x000fc8000bf3c000 */
        /* <DEDUP_REMOVED lines=14> */
.L_x_1975:
        /* <DEDUP_REMOVED lines=12> */
.L_x_1976:
        /* <DEDUP_REMOVED lines=61> */
.L_x_1974:
[----:B------:R-:W-:Y:S01]  /*12090*/  I2FP.F32.U32 R61, R61 ;  /* 0x0000003d003d7245 */ /* 0x000fe20000201000 */
[----:B------:R-:W-:Y:S01]  /*120a0*/  HADD2.F32 R60, -RZ, R62.H0_H0 ;  /* 0x2000003eff3c7230 */ /* 0x000fe20000004100 */
[----:B------:R-:W-:Y:S01]  /*120b0*/  ISETP.NE.AND P3, PT, R79, 0x1, PT ;  /* 0x000000014f00780c */ /* 0x000fe20003f65270 */
[----:B------:R-:W-:Y:S02]  /*120c0*/  HFMA2 R92, -RZ, RZ, 0, 1.1920928955078125e-07 ;  /* 0x00000002ff5c7431 */ /* 0x000fe400000001ff */
[----:B------:R-:W-:Y:S01]  /*120d0*/  FFMA.FTZ R61, R61, R94, 1.1641532182693481445e-10 ;  /* 0x2f0000003d3d7423 */ /* 0x000fe2000001005e */
[----:B------:R-:W-:-:S04]  /*120e0*/  FMUL.FTZ R60, R60, UR6 ;  /* 0x000000063c3c7c20 */ /* 0x000fc80008410000 */
[----:B------:R-:W-:Y:S01]  /*120f0*/  FSETP.GTU.FTZ.AND P2, PT, R61, UR5, PT ;  /* 0x000000053d007c0b */ /* 0x000fe2000bf5c000 */
[----:B------:R-:W-:-:S03]  /*12100*/  @P0 HADD2.F32 R61, -RZ, R58.H0_H0 ;  /* 0x2000003aff3d0230 */ /* 0x000fc60000004100 */
        /* <DEDUP_REMOVED lines=14> */
.L_x_1978:
        /* <DEDUP_REMOVED lines=12> */
.L_x_1979:
        /* <DEDUP_REMOVED lines=58> */
[----:B------:R-:W-:Y:S01]  /*12650*/  HFMA2 R92, -RZ, RZ, 0, 0 ;  /* 0x00000000ff5c7431 */ /* 0x000fe200000001ff */
[----:B------:R-:W-:Y:S01]  /*12660*/  MOV R61, R102 ;  /* 0x00000066003d7202 */ /* 0x000fe20000000f00 */
[----:B------:R-:W-:-:S07]  /*12670*/  IMAD.MOV.U32 R102, RZ, RZ, R60 ;  /* 0x000000ffff667224 */ /* 0x000fce00078e003c */
.L_x_1977:
        /* <DEDUP_REMOVED lines=22> */
.L_x_1981:
        /* <DEDUP_REMOVED lines=12> */
.L_x_1982:
        /* <DEDUP_REMOVED lines=61> */
.L_x_1980:
[----:B------:R-:W-:Y:S01]  /*12c70*/  I2FP.F32.U32 R61, R61 ;  /* 0x0000003d003d7245 */ /* 0x000fe20000201000 */
[----:B------:R-:W-:Y:S01]  /*12c80*/  HADD2.F32 R60, -RZ, R63.H0_H0 ;  /* 0x2000003fff3c7230 */ /* 0x000fe20000004100 */
[----:B------:R-:W-:Y:S01]  /*12c90*/  ISETP.NE.AND P5, PT, R96, 0x1, PT ;  /* 0x000000016000780c */ /* 0x000fe20003fa5270 */
[----:B------:R-:W-:Y:S02]  /*12ca0*/  @P0 HADD2.F32 R92, -RZ, R59.H0_H0 ;  /* 0x2000003bff5c0230 */ /* 0x000fe40000004100 */
[----:B------:R-:W-:Y:S02]  /*12cb0*/  HFMA2 R93, -RZ, RZ, 0, 1.1920928955078125e-07 ;  /* 0x00000002ff5d7431 */ /* 0x000fe400000001ff */
[----:B------:R-:W-:Y:S01]  /*12cc0*/  FFMA.FTZ R61, R61, R94, 1.1641532182693481445e-10 ;  /* 0x2f0000003d3d7423 */ /* 0x000fe2000001005e */
[----:B------:R-:W-:-:S04]  /*12cd0*/  FMUL.FTZ R60, R60, UR6 ;  /* 0x000000063c3c7c20 */ /* 0x000fc80008410000 */
[----:B------:R-:W-:Y:S01]  /*12ce0*/  FSETP.GTU.FTZ.AND P4, PT, R61, UR5, PT ;  /* 0x000000053d007c0b */ /* 0x000fe2000bf9c000 */
        /* <DEDUP_REMOVED lines=14> */
.L_x_1984:
        /* <DEDUP_REMOVED lines=12> */
.L_x_1985:
        /* <DEDUP_REMOVED lines=61> */
.L_x_1983:
[----:B------:R-:W-:Y:S01]  /*13260*/  I2FP.F32.U32 R61, R61 ;  /* 0x0000003d003d7245 */ /* 0x000fe20000201000 */
[----:B------:R-:W-:Y:S01]  /*13270*/  HADD2.F32 R63, -RZ, R63.H1_H1 ;  /* 0x3000003fff3f7230 */ /* 0x000fe20000004100 */
[----:B------:R-:W-:Y:S01]  /*13280*/  PRMT R62, R115, 0x5410, R62 ;  /* 0x00005410733e7816 */ /* 0x000fe2000000003e */
[----:B------:R-:W-:Y:S01]  /*13290*/  @P0 HADD2.F32 R97, -RZ, R59.H1_H1 ;  /* 0x3000003bff610230 */ /* 0x000fe20000004100 */
[----:B------:R-:W-:Y:S01]  /*132a0*/  PRMT R60, R110, 0x5410, R111 ;  /* 0x000054106e3c7816 */ /* 0x000fe2000000006f */
[----:B------:R-:W-:Y:S01]  /*132b0*/  FFMA.FTZ R61, R61, R94, 1.1641532182693481445e-10 ;  /* 0x2f0000003d3d7423 */ /* 0x000fe2000001005e */
[----:B------:R-:W-:-:S04]  /*132c0*/  FMUL.FTZ R63, R63, UR6 ;  /* 0x000000063f3f7c20 */ /* 0x000fc80008410000 */
[----:B------:R-:W-:Y:S02]  /*132d0*/  FSETP.GTU.FTZ.AND P5, PT, R61, UR5, PT ;  /* 0x000000053d007c0b */ /* 0x000fe4000bfbc000 */
[----:B------:R-:W-:Y:S02]  /*132e0*/  PRMT R61, R112, 0x5410, R114 ;  /* 0x00005410703d7816 */ /* 0x000fe40000000072 */
[----:B------:R-:W-:Y:S02]  /*132f0*/  FSEL R96, R63, RZ, !P5 ;  /* 0x000000ff3f607208 */ /* 0x000fe40006800000 */
[----:B------:R-:W-:-:S03]  /*13300*/  PLOP3.LUT P5, PT, P5, PT, PT, 0x8, 0x80 ;  /* 0x000000000080781c */ /* 0x000fc60002fae170 */
[----:B------:R-:W-:-:S05]  /*13310*/  @P0 FADD.FTZ R96, R97, R96 ;  /* 0x0000006061600221 */ /* 0x000fca0000010000 */
[----:B------:R-:W-:-:S04]  /*13320*/  F2FP.F16.F32.PACK_AB R63, RZ, R96 ;  /* 0x00000060ff3f723e */ /* 0x000fc800000000ff */
[----:B------:R-:W-:-:S07]  /*13330*/  PRMT R63, R113, 0x5410, R63 ;  /* 0x00005410713f7816 */ /* 0x000fce000000003f */
.L_x_1961:
[----:B------:R-:W-:Y:S01]  /*13340*/  SEL R97, RZ, 0x1000000, !P5 ;  /* 0x01000000ff617807 */ /* 0x000fe20006800000 */
[----:B------:R-:W-:Y:S01]  /*13350*/  IMAD.WIDE.U32 R100, R65, 0x10, R108 ;  /* 0x0000001041647825 */ /* 0x000fe200078e006c */
[----:B------:R-:W-:Y:S01]  /*13360*/  SEL R92, RZ, 0x10000, !P4 ;  /* 0x00010000ff5c7807 */ /* 0x000fe20006000000 */
[----:B------:R-:W0:Y:S01]  /*13370*/  @UP0 LDCU.64 UR22, c[0x0][0x398] ;  /* 0x00007300ff1607ac */ /* 0x000e220008000a00 */
[----:B------:R-:W-:Y:S02]  /*13380*/  SEL R111, RZ, 0x100, !P3 ;  /* 0x00000100ff6f7807 */ /* 0x000fe40005800000 */
[----:B------:R-:W-:Y:S01]  /*13390*/  ISETP.NE.AND P5, PT, R104, RZ, PT ;  /* 0x000000ff6800720c */ /* 0x000fe20003fa5270 */
[----:B------:R1:W-:Y:S01]  /*133a0*/  STG.E.128 desc[UR12][R100.64], R60 ;  /* 0x0000003c64007986 */ /* 0x0003e2000c101d0c */
[----:B------:R-:W-:Y:S02]  /*133b0*/  ISETP.NE.AND P4, PT, R105, RZ, PT ;  /* 0x000000ff6900720c */ /* 0x000fe40003f85270 */
[----:B------:R-:W-:Y:S01]  /*133c0*/  ISETP.NE.AND P6, PT, R103, RZ, PT ;  /* 0x000000ff6700720c */ /* 0x000fe20003fc5270 */
[----:B------:R-:W2:Y:S01]  /*133d0*/  @P0 LDC.64 R104, c[0x0][0x3a0] ;  /* 0x0000e800ff680b82 */ /* 0x000ea20000000a00 */
[----:B------:R-:W-:-:S02]  /*133e0*/  LOP3.LUT R111, R111, R97, R92, 0xfe, !PT ;  /* 0x000000616f6f7212 */ /* 0x000fc400078efe5c */
[----:B------:R-:W-:Y:S02]  /*133f0*/  SEL R103, RZ, 0x1000000, !P1 ;  /* 0x01000000ff677807 */ /* 0x000fe40004800000 */
[----:B------:R-:W-:Y:S02]  /*13400*/  SEL R97, RZ, 0x10000, !P4 ;  /* 0x00010000ff617807 */ /* 0x000fe40006000000 */
[----:B------:R-:W-:Y:S02]  /*13410*/  SEL R92, RZ, 0x100, !P5 ;  /* 0x00000100ff5c7807 */ /* 0x000fe40006800000 */
[----:B------:R-:W-:Y:S02]  /*13420*/  SEL R110, RZ, 0x1, !P2 ;  /* 0x00000001ff6e7807 */ /* 0x000fe40005000000 */
[----:B------:R-:W-:Y:S01]  /*13430*/  LOP3.LUT R92, R92, R103, R97, 0xfe, !PT ;  /* 0x000000675c5c7212 */ /* 0x000fe200078efe61 */
[----:B------:R-:W-:Y:S01]  /*13440*/  VIADD R97, R64, 0x200 ;  /* 0x0000020040617836 */ /* 0x000fe20000000000 */
[----:B------:R-:W-:Y:S01]  /*13450*/  SEL R103, RZ, 0x1, !P6 ;  /* 0x00000001ff677807 */ /* 0x000fe20007000000 */
[----:B-1----:R-:W-:Y:S01]  /*13460*/  IMAD.WIDE.U32 R62, R65, 0x8, R106 ;  /* 0x00000008413e7825 */ /* 0x002fe200078e006a */
[----:B------:R-:W-:-:S02]  /*13470*/  LOP3.LUT R61, R111, R110, RZ, 0xfc, !PT ;  /* 0x0000006e6f3d7212 */ /* 0x000fc400078efcff */
[----:B------:R-:W-:Y:S01]  /*13480*/  LOP3.LUT R60, R92, R103, RZ, 0xfc, !PT ;  /* 0x000000675c3c7212 */ /* 0x000fe200078efcff */
[C---:B------:R-:W-:Y:S01]  /*13490*/  IMAD.WIDE.U32 R112, R97.reuse, 0x10, R98 ;  /* 0x0000001061707825 */ /* 0x040fe200078e0062 */
[----:B------:R-:W-:Y:S02]  /*134a0*/  PLOP3.LUT P3, PT, PT, PT, UP0, 0x80, 0x8 ;  /* 0x000000000008781c */ /* 0x000fe40003f6f008 */
[----:B------:R-:W-:Y:S01]  /*134b0*/  MOV R110, 0x10 ;  /* 0x00000010006e7802 */ /* 0x000fe20000000f00 */
[----:B------:R1:W-:Y:S01]  /*134c0*/  STG.E.64 desc[UR12][R62.64], R60 ;  /* 0x0000003c3e007986 */ /* 0x0003e2000c101b0c */
[----:B------:R-:W-:Y:S01]  /*134d0*/  PLOP3.LUT P1, PT, PT, PT, UP0, 0x80, 0x8 ;  /* 0x000000000008781c */ /* 0x000fe20003f2f008 */
[----:B--2---:R-:W-:-:S08]  /*134e0*/  @P0 IMAD.WIDE.U32 R104, R97, 0x10, R104 ;  /* 0x0000001061680825 */ /* 0x004fd000078e0068 */
[----:B0-----:R-:W-:Y:S01]  /*134f0*/  @P3 IMAD.WIDE.U32 R110, R97, R110, UR22 ;  /* 0x00000016616e3e25 */ /* 0x001fe2000f8e006e */
[----:B-1----:R-:W-:Y:S06]  /*13500*/  BRA.U !UP0, `(.L_x_1986) ;  /* 0x0000000108507547 */ /* 0x002fec000b800000 */
[----:B------:R-:W-:Y:S01]  /*13510*/  IMAD.U32 R63, R90, 0x10000, RZ ;  /* 0x000100005a3f7824 */ /* 0x000fe200078e00ff */
        /* <DEDUP_REMOVED lines=19> */
.L_x_1986:
[----:B------:R1:W5:Y:S04]  /*13650*/  @P1 LDG.E.128 R52, desc[UR12][R110.64] ;  /* 0x0000000c6e341981 */ /* 0x000368000c1e1d00 */
[----:B------:R1:W5:Y:S04]  /*13660*/  @P0 LDG.E.128 R56, desc[UR12][R104.64] ;  /* 0x0000000c68380981 */ /* 0x000368000c1e1d00 */
[----:B0-----:R1:W5:Y:S01]  /*13670*/  LDG.E.128 R60, desc[UR12][R112.64] ;  /* 0x0000000c703c7981 */ /* 0x001362000c1e1d00 */
[----:B------:R-:W-:Y:S05]  /*13680*/  BRA.U !UP0, `(.L_x_1987) ;  /* 0x0000005d08d47547 */ /* 0x000fea000b800000 */
[----:B------:R-:W-:Y:S01]  /*13690*/  ISETP.NE.AND P1, PT, R93, 0x1, PT ;  /* 0x000000015d00780c */ /* 0x000fe20003f25270 */
[----:B------:R-:W-:Y:S02]  /*136a0*/  HFMA2 R86, -RZ, RZ, 0, 1.1920928955078125e-07 ;  /* 0x00000002ff567431 */ /* 0x000fe400000001ff */
[----:B------:R-:W-:Y:S01]  /*136b0*/  IMAD.MOV.U32 R84, RZ, RZ, R0 ;  /* 0x000000ffff547224 */ /* 0x000fe200078e0000 */
[----:B------:R-:W-:-:S09]  /*136c0*/  MOV R92, R102 ;  /* 0x00000066005c7202 */ /* 0x000fd20000000f00 */
        /* <DEDUP_REMOVED lines=11> */
.L_x_1989:
        /* <DEDUP_REMOVED lines=12> */
.L_x_1990:
        /* <DEDUP_REMOVED lines=59> */
[----:B------:R-:W-:-:S07]  /*13bf0*/  IMAD.MOV.U32 R84, RZ, RZ, R102 ;  /* 0x000000ffff547224 */ /* 0x000fce00078e0066 */
.L_x_1988:
        /* <DEDUP_REMOVED lines=20> */
.L_x_1992:
        /* <DEDUP_REMOVED lines=12> */
.L_x_1993:
        /* <DEDUP_REMOVED lines=61> */
.L_x_1991:
        /* <DEDUP_REMOVED lines=9> */
[----:B------:R-:W-:-:S05]  /*14260*/  FSEL R84, R84, RZ, !P1 ;  /* 0x000000ff54547208 */ /* 0x000fca0004800000 */
[----:B------:R-:W-:Y:S01]  /*14270*/  FADD.FTZ R93, R93, R84 ;  /* 0x000000545d5d7221 */ /* 0x000fe20000010000 */
[----:B------:R-:W-:-:S03]  /*14280*/  SEL R84, RZ, 0x1, P1 ;  /* 0x00000001ff547807 */ /* 0x000fc60000800000 */
[----:B------:R-:W-:Y:S01]  /*14290*/  @P0 FADD.FTZ R98, R98, R93 ;  /* 0x0000005d62620221 */ /* 0x000fe20000010000 */
[----:B------:R-:W-:-:S04]  /*142a0*/  @!P0 MOV R98, R93 ;  /* 0x0000005d00628202 */ /* 0x000fc80000000f00 */
        /* <DEDUP_REMOVED lines=10> */
.L_x_1995:
        /* <DEDUP_REMOVED lines=12> */
.L_x_1996:
        /* <DEDUP_REMOVED lines=58> */
[----:B------:R-:W-:Y:S01]  /*147b0*/  MOV R92, R86 ;  /* 0x00000056005c7202 */ /* 0x000fe20000000f00 */
[----:B------:R-:W-:Y:S01]  /*147c0*/  IMAD.MOV.U32 R86, RZ, RZ, RZ ;  /* 0x000000ffff567224 */ /* 0x000fe200078e00ff */
[----:B------:R-:W-:-:S07]  /*147d0*/  LOP3.LUT R3, R88, UR8, R87, 0x96, !PT ;  /* 0x0000000858037c12 */ /* 0x000fce000f8e9657 */
.L_x_1994:
        /* <DEDUP_REMOVED lines=20> */
.L_x_1998:
        /* <DEDUP_REMOVED lines=12> */
.L_x_1999:
        /* <DEDUP_REMOVED lines=61> */
.L_x_1997:
        /* <DEDUP_REMOVED lines=8> */
[----:B------:R-:W-:-:S03]  /*14e30*/  MOV R86, 0x2 ;  /* 0x0000000200567802 */ /* 0x000fc60000000f00 */
[----:B------:R-:W-:Y:S01]  /*14e40*/  FADD.FTZ R60, R60, R85 ;  /* 0x000000553c3c7221 */ /* 0x000fe20000010000 */
[----:B------:R-:W-:-:S03]  /*14e50*/  SEL R85, RZ, 0x1, P1 ;  /* 0x00000001ff557807 */ /* 0x000fc60000800000 */
        /* <DEDUP_REMOVED lines=13> */
.L_x_2001:
        /* <DEDUP_REMOVED lines=12> */
.L_x_2002:
        /* <DEDUP_REMOVED lines=57> */
[----:B------:R-:W-:Y:S02]  /*15380*/  IMAD.MOV.U32 R92, RZ, RZ, R86 ;  /* 0x000000ffff5c7224 */ /* 0x000fe400078e0056 */
[----:B------:R-:W-:Y:S02]  /*15390*/  HFMA2 R86, -RZ, RZ, 0, 0 ;  /* 0x00000000ff567431 */ /* 0x000fe400000001ff */
[----:B------:R-:W-:Y:S01]  /*153a0*/  IMAD.MOV.U32 R0, RZ, RZ, R90 ;  /* 0x000000ffff007224 */ /* 0x000fe200078e005a */
[----:B------:R-:W-:-:S07]  /*153b0*/  LOP3.LUT R3, R88, UR8, R87, 0x96, !PT ;  /* 0x0000000858037c12 */ /* 0x000fce000f8e9657 */
.L_x_2000:
[----:B------:R-:W-:Y:S01]  /*153c0*/  I2FP.F32.U32 R87, R60 ;  /* 0x0000003c00577245 */ /* 0x000fe20000201000 */
[----:B------:R-:W-:Y:S01]  /*153d0*/  HADD2.F32 R60, -RZ, R61.H0_H0 ;  /* 0x2000003dff3c7230 */ /* 0x000fe20000004100 */
        /* <DEDUP_REMOVED lines=18> */
.L_x_2004:
        /* <DEDUP_REMOVED lines=12> */
.L_x_2005:
        /* <DEDUP_REMOVED lines=59> */
[----:B------:R-:W-:Y:S01]  /*15970*/  MOV R92, R86 ;  /* 0x00000056005c7202 */ /* 0x000fe20000000f00 */
[----:B------:R-:W-:-:S07]  /*15980*/  IMAD.MOV.U32 R88, RZ, RZ, RZ ;  /* 0x000000ffff587224 */ /* 0x000fce00078e00ff */
.L_x_2003:
        /* <DEDUP_REMOVED lines=10> */
[----:B------:R-:W-:-:S04]  /*15a30*/  FADD.FTZ R60, R60, R87 ;  /* 0x000000573c3c7221 */ /* 0x000fc80000010000 */
[----:B------:R-:W-:Y:S01]  /*15a40*/  @P0 FADD.FTZ R99, R99, R60 ;  /* 0x0000003c63630221 */ /* 0x000fe20000010000 */
[----:B------:R-:W-:Y:S02]  /*15a50*/  @!P0 MOV R99, R60 ;  /* 0x0000003c00638202 */ /* 0x000fe40000000f00 */
[----:B------:R-:W-:Y:S02]  /*15a60*/  MOV R60, R0 ;  /* 0x00000000003c7202 */ /* 0x000fe40000000f00 */
        /* <DEDUP_REMOVED lines=10> */
.L_x_2007:
[----:B------:R-:W-:-:S04]  /*15b10*/  VIADD R83, R83, 0x1 ;  /* 0x0000000153537836 */ /* 0x000fc80000000000 */
[C---:B-1----:R-:W-:Y:S01]  /*15b20*/  IMAD.WIDE.U32 R110, R83.reuse, -0x2daee0ad, RZ ;  /* 0xd2511f53536e7825 */ /* 0x042fe200078e00ff */
        /* <DEDUP_REMOVED lines=10> */
.L_x_2008:
        /* <DEDUP_REMOVED lines=59> */
[----:B------:R-:W-:Y:S01]  /*15f80*/  IMAD.MOV.U32 R89, RZ, RZ, RZ ;  /* 0x000000ffff597224 */ /* 0x000fe200078e00ff */
[----:B------:R-:W-:-:S07]  /*15f90*/  MOV R92, R88 ;  /* 0x00000058005c7202 */ /* 0x000fce0000000f00 */
.L_x_2006:
[----:B------:R-:W-:Y:S01]  /*15fa0*/  ISETP.NE.AND P3, PT, R89, 0x1, PT ;  /* 0x000000015900780c */ /* 0x000fe20003f65270 */
[----:B------:R-:W-:Y:S01]  /*15fb0*/  HADD2.F32 R61, -RZ, R61.H1_H1 ;  /* 0x3000003dff3d7230 */ /* 0x000fe20000004100 */
[----:B------:R-:W-:Y:S01]  /*15fc0*/  I2FP.F32.U32 R87, R60 ;  /* 0x0000003c00577245 */ /* 0x000fe20000201000 */
[----:B------:R-:W-:Y:S02]  /*15fd0*/  HFMA2 R90, -RZ, RZ, 0, 1.1920928955078125e-07 ;  /* 0x00000002ff5a7431 */ /* 0x000fe400000001ff */
[----:B------:R-:W-:Y:S02]  /*15fe0*/  IMAD.MOV.U32 R88, RZ, RZ, R0 ;  /* 0x000000ffff587224 */ /* 0x000fe400078e0000 */
        /* <DEDUP_REMOVED lines=14> */
.L_x_2010:
[----:B------:R-:W-:-:S04]  /*160d0*/  IADD3 R83, PT, PT, R83, 0x1, RZ ;  /* 0x0000000153537810 */ /* 0x000fc80007ffe0ff */
[C---:B------:R-:W-:Y:S01]  /*160e0*/  ISETP.NE.AND P2, PT, R83.reuse, RZ, PT ;  /* 0x000000ff5300720c */ /* 0x040fe20003f45270 */
[----:B-1----:R-:W-:-:S12]  /*160f0*/  IMAD.WIDE.U32 R104, R83, -0x2daee0ad, RZ ;  /* 0xd2511f5353687825 */ /* 0x002fd800078e00ff */
        /* <DEDUP_REMOVED lines=9> */
.L_x_2011:
        /* <DEDUP_REMOVED lines=61> */
.L_x_2009:
[----:B------:R-:W-:Y:S01]  /*16560*/  I2FP.F32.U32 R61, R88 ;  /* 0x00000058003d7245 */ /* 0x000fe20000201000 */
[----:B------:R-:W-:Y:S01]  /*16570*/  HADD2.F32 R60, -RZ, R53.H1_H1 ;  /* 0x30000035ff3c7230 */ /* 0x000fe20000004100 */
[----:B------:R-:W-:Y:S01]  /*16580*/  ISETP.NE.AND P3, PT, R90, 0x1, PT ;  /* 0x000000015a00780c */ /* 0x000fe20003f65270 */
[----:B------:R-:W-:Y:S01]  /*16590*/  @P0 HADD2.F32 R102, -RZ, R57.H1_H1 ;  /* 0x30000039ff660230 */ /* 0x000fe20000004100 */
[----:B------:R-:W-:Y:S01]  /*165a0*/  MOV R88, 0x2 ;  /* 0x0000000200587802 */ /* 0x000fe20000000f00 */
[----:B------:R-:W-:Y:S01]  /*165b0*/  FFMA.FTZ R61, R61, R94, 1.1641532182693481445e-10 ;  /* 0x2f0000003d3d7423 */ /* 0x000fe2000001005e */
[----:B------:R-:W-:-:S04]  /*165c0*/  FMUL.FTZ R60, R60, UR6 ;  /* 0x000000063c3c7c20 */ /* 0x000fc80008410000 */
[----:B------:R-:W-:Y:S01]  /*165d0*/  FSETP.GTU.FTZ.AND P2, PT, R61, UR5, PT ;  /* 0x000000053d007c0b */ /* 0x000fe2000bf5c000 */
[----:B------:R-:W-:-:S03]  /*165e0*/  IMAD.MOV.U32 R61, RZ, RZ, R0 ;  /* 0x000000ffff3d7224 */ /* 0x000fc600078e0000 */
        /* <DEDUP_REMOVED lines=15> */
.L_x_2013:
        /* <DEDUP_REMOVED lines=12> */
.L_x_2014:
        /* <DEDUP_REMOVED lines=61> */
.L_x_2012:
        /* <DEDUP_REMOVED lines=19> */
.L_x_2016:
[----:B------:R-:W-:-:S04]  /*16ca0*/  VIADD R83, R83, 0x1 ;  /* 0x0000000153537836 */ /* 0x000fc80000000000 */
[C---:B-1----:R-:W-:Y:S01]  /*16cb0*/  IMAD.WIDE.U32 R110, R83.reuse, -0x2daee0ad, RZ ;  /* 0xd2511f53536e7825 */ /* 0x042fe200078e00ff */
        /* <DEDUP_REMOVED lines=10> */
.L_x_2017:
        /* <DEDUP_REMOVED lines=61> */
.L_x_2015:
        /* <DEDUP_REMOVED lines=24> */
.L_x_2019:
        /* <DEDUP_REMOVED lines=12> */
.L_x_2020:
        /* <DEDUP_REMOVED lines=61> */
.L_x_2018:
        /* <DEDUP_REMOVED lines=19> */
.L_x_2022:
        /* <DEDUP_REMOVED lines=12> */
.L_x_2023:
        /* <DEDUP_REMOVED lines=61> */
.L_x_2021:
        /* <DEDUP_REMOVED lines=12> */
[--C-:B-1----:R-:W-:Y:S01]  /*17dc0*/  @P0 FADD.FTZ R104, R93, R62.reuse ;  /* 0x0000003e5d680221 */ /* 0x102fe20000010000 */
        /* <DEDUP_REMOVED lines=11> */
.L_x_2025:
        /* <DEDUP_REMOVED lines=12> */
.L_x_2026:
        /* <DEDUP_REMOVED lines=61> */
.L_x_2024:
        /* <DEDUP_REMOVED lines=19> */
.L_x_2028:
        /* <DEDUP_REMOVED lines=12> */
.L_x_2029:
        /* <DEDUP_REMOVED lines=15> */
[----:B------:R-:W-:Y:S02]  /*185f0*/  UIADD3 UR8, UPT, UPT, UR11, 0x32370b8f, URZ ;  /* 0x32370b8f0b087890 */ /* 0x000fe4000fffe0ff */
[----:B------:R-:W-:Y:S01]  /*18600*/  IMAD.MOV.U32 R93, RZ, RZ, RZ ;  /* 0x000000ffff5d7224 */ /* 0x000fe200078e00ff */
        /* <DEDUP_REMOVED lines=44> */
.L_x_2027:
        /* <DEDUP_REMOVED lines=24> */
.L_x_2031:
        /* <DEDUP_REMOVED lines=12> */
.L_x_2032:
        /* <DEDUP_REMOVED lines=61> */
.L_x_2030:
[----:B------:R-:W-:Y:S01]  /*18ee0*/  I2FP.F32.U32 R61, R61 ;  /* 0x0000003d003d7245 */ /* 0x000fe20000201000 */
[----:B------:R-:W-:Y:S01]  /*18ef0*/  HADD2.F32 R63, -RZ, R63.H1_H1 ;  /* 0x3000003fff3f7230 */ /* 0x000fe20000004100 */
        /* <DEDUP_REMOVED lines=17> */
.L_x_2034:
[----:B------:R-:W-:-:S04]  /*19010*/  IADD3 R83, PT, PT, R83, 0x1, RZ ;  /* 0x0000000153537810 */ /* 0x000fc80007ffe0ff */
[C---:B------:R-:W-:Y:S01]  /*19020*/  ISETP.NE.AND P6, PT, R83.reuse, RZ, PT ;  /* 0x000000ff5300720c */ /* 0x040fe20003fc5270 */
[----:B------:R-:W-:-:S12]  /*19030*/  IMAD.WIDE.U32 R112, R83, -0x2daee0ad, RZ ;  /* 0xd2511f5353707825 */ /* 0x000fd800078e00ff */
[----:B------:R-:W-:Y:S05]  /*19040*/  @P6 BRA `(.L_x_2035) ;  /* 0x0000000000286947 */ /* 0x000fea0003800000 */
[----:B------:R-:W-:Y:S01]  /*19050*/  VIADD R82, R82, 0x1 ;  /* 0x0000000152527836 */ /* 0x000fe20000000000 */
[----:B------:R-:W-:-:S04]  /*19060*/  P2R R0, PR, RZ, 0x1 ;  /* 0x00000001ff007803 */ /* 0x000fc80000000000 */
[----:B------:R-:W-:-:S13]  /*19070*/  ISETP.NE.AND P6, PT, R82, RZ, PT ;  /* 0x000000ff5200720c */ /* 0x000fda0003fc5270 */
[----:B------:R-:W-:Y:S01]  /*19080*/  @!P6 IADD3 R5, PT, PT, R5, 0x1, RZ ;  /* 0x000000010505e810 */ /* 0x000fe20007ffe0ff */
[----:B------:R-:W-:Y:S02]  /*19090*/  @!P6 VIADD R3, R2, 0x1 ;  /* 0x000000010203e836 */ /* 0x000fe40000000000 */
[----:B------:R-:W-:Y:S01]  /*190a0*/  @!P6 IMAD.MOV.U32 R82, RZ, RZ, RZ ;  /* 0x000000ffff52e224 */ /* 0x000fe200078e00ff */
[----:B------:R-:W-:-:S13]  /*190b0*/  ISETP.NE.AND P0, PT, R5, RZ, !P6 ;  /* 0x000000ff0500720c */ /* 0x000fda0007705270 */
[----:B------:R-:W-:Y:S02]  /*190c0*/  @P0 IADD3 R3, PT, PT, R2, RZ, RZ ;  /* 0x000000ff02030210 */ /* 0x000fe40007ffe0ff */
[----:B------:R-:W-:Y:S02]  /*190d0*/  ISETP.NE.AND P0, PT, R0, RZ, PT ;  /* 0x000000ff0000720c */ /* 0x000fe40003f05270 */
[----:B------:R-:W-:-:S11]  /*190e0*/  @!P6 MOV R2, R3 ;  /* 0x000000030002e202 */ /* 0x000fd60000000f00 */
.L_x_2035:
        /* <DEDUP_REMOVED lines=61> */
.L_x_2033:
[----:B------:R-:W-:Y:S01]  /*194c0*/  I2FP.F32.U32 R61, R62 ;  /* 0x0000003e003d7245 */ /* 0x000fe20000201000 */
[----:B------:R-:W-:Y:S01]  /*194d0*/  HADD2.F32 R60, -RZ, R55.H1_H1 ;  /* 0x30000037ff3c7230 */ /* 0x000fe20000004100 */
[----:B------:R-:W-:-:S03]  /*194e0*/  PRMT R62, R121, 0x5410, R122 ;  /* 0x00005410793e7816 */ /* 0x000fc6000000007a */
[----:B------:R-:W-:Y:S01]  /*194f0*/  FFMA.FTZ R61, R61, R94, 1.1641532182693481445e-10 ;  /* 0x2f0000003d3d7423 */ /* 0x000fe2000001005e */
[----:B------:R-:W-:-:S04]  /*19500*/  FMUL.FTZ R60, R60, UR6 ;  /* 0x000000063c3c7c20 */ /* 0x000fc80008410000 */
[----:B------:R-:W-:Y:S01]  /*19510*/  FSETP.GTU.FTZ.AND P6, PT, R61, UR5, PT ;  /* 0x000000053d007c0b */ /* 0x000fe2000bfdc000 */
[----:B------:R-:W-:-:S03]  /*19520*/  @P0 HADD2.F32 R61, -RZ, R59.H1_H1 ;  /* 0x3000003bff3d0230 */ /* 0x000fc60000004100 */
[----:B------:R-:W-:-:S05]  /*19530*/  FSEL R60, R60, RZ, !P6 ;  /* 0x000000ff3c3c7208 */ /* 0x000fca0007000000 */
[----:B------:R-:W-:-:S04]  /*19540*/  FADD.FTZ R60, R105, R60 ;  /* 0x0000003c693c7221 */ /* 0x000fc80000010000 */
[--C-:B------:R-:W-:Y:S01]  /*19550*/  @P0 FADD.FTZ R105, R61, R60.reuse ;  /* 0x0000003c3d690221 */ /* 0x100fe20000010000 */
[----:B------:R-:W-:Y:S01]  /*19560*/  @!P0 IMAD.MOV.U32 R105, RZ, RZ, R60 ;  /* 0x000000ffff698224 */ /* 0x000fe200078e003c */
[----:B------:R-:W-:Y:S02]  /*19570*/  SEL R60, RZ, 0x1, P6 ;  /* 0x00000001ff3c7807 */ /* 0x000fe40003000000 */
[----:B------:R-:W-:Y:S02]  /*19580*/  PRMT R61, R91, 0x5410, R120 ;  /* 0x000054105b3d7816 */ /* 0x000fe40000000078 */
[----:B------:R-:W-:Y:S02]  /*19590*/  F2FP.F16.F32.PACK_AB R63, RZ, R105 ;  /* 0x00000069ff3f723e */ /* 0x000fe400000000ff */
[----:B------:R-:W-:Y:S02]  /*195a0*/  PRMT R91, R60, 0x7610, R91 ;  /* 0x000076103c5b7816 */ /* 0x000fe4000000005b */
[----:B------:R-:W-:-:S02]  /*195b0*/  PRMT R60, R114, 0x5410, R115 ;  /* 0x00005410723c7816 */ /* 0x000fc40000000073 */
[----:B------:R-:W-:Y:S01]  /*195c0*/  PRMT R63, R119, 0x5410, R63 ;  /* 0x00005410773f7816 */ /* 0x000fe2000000003f */
[----:B------:R-:W-:Y:S06]  /*195d0*/  BRA `(.L_x_2036) ;  /* 0x0000003000047947 */ /* 0x000fec0003800000 */
.L_x_1987:
[----:B------:R-:W-:Y:S01]  /*195e0*/  ISETP.NE.AND P1, PT, R93, 0x1, PT ;  /* 0x000000015d00780c */ /* 0x000fe20003f25270 */
[----:B------:R-:W-:Y:S01]  /*195f0*/  IMAD.MOV.U32 R98, RZ, RZ, R0 ;  /* 0x000000ffff627224 */ /* 0x000fe200078e0000 */
[----:B------:R-:W-:Y:S02]  /*19600*/  MOV R99, 0x2 ;  /* 0x0000000200637802 */ /* 0x000fe40000000f00 */
        /* <DEDUP_REMOVED lines=12> */
.L_x_2038:
        /* <DEDUP_REMOVED lines=12> */
.L_x_2039:
        /* <DEDUP_REMOVED lines=59> */
[----:B------:R-:W-:-:S07]  /*19b40*/  IMAD.MOV.U32 R98, RZ, RZ, R102 ;  /* 0x000000ffff627224 */ /* 0x000fce00078e0066 */
.L_x_2037:
        /* <DEDUP_REMOVED lines=23> */
.L_x_2041:
        /* <DEDUP_REMOVED lines=12> */
.L_x_2042:
        /* <DEDUP_REMOVED lines=61> */
.L_x_2040:
        /* <DEDUP_REMOVED lines=23> */
.L_x_2044:
        /* <DEDUP_REMOVED lines=12> */
.L_x_2045:
        /* <DEDUP_REMOVED lines=61> */
.L_x_2043:
        /* <DEDUP_REMOVED lines=9> */
[----:B------:R-:W-:Y:S02]  /*1a7e0*/  PLOP3.LUT P1, PT, P1, PT, PT, 0x8, 0x80 ;  /* 0x000000000080781c */ /* 0x000fe40000f2e170 */
[----:B------:R-:W-:Y:S01]  /*1a7f0*/  MOV R60, R0 ;  /* 0x00000000003c7202 */ /* 0x000fe20000000f00 */
        /* <DEDUP_REMOVED lines=12> */
.L_x_2047:
        /* <DEDUP_REMOVED lines=12> */
.L_x_2048:
        /* <DEDUP_REMOVED lines=61> */
.L_x_2046:
[----:B------:R-:W-:Y:S01]  /*1ad50*/  I2FP.F32.U32 R93, R60 ;  /* 0x0000003c005d7245 */ /* 0x000fe20000201000 */
[----:B------:R-:W-:Y:S01]  /*1ad60*/  HADD2.F32 R61, -RZ, R61.H1_H1 ;  /* 0x3000003dff3d7230 */ /* 0x000fe20000004100 */
[----:B------:R-:W-:-:S03]  /*1ad70*/  ISETP.NE.AND P2, PT, R101, 0x1, PT ;  /* 0x000000016500780c */ /* 0x000fc60003f45270 */
        /* <DEDUP_REMOVED lines=19> */
.L_x_2050:
        /* <DEDUP_REMOVED lines=12> */
.L_x_2051:
        /* <DEDUP_REMOVED lines=61> */
.L_x_2049:
[----:B------:R-:W-:Y:S01]  /*1b340*/  I2FP.F32.U32 R61, R61 ;  /* 0x0000003d003d7245 */ /* 0x000fe20000201000 */
[----:B------:R-:W-:Y:S01]  /*1b350*/  HADD2.F32 R60, -RZ, R62.H0_H0 ;  /* 0x2000003eff3c7230 */ /* 0x000fe20000004100 */
[----:B------:R-:W-:Y:S01]  /*1b360*/  ISETP.NE.AND P3, PT, R93, 0x1, PT ;  /* 0x000000015d00780c */ /* 0x000fe20003f65270 */
[----:B-1----:R-:W-:Y:S02]  /*1b370*/  @P0 HADD2.F32 R104, -RZ, R58.H0_H0 ;  /* 0x2000003aff680230 */ /* 0x002fe40000004100 */
[----:B------:R-:W-:Y:S01]  /*1b380*/  FFMA.FTZ R61, R61, R94, 1.1641532182693481445e-10 ;  /* 0x2f0000003d3d7423 */ /* 0x000fe2000001005e */
[----:B------:R-:W-:-:S04]  /*1b390*/  FMUL.FTZ R60, R60, UR6 ;  /* 0x000000063c3c7c20 */ /* 0x000fc80008410000 */
[----:B------:R-:W-:Y:S02]  /*1b3a0*/  FSETP.GTU.FTZ.AND P2, PT, R61, UR5, PT ;  /* 0x000000053d007c0b */ /* 0x000fe4000bf5c000 */
[----:B------:R-:W-:Y:S02]  /*1b3b0*/  MOV R61, R0 ;  /* 0x00000000003d7202 */ /* 0x000fe40000000f00 */
        /* <DEDUP_REMOVED lines=14> */
.L_x_2053:
        /* <DEDUP_REMOVED lines=12> */
.L_x_2054:
        /* <DEDUP_REMOVED lines=61> */
.L_x_2052:
        /* <DEDUP_REMOVED lines=22> */
.L_x_2056:
        /* <DEDUP_REMOVED lines=12> */
.L_x_2057:
        /* <DEDUP_REMOVED lines=61> */
.L_x_2055:
        /* <DEDUP_REMOVED lines=22> */
.L_x_2059:
        /* <DEDUP_REMOVED lines=12> */
.L_x_2060:
        /* <DEDUP_REMOVED lines=61> */
.L_x_2058:
        /* <DEDUP_REMOVED lines=13> */
[----:B------:R-:W-:-:S07]  /*1c5e0*/  PRMT R63, R122, 0x5410, R63 ;  /* 0x000054107a3f7816 */ /* 0x000fce000000003f */
.L_x_2036:
[----:B------:R-:W-:Y:S01]  /*1c5f0*/  FADD.FTZ R111, RZ, R66 ;  /* 0x00000042ff6f7221 */ /* 0x000fe20000010000 */
[----:B------:R-:W-:Y:S01]  /*1c600*/  SEL R94, RZ, 0x1000000, !P5 ;  /* 0x01000000ff5e7807 */ /* 0x000fe20006800000 */
[----:B------:R-:W-:Y:S01]  /*1c610*/  IMAD.WIDE.U32 R108, R97, 0x10, R108 ;  /* 0x00000010616c7825 */ /* 0x000fe200078e006c */
[----:B------:R-:W-:-:S03]  /*1c620*/  ISETP.NE.AND P6, PT, R117, RZ, PT ;  /* 0x000000ff7500720c */ /* 0x000fc60003fc5270 */
[----:B------:R-:W-:Y:S01]  /*1c630*/  FADD.FTZ R110, R111, R68 ;  /* 0x000000446f6e7221 */ /* 0x000fe20000010000 */
[----:B------:R-:W-:Y:S01]  /*1c640*/  ISETP.NE.AND P5, PT, R118, RZ, PT ;  /* 0x000000ff7600720c */ /* 0x000fe20003fa5270 */
[----:B------:R-:W-:Y:S01]  /*1c650*/  IMAD.WIDE.U32 R106, R97, 0x8, R106 ;  /* 0x00000008616a7825 */ /* 0x000fe200078e006a */
[----:B------:R-:W-:-:S03]  /*1c660*/  SEL R114, RZ, 0x10000, !P4 ;  /* 0x00010000ff727807 */ /* 0x000fc60006000000 */
[----:B------:R-:W-:Y:S01]  /*1c670*/  FADD.FTZ R111, R110, R67 ;  /* 0x000000436e6f7221 */ /* 0x000fe20000010000 */
[----:B------:R-:W-:Y:S01]  /*1c680*/  SEL R113, RZ, 0x100, !P3 ;  /* 0x00000100ff717807 */ /* 0x000fe20005800000 */
[----:B------:R0:W-:Y:S01]  /*1c690*/  STG.E.128 desc[UR12][R108.64], R60 ;  /* 0x0000003c6c007986 */ /* 0x0001e2000c101d0c */
[----:B------:R-:W-:Y:S01]  /*1c6a0*/  SEL R112, RZ, 0x1000000, !P1 ;  /* 0x01000000ff707807 */ /* 0x000fe20004800000 */
[----:B------:R-:W-:Y:S01]  /*1c6b0*/  FADD.FTZ R110, R111, R70 ;  /* 0x000000466f6e7221 */ /* 0x000fe20000010000 */
[----:B------:R-:W-:Y:S02]  /*1c6c0*/  SEL R115, RZ, 0x10000, !P5 ;  /* 0x00010000ff737807 */ /* 0x000fe40006800000 */
[----:B------:R-:W-:Y:S01]  /*1c6d0*/  ISETP.NE.AND P0, PT, R116, RZ, PT ;  /* 0x000000ff7400720c */ /* 0x000fe20003f05270 */
[----:B------:R-:W-:Y:S01]  /*1c6e0*/  FADD.FTZ R111, R110, R69 ;  /* 0x000000456e6f7221 */ /* 0x000fe20000010000 */
[----:B------:R-:W-:-:S03]  /*1c6f0*/  LOP3.LUT R114, R113, R94, R114, 0xfe, !PT ;  /* 0x0000005e71727212 */ /* 0x000fc600078efe72 */
        /* <DEDUP_REMOVED lines=16> */
[----:B------:R-:W-:Y:S02]  /*1c800*/  LOP3.LUT R110, R110, R112, R115, 0xfe, !PT ;  /* 0x000000706e6e7212 */ /* 0x000fe400078efe73 */
[----:B------:R-:W-:Y:S01]  /*1c810*/  SEL R111, RZ, 0x1, !P2 ;  /* 0x00000001ff6f7807 */ /* 0x000fe20005000000 */
[----:B------:R-:W-:Y:S01]  /*1c820*/  FADD.FTZ R113, R94, R101 ;  /* 0x000000655e717221 */ /* 0x000fe20000010000 */
[----:B------:R-:W-:Y:S02]  /*1c830*/  SEL R115, RZ, 0x1, !P0 ;  /* 0x00000001ff737807 */ /* 0x000fe40004000000 */
[----:B------:R-:W-:Y:S01]  /*1c840*/  LOP3.LUT R111, R114, R111, RZ, 0xfc, !PT ;  /* 0x0000006f726f7212 */ /* 0x000fe200078efcff */
[----:B------:R-:W-:Y:S01]  /*1c850*/  FADD.FTZ R94, R113, R104 ;  /* 0x00000068715e7221 */ /* 0x000fe20000010000 */
[----:B------:R-:W-:-:S03]  /*1c860*/  LOP3.LUT R110, R110, R115, RZ, 0xfc, !PT ;  /* 0x000000736e6e7212 */ /* 0x000fc600078efcff */
[----:B------:R-:W-:Y:S02]  /*1c870*/  FADD.FTZ R94, R94, R103 ;  /* 0x000000675e5e7221 */ /* 0x000fe40000010000 */
[----:B------:R0:W-:Y:S02]  /*1c880*/  STG.E.64 desc[UR12][R106.64], R110 ;  /* 0x0000006e6a007986 */ /* 0x0001e4000c101b0c */
[----:B------:R-:W-:Y:S01]  /*1c890*/  FADD.FTZ R94, R94, R105 ;  /* 0x000000695e5e7221 */ /* 0x000fe20000010000 */
        /* <DEDUP_REMOVED lines=21> */
.L_x_2061:
[----:B01----:R-:W0:Y:S01]  /*1c9f0*/  SHFL.BFLY PT, R61, R94, 0x1, 0x1f ;  /* 0x0c201f005e3d7f89 */ /* 0x003e2200000e0000 */
[----:B------:R-:W-:Y:S01]  /*1ca00*/  BSSY.RECONVERGENT B0, `(.L_x_2062) ;  /* 0x000004f000007945 */ /* 0x000fe20003800200 */
        /* <DEDUP_REMOVED lines=12> */
[----:B------:R-:W-:Y:S02]  /*1cad0*/  FADD.FTZ R62, -R60, R67 ;  /* 0x000000433c3e7221 */ /* 0x000fe40000010100 */
[----:B------:R-:W-:-:S04]  /*1cae0*/  FFMA.FTZ R61, R61, R61, RZ ;  /* 0x0000003d3d3d7223 */ /* 0x000fc800000100ff */
        /* <DEDUP_REMOVED lines=64> */
.L_x_2063:
[----:B------:R-:W-:Y:S05]  /*1cef0*/  BSYNC.RECONVERGENT B0 ;  /* 0x0000000000007941 */ /* 0x000fea0003800200 */
.L_x_2062:
[----:B0-----:R-:W-:Y:S01]  /*1cf00*/  LOP3.LUT R60, R94, 0x1f, RZ, 0xc0, !PT ;  /* 0x0000001f5e3c7812 */ /* 0x001fe200078ec0ff */
[----:B------:R-:W-:Y:S01]  /*1cf10*/  BAR.SYNC.DEFER_BLOCKING 0x0 ;  /* 0x0000000000007b1d */ /* 0x000fe20000010000 */
[----:B------:R-:W-:Y:S02]  /*1cf20*/  IMAD.MOV.U32 R106, RZ, RZ, RZ ;  /* 0x000000ffff6a7224 */ /* 0x000fe400078e00ff */
[----:B------:R-:W-:Y:S02]  /*1cf30*/  ISETP.GT.U32.AND P0, PT, R60, 0x7, PT ;  /* 0x000000073c00780c */ /* 0x000fe40003f04070 */
[----:B------:R-:W-:Y:S01]  /*1cf40*/  CS2R R60, SRZ ;  /* 0x00000000003c7805 */ /* 0x000fe2000001ff00 */
[----:B------:R-:W-:Y:S10]  /*1cf50*/  BSSY.RECONVERGENT B0, `(.L_x_2064) ;  /* 0x000000a000007945 */ /* 0x000ff40003800200 */
[----:B------:R-:W-:Y:S05]  /*1cf60*/  @P0 BRA `(.L_x_2065) ;  /* 0x0000000000200947 */ /* 0x000fea0003800000 */
[----:B------:R-:W0:Y:S01]  /*1cf70*/  S2UR UR8, SR_CgaCtaId ;  /* 0x00000000000879c3 */ /* 0x000e220000008800 */
[----:B------:R-:W-:Y:S01]  /*1cf80*/  UMOV UR7, 0x400 ;  /* 0x0000040000077882 */ /* 0x000fe20000000000 */
[----:B------:R-:W-:Y:S01]  /*1cf90*/  SHF.L.U32 R60, R94, 0x3, RZ ;  /* 0x000000035e3c7819 */ /* 0x000fe200000006ff */
[----:B------:R-:W-:-:S03]  /*1cfa0*/  IMAD.MOV.U32 R106, RZ, RZ, 0x300 ;  /* 0x00000300ff6a7424 */ /* 0x000fc600078e00ff */
[----:B------:R-:W-:Y:S01]  /*1cfb0*/  LOP3.LUT R60, R60, 0xf8, RZ, 0xc0, !PT ;  /* 0x000000f83c3c7812 */ /* 0x000fe200078ec0ff */
[----:B0-----:R-:W-:-:S04]  /*1cfc0*/  ULEA UR7, UR8, UR7, 0x18 ;  /* 0x0000000708077291 */ /* 0x001fc8000f8ec0ff */
[----:B------:R-:W-:-:S09]  /*1cfd0*/  @UP1 UIADD3 UR7, UPT, UPT, UR7, 0x40, URZ ;  /* 0x0000004007071890 */ /* 0x000fd2000fffe0ff */
[----:B------:R-:W0:Y:S03]  /*1cfe0*/  LDS.64 R60, [R60+UR7] ;  /* 0x000000073c3c7984 */ /* 0x000e260008000a00 */
.L_x_2065:
[----:B------:R-:W-:Y:S05]  /*1cff0*/  BSYNC.RECONVERGENT B0 ;  /* 0x0000000000007941 */ /* 0x000fea0003800200 */
.L_x_2064:
[----:B------:R-:W1:Y:S01]  /*1d000*/  SHFL.DOWN PT, R107, R106, 0x4, 0x1f ;  /* 0x08801f006a6b7f89 */ /* 0x000e6200000e0000 */
[----:B------:R-:W-:Y:S01]  /*1d010*/  ISETP.NE.AND P0, PT, R94, RZ, PT ;  /* 0x000000ff5e00720c */ /* 0x000fe20003f05270 */
[----:B------:R-:W-:Y:S01]  /*1d020*/  HADD2.F32 R115, -RZ, R24.H1_H1 ;  /* 0x30000018ff737230 */ /* 0x000fe20000004100 */
[----:B------:R-:W-:Y:S01]  /*1d030*/  ISETP.NE.AND P1, PT, RZ, UR20, PT ;  /* 0x00000014ff007c0c */ /* 0x000fe2000bf25270 */
[----:B0-----:R-:W0:Y:S01]  /*1d040*/  SHFL.DOWN PT, R109, R60, 0x4, 0x1f ;  /* 0x08801f003c6d7f89 */ /* 0x001e2200000e0000 */
[----:B------:R-:W-:Y:S01]  /*1d050*/  HADD2.F32 R117, -RZ, R37.H0_H0 ;  /* 0x20000025ff757230 */ /* 0x000fe20000004100 */
[----:B------:R-:W2:Y:S01]  /*1d060*/  LDC.64 R122, c[0x0][0x428] ;  /* 0x00010a00ff7a7b82 */ /* 0x000ea20000000a00 */
[----:B------:R-:W-:Y:S01]  /*1d070*/  HADD2.F32 R116, -RZ, R26.H0_H0 ;  /* 0x2000001aff747230 */ /* 0x000fe20000004100 */
[----:B------:R-:W3:Y:S01]  /*1d080*/  SHFL.DOWN PT, R108, R61, 0x4, 0x1f ;  /* 0x08801f003d6c7f89 */ /* 0x000ee200000e0000 */
[----:B------:R-:W-:Y:S01]  /*1d090*/  HADD2.F32 R118, -RZ, R50.H0_H0 ;  /* 0x20000032ff767230 */ /* 0x000fe20000004100 */
[----:B------:R-:W-:Y:S01]  /*1d0a0*/  UPLOP3.LUT UP1, UPT, UPT, UPT, UP1, 0x40, 0x4 ;  /* 0x000000000004789c */ /* 0x000fe20003f2e810 */
[----:B------:R-:W-:-:S02]  /*1d0b0*/  HADD2.F32 R121, -RZ, R35.H1_H1 ;  /* 0x30000023ff797230 */ /* 0x000fc40000004100 */
[----:B------:R-:W-:Y:S01]  /*1d0c0*/  HADD2.F32 R125, -RZ, R17.H1_H1 ;  /* 0x30000011ff7d7230 */ /* 0x000fe20000004100 */
[----:B-1----:R-:W-:Y:S02]  /*1d0d0*/  IADD3 R110, PT, PT, R107, R106, RZ ;  /* 0x0000006a6b6e7210 */ /* 0x002fe40007ffe0ff */
[----:B------:R-:W-:Y:S02]  /*1d0e0*/  I2FP.F32.S32 R112, R107 ;  /* 0x0000006b00707245 */ /* 0x000fe40000201400 */
[----:B------:R-:W-:Y:S01]  /*1d0f0*/  I2FP.F32.S32 R62, R110 ;  /* 0x0000006e003e7245 */ /* 0x000fe20000201400 */
[----:B------:R-:W1:Y:S01]  /*1d100*/  SHFL.DOWN PT, R63, R110, 0x2, 0x1f ;  /* 0x08401f006e3f7f89 */ /* 0x000e6200000e0000 */
[----:B------:R-:W-:Y:S01]  /*1d110*/  I2FP.F32.U32 R107, R106 ;  /* 0x0000006a006b7245 */ /* 0x000fe20000201000 */
[C---:B0-----:R-:W-:Y:S01]  /*1d120*/  FMUL.FTZ R114, R109.reuse, R112 ;  /* 0x000000706d727220 */ /* 0x041fe20000410000 */
[----:B------:R-:W0:Y:S01]  /*1d130*/  MUFU.RCP R111, R62 ;  /* 0x0000003e006f7308 */ /* 0x000e220000001000 */
[----:B------:R-:W-:Y:S01]  /*1d140*/  FADD.FTZ R109, -R109, R60 ;  /* 0x0000003c6d6d7221 */ /* 0x000fe20000010100 */
[----:B---3--:R-:W-:Y:S01]  /*1d150*/  FADD.FTZ R108, R108, R61 ;  /* 0x0000003d6c6c7221 */ /* 0x008fe20000010000 */
[----:B------:R-:W-:-:S02]  /*1d160*/  FFMA.FTZ R114, R107, R60, R114 ;  /* 0x0000003c6b727223 */ /* 0x000fc40000010072 */
[----:B------:R-:W-:-:S04]  /*1d170*/  FMUL.FTZ R109, R109, R109 ;  /* 0x0000006d6d6d7220 */ /* 0x000fc80000410000 */
[----:B------:R-:W-:-:S04]  /*1d180*/  FMUL.FTZ R109, R109, R107 ;  /* 0x0000006b6d6d7220 */ /* 0x000fc80000410000 */
[----:B------:R-:W-:Y:S01]  /*1d190*/  FMUL.FTZ R109, R109, R112 ;  /* 0x000000706d6d7220 */ /* 0x000fe20000410000 */
[----:B0-----:R-:W-:-:S03]  /*1d1a0*/  FMUL.FTZ R113, R111, R114 ;  /* 0x000000726f717220 */ /* 0x001fc60000410000 */
[----:B------:R-:W-:Y:S01]  /*1d1b0*/  FFMA.FTZ R108, R111, R109, R108 ;  /* 0x0000006d6f6c7223 */ /* 0x000fe2000001006c */
[----:B------:R-:W-:Y:S02]  /*1d1c0*/  HADD2.F32 R114, -RZ, R8.H0_H0 ;  /* 0x20000008ff727230 */ /* 0x000fe40000004100 */
[----:B-1----:R-:W-:Y:S01]  /*1d1d0*/  IMAD.IADD R60, R110, 0x1, R63 ;  /* 0x000000016e3c7824 */ /* 0x002fe200078e023f */
[----:B------:R-:W0:Y:S01]  /*1d1e0*/  SHFL.DOWN PT, R106, R113, 0x2, 0x1f ;  /* 0x08401f00716a7f89 */ /* 0x000e2200000e0000 */
[----:B------:R-:W-:-:S03]  /*1d1f0*/  I2FP.F32.S32 R110, R63 ;  /* 0x0000003f006e7245 */ /* 0x000fc60000201400 */
[----:B------:R-:W-:Y:S01]  /*1d200*/  I2FP.F32.S32 R61, R60 ;  /* 0x0000003c003d7245 */ /* 0x000fe20000201400 */
[----:B------:R-:W1:Y:S03]  /*1d210*/  SHFL.DOWN PT, R107, R108, 0x2, 0x1f ;  /* 0x08401f006c6b7f89 */ /* 0x000e6600000e0000 */
[----:B------:R-:W3:Y:S01]  /*1d220*/  MUFU.RCP R109, R61 ;  /* 0x0000003d006d7308 */ /* 0x000ee20000001000 */
[----:B------:R-:W4:Y:S01]  /*1d230*/  SHFL.DOWN PT, R111, R60, 0x1, 0x1f ;  /* 0x08201f003c6f7f89 */ /* 0x000f2200000e0000 */
[----:B0-----:R-:W-:Y:S01]  /*1d240*/  FMUL.FTZ R63, R106, R110 ;  /* 0x0000006e6a3f7220 */ /* 0x001fe20000410000 */
[----:B------:R-:W-:-:S03]  /*1d250*/  FADD.FTZ R106, R113, -R106 ;  /* 0x8000006a716a7221 */ /* 0x000fc60000010000 */
[----:B------:R-:W-:Y:S01]  /*1d260*/  FFMA.FTZ R112, R62, R113, R63 ;  /* 0x000000713e707223 */ /* 0x000fe2000001003f */
[----:B------:R-:W-:-:S03]  /*1d270*/  FMUL.FTZ R63, R106, R106 ;  /* 0x0000006a6a3f7220 */ /* 0x000fc60000410000 */
[----:B---3--:R-:W-:Y:S01]  /*1d280*/  FMUL.FTZ R112, R109, R112 ;  /* 0x000000706d707220 */ /* 0x008fe20000410000 */
[----:B------:R-:W-:Y:S01]  /*1d290*/  FMUL.FTZ R63, R62, R63 ;  /* 0x0000003f3e3f7220 */ /* 0x000fe20000410000 */
[----:B-1----:R-:W-:Y:S01]  /*1d2a0*/  FADD.FTZ R62, R108, R107 ;  /* 0x0000006b6c3e7221 */ /* 0x002fe20000010000 */
[-C--:B----4-:R-:W-:Y:S02]  /*1d2b0*/  IADD3 R60, PT, PT, R60, R111.reuse, RZ ;  /* 0x0000006f3c3c7210 */ /* 0x090fe40007ffe0ff */
[----:B------:R-:W0:Y:S01]  /*1d2c0*/  SHFL.DOWN PT, R113, R112, 0x1, 0x1f ;  /* 0x08201f0070717f89 */ /* 0x000e2200000e0000 */
[----:B------:R-:W-:Y:S01]  /*1d2d0*/  FMUL.FTZ R63, R63, R110 ;  /* 0x0000006e3f3f7220 */ /* 0x000fe20000410000 */
[----:B------:R-:W-:Y:S01]  /*1d2e0*/  I2FP.F32.S32 R60, R60 ;  /* 0x0000003c003c7245 */ /* 0x000fe20000201400 */
[----:B------:R-:W-:Y:S01]  /*1d2f0*/  HADD2.F32 R110, -RZ, R49.H1_H1 ;  /* 0x30000031ff6e7230 */ /* 0x000fe20000004100 */
[----:B------:R-:W-:Y:S01]  /*1d300*/  I2FP.F32.S32 R111, R111 ;  /* 0x0000006f006f7245 */ /* 0x000fe20000201400 */
[----:B------:R-:W-:-:S03]  /*1d310*/  FFMA.FTZ R62, R109, R63, R62 ;  /* 0x0000003f6d3e7223 */ /* 0x000fc6000001003e */
[----:B------:R-:W1:Y:S02]  /*1d320*/  MUFU.RCP R60, R60 ;  /* 0x0000003c003c7308 */ /* 0x000e640000001000 */
[----:B------:R-:W3:Y:S01]  /*1d330*/  SHFL.DOWN PT, R63, R62, 0x1, 0x1f ;  /* 0x08201f003e3f7f89 */ /* 0x000ee200000e0000 */
[----:B0-----:R-:W-:Y:S01]  /*1d340*/  FADD.FTZ R106, R112, -R113 ;  /* 0x80000071706a7221 */ /* 0x001fe20000010000 */
[----:B------:R-:W-:Y:S01]  /*1d350*/  FMUL.FTZ R108, R113, R111 ;  /* 0x0000006f716c7220 */ /* 0x000fe20000410000 */
[----:B------:R-:W-:Y:S02]  /*1d360*/  HADD2.F32 R113, -RZ, R36.H1_H1 ;  /* 0x30000024ff717230 */ /* 0x000fe40000004100 */
[----:B------:R-:W-:Y:S01]  /*1d370*/  FMUL.FTZ R106, R106, R106 ;  /* 0x0000006a6a6a7220 */ /* 0x000fe20000410000 */
[C---:B------:R-:W-:Y:S01]  /*1d380*/  FFMA.FTZ R107, R61.reuse, R112, R108 ;  /* 0x000000703d6b7223 */ /* 0x040fe2000001006c */
[----:B------:R-:W-:Y:S02]  /*1d390*/  HADD2.F32 R108, -RZ, R48.H1_H1 ;  /* 0x30000030ff6c7230 */ /* 0x000fe40000004100 */
[----:B------:R-:W-:Y:S01]  /*1d3a0*/  FMUL.FTZ R106, R61, R106 ;  /* 0x0000006a3d6a7220 */ /* 0x000fe20000410000 */
[----:B-1----:R-:W-:Y:S01]  /*1d3b0*/  FMUL.FTZ R107, R60, R107 ;  /* 0x0000006b3c6b7220 */ /* 0x002fe20000410000 */
[----:B---3--:R-:W-:-:S02]  /*1d3c0*/  FADD.FTZ R63, R62, R63 ;  /* 0x0000003f3e3f7221 */ /* 0x008fc40000010000 */
[----:B------:R-:W-:Y:S01]  /*1d3d0*/  FMUL.FTZ R106, R106, R111 ;  /* 0x0000006f6a6a7220 */ /* 0x000fe20000410000 */
[----:B------:R-:W-:Y:S01]  /*1d3e0*/  HADD2.F32 R111, -RZ, R24.H0_H0 ;  /* 0x20000018ff6f7230 */ /* 0x000fe20000004100 */
[----:B------:R-:W0:Y:S02]  /*1d3f0*/  SHFL.IDX PT, R119, R107, RZ, 0x1f ;  /* 0x00001fff6b777589 */ /* 0x000e2400000e0000 */
[----:B------:R-:W-:Y:S02]  /*1d400*/  FFMA.FTZ R63, R60, R106, R63 ;  /* 0x0000006a3c3f7223 */ /* 0x000fe4000001003f */
[----:B------:R-:W1:Y:S04]  /*1d410*/  LDC R106, c[0x0][0x448] ;  /* 0x00011200ff6a7b82 */ /* 0x000e680000000800 */
[----:B------:R-:W1:Y:S04]  /*1d420*/  SHFL.IDX PT, R63, R63, RZ, 0x1f ;  /* 0x00001fff3f3f7589 */ /* 0x000e6800000e0000 */
[----:B------:R-:W3:Y:S01]  /*1d430*/  @!P0 LDC.64 R60, c[0x0][0x3c0] ;  /* 0x0000f000ff3c8b82 */ /* 0x000ee20000000a00 */
[----:B0-----:R-:W-:-:S05]  /*1d440*/  FMUL.FTZ R62, R119, R119 ;  /* 0x00000077773e7220 */ /* 0x001fca0000410000 */
[----:B------:R-:W-:Y:S01]  /*1d450*/  FSEL R109, R62, RZ, P1 ;  /* 0x000000ff3e6d7208 */ /* 0x000fe20000800000 */
[----:B-1----:R-:W-:Y:S01]  /*1d460*/  FFMA.FTZ R62, R63, UR21, R106 ;  /* 0x000000153f3e7c23 */ /* 0x002fe2000801006a */
[----:B------:R-:W-:Y:S01]  /*1d470*/  FSEL R106, R119, RZ, !P1 ;  /* 0x000000ff776a7208 */ /* 0x000fe20004800000 */
[----:B------:R-:W-:Y:S02]  /*1d480*/  HADD2.F32 R63, -RZ, R36.H0_H0 ;  /* 0x20000024ff3f7230 */ /* 0x000fe40000004100 */
[----:B------:R-:W-:Y:S01]  /*1d490*/  FADD.FTZ R62, R62, R109 ;  /* 0x0000006d3e3e7221 */ /* 0x000fe20000010000 */
[----:B------:R-:W-:Y:S02]  /*1d4a0*/  IMAD.U32 R109, RZ, RZ, UR4 ;  /* 0x00000004ff6d7e24 */ /* 0x000fe4000f8e00ff */
[C---:B------:R-:W-:Y:S01]  /*1d4b0*/  FADD.FTZ R66, -R106.reuse, R66 ;  /* 0x000000426a427221 */ /* 0x040fe20000010100 */
[----:B------:R-:W-:Y:S01]  /*1d4c0*/  FADD.FTZ R68, -R106, R68 ;  /* 0x000000446a447221 */ /* 0x000fe20000010100 */
[----:B------:R0:W1:Y:S01]  /*1d4d0*/  MUFU.RSQ R107, R62 ;  /* 0x0000003e006b7308 */ /* 0x0000620000001400 */
[----:B---3--:R-:W-:-:S04]  /*1d4e0*/  @!P0 IMAD.WIDE R60, R109, 0x4, R60 ;  /* 0x000000046d3c8825 */ /* 0x008fc800078e023c */
[C---:B------:R-:W-:Y:S01]  /*1d4f0*/  FADD.FTZ R70, -R106.reuse, R70 ;  /* 0x000000466a467221 */ /* 0x040fe20000010100 */
[C---:B------:R-:W-:Y:S01]  /*1d500*/  FADD.FTZ R72, -R106.reuse, R72 ;  /* 0x000000486a487221 */ /* 0x040fe20000010100 */
[C---:B------:R-:W-:Y:S01]  /*1d510*/  FADD.FTZ R74, -R106.reuse, R74 ;  /* 0x0000004a6a4a7221 */ /* 0x040fe20000010100 */
[----:B------:R-:W-:Y:S01]  /*1d520*/  HADD2.F32 R109, -RZ, R6.H0_H0 ;  /* 0x20000006ff6d7230 */ /* 0x000fe20000004100 */
[----:B------:R3:W-:Y:S01]  /*1d530*/  @!P0 STG.E desc[UR12][R60.64], R119 ;  /* 0x000000773c008986 */ /* 0x0007e2000c10190c */
[C---:B------:R-:W-:Y:S01]  /*1d540*/  FADD.FTZ R76, -R106.reuse, R76 ;  /* 0x0000004c6a4c7221 */ /* 0x040fe20000010100 */
[C---:B------:R-:W-:Y:S01]  /*1d550*/  FADD.FTZ R78, -R106.reuse, R78 ;  /* 0x0000004e6a4e7221 */ /* 0x040fe20000010100 */
[C---:B0-----:R-:W-:Y:S01]  /*1d560*/  FADD.FTZ R62, -R106.reuse, R67 ;  /* 0x000000436a3e7221 */ /* 0x041fe20000010100 */
        /* <DEDUP_REMOVED lines=8> */
[----:B---3--:R-:W-:-:S02]  /*1d5f0*/  HADD2.F32 R61, -RZ, R7.H0_H0 ;  /* 0x20000007ff3d7230 */ /* 0x008fc40000004100 */
[C---:B------:R-:W-:Y:S01]  /*1d600*/  FMUL.FTZ R62, R107.reuse, R62 ;  /* 0x0000003e6b3e7220 */ /* 0x040fe20000410000 */
[C---:B------:R-:W-:Y:S01]  /*1d610*/  FFMA.FTZ R112, R66.reuse, R63, R109 ;  /* 0x0000003f42707223 */ /* 0x040fe2000001006d */
[----:B------:R-:W-:Y:S02]  /*1d620*/  HADD2.F32 R63, -RZ, R48.H0_H0 ;  /* 0x20000030ff3f7230 */ /* 0x000fe40000004100 */
[C---:B------:R-:W-:Y:S01]  /*1d630*/  FMUL.FTZ R72, R107.reuse, R72 ;  /* 0x000000486b487220 */ /* 0x040fe20000410000 */
[----:B------:R-:W-:Y:S02]  /*1d640*/  HADD2.F32 R109, -RZ, R6.H1_H1 ;  /* 0x30000006ff6d7230 */ /* 0x000fe40000004100 */
[C---:B------:R-:W-:Y:S01]  /*1d650*/  FMUL.FTZ R74, R107.reuse, R74 ;  /* 0x0000004a6b4a7220 */ /* 0x040fe20000410000 */
[----:B------:R-:W-:Y:S01]  /*1d660*/  FMUL.FTZ R76, R107, R76 ;  /* 0x0000004c6b4c7220 */ /* 0x000fe20000410000 */
[----:B------:R-:W-:Y:S01]  /*1d670*/  FFMA.FTZ R67, R66, R111, R63 ;  /* 0x0000006f42437223 */ /* 0x000fe2000001003f */
[C---:B------:R-:W-:Y:S01]  /*1d680*/  FFMA.FTZ R66, R68.reuse, R115, R108 ;  /* 0x0000007344427223 */ /* 0x040fe2000001006c */
[----:B------:R-:W-:Y:S01]  /*1d690*/  FFMA.FTZ R113, R68, R113, R109 ;  /* 0x0000007144717223 */ /* 0x000fe2000001006d */
[----:B------:R-:W-:Y:S01]  /*1d6a0*/  FFMA.FTZ R68, R62, R117, R61 ;  /* 0x000000753e447223 */ /* 0x000fe2000001003d */
[----:B------:R-:W-:Y:S01]  /*1d6b0*/  HADD2.F32 R63, -RZ, R25.H0_H0 ;  /* 0x20000019ff3f7230 */ /* 0x000fe20000004100 */
[----:B------:R-:W0:Y:S01]  /*1d6c0*/  @!P0 LDC.64 R60, c[0x0][0x3c8] ;  /* 0x0000f200ff3c8b82 */ /* 0x000e220000000a00 */
[----:B------:R-:W-:-:S02]  /*1d6d0*/  HADD2.F32 R109, -RZ, R49.H0_H0 ;  /* 0x20000031ff6d7230 */ /* 0x000fc40000004100 */
[C---:B------:R-:W-:Y:S01]  /*1d6e0*/  FMUL.FTZ R108, R107.reuse, R70 ;  /* 0x000000466b6c7220 */ /* 0x040fe20000410000 */
[----:B------:R-:W-:Y:S02]  /*1d6f0*/  HADD2.F32 R115, -RZ, R37.H1_H1 ;  /* 0x30000025ff737230 */ /* 0x000fe40000004100 */
[----:B------:R-:W-:Y:S01]  /*1d700*/  FMUL.FTZ R78, R107, R78 ;  /* 0x0000004e6b4e7220 */ /* 0x000fe20000410000 */
[----:B------:R-:W-:Y:S02]  /*1d710*/  HADD2.F32 R111, -RZ, R7.H1_H1 ;  /* 0x30000007ff6f7230 */ /* 0x000fe40000004100 */
[----:B------:R-:W-:Y:S01]  /*1d720*/  FFMA.FTZ R70, R62, R63, R109 ;  /* 0x0000003f3e467223 */ /* 0x000fe2000001006d */
[----:B------:R-:W-:Y:S02]  /*1d730*/  HADD2.F32 R117, -RZ, R25.H1_H1 ;  /* 0x30000019ff757230 */ /* 0x000fe40000004100 */
[----:B------:R-:W-:Y:S01]  /*1d740*/  FADD.FTZ R62, -R106, R69 ;  /* 0x000000456a3e7221 */ /* 0x000fe20000010100 */
[----:B------:R-:W-:-:S02]  /*1d750*/  HADD2.F32 R69, -RZ, R38.H1_H1 ;  /* 0x30000026ff457230 */ /* 0x000fc40000004100 */
[C---:B------:R-:W-:Y:S01]  /*1d760*/  FFMA.FTZ R115, R108.reuse, R115, R111 ;  /* 0x000000736c737223 */ /* 0x040fe2000001006f */
[----:B------:R-:W-:Y:S02]  /*1d770*/  HADD2.F32 R63, -RZ, R8.H1_H1 ;  /* 0x30000008ff3f7230 */ /* 0x000fe40000004100 */
[----:B------:R-:W-:Y:S01]  /*1d780*/  FFMA.FTZ R108, R108, R117, R110 ;  /* 0x000000756c6c7223 */ /* 0x000fe2000001006e */
[----:B------:R-:W-:Y:S02]  /*1d790*/  HADD2.F32 R110, -RZ, R38.H0_H0 ;  /* 0x20000026ff6e7230 */ /* 0x000fe40000004100 */
[----:B------:R-:W-:Y:S01]  /*1d7a0*/  FMUL.FTZ R109, R107, R62 ;  /* 0x0000003e6b6d7220 */ /* 0x000fe20000410000 */
[----:B------:R-:W-:Y:S02]  /*1d7b0*/  HADD2.F32 R111, -RZ, R26.H1_H1 ;  /* 0x3000001aff6f7230 */ /* 0x000fe40000004100 */
[----:B------:R-:W-:Y:S01]  /*1d7c0*/  FFMA.FTZ R69, R72, R69, R63 ;  /* 0x0000004548457223 */ /* 0x000fe2000001003f */
[----:B------:R-:W-:Y:S01]  /*1d7d0*/  MOV R63, UR4 ;  /* 0x00000004003f7c02 */ /* 0x000fe20008000f00 */
[----:B------:R-:W-:Y:S01]  /*1d7e0*/  FFMA.FTZ R62, R109, R110, R114 ;  /* 0x0000006e6d3e7223 */ /* 0x000fe20000010072 */
[----:B------:R-:W-:-:S02]  /*1d7f0*/  HADD2.F32 R110, -RZ, R50.H1_H1 ;  /* 0x30000032ff6e7230 */ /* 0x000fc40000004100 */
[----:B------:R-:W-:Y:S01]  /*1d800*/  FFMA.FTZ R109, R109, R116, R118 ;  /* 0x000000746d6d7223 */ /* 0x000fe20000010076 */
[--C-:B------:R-:W-:Y:S02]  /*1d810*/  HADD2.F32 R114, -RZ, R51.reuse.H0_H0 ;  /* 0x20000033ff727230 */ /* 0x100fe40000004100 */
[----:B------:R-:W-:Y:S01]  /*1d820*/  FMUL.FTZ R96, R107, R96 ;  /* 0x000000606b607220 */ /* 0x000fe20000410000 */
[----:B------:R-:W-:Y:S02]  /*1d830*/  HADD2.F32 R116, -RZ, R51.H1_H1 ;  /* 0x30000033ff747230 */ /* 0x000fe40000004100 */
[----:B------:R-:W-:Y:S01]  /*1d840*/  FFMA.FTZ R110, R72, R111, R110 ;  /* 0x0000006f486e7223 */ /* 0x000fe2000001006e */
[----:B------:R-:W-:Y:S01]  /*1d850*/  FADD.FTZ R72, -R106, R71 ;  /* 0x000000476a487221 */ /* 0x000fe20000010100 */
[----:B0-----:R-:W-:Y:S01]  /*1d860*/  @!P0 IMAD.WIDE R60, R63, 0x4, R60 ;  /* 0x000000043f3c8825 */ /* 0x001fe200078e023c */
[----:B------:R-:W-:-:S03]  /*1d870*/  F2FP.F16.F32.PACK_AB R62, R69, R62 ;  /* 0x0000003e453e723e */ /* 0x000fc600000000ff */
[C---:B------:R-:W-:Y:S01]  /*1d880*/  FMUL.FTZ R98, R107.reuse, R98 ;  /* 0x000000626b627220 */ /* 0x040fe20000410000 */
[C---:B------:R-:W-:Y:S01]  /*1d890*/  FMUL.FTZ R72, R107.reuse, R72 ;  /* 0x000000486b487220 */ /* 0x040fe20000410000 */
[----:B------:R-:W-:Y:S01]  /*1d8a0*/  HADD2.F32 R63, -RZ, R39.H0_H0 ;  /* 0x20000027ff3f7230 */ /* 0x000fe20000004100 */
[----:B------:R0:W-:Y:S01]  /*1d8b0*/  @!P0 STG.E desc[UR12][R60.64], R107 ;  /* 0x0000006b3c008986 */ /* 0x0001e2000c10190c */
[----:B------:R-:W-:Y:S02]  /*1d8c0*/  HADD2.F32 R71, -RZ, R9.H0_H0 ;  /* 0x20000009ff477230 */ /* 0x000fe40000004100 */
[C---:B------:R-:W-:Y:S01]  /*1d8d0*/  FMUL.FTZ R100, R107.reuse, R100 ;  /* 0x000000646b647220 */ /* 0x040fe20000410000 */
[----:B------:R-:W-:Y:S02]  /*1d8e0*/  HADD2.F32 R111, -RZ, R27.H0_H0 ;  /* 0x2000001bff6f7230 */ /* 0x000fe40000004100 */
[----:B------:R-:W-:Y:S01]  /*1d8f0*/  FMUL.FTZ R105, R107, R124 ;  /* 0x0000007c6b697220 */ /* 0x000fe20000410000 */
[----:B------:R-:W-:-:S02]  /*1d900*/  HADD2.F32 R69, -RZ, R32.H0_H0 ;  /* 0x20000020ff457230 */ /* 0x000fc40000004100 */
[C---:B------:R-:W-:Y:S01]  /*1d910*/  FFMA.FTZ R63, R72.reuse, R63, R71 ;  /* 0x0000003f483f7223 */ /* 0x040fe20000010047 */
[--C-:B------:R-:W-:Y:S02]  /*1d920*/  HADD2.F32 R117, -RZ, R20.reuse.H1_H1 ;  /* 0x30000014ff757230 */ /* 0x100fe40000004100 */
[----:B------:R-:W-:Y:S01]  /*1d930*/  FFMA.FTZ R71, R72, R111, R114 ;  /* 0x0000006f48477223 */ /* 0x000fe20000010072 */
[----:B------:R-:W-:Y:S01]  /*1d940*/  FADD.FTZ R72, -R106, R73 ;  /* 0x000000496a487221 */ /* 0x000fe20000010100 */
[----:B------:R-:W-:Y:S01]  /*1d950*/  HADD2.F32 R73, -RZ, R39.H1_H1 ;  /* 0x30000027ff497230 */ /* 0x000fe20000004100 */
[----:B------:R-:W-:Y:S01]  /*1d960*/  UIADD3 UR4, UPT, UPT, UR4, UR18, URZ ;  /* 0x0000001204047290 */ /* 0x000fe2000fffe0ff */
[----:B------:R-:W-:Y:S02]  /*1d970*/  HADD2.F32 R111, -RZ, R9.H1_H1 ;  /* 0x30000009ff6f7230 */ /* 0x000fe40000004100 */
[----:B------:R-:W-:Y:S01]  /*1d980*/  FMUL.FTZ R72, R107, R72 ;  /* 0x000000486b487220 */ /* 0x000fe20000410000 */
[----:B0-----:R-:W-:Y:S01]  /*1d990*/  F2FP.F16.F32.PACK_AB R61, R115, R68 ;  /* 0x00000044733d723e */ /* 0x001fe200000000ff */
[----:B------:R-:W-:Y:S01]  /*1d9a0*/  HADD2.F32 R115, -RZ, R20.H0_H0 ;  /* 0x20000014ff737230 */ /* 0x000fe20000004100 */
[----:B------:R-:W-:Y:S01]  /*1d9b0*/  F2FP.F16.F32.PACK_AB R60, R113, R112 ;  /* 0x00000070713c723e */ /* 0x000fe200000000ff */
[----:B------:R-:W-:Y:S01]  /*1d9c0*/  FFMA.FTZ R114, R72, R73, R111 ;  /* 0x0000004948727223 */ /* 0x000fe2000001006f */
[----:B------:R-:W-:-:S02]  /*1d9d0*/  HADD2.F32 R111, -RZ, R27.H1_H1 ;  /* 0x3000001bff6f7230 */ /* 0x000fc40000004100 */
[----:B------:R-:W-:Y:S01]  /*1d9e0*/  FADD.FTZ R112, -R106, R75 ;  /* 0x0000004b6a707221 */ /* 0x000fe20000010100 */
[----:B------:R-:W-:Y:S01]  /*1d9f0*/  HADD2.F32 R113, -RZ, R10.H0_H0 ;  /* 0x2000000aff717230 */ /* 0x000fe20000004100 */
[----:B------:R-:W-:Y:S01]  /*1da00*/  UISETP.GE.AND UP2, UPT, UR4, UR19, UPT ;  /* 0x000000130400728c */ /* 0x000fe2000bf46270 */
[----:B------:R-:W-:Y:S01]  /*1da10*/  F2FP.F16.F32.PACK_AB R63, R114, R63 ;  /* 0x0000003f723f723e */ /* 0x000fe200000000ff */
[----:B------:R-:W-:Y:S01]  /*1da20*/  FFMA.FTZ R111, R72, R111, R116 ;  /* 0x0000006f486f7223 */ /* 0x000fe20000010074 */
[----:B------:R-:W-:Y:S02]  /*1da30*/  HADD2.F32 R68, -RZ, R44.H0_H0 ;  /* 0x2000002cff447230 */ /* 0x000fe40000004100 */
[----:B------:R-:W-:Y:S01]  /*1da40*/  FFMA.FTZ R69, R74, R69, R113 ;  /* 0x000000454a457223 */ /* 0x000fe20000010071 */
[----:B--2---:R-:W-:-:S04]  /*1da50*/  IMAD.WIDE.U32 R72, R64, 0x10, R122 ;  /* 0x0000001040487825 */ /* 0x004fc800078e007a */
[----:B------:R-:W-:Y:S01]  /*1da60*/  FFMA.FTZ R68, R74, R115, R68 ;  /* 0x000000734a447223 */ /* 0x000fe20000010044 */
[----:B------:R-:W-:Y:S01]  /*1da70*/  HADD2.F32 R114, -RZ, R33.H0_H0 ;  /* 0x20000021ff727230 */ /* 0x000fe20000004100 */
[----:B------:R0:W-:Y:S01]  /*1da80*/  STG.E.128 desc[UR12][R72.64], R60 ;  /* 0x0000003c48007986 */ /* 0x0001e2000c101d0c */
[----:B------:R-:W-:Y:S02]  /*1da90*/  HADD2.F32 R116, -RZ, R11.H0_H0 ;  /* 0x2000000bff747230 */ /* 0x000fe40000004100 */
[----:B------:R-:W-:Y:S02]  /*1daa0*/  HADD2.F32 R113, -RZ, R32.H1_H1 ;  /* 0x30000020ff717230 */ /* 0x000fe40000004100 */
[----:B------:R-:W-:Y:S02]  /*1dab0*/  HADD2.F32 R115, -RZ, R10.H1_H1 ;  /* 0x3000000aff737230 */ /* 0x000fe40000004100 */
[----:B------:R-:W-:Y:S02]  /*1dac0*/  HADD2.F32 R74, -RZ, R44.H1_H1 ;  /* 0x3000002cff4a7230 */ /* 0x000fe40000004100 */
[----:B------:R-:W-:-:S02]  /*1dad0*/  HADD2.F32 R118, -RZ, R21.H0_H0 ;  /* 0x20000015ff767230 */ /* 0x000fc40000004100 */
[----:B------:R-:W-:Y:S01]  /*1dae0*/  FFMA.FTZ R75, R76, R113, R115 ;  /* 0x000000714c4b7223 */ /* 0x000fe20000010073 */
[----:B------:R-:W-:Y:S02]  /*1daf0*/  HADD2.F32 R115, -RZ, R33.H1_H1 ;  /* 0x30000021ff737230 */ /* 0x000fe40000004100 */
[----:B------:R-:W-:Y:S02]  /*1db00*/  HADD2.F32 R113, -RZ, R22.H0_H0 ;  /* 0x20000016ff717230 */ /* 0x000fe40000004100 */
[----:B------:R-:W-:Y:S02]  /*1db10*/  HADD2.F32 R119, -RZ, R34.H1_H1 ;  /* 0x30000022ff777230 */ /* 0x000fe40000004100 */
[----:B0-----:R-:W-:Y:S01]  /*1db20*/  FMUL.FTZ R73, R107, R112 ;  /* 0x000000706b497220 */ /* 0x001fe20000410000 */
[----:B------:R-:W-:Y:S02]  /*1db30*/  HADD2.F32 R61, -RZ, R45.H0_H0 ;  /* 0x2000002dff3d7230 */ /* 0x000fe40000004100 */
[----:B------:R-:W-:Y:S01]  /*1db40*/  FADD.FTZ R60, -R106, R77 ;  /* 0x0000004d6a3c7221 */ /* 0x000fe20000010100 */
[----:B------:R-:W-:Y:S01]  /*1db50*/  FFMA.FTZ R72, R76, R117, R74 ;  /* 0x000000754c487223 */ /* 0x000fe2000001004a */
[----:B------:R-:W-:Y:S01]  /*1db60*/  FFMA.FTZ R112, R73, R114, R116 ;  /* 0x0000007249707223 */ /* 0x000fe20000010074 */
        /* <DEDUP_REMOVED lines=8> */
[----:B------:R-:W-:-:S02]  /*1dbf0*/  HADD2.F32 R61, -RZ, R46.H0_H0 ;  /* 0x2000002eff3d7230 */ /* 0x000fc40000004100 */
[----:B------:R-:W-:Y:S01]  /*1dc00*/  FFMA.FTZ R74, R60, R63, R74 ;  /* 0x0000003f3c4a7223 */ /* 0x000fe2000001004a */
[----:B------:R-:W-:Y:S01]  /*1dc10*/  FADD.FTZ R60, -R106, R95 ;  /* 0x0000005f6a3c7221 */ /* 0x000fe20000010100 */
[----:B------:R-:W-:Y:S02]  /*1dc20*/  HADD2.F32 R63, -RZ, R12.H1_H1 ;  /* 0x3000000cff3f7230 */ /* 0x000fe40000004100 */
[C---:B------:R-:W-:Y:S01]  /*1dc30*/  FMUL.FTZ R62, R107.reuse, R62 ;  /* 0x0000003e6b3e7220 */ /* 0x040fe20000410000 */
[----:B------:R-:W-:Y:S01]  /*1dc40*/  FFMA.FTZ R113, R78, R113, R61 ;  /* 0x000000714e717223 */ /* 0x000fe2000001003d */
[----:B------:R-:W-:Y:S01]  /*1dc50*/  FMUL.FTZ R60, R107, R60 ;  /* 0x0000003c6b3c7220 */ /* 0x000fe20000410000 */
[----:B------:R-:W-:Y:S01]  /*1dc60*/  HADD2.F32 R61, -RZ, R22.H1_H1 ;  /* 0x30000016ff3d7230 */ /* 0x000fe20000004100 */
[----:B------:R-:W-:Y:S01]  /*1dc70*/  F2FP.F16.F32.PACK_AB R68, R72, R68 ;  /* 0x000000444844723e */ /* 0x000fe200000000ff */
[----:B------:R-:W-:Y:S02]  /*1dc80*/  HADD2.F32 R77, -RZ, R12.H0_H0 ;  /* 0x2000000cff4d7230 */ /* 0x000fe40000004100 */
[----:B------:R-:W-:Y:S01]  /*1dc90*/  FFMA.FTZ R119, R60, R119, R63 ;  /* 0x000000773c777223 */ /* 0x000fe2000001003f */
[----:B------:R-:W-:-:S02]  /*1dca0*/  HADD2.F32 R63, -RZ, R46.H1_H1 ;  /* 0x3000002eff3f7230 */ /* 0x000fc40000004100 */
[----:B------:R-:W-:Y:S02]  /*1dcb0*/  HADD2.F32 R118, -RZ, R47.H1_H1 ;  /* 0x3000002fff767230 */ /* 0x000fe40000004100 */
[----:B------:R-:W-:Y:S01]  /*1dcc0*/  FFMA.FTZ R117, R78, R117, R77 ;  /* 0x000000754e757223 */ /* 0x000fe2000001004d */
[----:B------:R-:W-:Y:S02]  /*1dcd0*/  HADD2.F32 R77, -RZ, R35.H0_H0 ;  /* 0x20000023ff4d7230 */ /* 0x000fe40000004100 */
[----:B------:R-:W-:Y:S01]  /*1dce0*/  FFMA.FTZ R114, R60, R61, R63 ;  /* 0x0000003d3c727223 */ /* 0x000fe2000001003f */
[----:B------:R-:W-:Y:S02]  /*1dcf0*/  HADD2.F32 R61, -RZ, R23.H0_H0 ;  /* 0x20000017ff3d7230 */ /* 0x000fe40000004100 */
[----:B------:R-:W-:Y:S02]  /*1dd00*/  HADD2.F32 R63, -RZ, R47.H0_H0 ;  /* 0x2000002fff3f7230 */ /* 0x000fe40000004100 */
[----:B------:R-:W-:-:S02]  /*1dd10*/  HADD2.F32 R79, -RZ, R13.H0_H0 ;  /* 0x2000000dff4f7230 */ /* 0x000fc40000004100 */
[----:B------:R-:W-:Y:S02]  /*1dd20*/  HADD2.F32 R95, -RZ, R16.H1_H1 ;  /* 0x30000010ff5f7230 */ /* 0x000fe40000004100 */
[C---:B------:R-:W-:Y:S01]  /*1dd30*/  FFMA.FTZ R116, R62.reuse, R61, R63 ;  /* 0x0000003d3e747223 */ /* 0x040fe2000001003f */
[----:B------:R-:W-:Y:S02]  /*1dd40*/  HADD2.F32 R61, -RZ, R13.H1_H1 ;  /* 0x3000000dff3d7230 */ /* 0x000fe40000004100 */
[----:B------:R-:W-:Y:S01]  /*1dd50*/  FFMA.FTZ R120, R62, R77, R79 ;  /* 0x0000004d3e787223 */ /* 0x000fe2000001004f */
[----:B------:R-:W-:Y:S02]  /*1dd60*/  HADD2.F32 R63, -RZ, R23.H1_H1 ;  /* 0x30000017ff3f7230 */ /* 0x000fe40000004100 */
[----:B------:R-:W-:Y:S02]  /*1dd70*/  HADD2.F32 R60, -RZ, R40.H1_H1 ;  /* 0x30000028ff3c7230 */ /* 0x000fe40000004100 */
[----:B------:R-:W-:Y:S01]  /*1dd80*/  FFMA.FTZ R121, R96, R121, R61 ;  /* 0x0000007960797223 */ /* 0x000fe2000001003d */
[----:B------:R-:W-:-:S02]  /*1dd90*/  HADD2.F32 R61, -RZ, R28.H0_H0 ;  /* 0x2000001cff3d7230 */ /* 0x000fc40000004100 */
[----:B------:R-:W-:Y:S01]  /*1dda0*/  FFMA.FTZ R118, R96, R63, R118 ;  /* 0x0000003f60767223 */ /* 0x000fe20000010076 */
[----:B------:R-:W-:Y:S02]  /*1ddb0*/  HADD2.F32 R63, -RZ, R14.H0_H0 ;  /* 0x2000000eff3f7230 */ /* 0x000fe40000004100 */
[----:B------:R-:W-:Y:S01]  /*1ddc0*/  FFMA.FTZ R95, R100, R95, R60 ;  /* 0x0000005f645f7223 */ /* 0x000fe2000001003c */
[----:B------:R-:W-:Y:S02]  /*1ddd0*/  HADD2.F32 R79, -RZ, R28.H1_H1 ;  /* 0x3000001cff4f7230 */ /* 0x000fe40000004100 */
[----:B------:R-:W-:Y:S01]  /*1dde0*/  FADD.FTZ R60, -R106, R99 ;  /* 0x000000636a3c7221 */ /* 0x000fe20000010100 */
[----:B------:R-:W-:Y:S02]  /*1ddf0*/  HADD2.F32 R77, -RZ, R16.H0_H0 ;  /* 0x20000010ff4d7230 */ /* 0x000fe40000004100 */
[----:B------:R-:W-:Y:S01]  /*1de00*/  FFMA.FTZ R78, R98, R61, R63 ;  /* 0x0000003d624e7223 */ /* 0x000fe2000001003f */
[----:B------:R-:W-:-:S02]  /*1de10*/  HADD2.F32 R61, -RZ, R14.H1_H1 ;  /* 0x3000000eff3d7230 */ /* 0x000fc40000004100 */
[C---:B------:R-:W-:Y:S01]  /*1de20*/  FMUL.FTZ R60, R107.reuse, R60 ;  /* 0x0000003c6b3c7220 */ /* 0x040fe20000410000 */
[----:B------:R-:W-:Y:S02]  /*1de30*/  HADD2.F32 R76, -RZ, R40.H0_H0 ;  /* 0x20000028ff4c7230 */ /* 0x000fe40000004100 */
[----:B------:R-:W-:Y:S01]  /*1de40*/  FMUL.FTZ R96, R107, R102 ;  /* 0x000000666b607220 */ /* 0x000fe20000410000 */
[----:B------:R-:W-:Y:S02]  /*1de50*/  HADD2.F32 R99, -RZ, R29.H0_H0 ;  /* 0x2000001dff637230 */ /* 0x000fe40000004100 */
[----:B------:R-:W-:Y:S01]  /*1de60*/  FFMA.FTZ R79, R100, R79, R61 ;  /* 0x0000004f644f7223 */ /* 0x000fe2000001003d */
[----:B------:R-:W-:Y:S02]  /*1de70*/  HADD2.F32 R61, -RZ, R15.H0_H0 ;  /* 0x2000000fff3d7230 */ /* 0x000fe40000004100 */
[----:B------:R-:W-:Y:S01]  /*1de80*/  FFMA.FTZ R76, R98, R77, R76 ;  /* 0x0000004d624c7223 */ /* 0x000fe2000001004c */
[----:B------:R-:W-:-:S02]  /*1de90*/  HADD2.F32 R77, -RZ, R17.H0_H0 ;  /* 0x20000011ff4d7230 */ /* 0x000fc40000004100 */
[----:B------:R-:W-:Y:S01]  /*1dea0*/  FMUL.FTZ R100, R107, R104 ;  /* 0x000000686b647220 */ /* 0x000fe20000410000 */
[----:B------:R-:W-:Y:S02]  /*1deb0*/  HADD2.F32 R62, -RZ, R41.H0_H0 ;  /* 0x20000029ff3e7230 */ /* 0x000fe40000004100 */
[C---:B------:R-:W-:Y:S01]  /*1dec0*/  FFMA.FTZ R99, R60.reuse, R99, R61 ;  /* 0x000000633c637223 */ /* 0x040fe2000001003d */
[----:B------:R-:W-:Y:S01]  /*1ded0*/  HADD2.F32 R61, -RZ, R29.H1_H1 ;  /* 0x3000001dff3d7230 */ /* 0x000fe20000004100 */
[----:B------:R-:W-:Y:S01]  /*1dee0*/  F2FP.F16.F32.PACK_AB R72, R79, R78 ;  /* 0x0000004e4f48723e */ /* 0x000fe200000000ff */
[----:B------:R-:W-:Y:S02]  /*1def0*/  HADD2.F32 R63, -RZ, R15.H1_H1 ;  /* 0x3000000fff3f7230 */ /* 0x000fe40000004100 */
[----:B------:R-:W-:Y:S01]  /*1df00*/  FFMA.FTZ R77, R60, R77, R62 ;  /* 0x0000004d3c4d7223 */ /* 0x000fe2000001003e */
[----:B------:R-:W-:Y:S01]  /*1df10*/  HADD2.F32 R60, -RZ, R41.H1_H1 ;  /* 0x30000029ff3c7230 */ /* 0x000fe20000004100 */
[----:B------:R-:W-:Y:S01]  /*1df20*/  F2FP.F16.F32.PACK_AB R76, R95, R76 ;  /* 0x0000004c5f4c723e */ /* 0x000fe200000000ff */
[----:B------:R-:W-:-:S02]  /*1df30*/  HADD2.F32 R98, -RZ, R42.H0_H0 ;  /* 0x2000002aff627230 */ /* 0x000fc40000004100 */
[C---:B------:R-:W-:Y:S01]  /*1df40*/  FFMA.FTZ R102, R96.reuse, R61, R63 ;  /* 0x0000003d60667223 */ /* 0x040fe2000001003f */
[----:B------:R-:W-:Y:S02]  /*1df50*/  HADD2.F32 R61, -RZ, R80.H0_H0 ;  /* 0x20000050ff3d7230 */ /* 0x000fe40000004100 */
[----:B------:R-:W-:Y:S01]  /*1df60*/  FFMA.FTZ R96, R96, R125, R60 ;  /* 0x0000007d60607223 */ /* 0x000fe2000001003c */
[----:B------:R-:W-:Y:S01]  /*1df70*/  FADD.FTZ R60, -R106, R101 ;  /* 0x000000656a3c7221 */ /* 0x000fe20000010100 */
[----:B------:R-:W-:Y:S01]  /*1df80*/  HADD2.F32 R101, -RZ, R30.H0_H0 ;  /* 0x2000001eff657230 */ /* 0x000fe20000004100 */
[----:B------:R-:W0:Y:S01]  /*1df90*/  LDC.64 R124, c[0x0][0x430] ;  /* 0x00010c00ff7c7b82 */ /* 0x000e220000000a00 */
[----:B------:R-:W-:Y:S02]  /*1dfa0*/  HADD2.F32 R63, -RZ, R18.H0_H0 ;  /* 0x20000012ff3f7230 */ /* 0x000fe40000004100 */
[----:B------:R-:W-:Y:S01]  /*1dfb0*/  FMUL.FTZ R60, R107, R60 ;  /* 0x0000003c6b3c7220 */ /* 0x000fe20000410000 */
[----:B------:R-:W-:Y:S01]  /*1dfc0*/  HADD2.F32 R62, -RZ, R43.H0_H0 ;  /* 0x2000002bff3e7230 */ /* 0x000fe20000004100 */
[----:B------:R-:W-:-:S02]  /*1dfd0*/  F2FP.F16.F32.PACK_AB R77, R96, R77 ;  /* 0x0000004d604d723e */ /* 0x000fc400000000ff */
[C---:B------:R-:W-:Y:S01]  /*1dfe0*/  FFMA.FTZ R101, R60.reuse, R101, R61 ;  /* 0x000000653c657223 */ /* 0x040fe2000001003d */
[----:B------:R-:W-:Y:S01]  /*1dff0*/  FFMA.FTZ R98, R60, R63, R98 ;  /* 0x0000003f3c627223 */ /* 0x000fe20000010062 */
[----:B------:R-:W-:Y:S02]  /*1e000*/  HADD2.F32 R61, -RZ, R30.H1_H1 ;  /* 0x3000001eff3d7230 */ /* 0x000fe40000004100 */
[----:B------:R-:W-:Y:S02]  /*1e010*/  HADD2.F32 R63, -RZ, R80.H1_H1 ;  /* 0x30000050ff3f7230 */ /* 0x000fe40000004100 */
[----:B------:R-:W-:-:S03]  /*1e020*/  HADD2.F32 R60, -RZ, R42.H1_H1 ;  /* 0x3000002aff3c7230 */ /* 0x000fc60000004100 */
[----:B------:R-:W-:Y:S01]  /*1e030*/  FFMA.FTZ R104, R100, R61, R63 ;  /* 0x0000003d64687223 */ /* 0x000fe2000001003f */
[----:B------:R-:W-:Y:S02]  /*1e040*/  HADD2.F32 R61, -RZ, R18.H1_H1 ;  /* 0x30000012ff3d7230 */ /* 0x000fe40000004100 */
[----:B------:R-:W-:-:S03]  /*1e050*/  HADD2.F32 R63, -RZ, R81.H0_H0 ;  /* 0x20000051ff3f7230 */ /* 0x000fc60000004100 */
[----:B------:R-:W-:Y:S01]  /*1e060*/  FFMA.FTZ R100, R100, R61, R60 ;  /* 0x0000003d64647223 */ /* 0x000fe2000001003c */
[----:B------:R-:W-:Y:S01]  /*1e070*/  FADD.FTZ R60, -R106, R103 ;  /* 0x000000676a3c7221 */ /* 0x000fe20000010100 */
[----:B------:R-:W-:Y:S02]  /*1e080*/  HADD2.F32 R61, -RZ, R31.H0_H0 ;  /* 0x2000001fff3d7230 */ /* 0x000fe40000004100 */
[----:B------:R-:W-:Y:S02]  /*1e090*/  HADD2.F32 R103, -RZ, R19.H0_H0 ;  /* 0x20000013ff677230 */ /* 0x000fe40000004100 */
[----:B------:R-:W-:Y:S01]  /*1e0a0*/  FMUL.FTZ R60, R107, R60 ;  /* 0x0000003c6b3c7220 */ /* 0x000fe20000410000 */
[----:B------:R-:W-:-:S03]  /*1e0b0*/  F2FP.F16.F32.PACK_AB R78, R100, R98 ;  /* 0x00000062644e723e */ /* 0x000fc600000000ff */
[C---:B------:R-:W-:Y:S01]  /*1e0c0*/  FFMA.FTZ R106, R60.reuse, R61, R63 ;  /* 0x0000003d3c6a7223 */ /* 0x040fe2000001003f */
[----:B------:R-:W-:Y:S01]  /*1e0d0*/  FFMA.FTZ R103, R60, R103, R62 ;  /* 0x000000673c677223 */ /* 0x000fe2000001003e */
[----:B------:R-:W-:Y:S01]  /*1e0e0*/  HADD2.F32 R60, -RZ, R31.H1_H1 ;  /* 0x3000001fff3c7230 */ /* 0x000fe20000004100 */
[----:B------:R-:W-:Y:S01]  /*1e0f0*/  F2FP.F16.F32.PACK_AB R63, R111, R71 ;  /* 0x000000476f3f723e */ /* 0x000fe200000000ff */
[----:B------:R-:W-:Y:S02]  /*1e100*/  HADD2.F32 R62, -RZ, R81.H1_H1 ;  /* 0x30000051ff3e7230 */ /* 0x000fe40000004100 */
[----:B------:R-:W-:-:S03]  /*1e110*/  HADD2.F32 R61, -RZ, R43.H1_H1 ;  /* 0x3000002bff3d7230 */ /* 0x000fc60000004100 */
[----:B------:R-:W-:Y:S01]  /*1e120*/  FFMA.FTZ R107, R105, R60, R62 ;  /* 0x0000003c696b7223 */ /* 0x000fe2000001003e */
[----:B------:R-:W-:Y:S01]  /*1e130*/  HADD2.F32 R60, -RZ, R19.H1_H1 ;  /* 0x30000013ff3c7230 */ /* 0x000fe20000004100 */
[----:B------:R-:W-:Y:S01]  /*1e140*/  F2FP.F16.F32.PACK_AB R62, R110, R109 ;  /* 0x0000006d6e3e723e */ /* 0x000fe200000000ff */
[----:B0-----:R-:W-:Y:S01]  /*1e150*/  IMAD.WIDE.U32 R110, R64, 0x10, R124 ;  /* 0x00000010406e7825 */ /* 0x001fe200078e007c */
[----:B------:R-:W-:-:S03]  /*1e160*/  F2FP.F16.F32.PACK_AB R64, R75, R69 ;  /* 0x000000454b40723e */ /* 0x000fc600000000ff */
[----:B------:R-:W-:Y:S01]  /*1e170*/  FFMA.FTZ R105, R105, R60, R61 ;  /* 0x0000003c69697223 */ /* 0x000fe2000001003d */
[----:B------:R-:W-:Y:S01]  /*1e180*/  F2FP.F16.F32.PACK_AB R61, R108, R70 ;  /* 0x000000466c3d723e */ /* 0x000fe200000000ff */
[----:B------:R-:W-:Y:S01]  /*1e190*/  IMAD.WIDE.U32 R70, R65, 0x10, R124 ;  /* 0x0000001041467825 */ /* 0x000fe200078e007c */
[----:B------:R-:W-:Y:S02]  /*1e1a0*/  F2FP.F16.F32.PACK_AB R60, R66, R67 ;  /* 0x00000043423c723e */ /* 0x000fe400000000ff */
[----:B------:R-:W-:Y:S01]  /*1e1b0*/  F2FP.F16.F32.PACK_AB R67, R121, R120 ;  /* 0x000000787943723e */ /* 0x000fe200000000ff */
[----:B------:R-:W-:Y:S01]  /*1e1c0*/  IMAD.WIDE.U32 R108, R65, 0x10, R122 ;  /* 0x00000010416c7825 */ /* 0x000fe200078e007a */
[----:B------:R-:W-:Y:S01]  /*1e1d0*/  MOV R121, R71 ;  /* 0x0000004700797202 */ /* 0x000fe20000000f00 */
[----:B------:R0:W-:Y:S01]  /*1e1e0*/  STG.E.128 desc[UR12][R110.64], R60 ;  /* 0x0000003c6e007986 */ /* 0x0001e2000c101d0c */
[----:B------:R-:W-:Y:S01]  /*1e1f0*/  F2FP.F16.F32.PACK_AB R66, R119, R117 ;  /* 0x000000757742723e */ /* 0x000fe200000000ff */
[----:B------:R-:W-:Y:S01]  /*1e200*/  IMAD.MOV.U32 R120, RZ, RZ, R70 ;  /* 0x000000ffff787224 */ /* 0x000fe200078e0046 */
[----:B------:R-:W-:Y:S01]  /*1e210*/  F2FP.F16.F32.PACK_AB R65, R115, R112 ;  /* 0x000000707341723e */ /* 0x000fe200000000ff */
[----:B------:R-:W-:Y:S01]  /*1e220*/  IMAD.WIDE.U32 R122, R97, 0x10, R122 ;  /* 0x00000010617a7825 */ /* 0x000fe200078e007a */
[----:B------:R-:W-:-:S02]  /*1e230*/  F2FP.F16.F32.PACK_AB R71, R118, R116 ;  /* 0x000000747647723e */ /* 0x000fc400000000ff */
[----:B------:R-:W-:Y:S01]  /*1e240*/  F2FP.F16.F32.PACK_AB R70, R114, R113 ;  /* 0x000000717246723e */ /* 0x000fe200000000ff */
[----:B------:R-:W-:Y:S01]  /*1e250*/  IMAD.WIDE.U32 R124, R97, 0x10, R124 ;  /* 0x00000010617c7825 */ /* 0x000fe200078e007c */
[----:B------:R-:W-:Y:S01]  /*1e260*/  F2FP.F16.F32.PACK_AB R69, R74, R73 ;  /* 0x000000494a45723e */ /* 0x000fe200000000ff */
[----:B------:R0:W-:Y:S01]  /*1e270*/  STG.E.128 desc[UR12][R108.64], R64 ;  /* 0x000000406c007986 */ /* 0x0001e2000c101d0c */
[----:B------:R-:W-:Y:S02]  /*1e280*/  F2FP.F16.F32.PACK_AB R75, R107, R106 ;  /* 0x0000006a6b4b723e */ /* 0x000fe400000000ff */
[----:B------:R-:W-:Y:S01]  /*1e290*/  F2FP.F16.F32.PACK_AB R74, R104, R101 ;  /* 0x00000065684a723e */ /* 0x000fe200000000ff */
[----:B------:R0:W-:Y:S01]  /*1e2a0*/  STG.E.128 desc[UR12][R120.64], R68 ;  /* 0x0000004478007986 */ /* 0x0001e2000c101d0c */
[----:B------:R-:W-:Y:S02]  /*1e2b0*/  F2FP.F16.F32.PACK_AB R73, R102, R99 ;  /* 0x000000636649723e */ /* 0x000fe400000000ff */
[----:B------:R-:W-:-:S03]  /*1e2c0*/  F2FP.F16.F32.PACK_AB R79, R105, R103 ;  /* 0x00000067694f723e */ /* 0x000fc600000000ff */
[----:B------:R0:W-:Y:S04]  /*1e2d0*/  STG.E.128 desc[UR12][R122.64], R72 ;  /* 0x000000487a007986 */ /* 0x0001e8000c101d0c */
[----:B------:R0:W-:Y:S01]  /*1e2e0*/  STG.E.128 desc[UR12][R124.64], R76 ;  /* 0x0000004c7c007986 */ /* 0x0001e2000c101d0c */
[----:B------:R-:W-:Y:S05]  /*1e2f0*/  BRA.U !UP2, `(.L_x_2066) ;  /* 0xfffffe2d0a247547 */ /* 0x000fea000b83ffff */
[----:B------:R-:W-:Y:S05]  /*1e300*/  EXIT ;  /* 0x000000000000794d */ /* 0x000fea0003800000 */
.L_x_2067:
        /* <DEDUP_REMOVED lines=15> */
.L_x_13677:


//--------------------- .text._ZN10layer_norm31ln_parallel_residual_fwd_kernelINS_13Kernel_traitsI6__halfS2_S2_S2_fjLj6144ELj1ELj1ELj8ELj16ENS_18Kernel_traits_baseILj6144ES2_S2_S2_S2_fjLj256EEEEELb1ELb1ELb0EEEvNS_9FwdParamsE --------------------------
	.section	.text._ZN10layer_norm31ln_parallel_residual_fwd_kernelINS_13Kernel_traitsI6__halfS2_S2_S2_fjLj6144ELj1ELj1ELj8ELj16ENS_18Kernel_traits_baseILj6144ES2_S2_S2_S2_fjLj256EEEEELb1ELb1ELb0EEEvNS_9FwdParamsE,"ax",@progbits
	.align	128
        .global         _ZN10layer_norm31ln_parallel_residual_fwd_kernelINS_13Kernel_traitsI6__halfS2_S2_S2_fjLj6144ELj1ELj1ELj8ELj16ENS_18Kernel_traits_baseILj6144ES2_S2_S2_S2_fjLj256EEEEELb1ELb1ELb0EEEvNS_9FwdParamsE
        .type           _ZN10layer_norm31ln_parallel_residual_fwd_kernelINS_13Kernel_traitsI6__halfS2_S2_S2_fjLj6144ELj1ELj1ELj8ELj16ENS_18Kernel_traits_baseILj6144ES2_S2_S2_S2_fjLj256EEEEELb1ELb1ELb0EEEvNS_9FwdParamsE,@function
        .size           _ZN10layer_norm31ln_parallel_residual_fwd_kernelINS_13Kernel_traitsI6__halfS2_S2_S2_fjLj6144ELj1ELj1ELj8ELj16ENS_18Kernel_traits_baseILj6144ES2_S2_S2_S2_fjLj256EEEEELb1ELb1ELb0EEEvNS_9FwdParamsE,(.L_x_13678 - _ZN10layer_norm31ln_parallel_residual_fwd_kernelINS_13Kernel_traitsI6__halfS2_S2_S2_fjLj6144ELj1ELj1ELj8ELj16ENS_18Kernel_traits_baseILj6144ES2_S2_S2_S2_fjLj256EEEEELb1ELb1ELb0EEEvNS_9FwdParamsE)
        .other          _ZN10layer_norm31ln_parallel_residual_fwd_kernelINS_13Kernel_traitsI6__halfS2_S2_S2_fjLj6144ELj1ELj1ELj8ELj16ENS_18Kernel_traits_baseILj6144ES2_S2_S2_S2_fjLj256EEEEELb1ELb1ELb0EEEvNS_9FwdParamsE,@"STO_CUDA_ENTRY STV_DEFAULT"
_ZN10layer_norm31ln_parallel_residual_fwd_kernelINS_13Kernel_traitsI6__halfS2_S2_S2_fjLj6144ELj1ELj1ELj8ELj16ENS_18Kernel_traits_baseILj6144ES2_S2_S2_S2_fjLj256EEEEELb1ELb1ELb0EEEvNS_9FwdParamsE:
.text._ZN10layer_norm31ln_parallel_residual_fwd_kernelINS_13Kernel_traitsI6__halfS2_S2_S2_fjLj6144ELj1ELj1ELj8ELj16ENS_18Kernel_traits_baseILj6144ES2_S2_S2_S2_fjLj256EEEEELb1ELb1ELb0EEEvNS_9FwdParamsE:
        /* <DEDUP_REMOVED lines=22> */
[----:B-----5:R-:W-:Y:S01]  /*0160*/  UISETP.NE.U32.AND UP0, UPT, UR8, URZ, UPT ;  /* 0x000000ff0800728c */ /* 0x020fe2000bf05070 */
[----:B------:R-:W-:Y:S02]  /*0170*/  SHF.R.S32.HI R2, RZ, 0x1f, R11 ;  /* 0x0000001fff027819 */ /* 0x000fe4000001140b */
[----:B------:R-:W-:Y:S01]  /*0180*/  LOP3.LUT R9, R0, R3, RZ, 0xfc, !PT ;  /* 0x0000000300097212 */ /* 0x000fe200078efcff */
[----:B------:R-:W-:-:S03]  /*0190*/  UISETP.NE.AND.EX UP0, UPT, UR9, URZ, UPT, UP0 ;  /* 0x000000ff0900728c */ /* 0x000fc6000bf05300 */
[----:B------:R-:W-:Y:S01]  /*01a0*/  LOP3.LUT R20, R9, 0xff, RZ, 0x3c, !PT ;  /* 0x000000ff09147812 */ /* 0x000fe200078e3cff */
[----:B0-----:R-:W-:-:S04]  /*01b0*/  IMAD.U32 R67, RZ, RZ, UR4 ;  /* 0x00000004ff437e24 */ /* 0x001fc8000f8e00ff */
[----:B---3--:R-:W-:Y:S01]  /*01c0*/  IMAD R66, R67, UR5, R76 ;  /* 0x0000000543427c24 */ /* 0x008fe2000f8e024c */
[----:B-1----:R-:W-:-:S04]  /*01d0*/  @P0 IADD3 R68, P1, PT, R4, R7, RZ ;  /* 0x0000000704440210 */ /* 0x002fc80007f3e0ff */
        /* <DEDUP_REMOVED lines=51> */
.L_x_2069:
        /* <DEDUP_REMOVED lines=23> */
.L_x_2070:
[----:B------:R-:W-:Y:S05]  /*0680*/  BSYNC.RECONVERGENT B0 ;  /* 0x0000000000007941 */ /* 0x000fea0003800200 */
.L_x_2068:
[----:B------:R-:W0:Y:S02]  /*0690*/  LDCU UR4, c[0x0][0x384] ;  /* 0x00007080ff0477ac */ /* 0x000e240008000800 */
[----:B0-----:R-:W-:-:S13]  /*06a0*/  ISETP.GE.AND P0, PT, R67, UR4, PT ;  /* 0x0000000443007c0c */ /* 0x001fda000bf06270 */
[----:B------:R-:W-:Y:S05]  /*06b0*/  @P0 EXIT ;  /* 0x000000000000094d */ /* 0x000fea0003800000 */
[----:B------:R-:W-:Y:S01]  /*06c0*/  IMAD.HI.U32 R9, R66, -0x326172a9, RZ ;  /* 0xcd9e8d5742097827 */ /* 0x000fe200078e00ff */
[----:B------:R-:W-:Y:S01]  /*06d0*/  LOP3.LUT R68, R68, 0x3, RZ, 0xc0, !PT ;  /* 0x0000000344447812 */ /* 0x000fe200078ec0ff */
[----:B------:R-:W0:Y:S02]  /*06e0*/  LDCU UR14, c[0x0][0x388] ;  /* 0x00007100ff0e77ac */ /* 0x000e240008000800 */
        /* <DEDUP_REMOVED lines=9> */
[----:B------:R-:W-:Y:S01]  /*0780*/  IMAD.HI.U32 R12, R11, -0x326172a9, RZ ;  /* 0xcd9e8d570b0c7827 */ /* 0x000fe200078e00ff */
[----:B------:R-:W3:Y:S03]  /*0790*/  LDCU.64 UR8, c[0x0][0x398] ;  /* 0x00007300ff0877ac */ /* 0x000ee60008000a00 */
[----:B------:R-:W-:Y:S01]  /*07a0*/  IMAD R16, R9, -0x2daee0ad, RZ ;  /* 0xd2511f5309107824 */ /* 0x000fe200078e02ff */
[----:B------:R-:W-:Y:S01]  /*07b0*/  LOP3.LUT R12, R28, R13, R12, 0x96, !PT ;  /* 0x0000000d1c0c7212 */ /* 0x000fe200078e960c */
[----:B------:R-:W-:Y:S01]  /*07c0*/  IMAD R11, R11, -0x326172a9, RZ ;  /* 0xcd9e8d570b0b7824 */ /* 0x000fe200078e02ff */
[----:B------:R-:W4:Y:S01]  /*07d0*/  LDCU.64 UR10, c[0x0][0x3a0] ;  /* 0x00007400ff0a77ac */ /* 0x000f220008000a00 */
[----:B------:R-:W-:Y:S01]  /*07e0*/  IMAD.HI.U32 R9, R14, -0x326172a9, RZ ;  /* 0xcd9e8d570e097827 */ /* 0x000fe200078e00ff */
[----:B------:R-:W-:-:S03]  /*07f0*/  UPLOP3.LUT UP1, UPT, UPT, UPT, UPT, 0x40, 0x4 ;  /* 0x000000000004789c */ /* 0x000fc60003f2e870 */
        /* <DEDUP_REMOVED lines=13> */
[----:B------:R-:W-:-:S04]  /*08d0*/  LOP3.LUT R9, R31, R14, R9, 0x96, !PT ;  /* 0x0000000e1f097212 */ /* 0x000fc800078e9609 */
[----:B------:R-:W-:Y:S01]  /*08e0*/  LOP3.LUT R13, R56, R16, R13, 0x96, !PT ;  /* 0x00000010380d7212 */ /* 0x000fe200078e960d */
[----:B------:R-:W-:Y:S02]  /*08f0*/  IMAD R16, R12, -0x2daee0ad, RZ ;  /* 0xd2511f530c107824 */ /* 0x000fe400078e02ff */
[----:B------:R-:W-:-:S04]  /*0900*/  IMAD.HI.U32 R14, R9, -0x2daee0ad, RZ ;  /* 0xd2511f53090e7827 */ /* 0x000fc800078e00ff */
        /* <DEDUP_REMOVED lines=8> */
[----:B------:R-:W-:Y:S01]  /*0990*/  IMAD.HI.U32 R9, R11, -0x2daee0ad, RZ ;  /* 0xd2511f530b097827 */ /* 0x000fe200078e00ff */
[----:B------:R-:W-:-:S03]  /*09a0*/  LOP3.LUT R13, R5, 0xff, RZ, 0xc0, !PT ;  /* 0x000000ff050d7812 */ /* 0x000fc600078ec0ff */
[----:B------:R-:W-:Y:S01]  /*09b0*/  IMAD R12, R11, -0x2daee0ad, RZ ;  /* 0xd2511f530b0c7824 */ /* 0x000fe200078e02ff */
[----:B------:R-:W-:Y:S01]  /*09c0*/  LOP3.LUT R8, R8, R16, R9, 0x96, !PT ;  /* 0x0000001008087212 */ /* 0x000fe200078e9609 */
[----:B------:R-:W-:Y:S01]  /*09d0*/  IMAD R14, R14, -0x326172a9, RZ ;  /* 0xcd9e8d570e0e7824 */ /* 0x000fe200078e02ff */
[----:B------:R-:W-:Y:S01]  /*09e0*/  VIADDMNMX R0, R13, -R0, RZ, !PT ;  /* 0x800000000d007246 */ /* 0x000fe200078001ff */
[----:B------:R-:W-:Y:S01]  /*09f0*/  IMAD.HI.U32 R11, R7, -0x2daee0ad, RZ ;  /* 0xd2511f53070b7827 */ /* 0x000fe200078e00ff */
[----:B------:R-:W-:Y:S02]  /*0a00*/  LOP3.LUT R16, R5, 0xffffff00, RZ, 0xc0, !PT ;  /* 0xffffff0005107812 */ /* 0x000fe400078ec0ff */
[----:B------:R-:W-:Y:S01]  /*0a10*/  VIMNMX R5, PT, PT, R0, 0x20, PT ;  /* 0x0000002000057848 */ /* 0x000fe20003fe0100 */
[----:B------:R-:W-:Y:S01]  /*0a20*/  IMAD.HI.U32 R9, R8, -0x326172a9, RZ ;  /* 0xcd9e8d5708097827 */ /* 0x000fe200078e00ff */
[----:B------:R-:W-:-:S03]  /*0a30*/  LOP3.LUT R11, R22, R12, R11, 0x96, !PT ;  /* 0x0000000c160b7212 */ /* 0x000fc600078e960b */
[----:B------:R-:W-:Y:S01]  /*0a40*/  IMAD R0, R5, 0x8, R16 ;  /* 0x0000000805007824 */ /* 0x000fe200078e0210 */
[----:B------:R-:W-:Y:S01]  /*0a50*/  LOP3.LUT R4, R4, R14, R9, 0x96, !PT ;  /* 0x0000000e04047212 */ /* 0x000fe200078e9609 */
[----:B------:R-:W-:Y:S02]  /*0a60*/  IMAD R13, R3, -0x20, R13 ;  /* 0xffffffe0030d7824 */ /* 0x000fe400078e020d */
[----:B------:R-:W-:Y:S01]  /*0a70*/  IMAD R8, R8, -0x326172a9, RZ ;  /* 0xcd9e8d5708087824 */ /* 0x000fe200078e02ff */
[----:B------:R-:W-:Y:S01]  /*0a80*/  I2FP.F32.U32 R0, R0 ;  /* 0x0000000000007245 */ /* 0x000fe20000201000 */
[----:B------:R-:W-:Y:S01]  /*0a90*/  IMAD.HI.U32 R3, R11, -0x326172a9, RZ ;  /* 0xcd9e8d570b037827 */ /* 0x000fe200078e00ff */
[----:B------:R-:W-:Y:S02]  /*0aa0*/  VIMNMX R13, PT, PT, RZ, R13, !PT ;  /* 0x0000000dff0d7248 */ /* 0x000fe40007fe0100 */
[----:B------:R0:W0:Y:S01]  /*0ab0*/  MUFU.RCP R17, R0 ;  /* 0x0000000000117308 */ /* 0x0000220000001000 */
[----:B------:R-:W-:Y:S01]  /*0ac0*/  IMAD R7, R7, -0x2daee0ad, RZ ;  /* 0xd2511f5307077824 */ /* 0x000fe200078e02ff */
[----:B------:R-:W-:Y:S01]  /*0ad0*/  LOP3.LUT R2, R2, R8, R3, 0x96, !PT ;  /* 0x0000000802027212 */ /* 0x000fe200078e9603 */
[----:B------:R-:W-:Y:S01]  /*0ae0*/  IMAD.HI.U32 R5, R4, -0x2daee0ad, RZ ;  /* 0xd2511f5304057827 */ /* 0x000fe200078e00ff */
[----:B------:R-:W-:-:S03]  /*0af0*/  VIMNMX R13, PT, PT, R13, 0x20, PT ;  /* 0x000000200d0d7848 */ /* 0x000fc60003fe0100 */
[----:B------:R-:W-:Y:S01]  /*0b00*/  IMAD R3, R4, -0x2daee0ad, RZ ;  /* 0xd2511f5304037824 */ /* 0x000fe200078e02ff */
[----:B------:R-:W-:Y:S01]  /*0b10*/  LOP3.LUT R5, R6, R7, R5, 0x96, !PT ;  /* 0x0000000706057212 */ /* 0x000fe200078e9605 */
[----:B------:R-:W-:Y:S01]  /*0b20*/  IMAD R11, R11, -0x326172a9, RZ ;  /* 0xcd9e8d570b0b7824 */ /* 0x000fe200078e02ff */
[----:B------:R-:W-:Y:S01]  /*0b30*/  LEA R16, R13, R16, 0x3 ;  /* 0x000000100d107211 */ /* 0x000fe200078e18ff */
[----:B------:R-:W-:-:S04]  /*0b40*/  IMAD.HI.U32 R4, R2, -0x2daee0ad, RZ ;  /* 0xd2511f5302047827 */ /* 0x000fc800078e00ff */
[----:B------:R-:W-:Y:S01]  /*0b50*/  IMAD.HI.U32 R14, R5, -0x326172a9, RZ ;  /* 0xcd9e8d57050e7827 */ /* 0x000fe200078e00ff */
[----:B------:R-:W-:-:S03]  /*0b60*/  LOP3.LUT R15, R15, R3, R4, 0x96, !PT ;  /* 0x000000030f0f7212 */ /* 0x000fc600078e9604 */
[----:B------:R-:W-:Y:S01]  /*0b70*/  IMAD.MOV.U32 R13, RZ, RZ, RZ ;  /* 0x000000ffff0d7224 */ /* 0x000fe200078e00ff */
[----:B------:R-:W-:Y:S01]  /*0b80*/  LOP3.LUT R14, R21, R11, R14, 0x96, !PT ;  /* 0x0000000b150e7212 */ /* 0x000fe200078e960e */
[----:B------:R-:W-:Y:S02]  /*0b90*/  IMAD R74, R2, -0x2daee0ad, RZ ;  /* 0xd2511f53024a7824 */ /* 0x000fe400078e02ff */
[----:B01234-:R-:W-:-:S07]  /*0ba0*/  IMAD R12, R5, -0x326172a9, RZ ;  /* 0xcd9e8d57050c7824 */ /* 0x01ffce00078e02ff */
.L_x_2455:
[----:B------:R-:W-:Y:S01]  /*0bb0*/  IMAD R56, R67, UR14, RZ ;  /* 0x0000000e43387c24 */ /* 0x000fe2000f8e02ff */
        /* <DEDUP_REMOVED lines=40> */
.L_x_2076:
        /* <DEDUP_REMOVED lines=13> */
.L_x_2078:
[----:B------:R-:W-:Y:S05]  /*0f10*/  BSYNC.RECONVERGENT B2 ;  /* 0x0000000000027941 */ /* 0x000fea0003800200 */
.L_x_2077:
[----:B------:R-:W-:Y:S01]  /*0f20*/  IMAD.WIDE.U32 R14, R66, -0x326172a9, RZ ;  /* 0xcd9e8d57420e7825 */ /* 0x000fe200078e00ff */
[----:B------:R-:W-:-:S03]  /*0f30*/  LOP3.LUT R78, R13, R81, R65, 0x96, !PT ;  /* 0x000000510d4e7212 */ /* 0x000fc600078e9641 */
[----:B------:R-:W-:Y:S02]  /*0f40*/  HFMA2 R76, -RZ, RZ, 0, 0 ;  /* 0x00000000ff4c7431 */ /* 0x000fe400000001ff */
        /* <DEDUP_REMOVED lines=50> */
.L_x_2075:
[----:B------:R-:W-:Y:S05]  /*1270*/  BSYNC.RECONVERGENT B1 ;  /* 0x0000000000017941 */ /* 0x000fea0003800200 */
.L_x_2074:
        /* <DEDUP_REMOVED lines=9> */
[----:B------:R-:W-:Y:S02]  /*1310*/  IMAD.MOV.U32 R78, RZ, RZ, 0x2 ;  /* 0x00000002ff4e7424 */ /* 0x000fe400078e00ff */
[----:B0-----:R-:W-:Y:S01]  /*1320*/  FMUL.FTZ R79, R79, R96 ;  /* 0x000000604f4f7220 */ /* 0x001fe20000410000 */
[----:B-1----:R-:W-:-:S04]  /*1330*/  FSETP.GTU.FTZ.AND P2, PT, R11, R94, PT ;  /* 0x0000005e0b00720b */ /* 0x002fc80003f5c000 */
        /* <DEDUP_REMOVED lines=15> */
.L_x_2081:
        /* <DEDUP_REMOVED lines=13> */
.L_x_2083:
[----:B------:R-:W-:Y:S05]  /*1500*/  BSYNC.RECONVERGENT B2 ;  /* 0x0000000000027941 */ /* 0x000fea0003800200 */
.L_x_2082:
[----:B------:R-:W-:Y:S01]  /*1510*/  IMAD.WIDE.U32 R14, R66, -0x326172a9, RZ ;  /* 0xcd9e8d57420e7825 */ /* 0x000fe200078e00ff */
[----:B------:R-:W-:Y:S02]  /*1520*/  LOP3.LUT R78, R13, R83, R65, 0x96, !PT ;  /* 0x000000530d4e7212 */ /* 0x000fe400078e9641 */
[----:B------:R-:W-:Y:S01]  /*1530*/  IADD3 R81, PT, PT, R65, -0x126145ec, RZ ;  /* 0xed9eba1441517810 */ /* 0x000fe20007ffe0ff */
[----:B------:R-:W-:Y:S01]  /*1540*/  IMAD.MOV.U32 R68, RZ, RZ, R72 ;  /* 0x000000ffff447224 */ /* 0x000fe200078e0048 */
        /* <DEDUP_REMOVED lines=14> */
[----:B------:R-:W-:Y:S02]  /*1630*/  VIADD R15, R65, 0x32370b8f ;  /* 0x32370b8f410f7836 */ /* 0x000fe40000000000 */
[----:B------:R-:W-:-:S03]  /*1640*/  VIADD R79, R64, 0x78dde6e4 ;  /* 0x78dde6e4404f7836 */ /* 0x000fc60000000000 */
        /* <DEDUP_REMOVED lines=30> */
[----:B------:R-:W-:Y:S01]  /*1830*/  MOV R72, R78 ;  /* 0x0000004e00487202 */ /* 0x000fe20000000f00 */
[----:B------:R-:W-:Y:S01]  /*1840*/  IMAD.MOV.U32 R78, RZ, RZ, RZ ;  /* 0x000000ffff4e7224 */ /* 0x000fe200078e00ff */
[----:B------:R-:W-:-:S07]  /*1850*/  LOP3.LUT R15, R113, R82, R79, 0x96, !PT ;  /* 0x00000052710f7212 */ /* 0x000fce00078e964f */
.L_x_2080:
[----:B------:R-:W-:Y:S05]  /*1860*/  BSYNC.RECONVERGENT B1 ;  /* 0x0000000000017941 */ /* 0x000fea0003800200 */
.L_x_2079:
[----:B------:R-:W-:Y:S01]  /*1870*/  I2FP.F32.U32 R79, R68 ;  /* 0x00000044004f7245 */ /* 0x000fe20000201000 */
[----:B------:R-:W-:Y:S01]  /*1880*/  HADD2.F32 R81, -RZ, R56.H1_H1 ;  /* 0x30000038ff517230 */ /* 0x000fe20000004100 */
[----:B------:R-:W-:Y:S01]  /*1890*/  ISETP.NE.AND P3, PT, R78, 0x1, PT ;  /* 0x000000014e00780c */ /* 0x000fe20003f65270 */
[----:B------:R-:W-:Y:S01]  /*18a0*/  @P1 HADD2.F32 R56, -RZ, R24.H1_H1 ;  /* 0x30000018ff381230 */ /* 0x000fe20000004100 */
[----:B------:R-:W-:Y:S01]  /*18b0*/  BSSY.RECONVERGENT B1, `(.L_x_2084) ;  /* 0x0000057000017945 */ /* 0x000fe20003800200 */
[----:B------:R-:W-:Y:S01]  /*18c0*/  FFMA.FTZ R79, R79, R92, 1.1641532182693481445e-10 ;  /* 0x2f0000004f4f7423 */ /* 0x000fe2000001005c */
[----:B------:R-:W-:Y:S01]  /*18d0*/  FMUL.FTZ R81, R81, R96 ;  /* 0x0000006051517220 */ /* 0x000fe20000410000 */
[----:B------:R-:W-:-:S03]  /*18e0*/  IMAD.MOV.U32 R68, RZ, RZ, 0x2 ;  /* 0x00000002ff447424 */ /* 0x000fc600078e00ff */
[----:B------:R-:W-:-:S04]  /*18f0*/  FSETP.GTU.FTZ.AND P2, PT, R79, R94, PT ;  /* 0x0000005e4f00720b */ /* 0x000fc80003f5c000 */
        /* <DEDUP_REMOVED lines=15> */
.L_x_2086:
        /* <DEDUP_REMOVED lines=13> */
.L_x_2088:
[----:B------:R-:W-:Y:S05]  /*1ac0*/  BSYNC.RECONVERGENT B2 ;  /* 0x0000000000027941 */ /* 0x000fea0003800200 */
.L_x_2087:
        /* <DEDUP_REMOVED lines=53> */
.L_x_2085:
[----:B------:R-:W-:Y:S05]  /*1e20*/  BSYNC.RECONVERGENT B1 ;  /* 0x0000000000017941 */ /* 0x000fea0003800200 */
.L_x_2084:
        /* <DEDUP_REMOVED lines=24> */
.L_x_2091:
        /* <DEDUP_REMOVED lines=13> */
.L_x_2093:
[----:B------:R-:W-:Y:S05]  /*2080*/  BSYNC.RECONVERGENT B2 ;  /* 0x0000000000027941 */ /* 0x000fea0003800200 */
.L_x_2092:
        /* <DEDUP_REMOVED lines=53> */
.L_x_2090:
[----:B------:R-:W-:Y:S05]  /*23e0*/  BSYNC.RECONVERGENT B1 ;  /* 0x0000000000017941 */ /* 0x000fea0003800200 */
.L_x_2089:
[----:B------:R-:W-:Y:S01]  /*23f0*/  I2FP.F32.U32 R83, R56 ;  /* 0x0000003800537245 */ /* 0x000fe20000201000 */
[----:B------:R-:W-:Y:S01]  /*2400*/  HADD2.F32 R57, -RZ, R57.H1_H1 ;  /* 0x30000039ff397230 */ /* 0x000fe20000004100 */
[----:B------:R-:W-:Y:S01]  /*2410*/  BSSY.RECONVERGENT B1, `(.L_x_2094) ;  /* 0x0000059000017945 */ /* 0x000fe20003800200 */
[----:B------:R-:W-:Y:S02]  /*2420*/  @P1 HADD2.F32 R56, -RZ, R25.H1_H1 ;  /* 0x30000019ff381230 */ /* 0x000fe40000004100 */
[----:B------:R-:W-:Y:S01]  /*2430*/  FFMA.FTZ R83, R83, R92, 1.1641532182693481445e-10 ;  /* 0x2f00000053537423 */ /* 0x000fe2000001005c */
[----:B------:R-:W-:Y:S01]  /*2440*/  FMUL.FTZ R57, R57, R96 ;  /* 0x0000006039397220 */ /* 0x000fe20000410000 */
[----:B------:R-:W-:-:S03]  /*2450*/  IMAD.MOV.U32 R68, RZ, RZ, 0x2 ;  /* 0x00000002ff447424 */ /* 0x000fc600078e00ff */
[----:B------:R-:W-:-:S04]  /*2460*/  FSETP.GTU.FTZ.AND P2, PT, R83, R94, PT ;  /* 0x0000005e5300720b */ /* 0x000fc80003f5c000 */
[----:B------:R-:W-:Y:S02]  /*2470*/  FSEL R85, R57, RZ, !P2 ;  /* 0x000000ff39557208 */ /* 0x000fe40005000000 */
[----:B------:R-:W-:Y:S02]  /*2480*/  PLOP3.LUT P3, PT, P2, PT, PT, 0x8, 0x80 ;  /* 0x000000000080781c */ /* 0x000fe4000176e170 */
[----:B------:R-:W-:Y:S01]  /*2490*/  ISETP.NE.AND P2, PT, R88, 0x1, PT ;  /* 0x000000015800780c */ /* 0x000fe20003f45270 */
[----:B------:R-:W-:Y:S01]  /*24a0*/  @P1 FADD.FTZ R85, R56, R85 ;  /* 0x0000005538551221 */ /* 0x000fe20000010000 */
[----:B------:R-:W-:Y:S02]  /*24b0*/  MOV R57, R12 ;  /* 0x0000000c00397202 */ /* 0x000fe40000000f00 */
[----:B------:R-:W-:Y:S02]  /*24c0*/  P2R R82, PR, RZ, 0x8 ;  /* 0x00000008ff527803 */ /* 0x000fe40000000000 */
        /* <DEDUP_REMOVED lines=10> */
.L_x_2096:
        /* <DEDUP_REMOVED lines=13> */
.L_x_2098:
[----:B------:R-:W-:Y:S05]  /*2640*/  BSYNC.RECONVERGENT B2 ;  /* 0x0000000000027941 */ /* 0x000fea0003800200 */
.L_x_2097:
[----:B------:R-:W-:Y:S01]  /*2650*/  IMAD.WIDE.U32 R14, R66, -0x326172a9, RZ ;  /* 0xcd9e8d57420e7825 */ /* 0x000fe200078e00ff */
[----:B------:R-:W-:Y:S02]  /*2660*/  LOP3.LUT R56, R13, R99, R65, 0x96, !PT ;  /* 0x000000630d387212 */ /* 0x000fe400078e9641 */
[----:B------:R-:W-:Y:S01]  /*2670*/  IADD3 R83, PT, PT, R65, -0x126145ec, RZ ;  /* 0xed9eba1441537810 */ /* 0x000fe20007ffe0ff */
[----:B------:R-:W-:Y:S01]  /*2680*/  IMAD.MOV.U32 R68, RZ, RZ, RZ ;  /* 0x000000ffff447224 */ /* 0x000fe200078e00ff */
        /* <DEDUP_REMOVED lines=49> */
.L_x_2095:
[----:B------:R-:W-:Y:S05]  /*29a0*/  BSYNC.RECONVERGENT B1 ;  /* 0x0000000000017941 */ /* 0x000fea0003800200 */
.L_x_2094:
        /* <DEDUP_REMOVED lines=23> */
.L_x_2101:
        /* <DEDUP_REMOVED lines=13> */
.L_x_2103:
[----:B------:R-:W-:Y:S05]  /*2bf0*/  BSYNC.RECONVERGENT B2 ;  /* 0x0000000000027941 */ /* 0x000fea0003800200 */
.L_x_2102:
        /* <DEDUP_REMOVED lines=53> */
.L_x_2100:
[----:B------:R-:W-:Y:S05]  /*2f50*/  BSYNC.RECONVERGENT B1 ;  /* 0x0000000000017941 */ /* 0x000fea0003800200 */
.L_x_2099:
        /* <DEDUP_REMOVED lines=23> */
.L_x_2106:
        /* <DEDUP_REMOVED lines=13> */
.L_x_2108:
[----:B------:R-:W-:Y:S05]  /*31a0*/  BSYNC.RECONVERGENT B2 ;  /* 0x0000000000027941 */ /* 0x000fea0003800200 */
.L_x_2107:
        /* <DEDUP_REMOVED lines=53> */
.L_x_2105:
[----:B------:R-:W-:Y:S05]  /*3500*/  BSYNC.RECONVERGENT B1 ;  /* 0x0000000000017941 */ /* 0x000fea0003800200 */
.L_x_2104:
        /* <DEDUP_REMOVED lines=23> */
.L_x_2111:
        /* <DEDUP_REMOVED lines=13> */
.L_x_2113:
[----:B------:R-:W-:Y:S05]  /*3750*/  BSYNC.RECONVERGENT B2 ;  /* 0x0000000000027941 */ /* 0x000fea0003800200 */
.L_x_2112:
[----:B------:R-:W-:Y:S01]  /*3760*/  IMAD.WIDE.U32 R14, R66, -0x326172a9, RZ ;  /* 0xcd9e8d57420e7825 */ /* 0x000fe200078e00ff */
[----:B------:R-:W-:-:S03]  /*3770*/  LOP3.LUT R56, R13, R107, R65, 0x96, !PT ;  /* 0x0000006b0d387212 */ /* 0x000fc600078e9641 */
        /* <DEDUP_REMOVED lines=51> */
.L_x_2110:
[----:B------:R-:W-:Y:S05]  /*3ab0*/  BSYNC.RECONVERGENT B1 ;  /* 0x0000000000017941 */ /* 0x000fea0003800200 */
.L_x_2109:
        /* <DEDUP_REMOVED lines=15> */
.L_x_2073:
        /* <DEDUP_REMOVED lines=23> */
.L_x_2117:
        /* <DEDUP_REMOVED lines=13> */
.L_x_2119:
[----:B------:R-:W-:Y:S05]  /*3df0*/  BSYNC.RECONVERGENT B2 ;  /* 0x0000000000027941 */ /* 0x000fea0003800200 */
.L_x_2118:
[----:B------:R-:W-:Y:S01]  /*3e00*/  IMAD.WIDE.U32 R8, R66, -0x326172a9, RZ ;  /* 0xcd9e8d5742087825 */ /* 0x000fe200078e00ff */
[----:B------:R-:W-:Y:S02]  /*3e10*/  LOP3.LUT R6, R13, R15, R65, 0x96, !PT ;  /* 0x0000000f0d067212 */ /* 0x000fe400078e9641 */
[----:B------:R-:W-:Y:S01]  /*3e20*/  MOV R0, R74 ;  /* 0x0000004a00007202 */ /* 0x000fe20000000f00 */
[----:B------:R-:W-:Y:S01]  /*3e30*/  IMAD.MOV.U32 R4, RZ, RZ, RZ ;  /* 0x000000ffff047224 */ /* 0x000fe200078e00ff */
        /* <DEDUP_REMOVED lines=41> */
[----:B------:R-:W-:-:S07]  /*40d0*/  IMAD.MOV.U32 R72, RZ, RZ, R6 ;  /* 0x000000ffff487224 */ /* 0x000fce00078e0006 */
.L_x_2116:
[----:B------:R-:W-:Y:S05]  /*40e0*/  BSYNC.RECONVERGENT B1 ;  /* 0x0000000000017941 */ /* 0x000fea0003800200 */
.L_x_2115:
[----:B------:R-:W0:Y:S01]  /*40f0*/  LDC R108, c[0x0][0x404] ;  /* 0x00010100ff6c7b82 */ /* 0x000e220000000800 */
[----:B------:R-:W-:Y:S01]  /*4100*/  I2FP.F32.U32 R7, R0 ;  /* 0x0000000000077245 */ /* 0x000fe20000201000 */
[----:B------:R-:W-:Y:S01]  /*4110*/  IMAD.MOV.U32 R102, RZ, RZ, 0x2f800000 ;  /* 0x2f800000ff667424 */ /* 0x000fe200078e00ff */
[----:B------:R-:W-:Y:S01]  /*4120*/  ISETP.NE.AND P3, PT, R4, 0x1, PT ;  /* 0x000000010400780c */ /* 0x000fe20003f65270 */
[----:B-----5:R-:W-:Y:S01]  /*4130*/  HADD2.F32 R9, -RZ, R56.H0_H0 ;  /* 0x20000038ff097230 */ /* 0x020fe20000004100 */
[----:B------:R-:W-:Y:S01]  /*4140*/  BSSY.RECONVERGENT B1, `(.L_x_2120) ;  /* 0x000004f000017945 */ /* 0x000fe20003800200 */
[----:B------:R-:W-:Y:S01]  /*4150*/  FFMA.FTZ R7, R7, R102, 1.1641532182693481445e-10 ;  /* 0x2f00000007077423 */ /* 0x000fe20000010066 */
[----:B------:R-:W-:Y:S01]  /*4160*/  HFMA2 R6, -RZ, RZ, 0, 1.1920928955078125e-07 ;  /* 0x00000002ff067431 */ /* 0x000fe200000001ff */
[----:B------:R-:W1:Y:S01]  /*4170*/  LDC R104, c[0x0][0x408] ;  /* 0x00010200ff687b82 */ /* 0x000e620000000800 */
[----:B------:R-:W-:Y:S02]  /*4180*/  IMAD.MOV.U32 R2, RZ, RZ, R12 ;  /* 0x000000ffff027224 */ /* 0x000fe400078e000c */
        /* <DEDUP_REMOVED lines=14> */
.L_x_2122:
        /* <DEDUP_REMOVED lines=13> */
.L_x_2124:
[----:B------:R-:W-:Y:S05]  /*4340*/  BSYNC.RECONVERGENT B2 ;  /* 0x0000000000027941 */ /* 0x000fea0003800200 */
.L_x_2123:
[----:B------:R-:W-:Y:S01]  /*4350*/  IMAD.WIDE.U32 R8, R66, -0x326172a9, RZ ;  /* 0xcd9e8d5742087825 */ /* 0x000fe200078e00ff */
[----:B------:R-:W-:-:S03]  /*4360*/  LOP3.LUT R6, R13, R15, R65, 0x96, !PT ;  /* 0x0000000f0d067212 */ /* 0x000fc600078e9641 */
[----:B------:R-:W-:Y:S01]  /*4370*/  IMAD.MOV.U32 R2, RZ, RZ, R72 ;  /* 0x000000ffff027224 */ /* 0x000fe200078e0048 */
        /* <DEDUP_REMOVED lines=43> */
.L_x_2121:
[----:B------:R-:W-:Y:S05]  /*4630*/  BSYNC.RECONVERGENT B1 ;  /* 0x0000000000017941 */ /* 0x000fea0003800200 */
.L_x_2120:
[----:B------:R-:W-:Y:S01]  /*4640*/  I2FP.F32.U32 R7, R2 ;  /* 0x0000000200077245 */ /* 0x000fe20000201000 */
[----:B------:R-:W-:Y:S01]  /*4650*/  HADD2.F32 R9, -RZ, R28.H0_H0 ;  /* 0x2000001cff097230 */ /* 0x000fe20000004100 */
[----:B------:R-:W-:Y:S01]  /*4660*/  ISETP.NE.AND P3, PT, R6, 0x1, PT ;  /* 0x000000010600780c */ /* 0x000fe20003f65270 */
[----:B------:R-:W-:Y:S01]  /*4670*/  @P1 HADD2.F32 R11, -RZ, R24.H0_H0 ;  /* 0x20000018ff0b1230 */ /* 0x000fe20000004100 */
[----:B------:R-:W-:Y:S01]  /*4680*/  BSSY.RECONVERGENT B1, `(.L_x_2125) ;  /* 0x0000051000017945 */ /* 0x000fe20003800200 */
[----:B------:R-:W-:Y:S01]  /*4690*/  FFMA.FTZ R7, R7, R102, 1.1641532182693481445e-10 ;  /* 0x2f00000007077423 */ /* 0x000fe20000010066 */
[----:B------:R-:W-:Y:S01]  /*46a0*/  FMUL.FTZ R9, R9, R104 ;  /* 0x0000006809097220 */ /* 0x000fe20000410000 */
[----:B------:R-:W-:-:S03]  /*46b0*/  HFMA2 R4, -RZ, RZ, 0, 1.1920928955078125e-07 ;  /* 0x00000002ff047431 */ /* 0x000fc600000001ff */
[----:B------:R-:W-:-:S04]  /*46c0*/  FSETP.GTU.FTZ.AND P2, PT, R7, R108, PT ;  /* 0x0000006c0700720b */ /* 0x000fc80003f5c000 */
[----:B------:R-:W-:-:S05]  /*46d0*/  FSEL R9, R9, RZ, !P2 ;  /* 0x000000ff09097208 */ /* 0x000fca0005000000 */
        /* <DEDUP_REMOVED lines=15> */
.L_x_2127:
        /* <DEDUP_REMOVED lines=13> */
.L_x_2129:
[----:B------:R-:W-:Y:S05]  /*48a0*/  BSYNC.RECONVERGENT B2 ;  /* 0x0000000000027941 */ /* 0x000fea0003800200 */
.L_x_2128:
[----:B------:R-:W-:Y:S01]  /*48b0*/  IMAD.WIDE.U32 R14, R66, -0x326172a9, RZ ;  /* 0xcd9e8d57420e7825 */ /* 0x000fe200078e00ff */
[----:B------:R-:W-:-:S03]  /*48c0*/  LOP3.LUT R6, R13, R69, R65, 0x96, !PT ;  /* 0x000000450d067212 */ /* 0x000fc600078e9641 */
[----:B------:R-:W-:Y:S01]  /*48d0*/  IMAD.MOV.U32 R0, RZ, RZ, R72 ;  /* 0x000000ffff007224 */ /* 0x000fe200078e0048 */
[----:B------:R-:W-:Y:S01]  /*48e0*/  LOP3.LUT R78, R18, R15, R64, 0x96, !PT ;  /* 0x0000000f124e7212 */ /* 0x000fe200078e9640 */
[----:B------:R-:W-:-:S04]  /*48f0*/  IMAD.WIDE.U32 R6, R6, -0x326172a9, RZ ;  /* 0xcd9e8d5706067825 */ /* 0x000fc800078e00ff */
[----:B------:R-:W-:Y:S02]  /*4900*/  VIADD R15, R64, 0x9e3779b9 ;  /* 0x9e3779b9400f7836 */ /* 0x000fe40000000000 */
[----:B------:R-:W-:-:S03]  /*4910*/  IMAD.WIDE.U32 R78, R78, -0x2daee0ad, RZ ;  /* 0xd2511f534e4e7825 */ /* 0x000fc600078e00ff */
[----:B------:R-:W-:Y:S01]  /*4920*/  LOP3.LUT R15, R15, R14, R7, 0x96, !PT ;  /* 0x0000000e0f0f7212 */ /* 0x000fe200078e9607 */
[----:B------:R-:W-:Y:S01]  /*4930*/  IMAD.MOV.U32 R4, RZ, RZ, RZ ;  /* 0x000000ffff047224 */ /* 0x000fe200078e00ff */
        /* <DEDUP_REMOVED lines=37> */
.L_x_2126:
[----:B------:R-:W-:Y:S05]  /*4b90*/  BSYNC.RECONVERGENT B1 ;  /* 0x0000000000017941 */ /* 0x000fea0003800200 */
.L_x_2125:
        /* <DEDUP_REMOVED lines=21> */
.L_x_2132:
        /* <DEDUP_REMOVED lines=13> */
.L_x_2134:
[----:B------:R-:W-:Y:S05]  /*4dc0*/  BSYNC.RECONVERGENT B2 ;  /* 0x0000000000027941 */ /* 0x000fea0003800200 */
.L_x_2133:
[----:B------:R-:W-:Y:S01]  /*4dd0*/  IMAD.WIDE.U32 R14, R66, -0x326172a9, RZ ;  /* 0xcd9e8d57420e7825 */ /* 0x000fe200078e00ff */
[----:B------:R-:W-:-:S03]  /*4de0*/  LOP3.LUT R6, R13, R69, R65, 0x96, !PT ;  /* 0x000000450d067212 */ /* 0x000fc600078e9641 */
[----:B------:R-:W-:Y:S01]  /*4df0*/  IMAD.MOV.U32 R2, RZ, RZ, R72 ;  /* 0x000000ffff027224 */ /* 0x000fe200078e0048 */
        /* <DEDUP_REMOVED lines=40> */
[----:B------:R-:W-:Y:S02]  /*5080*/  IMAD.MOV.U32 R72, RZ, RZ, R6 ;  /* 0x000000ffff487224 */ /* 0x000fe400078e0006 */
[----:B------:R-:W-:Y:S01]  /*5090*/  HFMA2 R6, -RZ, RZ, 0, 0 ;  /* 0x00000000ff067431 */ /* 0x000fe200000001ff */
[----:B------:R-:W-:-:S07]  /*50a0*/  LOP3.LUT R15, R113, R68, R7, 0x96, !PT ;  /* 0x00000044710f7212 */ /* 0x000fce00078e9607 */
.L_x_2131:
[----:B------:R-:W-:Y:S05]  /*50b0*/  BSYNC.RECONVERGENT B1 ;  /* 0x0000000000017941 */ /* 0x000fea0003800200 */
.L_x_2130:
        /* <DEDUP_REMOVED lines=25> */
.L_x_2137:
        /* <DEDUP_REMOVED lines=13> */
.L_x_2139:
[----:B------:R-:W-:Y:S05]  /*5320*/  BSYNC.RECONVERGENT B2 ;  /* 0x0000000000027941 */ /* 0x000fea0003800200 */
.L_x_2138:
[----:B------:R-:W-:Y:S01]  /*5330*/  IMAD.WIDE.U32 R14, R66, -0x326172a9, RZ ;  /* 0xcd9e8d57420e7825 */ /* 0x000fe200078e00ff */
[----:B------:R-:W-:-:S03]  /*5340*/  LOP3.LUT R6, R13, R69, R65, 0x96, !PT ;  /* 0x000000450d067212 */ /* 0x000fc600078e9641 */
[----:B------:R-:W-:Y:S02]  /*5350*/  HFMA2 R4, -RZ, RZ, 0, 0 ;  /* 0x00000000ff047431 */ /* 0x000fe400000001ff */
        /* <DEDUP_REMOVED lines=42> */
[----:B------:R-:W-:-:S07]  /*5600*/  LOP3.LUT R15, R113, R68, R7, 0x96, !PT ;  /* 0x00000044710f7212 */ /* 0x000fce00078e9607 */
.L_x_2136:
[----:B------:R-:W-:Y:S05]  /*5610*/  BSYNC.RECONVERGENT B1 ;  /* 0x0000000000017941 */ /* 0x000fea0003800200 */
.L_x_2135:
        /* <DEDUP_REMOVED lines=21> */
.L_x_2142:
        /* <DEDUP_REMOVED lines=13> */
.L_x_2144:
[----:B------:R-:W-:Y:S05]  /*5840*/  BSYNC.RECONVERGENT B2 ;  /* 0x0000000000027941 */ /* 0x000fea0003800200 */
.L_x_2143:
[----:B------:R-:W-:Y:S01]  /*5850*/  IMAD.WIDE.U32 R14, R66, -0x326172a9, RZ ;  /* 0xcd9e8d57420e7825 */ /* 0x000fe200078e00ff */
[----:B------:R-:W-:Y:S02]  /*5860*/  LOP3.LUT R6, R13, R69, R65, 0x96, !PT ;  /* 0x000000450d067212 */ /* 0x000fe400078e9641 */
[----:B------:R-:W-:Y:S02]  /*5870*/  MOV R2, R72 ;  /* 0x0000004800027202 */ /* 0x000fe40000000f00 */
        /* <DEDUP_REMOVED lines=43> */
.L_x_2141:
[----:B------:R-:W-:Y:S05]  /*5b30*/  BSYNC.RECONVERGENT B1 ;  /* 0x0000000000017941 */ /* 0x000fea0003800200 */
.L_x_2140:
        /* <DEDUP_REMOVED lines=25> */
.L_x_2147:
        /* <DEDUP_REMOVED lines=13> */
.L_x_2149:
[----:B------:R-:W-:Y:S05]  /*5da0*/  BSYNC.RECONVERGENT B2 ;  /* 0x0000000000027941 */ /* 0x000fea0003800200 */
.L_x_2148:
        /* <DEDUP_REMOVED lines=46> */
.L_x_2146:
[----:B------:R-:W-:Y:S05]  /*6090*/  BSYNC.RECONVERGENT B1 ;  /* 0x0000000000017941 */ /* 0x000fea0003800200 */
.L_x_2145:
        /* <DEDUP_REMOVED lines=21> */
.L_x_2152:
        /* <DEDUP_REMOVED lines=13> */
.L_x_2154:
[----:B------:R-:W-:Y:S05]  /*62c0*/  BSYNC.RECONVERGENT B2 ;  /* 0x0000000000027941 */ /* 0x000fea0003800200 */
.L_x_2153:
        /* <DEDUP_REMOVED lines=46> */
.L_x_2151:
[----:B------:R-:W-:Y:S05]  /*65b0*/  BSYNC.RECONVERGENT B1 ;  /* 0x0000000000017941 */ /* 0x000fea0003800200 */
.L_x_2150:
        /* <DEDUP_REMOVED lines=25> */
.L_x_2157:
        /* <DEDUP_REMOVED lines=13> */
.L_x_2159:
[----:B------:R-:W-:Y:S05]  /*6820*/  BSYNC.RECONVERGENT B2 ;  /* 0x0000000000027941 */ /* 0x000fea0003800200 */
.L_x_2158:
        /* <DEDUP_REMOVED lines=46> */
.L_x_2156:
[----:B------:R-:W-:Y:S05]  /*6b10*/  BSYNC.RECONVERGENT B1 ;  /* 0x0000000000017941 */ /* 0x000fea0003800200 */
.L_x_2155:
        /* <DEDUP_REMOVED lines=20> */
.L_x_2162:
        /* <DEDUP_REMOVED lines=13> */
.L_x_2164:
[----:B------:R-:W-:Y:S05]  /*6d30*/  BSYNC.RECONVERGENT B2 ;  /* 0x0000000000027941 */ /* 0x000fea0003800200 */
.L_x_2163:
        /* <DEDUP_REMOVED lines=46> */
.L_x_2161:
[----:B------:R-:W-:Y:S05]  /*7020*/  BSYNC.RECONVERGENT B1 ;  /* 0x0000000000017941 */ /* 0x000fea0003800200 */
.L_x_2160:
        /* <DEDUP_REMOVED lines=12> */
[--C-:B------:R-:W-:Y:S01]  /*70f0*/  @P1 FADD.FTZ R83, R83, R0.reuse ;  /* 0x0000000053531221 */ /* 0x100fe20000010000 */
[----:B------:R-:W-:Y:S01]  /*7100*/  @!P1 IMAD.MOV.U32 R83, RZ, RZ, R0 ;  /* 0x000000ffff539224 */ /* 0x000fe200078e0000 */
[----:B------:R-:W-:-:S04]  /*7110*/  MOV R0, R12 ;  /* 0x0000000c00007202 */ /* 0x000fc80000000f00 */
        /* <DEDUP_REMOVED lines=10> */
.L_x_2167:
        /* <DEDUP_REMOVED lines=13> */
.L_x_2169:
[----:B------:R-:W-:Y:S05]  /*7290*/  BSYNC.RECONVERGENT B2 ;  /* 0x0000000000027941 */ /* 0x000fea0003800200 */
.L_x_2168:
        /* <DEDUP_REMOVED lines=45> */
[----:B------:R-:W-:-:S07]  /*7570*/  HFMA2 R68, -RZ, RZ, 0, 0 ;  /* 0x00000000ff447431 */ /* 0x000fce00000001ff */
.L_x_2166:
[----:B------:R-:W-:Y:S05]  /*7580*/  BSYNC.RECONVERGENT B1 ;  /* 0x0000000000017941 */ /* 0x000fea0003800200 */
.L_x_2165:
        /* <DEDUP_REMOVED lines=20> */
.L_x_2172:
        /* <DEDUP_REMOVED lines=13> */
.L_x_2174:
[----:B------:R-:W-:Y:S05]  /*77a0*/  BSYNC.RECONVERGENT B2 ;  /* 0x0000000000027941 */ /* 0x000fea0003800200 */
.L_x_2173:
        /* <DEDUP_REMOVED lines=46> */
.L_x_2171:
[----:B------:R-:W-:Y:S05]  /*7a90*/  BSYNC.RECONVERGENT B1 ;  /* 0x0000000000017941 */ /* 0x000fea0003800200 */
.L_x_2170:
        /* <DEDUP_REMOVED lines=25> */
.L_x_2177:
        /* <DEDUP_REMOVED lines=13> */
.L_x_2179:
[----:B------:R-:W-:Y:S05]  /*7d00*/  BSYNC.RECONVERGENT B2 ;  /* 0x0000000000027941 */ /* 0x000fea0003800200 */
.L_x_2178:
        /* <DEDUP_REMOVED lines=46> */
.L_x_2176:
[----:B------:R-:W-:Y:S05]  /*7ff0*/  BSYNC.RECONVERGENT B1 ;  /* 0x0000000000017941 */ /* 0x000fea0003800200 */
.L_x_2175:
        /* <DEDUP_REMOVED lines=20> */
.L_x_2182:
        /* <DEDUP_REMOVED lines=13> */
.L_x_2184:
[----:B------:R-:W-:Y:S05]  /*8210*/  BSYNC.RECONVERGENT B2 ;  /* 0x0000000000027941 */ /* 0x000fea0003800200 */
.L_x_2183:
        /* <DEDUP_REMOVED lines=46> */
.L_x_2181:
[----:B------:R-:W-:Y:S05]  /*8500*/  BSYNC.RECONVERGENT B1 ;  /* 0x0000000000017941 */ /* 0x000fea0003800200 */
.L_x_2180:
        /* <DEDUP_REMOVED lines=9> */
[----:B------:R-:W-:Y:S02]  /*85a0*/  SEL R56, RZ, 0x1, P5 ;  /* 0x00000001ff387807 */ /* 0x000fe40002800000 */
[----:B------:R-:W-:Y:S01]  /*85b0*/  ISETP.NE.AND P5, PT, R106, 0x1, PT ;  /* 0x000000016a00780c */ /* 0x000fe20003fa5270 */
[----:B------:R-:W-:Y:S01]  /*85c0*/  FADD.FTZ R0, R0, R69 ;  /* 0x0000004500007221 */ /* 0x000fe20000010000 */
[----:B------:R-:W-:-:S03]  /*85d0*/  HFMA2 R69, -RZ, RZ, 0, 1.1920928955078125e-07 ;  /* 0x00000002ff457431 */ /* 0x000fc600000001ff */
        /* <DEDUP_REMOVED lines=13> */
.L_x_2187:
        /* <DEDUP_REMOVED lines=13> */
.L_x_2189:
[----:B------:R-:W-:Y:S05]  /*8780*/  BSYNC.RECONVERGENT B2 ;  /* 0x0000000000027941 */ /* 0x000fea0003800200 */
.L_x_2188:
        /* <DEDUP_REMOVED lines=46> */
.L_x_2186:
[----:B------:R-:W-:Y:S05]  /*8a70*/  BSYNC.RECONVERGENT B1 ;  /* 0x0000000000017941 */ /* 0x000fea0003800200 */
.L_x_2185:
        /* <DEDUP_REMOVED lines=20> */
.L_x_2192:
        /* <DEDUP_REMOVED lines=15> */
.L_x_2194:
[----:B------:R-:W-:Y:S05]  /*8cb0*/  BSYNC.RECONVERGENT B2 ;  /* 0x0000000000027941 */ /* 0x000fea0003800200 */
.L_x_2193:
        /* <DEDUP_REMOVED lines=46> */
.L_x_2191:
[----:B------:R-:W-:Y:S05]  /*8fa0*/  BSYNC.RECONVERGENT B1 ;  /* 0x0000000000017941 */ /* 0x000fea0003800200 */
.L_x_2190:
        /* <DEDUP_REMOVED lines=9> */
[----:B------:R-:W-:-:S03]  /*9040*/  SEL R69, RZ, 0x1, P6 ;  /* 0x00000001ff457807 */ /* 0x000fc60003000000 */
[----:B------:R-:W-:Y:S01]  /*9050*/  FADD.FTZ R59, R59, R56 ;  /* 0x000000383b3b7221 */ /* 0x000fe20000010000 */
[----:B------:R-:W-:-:S03]  /*9060*/  PRMT R56, R80, 0x5410, R84 ;  /* 0x0000541050387816 */ /* 0x000fc60000000054 */
[--C-:B------:R-:W-:Y:S01]  /*9070*/  @P1 FADD.FTZ R107, R90, R59.reuse ;  /* 0x0000003b5a6b1221 */ /* 0x100fe20000010000 */
[----:B------:R-:W-:-:S05]  /*9080*/  @!P1 IMAD.MOV.U32 R107, RZ, RZ, R59 ;  /* 0x000000ffff6b9224 */ /* 0x000fca00078e003b */
[----:B------:R-:W-:-:S04]  /*9090*/  F2FP.F16.F32.PACK_AB R59, RZ, R107 ;  /* 0x0000006bff3b723e */ /* 0x000fc800000000ff */
[----:B------:R-:W-:-:S07]  /*90a0*/  PRMT R59, R88, 0x5410, R59 ;  /* 0x00005410583b7816 */ /* 0x000fce000000003b */
.L_x_2114:
[----:B------:R-:W0:Y:S01]  /*90b0*/  LDC.64 R114, c[0x0][0x3a8] ;  /* 0x0000ea00ff727b82 */ /* 0x000e220000000a00 */
[----:B------:R-:W-:Y:S02]  /*90c0*/  SEL R80, RZ, 0x1000000, !P5 ;  /* 0x01000000ff507807 */ /* 0x000fe40006800000 */
[----:B------:R-:W-:Y:S02]  /*90d0*/  ISETP.NE.AND P5, PT, R78, RZ, PT ;  /* 0x000000ff4e00720c */ /* 0x000fe40003fa5270 */
[----:B------:R-:W-:Y:S02]  /*90e0*/  SEL R78, RZ, 0x10000, !P4 ;  /* 0x00010000ff4e7807 */ /* 0x000fe40006000000 */
        /* <DEDUP_REMOVED lines=39> */
.L_x_2195:
[----:B------:R-:W-:Y:S01]  /*9360*/  MOV R74, R72 ;  /* 0x00000048004a7202 */ /* 0x000fe20000000f00 */
[----:B------:R-:W-:-:S07]  /*9370*/  VIADD R76, R70, 0x100 ;  /* 0x00000100464c7836 */ /* 0x000fce0000000000 */
.L_x_2072:
[----:B------:R-:W-:Y:S05]  /*9380*/  BSYNC.RECONVERGENT B0 ;  /* 0x0000000000007941 */ /* 0x000fea0003800200 */
.L_x_2071:
[----:B------:R-:W-:Y:S01]  /*9390*/  ISETP.GE.U32.AND P0, PT, R20, 0x200, PT ;  /* 0x000002001400780c */ /* 0x000fe20003f06070 */
[----:B------:R-:W-:Y:S03]  /*93a0*/  BSSY.RECONVERGENT B0, `(.L_x_2196) ;  /* 0x000088d000007945 */ /* 0x000fe60003800200 */
[----:B------:R-:W-:-:S09]  /*93b0*/  P2R R72, PR, RZ, 0x1 ;  /* 0x00000001ff487803 */ /* 0x000fd20000000000 */
        /* <DEDUP_REMOVED lines=38> */
.L_x_2201:
        /* <DEDUP_REMOVED lines=13> */
.L_x_2203:
[----:B------:R-:W-:Y:S05]  /*96f0*/  BSYNC.RECONVERGENT B2 ;  /* 0x0000000000027941 */ /* 0x000fea0003800200 */
.L_x_2202:
        /* <DEDUP_REMOVED lines=47> */
.L_x_2200:
[----:B------:R-:W-:Y:S05]  /*99f0*/  BSYNC.RECONVERGENT B1 ;  /* 0x0000000000017941 */ /* 0x000fea0003800200 */
.L_x_2199:
[----:B------:R-:W1:Y:S01]  /*9a00*/  LDC R110, c[0x0][0x404] ;  /* 0x00010100ff6e7b82 */ /* 0x000e620000000800 */
[----:B------:R-:W-:Y:S01]  /*9a10*/  I2FP.F32.U32 R5, R0 ;  /* 0x0000000000057245 */ /* 0x000fe20000201000 */
[----:B------:R-:W-:Y:S01]  /*9a20*/  HFMA2 R104, -RZ, RZ, 0.1171875, 0 ;  /* 0x2f800000ff687431 */ /* 0x000fe200000001ff */
[----:B------:R-:W-:Y:S01]  /*9a30*/  ISETP.NE.AND P3, PT, R4, 0x1, PT ;  /* 0x000000010400780c */ /* 0x000fe20003f65270 */
[----:B-----5:R-:W-:Y:S01]  /*9a40*/  HADD2.F32 R7, -RZ, R56.H0_H0 ;  /* 0x20000038ff077230 */ /* 0x020fe20000004100 */
[----:B------:R-:W-:Y:S01]  /*9a50*/  BSSY.RECONVERGENT B1, `(.L_x_2204) ;  /* 0x0000050000017945 */ /* 0x000fe20003800200 */
[----:B------:R-:W-:Y:S02]  /*9a60*/  IMAD.MOV.U32 R6, RZ, RZ, 0x2 ;  /* 0x00000002ff067424 */ /* 0x000fe400078e00ff */
[----:B------:R-:W-:Y:S01]  /*9a70*/  FFMA.FTZ R5, R5, R104, 1.1641532182693481445e-10 ;  /* 0x2f00000005057423 */ /* 0x000fe20000010068 */
[----:B------:R-:W2:Y:S01]  /*9a80*/  LDC R106, c[0x0][0x408] ;  /* 0x00010200ff6a7b82 */ /* 0x000ea20000000800 */
[----:B------:R-:W-:-:S03]  /*9a90*/  IMAD.MOV.U32 R2, RZ, RZ, R12 ;  /* 0x000000ffff027224 */ /* 0x000fc600078e000c */
[----:B-1----:R-:W-:-:S04]  /*9aa0*/  FSETP.GTU.FTZ.AND P2, PT, R5, R110, PT ;  /* 0x0000006e0500720b */ /* 0x002fc80003f5c000 */
        /* <DEDUP_REMOVED lines=13> */
.L_x_2206:
        /* <DEDUP_REMOVED lines=13> */
.L_x_2208:
[----:B------:R-:W-:Y:S05]  /*9c50*/  BSYNC.RECONVERGENT B2 ;  /* 0x0000000000027941 */ /* 0x000fea0003800200 */
.L_x_2207:
        /* <DEDUP_REMOVED lines=47> */
.L_x_2205:
[----:B------:R-:W-:Y:S05]  /*9f50*/  BSYNC.RECONVERGENT B1 ;  /* 0x0000000000017941 */ /* 0x000fea0003800200 */
.L_x_2204:
[----:B------:R-:W-:Y:S01]  /*9f60*/  I2FP.F32.U32 R5, R2 ;  /* 0x0000000200057245 */ /* 0x000fe20000201000 */
[----:B------:R-:W-:Y:S01]  /*9f70*/  HADD2.F32 R7, -RZ, R28.H0_H0 ;  /* 0x2000001cff077230 */ /* 0x000fe20000004100 */
[----:B------:R-:W-:Y:S01]  /*9f80*/  ISETP.NE.AND P3, PT, R6, 0x1, PT ;  /* 0x000000010600780c */ /* 0x000fe20003f65270 */
[----:B------:R-:W-:Y:S01]  /*9f90*/  BSSY.RECONVERGENT B1, `(.L_x_2209) ;  /* 0x0000053000017945 */ /* 0x000fe20003800200 */
[----:B------:R-:W-:Y:S02]  /*9fa0*/  IMAD.MOV.U32 R4, RZ, RZ, 0x2 ;  /* 0x00000002ff047424 */ /* 0x000fe400078e00ff */
[----:B------:R-:W-:Y:S01]  /*9fb0*/  FFMA.FTZ R5, R5, R104, 1.1641532182693481445e-10 ;  /* 0x2f00000005057423 */ /* 0x000fe20000010068 */
[----:B------:R-:W-:-:S04]  /*9fc0*/  FMUL.FTZ R7, R7, R106 ;  /* 0x0000006a07077220 */ /* 0x000fc80000410000 */
[----:B------:R-:W-:-:S04]  /*9fd0*/  FSETP.GTU.FTZ.AND P2, PT, R5, R110, PT ;  /* 0x0000006e0500720b */ /* 0x000fc80003f5c000 */
[----:B------:R-:W-:Y:S01]  /*9fe0*/  FSEL R5, R7, RZ, !P2 ;  /* 0x000000ff07057208 */ /* 0x000fe20005000000 */
[----:B------:R-:W-:Y:S01]  /*9ff0*/  @P1 HADD2.F32 R7, -RZ, R24.H0_H0 ;  /* 0x20000018ff071230 */ /* 0x000fe20000004100 */
        /* <DEDUP_REMOVED lines=15> */
.L_x_2211:
        /* <DEDUP_REMOVED lines=13> */
.L_x_2213:
[----:B------:R-:W-:Y:S05]  /*a1c0*/  BSYNC.RECONVERGENT B2 ;  /* 0x0000000000027941 */ /* 0x000fea0003800200 */
.L_x_2212:
[----:B------:R-:W-:Y:S01]  /*a1d0*/  IMAD.WIDE.U32 R14, R66, -0x326172a9, RZ ;  /* 0xcd9e8d57420e7825 */ /* 0x000fe200078e00ff */
[----:B------:R-:W-:-:S03]  /*a1e0*/  LOP3.LUT R6, R13, R69, R65, 0x96, !PT ;  /* 0x000000450d067212 */ /* 0x000fc600078e9641 */
[----:B------:R-:W-:Y:S01]  /*a1f0*/  IMAD.MOV.U32 R0, RZ, RZ, R78 ;  /* 0x000000ffff007224 */ /* 0x000fe200078e004e */
[----:B0-----:R-:W-:Y:S01]  /*a200*/  LOP3.LUT R86, R18, R15, R64, 0x96, !PT ;  /* 0x0000000f12567212 */ /* 0x001fe200078e9640 */
        /* <DEDUP_REMOVED lines=43> */
.L_x_2210:
[----:B------:R-:W-:Y:S05]  /*a4c0*/  BSYNC.RECONVERGENT B1 ;  /* 0x0000000000017941 */ /* 0x000fea0003800200 */
.L_x_2209:
        /* <DEDUP_REMOVED lines=21> */
.L_x_2216:
        /* <DEDUP_REMOVED lines=13> */
.L_x_2218:
[----:B------:R-:W-:Y:S05]  /*a6f0*/  BSYNC.RECONVERGENT B2 ;  /* 0x0000000000027941 */ /* 0x000fea0003800200 */
.L_x_2217:
[----:B------:R-:W-:Y:S01]  /*a700*/  IMAD.WIDE.U32 R14, R66, -0x326172a9, RZ ;  /* 0xcd9e8d57420e7825 */ /* 0x000fe200078e00ff */
[----:B------:R-:W-:-:S03]  /*a710*/  LOP3.LUT R6, R13, R69, R65, 0x96, !PT ;  /* 0x000000450d067212 */ /* 0x000fc600078e9641 */
[----:B------:R-:W-:Y:S01]  /*a720*/  IMAD.MOV.U32 R2, RZ, RZ, R78 ;  /* 0x000000ffff027224 */ /* 0x000fe200078e004e */
[----:B0-----:R-:W-:Y:S01]  /*a730*/  LOP3.LUT R86, R18, R15, R64, 0x96, !PT ;  /* 0x0000000f12567212 */ /* 0x001fe200078e9640 */
        /* <DEDUP_REMOVED lines=43> */
.L_x_2215:
[----:B------:R-:W-:Y:S05]  /*a9f0*/  BSYNC.RECONVERGENT B1 ;  /* 0x0000000000017941 */ /* 0x000fea0003800200 */
.L_x_2214:
        /* <DEDUP_REMOVED lines=15> */
[----:B0-----:R-:W-:Y:S02]  /*aaf0*/  F2FP.F16.F32.PACK_AB R88, RZ, R77 ;  /* 0x0000004dff58723e */ /* 0x001fe400000000ff */
        /* <DEDUP_REMOVED lines=9> */
.L_x_2221:
        /* <DEDUP_REMOVED lines=13> */
.L_x_2223:
[----:B------:R-:W-:Y:S05]  /*ac60*/  BSYNC.RECONVERGENT B2 ;  /* 0x0000000000027941 */ /* 0x000fea0003800200 */
.L_x_2222:
        /* <DEDUP_REMOVED lines=47> */
.L_x_2220:
[----:B------:R-:W-:Y:S05]  /*af60*/  BSYNC.RECONVERGENT B1 ;  /* 0x0000000000017941 */ /* 0x000fea0003800200 */
.L_x_2219:
        /* <DEDUP_REMOVED lines=21> */
.L_x_2226:
        /* <DEDUP_REMOVED lines=13> */
.L_x_2228:
[----:B------:R-:W-:Y:S05]  /*b190*/  BSYNC.RECONVERGENT B2 ;  /* 0x0000000000027941 */ /* 0x000fea0003800200 */
.L_x_2227:
        /* <DEDUP_REMOVED lines=47> */
.L_x_2225:
[----:B------:R-:W-:Y:S05]  /*b490*/  BSYNC.RECONVERGENT B1 ;  /* 0x0000000000017941 */ /* 0x000fea0003800200 */
.L_x_2224:
        /* <DEDUP_REMOVED lines=25> */
.L_x_2231:
        /* <DEDUP_REMOVED lines=13> */
.L_x_2233:
[----:B------:R-:W-:Y:S05]  /*b700*/  BSYNC.RECONVERGENT B2 ;  /* 0x0000000000027941 */ /* 0x000fea0003800200 */
.L_x_2232:
[----:B------:R-:W-:Y:S01]  /*b710*/  IMAD.WIDE.U32 R14, R66, -0x326172a9, RZ ;  /* 0xcd9e8d57420e7825 */ /* 0x000fe200078e00ff */
[----:B------:R-:W-:-:S03]  /*b720*/  LOP3.LUT R68, R13, R87, R65, 0x96, !PT ;  /* 0x000000570d447212 */ /* 0x000fc600078e9641 */
[----:B------:R-:W-:Y:S02]  /*b730*/  HFMA2 R4, -RZ, RZ, 0, 0 ;  /* 0x00000000ff047431 */ /* 0x000fe400000001ff */
        /* <DEDUP_REMOVED lines=44> */
.L_x_2230:
[----:B------:R-:W-:Y:S05]  /*ba00*/  BSYNC.RECONVERGENT B1 ;  /* 0x0000000000017941 */ /* 0x000fea0003800200 */
.L_x_2229:
        /* <DEDUP_REMOVED lines=21> */
.L_x_2236:
        /* <DEDUP_REMOVED lines=13> */
.L_x_2238:
[----:B------:R-:W-:Y:S05]  /*bc30*/  BSYNC.RECONVERGENT B2 ;  /* 0x0000000000027941 */ /* 0x000fea0003800200 */
.L_x_2237:
        /* <DEDUP_REMOVED lines=47> */
.L_x_2235:
[----:B------:R-:W-:Y:S05]  /*bf30*/  BSYNC.RECONVERGENT B1 ;  /* 0x0000000000017941 */ /* 0x000fea0003800200 */
.L_x_2234:
        /* <DEDUP_REMOVED lines=25> */
.L_x_2241:
        /* <DEDUP_REMOVED lines=13> */
.L_x_2243:
[----:B------:R-:W-:Y:S05]  /*c1a0*/  BSYNC.RECONVERGENT B2 ;  /* 0x0000000000027941 */ /* 0x000fea0003800200 */
.L_x_2242:
[----:B------:R-:W-:Y:S01]  /*c1b0*/  IMAD.WIDE.U32 R14, R66, -0x326172a9, RZ ;  /* 0xcd9e8d57420e7825 */ /* 0x000fe200078e00ff */
[----:B------:R-:W-:-:S03]  /*c1c0*/  LOP3.LUT R56, R13, R69, R65, 0x96, !PT ;  /* 0x000000450d387212 */ /* 0x000fc600078e9641 */
[----:B------:R-:W-:Y:S01]  /*c1d0*/  IMAD.MOV.U32 R0, RZ, RZ, R78 ;  /* 0x000000ffff007224 */ /* 0x000fe200078e004e */
        /* <DEDUP_REMOVED lines=44> */
.L_x_2240:
[----:B------:R-:W-:Y:S05]  /*c4a0*/  BSYNC.RECONVERGENT B1 ;  /* 0x0000000000017941 */ /* 0x000fea0003800200 */
.L_x_2239:
        /* <DEDUP_REMOVED lines=20> */
.L_x_2246:
        /* <DEDUP_REMOVED lines=13> */
.L_x_2248:
[----:B------:R-:W-:Y:S05]  /*c6c0*/  BSYNC.RECONVERGENT B2 ;  /* 0x0000000000027941 */ /* 0x000fea0003800200 */
.L_x_2247:
        /* <DEDUP_REMOVED lines=47> */
.L_x_2245:
[----:B------:R-:W-:Y:S05]  /*c9c0*/  BSYNC.RECONVERGENT B1 ;  /* 0x0000000000017941 */ /* 0x000fea0003800200 */
.L_x_2244:
[----:B------:R-:W-:Y:S01]  /*c9d0*/  I2FP.F32.U32 R57, R2 ;  /* 0x0000000200397245 */ /* 0x000fe20000201000 */
[----:B------:R-:W-:Y:S01]  /*c9e0*/  HADD2.F32 R69, -RZ, R30.H0_H0 ;  /* 0x2000001eff457230 */ /* 0x000fe20000004100 */
[----:B------:R-:W-:Y:S01]  /*c9f0*/  BSSY.RECONVERGENT B1, `(.L_x_2249) ;  /* 0x0000054000017945 */ /* 0x000fe20003800200 */
[----:B------:R-:W-:Y:S02]  /*ca00*/  @P1 HADD2.F32 R89, -RZ, R26.H0_H0 ;  /* 0x2000001aff591230 */ /* 0x000fe40000004100 */
        /* <DEDUP_REMOVED lines=21> */
.L_x_2251:
        /* <DEDUP_REMOVED lines=13> */
.L_x_2253:
[----:B------:R-:W-:Y:S05]  /*cc30*/  BSYNC.RECONVERGENT B2 ;  /* 0x0000000000027941 */ /* 0x000fea0003800200 */
.L_x_2252:
        /* <DEDUP_REMOVED lines=47> */
.L_x_2250:
[----:B------:R-:W-:Y:S05]  /*cf30*/  BSYNC.RECONVERGENT B1 ;  /* 0x0000000000017941 */ /* 0x000fea0003800200 */
.L_x_2249:
[----:B------:R-:W-:Y:S01]  /*cf40*/  I2FP.F32.U32 R57, R0 ;  /* 0x0000000000397245 */ /* 0x000fe20000201000 */
[----:B------:R-:W-:Y:S01]  /*cf50*/  HADD2.F32 R69, -RZ, R58.H1_H1 ;  /* 0x3000003aff457230 */ /* 0x000fe20000004100 */
        /* <DEDUP_REMOVED lines=18> */
.L_x_2256:
        /* <DEDUP_REMOVED lines=13> */
.L_x_2258:
[----:B------:R-:W-:Y:S05]  /*d150*/  BSYNC.RECONVERGENT B2 ;  /* 0x0000000000027941 */ /* 0x000fea0003800200 */
.L_x_2257:
        /* <DEDUP_REMOVED lines=47> */
.L_x_2255:
[----:B------:R-:W-:Y:S05]  /*d450*/  BSYNC.RECONVERGENT B1 ;  /* 0x0000000000017941 */ /* 0x000fea0003800200 */
.L_x_2254:
        /* <DEDUP_REMOVED lines=25> */
.L_x_2261:
        /* <DEDUP_REMOVED lines=13> */
.L_x_2263:
[----:B------:R-:W-:Y:S05]  /*d6c0*/  BSYNC.RECONVERGENT B2 ;  /* 0x0000000000027941 */ /* 0x000fea0003800200 */
.L_x_2262:
        /* <DEDUP_REMOVED lines=47> */
.L_x_2260:
[----:B------:R-:W-:Y:S05]  /*d9c0*/  BSYNC.RECONVERGENT B1 ;  /* 0x0000000000017941 */ /* 0x000fea0003800200 */
.L_x_2259:
        /* <DEDUP_REMOVED lines=20> */
.L_x_2266:
        /* <DEDUP_REMOVED lines=13> */
.L_x_2268:
[----:B------:R-:W-:Y:S05]  /*dbe0*/  BSYNC.RECONVERGENT B2 ;  /* 0x0000000000027941 */ /* 0x000fea0003800200 */
.L_x_2267:
        /* <DEDUP_REMOVED lines=47> */
.L_x_2265:
[----:B------:R-:W-:Y:S05]  /*dee0*/  BSYNC.RECONVERGENT B1 ;  /* 0x0000000000017941 */ /* 0x000fea0003800200 */
.L_x_2264:
        /* <DEDUP_REMOVED lines=26> */
.L_x_2271:
        /* <DEDUP_REMOVED lines=13> */
.L_x_2273:
[----:B------:R-:W-:Y:S05]  /*e160*/  BSYNC.RECONVERGENT B2 ;  /* 0x0000000000027941 */ /* 0x000fea0003800200 */
.L_x_2272:
        /* <DEDUP_REMOVED lines=47> */
.L_x_2270:
[----:B------:R-:W-:Y:S05]  /*e460*/  BSYNC.RECONVERGENT B1 ;  /* 0x0000000000017941 */ /* 0x000fea0003800200 */
.L_x_2269:
        /* <DEDUP_REMOVED lines=20> */
.L_x_2276:
        /* <DEDUP_REMOVED lines=15> */
.L_x_2278:
[----:B------:R-:W-:Y:S05]  /*e6a0*/  BSYNC.RECONVERGENT B2 ;  /* 0x0000000000027941 */ /* 0x000fea0003800200 */
.L_x_2277:
        /* <DEDUP_REMOVED lines=47> */
.L_x_2275:
[----:B------:R-:W-:Y:S05]  /*e9a0*/  BSYNC.RECONVERGENT B1 ;  /* 0x0000000000017941 */ /* 0x000fea0003800200 */
.L_x_2274:
        /* <DEDUP_REMOVED lines=15> */
[----:B------:R-:W-:Y:S01]  /*eaa0*/  PRMT R59, R90, 0x5410, R59 ;  /* 0x000054105a3b7816 */ /* 0x000fe2000000003b */
[----:B------:R-:W-:Y:S06]  /*eab0*/  BRA `(.L_x_2279) ;  /* 0x0000002c00b87947 */ /* 0x000fec0003800000 */
.L_x_2198:
        /* <DEDUP_REMOVED lines=16> */
.L_x_2282:
        /* <DEDUP_REMOVED lines=13> */
.L_x_2284:
[----:B------:R-:W-:Y:S05]  /*ec90*/  BSYNC.RECONVERGENT B2 ;  /* 0x0000000000027941 */ /* 0x000fea0003800200 */
.L_x_2283:
        /* <DEDUP_REMOVED lines=36> */
[----:B------:R-:W-:-:S03]  /*eee0*/  IADD3 R75, PT, PT, R65, -0x24c28bd8, RZ ;  /* 0xdb3d7428414b7810 */ /* 0x000fc60007ffe0ff */
        /* <DEDUP_REMOVED lines=15> */
[----:B------:R-:W-:Y:S01]  /*efe0*/  IMAD.MOV.U32 R5, RZ, RZ, R74 ;  /* 0x000000ffff057224 */ /* 0x000fe200078e004a */
[----:B------:R-:W-:-:S07]  /*eff0*/  LOP3.LUT R15, R15, R88, R87, 0x96, !PT ;  /* 0x000000580f0f7212 */ /* 0x000fce00078e9657 */
.L_x_2281:
[----:B------:R-:W-:Y:S05]  /*f000*/  BSYNC.RECONVERGENT B1 ;  /* 0x0000000000017941 */ /* 0x000fea0003800200 */
.L_x_2280:
[----:B------:R-:W1:Y:S01]  /*f010*/  LDC R100, c[0x0][0x408] ;  /* 0x00010200ff647b82 */ /* 0x000e620000000800 */
[----:B------:R-:W-:Y:S01]  /*f020*/  I2FP.F32.U32 R5, R5 ;  /* 0x0000000500057245 */ /* 0x000fe20000201000 */
[----:B------:R-:W-:Y:S01]  /*f030*/  IMAD.MOV.U32 R96, RZ, RZ, 0x2f800000 ;  /* 0x2f800000ff607424 */ /* 0x000fe200078e00ff */
[----:B------:R-:W-:Y:S01]  /*f040*/  ISETP.NE.AND P3, PT, R77, 0x1, PT ;  /* 0x000000014d00780c */ /* 0x000fe20003f65270 */
[----:B-----5:R-:W-:Y:S01]  /*f050*/  HADD2.F32 R75, -RZ, R56.H0_H0 ;  /* 0x20000038ff4b7230 */ /* 0x020fe20000004100 */
[----:B------:R-:W-:Y:S01]  /*f060*/  BSSY.RECONVERGENT B1, `(.L_x_2285) ;  /* 0x000005a000017945 */ /* 0x000fe20003800200 */
[----:B------:R-:W-:Y:S01]  /*f070*/  FFMA.FTZ R5, R5, R96, 1.1641532182693481445e-10 ;  /* 0x2f00000005057423 */ /* 0x000fe20000010060 */
[----:B------:R-:W-:Y:S01]  /*f080*/  @P1 HADD2.F32 R68, -RZ, R24.H0_H0 ;  /* 0x20000018ff441230 */ /* 0x000fe20000004100 */
[----:B------:R-:W2:Y:S01]  /*f090*/  LDC R98, c[0x0][0x404] ;  /* 0x00010100ff627b82 */ /* 0x000ea20000000800 */
[----:B------:R-:W-:Y:S02]  /*f0a0*/  IMAD.MOV.U32 R82, RZ, RZ, 0x2 ;  /* 0x00000002ff527424 */ /* 0x000fe400078e00ff */
[----:B-1----:R-:W-:Y:S01]  /*f0b0*/  FMUL.FTZ R75, R75, R100 ;  /* 0x000000644b4b7220 */ /* 0x002fe20000410000 */
[----:B--2---:R-:W-:-:S04]  /*f0c0*/  FSETP.GTU.FTZ.AND P2, PT, R5, R98, PT ;  /* 0x000000620500720b */ /* 0x004fc80003f5c000 */
        /* <DEDUP_REMOVED lines=15> */
.L_x_2287:
        /* <DEDUP_REMOVED lines=13> */
.L_x_2289:
[----:B------:R-:W-:Y:S05]  /*f290*/  BSYNC.RECONVERGENT B2 ;  /* 0x0000000000027941 */ /* 0x000fea0003800200 */
.L_x_2288:
[----:B------:R-:W-:Y:S01]  /*f2a0*/  IMAD.WIDE.U32 R14, R66, -0x326172a9, RZ ;  /* 0xcd9e8d57420e7825 */ /* 0x000fe200078e00ff */
[----:B------:R-:W-:Y:S02]  /*f2b0*/  LOP3.LUT R86, R13, R89, R65, 0x96, !PT ;  /* 0x000000590d567212 */ /* 0x000fe400078e9641 */
[C---:B------:R-:W-:Y:S01]  /*f2c0*/  IADD3 R77, PT, PT, R65.reuse, -0x126145ec, RZ ;  /* 0xed9eba14414d7810 */ /* 0x040fe20007ffe0ff */
[----:B------:R-:W-:Y:S01]  /*f2d0*/  VIADD R75, R65, 0x76cf5d0a ;  /* 0x76cf5d0a414b7836 */ /* 0x000fe20000000000 */
[----:B------:R-:W-:Y:S01]  /*f2e0*/  LOP3.LUT R94, R18, R15, R64, 0x96, !PT ;  /* 0x0000000f125e7212 */ /* 0x000fe200078e9640 */
[----:B------:R-:W-:Y:S01]  /*f2f0*/  IMAD.WIDE.U32 R86, R86, -0x326172a9, RZ ;  /* 0xcd9e8d5756567825 */ /* 0x000fe200078e00ff */
[----:B------:R-:W-:Y:S02]  /*f300*/  IADD3 R15, PT, PT, R64, -0x61c88647, RZ ;  /* 0x9e3779b9400f7810 */ /* 0x000fe40007ffe0ff */
[----:B------:R-:W-:Y:S01]  /*f310*/  MOV R68, R78 ;  /* 0x0000004e00447202 */ /* 0x000fe20000000f00 */
        /* <DEDUP_REMOVED lines=46> */
.L_x_2286:
[----:B------:R-:W-:Y:S05]  /*f600*/  BSYNC.RECONVERGENT B1 ;  /* 0x0000000000017941 */ /* 0x000fea0003800200 */
.L_x_2285:
        /* <DEDUP_REMOVED lines=8> */
[----:B------:R-:W-:-:S04]  /*f690*/  FSETP.GTU.FTZ.AND P3, PT, R75, R98, PT ;  /* 0x000000624b00720b */ /* 0x000fc80003f7c000 */
[----:B------:R-:W-:Y:S02]  /*f6a0*/  FSEL R77, R77, RZ, !P3 ;  /* 0x000000ff4d4d7208 */ /* 0x000fe40005800000 */
[----:B------:R-:W-:-:S03]  /*f6b0*/  PLOP3.LUT P3, PT, P3, PT, PT, 0x8, 0x80 ;  /* 0x000000000080781c */ /* 0x000fc60001f6e170 */
[----:B------:R-:W-:Y:S01]  /*f6c0*/  @P1 FADD.FTZ R77, R56, R77 ;  /* 0x0000004d384d1221 */ /* 0x000fe20000010000 */
[----:B------:R-:W-:Y:S01]  /*f6d0*/  P2R R80, PR, RZ, 0x8 ;  /* 0x00000008ff507803 */ /* 0x000fe20000000000 */
[----:B------:R-:W-:-:S03]  /*f6e0*/  IMAD.MOV.U32 R56, RZ, RZ, R12 ;  /* 0x000000ffff387224 */ /* 0x000fc600078e000c */
[----:B0-----:R-:W-:Y:S01]  /*f6f0*/  F2FP.F16.F32.PACK_AB R88, RZ, R77 ;  /* 0x0000004dff58723e */ /* 0x001fe200000000ff */
        /* <DEDUP_REMOVED lines=9> */
.L_x_2292:
        /* <DEDUP_REMOVED lines=13> */
.L_x_2294:
[----:B------:R-:W-:Y:S05]  /*f860*/  BSYNC.RECONVERGENT B2 ;  /* 0x0000000000027941 */ /* 0x000fea0003800200 */
.L_x_2293:
[----:B------:R-:W-:Y:S01]  /*f870*/  IMAD.WIDE.U32 R14, R66, -0x326172a9, RZ ;  /* 0xcd9e8d57420e7825 */ /* 0x000fe200078e00ff */
[----:B------:R-:W-:-:S03]  /*f880*/  LOP3.LUT R86, R13, R95, R65, 0x96, !PT ;  /* 0x0000005f0d567212 */ /* 0x000fc600078e9641 */
[----:B------:R-:W-:Y:S02]  /*f890*/  HFMA2 R68, -RZ, RZ, 0, 0 ;  /* 0x00000000ff447431 */ /* 0x000fe400000001ff */
[----:B------:R-:W-:Y:S01]  /*f8a0*/  VIADD R75, R65, 0x76cf5d0a ;  /* 0x76cf5d0a414b7836 */ /* 0x000fe20000000000 */
        /* <DEDUP_REMOVED lines=50> */
.L_x_2291:
[----:B------:R-:W-:Y:S05]  /*fbd0*/  BSYNC.RECONVERGENT B1 ;  /* 0x0000000000017941 */ /* 0x000fea0003800200 */
.L_x_2290:
        /* <DEDUP_REMOVED lines=24> */
.L_x_2297:
        /* <DEDUP_REMOVED lines=13> */
.L_x_2299:
[----:B------:R-:W-:Y:S05]  /*fe30*/  BSYNC.RECONVERGENT B2 ;  /* 0x0000000000027941 */ /* 0x000fea0003800200 */
.L_x_2298:
        /* <DEDUP_REMOVED lines=8> */
[----:B------:R-:W-:Y:S01]  /*fec0*/  IMAD.MOV.U32 R56, RZ, RZ, R78 ;  /* 0x000000ffff387224 */ /* 0x000fe200078e004e */
[----:B------:R-:W-:Y:S02]  /*fed0*/  LOP3.LUT R14, R63, R94, R109, 0x96, !PT ;  /* 0x0000005e3f0e7212 */ /* 0x000fe400078e966d */
[----:B------:R-:W-:Y:S01]  /*fee0*/  IADD3 R87, PT, PT, R65, 0x76cf5d0a, RZ ;  /* 0x76cf5d0a41577810 */ /* 0x000fe20007ffe0ff */
[----:B------:R-:W-:-:S04]  /*fef0*/  IMAD.WIDE.U32 R94, R15, -0x2daee0ad, RZ ;  /* 0xd2511f530f5e7825 */ /* 0x000fc800078e00ff */
[----:B------:R-:W-:Y:S01]  /*ff00*/  IMAD.WIDE.U32 R14, R14, -0x326172a9, RZ ;  /* 0xcd9e8d570e0e7825 */ /* 0x000fe200078e00ff */
[----:B------:R-:W-:-:S04]  /*ff10*/  LOP3.LUT R87, R87, R108, R95, 0x96, !PT ;  /* 0x0000006c57577212 */ /* 0x000fc800078e965f */
        /* <DEDUP_REMOVED lines=34> */
[----:B------:R-:W-:Y:S01]  /*10140*/  IADD3 R15, PT, PT, R65, -0x695add53, RZ ;  /* 0x96a522ad410f7810 */ /* 0x000fe20007ffe0ff */
[----:B------:R-:W-:Y:S01]  /*10150*/  IMAD.MOV.U32 R89, RZ, RZ, RZ ;  /* 0x000000ffff597224 */ /* 0x000fe200078e00ff */
[----:B------:R-:W-:Y:S01]  /*10160*/  LOP3.LUT R14, R21, R14, R109, 0x96, !PT ;  /* 0x0000000e150e7212 */ /* 0x000fe200078e966d */
[----:B------:R-:W-:-:S05]  /*10170*/  IMAD.WIDE.U32 R86, R87, -0x2daee0ad, RZ ;  /* 0xd2511f5357567825 */ /* 0x000fca00078e00ff */
[----:B------:R-:W-:Y:S02]  /*10180*/  LOP3.LUT R15, R15, R94, R87, 0x96, !PT ;  /* 0x0000005e0f0f7212 */ /* 0x000fe400078e9657 */
[----:B------:R-:W-:-:S07]  /*10190*/  MOV R78, R86 ;  /* 0x00000056004e7202 */ /* 0x000fce0000000f00 */
.L_x_2296:
[----:B------:R-:W-:Y:S05]  /*101a0*/  BSYNC.RECONVERGENT B1 ;  /* 0x0000000000017941 */ /* 0x000fea0003800200 */
.L_x_2295:
        /* <DEDUP_REMOVED lines=24> */
.L_x_2302:
        /* <DEDUP_REMOVED lines=13> */
.L_x_2304:
[----:B------:R-:W-:Y:S05]  /*10400*/  BSYNC.RECONVERGENT B2 ;  /* 0x0000000000027941 */ /* 0x000fea0003800200 */
.L_x_2303:
        /* <DEDUP_REMOVED lines=54> */
.L_x_2301:
[----:B------:R-:W-:Y:S05]  /*10770*/  BSYNC.RECONVERGENT B1 ;  /* 0x0000000000017941 */ /* 0x000fea0003800200 */
.L_x_2300:
        /* <DEDUP_REMOVED lines=23> */
.L_x_2307:
        /* <DEDUP_REMOVED lines=13> */
.L_x_2309:
[----:B------:R-:W-:Y:S05]  /*109c0*/  BSYNC.RECONVERGENT B2 ;  /* 0x0000000000027941 */ /* 0x000fea0003800200 */
.L_x_2308:
        /* <DEDUP_REMOVED lines=54> */
.L_x_2306:
[----:B------:R-:W-:Y:S05]  /*10d30*/  BSYNC.RECONVERGENT B1 ;  /* 0x0000000000017941 */ /* 0x000fea0003800200 */
.L_x_2305:
        /* <DEDUP_REMOVED lines=23> */
.L_x_2312:
        /* <DEDUP_REMOVED lines=13> */
.L_x_2314:
[----:B------:R-:W-:Y:S05]  /*10f80*/  BSYNC.RECONVERGENT B2 ;  /* 0x0000000000027941 */ /* 0x000fea0003800200 */
.L_x_2313:
        /* <DEDUP_REMOVED lines=54> */
.L_x_2311:
[----:B------:R-:W-:Y:S05]  /*112f0*/  BSYNC.RECONVERGENT B1 ;  /* 0x0000000000017941 */ /* 0x000fea0003800200 */
.L_x_2310:
        /* <DEDUP_REMOVED lines=23> */
.L_x_2317:
        /* <DEDUP_REMOVED lines=13> */
.L_x_2319:
[----:B------:R-:W-:Y:S05]  /*11540*/  BSYNC.RECONVERGENT B2 ;  /* 0x0000000000027941 */ /* 0x000fea0003800200 */
.L_x_2318:
[----:B------:R-:W-:Y:S01]  /*11550*/  IMAD.WIDE.U32 R14, R66, -0x326172a9, RZ ;  /* 0xcd9e8d57420e7825 */ /* 0x000fe200078e00ff */
[----:B------:R-:W-:-:S03]  /*11560*/  LOP3.LUT R56, R13, R109, R65, 0x96, !PT ;  /* 0x0000006d0d387212 */ /* 0x000fc600078e9641 */
[----:B------:R-:W-:Y:S01]  /*11570*/  HFMA2 R68, -RZ, RZ, 0, 0 ;  /* 0x00000000ff447431 */ /* 0x000fe200000001ff */
        /* <DEDUP_REMOVED lines=51> */
.L_x_2316:
[----:B------:R-:W-:Y:S05]  /*118b0*/  BSYNC.RECONVERGENT B1 ;  /* 0x0000000000017941 */ /* 0x000fea0003800200 */
.L_x_2315:
        /* <DEDUP_REMOVED lines=13> */
[----:B------:R-:W-:-:S07]  /*11990*/  PRMT R59, R92, 0x5410, R59 ;  /* 0x000054105c3b7816 */ /* 0x000fce000000003b */
.L_x_2279:
        /* <DEDUP_REMOVED lines=43> */
.L_x_2320:
[----:B------:R-:W-:Y:S01]  /*11c50*/  MOV R74, R78 ;  /* 0x0000004e004a7202 */ /* 0x000fe20000000f00 */
[----:B------:R-:W-:-:S07]  /*11c60*/  VIADD R76, R76, 0x100 ;  /* 0x000001004c4c7836 */ /* 0x000fce0000000000 */
.L_x_2197:
[----:B------:R-:W-:Y:S05]  /*11c70*/  BSYNC.RECONVERGENT B0 ;  /* 0x0000000000007941 */ /* 0x000fea0003800200 */
.L_x_2196:
        /* <DEDUP_REMOVED lines=19> */
[C---:B------:R-:W-:Y:S01]  /*11db0*/  IADD3 R115, PT, PT, R65.reuse, -0x695add53, RZ ;  /* 0x96a522ad41737810 */ /* 0x040fe20007ffe0ff */
[C---:B------:R-:W-:Y:S01]  /*11dc0*/  VIADD R104, R65.reuse, 0x32370b8f ;  /* 0x32370b8f41687836 */ /* 0x040fe20000000000 */
[C---:B------:R-:W-:Y:S01]  /*11dd0*/  IADD3 R102, PT, PT, R65.reuse, 0x76cf5d0a, RZ ;  /* 0x76cf5d0a41667810 */ /* 0x040fe20007ffe0ff */
[C---:B------:R-:W-:Y:S01]  /*11de0*/  VIADD R100, R65.reuse, 0xed9eba14 ;  /* 0xed9eba1441647836 */ /* 0x040fe20000000000 */
[----:B------:R-:W-:Y:S01]  /*11df0*/  IADD3 R113, PT, PT, R65, -0x24c28bd8, RZ ;  /* 0xdb3d742841717810 */ /* 0x000fe20007ffe0ff */
[C---:B------:R-:W-:Y:S01]  /*11e00*/  VIADD R98, R64.reuse, 0xb54cda56 ;  /* 0xb54cda5640627836 */ /* 0x040fe20000000000 */
[----:B------:R-:W-:Y:S01]  /*11e10*/  IADD3 R96, PT, PT, R64, 0x78dde6e4, RZ ;  /* 0x78dde6e440607810 */ /* 0x000fe20007ffe0ff */
[----:B------:R-:W-:Y:S01]  /*11e20*/  IMAD.MOV.U32 R2, RZ, RZ, 0x2 ;  /* 0x00000002ff027424 */ /* 0x000fe200078e00ff */
[----:B------:R-:W-:Y:S01]  /*11e30*/  MOV R0, R12 ;  /* 0x0000000c00007202 */ /* 0x000fe20000000f00 */
[----:B0-----:R-:W-:-:S02]  /*11e40*/  IMAD.MOV.U32 R90, RZ, RZ, R74 ;  /* 0x000000ffff5a7224 */ /* 0x001fc400078e004a */
[----:B------:R-:W-:Y:S05]  /*11e50*/  @!P3 BRA `(.L_x_2325) ;  /* 0x000000040018b947 */ /* 0x000fea0003800000 */
[----:B------:R-:W-:-:S13]  /*11e60*/  ISETP.NE.AND P3, PT, R68, 0x3, PT ;  /* 0x000000034400780c */ /* 0x000fda0003f65270 */
[----:B------:R-:W-:Y:S05]  /*11e70*/  @!P3 BRA `(.L_x_2326) ;  /* 0x000000000020b947 */ /* 0x000fea0003800000 */
[----:B------:R-:W-:-:S13]  /*11e80*/  ISETP.NE.AND P3, PT, R68, 0x2, PT ;  /* 0x000000024400780c */ /* 0x000fda0003f65270 */
[----:B------:R-:W-:Y:S01]  /*11e90*/  @!P3 MOV R2, 0x3 ;  /* 0x000000030002b802 */ /* 0x000fe20000000f00 */
[----:B------:R-:W-:Y:S01]  /*11ea0*/  @!P3 IMAD.MOV.U32 R90, RZ, RZ, R74 ;  /* 0x000000ffff5ab224 */ /* 0x000fe200078e004a */
[----:B------:R-:W-:Y:S01]  /*11eb0*/  @!P3 MOV R0, R15 ;  /* 0x0000000f0000b202 */ /* 0x000fe20000000f00 */
[----:B------:R-:W-:Y:S01]  /*11ec0*/  @P3 VIADD R2, R68, 0x1 ;  /* 0x0000000144023836 */ /* 0x000fe20000000000 */
[----:B------:R-:W-:Y:S01]  /*11ed0*/  @P3 MOV R90, R74 ;  /* 0x0000004a005a3202 */ /* 0x000fe20000000f00 */
[----:B------:R-:W-:Y:S01]  /*11ee0*/  @P3 IMAD.MOV.U32 R0, RZ, RZ, R14 ;  /* 0x000000ffff003224 */ /* 0x000fe200078e000e */
[----:B------:R-:W-:Y:S06]  /*11ef0*/  BRA `(.L_x_2325) ;  /* 0x0000000000f07947 */ /* 0x000fec0003800000 */
.L_x_2326:
        /* <DEDUP_REMOVED lines=13> */
.L_x_2328:
[----:B------:R-:W-:Y:S05]  /*11fd0*/  BSYNC.RECONVERGENT B2 ;  /* 0x0000000000027941 */ /* 0x000fea0003800200 */
.L_x_2327:
        /* <DEDUP_REMOVED lines=45> */
[----:B------:R-:W-:-:S07]  /*122b0*/  IMAD.MOV.U32 R2, RZ, RZ, RZ ;  /* 0x000000ffff027224 */ /* 0x000fce00078e00ff */
.L_x_2325:
[----:B------:R-:W-:Y:S05]  /*122c0*/  BSYNC.RECONVERGENT B1 ;  /* 0x0000000000017941 */ /* 0x000fea0003800200 */
.L_x_2324:
[----:B------:R-:W0:Y:S01]  /*122d0*/  LDC R114, c[0x0][0x408] ;  /* 0x00010200ff727b82 */ /* 0x000e220000000800 */
[----:B------:R-:W-:Y:S01]  /*122e0*/  I2FP.F32.U32 R3, R0 ;  /* 0x0000000000037245 */ /* 0x000fe20000201000 */
[----:B------:R-:W-:Y:S02]  /*122f0*/  HFMA2 R108, -RZ, RZ, 0.1171875, 0 ;  /* 0x2f800000ff6c7431 */ /* 0x000fe400000001ff */
[----:B-----5:R-:W-:Y:S01]  /*12300*/  HADD2.F32 R7, -RZ, R56.H0_H0 ;  /* 0x20000038ff077230 */ /* 0x020fe20000004100 */
[----:B------:R-:W-:Y:S01]  /*12310*/  ISETP.NE.AND P3, PT, R2, 0x1, PT ;  /* 0x000000010200780c */ /* 0x000fe20003f65270 */
[----:B------:R-:W-:Y:S01]  /*12320*/  BSSY.RECONVERGENT B1, `(.L_x_2329) ;  /* 0x0000050000017945 */ /* 0x000fe20003800200 */
[----:B------:R-:W-:Y:S02]  /*12330*/  IMAD.MOV.U32 R4, RZ, RZ, 0x2 ;  /* 0x00000002ff047424 */ /* 0x000fe400078e00ff */
[----:B------:R-:W-:Y:S01]  /*12340*/  FFMA.FTZ R3, R3, R108, 1.1641532182693481445e-10 ;  /* 0x2f00000003037423 */ /* 0x000fe2000001006c */
[----:B------:R-:W1:Y:S01]  /*12350*/  LDC R112, c[0x0][0x404] ;  /* 0x00010100ff707b82 */ /* 0x000e620000000800 */
[----:B0-----:R-:W-:-:S03]  /*12360*/  FMUL.FTZ R0, R7, R114 ;  /* 0x0000007207007220 */ /* 0x001fc60000410000 */
[----:B-1----:R-:W-:Y:S02]  /*12370*/  FSETP.GTU.FTZ.AND P4, PT, R3, R112, PT ;  /* 0x000000700300720b */ /* 0x002fe40003f9c000 */
        /* <DEDUP_REMOVED lines=13> */
.L_x_2331:
        /* <DEDUP_REMOVED lines=13> */
.L_x_2333:
[----:B------:R-:W-:Y:S05]  /*12520*/  BSYNC.RECONVERGENT B2 ;  /* 0x0000000000027941 */ /* 0x000fea0003800200 */
.L_x_2332:
[----:B------:R-:W-:Y:S01]  /*12530*/  IMAD.WIDE.U32 R6, R66, -0x326172a9, RZ ;  /* 0xcd9e8d5742067825 */ /* 0x000fe200078e00ff */
[----:B------:R-:W-:-:S03]  /*12540*/  LOP3.LUT R2, R13, R15, R65, 0x96, !PT ;  /* 0x0000000f0d027212 */ /* 0x000fc600078e9641 */
[----:B------:R-:W-:Y:S01]  /*12550*/  IMAD.MOV.U32 R4, RZ, RZ, RZ ;  /* 0x000000ffff047224 */ /* 0x000fe200078e00ff */
        /* <DEDUP_REMOVED lines=44> */
.L_x_2330:
[----:B------:R-:W-:Y:S05]  /*12820*/  BSYNC.RECONVERGENT B1 ;  /* 0x0000000000017941 */ /* 0x000fea0003800200 */
.L_x_2329:
[----:B------:R-:W-:Y:S01]  /*12830*/  I2FP.F32.U32 R3, R3 ;  /* 0x0000000300037245 */ /* 0x000fe20000201000 */
[----:B------:R-:W-:Y:S01]  /*12840*/  HADD2.F32 R7, -RZ, R28.H0_H0 ;  /* 0x2000001cff077230 */ /* 0x000fe20000004100 */
[----:B------:R-:W-:Y:S01]  /*12850*/  BSSY.RECONVERGENT B1, `(.L_x_2334) ;  /* 0x0000054000017945 */ /* 0x000fe20003800200 */
[----:B------:R-:W-:Y:S02]  /*12860*/  IMAD.MOV.U32 R6, RZ, RZ, 0x2 ;  /* 0x00000002ff067424 */ /* 0x000fe400078e00ff */
[----:B------:R-:W-:Y:S01]  /*12870*/  FFMA.FTZ R3, R3, R108, 1.1641532182693481445e-10 ;  /* 0x2f00000003037423 */ /* 0x000fe2000001006c */
[----:B------:R-:W-:-:S04]  /*12880*/  FMUL.FTZ R7, R7, R114 ;  /* 0x0000007207077220 */ /* 0x000fc80000410000 */
[----:B------:R-:W-:-:S04]  /*12890*/  FSETP.GTU.FTZ.AND P3, PT, R3, R112, PT ;  /* 0x000000700300720b */ /* 0x000fc80003f7c000 */
[----:B------:R-:W-:Y:S01]  /*128a0*/  FSEL R3, R7, RZ, !P3 ;  /* 0x000000ff07037208 */ /* 0x000fe20005800000 */
[----:B------:R-:W-:Y:S01]  /*128b0*/  @P2 HADD2.F32 R7, -RZ, R24.H0_H0 ;  /* 0x20000018ff072230 */ /* 0x000fe20000004100 */
[----:B------:R-:W-:Y:S02]  /*128c0*/  SEL R9, RZ, 0x1, P3 ;  /* 0x00000001ff097807 */ /* 0x000fe40001800000 */
[----:B------:R-:W-:Y:S01]  /*128d0*/  ISETP.NE.AND P3, PT, R4, 0x1, PT ;  /* 0x000000010400780c */ /* 0x000fe20003f65270 */
[----:B------:R-:W-:-:S04]  /*128e0*/  FADD.FTZ R0, R0, R3 ;  /* 0x0000000300007221 */ /* 0x000fc80000010000 */
[----:B------:R-:W-:Y:S01]  /*128f0*/  @P2 FADD.FTZ R3, R7, R0 ;  /* 0x0000000007032221 */ /* 0x000fe20000010000 */
[----:B------:R-:W-:Y:S02]  /*12900*/  @!P2 MOV R3, R0 ;  /* 0x000000000003a202 */ /* 0x000fe40000000f00 */
[----:B------:R-:W-:Y:S02]  /*12910*/  MOV R0, R12 ;  /* 0x0000000c00007202 */ /* 0x000fe40000000f00 */
        /* <DEDUP_REMOVED lines=10> */
.L_x_2336:
        /* <DEDUP_REMOVED lines=13> */
.L_x_2338:
[----:B------:R-:W-:Y:S05]  /*12a90*/  BSYNC.RECONVERGENT B2 ;  /* 0x0000000000027941 */ /* 0x000fea0003800200 */
.L_x_2337:
        /* <DEDUP_REMOVED lines=44> */
[----:B------:R-:W-:Y:S01]  /*12d60*/  MOV R90, R6 ;  /* 0x00000006005a7202 */ /* 0x000fe20000000f00 */
[----:B------:R-:W-:Y:S01]  /*12d70*/  IMAD.MOV.U32 R6, RZ, RZ, RZ ;  /* 0x000000ffff067224 */ /* 0x000fe200078e00ff */
[----:B------:R-:W-:-:S07]  /*12d80*/  LOP3.LUT R15, R115, R68, R7, 0x96, !PT ;  /* 0x00000044730f7212 */ /* 0x000fce00078e9607 */
.L_x_2335:
[----:B------:R-:W-:Y:S05]  /*12d90*/  BSYNC.RECONVERGENT B1 ;  /* 0x0000000000017941 */ /* 0x000fea0003800200 */
.L_x_2334:
        /* <DEDUP_REMOVED lines=21> */
.L_x_2341:
        /* <DEDUP_REMOVED lines=13> */
.L_x_2343:
[----:B------:R-:W-:Y:S05]  /*12fc0*/  BSYNC.RECONVERGENT B2 ;  /* 0x0000000000027941 */ /* 0x000fea0003800200 */
.L_x_2342:
[----:B------:R-:W-:Y:S01]  /*12fd0*/  IMAD.WIDE.U32 R14, R66, -0x326172a9, RZ ;  /* 0xcd9e8d57420e7825 */ /* 0x000fe200078e00ff */
[----:B------:R-:W-:-:S03]  /*12fe0*/  LOP3.LUT R6, R13, R69, R65, 0x96, !PT ;  /* 0x000000450d067212 */ /* 0x000fc600078e9641 */
[----:B------:R-:W-:Y:S01]  /*12ff0*/  HFMA2 R4, -RZ, RZ, 0, 0 ;  /* 0x00000000ff047431 */ /* 0x000fe200000001ff */
        /* <DEDUP_REMOVED lines=44> */
.L_x_2340:
[----:B------:R-:W-:Y:S05]  /*132c0*/  BSYNC.RECONVERGENT B1 ;  /* 0x0000000000017941 */ /* 0x000fea0003800200 */
.L_x_2339:
[----:B------:R-:W-:Y:S01]  /*132d0*/  I2FP.F32.U32 R7, R2 ;  /* 0x0000000200077245 */ /* 0x000fe20000201000 */
[----:B------:R-:W-:Y:S01]  /*132e0*/  HADD2.F32 R69, -RZ, R28.H1_H1 ;  /* 0x3000001cff457230 */ /* 0x000fe20000004100 */
[----:B------:R-:W-:Y:S01]  /*132f0*/  BSSY.RECONVERGENT B1, `(.L_x_2344) ;  /* 0x0000054000017945 */ /* 0x000fe20003800200 */
[----:B------:R-:W-:Y:S01]  /*13300*/  @P2 HADD2.F32 R73, -RZ, R24.H1_H1 ;  /* 0x30000018ff492230 */ /* 0x000fe20000004100 */
[----:B------:R-:W-:Y:S01]  /*13310*/  MOV R6, 0x2 ;  /* 0x0000000200067802 */ /* 0x000fe20000000f00 */
        /* <DEDUP_REMOVED lines=20> */
.L_x_2346:
        /* <DEDUP_REMOVED lines=13> */
.L_x_2348:
[----:B------:R-:W-:Y:S05]  /*13530*/  BSYNC.RECONVERGENT B2 ;  /* 0x0000000000027941 */ /* 0x000fea0003800200 */
.L_x_2347:
        /* <DEDUP_REMOVED lines=44> */
[----:B------:R-:W-:Y:S02]  /*13800*/  HFMA2 R6, -RZ, RZ, 0, 0 ;  /* 0x00000000ff067431 */ /* 0x000fe400000001ff */
[----:B------:R-:W-:Y:S01]  /*13810*/  IMAD.MOV.U32 R12, RZ, RZ, R110 ;  /* 0x000000ffff0c7224 */ /* 0x000fe200078e006e */
[----:B------:R-:W-:-:S07]  /*13820*/  LOP3.LUT R15, R115, R68, R7, 0x96, !PT ;  /* 0x00000044730f7212 */ /* 0x000fce00078e9607 */
.L_x_2345:
[----:B------:R-:W-:Y:S05]  /*13830*/  BSYNC.RECONVERGENT B1 ;  /* 0x0000000000017941 */ /* 0x000fea0003800200 */
.L_x_2344:
[----:B------:R-:W-:Y:S01]  /*13840*/  I2FP.F32.U32 R7, R0 ;  /* 0x0000000000077245 */ /* 0x000fe20000201000 */
[----:B------:R-:W-:Y:S01]  /*13850*/  HADD2.F32 R69, -RZ, R57.H0_H0 ;  /* 0x20000039ff457230 */ /* 0x000fe20000004100 */
        /* <DEDUP_REMOVED lines=19> */
.L_x_2351:
        /* <DEDUP_REMOVED lines=13> */
.L_x_2353:
[----:B------:R-:W-:Y:S05]  /*13a60*/  BSYNC.RECONVERGENT B2 ;  /* 0x0000000000027941 */ /* 0x000fea0003800200 */
.L_x_2352:
        /* <DEDUP_REMOVED lines=45> */
[----:B------:R-:W-:Y:S02]  /*13d40*/  LOP3.LUT R15, R115, R68, R7, 0x96, !PT ;  /* 0x00000044730f7212 */ /* 0x000fe400078e9607 */
[----:B------:R-:W-:-:S07]  /*13d50*/  MOV R90, R6 ;  /* 0x00000006005a7202 */ /* 0x000fce0000000f00 */
.L_x_2350:
[----:B------:R-:W-:Y:S05]  /*13d60*/  BSYNC.RECONVERGENT B1 ;  /* 0x0000000000017941 */ /* 0x000fea0003800200 */
.L_x_2349:
        /* <DEDUP_REMOVED lines=25> */
.L_x_2356:
        /* <DEDUP_REMOVED lines=13> */
.L_x_2358:
[----:B------:R-:W-:Y:S05]  /*13fd0*/  BSYNC.RECONVERGENT B2 ;  /* 0x0000000000027941 */ /* 0x000fea0003800200 */
.L_x_2357:
        /* <DEDUP_REMOVED lines=47> */
.L_x_2355:
[----:B------:R-:W-:Y:S05]  /*142d0*/  BSYNC.RECONVERGENT B1 ;  /* 0x0000000000017941 */ /* 0x000fea0003800200 */
.L_x_2354:
        /* <DEDUP_REMOVED lines=21> */
.L_x_2361:
        /* <DEDUP_REMOVED lines=13> */
.L_x_2363:
[----:B------:R-:W-:Y:S05]  /*14500*/  BSYNC.RECONVERGENT B2 ;  /* 0x0000000000027941 */ /* 0x000fea0003800200 */
.L_x_2362:
        /* <DEDUP_REMOVED lines=47> */
.L_x_2360:
[----:B------:R-:W-:Y:S05]  /*14800*/  BSYNC.RECONVERGENT B1 ;  /* 0x0000000000017941 */ /* 0x000fea0003800200 */
.L_x_2359:
        /* <DEDUP_REMOVED lines=25> */
.L_x_2366:
        /* <DEDUP_REMOVED lines=13> */
.L_x_2368:
[----:B------:R-:W-:Y:S05]  /*14a70*/  BSYNC.RECONVERGENT B2 ;  /* 0x0000000000027941 */ /* 0x000fea0003800200 */
.L_x_2367:
        /* <DEDUP_REMOVED lines=47> */
.L_x_2365:
[----:B------:R-:W-:Y:S05]  /*14d70*/  BSYNC.RECONVERGENT B1 ;  /* 0x0000000000017941 */ /* 0x000fea0003800200 */
.L_x_2364:
        /* <DEDUP_REMOVED lines=21> */
.L_x_2371:
        /* <DEDUP_REMOVED lines=13> */
.L_x_2373:
[----:B------:R-:W-:Y:S05]  /*14fa0*/  BSYNC.RECONVERGENT B2 ;  /* 0x0000000000027941 */ /* 0x000fea0003800200 */
.L_x_2372:
        /* <DEDUP_REMOVED lines=45> */
[----:B------:R-:W-:Y:S01]  /*15280*/  IMAD.MOV.U32 R68, RZ, RZ, RZ ;  /* 0x000000ffff447224 */ /* 0x000fe200078e00ff */
[----:B------:R-:W-:-:S07]  /*15290*/  MOV R90, R56 ;  /* 0x00000038005a7202 */ /* 0x000fce0000000f00 */
.L_x_2370:
[----:B------:R-:W-:Y:S05]  /*152a0*/  BSYNC.RECONVERGENT B1 ;  /* 0x0000000000017941 */ /* 0x000fea0003800200 */
.L_x_2369:
        /* <DEDUP_REMOVED lines=25> */
.L_x_2376:
        /* <DEDUP_REMOVED lines=13> */
.L_x_2378:
[----:B------:R-:W-:Y:S05]  /*15510*/  BSYNC.RECONVERGENT B2 ;  /* 0x0000000000027941 */ /* 0x000fea0003800200 */
.L_x_2377:
        /* <DEDUP_REMOVED lines=47> */
.L_x_2375:
[----:B------:R-:W-:Y:S05]  /*15810*/  BSYNC.RECONVERGENT B1 ;  /* 0x0000000000017941 */ /* 0x000fea0003800200 */
.L_x_2374:
        /* <DEDUP_REMOVED lines=20> */
.L_x_2381:
        /* <DEDUP_REMOVED lines=13> */
.L_x_2383:
[----:B------:R-:W-:Y:S05]  /*15a30*/  BSYNC.RECONVERGENT B2 ;  /* 0x0000000000027941 */ /* 0x000fea0003800200 */
.L_x_2382:
        /* <DEDUP_REMOVED lines=45> */
[----:B------:R-:W-:Y:S02]  /*15d10*/  HFMA2 R68, -RZ, RZ, 0, 0 ;  /* 0x00000000ff447431 */ /* 0x000fe400000001ff */
[----:B------:R-:W-:-:S07]  /*15d20*/  IMAD.MOV.U32 R90, RZ, RZ, R56 ;  /* 0x000000ffff5a7224 */ /* 0x000fce00078e0038 */
.L_x_2380:
[----:B------:R-:W-:Y:S05]  /*15d30*/  BSYNC.RECONVERGENT B1 ;  /* 0x0000000000017941 */ /* 0x000fea0003800200 */
.L_x_2379:
        /* <DEDUP_REMOVED lines=25> */
.L_x_2386:
        /* <DEDUP_REMOVED lines=13> */
.L_x_2388:
[----:B------:R-:W-:Y:S05]  /*15fa0*/  BSYNC.RECONVERGENT B2 ;  /* 0x0000000000027941 */ /* 0x000fea0003800200 */
.L_x_2387:
        /* <DEDUP_REMOVED lines=47> */
.L_x_2385:
[----:B------:R-:W-:Y:S05]  /*162a0*/  BSYNC.RECONVERGENT B1 ;  /* 0x0000000000017941 */ /* 0x000fea0003800200 */
.L_x_2384:
        /* <DEDUP_REMOVED lines=20> */
.L_x_2391:
        /* <DEDUP_REMOVED lines=13> */
.L_x_2393:
[----:B------:R-:W-:Y:S05]  /*164c0*/  BSYNC.RECONVERGENT B2 ;  /* 0x0000000000027941 */ /* 0x000fea0003800200 */
.L_x_2392:
        /* <DEDUP_REMOVED lines=41> */
[----:B------:R-:W-:Y:S02]  /*16760*/  MOV R12, R110 ;  /* 0x0000006e000c7202 */ /* 0x000fe40000000f00 */
[----:B------:R-:W-:Y:S01]  /*16770*/  LOP3.LUT R14, R21, R14, R111, 0x96, !PT ;  /* 0x0000000e150e7212 */ /* 0x000fe200078e966f */
[----:B------:R-:W-:Y:S01]  /*16780*/  IMAD.MOV.U32 R110, RZ, RZ, RZ ;  /* 0x000000ffff6e7224 */ /* 0x000fe200078e00ff */
[----:B------:R-:W-:Y:S01]  /*16790*/  LOP3.LUT R15, R115, R68, R57, 0x96, !PT ;  /* 0x00000044730f7212 */ /* 0x000fe200078e9639 */
[----:B------:R-:W-:Y:S01]  /*167a0*/  IMAD.MOV.U32 R68, RZ, RZ, R90 ;  /* 0x000000ffff447224 */ /* 0x000fe200078e005a */
[----:B------:R-:W-:-:S07]  /*167b0*/  MOV R90, R56 ;  /* 0x00000038005a7202 */ /* 0x000fce0000000f00 */
.L_x_2390:
[----:B------:R-:W-:Y:S05]  /*167c0*/  BSYNC.RECONVERGENT B1 ;  /* 0x0000000000017941 */ /* 0x000fea0003800200 */
.L_x_2389:
        /* <DEDUP_REMOVED lines=26> */
.L_x_2396:
        /* <DEDUP_REMOVED lines=13> */
.L_x_2398:
[----:B------:R-:W-:Y:S05]  /*16a40*/  BSYNC.RECONVERGENT B2 ;  /* 0x0000000000027941 */ /* 0x000fea0003800200 */
.L_x_2397:
        /* <DEDUP_REMOVED lines=47> */
.L_x_2395:
[----:B------:R-:W-:Y:S05]  /*16d40*/  BSYNC.RECONVERGENT B1 ;  /* 0x0000000000017941 */ /* 0x000fea0003800200 */
.L_x_2394:
        /* <DEDUP_REMOVED lines=20> */
.L_x_2401:
        /* <DEDUP_REMOVED lines=15> */
.L_x_2403:
[----:B------:R-:W-:Y:S05]  /*16f80*/  BSYNC.RECONVERGENT B2 ;  /* 0x0000000000027941 */ /* 0x000fea0003800200 */
.L_x_2402:
        /* <DEDUP_REMOVED lines=44> */
[----:B------:R-:W-:Y:S01]  /*17250*/  MOV R56, R90 ;  /* 0x0000005a00387202 */ /* 0x000fe20000000f00 */
[----:B------:R-:W-:Y:S02]  /*17260*/  IMAD.MOV.U32 R90, RZ, RZ, R68 ;  /* 0x000000ffff5a7224 */ /* 0x000fe400078e0044 */
[----:B------:R-:W-:-:S07]  /*17270*/  HFMA2 R68, -RZ, RZ, 0, 0 ;  /* 0x00000000ff447431 */ /* 0x000fce00000001ff */
.L_x_2400:
[----:B------:R-:W-:Y:S05]  /*17280*/  BSYNC.RECONVERGENT B1 ;  /* 0x0000000000017941 */ /* 0x000fea0003800200 */
.L_x_2399:
        /* <DEDUP_REMOVED lines=9> */
[----:B------:R-:W-:Y:S02]  /*17320*/  SEL R69, RZ, 0x1, P6 ;  /* 0x00000001ff457807 */ /* 0x000fe40003000000 */
[----:B------:R-:W-:Y:S01]  /*17330*/  MOV R74, R90 ;  /* 0x0000005a004a7202 */ /* 0x000fe20000000f00 */
[----:B------:R-:W-:Y:S01]  /*17340*/  FADD.FTZ R59, R59, R56 ;  /* 0x000000383b3b7221 */ /* 0x000fe20000010000 */
[----:B------:R-:W-:-:S03]  /*17350*/  PRMT R56, R84, 0x5410, R92 ;  /* 0x0000541054387816 */ /* 0x000fc6000000005c */
[--C-:B------:R-:W-:Y:S01]  /*17360*/  @P2 FADD.FTZ R111, R96, R59.reuse ;  /* 0x0000003b606f2221 */ /* 0x100fe20000010000 */
[----:B------:R-:W-:-:S05]  /*17370*/  @!P2 IMAD.MOV.U32 R111, RZ, RZ, R59 ;  /* 0x000000ffff6fa224 */ /* 0x000fca00078e003b */
[----:B------:R-:W-:-:S04]  /*17380*/  F2FP.F16.F32.PACK_AB R59, RZ, R111 ;  /* 0x0000006fff3b723e */ /* 0x000fc800000000ff */
[----:B------:R-:W-:Y:S01]  /*17390*/  PRMT R59, R94, 0x5410, R59 ;  /* 0x000054105e3b7816 */ /* 0x000fe2000000003b */
[----:B------:R-:W-:Y:S06]  /*173a0*/  BRA `(.L_x_2404) ;  /* 0x0000002c00bc7947 */ /* 0x000fec0003800000 */
.L_x_2323:
        /* <DEDUP_REMOVED lines=16> */
.L_x_2407:
        /* <DEDUP_REMOVED lines=13> */
.L_x_2409:
[----:B------:R-:W-:Y:S05]  /*17580*/  BSYNC.RECONVERGENT B2 ;  /* 0x0000000000027941 */ /* 0x000fea0003800200 */
.L_x_2408:
        /* <DEDUP_REMOVED lines=53> */
.L_x_2406:
[----:B------:R-:W-:Y:S05]  /*178e0*/  BSYNC.RECONVERGENT B1 ;  /* 0x0000000000017941 */ /* 0x000fea0003800200 */
.L_x_2405:
        /* <DEDUP_REMOVED lines=11> */
[----:B-1----:R-:W-:-:S04]  /*179a0*/  FSETP.GTU.FTZ.AND P4, PT, R3, R102, PT ;  /* 0x000000660300720b */ /* 0x002fc80003f9c000 */
[----:B------:R-:W-:Y:S02]  /*179b0*/  FSEL R3, R71, RZ, !P4 ;  /* 0x000000ff47037208 */ /* 0x000fe40006000000 */
[----:B------:R-:W-:-:S03]  /*179c0*/  PLOP3.LUT P4, PT, P4, PT, PT, 0x8, 0x80 ;  /* 0x000000000080781c */ /* 0x000fc6000278e170 */
[----:B------:R-:W-:Y:S01]  /*179d0*/  @P2 FADD.FTZ R3, R68, R3 ;  /* 0x0000000344032221 */ /* 0x000fe20000010000 */
[----:B------:R-:W-:Y:S01]  /*179e0*/  P2R R78, PR, RZ, 0x10 ;  /* 0x00000010ff4e7803 */ /* 0x000fe20000000000 */
        /* <DEDUP_REMOVED lines=11> */
.L_x_2412:
        /* <DEDUP_REMOVED lines=13> */
.L_x_2414:
[----:B------:R-:W-:Y:S05]  /*17b70*/  BSYNC.RECONVERGENT B2 ;  /* 0x0000000000027941 */ /* 0x000fea0003800200 */
.L_x_2413:
[----:B------:R-:W-:Y:S01]  /*17b80*/  IMAD.WIDE.U32 R14, R66, -0x326172a9, RZ ;  /* 0xcd9e8d57420e7825 */ /* 0x000fe200078e00ff */
[----:B------:R-:W-:Y:S02]  /*17b90*/  LOP3.LUT R90, R13, R111, R65, 0x96, !PT ;  /* 0x0000006f0d5a7212 */ /* 0x000fe400078e9641 */
[C---:B------:R-:W-:Y:S01]  /*17ba0*/  IADD3 R71, PT, PT, R65.reuse, 0x76cf5d0a, RZ ;  /* 0x76cf5d0a41477810 */ /* 0x040fe20007ffe0ff */
[----:B------:R-:W-:Y:S01]  /*17bb0*/  IMAD.MOV.U32 R68, RZ, RZ, R92 ;  /* 0x000000ffff447224 */ /* 0x000fe200078e005c */
[----:B------:R-:W-:Y:S01]  /*17bc0*/  LOP3.LUT R112, R18, R15, R64, 0x96, !PT ;  /* 0x0000000f12707212 */ /* 0x000fe200078e9640 */
[----:B------:R-:W-:Y:S01]  /*17bd0*/  IMAD.WIDE.U32 R90, R90, -0x326172a9, RZ ;  /* 0xcd9e8d575a5a7825 */ /* 0x000fe200078e00ff */
[----:B------:R-:W-:-:S03]  /*17be0*/  IADD3 R73, PT, PT, R65, -0x126145ec, RZ ;  /* 0xed9eba1441497810 */ /* 0x000fc60007ffe0ff */
        /* <DEDUP_REMOVED lines=47> */
.L_x_2411:
[----:B------:R-:W-:Y:S05]  /*17ee0*/  BSYNC.RECONVERGENT B1 ;  /* 0x0000000000017941 */ /* 0x000fea0003800200 */
.L_x_2410:
        /* <DEDUP_REMOVED lines=24> */
.L_x_2417:
        /* <DEDUP_REMOVED lines=13> */
.L_x_2419:
[----:B------:R-:W-:Y:S05]  /*18140*/  BSYNC.RECONVERGENT B2 ;  /* 0x0000000000027941 */ /* 0x000fea0003800200 */
.L_x_2418:
        /* <DEDUP_REMOVED lines=54> */
.L_x_2416:
[----:B------:R-:W-:Y:S05]  /*184b0*/  BSYNC.RECONVERGENT B1 ;  /* 0x0000000000017941 */ /* 0x000fea0003800200 */
.L_x_2415:
        /* <DEDUP_REMOVED lines=24> */
.L_x_2422:
        /* <DEDUP_REMOVED lines=13> */
.L_x_2424:
[----:B------:R-:W-:Y:S05]  /*18710*/  BSYNC.RECONVERGENT B2 ;  /* 0x0000000000027941 */ /* 0x000fea0003800200 */
.L_x_2423:
        /* <DEDUP_REMOVED lines=54> */
.L_x_2421:
[----:B------:R-:W-:Y:S05]  /*18a80*/  BSYNC.RECONVERGENT B1 ;  /* 0x0000000000017941 */ /* 0x000fea0003800200 */
.L_x_2420:
        /* <DEDUP_REMOVED lines=8> */
[----:B------:R-:W-:Y:S01]  /*18b10*/  FSEL R91, R57, RZ, !P3 ;  /* 0x000000ff395b7208 */ /* 0x000fe20005800000 */
[----:B------:R-:W-:Y:S01]  /*18b20*/  IMAD.MOV.U32 R57, RZ, RZ, R12 ;  /* 0x000000ffff397224 */ /* 0x000fe200078e000c */
        /* <DEDUP_REMOVED lines=14> */
.L_x_2427:
        /* <DEDUP_REMOVED lines=13> */
.L_x_2429:
[----:B------:R-:W-:Y:S05]  /*18ce0*/  BSYNC.RECONVERGENT B2 ;  /* 0x0000000000027941 */ /* 0x000fea0003800200 */
.L_x_2428:
        /* <DEDUP_REMOVED lines=54> */
.L_x_2426:
[----:B------:R-:W-:Y:S05]  /*19050*/  BSYNC.RECONVERGENT B1 ;  /* 0x0000000000017941 */ /* 0x000fea0003800200 */
.L_x_2425:
        /* <DEDUP_REMOVED lines=24> */
.L_x_2432:
        /* <DEDUP_REMOVED lines=13> */
.L_x_2434:
[----:B------:R-:W-:Y:S05]  /*192b0*/  BSYNC.RECONVERGENT B2 ;  /* 0x0000000000027941 */ /* 0x000fea0003800200 */
.L_x_2433:
        /* <DEDUP_REMOVED lines=54> */
.L_x_2431:
[----:B------:R-:W-:Y:S05]  /*19620*/  BSYNC.RECONVERGENT B1 ;  /* 0x0000000000017941 */ /* 0x000fea0003800200 */
.L_x_2430:
        /* <DEDUP_REMOVED lines=23> */
.L_x_2437:
        /* <DEDUP_REMOVED lines=13> */
.L_x_2439:
[----:B------:R-:W-:Y:S05]  /*19870*/  BSYNC.RECONVERGENT B2 ;  /* 0x0000000000027941 */ /* 0x000fea0003800200 */
.L_x_2438:
        /* <DEDUP_REMOVED lines=54> */
.L_x_2436:
[----:B------:R-:W-:Y:S05]  /*19be0*/  BSYNC.RECONVERGENT B1 ;  /* 0x0000000000017941 */ /* 0x000fea0003800200 */
.L_x_2435:
        /* <DEDUP_REMOVED lines=23> */
.L_x_2442:
        /* <DEDUP_REMOVED lines=13> */
.L_x_2444:
[----:B------:R-:W-:Y:S05]  /*19e30*/  BSYNC.RECONVERGENT B2 ;  /* 0x0000000000027941 */ /* 0x000fea0003800200 */
.L_x_2443:
[----:B------:R-:W-:Y:S01]  /*19e40*/  IMAD.WIDE.U32 R14, R66, -0x326172a9, RZ ;  /* 0xcd9e8d57420e7825 */ /* 0x000fe200078e00ff */
[----:B------:R-:W-:-:S03]  /*19e50*/  LOP3.LUT R56, R13, R111, R65, 0x96, !PT ;  /* 0x0000006f0d387212 */ /* 0x000fc600078e9641 */
        /* <DEDUP_REMOVED lines=48> */
[----:B------:R-:W-:Y:S01]  /*1a160*/  IMAD.MOV.U32 R57, RZ, RZ, R92 ;  /* 0x000000ffff397224 */ /* 0x000fe200078e005c */
[----:B------:R-:W-:Y:S02]  /*1a170*/  LOP3.LUT R14, R21, R14, R113, 0x96, !PT ;  /* 0x0000000e150e7212 */ /* 0x000fe400078e9671 */
[----:B------:R-:W-:Y:S02]  /*1a180*/  MOV R12, R112 ;  /* 0x00000070000c7202 */ /* 0x000fe40000000f00 */
[----:B------:R-:W-:-:S07]  /*1a190*/  MOV R92, R56 ;  /* 0x00000038005c7202 */ /* 0x000fce0000000f00 */
.L_x_2441:
[----:B------:R-:W-:Y:S05]  /*1a1a0*/  BSYNC.RECONVERGENT B1 ;  /* 0x0000000000017941 */ /* 0x000fea0003800200 */
.L_x_2440:
[----:B------:R-:W-:Y:S01]  /*1a1b0*/  I2FP.F32.U32 R57, R57 ;  /* 0x0000003900397245 */ /* 0x000fe20000201000 */
[----:B------:R-:W-:Y:S01]  /*1a1c0*/  HADD2.F32 R59, -RZ, R59.H1_H1 ;  /* 0x3000003bff3b7230 */ /* 0x000fe20000004100 */
[----:B------:R-:W-:Y:S01]  /*1a1d0*/  PRMT R58, R100, 0x5410, R58 ;  /* 0x00005410643a7816 */ /* 0x000fe2000000003a */
[----:B------:R-:W-:Y:S02]  /*1a1e0*/  @P2 HADD2.F32 R56, -RZ, R27.H1_H1 ;  /* 0x3000001bff382230 */ /* 0x000fe40000004100 */
[----:B------:R-:W-:Y:S01]  /*1a1f0*/  FFMA.FTZ R57, R57, R74, 1.1641532182693481445e-10 ;  /* 0x2f00000039397423 */ /* 0x000fe2000001004a */
[----:B------:R-:W-:Y:S01]  /*1a200*/  FMUL.FTZ R59, R59, R104 ;  /* 0x000000683b3b7220 */ /* 0x000fe20000410000 */
[----:B------:R-:W-:-:S03]  /*1a210*/  MOV R74, R92 ;  /* 0x0000005c004a7202 */ /* 0x000fc60000000f00 */
        /* <DEDUP_REMOVED lines=8> */
.L_x_2404:
        /* <DEDUP_REMOVED lines=44> */
.L_x_2322:
[----:B------:R-:W-:Y:S05]  /*1a560*/  BSYNC.RECONVERGENT B0 ;  /* 0x0000000000007941 */ /* 0x000fea0003800200 */
.L_x_2321:
[----:B0123--:R-:W-:Y:S01]  /*1a570*/  FADD.FTZ R56, RZ, R11 ;  /* 0x0000000bff387221 */ /* 0x00ffe20000010000 */
[C---:B------:R-:W-:Y:S01]  /*1a580*/  ISETP.GE.U32.AND P1, PT, R20.reuse, 0x100, PT ;  /* 0x000001001400780c */ /* 0x040fe20003f26070 */
[----:B------:R-:W-:Y:S01]  /*1a590*/  BSSY.RECONVERGENT B0, `(.L_x_2445) ;  /* 0x000006d000007945 */ /* 0x000fe20003800200 */
[C---:B------:R-:W-:Y:S01]  /*1a5a0*/  ISETP.GT.U32.AND P3, PT, R20.reuse, 0x1ff, PT ;  /* 0x000001ff1400780c */ /* 0x040fe20003f64070 */
[----:B------:R-:W-:Y:S01]  /*1a5b0*/  FADD.FTZ R56, R81, R56 ;  /* 0x0000003851387221 */ /* 0x000fe20000010000 */
[----:B------:R-:W-:Y:S01]  /*1a5c0*/  ISETP.GT.U32.AND P2, PT, R20, 0x2ff, PT ;  /* 0x000002ff1400780c */ /* 0x000fe20003f44070 */
        /* <DEDUP_REMOVED lines=53> */
[----:B------:R-:W-:-:S05]  /*1a920*/  FFMA.FTZ R57, R58, R58, R57 ;  /* 0x0000003a3a397223 */ /* 0x000fca0000010039 */
        /* <DEDUP_REMOVED lines=33> */
[----:B0-----:R-:W-:Y:S02]  /*1ab40*/  FADD.FTZ R78, R59, R76 ;  /* 0x0000004c3b4e7221 */ /* 0x001fe40000010000 */
[----:B------:R-:W0:Y:S03]  /*1ab50*/  S2R R76, SR_TID.X ;  /* 0x00000000004c7919 */ /* 0x000e260000002100 */
        /* <DEDUP_REMOVED lines=16> */
.L_x_2446:
[----:B------:R-:W-:Y:S05]  /*1ac60*/  BSYNC.RECONVERGENT B0 ;  /* 0x0000000000007941 */ /* 0x000fea0003800200 */
.L_x_2445:
        /* <DEDUP_REMOVED lines=12> */
.L_x_2448:
[----:B------:R-:W-:Y:S05]  /*1ad30*/  BSYNC.RECONVERGENT B0 ;  /* 0x0000000000007941 */ /* 0x000fea0003800200 */
.L_x_2447:
        /* <DEDUP_REMOVED lines=44> */
[----:B------:R-:W-:-:S03]  /*1b000*/  FMUL.FTZ R82, R115, R119 ;  /* 0x0000007773527220 */ /* 0x000fc60000410000 */
[----:B------:R-:W-:Y:S01]  /*1b010*/  FMUL.FTZ R58, R58, R58 ;  /* 0x0000003a3a3a7220 */ /* 0x000fe20000410000 */
[C---:B------:R-:W-:Y:S02]  /*1b020*/  FFMA.FTZ R113, R59.reuse, R56, R82 ;  /* 0x000000383b717223 */ /* 0x040fe40000010052 */
[----:B------:R-:W0:Y:S01]  /*1b030*/  LDC R82, c[0x0][0x448] ;  /* 0x00011200ff527b82 */ /* 0x000e220000000800 */
[----:B------:R-:W-:Y:S01]  /*1b040*/  FMUL.FTZ R58, R59, R58 ;  /* 0x0000003a3b3a7220 */ /* 0x000fe20000410000 */
[----:B-1----:R-:W-:Y:S01]  /*1b050*/  FMUL.FTZ R113, R78, R113 ;  /* 0x000000714e717220 */ /* 0x002fe20000410000 */
[----:B--2---:R-:W-:Y:S02]  /*1b060*/  FADD.FTZ R57, R80, R57 ;  /* 0x0000003950397221 */ /* 0x004fe40000010000 */
[----:B------:R-:W-:-:S03]  /*1b070*/  FMUL.FTZ R58, R58, R119 ;  /* 0x000000773a3a7220 */ /* 0x000fc60000410000 */
[----:B------:R-:W1:Y:S01]  /*1b080*/  SHFL.IDX PT, R113, R113, RZ, 0x1f ;  /* 0x00001fff71717589 */ /* 0x000e6200000e0000 */
[----:B------:R-:W-:Y:S02]  /*1b090*/  FFMA.FTZ R78, R78, R58, R57 ;  /* 0x0000003a4e4e7223 */ /* 0x000fe40000010039 */
[----:B------:R-:W2:Y:S03]  /*1b0a0*/  @!P3 LDC.64 R58, c[0x0][0x3c0] ;  /* 0x0000f000ff3abb82 */ /* 0x000ea60000000a00 */
[----:B------:R3:W0:Y:S05]  /*1b0b0*/  SHFL.IDX PT, R117, R78, RZ, 0x1f ;  /* 0x00001fff4e757589 */ /* 0x00062a00000e0000 */
[----:B------:R-:W4:Y:S01]  /*1b0c0*/  @!P3 LDC.64 R56, c[0x0][0x3c8] ;  /* 0x0000f200ff38bb82 */ /* 0x000f220000000a00 */
[C---:B-1----:R-:W-:Y:S01]  /*1b0d0*/  FMUL.FTZ R80, R113.reuse, R113 ;  /* 0x0000007171507220 */ /* 0x042fe20000410000 */
[----:B---3--:R-:W-:Y:S01]  /*1b0e0*/  FSEL R78, R113, RZ, !P2 ;  /* 0x000000ff714e7208 */ /* 0x008fe20005000000 */
[----:B--2---:R-:W-:-:S03]  /*1b0f0*/  @!P3 IMAD.WIDE R58, R67, 0x4, R58 ;  /* 0x00000004433ab825 */ /* 0x004fc600078e023a */
[----:B------:R-:W-:Y:S01]  /*1b100*/  FSEL R115, R80, RZ, P2 ;  /* 0x000000ff50737208 */ /* 0x000fe20001000000 */
[----:B0-----:R-:W-:Y:S01]  /*1b110*/  FFMA.FTZ R80, R117, UR13, R82 ;  /* 0x0000000d75507c23 */ /* 0x001fe20008010052 */
[----:B------:R0:W-:Y:S03]  /*1b120*/  @!P3 STG.E desc[UR6][R58.64], R113 ;  /* 0x000000713a00b986 */ /* 0x0001e6000c101906 */
[----:B------:R-:W-:Y:S01]  /*1b130*/  FADD.FTZ R115, R80, R115 ;  /* 0x0000007350737221 */ /* 0x000fe20000010000 */
[----:B----4-:R-:W-:-:S05]  /*1b140*/  @!P3 IMAD.WIDE R56, R67, 0x4, R56 ;  /* 0x000000044338b825 */ /* 0x010fca00078e0238 */
[----:B------:R-:W1:Y:S02]  /*1b150*/  MUFU.RSQ R115, R115 ;  /* 0x0000007300737308 */ /* 0x000e640000001400 */
[----:B-1----:R0:W-:Y:S01]  /*1b160*/  @!P3 STG.E desc[UR6][R56.64], R115 ;  /* 0x000000733800b986 */ /* 0x0021e2000c101906 */
[----:B------:R-:W-:Y:S05]  /*1b170*/  @!P1 BRA `(.L_x_2450) ;  /* 0x0000000000c09947 */ /* 0x000fea0003800000 */
[--C-:B0-----:R-:W-:Y:S01]  /*1b180*/  FADD.FTZ R56, R11, -R78.reuse ;  /* 0x8000004e0b387221 */ /* 0x101fe20000010000 */
[--C-:B------:R-:W-:Y:S01]  /*1b190*/  FADD.FTZ R58, R79, -R78.reuse ;  /* 0x8000004e4f3a7221 */ /* 0x100fe20000010000 */
        /* <DEDUP_REMOVED lines=8> */
[----:B------:R-:W-:Y:S01]  /*1b220*/  FADD.FTZ R82, R99, -R78 ;  /* 0x8000004e63527221 */ /* 0x000fe20000010000 */
[----:B------:R-:W-:Y:S02]  /*1b230*/  HADD2.F32 R119, -RZ, R54.H0_H0 ;  /* 0x20000036ff777230 */ /* 0x000fe40000004100 */
[C---:B------:R-:W-:Y:S01]  /*1b240*/  FMUL.FTZ R80, R115.reuse, R80 ;  /* 0x0000005073507220 */ /* 0x040fe20000410000 */
[----:B------:R-:W-:Y:S01]  /*1b250*/  FFMA.FTZ R57, R58, R113, R117 ;  /* 0x000000713a397223 */ /* 0x000fe20000010075 */
[----:B------:R-:W-:Y:S01]  /*1b260*/  HADD2.F32 R121, -RZ, R50.H0_H0 ;  /* 0x20000032ff797230 */ /* 0x000fe20000004100 */
[----:B------:R-:W0:Y:S01]  /*1b270*/  LDC.64 R112, c[0x0][0x428] ;  /* 0x00010a00ff707b82 */ /* 0x000e220000000a00 */
[----:B------:R-:W-:Y:S02]  /*1b280*/  HADD2.F32 R123, -RZ, R55.H0_H0 ;  /* 0x20000037ff7b7230 */ /* 0x000fe40000004100 */
[----:B------:R-:W-:Y:S01]  /*1b290*/  FMUL.FTZ R84, R115, R82 ;  /* 0x0000005273547220 */ /* 0x000fe20000410000 */
[----:B------:R-:W-:-:S02]  /*1b2a0*/  HADD2.F32 R125, -RZ, R51.H0_H0 ;  /* 0x20000033ff7d7230 */ /* 0x000fc40000004100 */
[----:B------:R-:W-:Y:S01]  /*1b2b0*/  FFMA.FTZ R82, R80, R119, R121 ;  /* 0x0000007750527223 */ /* 0x000fe20000010079 */
[--C-:B------:R-:W-:Y:S01]  /*1b2c0*/  FADD.FTZ R58, R81, -R78.reuse ;  /* 0x8000004e513a7221 */ /* 0x100fe20000010000 */
[--C-:B------:R-:W-:Y:S01]  /*1b2d0*/  FADD.FTZ R80, R85, -R78.reuse ;  /* 0x8000004e55507221 */ /* 0x100fe20000010000 */
[--C-:B------:R-:W-:Y:S01]  /*1b2e0*/  FADD.FTZ R88, R107, -R78.reuse ;  /* 0x8000004e6b587221 */ /* 0x100fe20000010000 */
[----:B------:R-:W-:Y:S01]  /*1b2f0*/  FFMA.FTZ R86, R84, R123, R125 ;  /* 0x0000007b54567223 */ /* 0x000fe2000001007d */
[----:B------:R-:W-:Y:S01]  /*1b300*/  FADD.FTZ R84, R101, -R78 ;  /* 0x8000004e65547221 */ /* 0x000fe20000010000 */
[----:B------:R-:W-:Y:S02]  /*1b310*/  HADD2.F32 R59, -RZ, R52.H1_H1 ;  /* 0x30000034ff3b7230 */ /* 0x000fe40000004100 */
[C---:B------:R-:W-:Y:S01]  /*1b320*/  FMUL.FTZ R88, R115.reuse, R88 ;  /* 0x0000005873587220 */ /* 0x040fe20000410000 */
[----:B------:R-:W-:Y:S02]  /*1b330*/  HADD2.F32 R117, -RZ, R48.H1_H1 ;  /* 0x30000030ff757230 */ /* 0x000fe40000004100 */
[----:B------:R-:W-:Y:S01]  /*1b340*/  FMUL.FTZ R84, R115, R84 ;  /* 0x0000005473547220 */ /* 0x000fe20000410000 */
[----:B------:R-:W-:-:S02]  /*1b350*/  HADD2.F32 R119, -RZ, R53.H1_H1 ;  /* 0x30000035ff777230 */ /* 0x000fc40000004100 */
[C---:B------:R-:W-:Y:S01]  /*1b360*/  FMUL.FTZ R80, R115.reuse, R80 ;  /* 0x0000005073507220 */ /* 0x040fe20000410000 */
[----:B------:R-:W-:Y:S02]  /*1b370*/  HADD2.F32 R121, -RZ, R49.H1_H1 ;  /* 0x30000031ff797230 */ /* 0x000fe40000004100 */
[----:B------:R-:W-:Y:S01]  /*1b380*/  FMUL.FTZ R58, R115, R58 ;  /* 0x0000003a733a7220 */ /* 0x000fe20000410000 */
[----:B------:R-:W-:Y:S02]  /*1b390*/  HADD2.F32 R123, -RZ, R54.H1_H1 ;  /* 0x30000036ff7b7230 */ /* 0x000fe40000004100 */
[----:B------:R-:W-:Y:S02]  /*1b3a0*/  HADD2.F32 R125, -RZ, R50.H1_H1 ;  /* 0x30000032ff7d7230 */ /* 0x000fe40000004100 */
[----:B------:R-:W-:Y:S01]  /*1b3b0*/  FFMA.FTZ R80, R80, R119, R121 ;  /* 0x0000007750507223 */ /* 0x000fe20000010079 */
[----:B------:R-:W-:Y:S02]  /*1b3c0*/  HADD2.F32 R90, -RZ, R55.H1_H1 ;  /* 0x30000037ff5a7230 */ /* 0x000fe40000004100 */
[----:B------:R-:W-:Y:S01]  /*1b3d0*/  FFMA.FTZ R117, R58, R59, R117 ;  /* 0x0000003b3a757223 */ /* 0x000fe20000010075 */
[----:B------:R-:W-:-:S02]  /*1b3e0*/  HADD2.F32 R92, -RZ, R51.H1_H1 ;  /* 0x30000033ff5c7230 */ /* 0x000fc40000004100 */
[----:B------:R-:W-:Y:S01]  /*1b3f0*/  FFMA.FTZ R123, R84, R123, R125 ;  /* 0x0000007b547b7223 */ /* 0x000fe2000001007d */
[----:B------:R-:W-:Y:S01]  /*1b400*/  F2FP.F16.F32.PACK_AB R57, R80, R57 ;  /* 0x000000395039723e */ /* 0x000fe200000000ff */
[----:B0-----:R-:W-:Y:S01]  /*1b410*/  IMAD.WIDE.U32 R112, R70, 0x10, R112 ;  /* 0x0000001046707825 */ /* 0x001fe200078e0070 */
[----:B------:R-:W-:-:S03]  /*1b420*/  F2FP.F16.F32.PACK_AB R56, R117, R56 ;  /* 0x000000387538723e */ /* 0x000fc600000000ff */
[----:B------:R-:W-:Y:S01]  /*1b430*/  FFMA.FTZ R88, R88, R90, R92 ;  /* 0x0000005a58587223 */ /* 0x000fe2000001005c */
[----:B------:R-:W-:Y:S02]  /*1b440*/  F2FP.F16.F32.PACK_AB R58, R123, R82 ;  /* 0x000000527b3a723e */ /* 0x000fe400000000ff */
[----:B------:R-:W-:Y:S02]  /*1b450*/  IADD3 R70, PT, PT, R70, 0x100, RZ ;  /* 0x0000010046467810 */ /* 0x000fe40007ffe0ff */
[----:B------:R-:W-:-:S05]  /*1b460*/  F2FP.F16.F32.PACK_AB R59, R88, R86 ;  /* 0x00000056583b723e */ /* 0x000fca00000000ff */
[----:B------:R1:W-:Y:S02]  /*1b470*/  STG.E.128 desc[UR6][R112.64], R56 ;  /* 0x0000003870007986 */ /* 0x0003e4000c101d06 */
.L_x_2450:
[----:B------:R-:W-:Y:S05]  /*1b480*/  BSYNC.RECONVERGENT B0 ;  /* 0x0000000000007941 */ /* 0x000fea0003800200 */
.L_x_2449:
[----:B------:R-:W-:Y:S01]  /*1b490*/  ISETP.NE.AND P1, PT, R72, RZ, PT ;  /* 0x000000ff4800720c */ /* 0x000fe20003f25270 */
[----:B------:R-:W-:-:S12]  /*1b4a0*/  BSSY.RECONVERGENT B0, `(.L_x_2451) ;  /* 0x0000032000007945 */ /* 0x000fd80003800200 */
[----:B------:R-:W-:Y:S05]  /*1b4b0*/  @!P1 BRA `(.L_x_2452) ;  /* 0x0000000000c09947 */ /* 0x000fea0003800000 */
[--C-:B01----:R-:W-:Y:S01]  /*1b4c0*/  FADD.FTZ R58, R75, -R78.reuse ;  /* 0x8000004e4b3a7221 */ /* 0x103fe20000010000 */
[----:B-----5:R-:W-:Y:S02]  /*1b4d0*/  HADD2.F32 R113, -RZ, R45.H0_H0 ;  /* 0x2000002dff717230 */ /* 0x020fe40000004100 */
[--C-:B------:R-:W-:Y:S01]  /*1b4e0*/  FADD.FTZ R72, R89, -R78.reuse ;  /* 0x8000004e59487221 */ /* 0x100fe20000010000 */
[----:B------:R-:W-:Y:S02]  /*1b4f0*/  HADD2.F32 R117, -RZ, R41.H0_H0 ;  /* 0x20000029ff757230 */ /* 0x000fe40000004100 */
[----:B------:R-:W-:Y:S01]  /*1b500*/  FMUL.FTZ R58, R115, R58 ;  /* 0x0000003a733a7220 */ /* 0x000fe20000410000 */
[--C-:B------:R-:W-:Y:S01]  /*1b510*/  FADD.FTZ R82, R95, -R78.reuse ;  /* 0x8000004e5f527221 */ /* 0x100fe20000010000 */
[----:B------:R-:W-:Y:S01]  /*1b520*/  FMUL.FTZ R80, R115, R72 ;  /* 0x0000004873507220 */ /* 0x000fe20000410000 */
[----:B------:R-:W-:Y:S02]  /*1b530*/  HADD2.F32 R119, -RZ, R46.H0_H0 ;  /* 0x2000002eff777230 */ /* 0x000fe40000004100 */
[----:B------:R-:W-:Y:S01]  /*1b540*/  FFMA.FTZ R72, R58, R113, R117 ;  /* 0x000000713a487223 */ /* 0x000fe20000010075 */
[----:B------:R-:W-:Y:S01]  /*1b550*/  HADD2.F32 R121, -RZ, R42.H0_H0 ;  /* 0x2000002aff797230 */ /* 0x000fe20000004100 */
[----:B------:R-:W0:Y:S01]  /*1b560*/  LDC.64 R112, c[0x0][0x428] ;  /* 0x00010a00ff707b82 */ /* 0x000e220000000a00 */
[----:B------:R-:W-:Y:S01]  /*1b570*/  FADD.FTZ R56, R5, -R78 ;  /* 0x8000004e05387221 */ /* 0x000fe20000010000 */
[----:B------:R-:W-:-:S02]  /*1b580*/  HADD2.F32 R123, -RZ, R47.H0_H0 ;  /* 0x2000002fff7b7230 */ /* 0x000fc40000004100 */
[C---:B------:R-:W-:Y:S01]  /*1b590*/  FMUL.FTZ R82, R115.reuse, R82 ;  /* 0x0000005273527220 */ /* 0x040fe20000410000 */
[----:B------:R-:W-:Y:S02]  /*1b5a0*/  HADD2.F32 R125, -RZ, R43.H0_H0 ;  /* 0x2000002bff7d7230 */ /* 0x000fe40000004100 */
[----:B------:R-:W-:Y:S01]  /*1b5b0*/  FMUL.FTZ R56, R115, R56 ;  /* 0x0000003873387220 */ /* 0x000fe20000410000 */
[----:B------:R-:W-:Y:S02]  /*1b5c0*/  HADD2.F32 R57, -RZ, R44.H0_H0 ;  /* 0x2000002cff397230 */ /* 0x000fe40000004100 */
[----:B------:R-:W-:Y:S01]  /*1b5d0*/  FFMA.FTZ R121, R80, R119, R121 ;  /* 0x0000007750797223 */ /* 0x000fe20000010079 */
[----:B------:R-:W-:Y:S02]  /*1b5e0*/  HADD2.F32 R59, -RZ, R40.H0_H0 ;  /* 0x20000028ff3b7230 */ /* 0x000fe40000004100 */
[----:B------:R-:W-:Y:S01]  /*1b5f0*/  FFMA.FTZ R84, R82, R123, R125 ;  /* 0x0000007b52547223 */ /* 0x000fe2000001007d */
[--C-:B------:R-:W-:Y:S01]  /*1b600*/  FADD.FTZ R80, R87, -R78.reuse ;  /* 0x8000004e57507221 */ /* 0x100fe20000010000 */
[--C-:B------:R-:W-:Y:S01]  /*1b610*/  FADD.FTZ R58, R77, -R78.reuse ;  /* 0x8000004e4d3a7221 */ /* 0x100fe20000010000 */
[--C-:B------:R-:W-:Y:S01]  /*1b620*/  FADD.FTZ R82, R97, -R78.reuse ;  /* 0x8000004e61527221 */ /* 0x100fe20000010000 */
[----:B------:R-:W-:Y:S01]  /*1b630*/  FADD.FTZ R86, R109, -R78 ;  /* 0x8000004e6d567221 */ /* 0x000fe20000010000 */
[----:B------:R-:W-:Y:S01]  /*1b640*/  FFMA.FTZ R56, R56, R57, R59 ;  /* 0x0000003938387223 */ /* 0x000fe2000001003b */
[----:B------:R-:W-:-:S02]  /*1b650*/  HADD2.F32 R117, -RZ, R45.H1_H1 ;  /* 0x3000002dff757230 */ /* 0x000fc40000004100 */
[C---:B------:R-:W-:Y:S01]  /*1b660*/  FMUL.FTZ R80, R115.reuse, R80 ;  /* 0x0000005073507220 */ /* 0x040fe20000410000 */
[----:B------:R-:W-:Y:S02]  /*1b670*/  HADD2.F32 R119, -RZ, R41.H1_H1 ;  /* 0x30000029ff777230 */ /* 0x000fe40000004100 */
[C---:B------:R-:W-:Y:S01]  /*1b680*/  FMUL.FTZ R86, R115.reuse, R86 ;  /* 0x0000005673567220 */ /* 0x040fe20000410000 */
[----:B------:R-:W-:Y:S02]  /*1b690*/  HADD2.F32 R57, -RZ, R44.H1_H1 ;  /* 0x3000002cff397230 */ /* 0x000fe40000004100 */
[C---:B------:R-:W-:Y:S01]  /*1b6a0*/  FMUL.FTZ R82, R115.reuse, R82 ;  /* 0x0000005273527220 */ /* 0x040fe20000410000 */
[----:B------:R-:W-:Y:S02]  /*1b6b0*/  HADD2.F32 R59, -RZ, R40.H1_H1 ;  /* 0x30000028ff3b7230 */ /* 0x000fe40000004100 */
[----:B------:R-:W-:Y:S01]  /*1b6c0*/  FMUL.FTZ R58, R115, R58 ;  /* 0x0000003a733a7220 */ /* 0x000fe20000410000 */
[----:B------:R-:W-:-:S02]  /*1b6d0*/  HADD2.F32 R123, -RZ, R46.H1_H1 ;  /* 0x3000002eff7b7230 */ /* 0x000fc40000004100 */
[----:B------:R-:W-:Y:S01]  /*1b6e0*/  FFMA.FTZ R119, R80, R117, R119 ;  /* 0x0000007550777223 */ /* 0x000fe20000010077 */
[----:B------:R-:W-:Y:S02]  /*1b6f0*/  HADD2.F32 R125, -RZ, R42.H1_H1 ;  /* 0x3000002aff7d7230 */ /* 0x000fe40000004100 */
[----:B------:R-:W-:Y:S01]  /*1b700*/  FFMA.FTZ R117, R58, R57, R59 ;  /* 0x000000393a757223 */ /* 0x000fe2000001003b */
[----:B------:R-:W-:Y:S02]  /*1b710*/  HADD2.F32 R88, -RZ, R47.H1_H1 ;  /* 0x3000002fff587230 */ /* 0x000fe40000004100 */
[----:B------:R-:W-:Y:S02]  /*1b720*/  HADD2.F32 R90, -RZ, R43.H1_H1 ;  /* 0x3000002bff5a7230 */ /* 0x000fe40000004100 */
[----:B------:R-:W-:Y:S01]  /*1b730*/  FFMA.FTZ R82, R82, R123, R125 ;  /* 0x0000007b52527223 */ /* 0x000fe2000001007d */
[----:B------:R-:W-:Y:S01]  /*1b740*/  F2FP.F16.F32.PACK_AB R57, R119, R72 ;  /* 0x000000487739723e */ /* 0x000fe200000000ff */
[----:B0-----:R-:W-:Y:S01]  /*1b750*/  IMAD.WIDE.U32 R112, R70, 0x10, R112 ;  /* 0x0000001046707825 */ /* 0x001fe200078e0070 */
[----:B------:R-:W-:-:S03]  /*1b760*/  F2FP.F16.F32.PACK_AB R56, R117, R56 ;  /* 0x000000387538723e */ /* 0x000fc600000000ff */
[----:B------:R-:W-:Y:S01]  /*1b770*/  FFMA.FTZ R86, R86, R88, R90 ;  /* 0x0000005856567223 */ /* 0x000fe2000001005a */
[----:B------:R-:W-:Y:S01]  /*1b780*/  F2FP.F16.F32.PACK_AB R58, R82, R121 ;  /* 0x00000079523a723e */ /* 0x000fe200000000ff */
[----:B------:R-:W-:-:S03]  /*1b790*/  VIADD R70, R70, 0x100 ;  /* 0x0000010046467836 */ /* 0x000fc60000000000 */
[----:B------:R-:W-:-:S05]  /*1b7a0*/  F2FP.F16.F32.PACK_AB R59, R86, R84 ;  /* 0x00000054563b723e */ /* 0x000fca00000000ff */
[----:B------:R2:W-:Y:S02]  /*1b7b0*/  STG.E.128 desc[UR6][R112.64], R56 ;  /* 0x0000003870007986 */ /* 0x0005e4000c101d06 */
.L_x_2452:
[----:B------:R-:W-:Y:S05]  /*1b7c0*/  BSYNC.RECONVERGENT B0 ;  /* 0x0000000000007941 */ /* 0x000fea0003800200 */
.L_x_2451:
[----:B------:R-:W-:Y:S04]  /*1b7d0*/  BSSY.RECONVERGENT B0, `(.L_x_2453) ;  /* 0x0000031000007945 */ /* 0x000fe80003800200 */
[----:B------:R-:W-:Y:S05]  /*1b7e0*/  @!P0 BRA `(.L_x_2454) ;  /* 0x0000000000bc8947 */ /* 0x000fea0003800000 */
[----:B012---:R-:W0:Y:S01]  /*1b7f0*/  LDC.64 R112, c[0x0][0x428] ;  /* 0x00010a00ff707b82 */ /* 0x007e220000000a00 */
[--C-:B------:R-:W-:Y:S01]  /*1b800*/  FADD.FTZ R84, R93, -R78.reuse ;  /* 0x8000004e5d547221 */ /* 0x100fe20000010000 */
[--C-:B------:R-:W-:Y:S01]  /*1b810*/  FADD.FTZ R56, R3, -R78.reuse ;  /* 0x8000004e03387221 */ /* 0x100fe20000010000 */
[--C-:B------:R-:W-:Y:S01]  /*1b820*/  FADD.FTZ R80, R71, -R78.reuse ;  /* 0x8000004e47507221 */ /* 0x100fe20000010000 */
[----:B-----5:R-:W-:Y:S02]  /*1b830*/  HADD2.F32 R123, -RZ, R38.H0_H0 ;  /* 0x20000026ff7b7230 */ /* 0x020fe40000004100 */
[--C-:B------:R-:W-:Y:S01]  /*1b840*/  FADD.FTZ R72, R73, -R78.reuse ;  /* 0x8000004e49487221 */ /* 0x100fe20000010000 */
[----:B------:R-:W-:Y:S02]  /*1b850*/  HADD2.F32 R125, -RZ, R34.H0_H0 ;  /* 0x20000022ff7d7230 */ /* 0x000fe40000004100 */
[--C-:B------:R-:W-:Y:S01]  /*1b860*/  FADD.FTZ R82, R91, -R78.reuse ;  /* 0x8000004e5b527221 */ /* 0x100fe20000010000 */
[--C-:B------:R-:W-:Y:S01]  /*1b870*/  FADD.FTZ R86, R103, -R78.reuse ;  /* 0x8000004e67567221 */ /* 0x100fe20000010000 */
[----:B------:R-:W-:Y:S01]  /*1b880*/  FADD.FTZ R88, R105, -R78 ;  /* 0x8000004e69587221 */ /* 0x000fe20000010000 */
[----:B------:R-:W-:-:S02]  /*1b890*/  HADD2.F32 R59, -RZ, R36.H0_H0 ;  /* 0x20000024ff3b7230 */ /* 0x000fc40000004100 */
[----:B------:R-:W-:Y:S01]  /*1b8a0*/  FMUL.FTZ R84, R115, R84 ;  /* 0x0000005473547220 */ /* 0x000fe20000410000 */
[----:B------:R-:W-:Y:S02]  /*1b8b0*/  HADD2.F32 R117, -RZ, R32.H0_H0 ;  /* 0x20000020ff757230 */ /* 0x000fe40000004100 */
[----:B------:R-:W-:Y:S01]  /*1b8c0*/  FADD.FTZ R78, R111, -R78 ;  /* 0x8000004e6f4e7221 */ /* 0x000fe20000010000 */
[----:B------:R-:W-:Y:S02]  /*1b8d0*/  HADD2.F32 R119, -RZ, R37.H0_H0 ;  /* 0x20000025ff777230 */ /* 0x000fe40000004100 */
[C---:B------:R-:W-:Y:S01]  /*1b8e0*/  FMUL.FTZ R58, R115.reuse, R56 ;  /* 0x00000038733a7220 */ /* 0x040fe20000410000 */
[----:B------:R-:W-:Y:S02]  /*1b8f0*/  HADD2.F32 R121, -RZ, R33.H0_H0 ;  /* 0x20000021ff797230 */ /* 0x000fe40000004100 */
[C---:B------:R-:W-:Y:S01]  /*1b900*/  FMUL.FTZ R80, R115.reuse, R80 ;  /* 0x0000005073507220 */ /* 0x040fe20000410000 */
[----:B------:R-:W-:Y:S01]  /*1b910*/  FFMA.FTZ R84, R84, R123, R125 ;  /* 0x0000007b54547223 */ /* 0x000fe2000001007d */
[C---:B------:R-:W-:Y:S01]  /*1b920*/  FMUL.FTZ R56, R115.reuse, R72 ;  /* 0x0000004873387220 */ /* 0x040fe20000410000 */
[C---:B------:R-:W-:Y:S01]  /*1b930*/  FMUL.FTZ R57, R115.reuse, R82 ;  /* 0x0000005273397220 */ /* 0x040fe20000410000 */
[C---:B------:R-:W-:Y:S01]  /*1b940*/  FMUL.FTZ R86, R115.reuse, R86 ;  /* 0x0000005673567220 */ /* 0x040fe20000410000 */
[C---:B------:R-:W-:Y:S01]  /*1b950*/  FMUL.FTZ R88, R115.reuse, R88 ;  /* 0x0000005873587220 */ /* 0x040fe20000410000 */
[----:B------:R-:W-:Y:S01]  /*1b960*/  FMUL.FTZ R78, R115, R78 ;  /* 0x0000004e734e7220 */ /* 0x000fe20000410000 */
[----:B------:R-:W-:Y:S01]  /*1b970*/  FFMA.FTZ R117, R58, R59, R117 ;  /* 0x0000003b3a757223 */ /* 0x000fe20000010075 */
[----:B------:R-:W-:Y:S01]  /*1b980*/  FFMA.FTZ R80, R80, R119, R121 ;  /* 0x0000007750507223 */ /* 0x000fe20000010079 */
[----:B------:R-:W-:-:S02]  /*1b990*/  HADD2.F32 R123, -RZ, R39.H0_H0 ;  /* 0x20000027ff7b7230 */ /* 0x000fc40000004100 */
[----:B------:R-:W-:Y:S02]  /*1b9a0*/  HADD2.F32 R125, -RZ, R35.H0_H0 ;  /* 0x20000023ff7d7230 */ /* 0x000fe40000004100 */
[----:B------:R-:W-:Y:S02]  /*1b9b0*/  HADD2.F32 R59, -RZ, R36.H1_H1 ;  /* 0x30000024ff3b7230 */ /* 0x000fe40000004100 */
        /* <DEDUP_REMOVED lines=8> */
[----:B------:R-:W-:Y:S02]  /*1ba40*/  HADD2.F32 R115, -RZ, R32.H1_H1 ;  /* 0x30000020ff737230 */ /* 0x000fe40000004100 */
[----:B------:R-:W-:Y:S01]  /*1ba50*/  FFMA.FTZ R119, R86, R119, R121 ;  /* 0x0000007756777223 */ /* 0x000fe20000010079 */
[----:B0-----:R-:W-:-:S04]  /*1ba60*/  IMAD.WIDE.U32 R112, R70, 0x10, R112 ;  /* 0x0000001046707825 */ /* 0x001fc800078e0070 */
[----:B------:R-:W-:Y:S01]  /*1ba70*/  FFMA.FTZ R57, R57, R58, R72 ;  /* 0x0000003a39397223 */ /* 0x000fe20000010048 */
[----:B------:R-:W-:Y:S01]  /*1ba80*/  FFMA.FTZ R56, R56, R59, R115 ;  /* 0x0000003b38387223 */ /* 0x000fe20000010073 */
[----:B------:R-:W-:Y:S02]  /*1ba90*/  F2FP.F16.F32.PACK_AB R59, R123, R88 ;  /* 0x000000587b3b723e */ /* 0x000fe400000000ff */
[----:B------:R-:W-:Y:S02]  /*1baa0*/  F2FP.F16.F32.PACK_AB R58, R119, R84 ;  /* 0x00000054773a723e */ /* 0x000fe400000000ff */
[----:B------:R-:W-:Y:S02]  /*1bab0*/  F2FP.F16.F32.PACK_AB R57, R57, R80 ;  /* 0x000000503939723e */ /* 0x000fe400000000ff */
[----:B------:R-:W-:-:S05]  /*1bac0*/  F2FP.F16.F32.PACK_AB R56, R56, R117 ;  /* 0x000000753838723e */ /* 0x000fca00000000ff */
[----:B------:R3:W-:Y:S02]  /*1bad0*/  STG.E.128 desc[UR6][R112.64], R56 ;  /* 0x0000003870007986 */ /* 0x0007e4000c101d06 */
.L_x_2454:
[----:B------:R-:W-:Y:S05]  /*1bae0*/  BSYNC.RECONVERGENT B0 ;  /* 0x0000000000007941 */ /* 0x000fea0003800200 */
.L_x_2453:
[----:B0123--:R-:W0:Y:S01]  /*1baf0*/  LDC.64 R56, c[0x0][0x380] ;  /* 0x0000e000ff387b82 */ /* 0x00fe220000000a00 */
[----:B------:R-:W-:Y:S01]  /*1bb00*/  UPLOP3.LUT UP1, UPT, UPT, UPT, UP1, 0x40, 0x4 ;  /* 0x000000000004789c */ /* 0x000fe20003f2e810 */
[----:B0-----:R-:W-:-:S04]  /*1bb10*/  IADD3 R67, PT, PT, R67, R56, RZ ;  /* 0x0000003843437210 */ /* 0x001fc80007ffe0ff */
[----:B------:R-:W-:-:S13]  /*1bb20*/  ISETP.GE.AND P0, PT, R67, R57, PT ;  /* 0x000000394300720c */ /* 0x000fda0003f06270 */
[----:B------:R-:W-:Y:S05]  /*1bb30*/  @!P0 BRA `(.L_x_2455) ;  /* 0xfffffe50001c8947 */ /* 0x000fea000383ffff */
[----:B------:R-:W-:Y:S05]  /*1bb40*/  EXIT ;  /* 0x000000000000794d */ /* 0x000fea0003800000 */
.L_x_2456:
        /* <DEDUP_REMOVED lines=11> */
.L_x_13678:


//--------------------- .text._ZN10layer_norm31ln_parallel_residual_fwd_kernelINS_13Kernel_traitsI6__halfS2_S2_S2_fjLj6144ELj1ELj1ELj8ELj16ENS_18Kernel_traits_baseILj6144ES2_S2_S2_S2_fjLj256EEEEELb1ELb1ELb1EEEvNS_9FwdParamsE --------------------------
	.section	.text._ZN10layer_norm31ln_parallel_residual_fwd_kernelINS_13Kernel_traitsI6__halfS2_S2_S2_fjLj6144ELj1ELj1ELj8ELj16ENS_18Kernel_traits_baseILj6144ES2_S2_S2_S2_fjLj256EEEEELb1ELb1ELb1EEEvNS_9FwdParamsE,"ax",@progbits
	.align	128
        .global         _ZN10layer_norm31ln_parallel_residual_fwd_kernelINS_13Kernel_traitsI6__halfS2_S2_S2_fjLj6144ELj1ELj1ELj8ELj16ENS_18Kernel_traits_baseILj6144ES2_S2_S2_S2_fjLj256EEEEELb1ELb1ELb1EEEvNS_9FwdParamsE
        .type           _ZN10layer_norm31ln_parallel_residual_fwd_kernelINS_13Kernel_traitsI6__halfS2_S2_S2_fjLj6144ELj1ELj1ELj8ELj16ENS_18Kernel_traits_baseILj6144ES2_S2_S2_S2_fjLj256EEEEELb1ELb1ELb1EEEvNS_9FwdParamsE,@function
        .size           _ZN10layer_norm31ln_parallel_residual_fwd_kernelINS_13Kernel_traitsI6__halfS2_S2_S2_fjLj6144ELj1ELj1ELj8ELj16ENS_18Kernel_traits_baseILj6144ES2_S2_S2_S2_fjLj256EEEEELb1ELb1ELb1EEEvNS_9FwdParamsE,(.L_x_13679 - _ZN10layer_norm31ln_parallel_residual_fwd_kernelINS_13Kernel_traitsI6__halfS2_S2_S2_fjLj6144ELj1ELj1ELj8ELj16ENS_18Kernel_traits_baseILj6144ES2_S2_S2_S2_fjLj256EEEEELb1ELb1ELb1EEEvNS_9FwdParamsE)
        .other          _ZN10layer_norm31ln_parallel_residual_fwd_kernelINS_13Kernel_traitsI6__halfS2_S2_S2_fjLj6144ELj1ELj1ELj8ELj16ENS_18Kernel_traits_baseILj6144ES2_S2_S2_S2_fjLj256EEEEELb1ELb1ELb1EEEvNS_9FwdParamsE,@"STO_CUDA_ENTRY STV_DEFAULT"
_ZN10layer_norm31ln_parallel_residual_fwd_kernelINS_13Kernel_traitsI6__halfS2_S2_S2_fjLj6144ELj1ELj1ELj8ELj16ENS_18Kernel_traits_baseILj6144ES2_S2_S2_S2_fjLj256EEEEELb1ELb1ELb1EEEvNS_9FwdParamsE:
.text._ZN10layer_norm31ln_parallel_residual_fwd_kernelINS_13Kernel_traitsI6__halfS2_S2_S2_fjLj6144ELj1ELj1ELj8ELj16ENS_18Kernel_traits_baseILj6144ES2_S2_S2_S2_fjLj256EEEEELb1ELb1ELb1EEEvNS_9FwdParamsE:
        /* <DEDUP_REMOVED lines=8> */
[----:B-1----:R-:W-:-:S05]  /*0080*/  @P0 IMAD.WIDE.U32 R10, R75, 0x10, R12 ;  /* 0x000000104b0a0825 */ /* 0x002fca00078e000c */
[----:B--2---:R-:W5:Y:S04]  /*0090*/  @P0 LDG.E.128 R4, desc[UR10][R10.64] ;  /* 0x0000000a0a040981 */ /* 0x004f68000c1e1d00 */
[----:B------:R-:W5:Y:S04]  /*00a0*/  @P0 LDG.E.128 R44, desc[UR10][R10.64+0x1000] ;  /* 0x0010000a0a2c0981 */ /* 0x000f68000c1e1d00 */
[----:B------:R1:W5:Y:S01]  /*00b0*/  @P0 LDG.E.128 R40, desc[UR10][R10.64+0x2000] ;  /* 0x0020000a0a280981 */ /* 0x000362000c1e1d00 */
[----:B------:R-:W2:Y:S01]  /*00c0*/  LDC R104, c[0x0][0x458] ;  /* 0x00011600ff687b82 */ /* 0x000ea20000000800 */
[----:B------:R-:W3:Y:S01]  /*00d0*/  LDCU.64 UR8, c[0x0][0x450] ;  /* 0x00008a00ff0877ac */ /* 0x000ee20008000a00 */
[----:B0-----:R-:W-:-:S06]  /*00e0*/  ISETP.NE.AND P1, PT, RZ, UR4, PT ;  /* 0x00000004ff007c0c */ /* 0x001fcc000bf25270 */
[----:B------:R-:W2:Y:S01]  /*00f0*/  LDC R105, c[0x0][0x45c] ;  /* 0x00011700ff697b82 */ /* 0x000ea20000000800 */
[----:B------:R-:W-:Y:S01]  /*0100*/  @!P0 IMAD.WIDE.U32 R12, R75, 0x10, R12 ;  /* 0x000000104b0c8825 */ /* 0x000fe200078e000c */
[----:B------:R-:W0:Y:S06]  /*0110*/  LDCU UR4, c[0x0][0x384] ;  /* 0x00007080ff0477ac */ /* 0x000e2c0008000800 */
[----:B-1----:R-:W1:Y:S01]  /*0120*/  @P0 LDC.64 R10, c[0x0][0x438] ;  /* 0x00010e00ff0a0b82 */ /* 0x002e620000000a00 */
[----:B---3--:R-:W-:Y:S02]  /*0130*/  IMAD.U32 R2, RZ, RZ, UR8 ;  /* 0x00000008ff027e24 */ /* 0x008fe4000f8e00ff */
[----:B------:R-:W-:-:S05]  /*0140*/  IMAD.U32 R3, RZ, RZ, UR9 ;  /* 0x00000009ff037e24 */ /* 0x000fca000f8e00ff */
[----:B------:R-:W0:Y:S01]  /*0150*/  S2UR UR18, SR_CTAID.X ;  /* 0x00000000001279c3 */ /* 0x000e220000002500 */
[----:B------:R-:W5:Y:S04]  /*0160*/  @P1 LDG.E.64 R2, desc[UR10][R2.64] ;  /* 0x0000000a02021981 */ /* 0x000f68000c1e1b00 */
[----:B--2---:R2:W5:Y:S03]  /*0170*/  @P1 LDG.E.64 R8, desc[UR10][R104.64] ;  /* 0x0000000a68081981 */ /* 0x004566000c1e1b00 */
[----:B------:R-:W3:Y:S01]  /*0180*/  @P1 LDC R15, c[0x0][0x460] ;  /* 0x00011800ff0f1b82 */ /* 0x000ee20000000800 */
[----:B-1----:R-:W-:-:S05]  /*0190*/  @P0 IMAD.WIDE.U32 R10, R75, 0x10, R10 ;  /* 0x000000104b0a0825 */ /* 0x002fca00078e000a */
[----:B------:R2:W5:Y:S04]  /*01a0*/  @P0 LDG.E.128 R36, desc[UR10][R10.64+0x1000] ;  /* 0x0010000a0a240981 */ /* 0x000568000c1e1d00 */
[----:B------:R2:W5:Y:S04]  /*01b0*/  @P0 LDG.E.128 R32, desc[UR10][R10.64+0x2000] ;  /* 0x0020000a0a200981 */ /* 0x000568000c1e1d00 */
[----:B------:R2:W5:Y:S04]  /*01c0*/  @P0 LDG.E.128 R28, desc[UR10][R10.64] ;  /* 0x0000000a0a1c0981 */ /* 0x000568000c1e1d00 */
[----:B------:R2:W5:Y:S04]  /*01d0*/  @!P0 LDG.E.128 R4, desc[UR10][R12.64] ;  /* 0x0000000a0c048981 */ /* 0x000568000c1e1d00 */
[----:B------:R2:W5:Y:S04]  /*01e0*/  @!P0 LDG.E.128 R44, desc[UR10][R12.64+0x1000] ;  /* 0x0010000a0c2c8981 */ /* 0x000568000c1e1d00 */
[----:B------:R2:W5:Y:S01]  /*01f0*/  @!P0 LDG.E.128 R40, desc[UR10][R12.64+0x2000] ;  /* 0x0020000a0c288981 */ /* 0x000562000c1e1d00 */
[----:B0-----:R-:W-:-:S06]  /*0200*/  UISETP.GE.AND UP0, UPT, UR18, UR4, UPT ;  /* 0x000000041200728c */ /* 0x001fcc000bf06270 */
[----:B------:R-:W-:-:S13]  /*0210*/  PLOP3.LUT P2, PT, PT, PT, UP0, 0x80, 0x8 ;  /* 0x000000000008781c */ /* 0x000fda0003f4f008 */
[----:B--23--:R-:W-:Y:S05]  /*0220*/  @P2 EXIT ;  /* 0x000000000000294d */ /* 0x00cfea0003800000 */
[----:B------:R-:W0:Y:S01]  /*0230*/  LDC R0, c[0x0][0x360] ;  /* 0x0000d800ff007b82 */ /* 0x000e220000000800 */
[----:B-----5:R-:W-:Y:S02]  /*0240*/  @P1 IADD3 R104, P2, PT, R8, R15, RZ ;  /* 0x0000000f08681210 */ /* 0x020fe40007f5e0ff */
[----:B------:R-:W-:Y:S02]  /*0250*/  @!P0 CS2R R38, SRZ ;  /* 0x0000000000268805 */ /* 0x000fe4000001ff00 */
[----:B------:R-:W-:Y:S02]  /*0260*/  @P1 R2UR UR9, R3 ;  /* 0x00000000030912ca */ /* 0x000fe400000e0000 */
[----:B------:R-:W-:Y:S02]  /*0270*/  @!P0 CS2R R36, SRZ ;  /* 0x0000000000248805 */ /* 0x000fe4000001ff00 */
[----:B------:R-:W-:Y:S02]  /*0280*/  @P1 IADD3.X R105, PT, PT, RZ, R9, RZ, P2, !PT ;  /* 0x00000009ff691210 */ /* 0x000fe400017fe4ff */
[----:B------:R-:W-:-:S02]  /*0290*/  @!P0 CS2R R34, SRZ ;  /* 0x0000000000228805 */ /* 0x000fc4000001ff00 */
[----:B------:R-:W-:Y:S02]  /*02a0*/  @P1 R2UR UR8, R2 ;  /* 0x00000000020812ca */ /* 0x000fe400000e0000 */
[----:B------:R-:W-:Y:S02]  /*02b0*/  @!P0 CS2R R32, SRZ ;  /* 0x0000000000208805 */ /* 0x000fe4000001ff00 */
[C-C-:B------:R-:W-:Y:S02]  /*02c0*/  SHF.R.U64 R20, R104.reuse, 0x2, R105.reuse ;  /* 0x0000000268147819 */ /* 0x140fe40000001269 */
[----:B------:R-:W-:Y:S02]  /*02d0*/  @!P0 CS2R R30, SRZ ;  /* 0x00000000001e8805 */ /* 0x000fe4000001ff00 */
[----:B------:R-:W-:Y:S02]  /*02e0*/  SHF.R.U32.HI R18, RZ, 0x2, R105 ;  /* 0x00000002ff127819 */ /* 0x000fe40000011669 */
[----:B------:R-:W-:Y:S01]  /*02f0*/  @!P0 CS2R R28, SRZ ;  /* 0x00000000001c8805 */ /* 0x000fe2000001ff00 */
[--C-:B------:R-:W-:Y:S01]  /*0300*/  HADD2.F32 R17, -RZ, R4.reuse.H0_H0 ;  /* 0x20000004ff117230 */ /* 0x100fe20000004100 */
[----:B------:R-:W-:Y:S01]  /*0310*/  LOP3.LUT R104, R104, 0x3, RZ, 0xc0, !PT ;  /* 0x0000000368687812 */ /* 0x000fe200078ec0ff */
[----:B------:R-:W-:Y:S01]  /*0320*/  IMAD R11, R20, -0x2daee0ad, RZ ;  /* 0xd2511f53140b7824 */ /* 0x000fe200078e02ff */
[----:B------:R-:W-:Y:S01]  /*0330*/  UIADD3 UR4, UPT, UPT, UR9, -0x4498517b, URZ ;  /* 0xbb67ae8509047890 */ /* 0x000fe2000fffe0ff */
[----:B------:R-:W-:Y:S01]  /*0340*/  HADD2.F32 R16, -RZ, R4.H1_H1 ;  /* 0x30000004ff107230 */ /* 0x000fe20000004100 */
[----:B------:R-:W-:Y:S01]  /*0350*/  UIADD3 UR22, UPT, UPT, UR9, 0x76cf5d0a, URZ ;  /* 0x76cf5d0a09167890 */ /* 0x000fe2000fffe0ff */
[--C-:B------:R-:W-:Y:S01]  /*0360*/  HADD2.F32 R15, -RZ, R5.reuse.H0_H0 ;  /* 0x20000005ff0f7230 */ /* 0x100fe20000004100 */
[----:B------:R-:W-:Y:S01]  /*0370*/  UIADD3 UR21, UPT, UPT, UR8, -0x61c88647, URZ ;  /* 0x9e3779b908157890 */ /* 0x000fe2000fffe0ff */
[----:B------:R-:W-:Y:S01]  /*0380*/  HADD2.F32 R14, -RZ, R5.H1_H1 ;  /* 0x30000005ff0e7230 */ /* 0x000fe20000004100 */
[----:B------:R-:W-:Y:S01]  /*0390*/  UIADD3 UR5, UPT, UPT, UR8, 0x3c6ef372, URZ ;  /* 0x3c6ef37208057890 */ /* 0x000fe2000fffe0ff */
[----:B------:R-:W-:Y:S01]  /*03a0*/  HADD2.F32 R13, -RZ, R6.H0_H0 ;  /* 0x20000006ff0d7230 */ /* 0x000fe20000004100 */
[----:B------:R-:W-:Y:S01]  /*03b0*/  UIADD3 UR23, UPT, UPT, UR8, -0x255992d5, URZ ;  /* 0xdaa66d2b08177890 */ /* 0x000fe2000fffe0ff */
[----:B0-----:R-:W-:Y:S01]  /*03c0*/  IMAD R19, R0, UR18, R75 ;  /* 0x0000001200137c24 */ /* 0x001fe2000f8e024b */
[----:B------:R-:W-:Y:S01]  /*03d0*/  UIADD3 UR24, UPT, UPT, UR9, 0x32370b8f, URZ ;  /* 0x32370b8f09187890 */ /* 0x000fe2000fffe0ff */
[----:B------:R-:W-:Y:S01]  /*03e0*/  IMAD.HI.U32 R0, R20, -0x2daee0ad, RZ ;  /* 0xd2511f5314007827 */ /* 0x000fe200078e00ff */
[----:B------:R-:W-:-:S02]  /*03f0*/  UIADD3 UR25, UPT, UPT, UR9, -0x126145ec, URZ ;  /* 0xed9eba1409197890 */ /* 0x000fc4000fffe0ff */
[----:B------:R-:W-:Y:S01]  /*0400*/  UIADD3 UR26, UPT, UPT, UR8, 0x1715609d, URZ ;  /* 0x1715609d081a7890 */ /* 0x000fe2000fffe0ff */
[C---:B------:R-:W-:Y:S01]  /*0410*/  IMAD.HI.U32 R3, R19.reuse, -0x326172a9, RZ ;  /* 0xcd9e8d5713037827 */ /* 0x040fe200078e00ff */
[----:B------:R-:W-:Y:S01]  /*0420*/  LOP3.LUT R0, R0, UR9, RZ, 0x3c, !PT ;  /* 0x0000000900007c12 */ /* 0x000fe2000f8e3cff */
[----:B------:R-:W-:Y:S02]  /*0430*/  UIADD3 UR27, UPT, UPT, UR8, -0x4ab325aa, URZ ;  /* 0xb54cda56081b7890 */ /* 0x000fe4000fffe0ff */
[----:B------:R-:W-:Y:S01]  /*0440*/  IMAD R9, R19, -0x326172a9, RZ ;  /* 0xcd9e8d5713097824 */ /* 0x000fe200078e02ff */
[----:B------:R-:W-:Y:S01]  /*0450*/  LOP3.LUT R3, R18, UR8, R3, 0x96, !PT ;  /* 0x0000000812037c12 */ /* 0x000fe2000f8e9603 */
[----:B------:R-:W-:Y:S01]  /*0460*/  IMAD.HI.U32 R2, R0, -0x326172a9, RZ ;  /* 0xcd9e8d5700027827 */ /* 0x000fe200078e00ff */
[----:B------:R-:W-:Y:S02]  /*0470*/  UIADD3 UR28, UPT, UPT, UR9, 0x1fd5c5a3, URZ ;  /* 0x1fd5c5a3091c7890 */ /* 0x000fe4000fffe0ff */
[----:B------:R-:W-:Y:S01]  /*0480*/  UIADD3 UR29, UPT, UPT, UR8, -0xe443238, URZ ;  /* 0xf1bbcdc8081d7890 */ /* 0x000fe2000fffe0ff */
[----:B------:R-:W-:Y:S01]  /*0490*/  IMAD.HI.U32 R8, R3, -0x2daee0ad, RZ ;  /* 0xd2511f5303087827 */ /* 0x000fe200078e00ff */
[----:B------:R-:W-:Y:S01]  /*04a0*/  LOP3.LUT R2, R9, UR21, R2, 0x96, !PT ;  /* 0x0000001509027c12 */ /* 0x000fe2000f8e9602 */
[----:B------:R-:W-:-:S02]  /*04b0*/  UIADD3 UR6, UPT, UPT, UR9, -0x24c28bd8, URZ ;  /* 0xdb3d742809067890 */ /* 0x000fc4000fffe0ff */
[----:B------:R-:W-:Y:S01]  /*04c0*/  IMAD R10, R3, -0x2daee0ad, RZ ;  /* 0xd2511f53030a7824 */ /* 0x000fe200078e02ff */
[----:B------:R-:W-:Y:S01]  /*04d0*/  LOP3.LUT R8, R11, UR4, R8, 0x96, !PT ;  /* 0x000000040b087c12 */ /* 0x000fe2000f8e9608 */
[----:B------:R-:W-:Y:S01]  /*04e0*/  IMAD.HI.U32 R9, R2, -0x2daee0ad, RZ ;  /* 0xd2511f5302097827 */ /* 0x000fe200078e00ff */
[----:B------:R-:W-:Y:S02]  /*04f0*/  UIADD3 UR4, UPT, UPT, UR8, 0x78dde6e4, URZ ;  /* 0x78dde6e408047890 */ /* 0x000fe4000fffe0ff */
[----:B------:R-:W-:Y:S01]  /*0500*/  UIADD3 UR30, UPT, UPT, UR8, -0x700cb87f, URZ ;  /* 0x8ff34781081e7890 */ /* 0x000fe2000fffe0ff */
[----:B------:R-:W-:Y:S01]  /*0510*/  IMAD R3, R0, -0x326172a9, RZ ;  /* 0xcd9e8d5700037824 */ /* 0x000fe200078e02ff */
[----:B------:R-:W-:Y:S01]  /*0520*/  LOP3.LUT R9, R10, UR22, R9, 0x96, !PT ;  /* 0x000000160a097c12 */ /* 0x000fe2000f8e9609 */
[C---:B------:R-:W-:Y:S01]  /*0530*/  IMAD.HI.U32 R0, R8.reuse, -0x326172a9, RZ ;  /* 0xcd9e8d5708007827 */ /* 0x040fe200078e00ff */
[----:B------:R-:W-:Y:S01]  /*0540*/  UIADD3 UR31, UPT, UPT, UR9, -0x695add53, URZ ;  /* 0x96a522ad091f7890 */ /* 0x000fe2000fffe0ff */
[----:B------:R-:W0:Y:S02]  /*0550*/  LDCU UR7, c[0x0][0x408] ;  /* 0x00008100ff0777ac */ /* 0x000e240008000800 */
[----:B------:R-:W-:Y:S01]  /*0560*/  IMAD R8, R8, -0x326172a9, RZ ;  /* 0xcd9e8d5708087824 */ /* 0x000fe200078e02ff */
[----:B------:R-:W-:Y:S01]  /*0570*/  LOP3.LUT R0, R3, UR5, R0, 0x96, !PT ;  /* 0x0000000503007c12 */ /* 0x000fe2000f8e9600 */
[----:B------:R-:W-:Y:S01]  /*0580*/  IMAD.HI.U32 R3, R9, -0x326172a9, RZ ;  /* 0xcd9e8d5709037827 */ /* 0x000fe200078e00ff */
[----:B------:R-:W-:Y:S01]  /*0590*/  UIADD3 UR5, UPT, UPT, UR8, 0x5384540f, URZ ;  /* 0x5384540f08057890 */ /* 0x000fe2000fffe0ff */
[----:B------:R-:W1:Y:S02]  /*05a0*/  LDCU UR19, c[0x0][0x388] ;  /* 0x00007100ff1377ac */ /* 0x000e640008000800 */
[----:B------:R-:W-:Y:S01]  /*05b0*/  IMAD R11, R2, -0x2daee0ad, RZ ;  /* 0xd2511f53020b7824 */ /* 0x000fe200078e02ff */
[----:B------:R-:W-:Y:S01]  /*05c0*/  LOP3.LUT R3, R8, UR23, R3, 0x96, !PT ;  /* 0x0000001708037c12 */ /* 0x000fe2000f8e9603 */
[C---:B------:R-:W-:Y:S01]  /*05d0*/  IMAD.HI.U32 R2, R0.reuse, -0x2daee0ad, RZ ;  /* 0xd2511f5300027827 */ /* 0x040fe200078e00ff */
[----:B------:R-:W2:Y:S03]  /*05e0*/  LDCU.U8 UR39, c[0x0][0x410] ;  /* 0x00008200ff2777ac */ /* 0x000ea60008000000 */
[----:B------:R-:W-:Y:S01]  /*05f0*/  IMAD.HI.U32 R8, R3, -0x2daee0ad, RZ ;  /* 0xd2511f5303087827 */ /* 0x000fe200078e00ff */
[----:B------:R-:W-:Y:S01]  /*0600*/  LOP3.LUT R2, R11, UR24, R2, 0x96, !PT ;  /* 0x000000180b027c12 */ /* 0x000fe2000f8e9602 */
[----:B------:R-:W3:Y:S02]  /*0610*/  LDCU UR20, c[0x0][0x400] ;  /* 0x00008000ff1477ac */ /* 0x000ee40008000800 */
[----:B------:R-:W-:-:S02]  /*0620*/  IMAD R11, R0, -0x2daee0ad, RZ ;  /* 0xd2511f53000b7824 */ /* 0x000fc400078e02ff */
[----:B------:R-:W-:Y:S01]  /*0630*/  IMAD R9, R9, -0x326172a9, RZ ;  /* 0xcd9e8d5709097824 */ /* 0x000fe200078e02ff */
[----:B------:R-:W4:Y:S01]  /*0640*/  LDCU.64 UR16, c[0x0][0x398] ;  /* 0x00007300ff1077ac */ /* 0x000f220008000a00 */
[C---:B------:R-:W-:Y:S01]  /*0650*/  IMAD.HI.U32 R0, R2.reuse, -0x326172a9, RZ ;  /* 0xcd9e8d5702007827 */ /* 0x040fe200078e00ff */
[----:B------:R-:W-:Y:S01]  /*0660*/  LOP3.LUT R8, R11, UR25, R8, 0x96, !PT ;  /* 0x000000190b087c12 */ /* 0x000fe2000f8e9608 */
[----:B------:R-:W0:Y:S02]  /*0670*/  LDCU.64 UR14, c[0x0][0x3a0] ;  /* 0x00007400ff0e77ac */ /* 0x000e240008000a00 */
[----:B------:R-:W-:Y:S01]  /*0680*/  IMAD R10, R3, -0x2daee0ad, RZ ;  /* 0xd2511f53030a7824 */ /* 0x000fe200078e02ff */
[----:B------:R-:W-:Y:S01]  /*0690*/  LOP3.LUT R0, R9, UR4, R0, 0x96, !PT ;  /* 0x0000000409007c12 */ /* 0x000fe2000f8e9600 */
[----:B------:R-:W-:Y:S01]  /*06a0*/  IMAD R9, R2, -0x326172a9, RZ ;  /* 0xcd9e8d5702097824 */ /* 0x000fe200078e02ff */
[----:B------:R-:W-:Y:S01]  /*06b0*/  UIADD3 UR4, UPT, UPT, UR9, -0x56f99767, URZ ;  /* 0xa906689909047890 */ /* 0x000fe2000fffe0ff */
[----:B------:R-:W-:Y:S01]  /*06c0*/  IMAD.HI.U32 R2, R8, -0x326172a9, RZ ;  /* 0xcd9e8d5708027827 */ /* 0x000fe200078e00ff */
[----:B------:R-:W0:Y:S03]  /*06d0*/  LDCU.64 UR12, c[0x0][0x380] ;  /* 0x00007000ff0c77ac */ /* 0x000e260008000a00 */
[----:B------:R-:W-:Y:S01]  /*06e0*/  IMAD.HI.U32 R3, R0, -0x2daee0ad, RZ ;  /* 0xd2511f5300037827 */ /* 0x000fe200078e00ff */
[----:B------:R-:W-:Y:S01]  /*06f0*/  LOP3.LUT R2, R9, UR26, R2, 0x96, !PT ;  /* 0x0000001a09027c12 */ /* 0x000fe2000f8e9602 */
[----:B------:R-:W-:-:S02]  /*0700*/  UPLOP3.LUT UP1, UPT, UPT, UPT, UPT, 0x40, 0x4 ;  /* 0x000000000004789c */ /* 0x000fc40003f2e870 */
[----:B------:R-:W-:Y:S01]  /*0710*/  IMAD R11, R0, -0x2daee0ad, RZ ;  /* 0xd2511f53000b7824 */ /* 0x000fe200078e02ff */
[----:B------:R-:W-:Y:S01]  /*0720*/  LOP3.LUT R3, R10, UR4, R3, 0x96, !PT ;  /* 0x000000040a037c12 */ /* 0x000fe2000f8e9603 */
[----:B------:R-:W-:Y:S01]  /*0730*/  UIADD3 UR4, UPT, UPT, UR9, 0x646e171e, URZ ;  /* 0x646e171e09047890 */ /* 0x000fe2000fffe0ff */
[----:B------:R-:W-:-:S04]  /*0740*/  IMAD.HI.U32 R10, R2, -0x2daee0ad, RZ ;  /* 0xd2511f53020a7827 */ /* 0x000fc800078e00ff */
[----:B------:R-:W-:Y:S01]  /*0750*/  IMAD R9, R8, -0x326172a9, RZ ;  /* 0xcd9e8d5708097824 */ /* 0x000fe200078e02ff */
[----:B------:R-:W-:Y:S01]  /*0760*/  LOP3.LUT R10, R11, UR4, R10, 0x96, !PT ;  /* 0x000000040b0a7c12 */ /* 0x000fe2000f8e960a */
[----:B------:R-:W-:-:S04]  /*0770*/  IMAD.HI.U32 R0, R3, -0x326172a9, RZ ;  /* 0xcd9e8d5703007827 */ /* 0x000fc800078e00ff */
[----:B------:R-:W-:Y:S01]  /*0780*/  IMAD R8, R3, -0x326172a9, RZ ;  /* 0xcd9e8d5703087824 */ /* 0x000fe200078e02ff */
[----:B------:R-:W-:Y:S01]  /*0790*/  LOP3.LUT R0, R9, UR27, R0, 0x96, !PT ;  /* 0x0000001b09007c12 */ /* 0x000fe2000f8e9600 */
[----:B------:R-:W-:-:S04]  /*07a0*/  IMAD.HI.U32 R3, R10, -0x326172a9, RZ ;  /* 0xcd9e8d570a037827 */ /* 0x000fc800078e00ff */
[----:B------:R-:W-:Y:S01]  /*07b0*/  IMAD R9, R2, -0x2daee0ad, RZ ;  /* 0xd2511f5302097824 */ /* 0x000fe200078e02ff */
[----:B------:R-:W-:Y:S01]  /*07c0*/  LOP3.LUT R3, R8, UR5, R3, 0x96, !PT ;  /* 0x0000000508037c12 */ /* 0x000fe2000f8e9603 */
[----:B------:R-:W1:Y:S01]  /*07d0*/  LDCU.64 UR4, c[0x0][0x398] ;  /* 0x00007300ff0477ac */ /* 0x000e620008000a00 */
[----:B------:R-:W-:-:S04]  /*07e0*/  IMAD.HI.U32 R2, R0, -0x2daee0ad, RZ ;  /* 0xd2511f5300027827 */ /* 0x000fc800078e00ff */
[----:B------:R-:W-:Y:S01]  /*07f0*/  IMAD R11, R0, -0x2daee0ad, RZ ;  /* 0xd2511f53000b7824 */ /* 0x000fe200078e02ff */
[----:B------:R-:W-:Y:S01]  /*0800*/  LOP3.LUT R2, R9, UR28, R2, 0x96, !PT ;  /* 0x0000001c09027c12 */ /* 0x000fe2000f8e9602 */
[----:B------:R-:W-:-:S04]  /*0810*/  IMAD.HI.U32 R8, R3, -0x2daee0ad, RZ ;  /* 0xd2511f5303087827 */ /* 0x000fc800078e00ff */
[----:B------:R-:W-:Y:S01]  /*0820*/  IMAD R9, R10, -0x326172a9, RZ ;  /* 0xcd9e8d570a097824 */ /* 0x000fe200078e02ff */
[----:B------:R-:W-:Y:S01]  /*0830*/  LOP3.LUT R74, R11, UR6, R8, 0x96, !PT ;  /* 0x000000060b4a7c12 */ /* 0x000fe2000f8e9608 */
[C---:B------:R-:W-:Y:S01]  /*0840*/  IMAD.HI.U32 R0, R2.reuse, -0x326172a9, RZ ;  /* 0xcd9e8d5702007827 */ /* 0x040fe200078e00ff */
[----:B------:R-:W0:Y:S03]  /*0850*/  LDCU UR6, c[0x0][0x404] ;  /* 0x00008080ff0677ac */ /* 0x000e260008000800 */
[----:B------:R-:W-:Y:S01]  /*0860*/  IMAD R3, R3, -0x2daee0ad, RZ ;  /* 0xd2511f5303037824 */ /* 0x000fe200078e02ff */
[----:B------:R-:W-:Y:S01]  /*0870*/  LOP3.LUT R87, R9, UR29, R0, 0x96, !PT ;  /* 0x0000001d09577c12 */ /* 0x000fe2000f8e9600 */
[----:B-1----:R-:W-:Y:S01]  /*0880*/  UISETP.NE.U32.AND UP0, UPT, UR4, URZ, UPT ;  /* 0x000000ff0400728c */ /* 0x002fe2000bf05070 */
[----:B------:R-:W-:Y:S02]  /*0890*/  IMAD R2, R2, -0x326172a9, RZ ;  /* 0xcd9e8d5702027824 */ /* 0x000fe400078e02ff */
[----:B------:R-:W-:Y:S01]  /*08a0*/  IMAD.HI.U32 R25, R74, -0x326172a9, RZ ;  /* 0xcd9e8d574a197827 */ /* 0x000fe200078e00ff */
[----:B------:R-:W-:-:S03]  /*08b0*/  UISETP.NE.AND.EX UP0, UPT, UR5, URZ, UPT, UP0 ;  /* 0x000000ff0500728c */ /* 0x000fc6000bf05300 */
[----:B------:R-:W-:Y:S01]  /*08c0*/  IMAD.HI.U32 R26, R87, -0x2daee0ad, RZ ;  /* 0xd2511f53571a7827 */ /* 0x000fe200078e00ff */
[----:B------:R-:W-:Y:S02]  /*08d0*/  LOP3.LUT R25, R2, UR30, R25, 0x96, !PT ;  /* 0x0000001e02197c12 */ /* 0x000fe4000f8e9619 */
[----:B------:R-:W-:Y:S01]  /*08e0*/  PLOP3.LUT P0, PT, PT, PT, UP0, 0x80, 0x8 ;  /* 0x000000000008781c */ /* 0x000fe20003f0f008 */
[----:B------:R-:W-:Y:S01]  /*08f0*/  HADD2.F32 R12, -RZ, R6.H1_H1 ;  /* 0x30000006ff0c7230 */ /* 0x000fe20000004100 */
[----:B------:R-:W-:Y:S01]  /*0900*/  LOP3.LUT R26, R3, UR31, R26, 0x96, !PT ;  /* 0x0000001f031a7c12 */ /* 0x000fe2000f8e961a */
[--C-:B------:R-:W-:Y:S02]  /*0910*/  HADD2.F32 R11, -RZ, R7.reuse.H0_H0 ;  /* 0x20000007ff0b7230 */ /* 0x100fe40000004100 */
[----:B------:R-:W-:Y:S02]  /*0920*/  HADD2.F32 R10, -RZ, R7.H1_H1 ;  /* 0x30000007ff0a7230 */ /* 0x000fe40000004100 */
[----:B------:R-:W-:-:S02]  /*0930*/  HADD2.F32 R9, -RZ, R44.H0_H0 ;  /* 0x2000002cff097230 */ /* 0x000fc40000004100 */
[----:B------:R-:W-:Y:S02]  /*0940*/  HADD2.F32 R8, -RZ, R44.H1_H1 ;  /* 0x3000002cff087230 */ /* 0x000fe40000004100 */
[--C-:B------:R-:W-:Y:S02]  /*0950*/  HADD2.F32 R7, -RZ, R45.reuse.H0_H0 ;  /* 0x2000002dff077230 */ /* 0x100fe40000004100 */
[----:B------:R-:W-:Y:S02]  /*0960*/  HADD2.F32 R6, -RZ, R45.H1_H1 ;  /* 0x3000002dff067230 */ /* 0x000fe40000004100 */
        /* <DEDUP_REMOVED lines=36> */
[----:B------:R-:W-:Y:S02]  /*0bb0*/  IMAD.MOV.U32 R73, RZ, RZ, RZ ;  /* 0x000000ffff497224 */ /* 0x000fe400078e00ff */
[----:B------:R-:W-:Y:S02]  /*0bc0*/  IMAD R74, R74, -0x326172a9, RZ ;  /* 0xcd9e8d574a4a7824 */ /* 0x000fe400078e02ff */
[----:B0-234-:R-:W-:-:S07]  /*0bd0*/  IMAD R87, R87, -0x2daee0ad, RZ ;  /* 0xd2511f5357577824 */ /* 0x01dfce00078e02ff */
.L_x_2686:
        /* <DEDUP_REMOVED lines=42> */
.L_x_2459:
        /* <DEDUP_REMOVED lines=12> */
.L_x_2460:
        /* <DEDUP_REMOVED lines=40> */
[----:B------:R-:W-:Y:S01]  /*11c0*/  IMAD.MOV.U32 R42, RZ, RZ, RZ ;  /* 0x000000ffff2a7224 */ /* 0x000fe200078e00ff */
[----:B------:R-:W-:-:S07]  /*11d0*/  MOV R40, R87 ;  /* 0x0000005700287202 */ /* 0x000fce0000000f00 */
.L_x_2458:
[----:B------:R-:W-:Y:S01]  /*11e0*/  I2FP.F32.U32 R40, R40 ;  /* 0x0000002800287245 */ /* 0x000fe20000201000 */
[----:B-----5:R-:W-:Y:S01]  /*11f0*/  HADD2.F32 R41, -RZ, R36.H0_H0 ;  /* 0x20000024ff297230 */ /* 0x020fe20000004100 */
[----:B------:R-:W-:Y:S01]  /*1200*/  UMOV UR5, UR7 ;  /* 0x0000000700057c82 */ /* 0x000fe20008000000 */
[----:B------:R-:W-:Y:S01]  /*1210*/  UMOV UR4, UR6 ;  /* 0x0000000600047c82 */ /* 0x000fe20008000000 */
[----:B------:R-:W-:Y:S01]  /*1220*/  ISETP.NE.AND P2, PT, R42, 0x1, PT ;  /* 0x000000012a00780c */ /* 0x000fe20003f45270 */
[----:B------:R-:W-:Y:S01]  /*1230*/  FFMA.FTZ R40, R40, R97, 1.1641532182693481445e-10 ;  /* 0x2f00000028287423 */ /* 0x000fe20000010061 */
[----:B------:R-:W-:Y:S01]  /*1240*/  FMUL.FTZ R41, R41, UR5 ;  /* 0x0000000529297c20 */ /* 0x000fe20008410000 */
[----:B------:R-:W-:-:S03]  /*1250*/  IMAD.MOV.U32 R43, RZ, RZ, 0x2 ;  /* 0x00000002ff2b7424 */ /* 0x000fc600078e00ff */
[----:B------:R-:W-:Y:S01]  /*1260*/  FSETP.GTU.FTZ.AND P0, PT, R40, UR4, PT ;  /* 0x0000000428007c0b */ /* 0x000fe2000bf1c000 */
[----:B------:R-:W-:-:S03]  /*1270*/  @P1 HADD2.F32 R40, -RZ, R32.H0_H0 ;  /* 0x20000020ff281230 */ /* 0x000fc60000004100 */
        /* <DEDUP_REMOVED lines=15> */
.L_x_2462:
        /* <DEDUP_REMOVED lines=12> */
.L_x_2463:
        /* <DEDUP_REMOVED lines=42> */
.L_x_2461:
[----:B------:R-:W-:Y:S01]  /*16d0*/  I2FP.F32.U32 R40, R41 ;  /* 0x0000002900287245 */ /* 0x000fe20000201000 */
[----:B------:R-:W-:Y:S01]  /*16e0*/  HADD2.F32 R36, -RZ, R36.H1_H1 ;  /* 0x30000024ff247230 */ /* 0x000fe20000004100 */
[----:B------:R-:W-:Y:S01]  /*16f0*/  ISETP.NE.AND P2, PT, R43, 0x1, PT ;  /* 0x000000012b00780c */ /* 0x000fe20003f45270 */
[----:B------:R-:W-:Y:S02]  /*1700*/  @P1 HADD2.F32 R41, -RZ, R32.H1_H1 ;  /* 0x30000020ff291230 */ /* 0x000fe40000004100 */
        /* <DEDUP_REMOVED lines=19> */
.L_x_2465:
        /* <DEDUP_REMOVED lines=12> */
.L_x_2466:
        /* <DEDUP_REMOVED lines=41> */
[----:B------:R-:W-:-:S07]  /*1b90*/  HFMA2 R41, -RZ, RZ, 0, 0 ;  /* 0x00000000ff297431 */ /* 0x000fce00000001ff */
.L_x_2464:
[----:B------:R-:W-:Y:S01]  /*1ba0*/  I2FP.F32.U32 R36, R36 ;  /* 0x0000002400247245 */ /* 0x000fe20000201000 */
[----:B------:R-:W-:Y:S01]  /*1bb0*/  HADD2.F32 R40, -RZ, R37.H0_H0 ;  /* 0x20000025ff287230 */ /* 0x000fe20000004100 */
[----:B------:R-:W-:-:S03]  /*1bc0*/  ISETP.NE.AND P2, PT, R41, 0x1, PT ;  /* 0x000000012900780c */ /* 0x000fc60003f45270 */
[----:B------:R-:W-:Y:S01]  /*1bd0*/  FFMA.FTZ R36, R36, R97, 1.1641532182693481445e-10 ;  /* 0x2f00000024247423 */ /* 0x000fe20000010061 */
[----:B------:R-:W-:-:S04]  /*1be0*/  FMUL.FTZ R40, R40, UR5 ;  /* 0x0000000528287c20 */ /* 0x000fc80008410000 */
[----:B------:R-:W-:Y:S01]  /*1bf0*/  FSETP.GTU.FTZ.AND P0, PT, R36, UR4, PT ;  /* 0x0000000424007c0b */ /* 0x000fe2000bf1c000 */
[----:B------:R-:W-:-:S03]  /*1c00*/  @P1 HADD2.F32 R36, -RZ, R33.H0_H0 ;  /* 0x20000021ff241230 */ /* 0x000fc60000004100 */
[----:B------:R-:W-:Y:S01]  /*1c10*/  FSEL R89, R40, RZ, !P0 ;  /* 0x000000ff28597208 */ /* 0x000fe20004000000 */
[----:B------:R-:W-:Y:S01]  /*1c20*/  IMAD.MOV.U32 R40, RZ, RZ, 0x2 ;  /* 0x00000002ff287424 */ /* 0x000fe200078e00ff */
        /* <DEDUP_REMOVED lines=14> */
.L_x_2468:
        /* <DEDUP_REMOVED lines=12> */
.L_x_2469:
        /* <DEDUP_REMOVED lines=42> */
.L_x_2467:
        /* <DEDUP_REMOVED lines=22> */
.L_x_2471:
        /* <DEDUP_REMOVED lines=12> */
.L_x_2472:
        /* <DEDUP_REMOVED lines=42> */
.L_x_2470:
        /* <DEDUP_REMOVED lines=22> */
.L_x_2474:
        /* <DEDUP_REMOVED lines=12> */
.L_x_2475:
        /* <DEDUP_REMOVED lines=42> */
.L_x_2473:
[----:B------:R-:W-:Y:S01]  /*29f0*/  I2FP.F32.U32 R36, R37 ;  /* 0x0000002500247245 */ /* 0x000fe20000201000 */
[----:B------:R-:W-:Y:S01]  /*2a00*/  HADD2.F32 R38, -RZ, R38.H1_H1 ;  /* 0x30000026ff267230 */ /* 0x000fe20000004100 */
[----:B------:R-:W-:Y:S01]  /*2a10*/  ISETP.NE.AND P4, PT, R40, 0x1, PT ;  /* 0x000000012800780c */ /* 0x000fe20003f85270 */
[----:B------:R-:W-:Y:S02]  /*2a20*/  IMAD.MOV.U32 R42, RZ, RZ, 0x2 ;  /* 0x00000002ff2a7424 */ /* 0x000fe400078e00ff */
[----:B------:R-:W-:Y:S01]  /*2a30*/  FFMA.FTZ R36, R36, R97, 1.1641532182693481445e-10 ;  /* 0x2f00000024247423 */ /* 0x000fe20000010061 */
[----:B------:R-:W-:Y:S01]  /*2a40*/  FMUL.FTZ R38, R38, UR5 ;  /* 0x0000000526267c20 */ /* 0x000fe20008410000 */
[----:B------:R-:W-:-:S03]  /*2a50*/  IMAD.MOV.U32 R37, RZ, RZ, R74 ;  /* 0x000000ffff257224 */ /* 0x000fc600078e004a */
[----:B------:R-:W-:Y:S01]  /*2a60*/  FSETP.GTU.FTZ.AND P0, PT, R36, UR4, PT ;  /* 0x0000000424007c0b */ /* 0x000fe2000bf1c000 */
[----:B------:R-:W-:-:S03]  /*2a70*/  @P1 HADD2.F32 R36, -RZ, R34.H1_H1 ;  /* 0x30000022ff241230 */ /* 0x000fc60000004100 */
        /* <DEDUP_REMOVED lines=13> */
.L_x_2477:
        /* <DEDUP_REMOVED lines=12> */
.L_x_2478:
        /* <DEDUP_REMOVED lines=42> */
.L_x_2476:
        /* <DEDUP_REMOVED lines=9> */
[----:B------:R-:W-:Y:S02]  /*2f40*/  MOV R37, R74 ;  /* 0x0000004a00257202 */ /* 0x000fe40000000f00 */
[----:B------:R-:W-:Y:S01]  /*2f50*/  PLOP3.LUT P4, PT, P4, PT, PT, 0x8, 0x80 ;  /* 0x000000000080781c */ /* 0x000fe2000278e170 */
        /* <DEDUP_REMOVED lines=11> */
.L_x_2480:
        /* <DEDUP_REMOVED lines=12> */
.L_x_2481:
        /* <DEDUP_REMOVED lines=42> */
.L_x_2479:
        /* <DEDUP_REMOVED lines=13> */
[----:B------:R-:W-:Y:S01]  /*3440*/  PRMT R39, R102, 0x5410, R39 ;  /* 0x0000541066277816 */ /* 0x000fe20000000027 */
[----:B------:R-:W-:Y:S06]  /*3450*/  BRA `(.L_x_2482) ;  /* 0x0000004c001c7947 */ /* 0x000fec0003800000 */
.L_x_2457:
        /* <DEDUP_REMOVED lines=15> */
.L_x_2484:
        /* <DEDUP_REMOVED lines=12> */
.L_x_2485:
        /* <DEDUP_REMOVED lines=40> */
[----:B------:R-:W-:Y:S02]  /*3890*/  HFMA2 R42, -RZ, RZ, 0, 0 ;  /* 0x00000000ff2a7431 */ /* 0x000fe400000001ff */
[----:B------:R-:W-:-:S07]  /*38a0*/  IMAD.MOV.U32 R40, RZ, RZ, R87 ;  /* 0x000000ffff287224 */ /* 0x000fce00078e0057 */
.L_x_2483:
[----:B------:R-:W-:Y:S01]  /*38b0*/  I2FP.F32.U32 R40, R40 ;  /* 0x0000002800287245 */ /* 0x000fe20000201000 */
[----:B------:R-:W-:Y:S01]  /*38c0*/  UMOV UR4, UR6 ;  /* 0x0000000600047c82 */ /* 0x000fe20008000000 */
[----:B------:R-:W-:Y:S01]  /*38d0*/  ISETP.NE.AND P2, PT, R42, 0x1, PT ;  /* 0x000000012a00780c */ /* 0x000fe20003f45270 */
[----:B-----5:R-:W-:Y:S01]  /*38e0*/  HADD2.F32 R41, -RZ, R36.H0_H0 ;  /* 0x20000024ff297230 */ /* 0x020fe20000004100 */
[----:B------:R-:W-:Y:S01]  /*38f0*/  UMOV UR5, UR7 ;  /* 0x0000000700057c82 */ /* 0x000fe20008000000 */
[----:B------:R-:W-:Y:S01]  /*3900*/  FFMA.FTZ R40, R40, R97, 1.1641532182693481445e-10 ;  /* 0x2f00000028287423 */ /* 0x000fe20000010061 */
[----:B------:R-:W-:Y:S02]  /*3910*/  IMAD.MOV.U32 R43, RZ, RZ, 0x2 ;  /* 0x00000002ff2b7424 */ /* 0x000fe400078e00ff */
[----:B------:R-:W-:Y:S01]  /*3920*/  FMUL.FTZ R77, R41, UR5 ;  /* 0x00000005294d7c20 */ /* 0x000fe20008410000 */
[----:B------:R-:W-:Y:S01]  /*3930*/  IMAD.MOV.U32 R41, RZ, RZ, R74 ;  /* 0x000000ffff297224 */ /* 0x000fe200078e004a */
        /* <DEDUP_REMOVED lines=13> */
.L_x_2487:
        /* <DEDUP_REMOVED lines=12> */
.L_x_2488:
        /* <DEDUP_REMOVED lines=42> */
.L_x_2486:
        /* <DEDUP_REMOVED lines=8> */
[----:B------:R-:W-:-:S04]  /*3df0*/  IMAD.MOV.U32 R41, RZ, RZ, R74 ;  /* 0x000000ffff297224 */ /* 0x000fc800078e004a */
[----:B------:R-:W-:-:S04]  /*3e00*/  FADD.FTZ R77, R77, R40 ;  /* 0x000000284d4d7221 */ /* 0x000fc80000010000 */
[--C-:B------:R-:W-:Y:S01]  /*3e10*/  @P1 FADD.FTZ R85, R42, R77.reuse ;  /* 0x0000004d2a551221 */ /* 0x100fe20000010000 */
[----:B------:R-:W-:Y:S02]  /*3e20*/  @!P1 IMAD.MOV.U32 R85, RZ, RZ, R77 ;  /* 0x000000ffff559224 */ /* 0x000fe400078e004d */
[----:B------:R-:W-:Y:S01]  /*3e30*/  HFMA2 R42, -RZ, RZ, 0, 1.1920928955078125e-07 ;  /* 0x00000002ff2a7431 */ /* 0x000fe200000001ff */
[----:B------:R-:W-:Y:S02]  /*3e40*/  SEL R77, RZ, 0x1, P0 ;  /* 0x00000001ff4d7807 */ /* 0x000fe40000000000 */
        /* <DEDUP_REMOVED lines=10> */
.L_x_2490:
        /* <DEDUP_REMOVED lines=12> */
.L_x_2491:
        /* <DEDUP_REMOVED lines=42> */
.L_x_2489:
        /* <DEDUP_REMOVED lines=20> */
.L_x_2493:
        /* <DEDUP_REMOVED lines=12> */
.L_x_2494:
        /* <DEDUP_REMOVED lines=42> */
.L_x_2492:
[----:B------:R-:W-:Y:S01]  /*46f0*/  I2FP.F32.U32 R40, R41 ;  /* 0x0000002900287245 */ /* 0x000fe20000201000 */
[----:B------:R-:W-:Y:S01]  /*4700*/  HADD2.F32 R41, -RZ, R28.H1_H1 ;  /* 0x3000001cff297230 */ /* 0x000fe20000004100 */
[----:B------:R-:W-:Y:S01]  /*4710*/  ISETP.NE.AND P2, PT, R75, 0x1, PT ;  /* 0x000000014b00780c */ /* 0x000fe20003f45270 */
[----:B------:R-:W-:Y:S02]  /*4720*/  @P1 HADD2.F32 R43, -RZ, R32.H1_H1 ;  /* 0x30000020ff2b1230 */ /* 0x000fe40000004100 */
[----:B------:R-:W-:Y:S02]  /*4730*/  HFMA2 R42, -RZ, RZ, 0, 1.1920928955078125e-07 ;  /* 0x00000002ff2a7431 */ /* 0x000fe400000001ff */
[----:B------:R-:W-:Y:S01]  /*4740*/  FFMA.FTZ R40, R40, R97, 1.1641532182693481445e-10 ;  /* 0x2f00000028287423 */ /* 0x000fe20000010061 */
[----:B------:R-:W-:-:S04]  /*4750*/  FMUL.FTZ R41, R41, UR5 ;  /* 0x0000000529297c20 */ /* 0x000fc80008410000 */
[----:B------:R-:W-:-:S04]  /*4760*/  FSETP.GTU.FTZ.AND P0, PT, R40, UR4, PT ;  /* 0x0000000428007c0b */ /* 0x000fc8000bf1c000 */
        /* <DEDUP_REMOVED lines=16> */
.L_x_2496:
        /* <DEDUP_REMOVED lines=12> */
.L_x_2497:
        /* <DEDUP_REMOVED lines=42> */
.L_x_2495:
[----:B------:R-:W-:Y:S01]  /*4bd0*/  I2FP.F32.U32 R36, R36 ;  /* 0x0000002400247245 */ /* 0x000fe20000201000 */
[----:B------:R-:W-:Y:S01]  /*4be0*/  HADD2.F32 R40, -RZ, R37.H0_H0 ;  /* 0x20000025ff287230 */ /* 0x000fe20000004100 */
[----:B------:R-:W-:Y:S01]  /*4bf0*/  ISETP.NE.AND P2, PT, R42, 0x1, PT ;  /* 0x000000012a00780c */ /* 0x000fe20003f45270 */
[----:B------:R-:W-:Y:S02]  /*4c00*/  IMAD.MOV.U32 R43, RZ, RZ, 0x2 ;  /* 0x00000002ff2b7424 */ /* 0x000fe400078e00ff */
[----:B------:R-:W-:Y:S01]  /*4c10*/  FFMA.FTZ R36, R36, R97, 1.1641532182693481445e-10 ;  /* 0x2f00000024247423 */ /* 0x000fe20000010061 */
[----:B------:R-:W-:-:S04]  /*4c20*/  IMAD.MOV.U32 R41, RZ, RZ, R74 ;  /* 0x000000ffff297224 */ /* 0x000fc800078e004a */
[----:B------:R-:W-:Y:S01]  /*4c30*/  FSETP.GTU.FTZ.AND P0, PT, R36, UR4, PT ;  /* 0x0000000424007c0b */ /* 0x000fe2000bf1c000 */
[----:B------:R-:W-:-:S03]  /*4c40*/  FMUL.FTZ R36, R40, UR5 ;  /* 0x0000000528247c20 */ /* 0x000fc60008410000 */
        /* <DEDUP_REMOVED lines=12> */
.L_x_2499:
        /* <DEDUP_REMOVED lines=12> */
.L_x_2500:
        /* <DEDUP_REMOVED lines=42> */
.L_x_2498:
[----:B------:R-:W-:Y:S01]  /*5070*/  I2FP.F32.U32 R40, R41 ;  /* 0x0000002900287245 */ /* 0x000fe20000201000 */
[----:B------:R-:W-:Y:S01]  /*5080*/  HADD2.F32 R41, -RZ, R29.H0_H0 ;  /* 0x2000001dff297230 */ /* 0x000fe20000004100 */
[----:B------:R-:W-:Y:S01]  /*5090*/  ISETP.NE.AND P2, PT, R43, 0x1, PT ;  /* 0x000000012b00780c */ /* 0x000fe20003f45270 */
[----:B------:R-:W-:Y:S02]  /*50a0*/  @P1 HADD2.F32 R89, -RZ, R33.H0_H0 ;  /* 0x20000021ff591230 */ /* 0x000fe40000004100 */
[----:B------:R-:W-:Y:S01]  /*50b0*/  FFMA.FTZ R40, R40, R97, 1.1641532182693481445e-10 ;  /* 0x2f00000028287423 */ /* 0x000fe20000010061 */
[----:B------:R-:W-:-:S04]  /*50c0*/  FMUL.FTZ R41, R41, UR5 ;  /* 0x0000000529297c20 */ /* 0x000fc80008410000 */
[----:B------:R-:W-:Y:S01]  /*50d0*/  FSETP.GTU.FTZ.AND P0, PT, R40, UR4, PT ;  /* 0x0000000428007c0b */ /* 0x000fe2000bf1c000 */
[----:B------:R-:W-:-:S03]  /*50e0*/  HFMA2 R40, -RZ, RZ, 0, 1.1920928955078125e-07 ;  /* 0x00000002ff287431 */ /* 0x000fc600000001ff */
        /* <DEDUP_REMOVED lines=16> */
.L_x_2502:
        /* <DEDUP_REMOVED lines=12> */
.L_x_2503:
        /* <DEDUP_REMOVED lines=42> */
.L_x_2501:
[----:B------:R-:W-:Y:S01]  /*5550*/  ISETP.NE.AND P3, PT, R40, 0x1, PT ;  /* 0x000000012800780c */ /* 0x000fe20003f65270 */
[----:B------:R-:W-:Y:S01]  /*5560*/  HADD2.F32 R37, -RZ, R37.H1_H1 ;  /* 0x30000025ff257230 */ /* 0x000fe20000004100 */
[----:B------:R-:W-:Y:S01]  /*5570*/  I2FP.F32.U32 R36, R36 ;  /* 0x0000002400247245 */ /* 0x000fe20000201000 */
[----:B------:R-:W-:-:S03]  /*5580*/  IMAD.MOV.U32 R41, RZ, RZ, 0x2 ;  /* 0x00000002ff297424 */ /* 0x000fc600078e00ff */
[----:B------:R-:W-:Y:S01]  /*5590*/  FMUL.FTZ R80, R37, UR5 ;  /* 0x0000000525507c20 */ /* 0x000fe20008410000 */
[----:B------:R-:W-:Y:S01]  /*55a0*/  FFMA.FTZ R36, R36, R97, 1.1641532182693481445e-10 ;  /* 0x2f00000024247423 */ /* 0x000fe20000010061 */
[----:B------:R-:W-:-:S04]  /*55b0*/  IMAD.MOV.U32 R37, RZ, RZ, R74 ;  /* 0x000000ffff257224 */ /* 0x000fc800078e004a */
        /* <DEDUP_REMOVED lines=12> */
.L_x_2505:
        /* <DEDUP_REMOVED lines=12> */
.L_x_2506:
        /* <DEDUP_REMOVED lines=42> */
.L_x_2504:
        /* <DEDUP_REMOVED lines=8> */
[----:B------:R-:W-:-:S05]  /*5a60*/  FSEL R37, R37, RZ, !P0 ;  /* 0x000000ff25257208 */ /* 0x000fca0004000000 */
[----:B------:R-:W-:Y:S01]  /*5a70*/  FADD.FTZ R80, R80, R37 ;  /* 0x0000002550507221 */ /* 0x000fe20000010000 */
[----:B------:R-:W-:-:S03]  /*5a80*/  IMAD.MOV.U32 R37, RZ, RZ, R74 ;  /* 0x000000ffff257224 */ /* 0x000fc600078e004a */
        /* <DEDUP_REMOVED lines=13> */
.L_x_2508:
        /* <DEDUP_REMOVED lines=12> */
.L_x_2509:
        /* <DEDUP_REMOVED lines=42> */
.L_x_2507:
[----:B------:R-:W-:Y:S01]  /*5ec0*/  I2FP.F32.U32 R36, R37 ;  /* 0x0000002500247245 */ /* 0x000fe20000201000 */
[----:B------:R-:W-:Y:S01]  /*5ed0*/  HADD2.F32 R37, -RZ, R38.H0_H0 ;  /* 0x20000026ff257230 */ /* 0x000fe20000004100 */
[----:B------:R-:W-:Y:S01]  /*5ee0*/  ISETP.NE.AND P0, PT, R40, 0x1, PT ;  /* 0x000000012800780c */ /* 0x000fe20003f05270 */
[----:B------:R-:W-:Y:S02]  /*5ef0*/  IMAD.MOV.U32 R41, RZ, RZ, 0x2 ;  /* 0x00000002ff297424 */ /* 0x000fe400078e00ff */
[----:B------:R-:W-:Y:S01]  /*5f00*/  FFMA.FTZ R36, R36, R97, 1.1641532182693481445e-10 ;  /* 0x2f00000024247423 */ /* 0x000fe20000010061 */
[----:B------:R-:W-:-:S04]  /*5f10*/  FMUL.FTZ R37, R37, UR5 ;  /* 0x0000000525257c20 */ /* 0x000fc80008410000 */
[----:B------:R-:W-:-:S04]  /*5f20*/  FSETP.GTU.FTZ.AND P3, PT, R36, UR4, PT ;  /* 0x0000000424007c0b */ /* 0x000fc8000bf7c000 */
[----:B------:R-:W-:Y:S01]  /*5f30*/  FSEL R81, R37, RZ, !P3 ;  /* 0x000000ff25517208 */ /* 0x000fe20005800000 */
[----:B------:R-:W-:Y:S01]  /*5f40*/  IMAD.MOV.U32 R37, RZ, RZ, R74 ;  /* 0x000000ffff257224 */ /* 0x000fe200078e004a */
        /* <DEDUP_REMOVED lines=10> */
.L_x_2511:
        /* <DEDUP_REMOVED lines=12> */
.L_x_2512:
        /* <DEDUP_REMOVED lines=42> */
.L_x_2510:
[----:B------:R-:W-:Y:S01]  /*6350*/  I2FP.F32.U32 R36, R37 ;  /* 0x0000002500247245 */ /* 0x000fe20000201000 */
[----:B------:R-:W-:Y:S02]  /*6360*/  HADD2.F32 R37, -RZ, R30.H0_H0 ;  /* 0x2000001eff257230 */ /* 0x000fe40000004100 */
[----:B------:R-:W-:Y:S02]  /*6370*/  HFMA2 R40, -RZ, RZ, 0, 1.1920928955078125e-07 ;  /* 0x00000002ff287431 */ /* 0x000fe400000001ff */
[----:B------:R-:W-:Y:S01]  /*6380*/  FFMA.FTZ R36, R36, R97, 1.1641532182693481445e-10 ;  /* 0x2f00000024247423 */ /* 0x000fe20000010061 */
[----:B------:R-:W-:-:S04]  /*6390*/  FMUL.FTZ R37, R37, UR5 ;  /* 0x0000000525257c20 */ /* 0x000fc80008410000 */
[----:B------:R-:W-:-:S04]  /*63a0*/  FSETP.GTU.FTZ.AND P0, PT, R36, UR4, PT ;  /* 0x0000000424007c0b */ /* 0x000fc8000bf1c000 */
[----:B------:R-:W-:Y:S01]  /*63b0*/  FSEL R36, R37, RZ, !P0 ;  /* 0x000000ff25247208 */ /* 0x000fe20004000000 */
[----:B------:R-:W-:-:S04]  /*63c0*/  @P1 HADD2.F32 R37, -RZ, R34.H0_H0 ;  /* 0x20000022ff251230 */ /* 0x000fc80000004100 */
        /* <DEDUP_REMOVED lines=16> */
.L_x_2514:
        /* <DEDUP_REMOVED lines=12> */
.L_x_2515:
        /* <DEDUP_REMOVED lines=42> */
.L_x_2513:
        /* <DEDUP_REMOVED lines=19> */
.L_x_2517:
        /* <DEDUP_REMOVED lines=12> */
.L_x_2518:
        /* <DEDUP_REMOVED lines=42> */
.L_x_2516:
[----:B------:R-:W-:Y:S01]  /*6cc0*/  I2FP.F32.U32 R36, R37 ;  /* 0x0000002500247245 */ /* 0x000fe20000201000 */
[----:B------:R-:W-:Y:S02]  /*6cd0*/  HADD2.F32 R37, -RZ, R30.H1_H1 ;  /* 0x3000001eff257230 */ /* 0x000fe40000004100 */
[----:B------:R-:W-:Y:S02]  /*6ce0*/  HFMA2 R40, -RZ, RZ, 0, 1.1920928955078125e-07 ;  /* 0x00000002ff287431 */ /* 0x000fe400000001ff */
        /* <DEDUP_REMOVED lines=21> */
.L_x_2520:
        /* <DEDUP_REMOVED lines=12> */
.L_x_2521:
        /* <DEDUP_REMOVED lines=42> */
.L_x_2519:
[----:B------:R-:W-:Y:S01]  /*71a0*/  I2FP.F32.U32 R36, R37 ;  /* 0x0000002500247245 */ /* 0x000fe20000201000 */
[----:B------:R-:W-:Y:S01]  /*71b0*/  HADD2.F32 R38, -RZ, R39.H0_H0 ;  /* 0x20000027ff267230 */ /* 0x000fe20000004100 */
        /* <DEDUP_REMOVED lines=17> */
.L_x_2523:
        /* <DEDUP_REMOVED lines=12> */
.L_x_2524:
        /* <DEDUP_REMOVED lines=42> */
.L_x_2522:
[----:B------:R-:W-:Y:S01]  /*7630*/  I2FP.F32.U32 R36, R37 ;  /* 0x0000002500247245 */ /* 0x000fe20000201000 */
[----:B------:R-:W-:Y:S02]  /*7640*/  HADD2.F32 R37, -RZ, R31.H0_H0 ;  /* 0x2000001fff257230 */ /* 0x000fe40000004100 */
[----:B------:R-:W-:Y:S02]  /*7650*/  @P1 HADD2.F32 R41, -RZ, R35.H0_H0 ;  /* 0x20000023ff291230 */ /* 0x000fe40000004100 */
        /* <DEDUP_REMOVED lines=21> */
.L_x_2526:
        /* <DEDUP_REMOVED lines=12> */
.L_x_2527:
        /* <DEDUP_REMOVED lines=42> */
.L_x_2525:
        /* <DEDUP_REMOVED lines=19> */
.L_x_2529:
        /* <DEDUP_REMOVED lines=14> */
.L_x_2530:
        /* <DEDUP_REMOVED lines=42> */
.L_x_2528:
        /* <DEDUP_REMOVED lines=10> */
[----:B------:R-:W-:-:S03]  /*8060*/  PRMT R37, R99, 0x5410, R101 ;  /* 0x0000541063257816 */ /* 0x000fc60000000065 */
[--C-:B------:R-:W-:Y:S01]  /*8070*/  @P1 FADD.FTZ R95, R95, R84.reuse ;  /* 0x000000545f5f1221 */ /* 0x100fe20000010000 */
[--C-:B------:R-:W-:Y:S01]  /*8080*/  @!P1 IMAD.MOV.U32 R95, RZ, RZ, R84.reuse ;  /* 0x000000ffff5f9224 */ /* 0x100fe200078e0054 */
[----:B------:R-:W-:Y:S02]  /*8090*/  PRMT R84, R36, 0x7610, R84 ;  /* 0x0000761024547816 */ /* 0x000fe40000000054 */
[----:B------:R-:W-:Y:S02]  /*80a0*/  PRMT R36, R46, 0x5410, R47 ;  /* 0x000054102e247816 */ /* 0x000fe4000000002f */
[----:B------:R-:W-:-:S04]  /*80b0*/  F2FP.F16.F32.PACK_AB R39, RZ, R95 ;  /* 0x0000005fff27723e */ /* 0x000fc800000000ff */
[----:B------:R-:W-:-:S07]  /*80c0*/  PRMT R39, R100, 0x5410, R39 ;  /* 0x0000541064277816 */ /* 0x000fce0000000027 */
.L_x_2482:
[----:B------:R-:W0:Y:S01]  /*80d0*/  LDC.64 R40, c[0x0][0x3a8] ;  /* 0x0000ea00ff287b82 */ /* 0x000e220000000a00 */
[----:B------:R-:W-:Y:S02]  /*80e0*/  SEL R104, RZ, 0x100, !P0 ;  /* 0x00000100ff687807 */ /* 0x000fe40004000000 */
[----:B------:R-:W-:Y:S02]  /*80f0*/  SEL R100, RZ, 0x1000000, !P5 ;  /* 0x01000000ff647807 */ /* 0x000fe40006800000 */
[----:B------:R-:W-:Y:S02]  /*8100*/  SEL R99, RZ, 0x10000, !P4 ;  /* 0x00010000ff637807 */ /* 0x000fe40006000000 */
[----:B------:R-:W-:Y:S01]  /*8110*/  ISETP.NE.U32.AND P0, PT, RZ, UR16, PT ;  /* 0x00000010ff007c0c */ /* 0x000fe2000bf05070 */
[----:B------:R-:W1:Y:S01]  /*8120*/  LDC.64 R42, c[0x0][0x3b0] ;  /* 0x0000ec00ff2a7b82 */ /* 0x000e620000000a00 */
[----:B------:R-:W-:Y:S02]  /*8130*/  ISETP.NE.AND P5, PT, R94, RZ, PT ;  /* 0x000000ff5e00720c */ /* 0x000fe40003fa5270 */
[----:B------:R-:W-:-:S02]  /*8140*/  ISETP.NE.AND P4, PT, R98, RZ, PT ;  /* 0x000000ff6200720c */ /* 0x000fc40003f85270 */
[----:B------:R-:W-:Y:S02]  /*8150*/  ISETP.NE.AND P6, PT, R87, RZ, PT ;  /* 0x000000ff5700720c */ /* 0x000fe40003fc5270 */
[----:B------:R-:W-:Y:S01]  /*8160*/  ISETP.NE.AND.EX P0, PT, RZ, UR17, PT, P0 ;  /* 0x00000011ff007c0c */ /* 0x000fe2000bf05300 */
[----:B------:R-:W2:Y:S01]  /*8170*/  @P1 LDC.64 R102, c[0x0][0x3a0] ;  /* 0x0000e800ff661b82 */ /* 0x000ea20000000a00 */
[----:B------:R-:W-:Y:S02]  /*8180*/  SEL R98, RZ, 0x1000000, !P2 ;  /* 0x01000000ff627807 */ /* 0x000fe40005000000 */
[----:B------:R-:W-:Y:S02]  /*8190*/  SEL R94, RZ, 0x10000, !P4 ;  /* 0x00010000ff5e7807 */ /* 0x000fe40006000000 */
[----:B------:R-:W-:Y:S02]  /*81a0*/  SEL R87, RZ, 0x100, !P5 ;  /* 0x00000100ff577807 */ /* 0x000fe40006800000 */
[----:B------:R-:W-:-:S02]  /*81b0*/  LOP3.LUT R104, R104, R100, R99, 0xfe, !PT ;  /* 0x0000006468687212 */ /* 0x000fc400078efe63 */
[----:B------:R-:W-:Y:S01]  /*81c0*/  LOP3.LUT R87, R87, R98, R94, 0xfe, !PT ;  /* 0x0000006257577212 */ /* 0x000fe200078efe5e */
[----:B0-----:R-:W-:Y:S01]  /*81d0*/  IMAD.WIDE.U32 R98, R86, 0x10, R40 ;  /* 0x0000001056627825 */ /* 0x001fe200078e0028 */
[----:B------:R-:W-:Y:S01]  /*81e0*/  SEL R101, RZ, 0x1, !P3 ;  /* 0x00000001ff657807 */ /* 0x000fe20005800000 */
[----:B------:R-:W0:Y:S01]  /*81f0*/  @P0 LDC.64 R46, c[0x0][0x398] ;  /* 0x0000e600ff2e0b82 */ /* 0x000e220000000a00 */
[----:B------:R-:W-:Y:S02]  /*8200*/  SEL R100, RZ, 0x1, !P6 ;  /* 0x00000001ff647807 */ /* 0x000fe40007000000 */
[----:B------:R1:W-:Y:S01]  /*8210*/  STG.E.128 desc[UR10][R98.64], R36 ;  /* 0x0000002462007986 */ /* 0x0003e2000c101d0a */
[----:B------:R-:W-:Y:S02]  /*8220*/  LOP3.LUT R101, R104, R101, RZ, 0xfc, !PT ;  /* 0x0000006568657212 */ /* 0x000fe400078efcff */
[----:B------:R-:W-:Y:S02]  /*8230*/  LOP3.LUT R100, R87, R100, RZ, 0xfc, !PT ;  /* 0x0000006457647212 */ /* 0x000fe400078efcff */
[C---:B------:R-:W-:Y:S01]  /*8240*/  IADD3 R94, PT, PT, R86.reuse, 0x100, RZ ;  /* 0x00000100565e7810 */ /* 0x040fe20007ffe0ff */
        /* <DEDUP_REMOVED lines=26> */
.L_x_2531:
[----:B------:R1:W5:Y:S04]  /*83f0*/  @P1 LDG.E.128 R32, desc[UR10][R38.64] ;  /* 0x0000000a26201981 */ /* 0x000368000c1e1d00 */
[----:B------:R1:W5:Y:S04]  /*8400*/  @P0 LDG.E.128 R28, desc[UR10][R46.64] ;  /* 0x0000000a2e1c0981 */ /* 0x000368000c1e1d00 */
[----:B0-----:R1:W5:Y:S01]  /*8410*/  LDG.E.128 R36, desc[UR10][R98.64] ;  /* 0x0000000a62247981 */ /* 0x001362000c1e1d00 */
[----:B------:R-:W-:Y:S05]  /*8420*/  @!P0 BRA `(.L_x_2532) ;  /* 0x0000004c00208947 */ /* 0x000fea0003800000 */
[----:B------:R-:W-:Y:S01]  /*8430*/  ISETP.NE.AND P2, PT, R75, 0x1, PT ;  /* 0x000000014b00780c */ /* 0x000fe20003f45270 */
[----:B------:R-:W-:Y:S01]  /*8440*/  IMAD.MOV.U32 R78, RZ, RZ, 0x2 ;  /* 0x00000002ff4e7424 */ /* 0x000fe200078e00ff */
[----:B-1----:R-:W-:Y:S01]  /*8450*/  MOV R46, R74 ;  /* 0x0000004a002e7202 */ /* 0x002fe20000000f00 */
        /* <DEDUP_REMOVED lines=12> */
.L_x_2534:
        /* <DEDUP_REMOVED lines=12> */
.L_x_2535:
        /* <DEDUP_REMOVED lines=42> */
.L_x_2533:
[----:B------:R-:W-:Y:S01]  /*8880*/  I2FP.F32.U32 R46, R46 ;  /* 0x0000002e002e7245 */ /* 0x000fe20000201000 */
[----:B-----5:R-:W-:Y:S01]  /*8890*/  HADD2.F32 R47, -RZ, R36.H0_H0 ;  /* 0x20000024ff2f7230 */ /* 0x020fe20000004100 */
[----:B------:R-:W-:Y:S01]  /*88a0*/  ISETP.NE.AND P3, PT, R78, 0x1, PT ;  /* 0x000000014e00780c */ /* 0x000fe20003f65270 */
[----:B------:R-:W-:Y:S02]  /*88b0*/  HFMA2 R79, -RZ, RZ, 0, 1.1920928955078125e-07 ;  /* 0x00000002ff4f7431 */ /* 0x000fe400000001ff */
[----:B------:R-:W-:Y:S02]  /*88c0*/  IMAD.MOV.U32 R75, RZ, RZ, R74 ;  /* 0x000000ffff4b7224 */ /* 0x000fe400078e004a */
        /* <DEDUP_REMOVED lines=15> */
.L_x_2537:
        /* <DEDUP_REMOVED lines=12> */
.L_x_2538:
        /* <DEDUP_REMOVED lines=38> */
[----:B------:R-:W-:-:S03]  /*8ce0*/  LOP3.LUT R25, R80, UR30, R75, 0x96, !PT ;  /* 0x0000001e50197c12 */ /* 0x000fc6000f8e964b */
[----:B------:R-:W-:Y:S01]  /*8cf0*/  IMAD.MOV.U32 R75, RZ, RZ, R107 ;  /* 0x000000ffff4b7224 */ /* 0x000fe200078e006b */
[----:B------:R-:W-:Y:S01]  /*8d00*/  LOP3.LUT R26, R78, UR31, R47, 0x96, !PT ;  /* 0x0000001f4e1a7c12 */ /* 0x000fe2000f8e962f */
[----:B------:R-:W-:-:S07]  /*8d10*/  IMAD.MOV.U32 R107, RZ, RZ, R46 ;  /* 0x000000ffff6b7224 */ /* 0x000fce00078e002e */
.L_x_2536:
        /* <DEDUP_REMOVED lines=9> */
[----:B------:R-:W-:-:S03]  /*8db0*/  MOV R47, R74 ;  /* 0x0000004a002f7202 */ /* 0x000fc60000000f00 */
        /* <DEDUP_REMOVED lines=14> */
.L_x_2540:
        /* <DEDUP_REMOVED lines=12> */
.L_x_2541:
        /* <DEDUP_REMOVED lines=42> */
.L_x_2539:
        /* <DEDUP_REMOVED lines=20> */
.L_x_2543:
        /* <DEDUP_REMOVED lines=12> */
.L_x_2544:
        /* <DEDUP_REMOVED lines=42> */
.L_x_2542:
        /* <DEDUP_REMOVED lines=24> */
.L_x_2546:
        /* <DEDUP_REMOVED lines=12> */
.L_x_2547:
        /* <DEDUP_REMOVED lines=42> */
.L_x_2545:
[----:B------:R-:W-:Y:S01]  /*9b80*/  I2FP.F32.U32 R36, R36 ;  /* 0x0000002400247245 */ /* 0x000fe20000201000 */
[----:B------:R-:W-:Y:S01]  /*9b90*/  HADD2.F32 R46, -RZ, R37.H0_H0 ;  /* 0x20000025ff2e7230 */ /* 0x000fe20000004100 */
[----:B------:R-:W-:Y:S01]  /*9ba0*/  ISETP.NE.AND P3, PT, R75, 0x1, PT ;  /* 0x000000014b00780c */ /* 0x000fe20003f65270 */
[----:B------:R-:W-:Y:S02]  /*9bb0*/  HFMA2 R80, -RZ, RZ, 0, 1.1920928955078125e-07 ;  /* 0x00000002ff507431 */ /* 0x000fe400000001ff */
[----:B------:R-:W-:Y:S02]  /*9bc0*/  IMAD.MOV.U32 R47, RZ, RZ, R74 ;  /* 0x000000ffff2f7224 */ /* 0x000fe400078e004a */
[----:B------:R-:W-:-:S05]  /*9bd0*/  FFMA.FTZ R36, R36, R97, 1.1641532182693481445e-10 ;  /* 0x2f00000024247423 */ /* 0x000fca0000010061 */
        /* <DEDUP_REMOVED lines=14> */
.L_x_2549:
        /* <DEDUP_REMOVED lines=12> */
.L_x_2550:
        /* <DEDUP_REMOVED lines=42> */
.L_x_2548:
[----:B------:R-:W-:Y:S01]  /*a020*/  I2FP.F32.U32 R46, R47 ;  /* 0x0000002f002e7245 */ /* 0x000fe20000201000 */
[----:B------:R-:W-:Y:S01]  /*a030*/  HADD2.F32 R47, -RZ, R29.H0_H0 ;  /* 0x2000001dff2f7230 */ /* 0x000fe20000004100 */
[----:B------:R-:W-:Y:S01]  /*a040*/  ISETP.NE.AND P3, PT, R80, 0x1, PT ;  /* 0x000000015000780c */ /* 0x000fe20003f65270 */
[----:B------:R-:W-:Y:S02]  /*a050*/  @P1 HADD2.F32 R75, -RZ, R33.H0_H0 ;  /* 0x20000021ff4b1230 */ /* 0x000fe40000004100 */
[----:B------:R-:W-:Y:S01]  /*a060*/  FFMA.FTZ R46, R46, R97, 1.1641532182693481445e-10 ;  /* 0x2f0000002e2e7423 */ /* 0x000fe20000010061 */
[----:B------:R-:W-:-:S04]  /*a070*/  FMUL.FTZ R47, R47, UR5 ;  /* 0x000000052f2f7c20 */ /* 0x000fc80008410000 */
[----:B------:R-:W-:Y:S01]  /*a080*/  FSETP.GTU.FTZ.AND P2, PT, R46, UR4, PT ;  /* 0x000000042e007c0b */ /* 0x000fe2000bf5c000 */
[----:B------:R-:W-:-:S03]  /*a090*/  IMAD.MOV.U32 R46, RZ, RZ, 0x2 ;  /* 0x00000002ff2e7424 */ /* 0x000fc600078e00ff */
        /* <DEDUP_REMOVED lines=16> */
.L_x_2552:
        /* <DEDUP_REMOVED lines=12> */
.L_x_2553:
        /* <DEDUP_REMOVED lines=42> */
.L_x_2551:
[----:B------:R-:W-:Y:S01]  /*a500*/  I2FP.F32.U32 R36, R36 ;  /* 0x0000002400247245 */ /* 0x000fe20000201000 */
[----:B------:R-:W-:Y:S01]  /*a510*/  HADD2.F32 R37, -RZ, R37.H1_H1 ;  /* 0x30000025ff257230 */ /* 0x000fe20000004100 */
[----:B------:R-:W-:Y:S01]  /*a520*/  ISETP.NE.AND P2, PT, R46, 0x1, PT ;  /* 0x000000012e00780c */ /* 0x000fe20003f45270 */
[----:B------:R-:W-:Y:S02]  /*a530*/  HFMA2 R47, -RZ, RZ, 0, 1.1920928955078125e-07 ;  /* 0x00000002ff2f7431 */ /* 0x000fe400000001ff */
[----:B------:R-:W-:Y:S01]  /*a540*/  FFMA.FTZ R36, R36, R97, 1.1641532182693481445e-10 ;  /* 0x2f00000024247423 */ /* 0x000fe20000010061 */
[----:B------:R-:W-:-:S04]  /*a550*/  FMUL.FTZ R37, R37, UR5 ;  /* 0x0000000525257c20 */ /* 0x000fc80008410000 */
[----:B------:R-:W-:-:S04]  /*a560*/  FSETP.GTU.FTZ.AND P3, PT, R36, UR4, PT ;  /* 0x0000000424007c0b */ /* 0x000fc8000bf7c000 */
[----:B------:R-:W-:Y:S01]  /*a570*/  FSEL R82, R37, RZ, !P3 ;  /* 0x000000ff25527208 */ /* 0x000fe20005800000 */
[----:B------:R-:W-:Y:S01]  /*a580*/  IMAD.MOV.U32 R37, RZ, RZ, R74 ;  /* 0x000000ffff257224 */ /* 0x000fe200078e004a */
        /* <DEDUP_REMOVED lines=11> */
.L_x_2555:
        /* <DEDUP_REMOVED lines=12> */
.L_x_2556:
        /* <DEDUP_REMOVED lines=42> */
.L_x_2554:
[----:B------:R-:W-:Y:S01]  /*a9a0*/  I2FP.F32.U32 R36, R37 ;  /* 0x0000002500247245 */ /* 0x000fe20000201000 */
[----:B------:R-:W-:Y:S02]  /*a9b0*/  HADD2.F32 R37, -RZ, R29.H1_H1 ;  /* 0x3000001dff257230 */ /* 0x000fe40000004100 */
[----:B------:R-:W-:Y:S02]  /*a9c0*/  @P1 HADD2.F32 R101, -RZ, R33.H1_H1 ;  /* 0x30000021ff651230 */ /* 0x000fe40000004100 */
[----:B------:R-:W-:Y:S01]  /*a9d0*/  FFMA.FTZ R36, R36, R97, 1.1641532182693481445e-10 ;  /* 0x2f00000024247423 */ /* 0x000fe20000010061 */
[----:B------:R-:W-:Y:S01]  /*a9e0*/  FMUL.FTZ R37, R37, UR5 ;  /* 0x0000000525257c20 */ /* 0x000fe20008410000 */
[----:B------:R-:W-:-:S03]  /*a9f0*/  IMAD.MOV.U32 R75, RZ, RZ, 0x2 ;  /* 0x00000002ff4b7424 */ /* 0x000fc600078e00ff */
[----:B------:R-:W-:-:S04]  /*aa00*/  FSETP.GTU.FTZ.AND P2, PT, R36, UR4, PT ;  /* 0x0000000424007c0b */ /* 0x000fc8000bf5c000 */
        /* <DEDUP_REMOVED lines=17> */
.L_x_2558:
        /* <DEDUP_REMOVED lines=12> */
.L_x_2559:
        /* <DEDUP_REMOVED lines=42> */
.L_x_2557:
[----:B------:R-:W-:Y:S01]  /*ae80*/  I2FP.F32.U32 R36, R37 ;  /* 0x0000002500247245 */ /* 0x000fe20000201000 */
[----:B------:R-:W-:Y:S01]  /*ae90*/  HADD2.F32 R37, -RZ, R38.H0_H0 ;  /* 0x20000026ff257230 */ /* 0x000fe20000004100 */
        /* <DEDUP_REMOVED lines=17> */
.L_x_2561:
        /* <DEDUP_REMOVED lines=12> */
.L_x_2562:
        /* <DEDUP_REMOVED lines=42> */
.L_x_2560:
        /* <DEDUP_REMOVED lines=10> */
[----:B------:R-:W-:Y:S01]  /*b3b0*/  IMAD.MOV.U32 R46, RZ, RZ, 0x2 ;  /* 0x00000002ff2e7424 */ /* 0x000fe200078e00ff */
[----:B------:R-:W-:Y:S02]  /*b3c0*/  MOV R37, R74 ;  /* 0x0000004a00257202 */ /* 0x000fe40000000f00 */
        /* <DEDUP_REMOVED lines=13> */
.L_x_2564:
        /* <DEDUP_REMOVED lines=12> */
.L_x_2565:
        /* <DEDUP_REMOVED lines=42> */
.L_x_2563:
        /* <DEDUP_REMOVED lines=19> */
.L_x_2567:
        /* <DEDUP_REMOVED lines=12> */
.L_x_2568:
        /* <DEDUP_REMOVED lines=42> */
.L_x_2566:
        /* <DEDUP_REMOVED lines=24> */
.L_x_2570:
        /* <DEDUP_REMOVED lines=12> */
.L_x_2571:
        /* <DEDUP_REMOVED lines=42> */
.L_x_2569:
        /* <DEDUP_REMOVED lines=19> */
.L_x_2573:
        /* <DEDUP_REMOVED lines=12> */
.L_x_2574:
        /* <DEDUP_REMOVED lines=42> */
.L_x_2572:
        /* <DEDUP_REMOVED lines=24> */
.L_x_2576:
        /* <DEDUP_REMOVED lines=12> */
.L_x_2577:
        /* <DEDUP_REMOVED lines=40> */
[----:B------:R-:W-:Y:S01]  /*cac0*/  MOV R37, R107 ;  /* 0x0000006b00257202 */ /* 0x000fe20000000f00 */
[----:B------:R-:W-:-:S07]  /*cad0*/  IMAD.MOV.U32 R107, RZ, RZ, R36 ;  /* 0x000000ffff6b7224 */ /* 0x000fce00078e0024 */
.L_x_2575:
        /* <DEDUP_REMOVED lines=19> */
.L_x_2579:
        /* <DEDUP_REMOVED lines=14> */
.L_x_2580:
        /* <DEDUP_REMOVED lines=42> */
.L_x_2578:
[----:B------:R-:W-:Y:S01]  /*cf90*/  I2FP.F32.U32 R36, R37 ;  /* 0x0000002500247245 */ /* 0x000fe20000201000 */
[----:B------:R-:W-:Y:S02]  /*cfa0*/  HADD2.F32 R37, -RZ, R31.H1_H1 ;  /* 0x3000001fff257230 */ /* 0x000fe40000004100 */
[----:B------:R-:W-:Y:S02]  /*cfb0*/  @P1 HADD2.F32 R38, -RZ, R35.H1_H1 ;  /* 0x30000023ff261230 */ /* 0x000fe40000004100 */
[----:B------:R-:W-:Y:S01]  /*cfc0*/  FFMA.FTZ R36, R36, R97, 1.1641532182693481445e-10 ;  /* 0x2f00000024247423 */ /* 0x000fe20000010061 */
[----:B------:R-:W-:-:S04]  /*cfd0*/  FMUL.FTZ R37, R37, UR5 ;  /* 0x0000000525257c20 */ /* 0x000fc80008410000 */
[----:B------:R-:W-:-:S04]  /*cfe0*/  FSETP.GTU.FTZ.AND P6, PT, R36, UR4, PT ;  /* 0x0000000424007c0b */ /* 0x000fc8000bfdc000 */
[----:B------:R-:W-:Y:S02]  /*cff0*/  FSEL R37, R37, RZ, !P6 ;  /* 0x000000ff25257208 */ /* 0x000fe40007000000 */
[----:B------:R-:W-:-:S03]  /*d000*/  SEL R36, RZ, 0x1, P6 ;  /* 0x00000001ff247807 */ /* 0x000fc60003000000 */
[----:B------:R-:W-:-:S04]  /*d010*/  FADD.FTZ R37, R106, R37 ;  /* 0x000000256a257221 */ /* 0x000fc80000010000 */
[--C-:B------:R-:W-:Y:S01]  /*d020*/  @P1 FADD.FTZ R106, R38, R37.reuse ;  /* 0x00000025266a1221 */ /* 0x100fe20000010000 */
[----:B------:R-:W-:Y:S01]  /*d030*/  @!P1 IMAD.MOV.U32 R106, RZ, RZ, R37 ;  /* 0x000000ffff6a9224 */ /* 0x000fe200078e0025 */
[----:B------:R-:W-:Y:S02]  /*d040*/  PRMT R37, R84, 0x5410, R112 ;  /* 0x0000541054257816 */ /* 0x000fe40000000070 */
[----:B------:R-:W-:Y:S02]  /*d050*/  PRMT R84, R36, 0x7610, R84 ;  /* 0x0000761024547816 */ /* 0x000fe40000000054 */
[----:B------:R-:W-:Y:S02]  /*d060*/  F2FP.F16.F32.PACK_AB R39, RZ, R106 ;  /* 0x0000006aff27723e */ /* 0x000fe400000000ff */
[----:B------:R-:W-:Y:S02]  /*d070*/  PRMT R38, R113, 0x5410, R114 ;  /* 0x0000541071267816 */ /* 0x000fe40000000072 */
[----:B------:R-:W-:-:S02]  /*d080*/  PRMT R36, R104, 0x5410, R105 ;  /* 0x0000541068247816 */ /* 0x000fc40000000069 */
[----:B------:R-:W-:Y:S01]  /*d090*/  PRMT R39, R110, 0x5410, R39 ;  /* 0x000054106e277816 */ /* 0x000fe20000000027 */
[----:B------:R-:W-:Y:S06]  /*d0a0*/  BRA `(.L_x_2581) ;  /* 0x0000002400ac7947 */ /* 0x000fec0003800000 */
.L_x_2532:
[----:B------:R-:W-:Y:S01]  /*d0b0*/  ISETP.NE.AND P2, PT, R75, 0x1, PT ;  /* 0x000000014b00780c */ /* 0x000fe20003f45270 */
[----:B-1----:R-:W-:Y:S01]  /*d0c0*/  IMAD.MOV.U32 R98, RZ, RZ, 0x2 ;  /* 0x00000002ff627424 */ /* 0x002fe200078e00ff */
        /* <DEDUP_REMOVED lines=13> */
.L_x_2583:
        /* <DEDUP_REMOVED lines=12> */
.L_x_2584:
        /* <DEDUP_REMOVED lines=42> */
.L_x_2582:
[----:B------:R-:W-:Y:S01]  /*d500*/  I2FP.F32.U32 R46, R46 ;  /* 0x0000002e002e7245 */ /* 0x000fe20000201000 */
[----:B-----5:R-:W-:Y:S01]  /*d510*/  HADD2.F32 R47, -RZ, R36.H0_H0 ;  /* 0x20000024ff2f7230 */ /* 0x020fe20000004100 */
        /* <DEDUP_REMOVED lines=21> */
.L_x_2586:
        /* <DEDUP_REMOVED lines=12> */
.L_x_2587:
        /* <DEDUP_REMOVED lines=42> */
.L_x_2585:
        /* <DEDUP_REMOVED lines=23> */
.L_x_2589:
        /* <DEDUP_REMOVED lines=12> */
.L_x_2590:
        /* <DEDUP_REMOVED lines=41> */
[----:B------:R-:W-:-:S07]  /*de90*/  MOV R107, R46 ;  /* 0x0000002e006b7202 */ /* 0x000fce0000000f00 */
.L_x_2588:
[----:B------:R-:W-:Y:S01]  /*dea0*/  I2FP.F32.U32 R36, R36 ;  /* 0x0000002400247245 */ /* 0x000fe20000201000 */
[----:B------:R-:W-:Y:S01]  /*deb0*/  HADD2.F32 R46, -RZ, R37.H0_H0 ;  /* 0x20000025ff2e7230 */ /* 0x000fe20000004100 */
[----:B------:R-:W-:Y:S01]  /*dec0*/  ISETP.NE.AND P3, PT, R100, 0x1, PT ;  /* 0x000000016400780c */ /* 0x000fe20003f65270 */
[----:B------:R-:W-:Y:S02]  /*ded0*/  @P1 HADD2.F32 R47, -RZ, R33.H0_H0 ;  /* 0x20000021ff2f1230 */ /* 0x000fe40000004100 */
[----:B------:R-:W-:Y:S01]  /*dee0*/  FFMA.FTZ R36, R36, R97, 1.1641532182693481445e-10 ;  /* 0x2f00000024247423 */ /* 0x000fe20000010061 */
[----:B------:R-:W-:-:S04]  /*def0*/  FMUL.FTZ R46, R46, UR5 ;  /* 0x000000052e2e7c20 */ /* 0x000fc80008410000 */
[----:B------:R-:W-:Y:S02]  /*df00*/  FSETP.GTU.FTZ.AND P2, PT, R36, UR4, PT ;  /* 0x0000000424007c0b */ /* 0x000fe4000bf5c000 */
[----:B------:R-:W-:Y:S02]  /*df10*/  MOV R36, R74 ;  /* 0x0000004a00247202 */ /* 0x000fe40000000f00 */
        /* <DEDUP_REMOVED lines=15> */
.L_x_2592:
        /* <DEDUP_REMOVED lines=12> */
.L_x_2593:
        /* <DEDUP_REMOVED lines=42> */
.L_x_2591:
        /* <DEDUP_REMOVED lines=23> */
.L_x_2595:
        /* <DEDUP_REMOVED lines=12> */
.L_x_2596:
        /* <DEDUP_REMOVED lines=42> */
.L_x_2594:
        /* <DEDUP_REMOVED lines=22> */
.L_x_2598:
        /* <DEDUP_REMOVED lines=12> */
.L_x_2599:
        /* <DEDUP_REMOVED lines=42> */
.L_x_2597:
[----:B------:R-:W-:Y:S01]  /*ed00*/  I2FP.F32.U32 R36, R37 ;  /* 0x0000002500247245 */ /* 0x000fe20000201000 */
[----:B------:R-:W-:Y:S01]  /*ed10*/  HADD2.F32 R38, -RZ, R38.H1_H1 ;  /* 0x30000026ff267230 */ /* 0x000fe20000004100 */
[----:B------:R-:W-:Y:S01]  /*ed20*/  ISETP.NE.AND P4, PT, R47, 0x1, PT ;  /* 0x000000012f00780c */ /* 0x000fe20003f85270 */
[----:B------:R-:W-:Y:S01]  /*ed30*/  @P1 HADD2.F32 R46, -RZ, R34.H1_H1 ;  /* 0x30000022ff2e1230 */ /* 0x000fe20000004100 */
[----:B------:R-:W-:Y:S01]  /*ed40*/  MOV R37, R74 ;  /* 0x0000004a00257202 */ /* 0x000fe20000000f00 */
[----:B------:R-:W-:Y:S01]  /*ed50*/  FFMA.FTZ R36, R36, R97, 1.1641532182693481445e-10 ;  /* 0x2f00000024247423 */ /* 0x000fe20000010061 */
[----:B------:R-:W-:Y:S01]  /*ed60*/  FMUL.FTZ R38, R38, UR5 ;  /* 0x0000000526267c20 */ /* 0x000fe20008410000 */
[----:B------:R-:W-:-:S03]  /*ed70*/  IMAD.MOV.U32 R75, RZ, RZ, 0x2 ;  /* 0x00000002ff4b7424 */ /* 0x000fc600078e00ff */
[----:B------:R-:W-:-:S04]  /*ed80*/  FSETP.GTU.FTZ.AND P3, PT, R36, UR4, PT ;  /* 0x0000000424007c0b */ /* 0x000fc8000bf7c000 */
        /* <DEDUP_REMOVED lines=13> */
.L_x_2601:
        /* <DEDUP_REMOVED lines=12> */
.L_x_2602:
        /* <DEDUP_REMOVED lines=42> */
.L_x_2600:
        /* <DEDUP_REMOVED lines=22> */
.L_x_2604:
        /* <DEDUP_REMOVED lines=12> */
.L_x_2605:
        /* <DEDUP_REMOVED lines=42> */
.L_x_2603:
        /* <DEDUP_REMOVED lines=14> */
.L_x_2581:
[----:B------:R-:W-:Y:S01]  /*f760*/  ISETP.NE.AND P6, PT, R87, RZ, PT ;  /* 0x000000ff5700720c */ /* 0x000fe20003fc5270 */
[----:B------:R-:W-:Y:S01]  /*f770*/  IMAD.WIDE.U32 R112, R94, 0x10, R40 ;  /* 0x000000105e707825 */ /* 0x000fe200078e0028 */
[----:B------:R-:W-:Y:S02]  /*f780*/  SEL R105, RZ, 0x1000000, !P5 ;  /* 0x01000000ff697807 */ /* 0x000fe40006800000 */
[----:B------:R-:W-:Y:S02]  /*f790*/  SEL R87, RZ, 0x10000, !P4 ;  /* 0x00010000ff577807 */ /* 0x000fe40006000000 */
[----:B------:R-:W-:Y:S01]  /*f7a0*/  SEL R114, RZ, 0x100, !P3 ;  /* 0x00000100ff727807 */ /* 0x000fe20005800000 */
[----:B------:R0:W-:Y:S01]  /*f7b0*/  STG.E.128 desc[UR10][R112.64], R36 ;  /* 0x0000002470007986 */ /* 0x0001e2000c101d0a */
[----:B------:R-:W-:Y:S02]  /*f7c0*/  ISETP.NE.AND P5, PT, R108, RZ, PT ;  /* 0x000000ff6c00720c */ /* 0x000fe40003fa5270 */
[----:B------:R-:W-:-:S02]  /*f7d0*/  ISETP.NE.AND P4, PT, R109, RZ, PT ;  /* 0x000000ff6d00720c */ /* 0x000fc40003f85270 */
[----:B------:R-:W-:Y:S01]  /*f7e0*/  ISETP.NE.AND P3, PT, R111, RZ, PT ;  /* 0x000000ff6f00720c */ /* 0x000fe20003f65270 */
[----:B------:R-:W1:Y:S01]  /*f7f0*/  @P1 LDC.64 R108, c[0x0][0x3a0] ;  /* 0x0000e800ff6c1b82 */ /* 0x000e620000000a00 */
[----:B------:R-:W-:Y:S02]  /*f800*/  SEL R104, RZ, 0x10000, !P4 ;  /* 0x00010000ff687807 */ /* 0x000fe40006000000 */
[----:B------:R-:W-:Y:S02]  /*f810*/  SEL R75, RZ, 0x1000000, !P3 ;  /* 0x01000000ff4b7807 */ /* 0x000fe40005800000 */
[----:B------:R-:W-:Y:S02]  /*f820*/  SEL R47, RZ, 0x100, !P5 ;  /* 0x00000100ff2f7807 */ /* 0x000fe40006800000 */
[----:B------:R-:W-:Y:S01]  /*f830*/  LOP3.LUT R114, R114, R105, R87, 0xfe, !PT ;  /* 0x0000006972727212 */ /* 0x000fe200078efe57 */
[----:B------:R-:W2:Y:S01]  /*f840*/  @P0 LDC.64 R110, c[0x0][0x398] ;  /* 0x0000e600ff6e0b82 */ /* 0x000ea20000000a00 */
[----:B------:R-:W-:Y:S01]  /*f850*/  LOP3.LUT R47, R47, R75, R104, 0xfe, !PT ;  /* 0x0000004b2f2f7212 */ /* 0x000fe200078efe68 */
[----:B------:R-:W-:Y:S01]  /*f860*/  VIADD R105, R86, 0x200 ;  /* 0x0000020056697836 */ /* 0x000fe20000000000 */
[----:B------:R-:W-:Y:S01]  /*f870*/  SEL R75, RZ, 0x1, !P2 ;  /* 0x00000001ff4b7807 */ /* 0x000fe20005000000 */
[----:B0-----:R-:W-:Y:S01]  /*f880*/  IMAD.WIDE.U32 R38, R94, 0x8, R42 ;  /* 0x000000085e267825 */ /* 0x001fe200078e002a */
[----:B------:R-:W-:-:S02]  /*f890*/  SEL R104, RZ, 0x1, !P6 ;  /* 0x00000001ff687807 */ /* 0x000fc40007000000 */
[----:B------:R-:W-:Y:S01]  /*f8a0*/  LOP3.LUT R37, R114, R75, RZ, 0xfc, !PT ;  /* 0x0000004b72257212 */ /* 0x000fe200078efcff */
[----:B------:R-:W-:Y:S01]  /*f8b0*/  IMAD.WIDE.U32 R44, R105, 0x10, R44 ;  /* 0x00000010692c7825 */ /* 0x000fe200078e002c */
[----:B------:R-:W-:-:S05]  /*f8c0*/  LOP3.LUT R36, R47, R104, RZ, 0xfc, !PT ;  /* 0x000000682f247212 */ /* 0x000fca00078efcff */
[----:B------:R0:W-:Y:S01]  /*f8d0*/  STG.E.64 desc[UR10][R38.64], R36 ;  /* 0x0000002426007986 */ /* 0x0001e2000c101b0a */
[----:B-1----:R-:W-:-:S04]  /*f8e0*/  @P1 IMAD.WIDE.U32 R108, R105, 0x10, R108 ;  /* 0x00000010696c1825 */ /* 0x002fc800078e006c */
[----:B--2---:R-:W-:Y:S01]  /*f8f0*/  @P0 IMAD.WIDE.U32 R110, R105, 0x10, R110 ;  /* 0x00000010696e0825 */ /* 0x004fe200078e006e */
[----:B0-----:R-:W-:Y:S06]  /*f900*/  @!P0 BRA `(.L_x_2606) ;  /* 0x0000000000508947 */ /* 0x001fec0003800000 */
        /* <DEDUP_REMOVED lines=20> */
.L_x_2606:
[----:B------:R1:W5:Y:S04]  /*fa50*/  @P0 LDG.E.128 R28, desc[UR10][R110.64] ;  /* 0x0000000a6e1c0981 */ /* 0x000368000c1e1d00 */
[----:B------:R1:W5:Y:S04]  /*fa60*/  @P1 LDG.E.128 R32, desc[UR10][R108.64] ;  /* 0x0000000a6c201981 */ /* 0x000368000c1e1d00 */
[----:B0-----:R1:W5:Y:S01]  /*fa70*/  LDG.E.128 R36, desc[UR10][R44.64] ;  /* 0x0000000a2c247981 */ /* 0x001362000c1e1d00 */
[----:B------:R-:W-:Y:S05]  /*fa80*/  @!P0 BRA `(.L_x_2607) ;  /* 0x0000004c00208947 */ /* 0x000fea0003800000 */
[----:B------:R-:W-:Y:S01]  /*fa90*/  ISETP.NE.AND P2, PT, R46, 0x1, PT ;  /* 0x000000012e00780c */ /* 0x000fe20003f45270 */
[----:B-1----:R-:W-:Y:S01]  /*faa0*/  IMAD.MOV.U32 R44, RZ, RZ, R74 ;  /* 0x000000ffff2c7224 */ /* 0x002fe200078e004a */
        /* <DEDUP_REMOVED lines=13> */
.L_x_2609:
        /* <DEDUP_REMOVED lines=12> */
.L_x_2610:
        /* <DEDUP_REMOVED lines=42> */
.L_x_2608:
[----:B------:R-:W-:Y:S01]  /*fee0*/  I2FP.F32.U32 R44, R44 ;  /* 0x0000002c002c7245 */ /* 0x000fe20000201000 */
[----:B-----5:R-:W-:Y:S01]  /*fef0*/  HADD2.F32 R45, -RZ, R36.H0_H0 ;  /* 0x20000024ff2d7230 */ /* 0x020fe20000004100 */
        /* <DEDUP_REMOVED lines=18> */
.L_x_2612:
        /* <DEDUP_REMOVED lines=12> */
.L_x_2613:
        /* <DEDUP_REMOVED lines=42> */
.L_x_2611:
        /* <DEDUP_REMOVED lines=9> */
[----:B------:R-:W-:-:S04]  /*10410*/  IMAD.MOV.U32 R45, RZ, RZ, R74 ;  /* 0x000000ffff2d7224 */ /* 0x000fc800078e004a */
        /* <DEDUP_REMOVED lines=14> */
.L_x_2615:
        /* <DEDUP_REMOVED lines=12> */
.L_x_2616:
        /* <DEDUP_REMOVED lines=42> */
.L_x_2614:
        /* <DEDUP_REMOVED lines=20> */
.L_x_2618:
        /* <DEDUP_REMOVED lines=12> */
.L_x_2619:
        /* <DEDUP_REMOVED lines=42> */
.L_x_2617:
        /* <DEDUP_REMOVED lines=24> */
.L_x_2621:
        /* <DEDUP_REMOVED lines=12> */
.L_x_2622:
[----:B------:R-:W-:Y:S01]  /*10f40*/  IMAD.WIDE.U32 R80, R19, -0x326172a9, RZ ;  /* 0xcd9e8d5713507825 */ /* 0x000fe200078e00ff */
[----:B------:R-:W-:-:S03]  /*10f50*/  LOP3.LUT R44, R73, UR9, R83, 0x96, !PT ;  /* 0x00000009492c7c12 */ /* 0x000fc6000f8e9653 */
[----:B------:R-:W-:Y:S02]  /*10f60*/  HFMA2 R79, -RZ, RZ, 0, 0 ;  /* 0x00000000ff4f7431 */ /* 0x000fe400000001ff */
        /* <DEDUP_REMOVED lines=38> */
[----:B------:R-:W-:-:S07]  /*111d0*/  LOP3.LUT R26, R80, UR31, R45, 0x96, !PT ;  /* 0x0000001f501a7c12 */ /* 0x000fce000f8e962d */
.L_x_2620:
        /* <DEDUP_REMOVED lines=20> */
.L_x_2624:
        /* <DEDUP_REMOVED lines=12> */
.L_x_2625:
        /* <DEDUP_REMOVED lines=42> */
.L_x_2623:
        /* <DEDUP_REMOVED lines=24> */
.L_x_2627:
        /* <DEDUP_REMOVED lines=12> */
.L_x_2628:
        /* <DEDUP_REMOVED lines=42> */
.L_x_2626:
[----:B------:R-:W-:Y:S01]  /*11b60*/  I2FP.F32.U32 R36, R36 ;  /* 0x0000002400247245 */ /* 0x000fe20000201000 */
[----:B------:R-:W-:Y:S01]  /*11b70*/  HADD2.F32 R37, -RZ, R37.H1_H1 ;  /* 0x30000025ff257230 */ /* 0x000fe20000004100 */
[----:B------:R-:W-:Y:S01]  /*11b80*/  ISETP.NE.AND P2, PT, R44, 0x1, PT ;  /* 0x000000012c00780c */ /* 0x000fe20003f45270 */
[----:B------:R-:W-:Y:S02]  /*11b90*/  IMAD.MOV.U32 R45, RZ, RZ, 0x2 ;  /* 0x00000002ff2d7424 */ /* 0x000fe400078e00ff */
        /* <DEDUP_REMOVED lines=16> */
.L_x_2630:
        /* <DEDUP_REMOVED lines=12> */
.L_x_2631:
        /* <DEDUP_REMOVED lines=42> */
.L_x_2629:
        /* <DEDUP_REMOVED lines=24> */
.L_x_2633:
        /* <DEDUP_REMOVED lines=12> */
.L_x_2634:
        /* <DEDUP_REMOVED lines=42> */
.L_x_2632:
        /* <DEDUP_REMOVED lines=19> */
.L_x_2636:
        /* <DEDUP_REMOVED lines=12> */
.L_x_2637:
        /* <DEDUP_REMOVED lines=42> */
.L_x_2635:
[----:B------:R-:W-:Y:S01]  /*12970*/  I2FP.F32.U32 R36, R44 ;  /* 0x0000002c00247245 */ /* 0x000fe20000201000 */
[----:B------:R-:W-:Y:S02]  /*12980*/  HADD2.F32 R37, -RZ, R30.H0_H0 ;  /* 0x2000001eff257230 */ /* 0x000fe40000004100 */
[----:B------:R-:W-:Y:S02]  /*12990*/  HFMA2 R75, -RZ, RZ, 0, 1.1920928955078125e-07 ;  /* 0x00000002ff4b7431 */ /* 0x000fe400000001ff */
[----:B------:R-:W-:Y:S02]  /*129a0*/  @P1 HADD2.F32 R110, -RZ, R34.H0_H0 ;  /* 0x20000022ff6e1230 */ /* 0x000fe40000004100 */
[----:B------:R-:W-:Y:S01]  /*129b0*/  FFMA.FTZ R36, R36, R97, 1.1641532182693481445e-10 ;  /* 0x2f00000024247423 */ /* 0x000fe20000010061 */
[----:B------:R-:W-:-:S04]  /*129c0*/  FMUL.FTZ R37, R37, UR5 ;  /* 0x0000000525257c20 */ /* 0x000fc80008410000 */
[----:B------:R-:W-:-:S04]  /*129d0*/  FSETP.GTU.FTZ.AND P3, PT, R36, UR4, PT ;  /* 0x0000000424007c0b */ /* 0x000fc8000bf7c000 */
[----:B------:R-:W-:Y:S01]  /*129e0*/  FSEL R44, R37, RZ, !P3 ;  /* 0x000000ff252c7208 */ /* 0x000fe20005800000 */
[----:B------:R-:W-:Y:S01]  /*129f0*/  IMAD.MOV.U32 R37, RZ, RZ, R74 ;  /* 0x000000ffff257224 */ /* 0x000fe200078e004a */
        /* <DEDUP_REMOVED lines=16> */
.L_x_2639:
        /* <DEDUP_REMOVED lines=12> */
.L_x_2640:
        /* <DEDUP_REMOVED lines=42> */
.L_x_2638:
        /* <DEDUP_REMOVED lines=19> */
.L_x_2642:
        /* <DEDUP_REMOVED lines=12> */
.L_x_2643:
        /* <DEDUP_REMOVED lines=39> */
[----:B------:R-:W-:Y:S01]  /*132c0*/  HFMA2 R44, -RZ, RZ, 0, 0 ;  /* 0x00000000ff2c7431 */ /* 0x000fe200000001ff */
[----:B------:R-:W-:Y:S01]  /*132d0*/  MOV R37, R87 ;  /* 0x0000005700257202 */ /* 0x000fe20000000f00 */
[----:B------:R-:W-:-:S07]  /*132e0*/  IMAD.MOV.U32 R87, RZ, RZ, R36 ;  /* 0x000000ffff577224 */ /* 0x000fce00078e0024 */
.L_x_2641:
        /* <DEDUP_REMOVED lines=24> */
.L_x_2645:
        /* <DEDUP_REMOVED lines=12> */
.L_x_2646:
        /* <DEDUP_REMOVED lines=42> */
.L_x_2644:
        /* <DEDUP_REMOVED lines=19> */
.L_x_2648:
        /* <DEDUP_REMOVED lines=12> */
.L_x_2649:
        /* <DEDUP_REMOVED lines=42> */
.L_x_2647:
        /* <DEDUP_REMOVED lines=24> */
.L_x_2651:
        /* <DEDUP_REMOVED lines=12> */
.L_x_2652:
        /* <DEDUP_REMOVED lines=42> */
.L_x_2650:
[----:B------:R-:W-:Y:S01]  /*14140*/  I2FP.F32.U32 R36, R37 ;  /* 0x0000002500247245 */ /* 0x000fe20000201000 */
[----:B------:R-:W-:Y:S01]  /*14150*/  HADD2.F32 R39, -RZ, R39.H1_H1 ;  /* 0x30000027ff277230 */ /* 0x000fe20000004100 */
        /* <DEDUP_REMOVED lines=17> */
.L_x_2654:
        /* <DEDUP_REMOVED lines=14> */
.L_x_2655:
        /* <DEDUP_REMOVED lines=42> */
.L_x_2653:
        /* <DEDUP_REMOVED lines=12> */
[--C-:B------:R-:W-:Y:S01]  /*146b0*/  @P1 FADD.FTZ R44, R39, R122.reuse ;  /* 0x0000007a272c1221 */ /* 0x100fe20000010000 */
[----:B------:R-:W-:Y:S01]  /*146c0*/  @!P1 IMAD.MOV.U32 R44, RZ, RZ, R122 ;  /* 0x000000ffff2c9224 */ /* 0x000fe200078e007a */
[----:B------:R-:W-:-:S04]  /*146d0*/  PRMT R36, R46, 0x5410, R47 ;  /* 0x000054102e247816 */ /* 0x000fc8000000002f */
[----:B------:R-:W-:-:S04]  /*146e0*/  F2FP.F16.F32.PACK_AB R39, RZ, R44 ;  /* 0x0000002cff27723e */ /* 0x000fc800000000ff */
[----:B------:R-:W-:Y:S01]  /*146f0*/  PRMT R39, R117, 0x5410, R39 ;  /* 0x0000541075277816 */ /* 0x000fe20000000027 */
[----:B------:R-:W-:Y:S06]  /*14700*/  BRA `(.L_x_2656) ;  /* 0x0000002400b07947 */ /* 0x000fec0003800000 */
.L_x_2607:
[----:B------:R-:W-:Y:S01]  /*14710*/  ISETP.NE.AND P2, PT, R46, 0x1, PT ;  /* 0x000000012e00780c */ /* 0x000fe20003f45270 */
[----:B-1----:R-:W-:Y:S01]  /*14720*/  IMAD.MOV.U32 R44, RZ, RZ, R74 ;  /* 0x000000ffff2c7224 */ /* 0x002fe200078e004a */
        /* <DEDUP_REMOVED lines=13> */
.L_x_2658:
        /* <DEDUP_REMOVED lines=12> */
.L_x_2659:
        /* <DEDUP_REMOVED lines=38> */
[----:B------:R-:W-:Y:S02]  /*14b20*/  LOP3.LUT R25, R108, UR30, R75, 0x96, !PT ;  /* 0x0000001e6c197c12 */ /* 0x000fe4000f8e964b */
[----:B------:R-:W-:Y:S01]  /*14b30*/  MOV R87, R44 ;  /* 0x0000002c00577202 */ /* 0x000fe20000000f00 */
[----:B------:R-:W-:Y:S01]  /*14b40*/  IMAD.MOV.U32 R44, RZ, RZ, R107 ;  /* 0x000000ffff2c7224 */ /* 0x000fe200078e006b */
[----:B------:R-:W-:-:S07]  /*14b50*/  LOP3.LUT R26, R46, UR31, R45, 0x96, !PT ;  /* 0x0000001f2e1a7c12 */ /* 0x000fce000f8e962d */
.L_x_2657:
        /* <DEDUP_REMOVED lines=23> */
.L_x_2661:
        /* <DEDUP_REMOVED lines=12> */
.L_x_2662:
        /* <DEDUP_REMOVED lines=42> */
.L_x_2660:
        /* <DEDUP_REMOVED lines=23> */
.L_x_2664:
        /* <DEDUP_REMOVED lines=12> */
.L_x_2665:
        /* <DEDUP_REMOVED lines=41> */
[----:B------:R-:W-:-:S07]  /*154f0*/  LOP3.LUT R26, R46, UR31, R45, 0x96, !PT ;  /* 0x0000001f2e1a7c12 */ /* 0x000fce000f8e962d */
.L_x_2663:
        /* <DEDUP_REMOVED lines=23> */
.L_x_2667:
        /* <DEDUP_REMOVED lines=12> */
.L_x_2668:
        /* <DEDUP_REMOVED lines=42> */
.L_x_2666:
        /* <DEDUP_REMOVED lines=23> */
.L_x_2670:
        /* <DEDUP_REMOVED lines=12> */
.L_x_2671:
        /* <DEDUP_REMOVED lines=39> */
[----:B------:R-:W-:Y:S02]  /*15e70*/  LOP3.LUT R26, R44, UR31, R37, 0x96, !PT ;  /* 0x0000001f2c1a7c12 */ /* 0x000fe4000f8e9625 */
[----:B------:R-:W-:Y:S01]  /*15e80*/  MOV R37, R87 ;  /* 0x0000005700257202 */ /* 0x000fe20000000f00 */
[----:B------:R-:W-:-:S07]  /*15e90*/  IMAD.MOV.U32 R87, RZ, RZ, R36 ;  /* 0x000000ffff577224 */ /* 0x000fce00078e0024 */
.L_x_2669:
[----:B------:R-:W-:Y:S01]  /*15ea0*/  I2FP.F32.U32 R36, R37 ;  /* 0x0000002500247245 */ /* 0x000fe20000201000 */
[----:B------:R-:W-:Y:S01]  /*15eb0*/  HADD2.F32 R37, -RZ, R38.H0_H0 ;  /* 0x20000026ff257230 */ /* 0x000fe20000004100 */
[----:B------:R-:W-:Y:S01]  /*15ec0*/  ISETP.NE.AND P3, PT, R46, 0x1, PT ;  /* 0x000000012e00780c */ /* 0x000fe20003f65270 */
[----:B------:R-:W-:Y:S02]  /*15ed0*/  @P1 HADD2.F32 R45, -RZ, R34.H0_H0 ;  /* 0x20000022ff2d1230 */ /* 0x000fe40000004100 */
[----:B------:R-:W-:Y:S01]  /*15ee0*/  FFMA.FTZ R36, R36, R97, 1.1641532182693481445e-10 ;  /* 0x2f00000024247423 */ /* 0x000fe20000010061 */
[----:B------:R-:W-:-:S04]  /*15ef0*/  FMUL.FTZ R37, R37, UR5 ;  /* 0x0000000525257c20 */ /* 0x000fc80008410000 */
[----:B------:R-:W-:-:S04]  /*15f00*/  FSETP.GTU.FTZ.AND P2, PT, R36, UR4, PT ;  /* 0x0000000424007c0b */ /* 0x000fc8000bf5c000 */
[----:B------:R-:W-:Y:S02]  /*15f10*/  FSEL R110, R37, RZ, !P2 ;  /* 0x000000ff256e7208 */ /* 0x000fe40005000000 */
[----:B------:R-:W-:Y:S02]  /*15f20*/  MOV R37, R74 ;  /* 0x0000004a00257202 */ /* 0x000fe40000000f00 */
[----:B------:R-:W-:Y:S01]  /*15f30*/  PLOP3.LUT P2, PT, P2, PT, PT, 0x8, 0x80 ;  /* 0x000000000080781c */ /* 0x000fe2000174e170 */
[----:B------:R-:W-:Y:S01]  /*15f40*/  @P1 FADD.FTZ R110, R45, R110 ;  /* 0x0000006e2d6e1221 */ /* 0x000fe20000010000 */
[----:B------:R-:W-:-:S04]  /*15f50*/  IMAD.MOV.U32 R45, RZ, RZ, 0x2 ;  /* 0x00000002ff2d7424 */ /* 0x000fc800078e00ff */
        /* <DEDUP_REMOVED lines=10> */
.L_x_2673:
        /* <DEDUP_REMOVED lines=12> */
.L_x_2674:
        /* <DEDUP_REMOVED lines=39> */
[----:B------:R-:W-:Y:S02]  /*16330*/  LOP3.LUT R26, R44, UR31, R37, 0x96, !PT ;  /* 0x0000001f2c1a7c12 */ /* 0x000fe4000f8e9625 */
[----:B------:R-:W-:Y:S01]  /*16340*/  MOV R37, R87 ;  /* 0x0000005700257202 */ /* 0x000fe20000000f00 */
[----:B------:R-:W-:-:S07]  /*16350*/  IMAD.MOV.U32 R87, RZ, RZ, R36 ;  /* 0x000000ffff577224 */ /* 0x000fce00078e0024 */
.L_x_2672:
[----:B------:R-:W-:Y:S01]  /*16360*/  I2FP.F32.U32 R36, R37 ;  /* 0x0000002500247245 */ /* 0x000fe20000201000 */
[----:B------:R-:W-:Y:S01]  /*16370*/  HADD2.F32 R38, -RZ, R38.H1_H1 ;  /* 0x30000026ff267230 */ /* 0x000fe20000004100 */
[----:B------:R-:W-:Y:S01]  /*16380*/  ISETP.NE.AND P4, PT, R45, 0x1, PT ;  /* 0x000000012d00780c */ /* 0x000fe20003f85270 */
[----:B------:R-:W-:Y:S01]  /*16390*/  @P1 HADD2.F32 R44, -RZ, R34.H1_H1 ;  /* 0x30000022ff2c1230 */ /* 0x000fe20000004100 */
[----:B------:R-:W-:Y:S01]  /*163a0*/  MOV R37, R74 ;  /* 0x0000004a00257202 */ /* 0x000fe20000000f00 */
[----:B------:R-:W-:Y:S01]  /*163b0*/  FFMA.FTZ R36, R36, R97, 1.1641532182693481445e-10 ;  /* 0x2f00000024247423 */ /* 0x000fe20000010061 */
[----:B------:R-:W-:-:S04]  /*163c0*/  FMUL.FTZ R38, R38, UR5 ;  /* 0x0000000526267c20 */ /* 0x000fc80008410000 */
[----:B------:R-:W-:-:S04]  /*163d0*/  FSETP.GTU.FTZ.AND P3, PT, R36, UR4, PT ;  /* 0x0000000424007c0b */ /* 0x000fc8000bf7c000 */
        /* <DEDUP_REMOVED lines=14> */
.L_x_2676:
        /* <DEDUP_REMOVED lines=12> */
.L_x_2677:
        /* <DEDUP_REMOVED lines=42> */
.L_x_2675:
        /* <DEDUP_REMOVED lines=22> */
.L_x_2679:
        /* <DEDUP_REMOVED lines=12> */
.L_x_2680:
        /* <DEDUP_REMOVED lines=39> */
[----:B------:R-:W-:Y:S02]  /*16cb0*/  MOV R74, R46 ;  /* 0x0000002e004a7202 */ /* 0x000fe40000000f00 */
[----:B------:R-:W-:Y:S01]  /*16cc0*/  LOP3.LUT R26, R44, UR31, R37, 0x96, !PT ;  /* 0x0000001f2c1a7c12 */ /* 0x000fe2000f8e9625 */
[----:B------:R-:W-:Y:S01]  /*16cd0*/  IMAD.MOV.U32 R37, RZ, RZ, R87 ;  /* 0x000000ffff257224 */ /* 0x000fe200078e0057 */
[----:B------:R-:W-:-:S07]  /*16ce0*/  MOV R87, R36 ;  /* 0x0000002400577202 */ /* 0x000fce0000000f00 */
.L_x_2678:
        /* <DEDUP_REMOVED lines=14> */
.L_x_2656:
[----:B------:R-:W-:Y:S01]  /*16dd0*/  FADD.FTZ R47, RZ, R85 ;  /* 0x00000055ff2f7221 */ /* 0x000fe20000010000 */
[----:B------:R-:W-:Y:S01]  /*16de0*/  ISETP.NE.AND P1, PT, R114, RZ, PT ;  /* 0x000000ff7200720c */ /* 0x000fe20003f25270 */
[----:B------:R-:W-:Y:S01]  /*16df0*/  IMAD.WIDE.U32 R40, R105, 0x10, R40 ;  /* 0x0000001069287825 */ /* 0x000fe200078e0028 */
[----:B------:R-:W-:-:S03]  /*16e00*/  SEL R46, RZ, 0x10000, !P4 ;  /* 0x00010000ff2e7807 */ /* 0x000fc60006000000 */
[----:B------:R-:W-:Y:S01]  /*16e10*/  FADD.FTZ R114, R47, R88 ;  /* 0x000000582f727221 */ /* 0x000fe20000010000 */
[----:B------:R-:W-:Y:S01]  /*16e20*/  ISETP.NE.AND P4, PT, R118, RZ, PT ;  /* 0x000000ff7600720c */ /* 0x000fe20003f85270 */
[----:B------:R-:W-:Y:S01]  /*16e30*/  IMAD.WIDE.U32 R42, R105, 0x8, R42 ;  /* 0x00000008692a7825 */ /* 0x000fe200078e002a */
[----:B------:R-:W-:-:S03]  /*16e40*/  SEL R45, RZ, 0x1000000, !P5 ;  /* 0x01000000ff2d7807 */ /* 0x000fc60006800000 */
[----:B------:R-:W-:Y:S01]  /*16e50*/  FADD.FTZ R114, R114, R89 ;  /* 0x0000005972727221 */ /* 0x000fe20000010000 */
[----:B------:R-:W-:Y:S01]  /*16e60*/  SEL R118, RZ, 0x100, !P3 ;  /* 0x00000100ff767807 */ /* 0x000fe20005800000 */
[----:B------:R0:W-:Y:S01]  /*16e70*/  STG.E.128 desc[UR10][R40.64], R36 ;  /* 0x0000002428007986 */ /* 0x0001e2000c101d0a */
[----:B------:R-:W-:Y:S01]  /*16e80*/  ISETP.NE.AND P6, PT, R115, RZ, PT ;  /* 0x000000ff7300720c */ /* 0x000fe20003fc5270 */
[----:B------:R-:W-:Y:S01]  /*16e90*/  FADD.FTZ R47, R114, R91 ;  /* 0x0000005b722f7221 */ /* 0x000fe20000010000 */
[----:B------:R-:W-:Y:S02]  /*16ea0*/  ISETP.NE.AND P5, PT, R116, RZ, PT ;  /* 0x000000ff7400720c */ /* 0x000fe40003fa5270 */
[----:B------:R-:W-:Y:S01]  /*16eb0*/  LOP3.LUT R118, R118, R45, R46, 0xfe, !PT ;  /* 0x0000002d76767212 */ /* 0x000fe200078efe2e */
[----:B------:R-:W-:Y:S01]  /*16ec0*/  FADD.FTZ R114, R47, R90 ;  /* 0x0000005a2f727221 */ /* 0x000fe20000010000 */
[----:B------:R-:W-:Y:S02]  /*16ed0*/  SEL R116, RZ, 0x10000, !P5 ;  /* 0x00010000ff747807 */ /* 0x000fe40006800000 */
[----:B------:R-:W-:Y:S01]  /*16ee0*/  SEL R75, RZ, 0x100, !P6 ;  /* 0x00000100ff4b7807 */ /* 0x000fe20007000000 */
[----:B------:R-:W-:Y:S01]  /*16ef0*/  FADD.FTZ R47, R114, R93 ;  /* 0x0000005d722f7221 */ /* 0x000fe20000010000 */
[----:B------:R-:W-:-:S03]  /*16f00*/  SEL R97, RZ, 0x1, !P2 ;  /* 0x00000001ff617807 */ /* 0x000fc60005000000 */
        /* <DEDUP_REMOVED lines=18> */
[----:B------:R-:W-:-:S03]  /*17030*/  LOP3.LUT R47, R118, R97, RZ, 0xfc, !PT ;  /* 0x00000061762f7212 */ /* 0x000fc600078efcff */
[----:B------:R-:W-:Y:S01]  /*17040*/  FADD.FTZ R45, R46, R113 ;  /* 0x000000712e2d7221 */ /* 0x000fe20000010000 */
[----:B------:R-:W-:-:S03]  /*17050*/  LOP3.LUT R46, R75, R114, RZ, 0xfc, !PT ;  /* 0x000000724b2e7212 */ /* 0x000fc600078efcff */
[----:B------:R-:W-:Y:S02]  /*17060*/  FADD.FTZ R45, R45, R112 ;  /* 0x000000702d2d7221 */ /* 0x000fe40000010000 */
[----:B------:R0:W-:Y:S02]  /*17070*/  STG.E.64 desc[UR10][R42.64], R46 ;  /* 0x0000002e2a007986 */ /* 0x0001e4000c101b0a */
[----:B------:R-:W-:Y:S01]  /*17080*/  FADD.FTZ R45, R45, R44 ;  /* 0x0000002c2d2d7221 */ /* 0x000fe20000010000 */
[----:B------:R-:W-:Y:S06]  /*17090*/  @!P0 BRA `(.L_x_2681) ;  /* 0x0000000000508947 */ /* 0x000fec0003800000 */
        /* <DEDUP_REMOVED lines=20> */
.L_x_2681:
        /* <DEDUP_REMOVED lines=80> */
.L_x_2683:
[----:B------:R-:W-:Y:S05]  /*176e0*/  BSYNC.RECONVERGENT B0 ;  /* 0x0000000000007941 */ /* 0x000fea0003800200 */
.L_x_2682:
[----:B------:R-:W-:Y:S01]  /*176f0*/  BAR.SYNC.DEFER_BLOCKING 0x0 ;  /* 0x0000000000007b1d */ /* 0x000fe20000010000 */
[----:B------:R-:W-:Y:S01]  /*17700*/  ISETP.GT.U32.AND P1, PT, R38, 0x7, PT ;  /* 0x000000072600780c */ /* 0x000fe20003f24070 */
[----:B------:R-:W-:Y:S01]  /*17710*/  IMAD.MOV.U32 R40, RZ, RZ, RZ ;  /* 0x000000ffff287224 */ /* 0x000fe200078e00ff */
[----:B0-----:R-:W-:-:S03]  /*17720*/  CS2R R36, SRZ ;  /* 0x0000000000247805 */ /* 0x001fc6000001ff00 */
[----:B------:R-:W-:Y:S08]  /*17730*/  BSSY.RECONVERGENT B0, `(.L_x_2684) ;  /* 0x000000a000007945 */ /* 0x000ff00003800200 */
        /* <DEDUP_REMOVED lines=9> */
.L_x_2685:
[----:B------:R-:W-:Y:S05]  /*177d0*/  BSYNC.RECONVERGENT B0 ;  /* 0x0000000000007941 */ /* 0x000fea0003800200 */
.L_x_2684:
        /* <DEDUP_REMOVED lines=19> */
[----:B------:R-:W-:Y:S02]  /*17910*/  IMAD.U32 R114, RZ, RZ, UR18 ;  /* 0x00000012ff727e24 */ /* 0x000fe4000f8e00ff */
[C---:B0-----:R-:W-:Y:S01]  /*17920*/  FMUL.FTZ R47, R45.reuse, R116 ;  /* 0x000000742d2f7220 */ /* 0x041fe20000410000 */
[----:B------:R-:W-:Y:S01]  /*17930*/  FFMA.FTZ R42, R45, R43, R42 ;  /* 0x0000002b2d2a7223 */ /* 0x000fe2000001002a */
[----:B-1----:R-:W-:Y:S01]  /*17940*/  IMAD.IADD R36, R46, 0x1, R39 ;  /* 0x000000012e247824 */ /* 0x002fe200078e0227 */
[----:B------:R-:W-:Y:S02]  /*17950*/  I2FP.F32.S32 R45, R39 ;  /* 0x00000027002d7245 */ /* 0x000fe40000201400 */
[----:B------:R-:W0:Y:S02]  /*17960*/  SHFL.DOWN PT, R40, R47, 0x2, 0x1f ;  /* 0x08401f002f287f89 */ /* 0x000e2400000e0000 */
[----:B------:R-:W-:-:S02]  /*17970*/  I2FP.F32.S32 R37, R36 ;  /* 0x0000002400257245 */ /* 0x000fc40000201400 */
[----:B------:R-:W1:Y:S02]  /*17980*/  SHFL.DOWN PT, R41, R42, 0x2, 0x1f ;  /* 0x08401f002a297f89 */ /* 0x000e6400000e0000 */
[----:B------:R-:W2:Y:S02]  /*17990*/  MUFU.RCP R43, R37 ;  /* 0x00000025002b7308 */ /* 0x000ea40000001000 */
        /* <DEDUP_REMOVED lines=13> */
[----:B------:R-:W-:-:S03]  /*17a70*/  FFMA.FTZ R38, R43, R39, R38 ;  /* 0x000000272b267223 */ /* 0x000fc60000010026 */
[----:B------:R-:W1:Y:S02]  /*17a80*/  MUFU.RCP R36, R36 ;  /* 0x0000002400247308 */ /* 0x000e640000001000 */
[----:B------:R-:W2:Y:S01]  /*17a90*/  SHFL.DOWN PT, R39, R38, 0x1, 0x1f ;  /* 0x08201f0026277f89 */ /* 0x000ea200000e0000 */
[----:B0-----:R-:W-:Y:S01]  /*17aa0*/  FADD.FTZ R40, R46, -R47 ;  /* 0x8000002f2e287221 */ /* 0x001fe20000010000 */
[----:B------:R-:W-:Y:S01]  /*17ab0*/  FMUL.FTZ R42, R47, R97 ;  /* 0x000000612f2a7220 */ /* 0x000fe20000410000 */
[----:B------:R-:W-:Y:S01]  /*17ac0*/  MOV R47, UR18 ;  /* 0x00000012002f7c02 */ /* 0x000fe20008000f00 */
        /* <DEDUP_REMOVED lines=27> */
[----:B------:R-:W-:Y:S01]  /*17c80*/  FADD.FTZ R45, -R115, R89 ;  /* 0x00000059732d7221 */ /* 0x000fe20000010100 */
[----:B------:R-:W3:Y:S01]  /*17c90*/  LDC.64 R36, c[0x0][0x428] ;  /* 0x00010a00ff247b82 */ /* 0x000ee20000000a00 */
[----:B-1----:R-:W-:-:S04]  /*17ca0*/  @!P1 IMAD.WIDE R88, R114, 0x4, R40 ;  /* 0x0000000472589825 */ /* 0x002fc800078e0228 */
        /* <DEDUP_REMOVED lines=25> */
[----:B------:R-:W-:Y:S01]  /*17e40*/  F2FP.F16.F32.PACK_AB R39, R40, R39 ;  /* 0x000000272827723e */ /* 0x000fe200000000ff */
[----:B------:R-:W-:Y:S01]  /*17e50*/  FMUL.FTZ R40, R85, R45 ;  /* 0x0000002d55287220 */ /* 0x000fe20000410000 */
[----:B------:R-:W-:Y:S01]  /*17e60*/  F2FP.F16.F32.PACK_AB R38, R41, R38 ;  /* 0x000000262926723e */ /* 0x000fe200000000ff */
[C---:B------:R-:W-:Y:S01]  /*17e70*/  FMUL.FTZ R41, R85.reuse, R46 ;  /* 0x0000002e55297220 */ /* 0x040fe20000410000 */
[C---:B------:R-:W-:Y:S01]  /*17e80*/  FMUL.FTZ R98, R85.reuse, R98 ;  /* 0x0000006255627220 */ /* 0x040fe20000410000 */
[----:B------:R-:W-:Y:S01]  /*17e90*/  FMUL.FTZ R101, R85, R101 ;  /* 0x0000006555657220 */ /* 0x000fe20000410000 */
[----:B---3--:R-:W-:-:S04]  /*17ea0*/  IMAD.WIDE.U32 R92, R86, 0x10, R36 ;  /* 0x00000010565c7825 */ /* 0x008fc800078e0024 */
[C---:B------:R-:W-:Y:S01]  /*17eb0*/  FMUL.FTZ R42, R85.reuse, R42 ;  /* 0x0000002a552a7220 */ /* 0x040fe20000410000 */
[C---:B------:R-:W-:Y:S01]  /*17ec0*/  FMUL.FTZ R43, R85.reuse, R43 ;  /* 0x0000002b552b7220 */ /* 0x040fe20000410000 */
[----:B------:R-:W-:Y:S01]  /*17ed0*/  FMUL.FTZ R102, R85, R102 ;  /* 0x0000006655667220 */ /* 0x000fe20000410000 */
[----:B------:R-:W-:-:S04]  /*17ee0*/  IMAD.WIDE.U32 R94, R94, 0x10, R36 ;  /* 0x000000105e5e7825 */ /* 0x000fc800078e0024 */
[----:B------:R-:W-:Y:S01]  /*17ef0*/  FMUL.FTZ R45, R85, R106 ;  /* 0x0000006a552d7220 */ /* 0x000fe20000410000 */
[----:B------:R-:W-:Y:S01]  /*17f00*/  FFMA.FTZ R46, R101, R6, R56 ;  /* 0x00000006652e7223 */ /* 0x000fe20000010038 */
[----:B------:R-:W-:Y:S01]  /*17f10*/  FFMA.FTZ R43, R43, R16, R76 ;  /* 0x000000102b2b7223 */ /* 0x000fe2000001004c */
[----:B------:R-:W-:-:S04]  /*17f20*/  IMAD.WIDE.U32 R114, R105, 0x10, R36 ;  /* 0x0000001069727825 */ /* 0x000fc800078e0024 */
[----:B------:R-:W-:Y:S01]  /*17f30*/  FFMA.FTZ R37, R40, R15, R69 ;  /* 0x0000000f28257223 */ /* 0x000fe20000010045 */
[----:B------:R-:W-:Y:S01]  /*17f40*/  FFMA.FTZ R40, R41, R14, R72 ;  /* 0x0000000e29287223 */ /* 0x000fe20000010048 */
[----:B------:R-:W-:Y:S01]  /*17f50*/  FFMA.FTZ R41, R98, R7, R53 ;  /* 0x0000000762297223 */ /* 0x000fe20000010035 */
[----:B------:R-:W-:Y:S01]  /*17f60*/  FFMA.FTZ R36, R42, R17, R71 ;  /* 0x000000112a247223 */ /* 0x000fe20000010047 */
[C---:B------:R-:W-:Y:S01]  /*17f70*/  FMUL.FTZ R100, R85.reuse, R100 ;  /* 0x0000006455647220 */ /* 0x040fe20000410000 */
[----:B------:R-:W-:Y:S01]  /*17f80*/  FMUL.FTZ R103, R85, R103 ;  /* 0x0000006755677220 */ /* 0x000fe20000410000 */
[----:B------:R-:W-:Y:S01]  /*17f90*/  FFMA.FTZ R102, R102, R3, R49 ;  /* 0x0000000366667223 */ /* 0x000fe20000010031 */
[----:B------:R-:W-:Y:S01]  /*17fa0*/  FFMA.FTZ R45, R45, R2, R52 ;  /* 0x000000022d2d7223 */ /* 0x000fe20000010034 */
[----:B------:R-:W-:Y:S01]  /*17fb0*/  F2FP.F16.F32.PACK_AB R41, R46, R41 ;  /* 0x000000292e29723e */ /* 0x000fe200000000ff */
[----:B------:R-:W-:Y:S01]  /*17fc0*/  FMUL.FTZ R96, R85, R96 ;  /* 0x0000006055607220 */ /* 0x000fe20000410000 */
[----:B------:R-:W-:Y:S01]  /*17fd0*/  FFMA.FTZ R42, R100, R5, R51 ;  /* 0x00000005642a7223 */ /* 0x000fe20000010033 */
[----:B------:R-:W-:Y:S01]  /*17fe0*/  FFMA.FTZ R103, R103, R4, R54 ;  /* 0x0000000467677223 */ /* 0x000fe20000010036 */
[----:B------:R-:W-:Y:S01]  /*17ff0*/  F2FP.F16.F32.PACK_AB R36, R43, R36 ;  /* 0x000000242b24723e */ /* 0x000fe200000000ff */
[C---:B------:R-:W-:Y:S01]  /*18000*/  FMUL.FTZ R46, R85.reuse, R99 ;  /* 0x00000063552e7220 */ /* 0x040fe20000410000 */
[----:B------:R-:W-:Y:S01]  /*18010*/  FMUL.FTZ R47, R85, R108 ;  /* 0x0000006c552f7220 */ /* 0x000fe20000410000 */
[----:B------:R-:W-:Y:S01]  /*18020*/  F2FP.F16.F32.PACK_AB R43, R45, R102 ;  /* 0x000000662d2b723e */ /* 0x000fe200000000ff */
[C---:B------:R-:W-:Y:S01]  /*18030*/  FMUL.FTZ R99, R85.reuse, R110 ;  /* 0x0000006e55637220 */ /* 0x040fe20000410000 */
[C---:B------:R-:W-:Y:S01]  /*18040*/  FMUL.FTZ R101, R85.reuse, R112 ;  /* 0x0000007055657220 */ /* 0x040fe20000410000 */
[----:B------:R-:W-:Y:S01]  /*18050*/  F2FP.F16.F32.PACK_AB R37, R40, R37 ;  /* 0x000000252825723e */ /* 0x000fe200000000ff */
        /* <DEDUP_REMOVED lines=8> */
[----:B------:R-:W-:Y:S01]  /*180e0*/  F2FP.F16.F32.PACK_AB R42, R103, R42 ;  /* 0x0000002a672a723e */ /* 0x000fe200000000ff */
[----:B------:R-:W-:Y:S01]  /*180f0*/  FFMA.FTZ R46, R99, R24, R60 ;  /* 0x00000018632e7223 */ /* 0x000fe2000001003c */
[----:B------:R-:W-:Y:S01]  /*18100*/  FFMA.FTZ R47, R101, R48, R58 ;  /* 0x00000030652f7223 */ /* 0x000fe2000001003a */
[----:B------:R-:W-:Y:S01]  /*18110*/  FFMA.FTZ R44, R107, R0, R64 ;  /* 0x000000006b2c7223 */ /* 0x000fe20000010040 */
[----:B------:R-:W-:Y:S01]  /*18120*/  FFMA.FTZ R102, R102, R50, R59 ;  /* 0x0000003266667223 */ /* 0x000fe2000001003b */
[----:B------:R-:W-:Y:S01]  /*18130*/  FFMA.FTZ R103, R100, R27, R61 ;  /* 0x0000001b64677223 */ /* 0x000fe2000001003d */
[----:B------:R-:W-:Y:S01]  /*18140*/  FFMA.FTZ R101, R98, R23, R63 ;  /* 0x0000001762657223 */ /* 0x000fe2000001003f */
[----:B------:R-:W-:Y:S01]  /*18150*/  FFMA.FTZ R99, R86, R21, R65 ;  /* 0x0000001556637223 */ /* 0x000fe20000010041 */
[----:B------:R-:W-:Y:S01]  /*18160*/  F2FP.F16.F32.PACK_AB R40, R45, R40 ;  /* 0x000000282d28723e */ /* 0x000fe200000000ff */
[----:B------:R0:W-:Y:S01]  /*18170*/  @!P1 STG.E desc[UR10][R88.64], R97 ;  /* 0x0000006158009986 */ /* 0x0001e2000c10190a */
[----:B------:R-:W-:-:S02]  /*18180*/  F2FP.F16.F32.PACK_AB R47, R102, R47 ;  /* 0x0000002f662f723e */ /* 0x000fc400000000ff */
[----:B------:R-:W-:Y:S01]  /*18190*/  F2FP.F16.F32.PACK_AB R46, R103, R46 ;  /* 0x0000002e672e723e */ /* 0x000fe200000000ff */
[----:B------:R0:W-:Y:S01]  /*181a0*/  @!P1 STG.E desc[UR10][R90.64], R85 ;  /* 0x000000555a009986 */ /* 0x0001e2000c10190a */
[----:B------:R-:W-:Y:S02]  /*181b0*/  F2FP.F16.F32.PACK_AB R45, R101, R96 ;  /* 0x00000060652d723e */ /* 0x000fe400000000ff */
[----:B------:R-:W-:Y:S01]  /*181c0*/  F2FP.F16.F32.PACK_AB R44, R99, R44 ;  /* 0x0000002c632c723e */ /* 0x000fe200000000ff */
[----:B------:R0:W-:Y:S04]  /*181d0*/  STG.E.128 desc[UR10][R92.64], R36 ;  /* 0x000000245c007986 */ /* 0x0001e8000c101d0a */
[----:B------:R0:W-:Y:S04]  /*181e0*/  STG.E.128 desc[UR10][R94.64], R40 ;  /* 0x000000285e007986 */ /* 0x0001e8000c101d0a */
[----:B------:R0:W-:Y:S01]  /*181f0*/  STG.E.128 desc[UR10][R114.64], R44 ;  /* 0x0000002c72007986 */ /* 0x0001e2000c101d0a */
[----:B------:R-:W-:Y:S05]  /*18200*/  BRA.U !UP0, `(.L_x_2686) ;  /* 0xfffffe8908747547 */ /* 0x000fea000b83ffff */
[----:B------:R-:W-:Y:S05]  /*18210*/  EXIT ;  /* 0x000000000000794d */ /* 0x000fea0003800000 */
.L_x_2687:
        /* <DEDUP_REMOVED lines=14> */
.L_x_13679:


//--------------------- .text._ZN10layer_norm31ln_parallel_residual_fwd_kernelINS_13Kernel_traitsIf13__nv_bfloat16S2_S2_fjLj6144ELj1ELj1ELj8ELj16ENS_18Kernel_traits_baseILj6144EfS2_S2_S2_fjLj256EEEEELb0ELb0ELb0EEEvNS_9FwdParamsE --------------------------
	.section	.text._ZN10layer_norm31ln_parallel_residual_fwd_kernelINS_13Kernel_traitsIf13__nv_bfloat16S2_S2_fjLj6144ELj1ELj1ELj8ELj16ENS_18Kernel_traits_baseILj6144EfS2_S2_S2_fjLj256EEEEELb0ELb0ELb0EEEvNS_9FwdParamsE,"ax",@progbits
	.align	128
        .global         _ZN10layer_norm31ln_parallel_residual_fwd_kernelINS_13Kernel_traitsIf13__nv_bfloat16S2_S2_fjLj6144ELj1ELj1ELj8ELj16ENS_18Kernel_traits_baseILj6144EfS2_S2_S2_fjLj256EEEEELb0ELb0ELb0EEEvNS_9FwdParamsE
        .type           _ZN10layer_norm31ln_parallel_residual_fwd_kernelINS_13Kernel_traitsIf13__nv_bfloat16S2_S2_fjLj6144ELj1ELj1ELj8ELj16ENS_18Kernel_traits_baseILj6144EfS2_S2_S2_fjLj256EEEEELb0ELb0ELb0EEEvNS_9FwdParamsE,@function
        .size           _ZN10layer_norm31ln_parallel_residual_fwd_kernelINS_13Kernel_traitsIf13__nv_bfloat16S2_S2_fjLj6144ELj1ELj1ELj8ELj16ENS_18Kernel_traits_baseILj6144EfS2_S2_S2_fjLj256EEEEELb0ELb0ELb0EEEvNS_9FwdParamsE,(.L_x_13680 - _ZN10layer_norm31ln_parallel_residual_fwd_kernelINS_13Kernel_traitsIf13__nv_bfloat16S2_S2_fjLj6144ELj1ELj1ELj8ELj16ENS_18Kernel_traits_baseILj6144EfS2_S2_S2_fjLj256EEEEELb0ELb0ELb0EEEvNS_9FwdParamsE)
        .other          _ZN10layer_norm31ln_parallel_residual_fwd_kernelINS_13Kernel_traitsIf13__nv_bfloat16S2_S2_fjLj6144ELj1ELj1ELj8ELj16ENS_18Kernel_traits_baseILj6144EfS2_S2_S2_fjLj256EEEEELb0ELb0ELb0EEEvNS_9FwdParamsE,@"STO_CUDA_ENTRY STV_DEFAULT"
_ZN10layer_norm31ln_parallel_residual_fwd_kernelINS_13Kernel_traitsIf13__nv_bfloat16S2_S2_fjLj6144ELj1ELj1ELj8ELj16ENS_18Kernel_traits_baseILj6144EfS2_S2_S2_fjLj256EEEEELb0ELb0ELb0EEEvNS_9FwdParamsE:
.text._ZN10layer_norm31ln_parallel_residual_fwd_kernelINS_13Kernel_traitsIf13__nv_bfloat16S2_S2_fjLj6144ELj1ELj1ELj8ELj16ENS_18Kernel_traits_baseILj6144EfS2_S2_S2_fjLj256EEEEELb0ELb0ELb0EEEvNS_9FwdParamsE:
        /* <DEDUP_REMOVED lines=30> */
[----:B------:R-:W-:Y:S01]  /*01e0*/  ISETP.GE.U32.AND P3, PT, R3, 0x300, PT ;  /* 0x000003000300780c */ /* 0x000fe20003f66070 */
[----:B0-----:R-:W-:Y:S01]  /*01f0*/  @P1 IMAD.WIDE.U32 R36, R85, 0x20, R36 ;  /* 0x0000002055241825 */ /* 0x001fe200078e0024 */
[----:B------:R-:W-:-:S02]  /*0200*/  CS2R R46, SRZ ;  /* 0x00000000002e7805 */ /* 0x000fc4000001ff00 */
[----:B------:R-:W-:Y:S02]  /*0210*/  CS2R R50, SRZ ;  /* 0x0000000000327805 */ /* 0x000fe4000001ff00 */
[----:B------:R-:W-:Y:S02]  /*0220*/  CS2R R54, SRZ ;  /* 0x0000000000367805 */ /* 0x000fe4000001ff00 */
[----:B------:R-:W-:Y:S01]  /*0230*/  CS2R R52, SRZ ;  /* 0x0000000000347805 */ /* 0x000fe2000001ff00 */
[----:B------:R-:W5:Y:S01]  /*0240*/  @P1 LDG.E.128 R4, desc[UR6][R36.64] ;  /* 0x0000000624041981 */ /* 0x000f62000c1e1d00 */
[C---:B-1----:R-:W-:Y:S01]  /*0250*/  @P1 IMAD.WIDE.U32 R40, R85.reuse, 0x20, R40 ;  /* 0x0000002055281825 */ /* 0x042fe200078e0028 */
[----:B------:R-:W-:Y:S02]  /*0260*/  @P1 LOP3.LUT R85, R85, 0x100, RZ, 0xfc, !PT ;  /* 0x0000010055551812 */ /* 0x000fe400078efcff */
[----:B------:R-:W-:Y:S01]  /*0270*/  CS2R R58, SRZ ;  /* 0x00000000003a7805 */ /* 0x000fe2000001ff00 */
[----:B------:R0:W5:Y:S01]  /*0280*/  @P1 LDG.E.128 R8, desc[UR6][R36.64+0x10] ;  /* 0x0000100624081981 */ /* 0x000162000c1e1d00 */
[----:B------:R-:W-:-:S02]  /*0290*/  CS2R R56, SRZ ;  /* 0x0000000000387805 */ /* 0x000fc4000001ff00 */
[----:B------:R-:W-:Y:S02]  /*02a0*/  CS2R R62, SRZ ;  /* 0x00000000003e7805 */ /* 0x000fe4000001ff00 */
[----:B------:R-:W-:Y:S01]  /*02b0*/  CS2R R60, SRZ ;  /* 0x00000000003c7805 */ /* 0x000fe2000001ff00 */
[----:B------:R-:W5:Y:S01]  /*02c0*/  @P1 LDG.E.128 R12, desc[UR6][R40.64] ;  /* 0x00000006280c1981 */ /* 0x000f62000c1e1d00 */
[C---:B--2---:R-:W-:Y:S01]  /*02d0*/  @P2 IMAD.WIDE.U32 R44, R85.reuse, 0x20, R38 ;  /* 0x00000020552c2825 */ /* 0x044fe200078e0026 */
[----:B------:R-:W-:Y:S02]  /*02e0*/  CS2R R38, SRZ ;  /* 0x0000000000267805 */ /* 0x000fe4000001ff00 */
[----:B------:R-:W-:Y:S01]  /*02f0*/  CS2R R66, SRZ ;  /* 0x0000000000427805 */ /* 0x000fe2000001ff00 */
[----:B------:R1:W5:Y:S01]  /*0300*/  @P1 LDG.E.128 R16, desc[UR6][R40.64+0x10] ;  /* 0x0000100628101981 */ /* 0x000362000c1e1d00 */
[----:B---3--:R-:W-:-:S03]  /*0310*/  @P2 IMAD.WIDE.U32 R48, R85, 0x20, R42 ;  /* 0x0000002055302825 */ /* 0x008fc600078e002a */
[----:B------:R-:W5:Y:S01]  /*0320*/  @P2 LDG.E.128 R20, desc[UR6][R44.64] ;  /* 0x000000062c142981 */ /* 0x000f62000c1e1d00 */
[----:B0-----:R-:W-:Y:S02]  /*0330*/  CS2R R36, SRZ ;  /* 0x0000000000247805 */ /* 0x001fe4000001ff00 */
[----:B------:R-:W-:Y:S02]  /*0340*/  CS2R R42, SRZ ;  /* 0x00000000002a7805 */ /* 0x000fe4000001ff00 */
[----:B------:R-:W-:Y:S01]  /*0350*/  CS2R R64, SRZ ;  /* 0x0000000000407805 */ /* 0x000fe2000001ff00 */
[----:B------:R0:W5:Y:S01]  /*0360*/  @P2 LDG.E.128 R24, desc[UR6][R44.64+0x10] ;  /* 0x000010062c182981 */ /* 0x000162000c1e1d00 */
[----:B-1----:R-:W-:Y:S02]  /*0370*/  CS2R R40, SRZ ;  /* 0x0000000000287805 */ /* 0x002fe4000001ff00 */
[----:B------:R-:W-:Y:S01]  /*0380*/  @P2 IADD3 R85, PT, PT, R85, 0x100, RZ ;  /* 0x0000010055552810 */ /* 0x000fe20007ffe0ff */
[----:B------:R-:W5:Y:S04]  /*0390*/  @P2 LDG.E.128 R28, desc[UR6][R48.64] ;  /* 0x00000006301c2981 */ /* 0x000f68000c1e1d00 */
[----:B------:R1:W5:Y:S01]  /*03a0*/  @P2 LDG.E.128 R32, desc[UR6][R48.64+0x10] ;  /* 0x0000100630202981 */ /* 0x000362000c1e1d00 */
[----:B0-----:R-:W-:-:S02]  /*03b0*/  CS2R R44, SRZ ;  /* 0x00000000002c7805 */ /* 0x001fc4000001ff00 */
[----:B-1----:R-:W-:Y:S01]  /*03c0*/  CS2R R48, SRZ ;  /* 0x0000000000307805 */ /* 0x002fe2000001ff00 */
[----:B------:R-:W-:Y:S06]  /*03d0*/  @!P3 BRA `(.L_x_2691) ;  /* 0x0000000c0064b947 */ /* 0x000fec0003800000 */
[----:B------:R-:W0:Y:S08]  /*03e0*/  LDC.64 R36, c[0x0][0x3d0] ;  /* 0x0000f400ff247b82 */ /* 0x000e300000000a00 */
[----:B------:R-:W1:Y:S01]  /*03f0*/  LDC.64 R40, c[0x0][0x3d8] ;  /* 0x0000f600ff287b82 */ /* 0x000e620000000a00 */
[----:B------:R-:W-:Y:S02]  /*0400*/  CS2R R86, SRZ ;  /* 0x0000000000567805 */ /* 0x000fe4000001ff00 */
        /* <DEDUP_REMOVED lines=9> */
[C---:B0-----:R-:W-:Y:S01]  /*04a0*/  IMAD.WIDE.U32 R36, R85.reuse, 0x20, R36 ;  /* 0x0000002055247825 */ /* 0x041fe200078e0024 */
[----:B------:R-:W-:Y:S02]  /*04b0*/  CS2R R92, SRZ ;  /* 0x00000000005c7805 */ /* 0x000fe4000001ff00 */
[----:B------:R-:W-:Y:S02]  /*04c0*/  CS2R R98, SRZ ;  /* 0x0000000000627805 */ /* 0x000fe4000001ff00 */
[----:B------:R-:W-:Y:S02]  /*04d0*/  CS2R R96, SRZ ;  /* 0x0000000000607805 */ /* 0x000fe4000001ff00 */
[----:B------:R-:W-:Y:S01]  /*04e0*/  CS2R R54, SRZ ;  /* 0x0000000000367805 */ /* 0x000fe2000001ff00 */
[----:B------:R-:W5:Y:S01]  /*04f0*/  LDG.E.128 R68, desc[UR6][R36.64] ;  /* 0x0000000624447981 */ /* 0x000f62000c1e1d00 */
[----:B-1----:R-:W-:-:S03]  /*0500*/  IMAD.WIDE.U32 R40, R85, 0x20, R40 ;  /* 0x0000002055287825 */ /* 0x002fc600078e0028 */
[----:B------:R0:W5:Y:S01]  /*0510*/  LDG.E.128 R72, desc[UR6][R36.64+0x10] ;  /* 0x0000100624487981 */ /* 0x000162000c1e1d00 */
[----:B------:R-:W-:Y:S02]  /*0520*/  CS2R R84, SRZ ;  /* 0x0000000000547805 */ /* 0x000fe4000001ff00 */
[----:B------:R-:W-:Y:S02]  /*0530*/  CS2R R52, SRZ ;  /* 0x0000000000347805 */ /* 0x000fe4000001ff00 */
[----:B------:R-:W-:Y:S01]  /*0540*/  CS2R R58, SRZ ;  /* 0x00000000003a7805 */ /* 0x000fe2000001ff00 */
[----:B------:R-:W5:Y:S01]  /*0550*/  LDG.E.128 R76, desc[UR6][R40.64] ;  /* 0x00000006284c7981 */ /* 0x000f62000c1e1d00 */
[----:B------:R-:W-:Y:S02]  /*0560*/  CS2R R56, SRZ ;  /* 0x0000000000387805 */ /* 0x000fe4000001ff00 */
[----:B------:R-:W-:Y:S02]  /*0570*/  CS2R R62, SRZ ;  /* 0x00000000003e7805 */ /* 0x000fe4000001ff00 */
[----:B------:R-:W-:Y:S01]  /*0580*/  CS2R R60, SRZ ;  /* 0x00000000003c7805 */ /* 0x000fe2000001ff00 */
[----:B------:R1:W5:Y:S01]  /*0590*/  LDG.E.128 R80, desc[UR6][R40.64+0x10] ;  /* 0x0000100628507981 */ /* 0x000362000c1e1d00 */
[----:B------:R-:W-:-:S02]  /*05a0*/  CS2R R66, SRZ ;  /* 0x0000000000427805 */ /* 0x000fc4000001ff00 */
[----:B0-----:R-:W-:Y:S02]  /*05b0*/  CS2R R36, SRZ ;  /* 0x0000000000247805 */ /* 0x001fe4000001ff00 */
[----:B------:R-:W-:Y:S02]  /*05c0*/  CS2R R64, SRZ ;  /* 0x0000000000407805 */ /* 0x000fe4000001ff00 */
[----:B-1----:R-:W-:Y:S01]  /*05d0*/  CS2R R40, SRZ ;  /* 0x0000000000287805 */ /* 0x002fe2000001ff00 */
[----:B------:R-:W-:Y:S06]  /*05e0*/  BRA `(.L_x_2691) ;  /* 0x0000000800e07947 */ /* 0x000fec0003800000 */
.L_x_2690:
[C---:B------:R-:W-:Y:S01]  /*05f0*/  ISETP.GE.U32.AND P1, PT, R3.reuse, 0x100, PT ;  /* 0x000001000300780c */ /* 0x040fe20003f26070 */
[----:B------:R-:W0:Y:S01]  /*0600*/  LDC.64 R38, c[0x0][0x3d0] ;  /* 0x0000f400ff267b82 */ /* 0x000e220000000a00 */
[----:B------:R-:W-:-:S07]  /*0610*/  ISETP.GE.U32.AND P2, PT, R3, 0x200, PT ;  /* 0x000002000300780c */ /* 0x000fce0003f46070 */
[----:B------:R-:W1:Y:S08]  /*0620*/  LDC.64 R40, c[0x0][0x3d8] ;  /* 0x0000f600ff287b82 */ /* 0x000e700000000a00 */
[----:B------:R-:W2:Y:S08]  /*0630*/  @P1 LDC.64 R36, c[0x0][0x440] ;  /* 0x00011000ff241b82 */ /* 0x000eb00000000a00 */
[----:B------:R-:W3:Y:S08]  /*0640*/  LDC.64 R42, c[0x0][0x3d0] ;  /* 0x0000f400ff2a7b82 */ /* 0x000ef00000000a00 */
[----:B------:R-:W4:Y:S01]  /*0650*/  LDC.64 R46, c[0x0][0x3d8] ;  /* 0x0000f600ff2e7b82 */ /* 0x000f220000000a00 */
[----:B------:R-:W-:Y:S01]  /*0660*/  ISETP.GE.U32.AND P3, PT, R3, 0x300, PT ;  /* 0x000003000300780c */ /* 0x000fe20003f66070 */
[----:B0-----:R-:W-:-:S04]  /*0670*/  @P1 IMAD.WIDE.U32 R38, R85, 0x20, R38 ;  /* 0x0000002055261825 */ /* 0x001fc800078e0026 */
[C---:B-1----:R-:W-:Y:S01]  /*0680*/  @P1 IMAD.WIDE.U32 R40, R85.reuse, 0x20, R40 ;  /* 0x0000002055281825 */ /* 0x042fe200078e0028 */
[----:B------:R-:W5:Y:S01]  /*0690*/  @P1 LDG.E.128 R4, desc[UR6][R38.64] ;  /* 0x0000000626041981 */ /* 0x000f62000c1e1d00 */
[----:B------:R-:W0:Y:S02]  /*06a0*/  @P2 LDC.64 R48, c[0x0][0x440] ;  /* 0x00011000ff302b82 */ /* 0x000e240000000a00 */
[C---:B--2---:R-:W-:Y:S01]  /*06b0*/  @P1 IMAD.WIDE.U32 R36, R85.reuse, 0x20, R36 ;  /* 0x0000002055241825 */ /* 0x044fe200078e0024 */
[----:B------:R-:W-:Y:S01]  /*06c0*/  @P1 LOP3.LUT R85, R85, 0x100, RZ, 0xfc, !PT ;  /* 0x0000010055551812 */ /* 0x000fe200078efcff */
[----:B------:R1:W5:Y:S04]  /*06d0*/  @P1 LDG.E.128 R8, desc[UR6][R38.64+0x10] ;  /* 0x0000100626081981 */ /* 0x000368000c1e1d00 */
[----:B---3--:R-:W-:Y:S01]  /*06e0*/  @P2 IMAD.WIDE.U32 R44, R85, 0x20, R42 ;  /* 0x00000020552c2825 */ /* 0x008fe200078e002a */
[----:B------:R-:W5:Y:S01]  /*06f0*/  @P1 LDG.E.128 R12, desc[UR6][R40.64] ;  /* 0x00000006280c1981 */ /* 0x000f62000c1e1d00 */
[----:B------:R-:W-:-:S02]  /*0700*/  CS2R R42, SRZ ;  /* 0x00000000002a7805 */ /* 0x000fc4000001ff00 */
[----:B------:R-:W-:Y:S01]  /*0710*/  CS2R R50, SRZ ;  /* 0x0000000000327805 */ /* 0x000fe2000001ff00 */
[----:B------:R2:W5:Y:S01]  /*0720*/  @P1 LDG.E.128 R16, desc[UR6][R40.64+0x10] ;  /* 0x0000100628101981 */ /* 0x000562000c1e1d00 */
[----:B----4-:R-:W-:-:S03]  /*0730*/  @P2 IMAD.WIDE.U32 R46, R85, 0x20, R46 ;  /* 0x00000020552e2825 */ /* 0x010fc600078e002e */
[----:B------:R-:W5:Y:S01]  /*0740*/  @P1 LD.E.128 R64, desc[UR6][R36.64] ;  /* 0x0000000624401980 */ /* 0x000f62000c101d00 */
[----:B-1----:R-:W-:-:S03]  /*0750*/  CS2R R38, SRZ ;  /* 0x0000000000267805 */ /* 0x002fc6000001ff00 */
[----:B------:R1:W5:Y:S01]  /*0760*/  @P1 LD.E.128 R60, desc[UR6][R36.64+0x10] ;  /* 0x00001006243c1980 */ /* 0x000362000c101d00 */
[----:B0-----:R-:W-:-:S03]  /*0770*/  @P2 IMAD.WIDE.U32 R48, R85, 0x20, R48 ;  /* 0x0000002055302825 */ /* 0x001fc600078e0030 */
[----:B------:R-:W5:Y:S01]  /*0780*/  @P2 LDG.E.128 R20, desc[UR6][R44.64] ;  /* 0x000000062c142981 */ /* 0x000f62000c1e1d00 */
[----:B--2---:R-:W-:Y:S01]  /*0790*/  CS2R R40, SRZ ;  /* 0x0000000000287805 */ /* 0x004fe2000001ff00 */
[----:B------:R-:W-:Y:S02]  /*07a0*/  @P2 VIADD R85, R85, 0x100 ;  /* 0x0000010055552836 */ /* 0x000fe40000000000 */
[----:B------:R0:W5:Y:S01]  /*07b0*/  @P2 LDG.E.128 R24, desc[UR6][R44.64+0x10] ;  /* 0x000010062c182981 */ /* 0x000162000c1e1d00 */
[----:B-1----:R-:W-:-:S03]  /*07c0*/  CS2R R36, SRZ ;  /* 0x0000000000247805 */ /* 0x002fc6000001ff00 */
[----:B------:R-:W5:Y:S04]  /*07d0*/  @P2 LDG.E.128 R28, desc[UR6][R46.64] ;  /* 0x000000062e1c2981 */ /* 0x000f68000c1e1d00 */
[----:B------:R1:W5:Y:S01]  /*07e0*/  @P2 LDG.E.128 R32, desc[UR6][R46.64+0x10] ;  /* 0x000010062e202981 */ /* 0x000362000c1e1d00 */
[----:B0-----:R-:W-:-:S03]  /*07f0*/  CS2R R44, SRZ ;  /* 0x00000000002c7805 */ /* 0x001fc6000001ff00 */
[----:B------:R-:W5:Y:S04]  /*0800*/  @P2 LD.E.128 R56, desc[UR6][R48.64] ;  /* 0x0000000630382980 */ /* 0x000f68000c101d00 */
[----:B------:R0:W5:Y:S01]  /*0810*/  @P2 LD.E.128 R52, desc[UR6][R48.64+0x10] ;  /* 0x0000100630342980 */ /* 0x000162000c101d00 */
[----:B-1----:R-:W-:Y:S02]  /*0820*/  CS2R R46, SRZ ;  /* 0x00000000002e7805 */ /* 0x002fe4000001ff00 */
[----:B0-----:R-:W-:Y:S01]  /*0830*/  CS2R R48, SRZ ;  /* 0x0000000000307805 */ /* 0x001fe2000001ff00 */
[----:B------:R-:W-:Y:S06]  /*0840*/  @!P3 BRA `(.L_x_2691) ;  /* 0x000000080048b947 */ /* 0x000fec0003800000 */
[----:B------:R-:W0:Y:S08]  /*0850*/  LDC.64 R36, c[0x0][0x3d0] ;  /* 0x0000f400ff247b82 */ /* 0x000e300000000a00 */
[----:B------:R-:W1:Y:S08]  /*0860*/  LDC.64 R38, c[0x0][0x3d8] ;  /* 0x0000f600ff267b82 */ /* 0x000e700000000a00 */
[----:B------:R-:W2:Y:S01]  /*0870*/  LDC.64 R40, c[0x0][0x440] ;  /* 0x00011000ff287b82 */ /* 0x000ea20000000a00 */
[----:B------:R-:W-:-:S02]  /*0880*/  CS2R R86, SRZ ;  /* 0x0000000000567805 */ /* 0x000fc4000001ff00 */
        /* <DEDUP_REMOVED lines=10> */
[----:B------:R-:W-:Y:S01]  /*0930*/  CS2R R48, SRZ ;  /* 0x0000000000307805 */ /* 0x000fe2000001ff00 */
[----:B------:R-:W5:Y:S01]  /*0940*/  LDG.E.128 R76, desc[UR6][R38.64] ;  /* 0x00000006264c7981 */ /* 0x000f62000c1e1d00 */
[----:B--2---:R-:W-:-:S03]  /*0950*/  IMAD.WIDE.U32 R40, R85, 0x20, R40 ;  /* 0x0000002055287825 */ /* 0x004fc600078e0028 */
[----:B------:R1:W5:Y:S01]  /*0960*/  LDG.E.128 R80, desc[UR6][R38.64+0x10] ;  /* 0x0000100626507981 */ /* 0x000362000c1e1d00 */
[----:B------:R-:W-:Y:S02]  /*0970*/  CS2R R84, SRZ ;  /* 0x0000000000547805 */ /* 0x000fe4000001ff00 */
[----:B0-----:R-:W-:Y:S01]  /*0980*/  CS2R R36, SRZ ;  /* 0x0000000000247805 */ /* 0x001fe2000001ff00 */
[----:B------:R-:W5:Y:S04]  /*0990*/  LD.E.128 R96, desc[UR6][R40.64] ;  /* 0x0000000628607980 */ /* 0x000f68000c101d00 */
[----:B------:R0:W5:Y:S01]  /*09a0*/  LD.E.128 R92, desc[UR6][R40.64+0x10] ;  /* 0x00001006285c7980 */ /* 0x000162000c101d00 */
[----:B-1----:R-:W-:Y:S02]  /*09b0*/  CS2R R38, SRZ ;  /* 0x0000000000267805 */ /* 0x002fe4000001ff00 */
[----:B0-----:R-:W-:Y:S01]  /*09c0*/  CS2R R40, SRZ ;  /* 0x0000000000287805 */ /* 0x001fe2000001ff00 */
[----:B------:R-:W-:Y:S06]  /*09d0*/  BRA `(.L_x_2691) ;  /* 0x0000000400e47947 */ /* 0x000fec0003800000 */
.L_x_2689:
        /* <DEDUP_REMOVED lines=12> */
[----:B------:R-:W4:Y:S08]  /*0aa0*/  LDC.64 R76, c[0x0][0x3d0] ;  /* 0x0000f400ff4c7b82 */ /* 0x000f300000000a00 */
[----:B------:R-:W0:Y:S01]  /*0ab0*/  @P2 LDC.64 R78, c[0x0][0x438] ;  /* 0x00010e00ff4e2b82 */ /* 0x000e220000000a00 */
[C---:B--2---:R-:W-:Y:S01]  /*0ac0*/  @P1 IMAD.WIDE.U32 R68, R85.reuse, 0x20, R68 ;  /* 0x0000002055441825 */ /* 0x044fe200078e0044 */
[----:B------:R2:W5:Y:S06]  /*0ad0*/  @P1 LDG.E.128 R8, desc[UR6][R70.64+0x10] ;  /* 0x0000100646081981 */ /* 0x00056c000c1e1d00 */
[----:B------:R-:W2:Y:S08]  /*0ae0*/  LDC.64 R80, c[0x0][0x3d8] ;  /* 0x0000f600ff507b82 */ /* 0x000eb00000000a00 */
[----:B------:R-:W2:Y:S01]  /*0af0*/  @P2 LDC.64 R82, c[0x0][0x440] ;  /* 0x00011000ff522b82 */ /* 0x000ea20000000a00 */
[C---:B-1----:R-:W-:Y:S01]  /*0b00*/  @P1 IMAD.WIDE.U32 R72, R85.reuse, 0x20, R72 ;  /* 0x0000002055481825 */ /* 0x042fe200078e0048 */
[----:B------:R1:W5:Y:S03]  /*0b10*/  @P1 LD.E.128 R48, desc[UR6][R68.64] ;  /* 0x0000000644301980 */ /* 0x000366000c101d00 */
[C---:B---3--:R-:W-:Y:S01]  /*0b20*/  @P1 IMAD.WIDE.U32 R74, R85.reuse, 0x20, R74 ;  /* 0x00000020554a1825 */ /* 0x048fe200078e004a */
[----:B------:R-:W-:Y:S01]  /*0b30*/  @P1 LOP3.LUT R85, R85, 0x100, RZ, 0xfc, !PT ;  /* 0x0000010055551812 */ /* 0x000fe200078efcff */
[----:B------:R1:W5:Y:S04]  /*0b40*/  @P1 LD.E.128 R44, desc[UR6][R68.64+0x10] ;  /* 0x00001006442c1980 */ /* 0x000368000c101d00 */
[C---:B----4-:R-:W-:Y:S01]  /*0b50*/  @P2 IMAD.WIDE.U32 R76, R85.reuse, 0x20, R76 ;  /* 0x00000020554c2825 */ /* 0x050fe200078e004c */
[----:B------:R1:W5:Y:S03]  /*0b60*/  @P1 LDG.E.128 R12, desc[UR6][R72.64] ;  /* 0x00000006480c1981 */ /* 0x000366000c1e1d00 */
[C---:B0-----:R-:W-:Y:S01]  /*0b70*/  @P2 IMAD.WIDE.U32 R78, R85.reuse, 0x20, R78 ;  /* 0x00000020554e2825 */ /* 0x041fe200078e004e */
[----:B------:R1:W5:Y:S03]  /*0b80*/  @P1 LDG.E.128 R16, desc[UR6][R72.64+0x10] ;  /* 0x0000100648101981 */ /* 0x000366000c1e1d00 */
[C---:B--2---:R-:W-:Y:S01]  /*0b90*/  @P2 IMAD.WIDE.U32 R80, R85.reuse, 0x20, R80 ;  /* 0x0000002055502825 */ /* 0x044fe200078e0050 */
[----:B------:R1:W5:Y:S03]  /*0ba0*/  @P1 LD.E.128 R64, desc[UR6][R74.64] ;  /* 0x000000064a401980 */ /* 0x000366000c101d00 */
[----:B------:R-:W-:Y:S01]  /*0bb0*/  @P2 IMAD.WIDE.U32 R82, R85, 0x20, R82 ;  /* 0x0000002055522825 */ /* 0x000fe200078e0052 */
[----:B------:R1:W5:Y:S04]  /*0bc0*/  @P1 LD.E.128 R60, desc[UR6][R74.64+0x10] ;  /* 0x000010064a3c1980 */ /* 0x000368000c101d00 */
[----:B------:R1:W5:Y:S04]  /*0bd0*/  @P2 LDG.E.128 R20, desc[UR6][R76.64] ;  /* 0x000000064c142981 */ /* 0x000368000c1e1d00 */
[----:B------:R1:W5:Y:S04]  /*0be0*/  @P2 LDG.E.128 R24, desc[UR6][R76.64+0x10] ;  /* 0x000010064c182981 */ /* 0x000368000c1e1d00 */
[----:B------:R1:W5:Y:S04]  /*0bf0*/  @P2 LD.E.128 R40, desc[UR6][R78.64] ;  /* 0x000000064e282980 */ /* 0x000368000c101d00 */
[----:B------:R1:W5:Y:S04]  /*0c00*/  @P2 LD.E.128 R36, desc[UR6][R78.64+0x10] ;  /* 0x000010064e242980 */ /* 0x000368000c101d00 */
[----:B------:R1:W5:Y:S04]  /*0c10*/  @P2 LDG.E.128 R28, desc[UR6][R80.64] ;  /* 0x00000006501c2981 */ /* 0x000368000c1e1d00 */
[----:B------:R1:W5:Y:S04]  /*0c20*/  @P2 LDG.E.128 R32, desc[UR6][R80.64+0x10] ;  /* 0x0000100650202981 */ /* 0x000368000c1e1d00 */
[----:B------:R1:W5:Y:S04]  /*0c30*/  @P2 LD.E.128 R56, desc[UR6][R82.64] ;  /* 0x0000000652382980 */ /* 0x000368000c101d00 */
[----:B------:R1:W5:Y:S01]  /*0c40*/  @P2 LD.E.128 R52, desc[UR6][R82.64+0x10] ;  /* 0x0000100652342980 */ /* 0x000362000c101d00 */
[----:B------:R-:W-:-:S02]  /*0c50*/  ISETP.GE.U32.AND P3, PT, R3, 0x300, PT ;  /* 0x000003000300780c */ /* 0x000fc40003f66070 */
[----:B------:R-:W-:-:S11]  /*0c60*/  @P2 IADD3 R85, PT, PT, R85, 0x100, RZ ;  /* 0x0000010055552810 */ /* 0x000fd60007ffe0ff */
[----:B-1----:R-:W-:Y:S05]  /*0c70*/  @!P3 BRA `(.L_x_2691) ;  /* 0x00000004003cb947 */ /* 0x002fea0003800000 */
[----:B------:R-:W0:Y:S08]  /*0c80*/  LDC.64 R100, c[0x0][0x3d0] ;  /* 0x0000f400ff647b82 */ /* 0x000e300000000a00 */
[----:B------:R-:W1:Y:S08]  /*0c90*/  LDC.64 R102, c[0x0][0x438] ;  /* 0x00010e00ff667b82 */ /* 0x000e700000000a00 */
[----:B------:R-:W2:Y:S08]  /*0ca0*/  LDC.64 R104, c[0x0][0x3d8] ;  /* 0x0000f600ff687b82 */ /* 0x000eb00000000a00 */
[----:B------:R-:W3:Y:S01]  /*0cb0*/  LDC.64 R106, c[0x0][0x440] ;  /* 0x00011000ff6a7b82 */ /* 0x000ee20000000a00 */
[----:B0-----:R-:W-:-:S05]  /*0cc0*/  IMAD.WIDE.U32 R100, R85, 0x20, R100 ;  /* 0x0000002055647825 */ /* 0x001fca00078e0064 */
[----:B------:R0:W5:Y:S01]  /*0cd0*/  LDG.E.128 R68, desc[UR6][R100.64] ;  /* 0x0000000664447981 */ /* 0x000162000c1e1d00 */
[----:B-1----:R-:W-:-:S03]  /*0ce0*/  IMAD.WIDE.U32 R102, R85, 0x20, R102 ;  /* 0x0000002055667825 */ /* 0x002fc600078e0066 */
[----:B------:R0:W5:Y:S04]  /*0cf0*/  LDG.E.128 R72, desc[UR6][R100.64+0x10] ;  /* 0x0000100664487981 */ /* 0x000168000c1e1d00 */
[----:B------:R0:W5:Y:S01]  /*0d00*/  LD.E.128 R88, desc[UR6][R102.64] ;  /* 0x0000000666587980 */ /* 0x000162000c101d00 */
[----:B--2---:R-:W-:-:S05]  /*0d10*/  IMAD.WIDE.U32 R104, R85, 0x20, R104 ;  /* 0x0000002055687825 */ /* 0x004fca00078e0068 */
[----:B------:R0:W5:Y:S01]  /*0d20*/  LDG.E.128 R76, desc[UR6][R104.64] ;  /* 0x00000006684c7981 */ /* 0x000162000c1e1d00 */
[----:B---3--:R-:W-:-:S03]  /*0d30*/  IMAD.WIDE.U32 R106, R85, 0x20, R106 ;  /* 0x00000020556a7825 */ /* 0x008fc600078e006a */
[----:B------:R0:W5:Y:S04]  /*0d40*/  LDG.E.128 R80, desc[UR6][R104.64+0x10] ;  /* 0x0000100668507981 */ /* 0x000168000c1e1d00 */
[----:B------:R0:W5:Y:S04]  /*0d50*/  LD.E.128 R84, desc[UR6][R102.64+0x10] ;  /* 0x0000100666547980 */ /* 0x000168000c101d00 */
[----:B------:R0:W5:Y:S04]  /*0d60*/  LD.E.128 R96, desc[UR6][R106.64] ;  /* 0x000000066a607980 */ /* 0x000168000c101d00 */
[----:B------:R0:W5:Y:S01]  /*0d70*/  LD.E.128 R92, desc[UR6][R106.64+0x10] ;  /* 0x000010066a5c7980 */ /* 0x000162000c101d00 */
[----:B------:R-:W-:Y:S05]  /*0d80*/  BRA `(.L_x_2691) ;  /* 0x0000000000f87947 */ /* 0x000fea0003800000 */
.L_x_2692:
        /* <DEDUP_REMOVED lines=16> */
[----:B------:R-:W5:Y:S01]  /*0e90*/  @P1 LD.E.128 R48, desc[UR6][R54.64] ;  /* 0x0000000636301980 */ /* 0x000f62000c101d00 */
[----:B------:R-:W-:-:S02]  /*0ea0*/  CS2R R58, SRZ ;  /* 0x00000000003a7805 */ /* 0x000fc4000001ff00 */
[----:B------:R-:W-:Y:S01]  /*0eb0*/  CS2R R66, SRZ ;  /* 0x0000000000427805 */ /* 0x000fe2000001ff00 */
[----:B------:R2:W5:Y:S01]  /*0ec0*/  @P1 LD.E.128 R44, desc[UR6][R54.64+0x10] ;  /* 0x00001006362c1980 */ /* 0x000562000c101d00 */
[----:B----4-:R-:W-:-:S03]  /*0ed0*/  @P2 IMAD.WIDE.U32 R64, R85, 0x20, R64 ;  /* 0x0000002055402825 */ /* 0x010fc600078e0040 */
[----:B------:R-:W5:Y:S01]  /*0ee0*/  @P1 LDG.E.128 R12, desc[UR6][R56.64] ;  /* 0x00000006380c1981 */ /* 0x000f62000c1e1d00 */
[----:B-1----:R-:W-:-:S03]  /*0ef0*/  CS2R R52, SRZ ;  /* 0x0000000000347805 */ /* 0x002fc6000001ff00 */
[----:B------:R1:W5:Y:S01]  /*0f00*/  @P1 LDG.E.128 R16, desc[UR6][R56.64+0x10] ;  /* 0x0000100638101981 */ /* 0x000362000c1e1d00 */
[----:B0-----:R-:W-:-:S03]  /*0f10*/  @P2 IMAD.WIDE.U32 R62, R85, 0x20, R62 ;  /* 0x00000020553e2825 */ /* 0x001fc600078e003e */
[----:B------:R-:W5:Y:S01]  /*0f20*/  @P2 LDG.E.128 R20, desc[UR6][R60.64] ;  /* 0x000000063c142981 */ /* 0x000f62000c1e1d00 */
[----:B--2---:R-:W-:Y:S01]  /*0f30*/  CS2R R54, SRZ ;  /* 0x0000000000367805 */ /* 0x004fe2000001ff00 */
[----:B------:R-:W-:Y:S02]  /*0f40*/  @P2 VIADD R85, R85, 0x100 ;  /* 0x0000010055552836 */ /* 0x000fe40000000000 */
[----:B------:R0:W5:Y:S01]  /*0f50*/  @P2 LDG.E.128 R24, desc[UR6][R60.64+0x10] ;  /* 0x000010063c182981 */ /* 0x000162000c1e1d00 */
[----:B-1----:R-:W-:-:S03]  /*0f60*/  CS2R R56, SRZ ;  /* 0x0000000000387805 */ /* 0x002fc6000001ff00 */
[----:B------:R-:W5:Y:S04]  /*0f70*/  @P2 LD.E.128 R40, desc[UR6][R62.64] ;  /* 0x000000063e282980 */ /* 0x000f68000c101d00 */
[----:B------:R1:W5:Y:S01]  /*0f80*/  @P2 LD.E.128 R36, desc[UR6][R62.64+0x10] ;  /* 0x000010063e242980 */ /* 0x000362000c101d00 */
[----:B0-----:R-:W-:-:S03]  /*0f90*/  CS2R R60, SRZ ;  /* 0x00000000003c7805 */ /* 0x001fc6000001ff00 */
[----:B------:R-:W5:Y:S04]  /*0fa0*/  @P2 LDG.E.128 R28, desc[UR6][R64.64] ;  /* 0x00000006401c2981 */ /* 0x000f68000c1e1d00 */
[----:B------:R0:W5:Y:S01]  /*0fb0*/  @P2 LDG.E.128 R32, desc[UR6][R64.64+0x10] ;  /* 0x0000100640202981 */ /* 0x000162000c1e1d00 */
        /* <DEDUP_REMOVED lines=19> */
[----:B------:R-:W5:Y:S01]  /*10f0*/  LD.E.128 R88, desc[UR6][R54.64] ;  /* 0x0000000636587980 */ /* 0x000f62000c101d00 */
[----:B--2---:R-:W-:-:S03]  /*1100*/  IMAD.WIDE.U32 R56, R85, 0x20, R56 ;  /* 0x0000002055387825 */ /* 0x004fc600078e0038 */
[----:B------:R1:W5:Y:S01]  /*1110*/  LD.E.128 R84, desc[UR6][R54.64+0x10] ;  /* 0x0000100636547980 */ /* 0x000362000c101d00 */
[----:B0-----:R-:W-:-:S03]  /*1120*/  CS2R R52, SRZ ;  /* 0x0000000000347805 */ /* 0x001fc6000001ff00 */
[----:B------:R-:W5:Y:S04]  /*1130*/  LDG.E.128 R76, desc[UR6][R56.64] ;  /* 0x00000006384c7981 */ /* 0x000f68000c1e1d00 */
[----:B------:R0:W5:Y:S01]  /*1140*/  LDG.E.128 R80, desc[UR6][R56.64+0x10] ;  /* 0x0000100638507981 */ /* 0x000162000c1e1d00 */
[----:B-1----:R-:W-:Y:S02]  /*1150*/  CS2R R54, SRZ ;  /* 0x0000000000367805 */ /* 0x002fe4000001ff00 */
[----:B0-----:R-:W-:-:S07]  /*1160*/  CS2R R56, SRZ ;  /* 0x0000000000387805 */ /* 0x001fce000001ff00 */
.L_x_2691:
[----:B------:R-:W-:Y:S05]  /*1170*/  BSYNC.RECONVERGENT B0 ;  /* 0x0000000000007941 */ /* 0x000fea0003800200 */
.L_x_2688:
[----:B------:R-:W1:Y:S02]  /*1180*/  LDCU UR4, c[0x0][0x384] ;  /* 0x00007080ff0477ac */ /* 0x000e640008000800 */
[----:B-1----:R-:W-:-:S13]  /*1190*/  ISETP.GE.AND P2, PT, R2, UR4, PT ;  /* 0x0000000402007c0c */ /* 0x002fda000bf46270 */
[----:B------:R-:W-:Y:S05]  /*11a0*/  @P2 EXIT ;  /* 0x000000000000294d */ /* 0x000fea0003800000 */
[----:B------:R-:W-:Y:S01]  /*11b0*/  SHF.R.S32.HI R108, RZ, 0x3, R108 ;  /* 0x00000003ff6c7819 */ /* 0x000fe2000001146c */
[C---:B0-----:R-:W-:Y:S01]  /*11c0*/  IMAD.SHL.U32 R102, R0.reuse, 0x20, RZ ;  /* 0x0000002000667824 */ /* 0x041fe200078e00ff */
[----:B------:R-:W-:Y:S01]  /*11d0*/  LOP3.LUT R101, R0, 0xe0, RZ, 0xc0, !PT ;  /* 0x000000e000657812 */ /* 0x000fe200078ec0ff */
[----:B------:R-:W0:Y:S01]  /*11e0*/  LDCU UR10, c[0x0][0x388] ;  /* 0x00007100ff0a77ac */ /* 0x000e220008000800 */
[C---:B------:R-:W-:Y:S02]  /*11f0*/  LOP3.LUT R100, R108.reuse, 0xff, RZ, 0xc0, !PT ;  /* 0x000000ff6c647812 */ /* 0x040fe400078ec0ff */
[----:B------:R-:W-:Y:S01]  /*1200*/  LOP3.LUT R108, R108, 0xffffff00, RZ, 0xc0, !PT ;  /* 0xffffff006c6c7812 */ /* 0x000fe200078ec0ff */
[----:B------:R-:W1:Y:S01]  /*1210*/  LDCU.U8 UR8, c[0x0][0x410] ;  /* 0x00008200ff0877ac */ /* 0x000e620008000000 */
[----:B------:R-:W-:Y:S02]  /*1220*/  VIADDMNMX R101, R100, -R101, RZ, !PT ;  /* 0x8000006564657246 */ /* 0x000fe400078001ff */
[----:B------:R-:W-:Y:S01]  /*1230*/  LOP3.LUT R103, R102, 0x3e0, RZ, 0xc0, !PT ;  /* 0x000003e066677812 */ /* 0x000fe200078ec0ff */
[----:B------:R-:W2:Y:S01]  /*1240*/  LDCU UR9, c[0x0][0x400] ;  /* 0x00008000ff0977ac */ /* 0x000ea20008000800 */
[----:B------:R-:W-:-:S02]  /*1250*/  VIMNMX R101, PT, PT, R101, 0x20, PT ;  /* 0x0000002065657848 */ /* 0x000fc40003fe0100 */
[----:B------:R-:W-:Y:S01]  /*1260*/  VIADDMNMX R103, R100, -R103, RZ, !PT ;  /* 0x8000006764677246 */ /* 0x000fe200078001ff */
[----:B------:R-:W3:Y:S01]  /*1270*/  LDCU.64 UR12, c[0x0][0x398] ;  /* 0x00007300ff0c77ac */ /* 0x000ee20008000a00 */
[-C--:B------:R-:W-:Y:S02]  /*1280*/  LEA R101, R101, R108.reuse, 0x3 ;  /* 0x0000006c65657211 */ /* 0x080fe400078e18ff */
[----:B------:R-:W-:Y:S01]  /*1290*/  VIMNMX R103, PT, PT, R103, 0x20, PT ;  /* 0x0000002067677848 */ /* 0x000fe20003fe0100 */
[----:B------:R-:W4:Y:S01]  /*12a0*/  LDCU.64 UR14, c[0x0][0x3a0] ;  /* 0x00007400ff0e77ac */ /* 0x000f220008000a00 */
[----:B------:R-:W-:Y:S02]  /*12b0*/  I2FP.F32.U32 R101, R101 ;  /* 0x0000006500657245 */ /* 0x000fe40000201000 */
[----:B------:R-:W-:Y:S01]  /*12c0*/  LEA R113, R103, R108, 0x3 ;  /* 0x0000006c67717211 */ /* 0x000fe200078e18ff */
[----:B------:R-:W-:Y:S01]  /*12d0*/  UPLOP3.LUT UP1, UPT, UPT, UPT, UPT, 0x40, 0x4 ;  /* 0x000000000004789c */ /* 0x000fe20003f2e870 */
[----:B------:R0:W0:Y:S10]  /*12e0*/  MUFU.RCP R112, R101 ;  /* 0x0000006500707308 */ /* 0x0000340000001000 */
.L_x_2721:
[----:B0-----:R-:W-:Y:S01]  /*12f0*/  IMAD R114, R2, UR10, RZ ;  /* 0x0000000a02727c24 */ /* 0x001fe2000f8e02ff */
[----:B------:R-:W-:Y:S04]  /*1300*/  BSSY.RECONVERGENT B0, `(.L_x_2693) ;  /* 0x00000a9000007945 */ /* 0x000fe80003800200 */
[----:B------:R-:W-:-:S04]  /*1310*/  SHF.R.S32.HI R117, RZ, 0x1f, R114 ;  /* 0x0000001fff757819 */ /* 0x000fc80000011472 */
[----:B------:R-:W-:-:S04]  /*1320*/  LEA.HI R117, R117, R114, RZ, 0x3 ;  /* 0x0000007275757211 */ /* 0x000fc800078f18ff */
[----:B------:R-:W-:-:S05]  /*1330*/  LEA.HI.SX32 R114, R117, R0, 0x1d ;  /* 0x0000000075727211 */ /* 0x000fca00078feaff */
[----:B------:R-:W-:Y:S01]  /*1340*/  IMAD.MOV.U32 R0, RZ, RZ, R114 ;  /* 0x000000ffff007224 */ /* 0x000fe200078e0072 */
[----:B--2---:R-:W-:Y:S06]  /*1350*/  @!P1 BRA `(.L_x_2694) ;  /* 0x00000008008c9947 */ /* 0x004fec0003800000 */
[----:B---3--:R-:W-:Y:S01]  /*1360*/  ISETP.NE.U32.AND P1, PT, RZ, UR12, PT ;  /* 0x0000000cff007c0c */ /* 0x008fe2000bf25070 */
[----:B------:R-:W0:Y:S01]  /*1370*/  LDC.64 R116, c[0x0][0x390] ;  /* 0x0000e400ff747b82 */ /* 0x000e220000000a00 */
[----:B----4-:R-:W-:Y:S02]  /*1380*/  ISETP.NE.U32.AND P2, PT, RZ, UR14, PT ;  /* 0x0000000eff007c0c */ /* 0x010fe4000bf45070 */
[----:B------:R-:W-:Y:S02]  /*1390*/  ISETP.NE.AND.EX P1, PT, RZ, UR13, PT, P1 ;  /* 0x0000000dff007c0c */ /* 0x000fe4000bf25310 */
[----:B------:R-:W-:-:S11]  /*13a0*/  ISETP.NE.AND.EX P2, PT, RZ, UR15, PT, P2 ;  /* 0x0000000fff007c0c */ /* 0x000fd6000bf45320 */
[----:B------:R-:W3:Y:S08]  /*13b0*/  @P1 LDC.64 R120, c[0x0][0x398] ;  /* 0x0000e600ff781b82 */ /* 0x000ef00000000a00 */
[----:B------:R-:W4:Y:S01]  /*13c0*/  @P2 LDC.64 R122, c[0x0][0x3a0] ;  /* 0x0000e800ff7a2b82 */ /* 0x000f220000000a00 */
[----:B0-----:R-:W-:-:S06]  /*13d0*/  IMAD.WIDE.U32 R116, R114, 0x10, R116 ;  /* 0x0000001072747825 */ /* 0x001fcc00078e0074 */
[----:B------:R-:W5:Y:S01]  /*13e0*/  LDG.E.128 R116, desc[UR6][R116.64] ;  /* 0x0000000674747981 */ /* 0x000f62000c1e1d00 */
[----:B---3--:R-:W-:-:S05]  /*13f0*/  @P1 IMAD.WIDE.U32 R120, R114, 0x10, R120 ;  /* 0x0000001072781825 */ /* 0x008fca00078e0078 */
[----:B------:R0:W5:Y:S01]  /*1400*/  @P1 LDG.E.128 R100, desc[UR6][R120.64] ;  /* 0x0000000678641981 */ /* 0x000162000c1e1d00 */
[----:B----4-:R-:W-:-:S05]  /*1410*/  @P2 IMAD.WIDE.U32 R122, R114, 0x10, R122 ;  /* 0x00000010727a2825 */ /* 0x010fca00078e007a */
        /* <DEDUP_REMOVED lines=9> */
[----:B------:R-:W-:Y:S02]  /*14b0*/  PRMT R108, R100, 0x7632, R108 ;  /* 0x00007632646c7816 */ /* 0x000fe4000000006c */
        /* <DEDUP_REMOVED lines=16> */
[----:B------:R-:W-:Y:S01]  /*15c0*/  PRMT R0, R101, 0x7632, R0 ;  /* 0x0000763265007816 */ /* 0x000fe20000000000 */
        /* <DEDUP_REMOVED lines=27> */
[----:B------:R-:W-:Y:S02]  /*1780*/  FADD.FTZ R146, R111, R0 ;  /* 0x000000006f927221 */ /* 0x000fe40000010000 */
[----:B------:R-:W-:Y:S02]  /*1790*/  F2FP.BF16.F32.PACK_AB R111, R140, R145 ;  /* 0x000000918c6f723e */ /* 0x000fe400000010ff */
[----:B------:R-:W-:Y:S02]  /*17a0*/  F2FP.BF16.F32.PACK_AB R110, R142, R143 ;  /* 0x0000008f8e6e723e */ /* 0x000fe400000010ff */
[----:B------:R-:W-:-:S02]  /*17b0*/  F2FP.BF16.F32.PACK_AB R109, R144, R141 ;  /* 0x0000008d906d723e */ /* 0x000fc400000010ff */
[----:B------:R-:W-:Y:S01]  /*17c0*/  F2FP.BF16.F32.PACK_AB R108, R146, R139 ;  /* 0x0000008b926c723e */ /* 0x000fe200000010ff */
[----:B------:R-:W-:Y:S06]  /*17d0*/  BRA `(.L_x_2697) ;  /* 0x00000004005c7947 */ /* 0x000fec0003800000 */
.L_x_2696:
[C---:B0----5:R-:W-:Y:S01]  /*17e0*/  PRMT R120, R117.reuse, 0x7632, R120 ;  /* 0x0000763275787816 */ /* 0x061fe20000000078 */
        /* <DEDUP_REMOVED lines=11> */
[----:B------:R-:W-:Y:S01]  /*18a0*/  PRMT R0, R100, 0x7632, R0 ;  /* 0x0000763264007816 */ /* 0x000fe20000000000 */
[----:B------:R-:W-:Y:S01]  /*18b0*/  IMAD.U32 R116, R103, 0x10000, RZ ;  /* 0x0001000067747824 */ /* 0x000fe200078e00ff */
[----:B------:R-:W-:-:S02]  /*18c0*/  PRMT R108, R101, 0x7632, R108 ;  /* 0x00007632656c7816 */ /* 0x000fc4000000006c */
[----:B------:R-:W-:Y:S01]  /*18d0*/  PRMT R109, R102, 0x7632, R109 ;  /* 0x00007632666d7816 */ /* 0x000fe2000000006d */
[----:B------:R-:W-:Y:S01]  /*18e0*/  IMAD.U32 R0, R0, 0x10000, RZ ;  /* 0x0001000000007824 */ /* 0x000fe200078e00ff */
[----:B------:R-:W-:Y:S02]  /*18f0*/  PRMT R110, R103, 0x7632, R110 ;  /* 0x00007632676e7816 */ /* 0x000fe4000000006e */
        /* <DEDUP_REMOVED lines=19> */
.L_x_2695:
        /* <DEDUP_REMOVED lines=9> */
[----:B------:R-:W-:Y:S02]  /*1ac0*/  SHF.L.U32 R116, R116, 0x10, RZ ;  /* 0x0000001074747819 */ /* 0x000fe400000006ff */
[----:B------:R-:W-:Y:S01]  /*1ad0*/  PRMT R122, R119, 0x7632, R122 ;  /* 0x00007632777a7816 */ /* 0x000fe2000000007a */
[----:B------:R-:W-:Y:S01]  /*1ae0*/  IMAD.U32 R142, R121, 0x10000, RZ ;  /* 0x00010000798e7824 */ /* 0x000fe200078e00ff */
[----:B------:R-:W-:Y:S01]  /*1af0*/  PRMT R0, R104, 0x7632, R0 ;  /* 0x0000763268007816 */ /* 0x000fe20000000000 */
[----:B------:R-:W-:Y:S01]  /*1b00*/  FADD.FTZ R139, R116, R139 ;  /* 0x0000008b748b7221 */ /* 0x000fe20000010000 */
        /* <DEDUP_REMOVED lines=24> */
.L_x_2698:
        /* <DEDUP_REMOVED lines=11> */
[----:B------:R-:W-:-:S07]  /*1d40*/  SHF.L.U32 R140, R140, 0x10, RZ ;  /* 0x000000108c8c7819 */ /* 0x000fce00000006ff */
.L_x_2697:
[----:B------:R-:W3:Y:S01]  /*1d50*/  @P0 LDC.64 R116, c[0x0][0x3a8] ;  /* 0x0000ea00ff740b82 */ /* 0x000ee20000000a00 */
[C---:B------:R-:W-:Y:S01]  /*1d60*/  IADD3 R0, PT, PT, R114.reuse, 0x100, RZ ;  /* 0x0000010072007810 */ /* 0x040fe20007ffe0ff */
[----:B---3--:R-:W-:-:S05]  /*1d70*/  @P0 IMAD.WIDE.U32 R116, R114, 0x10, R116 ;  /* 0x0000001072740825 */ /* 0x008fca00078e0074 */
[----:B------:R3:W-:Y:S02]  /*1d80*/  @P0 STG.E.128 desc[UR6][R116.64], R108 ;  /* 0x0000006c74000986 */ /* 0x0007e4000c101d06 */
.L_x_2694:
[----:B-1234-:R-:W-:Y:S05]  /*1d90*/  BSYNC.RECONVERGENT B0 ;  /* 0x0000000000007941 */ /* 0x01efea0003800200 */
.L_x_2693:
[----:B------:R-:W-:Y:S01]  /*1da0*/  ISETP.GE.U32.AND P3, PT, R3, 0x200, PT ;  /* 0x000002000300780c */ /* 0x000fe20003f66070 */
[----:B------:R-:W-:-:S12]  /*1db0*/  BSSY.RECONVERGENT B0, `(.L_x_2699) ;  /* 0x00000ab000007945 */ /* 0x000fd80003800200 */
[----:B------:R-:W-:Y:S05]  /*1dc0*/  @!P3 BRA `(.L_x_2700) ;  /* 0x0000000800a4b947 */ /* 0x000fea0003800000 */
[----:B------:R-:W-:Y:S01]  /*1dd0*/  ISETP.NE.U32.AND P1, PT, RZ, UR12, PT ;  /* 0x0000000cff007c0c */ /* 0x000fe2000bf25070 */
[----:B------:R-:W1:Y:S01]  /*1de0*/  LDC.64 R116, c[0x0][0x390] ;  /* 0x0000e400ff747b82 */ /* 0x000e620000000a00 */
        /* <DEDUP_REMOVED lines=30> */
.L_x_2702:
[C---:B-----5:R-:W-:Y:S01]  /*1fd0*/  PRMT R120, R116.reuse, 0x7632, R120 ;  /* 0x0000763274787816 */ /* 0x060fe20000000078 */
[----:B------:R-:W-:Y:S01]  /*1fe0*/  IMAD.U32 R110, R105, 0x10000, RZ ;  /* 0x00010000696e7824 */ /* 0x000fe200078e00ff */
[----:B------:R-:W-:Y:S02]  /*1ff0*/  SHF.L.U32 R115, R116, 0x10, RZ ;  /* 0x0000001074737819 */ /* 0x000fe400000006ff */
[C---:B------:R-:W-:Y:S01]  /*2000*/  PRMT R116, R117.reuse, 0x7632, R116 ;  /* 0x0000763275747816 */ /* 0x040fe20000000074 */
[----:B------:R-:W-:Y:S01]  /*2010*/  IMAD.U32 R117, R117, 0x10000, RZ ;  /* 0x0001000075757824 */ /* 0x000fe200078e00ff */
[----:B------:R-:W-:Y:S02]  /*2020*/  SHF.L.U32 R108, R104, 0x10, RZ ;  /* 0x00000010686c7819 */ /* 0x000fe400000006ff */
[----:B------:R-:W-:Y:S01]  /*2030*/  PRMT R121, R118, 0x7632, R121 ;  /* 0x0000763276797816 */ /* 0x000fe20000000079 */
[----:B------:R-:W-:Y:S01]  /*2040*/  FADD.FTZ R127, R110, R117 ;  /* 0x000000756e7f7221 */ /* 0x000fe20000010000 */
[----:B------:R-:W-:Y:S01]  /*2050*/  SHF.L.U32 R118, R118, 0x10, RZ ;  /* 0x0000001076767819 */ /* 0x000fe200000006ff */
[----:B------:R-:W-:Y:S01]  /*2060*/  FADD.FTZ R115, R108, R115 ;  /* 0x000000736c737221 */ /* 0x000fe20000010000 */
[----:B------:R-:W-:Y:S01]  /*2070*/  SHF.L.U32 R131, R106, 0x10, RZ ;  /* 0x000000106a837819 */ /* 0x000fe200000006ff */
[----:B------:R-:W-:Y:S01]  /*2080*/  IMAD.U32 R121, R121, 0x10000, RZ ;  /* 0x0001000079797824 */ /* 0x000fe200078e00ff */
[----:B------:R-:W-:-:S02]  /*2090*/  PRMT R122, R119, 0x7632, R122 ;  /* 0x00007632777a7816 */ /* 0x000fc4000000007a */
[----:B------:R-:W-:Y:S01]  /*20a0*/  PRMT R108, R104, 0x7632, R108 ;  /* 0x00007632686c7816 */ /* 0x000fe2000000006c */
[----:B------:R-:W-:Y:S01]  /*20b0*/  FADD.FTZ R131, R131, R118 ;  /* 0x0000007683837221 */ /* 0x000fe20000010000 */
[----:B------:R-:W-:Y:S01]  /*20c0*/  PRMT R109, R105, 0x7632, R109 ;  /* 0x00007632696d7816 */ /* 0x000fe2000000006d */
[C---:B------:R-:W-:Y:S01]  /*20d0*/  IMAD.U32 R118, R107.reuse, 0x10000, RZ ;  /* 0x000100006b767824 */ /* 0x040fe200078e00ff */
[----:B------:R-:W-:Y:S02]  /*20e0*/  PRMT R110, R106, 0x7632, R110 ;  /* 0x000076326a6e7816 */ /* 0x000fe4000000006e */
[----:B------:R-:W-:Y:S02]  /*20f0*/  PRMT R111, R107, 0x7632, R111 ;  /* 0x000076326b6f7816 */ /* 0x000fe4000000006f */
[----:B------:R-:W-:Y:S01]  /*2100*/  SHF.L.U32 R119, R119, 0x10, RZ ;  /* 0x0000001077777819 */ /* 0x000fe200000006ff */
[----:B------:R-:W-:Y:S01]  /*2110*/  IMAD.U32 R110, R110, 0x10000, RZ ;  /* 0x000100006e6e7824 */ /* 0x000fe200078e00ff */
[----:B------:R-:W-:-:S02]  /*2120*/  SHF.L.U32 R117, R120, 0x10, RZ ;  /* 0x0000001078757819 */ /* 0x000fc400000006ff */
        /* <DEDUP_REMOVED lines=15> */
.L_x_2701:
        /* <DEDUP_REMOVED lines=10> */
[----:B------:R-:W-:Y:S01]  /*22c0*/  PRMT R121, R118, 0x7632, R121 ;  /* 0x0000763276797816 */ /* 0x000fe20000000079 */
[----:B------:R-:W-:Y:S01]  /*22d0*/  IMAD.U32 R116, R116, 0x10000, RZ ;  /* 0x0001000074747824 */ /* 0x000fe200078e00ff */
[----:B------:R-:W-:Y:S01]  /*22e0*/  SHF.L.U32 R118, R118, 0x10, RZ ;  /* 0x0000001076767819 */ /* 0x000fe200000006ff */
[----:B------:R-:W-:Y:S01]  /*22f0*/  FADD.FTZ R127, R110, R117 ;  /* 0x000000756e7f7221 */ /* 0x000fe20000010000 */
[----:B------:R-:W-:-:S02]  /*2300*/  SHF.L.U32 R131, R102, 0x10, RZ ;  /* 0x0000001066837819 */ /* 0x000fc400000006ff */
[C---:B------:R-:W-:Y:S01]  /*2310*/  PRMT R122, R119.reuse, 0x7632, R122 ;  /* 0x00007632777a7816 */ /* 0x040fe2000000007a */
[----:B------:R-:W-:Y:S01]  /*2320*/  IMAD.U32 R119, R119, 0x10000, RZ ;  /* 0x0001000077777824 */ /* 0x000fe200078e00ff */
[----:B------:R-:W-:Y:S01]  /*2330*/  PRMT R108, R100, 0x7632, R108 ;  /* 0x00007632646c7816 */ /* 0x000fe2000000006c */
[----:B------:R-:W-:Y:S01]  /*2340*/  FADD.FTZ R131, R131, R118 ;  /* 0x0000007683837221 */ /* 0x000fe20000010000 */
[----:B------:R-:W-:Y:S02]  /*2350*/  PRMT R109, R101, 0x7632, R109 ;  /* 0x00007632656d7816 */ /* 0x000fe4000000006d */
[----:B------:R-:W-:Y:S01]  /*2360*/  PRMT R110, R102, 0x7632, R110 ;  /* 0x00007632666e7816 */ /* 0x000fe2000000006e */
[----:B------:R-:W-:Y:S01]  /*2370*/  IMAD.U32 R108, R108, 0x10000, RZ ;  /* 0x000100006c6c7824 */ /* 0x000fe200078e00ff */
[C---:B------:R-:W-:Y:S02]  /*2380*/  PRMT R111, R103.reuse, 0x7632, R111 ;  /* 0x00007632676f7816 */ /* 0x040fe4000000006f */
[----:B------:R-:W-:-:S02]  /*2390*/  SHF.L.U32 R118, R103, 0x10, RZ ;  /* 0x0000001067767819 */ /* 0x000fc400000006ff */
[----:B------:R-:W-:Y:S01]  /*23a0*/  SHF.L.U32 R117, R120, 0x10, RZ ;  /* 0x0000001078757819 */ /* 0x000fe200000006ff */
[----:B------:R-:W-:Y:S01]  /*23b0*/  IMAD.U32 R111, R111, 0x10000, RZ ;  /* 0x000100006f6f7824 */ /* 0x000fe200078e00ff */
        /* <DEDUP_REMOVED lines=14> */
.L_x_2704:
[----:B-----5:R-:W-:Y:S01]  /*24a0*/  PRMT R109, R116, 0x7632, R109 ;  /* 0x00007632746d7816 */ /* 0x020fe2000000006d */
[C---:B------:R-:W-:Y:S01]  /*24b0*/  IMAD.U32 R111, R100.reuse, 0x10000, RZ ;  /* 0x00010000646f7824 */ /* 0x040fe200078e00ff */
[----:B------:R-:W-:Y:S01]  /*24c0*/  PRMT R108, R100, 0x7632, R108 ;  /* 0x00007632646c7816 */ /* 0x000fe2000000006c */
[----:B------:R-:W-:Y:S01]  /*24d0*/  IMAD.U32 R132, R103, 0x10000, RZ ;  /* 0x0001000067847824 */ /* 0x000fe200078e00ff */
[----:B------:R-:W-:Y:S01]  /*24e0*/  SHF.L.U32 R116, R116, 0x10, RZ ;  /* 0x0000001074747819 */ /* 0x000fe200000006ff */
[----:B------:R-:W-:Y:S01]  /*24f0*/  IMAD.U32 R110, R104, 0x10000, RZ ;  /* 0x00010000686e7824 */ /* 0x000fe200078e00ff */
        /* <DEDUP_REMOVED lines=8> */
[----:B------:R-:W-:Y:S02]  /*2580*/  SHF.L.U32 R118, R118, 0x10, RZ ;  /* 0x0000001076767819 */ /* 0x000fe400000006ff */
[----:B------:R-:W-:Y:S01]  /*2590*/  SHF.L.U32 R115, R102, 0x10, RZ ;  /* 0x0000001066737819 */ /* 0x000fe200000006ff */
[----:B------:R-:W-:Y:S01]  /*25a0*/  FADD.FTZ R132, R109, R108 ;  /* 0x0000006c6d847221 */ /* 0x000fe20000010000 */
[----:B------:R-:W-:Y:S02]  /*25b0*/  PRMT R120, R117, 0x7632, R120 ;  /* 0x0000763275787816 */ /* 0x000fe40000000078 */
        /* <DEDUP_REMOVED lines=9> */
[----:B------:R-:W-:Y:S01]  /*2650*/  SHF.L.U32 R111, R120, 0x10, RZ ;  /* 0x00000010786f7819 */ /* 0x000fe200000006ff */
[----:B------:R-:W-:Y:S01]  /*2660*/  IMAD.U32 R117, R122, 0x10000, RZ ;  /* 0x000100007a757824 */ /* 0x000fe200078e00ff */
[----:B------:R-:W-:Y:S01]  /*2670*/  SHF.L.U32 R136, R121, 0x10, RZ ;  /* 0x0000001079887819 */ /* 0x000fe200000006ff */
[----:B------:R-:W-:Y:S01]  /*2680*/  FADD.FTZ R127, R127, R116 ;  /* 0x000000747f7f7221 */ /* 0x000fe20000010000 */
[----:B------:R-:W-:Y:S01]  /*2690*/  SHF.L.U32 R109, R109, 0x10, RZ ;  /* 0x000000106d6d7819 */ /* 0x000fe200000006ff */
[--C-:B------:R-:W-:Y:S01]  /*26a0*/  FADD.FTZ R134, R111, R108.reuse ;  /* 0x0000006c6f867221 */ /* 0x100fe20000010000 */
[----:B------:R-:W-:Y:S02]  /*26b0*/  SHF.L.U32 R110, R110, 0x10, RZ ;  /* 0x000000106e6e7819 */ /* 0x000fe400000006ff */
[----:B------:R-:W-:Y:S01]  /*26c0*/  PRMT R111, R107, 0x7632, R111 ;  /* 0x000076326b6f7816 */ /* 0x000fe2000000006f */
[--C-:B------:R-:W-:Y:S01]  /*26d0*/  FADD.FTZ R136, R136, R109.reuse ;  /* 0x0000006d88887221 */ /* 0x100fe20000010000 */
[----:B------:R-:W-:Y:S01]  /*26e0*/  PRMT R108, R104, 0x7632, R108 ;  /* 0x00007632686c7816 */ /* 0x000fe2000000006c */
[--C-:B------:R-:W-:Y:S01]  /*26f0*/  FADD.FTZ R138, R117, R110.reuse ;  /* 0x0000006e758a7221 */ /* 0x100fe20000010000 */
[----:B------:R-:W-:Y:S01]  /*2700*/  PRMT R110, R106, 0x7632, R110 ;  /* 0x000076326a6e7816 */ /* 0x000fe2000000006e */
[----:B------:R-:W-:Y:S01]  /*2710*/  IMAD.U32 R119, R111, 0x10000, RZ ;  /* 0x000100006f777824 */ /* 0x000fe200078e00ff */
[----:B------:R-:W-:-:S02]  /*2720*/  PRMT R109, R105, 0x7632, R109 ;  /* 0x00007632696d7816 */ /* 0x000fc4000000006d */
[----:B------:R-:W-:Y:S01]  /*2730*/  SHF.L.U32 R131, R106, 0x10, RZ ;  /* 0x000000106a837819 */ /* 0x000fe200000006ff */
[----:B------:R-:W-:Y:S01]  /*2740*/  FADD.FTZ R138, R138, R119 ;  /* 0x000000778a8a7221 */ /* 0x000fe20000010000 */
[----:B------:R-:W-:Y:S02]  /*2750*/  SHF.L.U32 R116, R107, 0x10, RZ ;  /* 0x000000106b747819 */ /* 0x000fe400000006ff */
[----:B------:R-:W-:Y:S01]  /*2760*/  SHF.L.U32 R117, R110, 0x10, RZ ;  /* 0x000000106e757819 */ /* 0x000fe200000006ff */
[----:B------:R-:W-:Y:S01]  /*2770*/  FADD.FTZ R131, R131, R118 ;  /* 0x0000007683837221 */ /* 0x000fe20000010000 */
[----:B------:R-:W-:Y:S01]  /*2780*/  SHF.L.U32 R111, R109, 0x10, RZ ;  /* 0x000000106d6f7819 */ /* 0x000fe200000006ff */
[----:B------:R-:W-:Y:S02]  /*2790*/  IMAD.U32 R109, R108, 0x10000, RZ ;  /* 0x000100006c6d7824 */ /* 0x000fe400078e00ff */
[----:B------:R-:W-:Y:S01]  /*27a0*/  FADD.FTZ R137, R116, R137 ;  /* 0x0000008974897221 */ /* 0x000fe20000010000 */
[----:B------:R-:W-:Y:S01]  /*27b0*/  FADD.FTZ R136, R136, R117 ;  /* 0x0000007588887221 */ /* 0x000fe20000010000 */
[----:B------:R-:W-:Y:S01]  /*27c0*/  FADD.FTZ R134, R134, R111 ;  /* 0x0000006f86867221 */ /* 0x000fe20000010000 */
[----:B------:R-:W-:-:S02]  /*27d0*/  FADD.FTZ R132, R132, R109 ;  /* 0x0000006d84847221 */ /* 0x000fc40000010000 */
[----:B------:R-:W-:Y:S02]  /*27e0*/  F2FP.BF16.F32.PACK_AB R111, R138, R137 ;  /* 0x000000898a6f723e */ /* 0x000fe400000010ff */
[----:B------:R-:W-:Y:S02]  /*27f0*/  F2FP.BF16.F32.PACK_AB R110, R136, R131 ;  /* 0x00000083886e723e */ /* 0x000fe400000010ff */
[----:B------:R-:W-:Y:S02]  /*2800*/  F2FP.BF16.F32.PACK_AB R109, R134, R127 ;  /* 0x0000007f866d723e */ /* 0x000fe400000010ff */
[----:B------:R-:W-:-:S07]  /*2810*/  F2FP.BF16.F32.PACK_AB R108, R132, R115 ;  /* 0x00000073846c723e */ /* 0x000fce00000010ff */
.L_x_2703:
[----:B------:R-:W0:Y:S02]  /*2820*/  @P0 LDC.64 R116, c[0x0][0x3a8] ;  /* 0x0000ea00ff740b82 */ /* 0x000e240000000a00 */
[C---:B0-----:R-:W-:Y:S01]  /*2830*/  @P0 IMAD.WIDE.U32 R116, R0.reuse, 0x10, R116 ;  /* 0x0000001000740825 */ /* 0x041fe200078e0074 */
[----:B------:R-:W-:-:S04]  /*2840*/  IADD3 R0, PT, PT, R0, 0x100, RZ ;  /* 0x0000010000007810 */ /* 0x000fc80007ffe0ff */
[----:B------:R1:W-:Y:S03]  /*2850*/  @P0 STG.E.128 desc[UR6][R116.64], R108 ;  /* 0x0000006c74000986 */ /* 0x0003e6000c101d06 */
.L_x_2700:
[----:B------:R-:W-:Y:S05]  /*2860*/  BSYNC.RECONVERGENT B0 ;  /* 0x0000000000007941 */ /* 0x000fea0003800200 */
.L_x_2699:
        /* <DEDUP_REMOVED lines=35> */
.L_x_2708:
        /* <DEDUP_REMOVED lines=37> */
.L_x_2707:
        /* <DEDUP_REMOVED lines=40> */
.L_x_2710:
        /* <DEDUP_REMOVED lines=56> */
.L_x_2709:
[----:B------:R-:W0:Y:S02]  /*32f0*/  @P0 LDC.64 R116, c[0x0][0x3a8] ;  /* 0x0000ea00ff740b82 */ /* 0x000e240000000a00 */
[----:B0-----:R-:W-:-:S05]  /*3300*/  @P0 IMAD.WIDE.U32 R116, R0, 0x10, R116 ;  /* 0x0000001000740825 */ /* 0x001fca00078e0074 */
[----:B------:R2:W-:Y:S02]  /*3310*/  @P0 STG.E.128 desc[UR6][R116.64], R108 ;  /* 0x0000006c74000986 */ /* 0x0005e4000c101d06 */
.L_x_2706:
[----:B------:R-:W-:Y:S05]  /*3320*/  BSYNC.RECONVERGENT B0 ;  /* 0x0000000000007941 */ /* 0x000fea0003800200 */
.L_x_2705:
[----:B-12---:R-:W-:Y:S01]  /*3330*/  FADD.FTZ R117, RZ, R139 ;  /* 0x0000008bff757221 */ /* 0x006fe20000010000 */
        /* <DEDUP_REMOVED lines=111> */
.L_x_2712:
[----:B------:R-:W-:Y:S05]  /*3a30*/  BSYNC.RECONVERGENT B0 ;  /* 0x0000000000007941 */ /* 0x000fea0003800200 */
.L_x_2711:
        /* <DEDUP_REMOVED lines=12> */
.L_x_2714:
[----:B------:R-:W-:Y:S05]  /*3b00*/  BSYNC.RECONVERGENT B0 ;  /* 0x0000000000007941 */ /* 0x000fea0003800200 */
.L_x_2713:
        /* <DEDUP_REMOVED lines=35> */
[-C--:B---3--:R-:W-:Y:S02]  /*3d40*/  IADD3 R121, PT, PT, R121, R148.reuse, RZ ;  /* 0x0000009479797210 */ /* 0x088fe40007ffe0ff */
[----:B------:R-:W0:Y:S01]  /*3d50*/  SHFL.DOWN PT, R149, R116, 0x1, 0x1f ;  /* 0x08201f0074957f89 */ /* 0x000e2200000e0000 */
[----:B------:R-:W-:Y:S01]  /*3d60*/  FMUL.FTZ R122, R122, R147 ;  /* 0x000000937a7a7220 */ /* 0x000fe20000410000 */
[----:B------:R-:W-:Y:S01]  /*3d70*/  I2FP.F32.S32 R121, R121 ;  /* 0x0000007900797245 */ /* 0x000fe20000201400 */
[----:B------:R-:W1:Y:S01]  /*3d80*/  LDC R147, c[0x0][0x448] ;  /* 0x00011200ff937b82 */ /* 0x000e620000000800 */
[----:B------:R-:W-:Y:S01]  /*3d90*/  I2FP.F32.S32 R148, R148 ;  /* 0x0000009400947245 */ /* 0x000fe20000201400 */
[----:B------:R-:W-:-:S03]  /*3da0*/  FFMA.FTZ R122, R120, R122, R123 ;  /* 0x0000007a787a7223 */ /* 0x000fc6000001007b */
[----:B------:R-:W2:Y:S02]  /*3db0*/  MUFU.RCP R121, R121 ;  /* 0x0000007900797308 */ /* 0x000ea40000001000 */
[----:B------:R-:W3:Y:S01]  /*3dc0*/  SHFL.DOWN PT, R119, R122, 0x1, 0x1f ;  /* 0x08201f007a777f89 */ /* 0x000ee200000e0000 */
[----:B0-----:R-:W-:Y:S01]  /*3dd0*/  FADD.FTZ R118, R116, -R149 ;  /* 0x8000009574767221 */ /* 0x001fe20000010000 */
[----:B------:R-:W-:-:S03]  /*3de0*/  FMUL.FTZ R120, R149, R148 ;  /* 0x0000009495787220 */ /* 0x000fc60000410000 */
[----:B------:R-:W-:Y:S01]  /*3df0*/  FMUL.FTZ R118, R118, R118 ;  /* 0x0000007676767220 */ /* 0x000fe20000410000 */
[----:B------:R-:W-:-:S03]  /*3e00*/  FFMA.FTZ R120, R117, R116, R120 ;  /* 0x0000007475787223 */ /* 0x000fc60000010078 */
[----:B------:R-:W-:Y:S01]  /*3e10*/  FMUL.FTZ R118, R117, R118 ;  /* 0x0000007675767220 */ /* 0x000fe20000410000 */
[C---:B--2---:R-:W-:Y:S01]  /*3e20*/  FMUL.FTZ R120, R121.reuse, R120 ;  /* 0x0000007879787220 */ /* 0x044fe20000410000 */
[----:B---3--:R-:W-:Y:S02]  /*3e30*/  FADD.FTZ R116, R122, R119 ;  /* 0x000000777a747221 */ /* 0x008fe40000010000 */
[----:B------:R-:W-:Y:S02]  /*3e40*/  FMUL.FTZ R118, R118, R148 ;  /* 0x0000009476767220 */ /* 0x000fe40000410000 */
[----:B------:R-:W0:Y:S02]  /*3e50*/  SHFL.IDX PT, R149, R120, RZ, 0x1f ;  /* 0x00001fff78957589 */ /* 0x000e2400000e0000 */
[----:B------:R-:W-:Y:S02]  /*3e60*/  FFMA.FTZ R121, R121, R118, R116 ;  /* 0x0000007679797223 */ /* 0x000fe40000010074 */
[----:B------:R-:W2:Y:S03]  /*3e70*/  @!P2 LDC.64 R116, c[0x0][0x3c0] ;  /* 0x0000f000ff74ab82 */ /* 0x000ea60000000a00 */
[----:B------:R-:W1:Y:S05]  /*3e80*/  SHFL.IDX PT, R148, R121, RZ, 0x1f ;  /* 0x00001fff79947589 */ /* 0x000e6a00000e0000 */
[----:B------:R-:W3:Y:S01]  /*3e90*/  @!P2 LDC.64 R118, c[0x0][0x3c8] ;  /* 0x0000f200ff76ab82 */ /* 0x000ee20000000a00 */
[C---:B0-----:R-:W-:Y:S01]  /*3ea0*/  FMUL.FTZ R122, R149.reuse, R149 ;  /* 0x00000095957a7220 */ /* 0x041fe20000410000 */
[----:B------:R-:W-:Y:S01]  /*3eb0*/  FSEL R159, R149, RZ, !P5 ;  /* 0x000000ff959f7208 */ /* 0x000fe20006800000 */
[----:B--2---:R-:W-:-:S03]  /*3ec0*/  @!P2 IMAD.WIDE R116, R2, 0x4, R116 ;  /* 0x000000040274a825 */ /* 0x004fc600078e0274 */
[----:B------:R-:W-:Y:S01]  /*3ed0*/  FSEL R123, R122, RZ, P5 ;  /* 0x000000ff7a7b7208 */ /* 0x000fe20002800000 */
[----:B-1----:R-:W-:Y:S01]  /*3ee0*/  FFMA.FTZ R122, R148, UR9, R147 ;  /* 0x00000009947a7c23 */ /* 0x002fe20008010093 */
[----:B------:R0:W-:Y:S03]  /*3ef0*/  @!P2 STG.E desc[UR6][R116.64], R149 ;  /* 0x000000957400a986 */ /* 0x0001e6000c101906 */
[----:B------:R-:W-:Y:S01]  /*3f00*/  FADD.FTZ R122, R122, R123 ;  /* 0x0000007b7a7a7221 */ /* 0x000fe20000010000 */
[----:B---3--:R-:W-:-:S03]  /*3f10*/  @!P2 IMAD.WIDE R118, R2, 0x4, R118 ;  /* 0x000000040276a825 */ /* 0x008fc600078e0276 */
[----:B------:R-:W1:Y:S02]  /*3f20*/  MUFU.RSQ R147, R122 ;  /* 0x0000007a00937308 */ /* 0x000e640000001400 */
[----:B-1----:R0:W-:Y:S01]  /*3f30*/  @!P2 STG.E desc[UR6][R118.64], R147 ;  /* 0x000000937600a986 */ /* 0x0021e2000c101906 */
[----:B------:R-:W-:Y:S05]  /*3f40*/  @!P1 BRA `(.L_x_2716) ;  /* 0x0000000000bc9947 */ /* 0x000fea0003800000 */
[--C-:B0-----:R-:W-:Y:S01]  /*3f50*/  FADD.FTZ R116, R139, -R159.reuse ;  /* 0x8000009f8b747221 */ /* 0x101fe20000010000 */
[--C-:B------:R-:W-:Y:S01]  /*3f60*/  FADD.FTZ R118, R146, -R159.reuse ;  /* 0x8000009f92767221 */ /* 0x100fe20000010000 */
[--C-:B------:R-:W-:Y:S01]  /*3f70*/  FADD.FTZ R120, R141, -R159.reuse ;  /* 0x8000009f8d787221 */ /* 0x100fe20000010000 */
[----:B------:R-:W-:Y:S01]  /*3f80*/  FADD.FTZ R148, R144, -R159 ;  /* 0x8000009f90947221 */ /* 0x000fe20000010000 */
[C---:B------:R-:W-:Y:S01]  /*3f90*/  FMUL.FTZ R123, R147.reuse, R116 ;  /* 0x00000074937b7220 */ /* 0x040fe20000410000 */
[C---:B------:R-:W-:Y:S01]  /*3fa0*/  FMUL.FTZ R122, R147.reuse, R118 ;  /* 0x00000076937a7220 */ /* 0x040fe20000410000 */
[C---:B------:R-:W-:Y:S01]  /*3fb0*/  FMUL.FTZ R151, R147.reuse, R120 ;  /* 0x0000007893977220 */ /* 0x040fe20000410000 */
[----:B------:R-:W-:Y:S01]  /*3fc0*/  FMUL.FTZ R154, R147, R148 ;  /* 0x00000094939a7220 */ /* 0x000fe20000410000 */
[----:B-----5:R-:W-:Y:S01]  /*3fd0*/  FFMA.FTZ R116, R123, R4, R48 ;  /* 0x000000047b747223 */ /* 0x020fe20000010030 */
[----:B------:R-:W-:Y:S01]  /*3fe0*/  FFMA.FTZ R117, R122, R5, R49 ;  /* 0x000000057a757223 */ /* 0x000fe20000010031 */
[----:B------:R-:W-:Y:S01]  /*3ff0*/  FFMA.FTZ R118, R151, R6, R50 ;  /* 0x0000000697767223 */ /* 0x000fe20000010032 */
[----:B------:R-:W-:Y:S01]  /*4000*/  FFMA.FTZ R119, R154, R7, R51 ;  /* 0x000000079a777223 */ /* 0x000fe20000010033 */
[--C-:B------:R-:W-:Y:S01]  /*4010*/  FADD.FTZ R148, R143, -R159.reuse ;  /* 0x8000009f8f947221 */ /* 0x100fe20000010000 */
[--C-:B------:R-:W-:Y:S01]  /*4020*/  FADD.FTZ R150, R140, -R159.reuse ;  /* 0x8000009f8c967221 */ /* 0x100fe20000010000 */
[----:B------:R-:W-:Y:S01]  /*4030*/  F2FP.BF16.F32.PACK_AB R116, R117, R116 ;  /* 0x000000747574723e */ /* 0x000fe200000010ff */
[----:B------:R-:W0:Y:S01]  /*4040*/  LDC.64 R120, c[0x0][0x428] ;  /* 0x00010a00ff787b82 */ /* 0x000e220000000a00 */
[----:B------:R-:W-:Y:S01]  /*4050*/  F2FP.BF16.F32.PACK_AB R117, R119, R118 ;  /* 0x000000767775723e */ /* 0x000fe200000010ff */
[----:B------:R-:W-:Y:S01]  /*4060*/  FMUL.FTZ R153, R147, R148 ;  /* 0x0000009493997220 */ /* 0x000fe20000410000 */
[--C-:B------:R-:W-:Y:S01]  /*4070*/  FADD.FTZ R118, R142, -R159.reuse ;  /* 0x8000009f8e767221 */ /* 0x100fe20000010000 */
[----:B------:R-:W-:Y:S01]  /*4080*/  FADD.FTZ R148, R145, -R159 ;  /* 0x8000009f91947221 */ /* 0x000fe20000010000 */
[----:B------:R-:W-:Y:S01]  /*4090*/  FMUL.FTZ R158, R147, R150 ;  /* 0x00000096939e7220 */ /* 0x000fe20000410000 */
[----:B------:R-:W-:Y:S01]  /*40a0*/  FFMA.FTZ R150, R123, R12, R64 ;  /* 0x0000000c7b967223 */ /* 0x000fe20000010040 */
        /* <DEDUP_REMOVED lines=10> */
[----:B------:R-:W-:Y:S01]  /*4150*/  FFMA.FTZ R158, R158, R19, R63 ;  /* 0x000000139e9e7223 */ /* 0x000fe2000001003f */
[----:B------:R-:W-:Y:S01]  /*4160*/  F2FP.BF16.F32.PACK_AB R119, R149, R148 ;  /* 0x000000949577723e */ /* 0x000fe200000010ff */
[----:B------:R-:W-:Y:S01]  /*4170*/  FFMA.FTZ R156, R156, R17, R61 ;  /* 0x000000119c9c7223 */ /* 0x000fe2000001003d */
[----:B------:R-:W1:Y:S01]  /*4180*/  LDC.64 R148, c[0x0][0x430] ;  /* 0x00010c00ff947b82 */ /* 0x000e620000000a00 */
[----:B------:R-:W-:Y:S01]  /*4190*/  FFMA.FTZ R153, R154, R15, R67 ;  /* 0x0000000f9a997223 */ /* 0x000fe20000010043 */
[----:B------:R-:W-:Y:S01]  /*41a0*/  FFMA.FTZ R151, R122, R13, R65 ;  /* 0x0000000d7a977223 */ /* 0x000fe20000010041 */
[----:B------:R-:W-:Y:S01]  /*41b0*/  F2FP.BF16.F32.PACK_AB R123, R158, R123 ;  /* 0x0000007b9e7b723e */ /* 0x000fe200000010ff */
[----:B0-----:R-:W-:Y:S01]  /*41c0*/  IMAD.WIDE.U32 R120, R114, 0x10, R120 ;  /* 0x0000001072787825 */ /* 0x001fe200078e0078 */
[----:B------:R-:W-:-:S04]  /*41d0*/  F2FP.BF16.F32.PACK_AB R122, R156, R155 ;  /* 0x0000009b9c7a723e */ /* 0x000fc800000010ff */
[----:B------:R0:W-:Y:S02]  /*41e0*/  STG.E.128 desc[UR6][R120.64], R116 ;  /* 0x0000007478007986 */ /* 0x0001e4000c101d06 */
[----:B0-----:R-:W-:Y:S01]  /*41f0*/  F2FP.BF16.F32.PACK_AB R121, R153, R152 ;  /* 0x000000989979723e */ /* 0x001fe200000010ff */
[----:B-1----:R-:W-:Y:S01]  /*4200*/  IMAD.WIDE.U32 R116, R114, 0x10, R148 ;  /* 0x0000001072747825 */ /* 0x002fe200078e0094 */
[----:B------:R-:W-:-:S03]  /*4210*/  F2FP.BF16.F32.PACK_AB R120, R151, R150 ;  /* 0x000000969778723e */ /* 0x000fc600000010ff */
[----:B------:R-:W-:Y:S02]  /*4220*/  VIADD R114, R114, 0x100 ;  /* 0x0000010072727836 */ /* 0x000fe40000000000 */
[----:B------:R1:W-:Y:S05]  /*4230*/  STG.E.128 desc[UR6][R116.64], R120 ;  /* 0x0000007874007986 */ /* 0x0003ea000c101d06 */
.L_x_2716:
[----:B------:R-:W-:Y:S05]  /*4240*/  BSYNC.RECONVERGENT B0 ;  /* 0x0000000000007941 */ /* 0x000fea0003800200 */
.L_x_2715:
[----:B------:R-:W-:Y:S04]  /*4250*/  BSSY.RECONVERGENT B0, `(.L_x_2717) ;  /* 0x0000031000007945 */ /* 0x000fe80003800200 */
[----:B------:R-:W-:Y:S05]  /*4260*/  @!P3 BRA `(.L_x_2718) ;  /* 0x0000000000bcb947 */ /* 0x000fea0003800000 */
[--C-:B01----:R-:W-:Y:S01]  /*4270*/  FADD.FTZ R116, R115, -R159.reuse ;  /* 0x8000009f73747221 */ /* 0x103fe20000010000 */
        /* <DEDUP_REMOVED lines=40> */
[----:B------:R0:W-:Y:S01]  /*4500*/  STG.E.128 desc[UR6][R120.64], R116 ;  /* 0x0000007478007986 */ /* 0x0001e2000c101d06 */
[C---:B-1----:R-:W-:Y:S01]  /*4510*/  IMAD.WIDE.U32 R148, R114.reuse, 0x10, R148 ;  /* 0x0000001072947825 */ /* 0x042fe200078e0094 */
[----:B------:R-:W-:Y:S02]  /*4520*/  IADD3 R114, PT, PT, R114, 0x100, RZ ;  /* 0x0000010072727810 */ /* 0x000fe40007ffe0ff */
[----:B0-----:R-:W-:Y:S02]  /*4530*/  F2FP.BF16.F32.PACK_AB R121, R153, R152 ;  /* 0x000000989979723e */ /* 0x001fe400000010ff */
[----:B------:R-:W-:-:S05]  /*4540*/  F2FP.BF16.F32.PACK_AB R120, R151, R150 ;  /* 0x000000969778723e */ /* 0x000fca00000010ff */
[----:B------:R2:W-:Y:S02]  /*4550*/  STG.E.128 desc[UR6][R148.64], R120 ;  /* 0x0000007894007986 */ /* 0x0005e4000c101d06 */
.L_x_2718:
[----:B------:R-:W-:Y:S05]  /*4560*/  BSYNC.RECONVERGENT B0 ;  /* 0x0000000000007941 */ /* 0x000fea0003800200 */
.L_x_2717:
[----:B------:R-:W-:Y:S04]  /*4570*/  BSSY.RECONVERGENT B0, `(.L_x_2719) ;  /* 0x0000030000007945 */ /* 0x000fe80003800200 */
[----:B------:R-:W-:Y:S05]  /*4580*/  @!P4 BRA `(.L_x_2720) ;  /* 0x0000000000b8c947 */ /* 0x000fea0003800000 */
[--C-:B--2---:R-:W-:Y:S01]  /*4590*/  FADD.FTZ R148, R126, -R159.reuse ;  /* 0x8000009f7e947221 */ /* 0x104fe20000010000 */
[--C-:B------:R-:W-:Y:S01]  /*45a0*/  FADD.FTZ R150, R133, -R159.reuse ;  /* 0x8000009f85967221 */ /* 0x100fe20000010000 */
[--C-:B------:R-:W-:Y:S01]  /*45b0*/  FADD.FTZ R156, R135, -R159.reuse ;  /* 0x8000009f879c7221 */ /* 0x100fe20000010000 */
[--C-:B01----:R-:W-:Y:S01]  /*45c0*/  FADD.FTZ R116, R125, -R159.reuse ;  /* 0x8000009f7d747221 */ /* 0x103fe20000010000 */
[--C-:B------:R-:W-:Y:S01]  /*45d0*/  FADD.FTZ R118, R124, -R159.reuse ;  /* 0x8000009f7c767221 */ /* 0x100fe20000010000 */
[--C-:B------:R-:W-:Y:S01]  /*45e0*/  FADD.FTZ R158, R130, -R159.reuse ;  /* 0x8000009f829e7221 */ /* 0x100fe20000010000 */
[C---:B------:R-:W-:Y:S01]  /*45f0*/  FMUL.FTZ R152, R147.reuse, R148 ;  /* 0x0000009493987220 */ /* 0x040fe20000410000 */
[C---:B------:R-:W-:Y:S01]  /*4600*/  FMUL.FTZ R155, R147.reuse, R150 ;  /* 0x00000096939b7220 */ /* 0x040fe20000410000 */
[----:B------:R-:W0:Y:S01]  /*4610*/  LDC.64 R148, c[0x0][0x428] ;  /* 0x00010a00ff947b82 */ /* 0x000e220000000a00 */
[C---:B------:R-:W-:Y:S01]  /*4620*/  FMUL.FTZ R117, R147.reuse, R156 ;  /* 0x0000009c93757220 */ /* 0x040fe20000410000 */
[C---:B------:R-:W-:Y:S01]  /*4630*/  FMUL.FTZ R121, R147.reuse, R116 ;  /* 0x0000007493797220 */ /* 0x040fe20000410000 */
[C---:B------:R-:W-:Y:S01]  /*4640*/  FMUL.FTZ R122, R147.reuse, R118 ;  /* 0x00000076937a7220 */ /* 0x040fe20000410000 */
[----:B------:R-:W-:Y:S01]  /*4650*/  FMUL.FTZ R158, R147, R158 ;  /* 0x0000009e939e7220 */ /* 0x000fe20000410000 */
[--C-:B------:R-:W-:Y:S01]  /*4660*/  FADD.FTZ R120, R129, -R159.reuse ;  /* 0x8000009f81787221 */ /* 0x100fe20000010000 */
[----:B------:R-:W-:Y:S01]  /*4670*/  FADD.FTZ R154, R128, -R159 ;  /* 0x8000009f809a7221 */ /* 0x000fe20000010000 */
[C---:B-----5:R-:W-:Y:S01]  /*4680*/  FFMA.FTZ R119, R117.reuse, R74, R86 ;  /* 0x0000004a75777223 */ /* 0x060fe20000010056 */
[----:B------:R-:W1:Y:S01]  /*4690*/  LDC.64 R150, c[0x0][0x430] ;  /* 0x00010c00ff967b82 */ /* 0x000e620000000a00 */
[----:B------:R-:W-:Y:S01]  /*46a0*/  FFMA.FTZ R123, R117, R82, R94 ;  /* 0x00000052757b7223 */ /* 0x000fe2000001005e */
[----:B------:R-:W-:Y:S01]  /*46b0*/  FFMA.FTZ R116, R121, R68, R88 ;  /* 0x0000004479747223 */ /* 0x000fe20000010058 */
[----:B------:R-:W-:Y:S01]  /*46c0*/  FFMA.FTZ R117, R122, R69, R89 ;  /* 0x000000457a757223 */ /* 0x000fe20000010059 */
[----:B------:R-:W-:Y:S01]  /*46d0*/  FFMA.FTZ R118, R158, R75, R87 ;  /* 0x0000004b9e767223 */ /* 0x000fe20000010057 */
[C---:B------:R-:W-:Y:S01]  /*46e0*/  FMUL.FTZ R153, R147.reuse, R120 ;  /* 0x0000007893997220 */ /* 0x040fe20000410000 */
[----:B------:R-:W-:Y:S01]  /*46f0*/  FMUL.FTZ R154, R147, R154 ;  /* 0x0000009a939a7220 */ /* 0x000fe20000410000 */
[----:B------:R-:W-:Y:S01]  /*4700*/  FFMA.FTZ R120, R155, R72, R84 ;  /* 0x000000489b787223 */ /* 0x000fe20000010054 */
        /* <DEDUP_REMOVED lines=12> */
[----:B------:R-:W-:Y:S01]  /*47d0*/  FFMA.FTZ R121, R153, R78, R98 ;  /* 0x0000004e99797223 */ /* 0x000fe20000010062 */
[----:B------:R-:W-:Y:S01]  /*47e0*/  FFMA.FTZ R147, R122, R77, R97 ;  /* 0x0000004d7a937223 */ /* 0x000fe20000010061 */
[----:B0-----:R-:W-:Y:S01]  /*47f0*/  IMAD.WIDE.U32 R148, R114, 0x10, R148 ;  /* 0x0000001072947825 */ /* 0x001fe200078e0094 */
[----:B------:R-:W-:-:S02]  /*4800*/  F2FP.BF16.F32.PACK_AB R123, R158, R123 ;  /* 0x0000007b9e7b723e */ /* 0x000fc400000010ff */
[----:B------:R-:W-:Y:S01]  /*4810*/  F2FP.BF16.F32.PACK_AB R122, R154, R155 ;  /* 0x0000009b9a7a723e */ /* 0x000fe200000010ff */
[----:B-1----:R-:W-:Y:S01]  /*4820*/  IMAD.WIDE.U32 R150, R114, 0x10, R150 ;  /* 0x0000001072967825 */ /* 0x002fe200078e0096 */
[----:B------:R-:W-:Y:S01]  /*4830*/  F2FP.BF16.F32.PACK_AB R121, R152, R121 ;  /* 0x000000799879723e */ /* 0x000fe200000010ff */
[----:B------:R3:W-:Y:S01]  /*4840*/  STG.E.128 desc[UR6][R148.64], R116 ;  /* 0x0000007494007986 */ /* 0x0007e2000c101d06 */
[----:B------:R-:W-:-:S05]  /*4850*/  F2FP.BF16.F32.PACK_AB R120, R147, R120 ;  /* 0x000000789378723e */ /* 0x000fca00000010ff */
[----:B------:R3:W-:Y:S02]  /*4860*/  STG.E.128 desc[UR6][R150.64], R120 ;  /* 0x0000007896007986 */ /* 0x0007e4000c101d06 */
.L_x_2720:
[----:B------:R-:W-:Y:S05]  /*4870*/  BSYNC.RECONVERGENT B0 ;  /* 0x0000000000007941 */ /* 0x000fea0003800200 */
.L_x_2719:
[----:B01-3--:R-:W0:Y:S01]  /*4880*/  LDC.64 R116, c[0x0][0x380] ;  /* 0x0000e000ff747b82 */ /* 0x00be220000000a00 */
[----:B------:R-:W-:Y:S01]  /*4890*/  UPLOP3.LUT UP1, UPT, UPT, UPT, UP1, 0x40, 0x4 ;  /* 0x000000000004789c */ /* 0x000fe20003f2e810 */
[----:B0-----:R-:W-:-:S04]  /*48a0*/  IADD3 R2, PT, PT, R2, R116, RZ ;  /* 0x0000007402027210 */ /* 0x001fc80007ffe0ff */
[----:B------:R-:W-:-:S13]  /*48b0*/  ISETP.GE.AND P2, PT, R2, R117, PT ;  /* 0x000000750200720c */ /* 0x000fda0003f46270 */
[----:B------:R-:W-:Y:S05]  /*48c0*/  @!P2 BRA `(.L_x_2721) ;  /* 0xffffffc80088a947 */ /* 0x000fea000383ffff */
[----:B------:R-:W-:Y:S05]  /*48d0*/  EXIT ;  /* 0x000000000000794d */ /* 0x000fea0003800000 */
.L_x_2722:
        /* <DEDUP_REMOVED lines=10> */
.L_x_13680:


//--------------------- .text._ZN10layer_norm31ln_parallel_residual_fwd_kernelINS_13Kernel_traitsIf13__nv_bfloat16S2_S2_fjLj6144ELj1ELj1ELj8ELj16ENS_18Kernel_traits_baseILj6144EfS2_S2_S2_fjLj256EEEEELb0ELb0ELb1EEEvNS_9FwdParamsE --------------------------
	.section	.text._ZN10layer_norm31ln_parallel_residual_fwd_kernelINS_13Kernel_traitsIf13__nv_bfloat16S2_S2_fjLj6144ELj1ELj1ELj8ELj16ENS_18Kernel_traits_baseILj6144EfS2_S2_S2_fjLj256EEEEELb0ELb0ELb1EEEvNS_9FwdParamsE,"ax",@progbits
	.align	128
        .global         _ZN10layer_norm31ln_parallel_residual_fwd_kernelINS_13Kernel_traitsIf13__nv_bfloat16S2_S2_fjLj6144ELj1ELj1ELj8ELj16ENS_18Kernel_traits_baseILj6144EfS2_S2_S2_fjLj256EEEEELb0ELb0ELb1EEEvNS_9FwdParamsE
        .type           _ZN10layer_norm31ln_parallel_residual_fwd_kernelINS_13Kernel_traitsIf13__nv_bfloat16S2_S2_fjLj6144ELj1ELj1ELj8ELj16ENS_18Kernel_traits_baseILj6144EfS2_S2_S2_fjLj256EEEEELb0ELb0ELb1EEEvNS_9FwdParamsE,@function
        .size           _ZN10layer_norm31ln_parallel_residual_fwd_kernelINS_13Kernel_traitsIf13__nv_bfloat16S2_S2_fjLj6144ELj1ELj1ELj8ELj16ENS_18Kernel_traits_baseILj6144EfS2_S2_S2_fjLj256EEEEELb0ELb0ELb1EEEvNS_9FwdParamsE,(.L_x_13681 - _ZN10layer_norm31ln_parallel_residual_fwd_kernelINS_13Kernel_traitsIf13__nv_bfloat16S2_S2_fjLj6144ELj1ELj1ELj8ELj16ENS_18Kernel_traits_baseILj6144EfS2_S2_S2_fjLj256EEEEELb0ELb0ELb1EEEvNS_9FwdParamsE)
        .other          _ZN10layer_norm31ln_parallel_residual_fwd_kernelINS_13Kernel_traitsIf13__nv_bfloat16S2_S2_fjLj6144ELj1ELj1ELj8ELj16ENS_18Kernel_traits_baseILj6144EfS2_S2_S2_fjLj256EEEEELb0ELb0ELb1EEEvNS_9FwdParamsE,@"STO_CUDA_ENTRY STV_DEFAULT"
_ZN10layer_norm31ln_parallel_residual_fwd_kernelINS_13Kernel_traitsIf13__nv_bfloat16S2_S2_fjLj6144ELj1ELj1ELj8ELj16ENS_18Kernel_traits_baseILj6144EfS2_S2_S2_fjLj256EEEEELb0ELb0ELb1EEEvNS_9FwdParamsE:
.text._ZN10layer_norm31ln_parallel_residual_fwd_kernelINS_13Kernel_traitsIf13__nv_bfloat16S2_S2_fjLj6144ELj1ELj1ELj8ELj16ENS_18Kernel_traits_baseILj6144EfS2_S2_S2_fjLj256EEEEELb0ELb0ELb1EEEvNS_9FwdParamsE:
        /* <DEDUP_REMOVED lines=13> */
[----:B------:R-:W0:Y:S01]  /*00d0*/  LDCU.64 UR4, c[0x0][0x440] ;  /* 0x00008800ff0477ac */ /* 0x000e220008000a00 */
        /* <DEDUP_REMOVED lines=10> */
[----:B------:R-:W-:Y:S02]  /*0180*/  CS2R R26, SRZ ;  /* 0x00000000001a7805 */ /* 0x000fe4000001ff00 */
[----:B------:R-:W-:Y:S01]  /*0190*/  CS2R R24, SRZ ;  /* 0x0000000000187805 */ /* 0x000fe2000001ff00 */
[----:B0-----:R-:W-:-:S04]  /*01a0*/  UISETP.NE.U32.AND UP0, UPT, UR4, URZ, UPT ;  /* 0x000000ff0400728c */ /* 0x001fc8000bf05070 */
[----:B------:R-:W-:-:S09]  /*01b0*/  UISETP.NE.AND.EX UP0, UPT, UR5, URZ, UPT, UP0 ;  /* 0x000000ff0500728c */ /* 0x000fd2000bf05300 */
[----:B------:R-:W-:Y:S05]  /*01c0*/  BRA.U UP0, `(.L_x_2724) ;  /* 0x0000000100747547 */ /* 0x000fea000b800000 */
        /* <DEDUP_REMOVED lines=12> */
[----:B0-----:R-:W-:-:S05]  /*0290*/  IMAD.WIDE.U32 R80, R0, 0x20, R80 ;  /* 0x0000002000507825 */ /* 0x001fca00078e0050 */
[----:B------:R-:W5:Y:S01]  /*02a0*/  LDG.E.128 R28, desc[UR6][R80.64] ;  /* 0x00000006501c7981 */ /* 0x000f62000c1e1d00 */
[----:B-1----:R-:W-:-:S03]  /*02b0*/  IMAD.WIDE.U32 R84, R0, 0x20, R84 ;  /* 0x0000002000547825 */ /* 0x002fc600078e0054 */
[----:B------:R-:W5:Y:S04]  /*02c0*/  LDG.E.128 R32, desc[UR6][R80.64+0x10] ;  /* 0x0000100650207981 */ /* 0x000f68000c1e1d00 */
[----:B------:R-:W5:Y:S04]  /*02d0*/  LDG.E.128 R36, desc[UR6][R80.64+0x2000] ;  /* 0x0020000650247981 */ /* 0x000f68000c1e1d00 */
[----:B------:R-:W5:Y:S04]  /*02e0*/  LDG.E.128 R40, desc[UR6][R80.64+0x2010] ;  /* 0x0020100650287981 */ /* 0x000f68000c1e1d00 */
[----:B------:R-:W5:Y:S04]  /*02f0*/  LDG.E.128 R44, desc[UR6][R80.64+0x4000] ;  /* 0x00400006502c7981 */ /* 0x000f68000c1e1d00 */
[----:B------:R0:W5:Y:S04]  /*0300*/  LDG.E.128 R48, desc[UR6][R80.64+0x4010] ;  /* 0x0040100650307981 */ /* 0x000168000c1e1d00 */
[----:B------:R-:W5:Y:S04]  /*0310*/  LDG.E.128 R52, desc[UR6][R84.64] ;  /* 0x0000000654347981 */ /* 0x000f68000c1e1d00 */
[----:B------:R-:W5:Y:S01]  /*0320*/  LDG.E.128 R56, desc[UR6][R84.64+0x10] ;  /* 0x0000100654387981 */ /* 0x000f62000c1e1d00 */
[----:B0-----:R-:W-:-:S03]  /*0330*/  CS2R R80, SRZ ;  /* 0x0000000000507805 */ /* 0x001fc6000001ff00 */
[----:B------:R-:W5:Y:S04]  /*0340*/  LDG.E.128 R60, desc[UR6][R84.64+0x2000] ;  /* 0x00200006543c7981 */ /* 0x000f68000c1e1d00 */
[----:B------:R-:W5:Y:S04]  /*0350*/  LDG.E.128 R64, desc[UR6][R84.64+0x2010] ;  /* 0x0020100654407981 */ /* 0x000f68000c1e1d00 */
[----:B------:R-:W5:Y:S04]  /*0360*/  LDG.E.128 R68, desc[UR6][R84.64+0x4000] ;  /* 0x0040000654447981 */ /* 0x000f68000c1e1d00 */
[----:B------:R0:W5:Y:S02]  /*0370*/  LDG.E.128 R72, desc[UR6][R84.64+0x4010] ;  /* 0x0040100654487981 */ /* 0x000164000c1e1d00 */
[----:B0-----:R-:W-:Y:S01]  /*0380*/  CS2R R84, SRZ ;  /* 0x0000000000547805 */ /* 0x001fe2000001ff00 */
[----:B------:R-:W-:Y:S06]  /*0390*/  BRA `(.L_x_2725) ;  /* 0x0000000400887947 */ /* 0x000fec0003800000 */
.L_x_2724:
        /* <DEDUP_REMOVED lines=23> */
[----:B------:R0:W5:Y:S01]  /*0510*/  LDG.E.128 R76, desc[UR6][R100.64+0x4010] ;  /* 0x00401006644c7981 */ /* 0x000162000c1e1d00 */
[----:B------:R-:W-:Y:S05]  /*0520*/  BRA `(.L_x_2725) ;  /* 0x0000000400247947 */ /* 0x000fea0003800000 */
.L_x_2723:
[----:B------:R-:W0:Y:S02]  /*0530*/  LDCU.64 UR4, c[0x0][0x440] ;  /* 0x00008800ff0477ac */ /* 0x000e240008000a00 */
[----:B0-----:R-:W-:-:S04]  /*0540*/  UISETP.NE.U32.AND UP0, UPT, UR4, URZ, UPT ;  /* 0x000000ff0400728c */ /* 0x001fc8000bf05070 */
[----:B------:R-:W-:-:S09]  /*0550*/  UISETP.NE.AND.EX UP0, UPT, UR5, URZ, UPT, UP0 ;  /* 0x000000ff0500728c */ /* 0x000fd2000bf05300 */
[----:B------:R-:W-:Y:S05]  /*0560*/  BRA.U !UP0, `(.L_x_2726) ;  /* 0x0000000108847547 */ /* 0x000fea000b800000 */
        /* <DEDUP_REMOVED lines=8> */
[----:B------:R4:W5:Y:S01]  /*05f0*/  LDG.E.128 R36, desc[UR6][R68.64+0x2000] ;  /* 0x0020000644247981 */ /* 0x000962000c1e1d00 */
[----:B--2---:R-:W-:-:S03]  /*0600*/  IMAD.WIDE.U32 R100, R0, 0x20, R6 ;  /* 0x0000002000647825 */ /* 0x004fc600078e0006 */
[----:B------:R4:W5:Y:S04]  /*0610*/  LDG.E.128 R40, desc[UR6][R68.64+0x2010] ;  /* 0x0020100644287981 */ /* 0x000968000c1e1d00 */
[----:B------:R4:W5:Y:S01]  /*0620*/  LDG.E.128 R44, desc[UR6][R68.64+0x4000] ;  /* 0x00400006442c7981 */ /* 0x000962000c1e1d00 */
[----:B---3--:R-:W-:-:S03]  /*0630*/  IMAD.WIDE.U32 R102, R0, 0x20, R8 ;  /* 0x0000002000667825 */ /* 0x008fc600078e0008 */
        /* <DEDUP_REMOVED lines=20> */
.L_x_2726:
[----:B------:R-:W0:Y:S08]  /*0780*/  LDC.64 R4, c[0x0][0x3d0] ;  /* 0x0000f400ff047b82 */ /* 0x000e300000000a00 */
[----:B------:R-:W1:Y:S08]  /*0790*/  LDC.64 R6, c[0x0][0x438] ;  /* 0x00010e00ff067b82 */ /* 0x000e700000000a00 */
[----:B------:R-:W2:Y:S01]  /*07a0*/  LDC.64 R8, c[0x0][0x3d8] ;  /* 0x0000f600ff087b82 */ /* 0x000ea20000000a00 */
[----:B------:R-:W-:Y:S01]  /*07b0*/  CS2R R78, SRZ ;  /* 0x00000000004e7805 */ /* 0x000fe2000001ff00 */
[----:B0-----:R-:W-:Y:S01]  /*07c0*/  IMAD.WIDE.U32 R68, R0, 0x20, R4 ;  /* 0x0000002000447825 */ /* 0x001fe200078e0004 */
[----:B------:R-:W-:-:S02]  /*07d0*/  CS2R R76, SRZ ;  /* 0x00000000004c7805 */ /* 0x000fc4000001ff00 */
[----:B------:R-:W-:Y:S02]  /*07e0*/  CS2R R82, SRZ ;  /* 0x0000000000527805 */ /* 0x000fe4000001ff00 */
[----:B------:R-:W-:Y:S01]  /*07f0*/  CS2R R86, SRZ ;  /* 0x0000000000567805 */ /* 0x000fe2000001ff00 */
[----:B------:R-:W5:Y:S01]  /*0800*/  LDG.E.128 R28, desc[UR6][R68.64] ;  /* 0x00000006441c7981 */ /* 0x000f62000c1e1d00 */
[----:B-1----:R-:W-:-:S03]  /*0810*/  IMAD.WIDE.U32 R80, R0, 0x20, R6 ;  /* 0x0000002000507825 */ /* 0x002fc600078e0006 */
[----:B------:R-:W5:Y:S01]  /*0820*/  LDG.E.128 R32, desc[UR6][R68.64+0x10] ;  /* 0x0000100644207981 */ /* 0x000f62000c1e1d00 */
[----:B------:R-:W-:Y:S02]  /*0830*/  CS2R R90, SRZ ;  /* 0x00000000005a7805 */ /* 0x000fe4000001ff00 */
[----:B------:R-:W-:Y:S01]  /*0840*/  CS2R R88, SRZ ;  /* 0x0000000000587805 */ /* 0x000fe2000001ff00 */
[----:B------:R-:W5:Y:S01]  /*0850*/  LDG.E.128 R36, desc[UR6][R68.64+0x2000] ;  /* 0x0020000644247981 */ /* 0x000f62000c1e1d00 */
[----:B--2---:R-:W-:-:S03]  /*0860*/  IMAD.WIDE.U32 R84, R0, 0x20, R8 ;  /* 0x0000002000547825 */ /* 0x004fc600078e0008 */
[----:B------:R-:W5:Y:S01]  /*0870*/  LDG.E.128 R40, desc[UR6][R68.64+0x2010] ;  /* 0x0020100644287981 */ /* 0x000f62000c1e1d00 */
[----:B------:R-:W-:Y:S02]  /*0880*/  CS2R R94, SRZ ;  /* 0x00000000005e7805 */ /* 0x000fe4000001ff00 */
[----:B------:R-:W-:Y:S01]  /*0890*/  CS2R R92, SRZ ;  /* 0x00000000005c7805 */ /* 0x000fe2000001ff00 */
[----:B------:R-:W5:Y:S01]  /*08a0*/  LDG.E.128 R44, desc[UR6][R68.64+0x4000] ;  /* 0x00400006442c7981 */ /* 0x000f62000c1e1d00 */
[----:B------:R-:W-:Y:S02]  /*08b0*/  CS2R R98, SRZ ;  /* 0x0000000000627805 */ /* 0x000fe4000001ff00 */
[----:B------:R-:W-:Y:S01]  /*08c0*/  CS2R R96, SRZ ;  /* 0x0000000000607805 */ /* 0x000fe2000001ff00 */
[----:B------:R-:W5:Y:S04]  /*08d0*/  LDG.E.128 R48, desc[UR6][R68.64+0x4010] ;  /* 0x0040100644307981 */ /* 0x000f68000c1e1d00 */
[----:B------:R-:W5:Y:S04]  /*08e0*/  LDG.E.128 R24, desc[UR6][R80.64] ;  /* 0x0000000650187981 */ /* 0x000f68000c1e1d00 */
        /* <DEDUP_REMOVED lines=12> */
[----:B0-----:R-:W-:-:S07]  /*09b0*/  CS2R R84, SRZ ;  /* 0x0000000000547805 */ /* 0x001fce000001ff00 */
.L_x_2725:
[----:B------:R-:W1:Y:S02]  /*09c0*/  LDCU UR4, c[0x0][0x384] ;  /* 0x00007080ff0477ac */ /* 0x000e640008000800 */
[----:B-1----:R-:W-:-:S13]  /*09d0*/  ISETP.GE.AND P1, PT, R2, UR4, PT ;  /* 0x0000000402007c0c */ /* 0x002fda000bf26270 */
[----:B------:R-:W-:Y:S05]  /*09e0*/  @P1 EXIT ;  /* 0x000000000000194d */ /* 0x000fea0003800000 */
[----:B------:R-:W-:Y:S01]  /*09f0*/  ISETP.NE.U32.AND P1, PT, R104, RZ, PT ;  /* 0x000000ff6800720c */ /* 0x000fe20003f25070 */
[----:B------:R-:W1:Y:S03]  /*0a00*/  LDCU UR8, c[0x0][0x388] ;  /* 0x00007100ff0877ac */ /* 0x000e660008000800 */
[----:B------:R-:W-:Y:S01]  /*0a10*/  ISETP.NE.AND.EX P1, PT, R105, RZ, PT, P1 ;  /* 0x000000ff6900720c */ /* 0x000fe20003f25310 */
[----:B------:R-:W2:Y:S01]  /*0a20*/  LDCU.U8 UR12, c[0x0][0x410] ;  /* 0x00008200ff0c77ac */ /* 0x000ea20008000000 */
[----:B------:R-:W3:Y:S01]  /*0a30*/  LDCU UR9, c[0x0][0x400] ;  /* 0x00008000ff0977ac */ /* 0x000ee20008000800 */
[----:B------:R-:W0:Y:S01]  /*0a40*/  LDCU.64 UR10, c[0x0][0x3a0] ;  /* 0x00007400ff0a77ac */ /* 0x000e220008000a00 */
[----:B------:R-:W-:-:S11]  /*0a50*/  UPLOP3.LUT UP1, UPT, UPT, UPT, UPT, 0x40, 0x4 ;  /* 0x000000000004789c */ /* 0x000fd60003f2e870 */
.L_x_2743:
[----:B0-----:R-:W-:Y:S01]  /*0a60*/  ISETP.NE.U32.AND P2, PT, RZ, UR10, PT ;  /* 0x0000000aff007c0c */ /* 0x001fe2000bf45070 */
[----:B-1----:R-:W0:Y:S01]  /*0a70*/  LDC.64 R112, c[0x0][0x390] ;  /* 0x0000e400ff707b82 */ /* 0x002e220000000a00 */
[----:B-1----:R-:W-:Y:S02]  /*0a80*/  IMAD R3, R2, UR8, RZ ;  /* 0x0000000802037c24 */ /* 0x002fe4000f8e02ff */
        /* <DEDUP_REMOVED lines=8> */
[----:B-----5:R-:W5:Y:S01]  /*0b10*/  LDG.E.128 R120, desc[UR6][R120.64] ;  /* 0x0000000678787981 */ /* 0x020f62000c1e1d00 */
[----:B-1----:R-:W-:-:S05]  /*0b20*/  @P1 IMAD.WIDE.U32 R116, R3, 0x10, R116 ;  /* 0x0000001003741825 */ /* 0x002fca00078e0074 */
[----:B----4-:R1:W5:Y:S01]  /*0b30*/  @P1 LDG.E.128 R100, desc[UR6][R116.64] ;  /* 0x0000000674641981 */ /* 0x010362000c1e1d00 */
[----:B--2---:R-:W-:-:S05]  /*0b40*/  @P2 IMAD.WIDE.U32 R118, R3, 0x10, R118 ;  /* 0x0000001003762825 */ /* 0x004fca00078e0076 */
[----:B------:R1:W5:Y:S01]  /*0b50*/  @P2 LDG.E.128 R104, desc[UR6][R118.64] ;  /* 0x0000000676682981 */ /* 0x000362000c1e1d00 */
[----:B0-----:R-:W-:-:S04]  /*0b60*/  ISETP.NE.U32.AND P1, PT, R114, RZ, PT ;  /* 0x000000ff7200720c */ /* 0x001fc80003f25070 */
[----:B------:R-:W-:-:S13]  /*0b70*/  ISETP.NE.AND.EX P1, PT, R115, RZ, PT, P1 ;  /* 0x000000ff7300720c */ /* 0x000fda0003f25310 */
[----:B-1----:R-:W-:Y:S05]  /*0b80*/  @!P1 BRA `(.L_x_2727) ;  /* 0x00000004007c9947 */ /* 0x002fea0003800000 */
[----:B------:R-:W-:Y:S05]  /*0b90*/  @!P2 BRA `(.L_x_2728) ;  /* 0x0000000000e4a947 */ /* 0x000fea0003800000 */
[----:B-----5:R-:W-:Y:S01]  /*0ba0*/  PRMT R0, R120, 0x7632, R0 ;  /* 0x0000763278007816 */ /* 0x020fe20000000000 */
[C---:B------:R-:W-:Y:S01]  /*0bb0*/  IMAD.U32 R109, R100.reuse, 0x10000, RZ ;  /* 0x00010000646d7824 */ /* 0x040fe200078e00ff */
[----:B------:R-:W-:Y:S01]  /*0bc0*/  PRMT R108, R100, 0x7632, R108 ;  /* 0x00007632646c7816 */ /* 0x000fe2000000006c */
[----:B------:R-:W-:Y:S01]  /*0bd0*/  IMAD.U32 R118, R101, 0x10000, RZ ;  /* 0x0001000065767824 */ /* 0x000fe200078e00ff */
[----:B------:R-:W-:Y:S02]  /*0be0*/  SHF.L.U32 R120, R120, 0x10, RZ ;  /* 0x0000001078787819 */ /* 0x000fe400000006ff */
[----:B------:R-:W-:Y:S01]  /*0bf0*/  PRMT R124, R122, 0x7632, R124 ;  /* 0x000076327a7c7816 */ /* 0x000fe2000000007c */
[----:B------:R-:W-:Y:S01]  /*0c00*/  IMAD.U32 R111, R108, 0x10000, RZ ;  /* 0x000100006c6f7824 */ /* 0x000fe200078e00ff */
[----:B------:R-:W-:Y:S01]  /*0c10*/  SHF.L.U32 R122, R122, 0x10, RZ ;  /* 0x000000107a7a7819 */ /* 0x000fe200000006ff */
[----:B------:R-:W-:Y:S01]  /*0c20*/  FADD.FTZ R109, R120, R109 ;  /* 0x0000006d786d7221 */ /* 0x000fe20000010000 */
[----:B------:R-:W-:-:S02]  /*0c30*/  SHF.L.U32 R117, R102, 0x10, RZ ;  /* 0x0000001066757819 */ /* 0x000fc400000006ff */
[----:B------:R-:W-:Y:S02]  /*0c40*/  SHF.L.U32 R0, R0, 0x10, RZ ;  /* 0x0000001000007819 */ /* 0x000fe400000006ff */
[----:B------:R-:W-:Y:S01]  /*0c50*/  SHF.L.U32 R110, R104, 0x10, RZ ;  /* 0x00000010686e7819 */ /* 0x000fe200000006ff */
[----:B------:R-:W-:Y:S01]  /*0c60*/  FADD.FTZ R122, R122, R117 ;  /* 0x000000757a7a7221 */ /* 0x000fe20000010000 */
[C---:B------:R-:W-:Y:S01]  /*0c70*/  PRMT R116, R121.reuse, 0x7632, R116 ;  /* 0x0000763279747816 */ /* 0x040fe20000000074 */
[----:B------:R-:W-:Y:S01]  /*0c80*/  FADD.FTZ R111, R0, R111 ;  /* 0x0000006f006f7221 */ /* 0x000fe20000010000 */
[----:B------:R-:W-:Y:S01]  /*0c90*/  SHF.L.U32 R121, R121, 0x10, RZ ;  /* 0x0000001079797819 */ /* 0x000fe200000006ff */
[----:B------:R-:W-:Y:S01]  /*0ca0*/  FADD.FTZ R117, R109, R110 ;  /* 0x0000006e6d757221 */ /* 0x000fe20000010000 */
[----:B------:R-:W-:Y:S02]  /*0cb0*/  PRMT R0, R101, 0x7632, R0 ;  /* 0x0000763265007816 */ /* 0x000fe40000000000 */
[----:B------:R-:W-:Y:S01]  /*0cc0*/  PRMT R125, R123, 0x7632, R125 ;  /* 0x000076327b7d7816 */ /* 0x000fe2000000007d */
[----:B------:R-:W-:Y:S01]  /*0cd0*/  FADD.FTZ R118, R121, R118 ;  /* 0x0000007679767221 */ /* 0x000fe20000010000 */
[----:B------:R-:W-:Y:S01]  /*0ce0*/  PRMT R110, R103, 0x7632, R110 ;  /* 0x00007632676e7816 */ /* 0x000fe2000000006e */
[----:B------:R-:W-:Y:S01]  /*0cf0*/  IMAD.U32 R109, R0, 0x10000, RZ ;  /* 0x00010000006d7824 */ /* 0x000fe200078e00ff */
[----:B------:R-:W-:-:S02]  /*0d00*/  SHF.L.U32 R123, R123, 0x10, RZ ;  /* 0x000000107b7b7819 */ /* 0x000fc400000006ff */
[----:B------:R-:W-:Y:S01]  /*0d10*/  SHF.L.U32 R120, R103, 0x10, RZ ;  /* 0x0000001067787819 */ /* 0x000fe200000006ff */
[----:B------:R-:W-:Y:S01]  /*0d20*/  IMAD.U32 R110, R110, 0x10000, RZ ;  /* 0x000100006e6e7824 */ /* 0x000fe200078e00ff */
[----:B------:R-:W-:Y:S02]  /*0d30*/  SHF.L.U32 R119, R105, 0x10, RZ ;  /* 0x0000001069777819 */ /* 0x000fe400000006ff */
[----:B------:R-:W-:Y:S01]  /*0d40*/  PRMT R108, R102, 0x7632, R108 ;  /* 0x00007632666c7816 */ /* 0x000fe2000000006c */
        /* <DEDUP_REMOVED lines=8> */
[----:B------:R-:W-:-:S02]  /*0dd0*/  PRMT R116, R107, 0x7632, R116 ;  /* 0x000076326b747816 */ /* 0x000fc40000000074 */
[----:B------:R-:W-:Y:S01]  /*0de0*/  PRMT R0, R104, 0x7632, R0 ;  /* 0x0000763268007816 */ /* 0x000fe20000000000 */
[----:B------:R-:W-:Y:S01]  /*0df0*/  FADD.FTZ R124, R124, R123 ;  /* 0x0000007b7c7c7221 */ /* 0x000fe20000010000 */
[C---:B------:R-:W-:Y:S02]  /*0e00*/  PRMT R110, R106.reuse, 0x7632, R110 ;  /* 0x000076326a6e7816 */ /* 0x040fe4000000006e */
[----:B------:R-:W-:Y:S02]  /*0e10*/  PRMT R108, R105, 0x7632, R108 ;  /* 0x00007632696c7816 */ /* 0x000fe4000000006c */
        /* <DEDUP_REMOVED lines=17> */
.L_x_2728:
[----:B-----5:R-:W-:Y:S02]  /*0f30*/  SHF.L.U32 R117, R120, 0x10, RZ ;  /* 0x0000001078757819 */ /* 0x020fe400000006ff */
[C---:B------:R-:W-:Y:S02]  /*0f40*/  PRMT R116, R121.reuse, 0x7632, R116 ;  /* 0x0000763279747816 */ /* 0x040fe40000000074 */
[----:B------:R-:W-:Y:S01]  /*0f50*/  SHF.L.U32 R119, R121, 0x10, RZ ;  /* 0x0000001079777819 */ /* 0x000fe200000006ff */
[----:B------:R-:W-:Y:S01]  /*0f60*/  IMAD.U32 R121, R122, 0x10000, RZ ;  /* 0x000100007a797824 */ /* 0x000fe200078e00ff */
[----:B------:R-:W-:Y:S02]  /*0f70*/  SHF.L.U32 R0, R100, 0x10, RZ ;  /* 0x0000001064007819 */ /* 0x000fe400000006ff */
[----:B------:R-:W-:Y:S02]  /*0f80*/  SHF.L.U32 R108, R101, 0x10, RZ ;  /* 0x00000010656c7819 */ /* 0x000fe400000006ff */
        /* <DEDUP_REMOVED lines=8> */
[----:B------:R-:W-:Y:S01]  /*1010*/  PRMT R0, R100, 0x7632, R0 ;  /* 0x0000763264007816 */ /* 0x000fe20000000000 */
[----:B------:R-:W-:Y:S01]  /*1020*/  IMAD.U32 R118, R118, 0x10000, RZ ;  /* 0x0001000076767824 */ /* 0x000fe200078e00ff */
[----:B------:R-:W-:-:S02]  /*1030*/  PRMT R108, R101, 0x7632, R108 ;  /* 0x00007632656c7816 */ /* 0x000fc4000000006c */
[----:B------:R-:W-:Y:S02]  /*1040*/  PRMT R109, R102, 0x7632, R109 ;  /* 0x00007632666d7816 */ /* 0x000fe4000000006d */
[C---:B------:R-:W-:Y:S01]  /*1050*/  PRMT R110, R103.reuse, 0x7632, R110 ;  /* 0x00007632676e7816 */ /* 0x040fe2000000006e */
        /* <DEDUP_REMOVED lines=18> */
.L_x_2727:
[----:B------:R-:W-:Y:S05]  /*1180*/  @!P2 BRA `(.L_x_2730) ;  /* 0x000000000094a947 */ /* 0x000fea0003800000 */
        /* <DEDUP_REMOVED lines=37> */
.L_x_2730:
[C---:B-----5:R-:W-:Y:S02]  /*13e0*/  PRMT R0, R120.reuse, 0x7632, R0 ;  /* 0x0000763278007816 */ /* 0x060fe40000000000 */
[----:B------:R-:W-:Y:S02]  /*13f0*/  SHF.L.U32 R117, R120, 0x10, RZ ;  /* 0x0000001078757819 */ /* 0x000fe400000006ff */
[----:B------:R-:W-:Y:S02]  /*1400*/  PRMT R118, R122, 0x7632, R118 ;  /* 0x000076327a767816 */ /* 0x000fe40000000076 */
[----:B------:R-:W-:Y:S02]  /*1410*/  PRMT R120, R121, 0x7632, R120 ;  /* 0x0000763279787816 */ /* 0x000fe40000000078 */
[----:B------:R-:W-:Y:S01]  /*1420*/  PRMT R116, R123, 0x7632, R116 ;  /* 0x000076327b747816 */ /* 0x000fe20000000074 */
[----:B------:R-:W-:Y:S01]  /*1430*/  IMAD.U32 R118, R118, 0x10000, RZ ;  /* 0x0001000076767824 */ /* 0x000fe200078e00ff */
[----:B------:R-:W-:Y:S01]  /*1440*/  SHF.L.U32 R119, R121, 0x10, RZ ;  /* 0x0000001079777819 */ /* 0x000fe200000006ff */
[----:B------:R-:W-:Y:S01]  /*1450*/  IMAD.U32 R121, R122, 0x10000, RZ ;  /* 0x000100007a797824 */ /* 0x000fe200078e00ff */
[----:B------:R-:W-:-:S02]  /*1460*/  SHF.L.U32 R123, R123, 0x10, RZ ;  /* 0x000000107b7b7819 */ /* 0x000fc400000006ff */
[----:B------:R-:W-:Y:S02]  /*1470*/  SHF.L.U32 R122, R0, 0x10, RZ ;  /* 0x00000010007a7819 */ /* 0x000fe400000006ff */
[----:B------:R-:W-:Y:S02]  /*1480*/  SHF.L.U32 R120, R120, 0x10, RZ ;  /* 0x0000001078787819 */ /* 0x000fe400000006ff */
[----:B------:R-:W-:-:S07]  /*1490*/  SHF.L.U32 R116, R116, 0x10, RZ ;  /* 0x0000001074747819 */ /* 0x000fce00000006ff */
.L_x_2729:
[----:B------:R-:W0:Y:S01]  /*14a0*/  @P0 LDC.64 R126, c[0x0][0x3a8] ;  /* 0x0000ea00ff7e0b82 */ /* 0x000e220000000a00 */
[----:B------:R-:W-:-:S05]  /*14b0*/  IADD3 R125, PT, PT, R3, 0x100, RZ ;  /* 0x00000100037d7810 */ /* 0x000fca0007ffe0ff */
[----:B------:R-:W-:Y:S02]  /*14c0*/  IMAD.WIDE.U32 R128, R125, 0x10, R112 ;  /* 0x000000107d807825 */ /* 0x000fe400078e0070 */
        /* <DEDUP_REMOVED lines=28> */
.L_x_2732:
[C---:B-----5:R-:W-:Y:S01]  /*1690*/  PRMT R114, R129.reuse, 0x7632, R114 ;  /* 0x0000763281727816 */ /* 0x060fe20000000072 */
[----:B------:R-:W-:Y:S01]  /*16a0*/  IMAD.U32 R127, R129, 0x10000, RZ ;  /* 0x00010000817f7824 */ /* 0x000fe200078e00ff */
[----:B------:R-:W-:Y:S01]  /*16b0*/  SHF.L.U32 R115, R128, 0x10, RZ ;  /* 0x0000001080737819 */ /* 0x000fe200000006ff */
[----:B------:R-:W-:Y:S01]  /*16c0*/  IMAD.U32 R110, R106, 0x10000, RZ ;  /* 0x000100006a6e7824 */ /* 0x000fe200078e00ff */
[----:B------:R-:W-:Y:S01]  /*16d0*/  SHF.L.U32 R129, R130, 0x10, RZ ;  /* 0x0000001082817819 */ /* 0x000fe200000006ff */
[----:B------:R-:W-:Y:S01]  /*16e0*/  IMAD.U32 R133, R114, 0x10000, RZ ;  /* 0x0001000072857824 */ /* 0x000fe200078e00ff */
[----:B------:R-:W-:Y:S02]  /*16f0*/  SHF.L.U32 R0, R104, 0x10, RZ ;  /* 0x0000001068007819 */ /* 0x000fe400000006ff */
[----:B------:R-:W-:Y:S01]  /*1700*/  SHF.L.U32 R108, R105, 0x10, RZ ;  /* 0x00000010696c7819 */ /* 0x000fe200000006ff */
[----:B------:R-:W-:Y:S01]  /*1710*/  FADD.FTZ R129, R110, R129 ;  /* 0x000000816e817221 */ /* 0x000fe20000010000 */
[----:B------:R-:W-:Y:S01]  /*1720*/  PRMT R111, R128, 0x7632, R111 ;  /* 0x00007632806f7816 */ /* 0x000fe2000000006f */
[----:B------:R-:W-:Y:S01]  /*1730*/  FADD.FTZ R115, R0, R115 ;  /* 0x0000007300737221 */ /* 0x000fe20000010000 */
[----:B------:R-:W-:Y:S01]  /*1740*/  PRMT R124, R130, 0x7632, R124 ;  /* 0x00007632827c7816 */ /* 0x000fe2000000007c */
[----:B------:R-:W-:Y:S01]  /*1750*/  FADD.FTZ R127, R108, R127 ;  /* 0x0000007f6c7f7221 */ /* 0x000fe20000010000 */
[----:B------:R-:W-:-:S02]  /*1760*/  PRMT R126, R131, 0x7632, R126 ;  /* 0x00007632837e7816 */ /* 0x000fc4000000007e */
[----:B------:R-:W-:Y:S02]  /*1770*/  PRMT R0, R104, 0x7632, R0 ;  /* 0x0000763268007816 */ /* 0x000fe40000000000 */
[----:B------:R-:W-:Y:S02]  /*1780*/  PRMT R108, R105, 0x7632, R108 ;  /* 0x00007632696c7816 */ /* 0x000fe4000000006c */
[----:B------:R-:W-:Y:S02]  /*1790*/  PRMT R109, R106, 0x7632, R109 ;  /* 0x000076326a6d7816 */ /* 0x000fe4000000006d */
[----:B------:R-:W-:Y:S02]  /*17a0*/  PRMT R110, R107, 0x7632, R110 ;  /* 0x000076326b6e7816 */ /* 0x000fe4000000006e */
[----:B------:R-:W-:Y:S01]  /*17b0*/  SHF.L.U32 R131, R131, 0x10, RZ ;  /* 0x0000001083837819 */ /* 0x000fe200000006ff */
[----:B------:R-:W-:Y:S01]  /*17c0*/  IMAD.U32 R109, R109, 0x10000, RZ ;  /* 0x000100006d6d7824 */ /* 0x000fe200078e00ff */
[----:B------:R-:W-:-:S02]  /*17d0*/  SHF.L.U32 R128, R107, 0x10, RZ ;  /* 0x000000106b807819 */ /* 0x000fc400000006ff */
[----:B------:R-:W-:Y:S02]  /*17e0*/  SHF.L.U32 R111, R111, 0x10, RZ ;  /* 0x000000106f6f7819 */ /* 0x000fe400000006ff */
[----:B------:R-:W-:Y:S01]  /*17f0*/  SHF.L.U32 R124, R124, 0x10, RZ ;  /* 0x000000107c7c7819 */ /* 0x000fe200000006ff */
[----:B------:R-:W-:Y:S01]  /*1800*/  FADD.FTZ R131, R128, R131 ;  /* 0x0000008380837221 */ /* 0x000fe20000010000 */
[----:B------:R-:W-:Y:S02]  /*1810*/  SHF.L.U32 R135, R126, 0x10, RZ ;  /* 0x000000107e877819 */ /* 0x000fe400000006ff */
        /* <DEDUP_REMOVED lines=12> */
.L_x_2731:
[----:B------:R-:W-:-:S04]  /*18e0*/  UISETP.NE.U32.AND UP0, UPT, UR10, URZ, UPT ;  /* 0x000000ff0a00728c */ /* 0x000fc8000bf05070 */
[----:B------:R-:W-:-:S09]  /*18f0*/  UISETP.NE.AND.EX UP0, UPT, UR11, URZ, UPT, UP0 ;  /* 0x000000ff0b00728c */ /* 0x000fd2000bf05300 */
[----:B------:R-:W-:Y:S05]  /*1900*/  BRA.U UP0, `(.L_x_2734) ;  /* 0x0000000100947547 */ /* 0x000fea000b800000 */
        /* <DEDUP_REMOVED lines=12> */
[----:B------:R-:W-:Y:S01]  /*19d0*/  PRMT R126, R131, 0x7632, R126 ;  /* 0x00007632837e7816 */ /* 0x000fe2000000007e */
[----:B------:R-:W-:Y:S01]  /*19e0*/  IMAD.U32 R128, R103, 0x10000, RZ ;  /* 0x0001000067807824 */ /* 0x000fe200078e00ff */
[----:B------:R-:W-:-:S02]  /*19f0*/  PRMT R0, R100, 0x7632, R0 ;  /* 0x0000763264007816 */ /* 0x000fc40000000000 */
[----:B------:R-:W-:Y:S02]  /*1a00*/  PRMT R108, R101, 0x7632, R108 ;  /* 0x00007632656c7816 */ /* 0x000fe4000000006c */
[----:B------:R-:W-:Y:S02]  /*1a10*/  PRMT R109, R102, 0x7632, R109 ;  /* 0x00007632666d7816 */ /* 0x000fe4000000006d */
[----:B------:R-:W-:Y:S02]  /*1a20*/  PRMT R110, R103, 0x7632, R110 ;  /* 0x00007632676e7816 */ /* 0x000fe4000000006e */
[----:B------:R-:W-:Y:S02]  /*1a30*/  SHF.L.U32 R131, R131, 0x10, RZ ;  /* 0x0000001083837819 */ /* 0x000fe400000006ff */
        /* <DEDUP_REMOVED lines=10> */
[----:B------:R-:W-:Y:S02]  /*1ae0*/  FADD.FTZ R124, R124, R109 ;  /* 0x0000006d7c7c7221 */ /* 0x000fe40000010000 */
[----:B------:R-:W-:Y:S02]  /*1af0*/  FADD.FTZ R126, R133, R108 ;  /* 0x0000006c857e7221 */ /* 0x000fe40000010000 */
[----:B------:R-:W-:Y:S01]  /*1b00*/  FADD.FTZ R128, R111, R0 ;  /* 0x000000006f807221 */ /* 0x000fe20000010000 */
[----:B------:R-:W-:-:S02]  /*1b10*/  F2FP.BF16.F32.PACK_AB R111, R114, R131 ;  /* 0x00000083726f723e */ /* 0x000fc400000010ff */
[----:B------:R-:W-:Y:S02]  /*1b20*/  F2FP.BF16.F32.PACK_AB R110, R124, R129 ;  /* 0x000000817c6e723e */ /* 0x000fe400000010ff */
[----:B------:R-:W-:Y:S02]  /*1b30*/  F2FP.BF16.F32.PACK_AB R109, R126, R127 ;  /* 0x0000007f7e6d723e */ /* 0x000fe400000010ff */
[----:B------:R-:W-:Y:S01]  /*1b40*/  F2FP.BF16.F32.PACK_AB R108, R128, R115 ;  /* 0x00000073806c723e */ /* 0x000fe200000010ff */
[----:B------:R-:W-:Y:S06]  /*1b50*/  BRA `(.L_x_2733) ;  /* 0x0000000000e07947 */ /* 0x000fec0003800000 */
.L_x_2734:
[C---:B-----5:R-:W-:Y:S01]  /*1b60*/  PRMT R108, R128.reuse, 0x7632, R108 ;  /* 0x00007632806c7816 */ /* 0x060fe2000000006c */
[----:B------:R-:W-:Y:S01]  /*1b70*/  IMAD.U32 R124, R101, 0x10000, RZ ;  /* 0x00010000657c7824 */ /* 0x000fe200078e00ff */
[----:B------:R-:W-:Y:S01]  /*1b80*/  SHF.L.U32 R128, R128, 0x10, RZ ;  /* 0x0000001080807819 */ /* 0x000fe200000006ff */
[----:B------:R-:W-:Y:S01]  /*1b90*/  IMAD.U32 R127, R105, 0x10000, RZ ;  /* 0x00010000697f7824 */ /* 0x000fe200078e00ff */
[----:B------:R-:W-:Y:S02]  /*1ba0*/  SHF.L.U32 R109, R100, 0x10, RZ ;  /* 0x00000010646d7819 */ /* 0x000fe400000006ff */
[----:B------:R-:W-:Y:S02]  /*1bb0*/  PRMT R126, R130, 0x7632, R126 ;  /* 0x00007632827e7816 */ /* 0x000fe4000000007e */
[----:B------:R-:W-:Y:S01]  /*1bc0*/  PRMT R0, R100, 0x7632, R0 ;  /* 0x0000763264007816 */ /* 0x000fe20000000000 */
[----:B------:R-:W-:Y:S01]  /*1bd0*/  FADD.FTZ R109, R109, R128 ;  /* 0x000000806d6d7221 */ /* 0x000fe20000010000 */
[----:B------:R-:W-:-:S02]  /*1be0*/  SHF.L.U32 R130, R130, 0x10, RZ ;  /* 0x0000001082827819 */ /* 0x000fc400000006ff */
[----:B------:R-:W-:Y:S02]  /*1bf0*/  SHF.L.U32 R115, R102, 0x10, RZ ;  /* 0x0000001066737819 */ /* 0x000fe400000006ff */
[----:B------:R-:W-:Y:S02]  /*1c00*/  PRMT R132, R131, 0x7632, R132 ;  /* 0x0000763283847816 */ /* 0x000fe40000000084 */
[----:B------:R-:W-:Y:S01]  /*1c10*/  SHF.L.U32 R110, R104, 0x10, RZ ;  /* 0x00000010686e7819 */ /* 0x000fe200000006ff */
[----:B------:R-:W-:Y:S01]  /*1c20*/  FADD.FTZ R130, R115, R130 ;  /* 0x0000008273827221 */ /* 0x000fe20000010000 */
[----:B------:R-:W-:Y:S02]  /*1c30*/  SHF.L.U32 R131, R131, 0x10, RZ ;  /* 0x0000001083837819 */ /* 0x000fe400000006ff */
[----:B------:R-:W-:Y:S01]  /*1c40*/  SHF.L.U32 R128, R103, 0x10, RZ ;  /* 0x0000001067807819 */ /* 0x000fe200000006ff */
[----:B------:R-:W-:Y:S01]  /*1c50*/  FADD.FTZ R115, R110, R109 ;  /* 0x0000006d6e737221 */ /* 0x000fe20000010000 */
[----:B------:R-:W-:-:S02]  /*1c60*/  SHF.L.U32 R111, R108, 0x10, RZ ;  /* 0x000000106c6f7819 */ /* 0x000fc400000006ff */
[----:B------:R-:W-:Y:S01]  /*1c70*/  SHF.L.U32 R0, R0, 0x10, RZ ;  /* 0x0000001000007819 */ /* 0x000fe200000006ff */
[----:B------:R-:W-:Y:S01]  /*1c80*/  FADD.FTZ R134, R128, R131 ;  /* 0x0000008380867221 */ /* 0x000fe20000010000 */
[C---:B------:R-:W-:Y:S01]  /*1c90*/  PRMT R114, R129.reuse, 0x7632, R114 ;  /* 0x0000763281727816 */ /* 0x040fe20000000072 */
[----:B------:R-:W-:Y:S01]  /*1ca0*/  IMAD.U32 R129, R129, 0x10000, RZ ;  /* 0x0001000081817824 */ /* 0x000fe200078e00ff */
[----:B------:R-:W-:Y:S01]  /*1cb0*/  PRMT R109, R103, 0x7632, R109 ;  /* 0x00007632676d7816 */ /* 0x000fe2000000006d */
[--C-:B------:R-:W-:Y:S01]  /*1cc0*/  FADD.FTZ R128, R111, R0.reuse ;  /* 0x000000006f807221 */ /* 0x100fe20000010000 */
[----:B------:R-:W-:Y:S01]  /*1cd0*/  PRMT R0, R101, 0x7632, R0 ;  /* 0x0000763265007816 */ /* 0x000fe20000000000 */
[----:B------:R-:W-:Y:S01]  /*1ce0*/  FADD.FTZ R124, R124, R129 ;  /* 0x000000817c7c7221 */ /* 0x000fe20000010000 */
[----:B------:R-:W-:Y:S02]  /*1cf0*/  PRMT R108, R102, 0x7632, R108 ;  /* 0x00007632666c7816 */ /* 0x000fe4000000006c */
[----:B------:R-:W-:Y:S01]  /*1d00*/  SHF.L.U32 R111, R114, 0x10, RZ ;  /* 0x00000010726f7819 */ /* 0x000fe200000006ff */
[----:B------:R-:W-:Y:S01]  /*1d10*/  FADD.FTZ R127, R127, R124 ;  /* 0x0000007c7f7f7221 */ /* 0x000fe20000010000 */
[----:B------:R-:W-:Y:S01]  /*1d20*/  SHF.L.U32 R114, R132, 0x10, RZ ;  /* 0x0000001084727819 */ /* 0x000fe200000006ff */
[----:B------:R-:W-:Y:S01]  /*1d30*/  IMAD.U32 R108, R108, 0x10000, RZ ;  /* 0x000100006c6c7824 */ /* 0x000fe200078e00ff */
[----:B------:R-:W-:-:S02]  /*1d40*/  SHF.L.U32 R109, R109, 0x10, RZ ;  /* 0x000000106d6d7819 */ /* 0x000fc400000006ff */
[----:B------:R-:W-:Y:S02]  /*1d50*/  SHF.L.U32 R0, R0, 0x10, RZ ;  /* 0x0000001000007819 */ /* 0x000fe400000006ff */
[----:B------:R-:W-:Y:S01]  /*1d60*/  SHF.L.U32 R131, R126, 0x10, RZ ;  /* 0x000000107e837819 */ /* 0x000fe200000006ff */
[--C-:B------:R-:W-:Y:S01]  /*1d70*/  FADD.FTZ R114, R114, R109.reuse ;  /* 0x0000006d72727221 */ /* 0x100fe20000010000 */
[----:B------:R-:W-:Y:S01]  /*1d80*/  PRMT R109, R106, 0x7632, R109 ;  /* 0x000076326a6d7816 */ /* 0x000fe2000000006d */
[--C-:B------:R-:W-:Y:S01]  /*1d90*/  FADD.FTZ R126, R111, R0.reuse ;  /* 0x000000006f7e7221 */ /* 0x100fe20000010000 */
[----:B------:R-:W-:Y:S01]  /*1da0*/  PRMT R0, R104, 0x7632, R0 ;  /* 0x0000763268007816 */ /* 0x000fe20000000000 */
[----:B------:R-:W-:Y:S01]  /*1db0*/  FADD.FTZ R124, R131, R108 ;  /* 0x0000006c837c7221 */ /* 0x000fe20000010000 */
        /* <DEDUP_REMOVED lines=17> */
[----:B------:R-:W-:-:S07]  /*1ed0*/  F2FP.BF16.F32.PACK_AB R108, R128, R115 ;  /* 0x00000073806c723e */ /* 0x000fce00000010ff */
.L_x_2733:
        /* <DEDUP_REMOVED lines=14> */
[----:B-----5:R-:W-:Y:S01]  /*1fc0*/  PRMT R130, R138, 0x7632, R130 ;  /* 0x000076328a827816 */ /* 0x020fe20000000082 */
[C---:B0-----:R-:W-:Y:S01]  /*1fd0*/  IMAD.U32 R135, R137.reuse, 0x10000, RZ ;  /* 0x0001000089877824 */ /* 0x041fe200078e00ff */
        /* <DEDUP_REMOVED lines=11> */
.L_x_2736:
[C---:B-----5:R-:W-:Y:S01]  /*2090*/  PRMT R112, R137.reuse, 0x7632, R112 ;  /* 0x0000763289707816 */ /* 0x060fe20000000070 */
[----:B------:R-:W-:Y:S01]  /*20a0*/  IMAD.U32 R0, R104, 0x10000, RZ ;  /* 0x0001000068007824 */ /* 0x000fe200078e00ff */
[----:B0-----:R-:W-:Y:S02]  /*20b0*/  SHF.L.U32 R135, R137, 0x10, RZ ;  /* 0x0000001089877819 */ /* 0x001fe400000006ff */
[----:B------:R-:W-:Y:S02]  /*20c0*/  SHF.L.U32 R113, R136, 0x10, RZ ;  /* 0x0000001088717819 */ /* 0x000fe400000006ff */
[----:B------:R-:W-:Y:S02]  /*20d0*/  SHF.L.U32 R137, R138, 0x10, RZ ;  /* 0x000000108a897819 */ /* 0x000fe400000006ff */
        /* <DEDUP_REMOVED lines=9> */
[----:B------:R-:W-:Y:S02]  /*2170*/  PRMT R0, R104, 0x7632, R0 ;  /* 0x0000763268007816 */ /* 0x000fe40000000000 */
[----:B------:R-:W-:Y:S02]  /*2180*/  PRMT R108, R105, 0x7632, R108 ;  /* 0x00007632696c7816 */ /* 0x000fe4000000006c */
[----:B------:R-:W-:-:S02]  /*2190*/  PRMT R109, R106, 0x7632, R109 ;  /* 0x000076326a6d7816 */ /* 0x000fc4000000006d */
[----:B------:R-:W-:Y:S02]  /*21a0*/  PRMT R110, R107, 0x7632, R110 ;  /* 0x000076326b6e7816 */ /* 0x000fe4000000006e */
[----:B------:R-:W-:Y:S01]  /*21b0*/  SHF.L.U32 R141, R139, 0x10, RZ ;  /* 0x000000108b8d7819 */ /* 0x000fe200000006ff */
        /* <DEDUP_REMOVED lines=18> */
.L_x_2735:
[----:B------:R-:W-:Y:S05]  /*22e0*/  BRA.U UP0, `(.L_x_2738) ;  /* 0x0000000100947547 */ /* 0x000fea000b800000 */
[----:B-----5:R-:W-:Y:S01]  /*22f0*/  SHF.L.U32 R113, R136, 0x10, RZ ;  /* 0x0000001088717819 */ /* 0x020fe200000006ff */
[----:B0-----:R-:W-:Y:S01]  /*2300*/  IMAD.U32 R134, R103, 0x10000, RZ ;  /* 0x0001000067867824 */ /* 0x001fe200078e00ff */
        /* <DEDUP_REMOVED lines=35> */
.L_x_2738:
[C---:B0----5:R-:W-:Y:S01]  /*2540*/  PRMT R108, R136.reuse, 0x7632, R108 ;  /* 0x00007632886c7816 */ /* 0x061fe2000000006c */
        /* <DEDUP_REMOVED lines=55> */
.L_x_2737:
        /* <DEDUP_REMOVED lines=85> */
[----:B0-----:R-:W-:Y:S02]  /*2e10*/  FADD.FTZ R136, R139, R0 ;  /* 0x000000008b887221 */ /* 0x001fe40000010000 */
[----:B------:R-:W0:Y:S03]  /*2e20*/  S2R R0, SR_TID.X ;  /* 0x0000000000007919 */ /* 0x000e260000002100 */
[----:B------:R-:W1:Y:S02]  /*2e30*/  SHFL.BFLY PT, R143, R136, 0x2, 0x1f ;  /* 0x0c401f00888f7f89 */ /* 0x000e6400000e0000 */
[----:B-1----:R-:W-:Y:S01]  /*2e40*/  FADD.FTZ R140, R136, R143 ;  /* 0x0000008f888c7221 */ /* 0x002fe20000010000 */
[----:B0-----:R-:W-:-:S04]  /*2e50*/  LOP3.LUT P2, RZ, R0, 0x1f, RZ, 0xc0, !PT ;  /* 0x0000001f00ff7812 */ /* 0x001fc8000784c0ff */
[----:B------:R-:W0:Y:S02]  /*2e60*/  SHFL.BFLY PT, R143, R140, 0x4, 0x1f ;  /* 0x0c801f008c8f7f89 */ /* 0x000e2400000e0000 */
[----:B0-----:R-:W-:Y:S02]  /*2e70*/  FADD.FTZ R144, R140, R143 ;  /* 0x0000008f8c907221 */ /* 0x001fe40000010000 */
[----:B------:R-:W0:Y:S03]  /*2e80*/  @P0 LDC.64 R142, c[0x0][0x3a8] ;  /* 0x0000ea00ff8e0b82 */ /* 0x000e260000000a00 */
[----:B------:R-:W1:Y:S01]  /*2e90*/  SHFL.BFLY PT, R145, R144, 0x8, 0x1f ;  /* 0x0d001f0090917f89 */ /* 0x000e6200000e0000 */
[----:B0-----:R-:W-:-:S04]  /*2ea0*/  @P0 IMAD.WIDE.U32 R142, R133, 0x10, R142 ;  /* 0x00000010858e0825 */ /* 0x001fc800078e008e */
[----:B-1----:R-:W-:Y:S01]  /*2eb0*/  FADD.FTZ R145, R144, R145 ;  /* 0x0000009190917221 */ /* 0x002fe20000010000 */
        /* <DEDUP_REMOVED lines=11> */
.L_x_2740:
[----:B---3--:R-:W-:Y:S05]  /*2f70*/  BSYNC.RECONVERGENT B0 ;  /* 0x0000000000007941 */ /* 0x008fea0003800200 */
.L_x_2739:
        /* <DEDUP_REMOVED lines=10> */
[----:B------:R-:W-:Y:S01]  /*3020*/  LOP3.LUT R138, R136, 0xf8, RZ, 0xc0, !PT ;  /* 0x000000f8888a7812 */ /* 0x000fe200078ec0ff */
[----:B------:R-:W-:Y:S01]  /*3030*/  IMAD.MOV.U32 R136, RZ, RZ, 0x300 ;  /* 0x00000300ff887424 */ /* 0x000fe200078e00ff */
[----:B0-----:R-:W-:-:S04]  /*3040*/  ULEA UR4, UR5, UR4, 0x18 ;  /* 0x0000000405047291 */ /* 0x001fc8000f8ec0ff */
[----:B------:R-:W-:-:S09]  /*3050*/  @UP1 UIADD3 UR4, UPT, UPT, UR4, 0x40, URZ ;  /* 0x0000004004041890 */ /* 0x000fd2000fffe0ff */
[----:B------:R-:W0:Y:S03]  /*3060*/  LDS.64 R138, [R138+UR4] ;  /* 0x000000048a8a7984 */ /* 0x000e260008000a00 */
.L_x_2742:
[----:B------:R-:W-:Y:S05]  /*3070*/  BSYNC.RECONVERGENT B0 ;  /* 0x0000000000007941 */ /* 0x000fea0003800200 */
.L_x_2741:
[----:B------:R-:W1:Y:S01]  /*3080*/  SHFL.DOWN PT, R143, R136, 0x4, 0x1f ;  /* 0x08801f00888f7f89 */ /* 0x000e6200000e0000 */
[----:B------:R-:W-:Y:S01]  /*3090*/  ISETP.NE.AND P3, PT, RZ, UR12, PT ;  /* 0x0000000cff007c0c */ /* 0x000fe2000bf65270 */
[----:B------:R-:W-:Y:S01]  /*30a0*/  UPLOP3.LUT UP1, UPT, UPT, UPT, UP1, 0x40, 0x4 ;  /* 0x000000000004789c */ /* 0x000fe20003f2e810 */
[----:B------:R-:W-:Y:S01]  /*30b0*/  ISETP.NE.AND P2, PT, R0, RZ, PT ;  /* 0x000000ff0000720c */ /* 0x000fe20003f45270 */
        /* <DEDUP_REMOVED lines=60> */
[----:B---3--:R-:W-:-:S04]  /*3480*/  @!P2 IMAD.WIDE R142, R2, 0x4, R142 ;  /* 0x00000004028ea825 */ /* 0x008fc800078e028e */
[C---:B------:R-:W-:Y:S01]  /*3490*/  FADD.FTZ R136, -R144.reuse, R122 ;  /* 0x0000007a90887221 */ /* 0x040fe20000010100 */
[C---:B------:R-:W-:Y:S01]  /*34a0*/  FADD.FTZ R119, -R144.reuse, R119 ;  /* 0x0000007790777221 */ /* 0x040fe20000010100 */
[----:B------:R-:W1:Y:S01]  /*34b0*/  MUFU.RSQ R161, R140 ;  /* 0x0000008c00a17308 */ /* 0x000e620000001400 */
[C---:B------:R-:W-:Y:S01]  /*34c0*/  FADD.FTZ R118, -R144.reuse, R118 ;  /* 0x0000007690767221 */ /* 0x040fe20000010100 */
[C---:B------:R-:W-:Y:S01]  /*34d0*/  FADD.FTZ R145, -R144.reuse, R123 ;  /* 0x0000007b90917221 */ /* 0x040fe20000010100 */
[C---:B------:R-:W-:Y:S01]  /*34e0*/  FADD.FTZ R149, -R144.reuse, R131 ;  /* 0x0000008390957221 */ /* 0x040fe20000010100 */
[----:B------:R-:W2:Y:S01]  /*34f0*/  LDC.64 R122, c[0x0][0x428] ;  /* 0x00010a00ff7a7b82 */ /* 0x000ea20000000a00 */
        /* <DEDUP_REMOVED lines=16> */
[----:B------:R-:W1:Y:S01]  /*3600*/  LDC.64 R118, c[0x0][0x430] ;  /* 0x00010c00ff767b82 */ /* 0x000e620000000a00 */
        /* <DEDUP_REMOVED lines=14> */
[C---:B------:R-:W-:Y:S01]  /*36f0*/  FADD.FTZ R127, -R144.reuse, R127 ;  /* 0x0000007f907f7221 */ /* 0x040fe20000010100 */
[----:B------:R-:W-:Y:S01]  /*3700*/  F2FP.BF16.F32.PACK_AB R113, R115, R114 ;  /* 0x000000727371723e */ /* 0x000fe200000010ff */
[----:B------:R-:W-:Y:S01]  /*3710*/  FADD.FTZ R126, -R144, R126 ;  /* 0x0000007e907e7221 */ /* 0x000fe20000010100 */
[----:B------:R-:W-:Y:S01]  /*3720*/  F2FP.BF16.F32.PACK_AB R114, R117, R116 ;  /* 0x000000747572723e */ /* 0x000fe200000010ff */
[----:B--2---:R-:W-:Y:S01]  /*3730*/  IMAD.WIDE.U32 R116, R3, 0x10, R122 ;  /* 0x0000001003747825 */ /* 0x004fe200078e007a */
[----:B------:R-:W-:-:S03]  /*3740*/  F2FP.BF16.F32.PACK_AB R115, R121, R120 ;  /* 0x000000787973723e */ /* 0x000fc600000010ff */
[C---:B------:R-:W-:Y:S01]  /*3750*/  FADD.FTZ R154, -R144.reuse, R137 ;  /* 0x00000089909a7221 */ /* 0x040fe20000010100 */
[C---:B------:R-:W-:Y:S01]  /*3760*/  FMUL.FTZ R137, R161.reuse, R146 ;  /* 0x00000092a1897220 */ /* 0x040fe20000410000 */
[C---:B0-----:R-:W-:Y:S01]  /*3770*/  FMUL.FTZ R138, R161.reuse, R147 ;  /* 0x00000093a18a7220 */ /* 0x041fe20000410000 */
[C---:B------:R-:W-:Y:S01]  /*3780*/  FADD.FTZ R124, -R144.reuse, R124 ;  /* 0x0000007c907c7221 */ /* 0x040fe20000010100 */
[----:B------:R0:W-:Y:S01]  /*3790*/  @!P2 STG.E desc[UR6][R142.64], R161 ;  /* 0x000000a18e00a986 */ /* 0x0001e2000c101906 */
[C---:B------:R-:W-:Y:S01]  /*37a0*/  FMUL.FTZ R139, R161.reuse, R127 ;  /* 0x0000007fa18b7220 */ /* 0x040fe20000410000 */
[----:B------:R-:W-:Y:S01]  /*37b0*/  FMUL.FTZ R140, R161, R126 ;  /* 0x0000007ea18c7220 */ /* 0x000fe20000410000 */
[----:B------:R-:W-:Y:S01]  /*37c0*/  FADD.FTZ R132, -R144, R132 ;  /* 0x0000008490847221 */ /* 0x000fe20000010100 */
[----:B------:R2:W-:Y:S01]  /*37d0*/  STG.E.128 desc[UR6][R116.64], R112 ;  /* 0x0000007074007986 */ /* 0x0005e2000c101d06 */
[----:B-1----:R-:W-:-:S04]  /*37e0*/  IMAD.WIDE.U32 R126, R3, 0x10, R118 ;  /* 0x00000010037e7825 */ /* 0x002fc800078e0076 */
[----:B------:R-:W-:Y:S01]  /*37f0*/  FFMA.FTZ R131, R131, R54, R98 ;  /* 0x0000003683837223 */ /* 0x000fe20000010062 */
[----:B------:R-:W-:Y:S01]  /*3800*/  FFMA.FTZ R128, R128, R55, R99 ;  /* 0x0000003780807223 */ /* 0x000fe20000010063 */
[----:B------:R-:W-:Y:S01]  /*3810*/  FFMA.FTZ R3, R138, R37, R17 ;  /* 0x000000258a037223 */ /* 0x000fe20000010011 */
[----:B------:R-:W-:Y:S01]  /*3820*/  FADD.FTZ R156, -R144, R141 ;  /* 0x0000008d909c7221 */ /* 0x000fe20000010100 */
[----:B------:R-:W-:Y:S01]  /*3830*/  FMUL.FTZ R141, R161, R148 ;  /* 0x00000094a18d7220 */ /* 0x000fe20000410000 */
[----:B------:R-:W-:-:S04]  /*3840*/  IMAD.WIDE.U32 R120, R125, 0x10, R122 ;  /* 0x000000107d787825 */ /* 0x000fc800078e007a */
[C---:B0-----:R-:W-:Y:S01]  /*3850*/  FMUL.FTZ R142, R161.reuse, R124 ;  /* 0x0000007ca18e7220 */ /* 0x041fe20000410000 */
[----:B------:R-:W-:Y:S01]  /*3860*/  FMUL.FTZ R144, R161, R132 ;  /* 0x00000084a1907220 */ /* 0x000fe20000410000 */
[----:B------:R-:W-:Y:S01]  /*3870*/  FFMA.FTZ R129, R129, R52, R96 ;  /* 0x0000003481817223 */ /* 0x000fe20000010060 */
[----:B------:R-:W-:-:S04]  /*3880*/  IMAD.WIDE.U32 R122, R133, 0x10, R122 ;  /* 0x00000010857a7825 */ /* 0x000fc800078e007a */
[----:B------:R-:W-:Y:S01]  /*3890*/  FFMA.FTZ R136, R136, R53, R97 ;  /* 0x0000003588887223 */ /* 0x000fe20000010061 */
[----:B------:R-:W-:Y:S01]  /*38a0*/  FMUL.FTZ R153, R161, R153 ;  /* 0x00000099a1997220 */ /* 0x000fe20000410000 */
[----:B------:R-:W-:Y:S01]  /*38b0*/  FFMA.FTZ R145, R145, R58, R94 ;  /* 0x0000003a91917223 */ /* 0x000fe2000001005e */
[----:B------:R-:W-:-:S04]  /*38c0*/  IMAD.WIDE.U32 R124, R125, 0x10, R118 ;  /* 0x000000107d7c7825 */ /* 0x000fc800078e0076 */
[----:B------:R-:W-:Y:S01]  /*38d0*/  FFMA.FTZ R134, R134, R59, R95 ;  /* 0x0000003b86867223 */ /* 0x000fe2000001005f */
[----:B------:R-:W-:Y:S01]  /*38e0*/  FMUL.FTZ R149, R161, R149 ;  /* 0x00000095a1957220 */ /* 0x000fe20000410000 */
[----:B--2---:R-:W-:Y:S01]  /*38f0*/  FFMA.FTZ R116, R137, R36, R16 ;  /* 0x0000002489747223 */ /* 0x004fe20000010010 */
[----:B------:R-:W-:Y:S01]  /*3900*/  IMAD.WIDE.U32 R132, R133, 0x10, R118 ;  /* 0x0000001085847825 */ /* 0x000fe200078e0076 */
[----:B------:R-:W-:-:S03]  /*3910*/  F2FP.BF16.F32.PACK_AB R113, R128, R131 ;  /* 0x000000838071723e */ /* 0x000fc600000010ff */
[----:B------:R-:W-:Y:S01]  /*3920*/  FFMA.FTZ R117, R139, R38, R18 ;  /* 0x000000268b757223 */ /* 0x000fe20000010012 */
[----:B------:R-:W-:Y:S01]  /*3930*/  FFMA.FTZ R118, R140, R39, R19 ;  /* 0x000000278c767223 */ /* 0x000fe20000010013 */
[----:B------:R-:W-:Y:S01]  /*3940*/  F2FP.BF16.F32.PACK_AB R116, R3, R116 ;  /* 0x000000740374723e */ /* 0x000fe200000010ff */
[----:B------:R-:W-:Y:S01]  /*3950*/  FFMA.FTZ R3, R141, R40, R12 ;  /* 0x000000288d037223 */ /* 0x000fe2000001000c */
[----:B------:R-:W-:Y:S01]  /*3960*/  FFMA.FTZ R128, R142, R41, R13 ;  /* 0x000000298e807223 */ /* 0x000fe2000001000d */
[----:B------:R-:W-:Y:S01]  /*3970*/  F2FP.BF16.F32.PACK_AB R112, R136, R129 ;  /* 0x000000818870723e */ /* 0x000fe200000010ff */
[----:B------:R-:W-:Y:S01]  /*3980*/  FFMA.FTZ R136, R153, R46, R10 ;  /* 0x0000002e99887223 */ /* 0x000fe2000001000a */
[----:B------:R-:W-:Y:S01]  /*3990*/  F2FP.BF16.F32.PACK_AB R117, R118, R117 ;  /* 0x000000757675723e */ /* 0x000fe200000010ff */
[----:B------:R-:W-:Y:S01]  /*39a0*/  FMUL.FTZ R150, R161, R150 ;  /* 0x00000096a1967220 */ /* 0x000fe20000410000 */
[----:B------:R-:W-:Y:S01]  /*39b0*/  F2FP.BF16.F32.PACK_AB R118, R128, R3 ;  /* 0x000000038076723e */ /* 0x000fe200000010ff */
[----:B------:R-:W-:Y:S01]  /*39c0*/  FFMA.FTZ R128, R137, R60, R88 ;  /* 0x0000003c89807223 */ /* 0x000fe20000010058 */
[----:B------:R-:W-:Y:S01]  /*39d0*/  FFMA.FTZ R137, R144, R47, R11 ;  /* 0x0000002f90897223 */ /* 0x000fe2000001000b */
[----:B------:R-:W-:Y:S01]  /*39e0*/  FMUL.FTZ R148, R161, R157 ;  /* 0x0000009da1947220 */ /* 0x000fe20000410000 */
[----:B------:R-:W-:Y:S01]  /*39f0*/  F2FP.BF16.F32.PACK_AB R115, R134, R145 ;  /* 0x000000918673723e */ /* 0x000fe200000010ff */
[----:B------:R-:W-:Y:S01]  /*3a00*/  FFMA.FTZ R135, R135, R56, R92 ;  /* 0x0000003887877223 */ /* 0x000fe2000001005c */
[----:B------:R-:W-:Y:S01]  /*3a10*/  FFMA.FTZ R114, R130, R57, R93 ;  /* 0x0000003982727223 */ /* 0x000fe2000001005d */
[----:B------:R-:W-:Y:S01]  /*3a20*/  F2FP.BF16.F32.PACK_AB R157, R137, R136 ;  /* 0x00000088899d723e */ /* 0x000fe200000010ff */
[----:B------:R-:W-:Y:S01]  /*3a30*/  FFMA.FTZ R119, R149, R42, R14 ;  /* 0x0000002a95777223 */ /* 0x000fe2000001000e */
[----:B------:R-:W-:Y:S01]  /*3a40*/  FFMA.FTZ R134, R150, R43, R15 ;  /* 0x0000002b96867223 */ /* 0x000fe2000001000f */
[----:B------:R-:W0:Y:S01]  /*3a50*/  LDC.64 R136, c[0x0][0x380] ;  /* 0x0000e000ff887b82 */ /* 0x000e220000000a00 */
[C---:B------:R-:W-:Y:S01]  /*3a60*/  FMUL.FTZ R151, R161.reuse, R151 ;  /* 0x00000097a1977220 */ /* 0x040fe20000410000 */
[----:B------:R-:W-:Y:S01]  /*3a70*/  FMUL.FTZ R152, R161, R152 ;  /* 0x00000098a1987220 */ /* 0x000fe20000410000 */
[----:B------:R-:W-:Y:S01]  /*3a80*/  F2FP.BF16.F32.PACK_AB R114, R114, R135 ;  /* 0x000000877272723e */ /* 0x000fe200000010ff */
[----:B------:R-:W-:Y:S01]  /*3a90*/  FFMA.FTZ R130, R141, R64, R84 ;  /* 0x000000408d827223 */ /* 0x000fe20000010054 */
[----:B------:R-:W-:Y:S01]  /*3aa0*/  FFMA.FTZ R129, R142, R65, R85 ;  /* 0x000000418e817223 */ /* 0x000fe20000010055 */
[----:B------:R-:W-:Y:S01]  /*3ab0*/  F2FP.BF16.F32.PACK_AB R119, R134, R119 ;  /* 0x000000778677723e */ /* 0x000fe200000010ff */
[----:B------:R-:W-:Y:S01]  /*3ac0*/  FFMA.FTZ R3, R138, R61, R89 ;  /* 0x0000003d8a037223 */ /* 0x000fe20000010059 */
[----:B------:R-:W-:Y:S01]  /*3ad0*/  FFMA.FTZ R134, R151, R44, R8 ;  /* 0x0000002c97867223 */ /* 0x000fe20000010008 */
[----:B------:R-:W-:Y:S01]  /*3ae0*/  FFMA.FTZ R135, R152, R45, R9 ;  /* 0x0000002d98877223 */ /* 0x000fe20000010009 */
[C---:B------:R-:W-:Y:S01]  /*3af0*/  FMUL.FTZ R143, R161.reuse, R154 ;  /* 0x0000009aa18f7220 */ /* 0x040fe20000410000 */
[C---:B------:R-:W-:Y:S01]  /*3b00*/  FMUL.FTZ R146, R161.reuse, R155 ;  /* 0x0000009ba1927220 */ /* 0x040fe20000410000 */
[----:B------:R-:W-:Y:S01]  /*3b10*/  FMUL.FTZ R147, R161, R156 ;  /* 0x0000009ca1937220 */ /* 0x000fe20000410000 */
[----:B------:R-:W-:Y:S01]  /*3b20*/  F2FP.BF16.F32.PACK_AB R130, R129, R130 ;  /* 0x000000828182723e */ /* 0x000fe200000010ff */
        /* <DEDUP_REMOVED lines=19> */
[----:B------:R1:W-:Y:S01]  /*3c60*/  STG.E.128 desc[UR6][R126.64], R112 ;  /* 0x000000707e007986 */ /* 0x0003e2000c101d06 */
        /* <DEDUP_REMOVED lines=10> */
[----:B0-----:R-:W-:-:S03]  /*3d10*/  IADD3 R2, PT, PT, R2, R136, RZ ;  /* 0x0000008802027210 */ /* 0x001fc60007ffe0ff */
[----:B------:R1:W-:Y:S01]  /*3d20*/  STG.E.128 desc[UR6][R132.64], R144 ;  /* 0x0000009084007986 */ /* 0x0003e2000c101d06 */
[----:B------:R-:W-:-:S13]  /*3d30*/  ISETP.GE.AND P2, PT, R2, R137, PT ;  /* 0x000000890200720c */ /* 0x000fda0003f46270 */
[----:B------:R-:W-:Y:S05]  /*3d40*/  @!P2 BRA `(.L_x_2743) ;  /* 0xffffffcc0044a947 */ /* 0x000fea000383ffff */
[----:B------:R-:W-:Y:S05]  /*3d50*/  EXIT ;  /* 0x000000000000794d */ /* 0x000fea0003800000 */
.L_x_2744:
        /* <DEDUP_REMOVED lines=10> */
.L_x_13681:


//--------------------- .text._ZN10layer_norm31ln_parallel_residual_fwd_kernelINS_13Kernel_traitsIf13__nv_bfloat16S2_S2_fjLj6144ELj1ELj1ELj8ELj16ENS_18Kernel_traits_baseILj6144EfS2_S2_S2_fjLj256EEEEELb0ELb1ELb0EEEvNS_9FwdParamsE --------------------------
	.section	.text._ZN10layer_norm31ln_parallel_residual_fwd_kernelINS_13Kernel_traitsIf13__nv_bfloat16S2_S2_fjLj6144ELj1ELj1ELj8ELj16ENS_18Kernel_traits_baseILj6144EfS2_S2_S2_fjLj256EEEEELb0ELb1ELb0EEEvNS_9FwdParamsE,"ax",@progbits
	.align	128
        .global         _ZN10layer_norm31ln_parallel_residual_fwd_kernelINS_13Kernel_traitsIf13__nv_bfloat16S2_S2_fjLj6144ELj1ELj1ELj8ELj16ENS_18Kernel_traits_baseILj6144EfS2_S2_S2_fjLj256EEEEELb0ELb1ELb0EEEvNS_9FwdParamsE
        .type           _ZN10layer_norm31ln_parallel_residual_fwd_kernelINS_13Kernel_traitsIf13__nv_bfloat16S2_S2_fjLj6144ELj1ELj1ELj8ELj16ENS_18Kernel_traits_baseILj6144EfS2_S2_S2_fjLj256EEEEELb0ELb1ELb0EEEvNS_9FwdParamsE,@function
        .size           _ZN10layer_norm31ln_parallel_residual_fwd_kernelINS_13Kernel_traitsIf13__nv_bfloat16S2_S2_fjLj6144ELj1ELj1ELj8ELj16ENS_18Kernel_traits_baseILj6144EfS2_S2_S2_fjLj256EEEEELb0ELb1ELb0EEEvNS_9FwdParamsE,(.L_x_13682 - _ZN10layer_norm31ln_parallel_residual_fwd_kernelINS_13Kernel_traitsIf13__nv_bfloat16S2_S2_fjLj6144ELj1ELj1ELj8ELj16ENS_18Kernel_traits_baseILj6144EfS2_S2_S2_fjLj256EEEEELb0ELb1ELb0EEEvNS_9FwdParamsE)
        .other          _ZN10layer_norm31ln_parallel_residual_fwd_kernelINS_13Kernel_traitsIf13__nv_bfloat16S2_S2_fjLj6144ELj1ELj1ELj8ELj16ENS_18Kernel_traits_baseILj6144EfS2_S2_S2_fjLj256EEEEELb0ELb1ELb0EEEvNS_9FwdParamsE,@"STO_CUDA_ENTRY STV_DEFAULT"
_ZN10layer_norm31ln_parallel_residual_fwd_kernelINS_13Kernel_traitsIf13__nv_bfloat16S2_S2_fjLj6144ELj1ELj1ELj8ELj16ENS_18Kernel_traits_baseILj6144EfS2_S2_S2_fjLj256EEEEELb0ELb1ELb0EEEvNS_9FwdParamsE:
.text._ZN10layer_norm31ln_parallel_residual_fwd_kernelINS_13Kernel_traitsIf13__nv_bfloat16S2_S2_fjLj6144ELj1ELj1ELj8ELj16ENS_18Kernel_traits_baseILj6144EfS2_S2_S2_fjLj256EEEEELb0ELb1ELb0EEEvNS_9FwdParamsE:
[----:B------:R-:W-:Y:S01]  /*0000*/  LDC R1, c[0x0][0x37c] ;  /* 0x0000df00ff017b82 */ /* 0x000fe20000000800 */
[----:B------:R-:W0:Y:S07]  /*0010*/  S2R R0, SR_TID.X ;  /* 0x0000000000007919 */ /* 0x000e2e0000002100 */
[----:B------:R-:W1:Y:S01]  /*0020*/  LDC.64 R4, c[0x0][0x398] ;  /* 0x0000e600ff047b82 */ /* 0x000e620000000a00 */
[----:B------:R-:W2:Y:S01]  /*0030*/  LDCU.64 UR10, c[0x0][0x438] ;  /* 0x00008700ff0a77ac */ /* 0x000ea20008000a00 */
[----:B------:R-:W-:Y:S01]  /*0040*/  BSSY.RECONVERGENT B0, `(.L_x_2745) ;  /* 0x0000050000007945 */ /* 0x000fe20003800200 */
[----:B------:R-:W1:Y:S05]  /*0050*/  LDCU.64 UR8, c[0x0][0x3a0] ;  /* 0x00007400ff0877ac */ /* 0x000e6a0008000a00 */
[----:B------:R-:W3:Y:S01]  /*0060*/  LDC R14, c[0x0][0x388] ;  /* 0x0000e200ff0e7b82 */ /* 0x000ee20000000800 */
[----:B------:R-:W4:Y:S07]  /*0070*/  LDCU.64 UR6, c[0x0][0x358] ;  /* 0x00006b00ff0677ac */ /* 0x000f2e0008000a00 */
[----:B------:R-:W5:Y:S01]  /*0080*/  S2UR UR4, SR_CTAID.X ;  /* 0x00000000000479c3 */ /* 0x000f620000002500 */
[----:B--2---:R-:W-:-:S04]  /*0090*/  UISETP.NE.U32.AND UP0, UPT, UR10, URZ, UPT ;  /* 0x000000ff0a00728c */ /* 0x004fc8000bf05070 */
[----:B------:R-:W-:Y:S01]  /*00a0*/  UISETP.NE.AND.EX UP0, UPT, UR11, URZ, UPT, UP0 ;  /* 0x000000ff0b00728c */ /* 0x000fe2000bf05300 */
[----:B-1----:R-:W-:-:S04]  /*00b0*/  LOP3.LUT P0, RZ, R4, UR8, RZ, 0xfc, !PT ;  /* 0x0000000804ff7c12 */ /* 0x002fc8000f80fcff */
[----:B------:R-:W-:Y:S02]  /*00c0*/  LOP3.LUT P0, RZ, R5, UR9, RZ, 0xfc, P0 ;  /* 0x0000000905ff7c12 */ /* 0x000fe4000800fcff */
[----:B0-----:R-:W-:Y:S02]  /*00d0*/  LOP3.LUT R15, R0, 0xe0, RZ, 0xc0, !PT ;  /* 0x000000e0000f7812 */ /* 0x001fe400078ec0ff */
[----:B---3--:R-:W-:Y:S02]  /*00e0*/  SHF.R.S32.HI R3, RZ, 0x1f, R14 ;  /* 0x0000001fff037819 */ /* 0x008fe4000001140e */
[----:B------:R-:W-:Y:S02]  /*00f0*/  LOP3.LUT R2, R15, 0x1f, R0, 0xf8, !PT ;  /* 0x0000001f0f027812 */ /* 0x000fe400078ef800 */
[----:B------:R-:W-:Y:S02]  /*0100*/  LEA.HI R14, R3, R14, RZ, 0x3 ;  /* 0x0000000e030e7211 */ /* 0x000fe400078f18ff */
[----:B------:R-:W-:-:S02]  /*0110*/  LOP3.LUT R5, R2, 0xff, RZ, 0x3c, !PT ;  /* 0x000000ff02057812 */ /* 0x000fc400078e3cff */
[----:B------:R-:W-:Y:S02]  /*0120*/  LOP3.LUT R3, R0, 0x1f, RZ, 0xc0, !PT ;  /* 0x0000001f00037812 */ /* 0x000fe400078ec0ff */
[----:B-----5:R-:W-:Y:S02]  /*0130*/  MOV R4, UR4 ;  /* 0x0000000400047c02 */ /* 0x020fe40008000f00 */
        /* <DEDUP_REMOVED lines=12> */
[----:B-1----:R-:W-:-:S03]  /*0200*/  @P1 IMAD.WIDE.U32 R8, R2, 0x20, R8 ;  /* 0x0000002002081825 */ /* 0x002fc600078e0008 */
[----:B------:R0:W5:Y:S04]  /*0210*/  @P1 LDG.E.128 R68, desc[UR6][R6.64+0x10] ;  /* 0x0000100606441981 */ /* 0x000168000c1e1d00 */
[----:B------:R0:W5:Y:S01]  /*0220*/  @P1 LD.E.128 R64, desc[UR6][R8.64] ;  /* 0x0000000608401980 */ /* 0x000162000c101d00 */
[----:B--2---:R-:W-:-:S03]  /*0230*/  @P2 IMAD.WIDE.U32 R10, R17, 0x20, R10 ;  /* 0x00000020110a2825 */ /* 0x004fc600078e000a */
[----:B------:R0:W5:Y:S04]  /*0240*/  @P1 LD.E.128 R60, desc[UR6][R8.64+0x10] ;  /* 0x00001006083c1980 */ /* 0x000168000c101d00 */
[----:B------:R0:W5:Y:S01]  /*0250*/  @P2 LDG.E.128 R56, desc[UR6][R10.64] ;  /* 0x000000060a382981 */ /* 0x000162000c1e1d00 */
[----:B---3--:R-:W-:-:S03]  /*0260*/  @P2 IMAD.WIDE.U32 R12, R17, 0x20, R12 ;  /* 0x00000020110c2825 */ /* 0x008fc600078e000c */
[----:B------:R0:W5:Y:S04]  /*0270*/  @P2 LDG.E.128 R52, desc[UR6][R10.64+0x10] ;  /* 0x000010060a342981 */ /* 0x000168000c1e1d00 */
[----:B------:R0:W5:Y:S04]  /*0280*/  @P2 LD.E.128 R48, desc[UR6][R12.64] ;  /* 0x000000060c302980 */ /* 0x000168000c101d00 */
[----:B------:R0:W5:Y:S01]  /*0290*/  @P2 LD.E.128 R44, desc[UR6][R12.64+0x10] ;  /* 0x000010060c2c2980 */ /* 0x000162000c101d00 */
[----:B------:R-:W-:Y:S01]  /*02a0*/  ISETP.GE.U32.AND P3, PT, R5, 0x300, PT ;  /* 0x000003000500780c */ /* 0x000fe20003f66070 */
[----:B------:R-:W-:-:S12]  /*02b0*/  @P2 VIADD R17, R17, 0x100 ;  /* 0x0000010011112836 */ /* 0x000fd80000000000 */
[----:B0-----:R-:W-:Y:S05]  /*02c0*/  @!P3 BRA `(.L_x_2747) ;  /* 0x00000000009cb947 */ /* 0x001fea0003800000 */
[----:B------:R-:W0:Y:S08]  /*02d0*/  LDC.64 R6, c[0x0][0x3d0] ;  /* 0x0000f400ff067b82 */ /* 0x000e300000000a00 */
[----:B------:R-:W1:Y:S01]  /*02e0*/  LDC.64 R8, c[0x0][0x438] ;  /* 0x00010e00ff087b82 */ /* 0x000e620000000a00 */
[----:B0-----:R-:W-:-:S05]  /*02f0*/  IMAD.WIDE.U32 R6, R17, 0x20, R6 ;  /* 0x0000002011067825 */ /* 0x001fca00078e0006 */
[----:B------:R0:W5:Y:S01]  /*0300*/  LDG.E.128 R40, desc[UR6][R6.64] ;  /* 0x0000000606287981 */ /* 0x000162000c1e1d00 */
[----:B-1----:R-:W-:-:S03]  /*0310*/  IMAD.WIDE.U32 R8, R17, 0x20, R8 ;  /* 0x0000002011087825 */ /* 0x002fc600078e0008 */
[----:B------:R0:W5:Y:S04]  /*0320*/  LDG.E.128 R36, desc[UR6][R6.64+0x10] ;  /* 0x0000100606247981 */ /* 0x000168000c1e1d00 */
[----:B------:R0:W5:Y:S04]  /*0330*/  LD.E.128 R32, desc[UR6][R8.64] ;  /* 0x0000000608207980 */ /* 0x000168000c101d00 */
[----:B------:R0:W5:Y:S01]  /*0340*/  LD.E.128 R28, desc[UR6][R8.64+0x10] ;  /* 0x00001006081c7980 */ /* 0x000162000c101d00 */
[----:B------:R-:W-:Y:S05]  /*0350*/  BRA `(.L_x_2747) ;  /* 0x0000000000787947 */ /* 0x000fea0003800000 */
.L_x_2746:
[C---:B------:R-:W-:Y:S02]  /*0360*/  ISETP.GE.U32.AND P2, PT, R5.reuse, 0x200, PT ;  /* 0x000002000500780c */ /* 0x040fe40003f46070 */
[C---:B------:R-:W-:Y:S02]  /*0370*/  ISETP.GE.U32.AND P3, PT, R5.reuse, 0x300, PT ;  /* 0x000003000500780c */ /* 0x040fe40003f66070 */
[----:B------:R-:W-:Y:S02]  /*0380*/  ISETP.GE.U32.AND P1, PT, R5, 0x100, PT ;  /* 0x000001000500780c */ /* 0x000fe40003f26070 */
[----:B------:R-:W-:-:S07]  /*0390*/  MOV R13, R2 ;  /* 0x00000002000d7202 */ /* 0x000fce0000000f00 */
[----:B------:R-:W0:Y:S04]  /*03a0*/  @P2 LDC.64 R6, c[0x0][0x3d0] ;  /* 0x0000f400ff062b82 */ /* 0x000e280000000a00 */
[----:B------:R-:W-:-:S04]  /*03b0*/  @P1 LOP3.LUT R13, R2, 0x100, RZ, 0xfc, !PT ;  /* 0x00000100020d1812 */ /* 0x000fc800078efcff */
[----:B------:R-:W1:Y:S08]  /*03c0*/  @P3 LDC.64 R8, c[0x0][0x3d0] ;  /* 0x0000f400ff083b82 */ /* 0x000e700000000a00 */
[----:B------:R-:W2:Y:S01]  /*03d0*/  @P1 LDC.64 R10, c[0x0][0x3d0] ;  /* 0x0000f400ff0a1b82 */ /* 0x000ea20000000a00 */
[C---:B0-----:R-:W-:Y:S01]  /*03e0*/  @P2 IMAD.WIDE.U32 R6, R13.reuse, 0x20, R6 ;  /* 0x000000200d062825 */ /* 0x041fe200078e0006 */
[----:B------:R-:W-:-:S04]  /*03f0*/  @P2 IADD3 R13, PT, PT, R13, 0x100, RZ ;  /* 0x000001000d0d2810 */ /* 0x000fc80007ffe0ff */
[----:B------:R0:W5:Y:S01]  /*0400*/  @P2 LDG.E.128 R56, desc[UR6][R6.64] ;  /* 0x0000000606382981 */ /* 0x000162000c1e1d00 */
[----:B-1----:R-:W-:-:S03]  /*0410*/  @P3 IMAD.WIDE.U32 R8, R13, 0x20, R8 ;  /* 0x000000200d083825 */ /* 0x002fc600078e0008 */
[----:B------:R0:W5:Y:S04]  /*0420*/  @P2 LDG.E.128 R52, desc[UR6][R6.64+0x10] ;  /* 0x0000100606342981 */ /* 0x000168000c1e1d00 */
[----:B------:R0:W5:Y:S01]  /*0430*/  @P3 LDG.E.128 R40, desc[UR6][R8.64] ;  /* 0x0000000608283981 */ /* 0x000162000c1e1d00 */
[----:B--2---:R-:W-:-:S03]  /*0440*/  @P1 IMAD.WIDE.U32 R10, R2, 0x20, R10 ;  /* 0x00000020020a1825 */ /* 0x004fc600078e000a */
[----:B------:R0:W5:Y:S04]  /*0450*/  @P3 LDG.E.128 R36, desc[UR6][R8.64+0x10] ;  /* 0x0000100608243981 */ /* 0x000168000c1e1d00 */
[----:B------:R0:W5:Y:S04]  /*0460*/  @P1 LDG.E.128 R72, desc[UR6][R10.64] ;  /* 0x000000060a481981 */ /* 0x000168000c1e1d00 */
[----:B------:R0:W5:Y:S01]  /*0470*/  @P1 LDG.E.128 R68, desc[UR6][R10.64+0x10] ;  /* 0x000010060a441981 */ /* 0x000162000c1e1d00 */
        /* <DEDUP_REMOVED lines=8> */
[----:B------:R-:W-:Y:S02]  /*0500*/  @P3 CS2R R30, SRZ ;  /* 0x00000000001e3805 */ /* 0x000fe4000001ff00 */
[----:B------:R-:W-:Y:S02]  /*0510*/  @P3 CS2R R28, SRZ ;  /* 0x00000000001c3805 */ /* 0x000fe4000001ff00 */
[----:B------:R-:W-:Y:S02]  /*0520*/  @P3 CS2R R34, SRZ ;  /* 0x0000000000223805 */ /* 0x000fe4000001ff00 */
[----:B0-----:R-:W-:-:S07]  /*0530*/  @P3 CS2R R32, SRZ ;  /* 0x0000000000203805 */ /* 0x001fce000001ff00 */
.L_x_2747:
[----:B------:R-:W-:Y:S05]  /*0540*/  BSYNC.RECONVERGENT B0 ;  /* 0x0000000000007941 */ /* 0x000fea0003800200 */
.L_x_2745:
[----:B------:R-:W1:Y:S02]  /*0550*/  LDCU UR4, c[0x0][0x384] ;  /* 0x00007080ff0477ac */ /* 0x000e640008000800 */
[----:B-1----:R-:W-:-:S13]  /*0560*/  ISETP.GE.AND P2, PT, R4, UR4, PT ;  /* 0x0000000404007c0c */ /* 0x002fda000bf46270 */
[----:B------:R-:W-:Y:S05]  /*0570*/  @P2 EXIT ;  /* 0x000000000000294d */ /* 0x000fea0003800000 */
[----:B------:R-:W-:Y:S01]  /*0580*/  SHF.R.S32.HI R14, RZ, 0x3, R14 ;  /* 0x00000003ff0e7819 */ /* 0x000fe2000001140e */
[----:B------:R-:W1:Y:S03]  /*0590*/  LDCU.U8 UR4, c[0x0][0x410] ;  /* 0x00008200ff0477ac */ /* 0x000e660008000000 */
[C---:B0-----:R-:W-:Y:S01]  /*05a0*/  LOP3.LUT R6, R14.reuse, 0xff, RZ, 0xc0, !PT ;  /* 0x000000ff0e067812 */ /* 0x041fe200078ec0ff */
[----:B------:R-:W0:Y:S01]  /*05b0*/  LDCU UR9, c[0x0][0x388] ;  /* 0x00007100ff0977ac */ /* 0x000e220008000800 */
[----:B------:R-:W-:Y:S02]  /*05c0*/  LOP3.LUT R7, R14, 0xffffff00, RZ, 0xc0, !PT ;  /* 0xffffff000e077812 */ /* 0x000fe400078ec0ff */
[----:B------:R-:W-:Y:S01]  /*05d0*/  VIADDMNMX R15, R6, -R15, RZ, !PT ;  /* 0x8000000f060f7246 */ /* 0x000fe200078001ff */
[----:B------:R-:W-:Y:S01]  /*05e0*/  IMAD R9, R3, -0x20, R6 ;  /* 0xffffffe003097824 */ /* 0x000fe200078e0206 */
[----:B------:R-:W2:Y:S02]  /*05f0*/  LDCU UR8, c[0x0][0x400] ;  /* 0x00008000ff0877ac */ /* 0x000ea40008000800 */
[----:B------:R-:W-:-:S02]  /*0600*/  VIMNMX R8, PT, PT, R15, 0x20, PT ;  /* 0x000000200f087848 */ /* 0x000fc40003fe0100 */
[----:B------:R-:W-:Y:S01]  /*0610*/  VIMNMX R9, PT, PT, RZ, R9, !PT ;  /* 0x00000009ff097248 */ /* 0x000fe20007fe0100 */
[----:B------:R-:W3:Y:S02]  /*0620*/  LDCU.64 UR10, c[0x0][0x398] ;  /* 0x00007300ff0a77ac */ /* 0x000ee40008000a00 */
[----:B------:R-:W-:Y:S01]  /*0630*/  IMAD R8, R8, 0x8, R7 ;  /* 0x0000000808087824 */ /* 0x000fe200078e0207 */
[----:B------:R-:W-:Y:S01]  /*0640*/  VIMNMX R10, PT, PT, R9, 0x20, PT ;  /* 0x00000020090a7848 */ /* 0x000fe20003fe0100 */
[----:B------:R-:W4:Y:S01]  /*0650*/  LDCU.64 UR12, c[0x0][0x3a0] ;  /* 0x00007400ff0c77ac */ /* 0x000f220008000a00 */
[----:B-1----:R-:W-:Y:S02]  /*0660*/  ISETP.NE.AND P3, PT, RZ, UR4, PT ;  /* 0x00000004ff007c0c */ /* 0x002fe4000bf65270 */
[----:B------:R-:W-:Y:S01]  /*0670*/  I2FP.F32.U32 R8, R8 ;  /* 0x0000000800087245 */ /* 0x000fe20000201000 */
[----:B------:R-:W-:Y:S01]  /*0680*/  UPLOP3.LUT UP1, UPT, UPT, UPT, UPT, 0x40, 0x4 ;  /* 0x000000000004789c */ /* 0x000fe20003f2e870 */
[----:B------:R-:W-:-:S02]  /*0690*/  LEA R7, R10, R7, 0x3 ;  /* 0x000000070a077211 */ /* 0x000fc400078e18ff */
[----:B------:R1:W0:Y:S08]  /*06a0*/  MUFU.RCP R6, R8 ;  /* 0x0000000800067308 */ /* 0x0002300000001000 */
.L_x_2772:
[----:B01----:R-:W-:Y:S01]  /*06b0*/  IMAD R8, R4, UR9, RZ ;  /* 0x0000000904087c24 */ /* 0x003fe2000f8e02ff */
[----:B------:R-:W-:Y:S04]  /*06c0*/  BSSY.RECONVERGENT B0, `(.L_x_2748) ;  /* 0x00000a5000007945 */ /* 0x000fe80003800200 */
[----:B------:R-:W-:-:S04]  /*06d0*/  SHF.R.S32.HI R85, RZ, 0x1f, R8 ;  /* 0x0000001fff557819 */ /* 0x000fc80000011408 */
[----:B------:R-:W-:-:S04]  /*06e0*/  LEA.HI R85, R85, R8, RZ, 0x3 ;  /* 0x0000000855557211 */ /* 0x000fc800078f18ff */
[----:B------:R-:W-:-:S04]  /*06f0*/  LEA.HI.SX32 R8, R85, R2, 0x1d ;  /* 0x0000000255087211 */ /* 0x000fc800078feaff */
[----:B------:R-:W-:Y:S01]  /*0700*/  MOV R97, R8 ;  /* 0x0000000800617202 */ /* 0x000fe20000000f00 */
[----:B------:R-:W-:Y:S06]  /*0710*/  @!P1 BRA `(.L_x_2749) ;  /* 0x00000008007c9947 */ /* 0x000fec0003800000 */
[----:B----4-:R-:W-:Y:S01]  /*0720*/  ISETP.NE.U32.AND P2, PT, RZ, UR12, PT ;  /* 0x0000000cff007c0c */ /* 0x010fe2000bf45070 */
[----:B------:R-:W0:Y:S01]  /*0730*/  LDC.64 R20, c[0x0][0x390] ;  /* 0x0000e400ff147b82 */ /* 0x000e220000000a00 */
[----:B---3--:R-:W-:Y:S02]  /*0740*/  ISETP.NE.U32.AND P1, PT, RZ, UR10, PT ;  /* 0x0000000aff007c0c */ /* 0x008fe4000bf25070 */
[----:B------:R-:W-:Y:S02]  /*0750*/  ISETP.NE.AND.EX P2, PT, RZ, UR13, PT, P2 ;  /* 0x0000000dff007c0c */ /* 0x000fe4000bf45320 */
[----:B------:R-:W-:-:S11]  /*0760*/  ISETP.NE.AND.EX P1, PT, RZ, UR11, PT, P1 ;  /* 0x0000000bff007c0c */ /* 0x000fd6000bf25310 */
[----:B------:R-:W1:Y:S08]  /*0770*/  @P2 LDC.64 R86, c[0x0][0x3a0] ;  /* 0x0000e800ff562b82 */ /* 0x000e700000000a00 */
[----:B------:R-:W3:Y:S01]  /*0780*/  @P1 LDC.64 R84, c[0x0][0x398] ;  /* 0x0000e600ff541b82 */ /* 0x000ee20000000a00 */
[----:B0-----:R-:W-:-:S06]  /*0790*/  IMAD.WIDE.U32 R20, R8, 0x10, R20 ;  /* 0x0000001008147825 */ /* 0x001fcc00078e0014 */
[----:B------:R-:W5:Y:S01]  /*07a0*/  LDG.E.128 R20, desc[UR6][R20.64] ;  /* 0x0000000614147981 */ /* 0x000f62000c1e1d00 */
[----:B-1----:R-:W-:-:S05]  /*07b0*/  @P2 IMAD.WIDE.U32 R86, R8, 0x10, R86 ;  /* 0x0000001008562825 */ /* 0x002fca00078e0056 */
[----:B------:R-:W4:Y:S01]  /*07c0*/  @P2 LDG.E.128 R24, desc[UR6][R86.64] ;  /* 0x0000000656182981 */ /* 0x000f22000c1e1d00 */
[----:B---3--:R-:W-:-:S05]  /*07d0*/  @P1 IMAD.WIDE.U32 R84, R8, 0x10, R84 ;  /* 0x0000001008541825 */ /* 0x008fca00078e0054 */
[----:B------:R0:W5:Y:S01]  /*07e0*/  @P1 LDG.E.128 R76, desc[UR6][R84.64] ;  /* 0x00000006544c1981 */ /* 0x000162000c1e1d00 */
[----:B----4-:R-:W-:Y:S02]  /*07f0*/  PRMT R16, R27, 0x7632, R16 ;  /* 0x000076321b107816 */ /* 0x010fe40000000010 */
        /* <DEDUP_REMOVED lines=9> */
[C---:B------:R-:W-:Y:S01]  /*0890*/  PRMT R80, R21.reuse, 0x7632, R80 ;  /* 0x0000763215507816 */ /* 0x040fe20000000050 */
[----:B------:R-:W-:Y:S01]  /*08a0*/  IMAD.U32 R84, R78, 0x10000, RZ ;  /* 0x000100004e547824 */ /* 0x000fe200078e00ff */
[----:B------:R-:W-:Y:S01]  /*08b0*/  SHF.L.U32 R21, R21, 0x10, RZ ;  /* 0x0000001015157819 */ /* 0x000fe200000006ff */
[--C-:B------:R-:W-:Y:S01]  /*08c0*/  FADD.FTZ R20, R20, R19.reuse ;  /* 0x0000001314147221 */ /* 0x100fe20000010000 */
[----:B------:R-:W-:Y:S02]  /*08d0*/  PRMT R19, R76, 0x7632, R19 ;  /* 0x000076324c137816 */ /* 0x000fe40000000013 */
[C---:B------:R-:W-:Y:S01]  /*08e0*/  PRMT R81, R22.reuse, 0x7632, R81 ;  /* 0x0000763216517816 */ /* 0x040fe20000000051 */
[----:B------:R-:W-:Y:S01]  /*08f0*/  FADD.FTZ R82, R21, R82 ;  /* 0x0000005215527221 */ /* 0x000fe20000010000 */
[----:B------:R-:W-:Y:S01]  /*0900*/  SHF.L.U32 R83, R22, 0x10, RZ ;  /* 0x0000001016537819 */ /* 0x000fe200000006ff */
[----:B------:R-:W-:Y:S01]  /*0910*/  IMAD.U32 R22, R19, 0x10000, RZ ;  /* 0x0001000013167824 */ /* 0x000fe200078e00ff */
[----:B------:R-:W-:Y:S01]  /*0920*/  SHF.L.U32 R13, R13, 0x10, RZ ;  /* 0x000000100d0d7819 */ /* 0x000fe200000006ff */
[----:B------:R-:W-:Y:S01]  /*0930*/  IMAD.U32 R81, R81, 0x10000, RZ ;  /* 0x0001000051517824 */ /* 0x000fe200078e00ff */
        /* <DEDUP_REMOVED lines=9> */
[----:B------:R-:W-:Y:S02]  /*09d0*/  PRMT R19, R79, 0x7632, R19 ;  /* 0x000076324f137816 */ /* 0x000fe40000000013 */
        /* <DEDUP_REMOVED lines=28> */
.L_x_2751:
[C---:B-----5:R-:W-:Y:S01]  /*0ba0*/  PRMT R80, R20.reuse, 0x7632, R80 ;  /* 0x0000763214507816 */ /* 0x060fe20000000050 */
[----:B------:R-:W-:Y:S01]  /*0bb0*/  IMAD.U32 R13, R20, 0x10000, RZ ;  /* 0x00010000140d7824 */ /* 0x000fe200078e00ff */
[C---:B------:R-:W-:Y:S01]  /*0bc0*/  PRMT R20, R21.reuse, 0x7632, R20 ;  /* 0x0000763215147816 */ /* 0x040fe20000000014 */
[----:B------:R-:W-:Y:S01]  /*0bd0*/  IMAD.U32 R10, R76, 0x10000, RZ ;  /* 0x000100004c0a7824 */ /* 0x000fe200078e00ff */
[----:B------:R-:W-:Y:S02]  /*0be0*/  SHF.L.U32 R19, R21, 0x10, RZ ;  /* 0x0000001015137819 */ /* 0x000fe400000006ff */
[----:B------:R-:W-:Y:S01]  /*0bf0*/  SHF.L.U32 R21, R22, 0x10, RZ ;  /* 0x0000001016157819 */ /* 0x000fe200000006ff */
[----:B------:R-:W-:Y:S01]  /*0c00*/  FADD.FTZ R13, R13, R10 ;  /* 0x0000000a0d0d7221 */ /* 0x000fe20000010000 */
[----:B------:R-:W-:Y:S01]  /*0c10*/  SHF.L.U32 R14, R78, 0x10, RZ ;  /* 0x000000104e0e7819 */ /* 0x000fe200000006ff */
[----:B------:R-:W-:Y:S01]  /*0c20*/  IMAD.U32 R83, R20, 0x10000, RZ ;  /* 0x0001000014537824 */ /* 0x000fe200078e00ff */
        /* <DEDUP_REMOVED lines=10> */
[----:B------:R-:W-:Y:S01]  /*0cd0*/  SHF.L.U32 R87, R22, 0x10, RZ ;  /* 0x0000001016577819 */ /* 0x000fe200000006ff */
[----:B------:R-:W-:Y:S01]  /*0ce0*/  IMAD.U32 R22, R16, 0x10000, RZ ;  /* 0x0001000010167824 */ /* 0x000fe200078e00ff */
[----:B------:R-:W-:Y:S01]  /*0cf0*/  SHF.L.U32 R20, R14, 0x10, RZ ;  /* 0x000000100e147819 */ /* 0x000fe200000006ff */
[----:B------:R-:W-:Y:S01]  /*0d00*/  IMAD.U32 R16, R10, 0x10000, RZ ;  /* 0x000100000a107824 */ /* 0x000fe200078e00ff */
        /* <DEDUP_REMOVED lines=14> */
.L_x_2750:
[----:B------:R-:W-:Y:S05]  /*0df0*/  @!P2 BRA `(.L_x_2753) ;  /* 0x000000000084a947 */ /* 0x000fea0003800000 */
[----:B-----5:R-:W-:Y:S01]  /*0e00*/  PRMT R87, R23, 0x7632, R87 ;  /* 0x0000763217577816 */ /* 0x020fe20000000057 */
[----:B------:R-:W-:Y:S01]  /*0e10*/  IMAD.U32 R86, R26, 0x10000, RZ ;  /* 0x000100001a567824 */ /* 0x000fe200078e00ff */
[----:B------:R-:W-:Y:S01]  /*0e20*/  PRMT R80, R20, 0x7632, R80 ;  /* 0x0000763214507816 */ /* 0x000fe20000000050 */
[----:B------:R-:W-:Y:S01]  /*0e30*/  IMAD.U32 R83, R12, 0x10000, RZ ;  /* 0x000100000c537824 */ /* 0x000fe200078e00ff */
[C---:B------:R-:W-:Y:S02]  /*0e40*/  PRMT R82, R21.reuse, 0x7632, R82 ;  /* 0x0000763215527816 */ /* 0x040fe40000000052 */
[C---:B------:R-:W-:Y:S02]  /*0e50*/  PRMT R84, R22.reuse, 0x7632, R84 ;  /* 0x0000763216547816 */ /* 0x040fe40000000054 */
        /* <DEDUP_REMOVED lines=27> */
.L_x_2753:
        /* <DEDUP_REMOVED lines=11> */
[----:B------:R-:W-:-:S07]  /*10c0*/  SHF.L.U32 R12, R12, 0x10, RZ ;  /* 0x000000100c0c7819 */ /* 0x000fce00000006ff */
.L_x_2752:
[----:B------:R-:W0:Y:S01]  /*10d0*/  @P0 LDC.64 R84, c[0x0][0x3a8] ;  /* 0x0000ea00ff540b82 */ /* 0x000e220000000a00 */
[C---:B------:R-:W-:Y:S01]  /*10e0*/  IADD3 R97, PT, PT, R8.reuse, 0x100, RZ ;  /* 0x0000010008617810 */ /* 0x040fe20007ffe0ff */
[----:B0-----:R-:W-:-:S05]  /*10f0*/  @P0 IMAD.WIDE.U32 R84, R8, 0x10, R84 ;  /* 0x0000001008540825 */ /* 0x001fca00078e0054 */
[----:B------:R0:W-:Y:S02]  /*1100*/  @P0 STG.E.128 desc[UR6][R84.64], R80 ;  /* 0x0000005054000986 */ /* 0x0001e4000c101d06 */
.L_x_2749:
[----:B--234-:R-:W-:Y:S05]  /*1110*/  BSYNC.RECONVERGENT B0 ;  /* 0x0000000000007941 */ /* 0x01cfea0003800200 */
.L_x_2748:
[----:B------:R-:W-:Y:S01]  /*1120*/  ISETP.GE.U32.AND P4, PT, R5, 0x200, PT ;  /* 0x000002000500780c */ /* 0x000fe20003f86070 */
[----:B------:R-:W-:-:S12]  /*1130*/  BSSY.RECONVERGENT B0, `(.L_x_2754) ;  /* 0x00000a9000007945 */ /* 0x000fd80003800200 */
[----:B------:R-:W-:Y:S05]  /*1140*/  @!P4 BRA `(.L_x_2755) ;  /* 0x00000008009cc947 */ /* 0x000fea0003800000 */
[----:B------:R-:W-:Y:S01]  /*1150*/  ISETP.NE.U32.AND P1, PT, RZ, UR12, PT ;  /* 0x0000000cff007c0c */ /* 0x000fe2000bf25070 */
[----:B0-----:R-:W0:Y:S03]  /*1160*/  LDC.64 R84, c[0x0][0x390] ;  /* 0x0000e400ff547b82 */ /* 0x001e260000000a00 */
[----:B------:R-:W-:Y:S02]  /*1170*/  ISETP.NE.AND.EX P2, PT, RZ, UR13, PT, P1 ;  /* 0x0000000dff007c0c */ /* 0x000fe4000bf45310 */
[----:B------:R-:W-:-:S04]  /*1180*/  ISETP.NE.U32.AND P1, PT, RZ, UR10, PT ;  /* 0x0000000aff007c0c */ /* 0x000fc8000bf25070 */
[----:B------:R-:W-:-:S07]  /*1190*/  ISETP.NE.AND.EX P1, PT, RZ, UR11, PT, P1 ;  /* 0x0000000bff007c0c */ /* 0x000fce000bf25310 */
[----:B------:R-:W1:Y:S08]  /*11a0*/  @P2 LDC.64 R92, c[0x0][0x3a0] ;  /* 0x0000e800ff5c2b82 */ /* 0x000e700000000a00 */
[----:B------:R-:W2:Y:S01]  /*11b0*/  @P1 LDC.64 R88, c[0x0][0x398] ;  /* 0x0000e600ff581b82 */ /* 0x000ea20000000a00 */
[----:B0-----:R-:W-:-:S06]  /*11c0*/  IMAD.WIDE.U32 R84, R97, 0x10, R84 ;  /* 0x0000001061547825 */ /* 0x001fcc00078e0054 */
[----:B------:R-:W5:Y:S01]  /*11d0*/  LDG.E.128 R84, desc[UR6][R84.64] ;  /* 0x0000000654547981 */ /* 0x000f62000c1e1d00 */
[----:B-1----:R-:W-:-:S05]  /*11e0*/  @P2 IMAD.WIDE.U32 R92, R97, 0x10, R92 ;  /* 0x00000010615c2825 */ /* 0x002fca00078e005c */
[----:B------:R-:W3:Y:S01]  /*11f0*/  @P2 LDG.E.128 R24, desc[UR6][R92.64] ;  /* 0x000000065c182981 */ /* 0x000ee2000c1e1d00 */
[----:B--2---:R-:W-:-:S05]  /*1200*/  @P1 IMAD.WIDE.U32 R88, R97, 0x10, R88 ;  /* 0x0000001061581825 */ /* 0x004fca00078e0058 */
[----:B------:R0:W5:Y:S01]  /*1210*/  @P1 LDG.E.128 R76, desc[UR6][R88.64] ;  /* 0x00000006584c1981 */ /* 0x000162000c1e1d00 */
[----:B------:R-:W-:-:S04]  /*1220*/  UISETP.NE.U32.AND UP0, UPT, UR10, URZ, UPT ;  /* 0x000000ff0a00728c */ /* 0x000fc8000bf05070 */
[----:B------:R-:W-:Y:S01]  /*1230*/  UISETP.NE.AND.EX UP0, UPT, UR11, URZ, UPT, UP0 ;  /* 0x000000ff0b00728c */ /* 0x000fe2000bf05300 */
[----:B---3--:R-:W-:Y:S02]  /*1240*/  PRMT R18, R25, 0x7632, R18 ;  /* 0x0000763219127816 */ /* 0x008fe40000000012 */
[----:B------:R-:W-:-:S06]  /*1250*/  PRMT R20, R24, 0x7632, R20 ;  /* 0x0000763218147816 */ /* 0x000fcc0000000014 */
[----:B0-----:R-:W-:Y:S05]  /*1260*/  BRA.U UP0, `(.L_x_2756) ;  /* 0x0000000100cc7547 */ /* 0x001fea000b800000 */
[----:B------:R-:W-:Y:S01]  /*1270*/  UISETP.NE.U32.AND UP0, UPT, UR12, URZ, UPT ;  /* 0x000000ff0c00728c */ /* 0x000fe2000bf05070 */
[----:B------:R-:W-:Y:S02]  /*1280*/  PRMT R22, R27, 0x7632, R22 ;  /* 0x000076321b167816 */ /* 0x000fe40000000016 */
[----:B------:R-:W-:Y:S01]  /*1290*/  PRMT R88, R26, 0x7632, R88 ;  /* 0x000076321a587816 */ /* 0x000fe20000000058 */
        /* <DEDUP_REMOVED lines=15> */
.L_x_2757:
[C---:B-----5:R-:W-:Y:S01]  /*1390*/  PRMT R81, R85.reuse, 0x7632, R81 ;  /* 0x0000763255517816 */ /* 0x060fe20000000051 */
[----:B------:R-:W-:Y:S01]  /*13a0*/  IMAD.U32 R17, R85, 0x10000, RZ ;  /* 0x0001000055117824 */ /* 0x000fe200078e00ff */
[----:B------:R-:W-:Y:S01]  /*13b0*/  PRMT R83, R86, 0x7632, R83 ;  /* 0x0000763256537816 */ /* 0x000fe20000000053 */
[----:B------:R-:W-:Y:S01]  /*13c0*/  IMAD.U32 R88, R88, 0x10000, RZ ;  /* 0x0001000058587824 */ /* 0x000fe200078e00ff */
[----:B------:R-:W-:Y:S01]  /*13d0*/  PRMT R85, R87, 0x7632, R85 ;  /* 0x0000763257557816 */ /* 0x000fe20000000055 */
[----:B------:R-:W-:Y:S01]  /*13e0*/  IMAD.U32 R89, R26, 0x10000, RZ ;  /* 0x000100001a597824 */ /* 0x000fe200078e00ff */
[----:B------:R-:W-:Y:S02]  /*13f0*/  SHF.L.U32 R11, R84, 0x10, RZ ;  /* 0x00000010540b7819 */ /* 0x000fe400000006ff */
[----:B------:R-:W-:Y:S02]  /*1400*/  SHF.L.U32 R82, R24, 0x10, RZ ;  /* 0x0000001018527819 */ /* 0x000fe400000006ff */
[----:B------:R-:W-:-:S02]  /*1410*/  PRMT R80, R84, 0x7632, R80 ;  /* 0x0000763254507816 */ /* 0x000fc40000000050 */
[----:B------:R-:W-:Y:S01]  /*1420*/  SHF.L.U32 R99, R85, 0x10, RZ ;  /* 0x0000001055637819 */ /* 0x000fe200000006ff */
[----:B------:R-:W-:Y:S02]  /*1430*/  IMAD.U32 R85, R83, 0x10000, RZ ;  /* 0x0001000053557824 */ /* 0x000fe400078e00ff */
[----:B------:R-:W-:Y:S01]  /*1440*/  FADD.FTZ R11, R82, R11 ;  /* 0x0000000b520b7221 */ /* 0x000fe20000010000 */
        /* <DEDUP_REMOVED lines=13> */
[----:B------:R-:W-:Y:S02]  /*1520*/  FADD.FTZ R92, R99, R22 ;  /* 0x00000016635c7221 */ /* 0x000fe40000010000 */
[----:B------:R-:W-:Y:S01]  /*1530*/  FADD.FTZ R93, R82, R87 ;  /* 0x00000057525d7221 */ /* 0x000fe20000010000 */
[----:B------:R-:W-:Y:S01]  /*1540*/  F2FP.BF16.F32.PACK_AB R82, R90, R89 ;  /* 0x000000595a52723e */ /* 0x000fe200000010ff */
[----:B------:R-:W-:Y:S01]  /*1550*/  FADD.FTZ R18, R81, R20 ;  /* 0x0000001451127221 */ /* 0x000fe20000010000 */
[----:B------:R-:W-:Y:S02]  /*1560*/  F2FP.BF16.F32.PACK_AB R81, R88, R17 ;  /* 0x000000115851723e */ /* 0x000fe400000010ff */
[----:B------:R-:W-:-:S02]  /*1570*/  F2FP.BF16.F32.PACK_AB R83, R92, R93 ;  /* 0x0000005d5c53723e */ /* 0x000fc400000010ff */
[----:B------:R-:W-:Y:S01]  /*1580*/  F2FP.BF16.F32.PACK_AB R80, R18, R11 ;  /* 0x0000000b1250723e */ /* 0x000fe200000010ff */
[----:B------:R-:W-:Y:S06]  /*1590*/  BRA `(.L_x_2758) ;  /* 0x0000000400787947 */ /* 0x000fec0003800000 */
.L_x_2756:
[----:B------:R-:W-:-:S04]  /*15a0*/  UISETP.NE.U32.AND UP0, UPT, UR12, URZ, UPT ;  /* 0x000000ff0c00728c */ /* 0x000fc8000bf05070 */
[----:B------:R-:W-:-:S09]  /*15b0*/  UISETP.NE.AND.EX UP0, UPT, UR13, URZ, UPT, UP0 ;  /* 0x000000ff0d00728c */ /* 0x000fd2000bf05300 */
[----:B------:R-:W-:Y:S05]  /*15c0*/  BRA.U UP0, `(.L_x_2759) ;  /* 0x0000000100947547 */ /* 0x000fea000b800000 */
[----:B-----5:R-:W-:Y:S01]  /*15d0*/  SHF.L.U32 R11, R84, 0x10, RZ ;  /* 0x00000010540b7819 */ /* 0x020fe200000006ff */
[----:B------:R-:W-:Y:S01]  /*15e0*/  IMAD.U32 R17, R85, 0x10000, RZ ;  /* 0x0001000055117824 */ /* 0x000fe200078e00ff */
[----:B------:R-:W-:Y:S01]  /*15f0*/  SHF.L.U32 R18, R76, 0x10, RZ ;  /* 0x000000104c127819 */ /* 0x000fe200000006ff */
[----:B------:R-:W-:Y:S01]  /*1600*/  IMAD.U32 R89, R78, 0x10000, RZ ;  /* 0x000100004e597824 */ /* 0x000fe200078e00ff */
[----:B------:R-:W-:Y:S02]  /*1610*/  SHF.L.U32 R20, R77, 0x10, RZ ;  /* 0x000000104d147819 */ /* 0x000fe400000006ff */
[----:B------:R-:W-:Y:S01]  /*1620*/  PRMT R81, R84, 0x7632, R81 ;  /* 0x0000763254517816 */ /* 0x000fe20000000051 */
[----:B------:R-:W-:Y:S01]  /*1630*/  FADD.FTZ R11, R18, R11 ;  /* 0x0000000b120b7221 */ /* 0x000fe20000010000 */
[----:B------:R-:W-:Y:S01]  /*1640*/  PRMT R84, R86, 0x7632, R84 ;  /* 0x0000763256547816 */ /* 0x000fe20000000054 */
[----:B------:R-:W-:Y:S01]  /*1650*/  FADD.FTZ R17, R20, R17 ;  /* 0x0000001114117221 */ /* 0x000fe20000010000 */
[----:B------:R-:W-:-:S02]  /*1660*/  SHF.L.U32 R86, R86, 0x10, RZ ;  /* 0x0000001056567819 */ /* 0x000fc400000006ff */
[----:B------:R-:W-:Y:S02]  /*1670*/  PRMT R82, R85, 0x7632, R82 ;  /* 0x0000763255527816 */ /* 0x000fe40000000052 */
        /* <DEDUP_REMOVED lines=9> */
[----:B------:R-:W-:Y:S02]  /*1710*/  SHF.L.U32 R86, R79, 0x10, RZ ;  /* 0x000000104f567819 */ /* 0x000fe400000006ff */
[----:B------:R-:W-:Y:S02]  /*1720*/  SHF.L.U32 R81, R81, 0x10, RZ ;  /* 0x0000001051517819 */ /* 0x000fe400000006ff */
        /* <DEDUP_REMOVED lines=15> */
.L_x_2759:
[C---:B-----5:R-:W-:Y:S02]  /*1820*/  PRMT R22, R84.reuse, 0x7632, R22 ;  /* 0x0000763254167816 */ /* 0x060fe40000000016 */
[----:B------:R-:W-:Y:S02]  /*1830*/  SHF.L.U32 R84, R84, 0x10, RZ ;  /* 0x0000001054547819 */ /* 0x000fe400000006ff */
[C---:B------:R-:W-:Y:S02]  /*1840*/  SHF.L.U32 R11, R76.reuse, 0x10, RZ ;  /* 0x000000104c0b7819 */ /* 0x040fe400000006ff */
[C---:B------:R-:W-:Y:S01]  /*1850*/  PRMT R80, R85.reuse, 0x7632, R80 ;  /* 0x0000763255507816 */ /* 0x040fe20000000050 */
[----:B------:R-:W-:Y:S01]  /*1860*/  IMAD.U32 R85, R85, 0x10000, RZ ;  /* 0x0001000055557824 */ /* 0x000fe200078e00ff */
[----:B------:R-:W-:Y:S01]  /*1870*/  PRMT R17, R77, 0x7632, R17 ;  /* 0x000076324d117816 */ /* 0x000fe20000000011 */
[----:B------:R-:W-:Y:S01]  /*1880*/  FADD.FTZ R84, R11, R84 ;  /* 0x000000540b547221 */ /* 0x000fe20000010000 */
[C---:B------:R-:W-:Y:S01]  /*1890*/  PRMT R90, R87.reuse, 0x7632, R90 ;  /* 0x00007632575a7816 */ /* 0x040fe2000000005a */
[----:B------:R-:W-:Y:S01]  /*18a0*/  IMAD.U32 R87, R87, 0x10000, RZ ;  /* 0x0001000057577824 */ /* 0x000fe200078e00ff */
[----:B------:R-:W-:-:S02]  /*18b0*/  PRMT R11, R76, 0x7632, R11 ;  /* 0x000076324c0b7816 */ /* 0x000fc4000000000b */
[----:B------:R-:W-:Y:S02]  /*18c0*/  SHF.L.U32 R88, R79, 0x10, RZ ;  /* 0x000000104f587819 */ /* 0x000fe400000006ff */
[----:B------:R-:W-:Y:S01]  /*18d0*/  SHF.L.U32 R80, R80, 0x10, RZ ;  /* 0x0000001050507819 */ /* 0x000fe200000006ff */
[----:B------:R-:W-:Y:S01]  /*18e0*/  IMAD.U32 R11, R11, 0x10000, RZ ;  /* 0x000100000b0b7824 */ /* 0x000fe200078e00ff */
[----:B------:R-:W-:Y:S01]  /*18f0*/  SHF.L.U32 R17, R17, 0x10, RZ ;  /* 0x0000001011117819 */ /* 0x000fe200000006ff */
[----:B------:R-:W-:Y:S01]  /*1900*/  FADD.FTZ R93, R88, R87 ;  /* 0x00000057585d7221 */ /* 0x000fe20000010000 */
[C---:B------:R-:W-:Y:S02]  /*1910*/  PRMT R89, R86.reuse, 0x7632, R89 ;  /* 0x0000763256597816 */ /* 0x040fe40000000059 */
        /* <DEDUP_REMOVED lines=8> */
[----:B------:R-:W-:Y:S01]  /*19a0*/  PRMT R17, R78, 0x7632, R17 ;  /* 0x000076324e117816 */ /* 0x000fe20000000011 */
[----:B------:R-:W-:Y:S01]  /*19b0*/  FADD.FTZ R82, R82, R85 ;  /* 0x0000005552527221 */ /* 0x000fe20000010000 */
[----:B------:R-:W-:Y:S02]  /*19c0*/  IMAD.U32 R83, R25, 0x10000, RZ ;  /* 0x0001000019537824 */ /* 0x000fe400078e00ff */
[----:B------:R-:W-:Y:S01]  /*19d0*/  FADD.FTZ R11, R81, R84 ;  /* 0x00000054510b7221 */ /* 0x000fe20000010000 */
[----:B------:R-:W-:-:S02]  /*19e0*/  PRMT R81, R79, 0x7632, R81 ;  /* 0x000076324f517816 */ /* 0x000fc40000000051 */
        /* <DEDUP_REMOVED lines=25> */
.L_x_2758:
[----:B------:R-:W0:Y:S02]  /*1b80*/  @P0 LDC.64 R84, c[0x0][0x3a8] ;  /* 0x0000ea00ff540b82 */ /* 0x000e240000000a00 */
[C---:B0-----:R-:W-:Y:S01]  /*1b90*/  @P0 IMAD.WIDE.U32 R84, R97.reuse, 0x10, R84 ;  /* 0x0000001061540825 */ /* 0x041fe200078e0054 */
[----:B------:R-:W-:-:S04]  /*1ba0*/  IADD3 R97, PT, PT, R97, 0x100, RZ ;  /* 0x0000010061617810 */ /* 0x000fc80007ffe0ff */
[----:B------:R1:W-:Y:S03]  /*1bb0*/  @P0 STG.E.128 desc[UR6][R84.64], R80 ;  /* 0x0000005054000986 */ /* 0x0003e6000c101d06 */
.L_x_2755:
[----:B------:R-:W-:Y:S05]  /*1bc0*/  BSYNC.RECONVERGENT B0 ;  /* 0x0000000000007941 */ /* 0x000fea0003800200 */
.L_x_2754:
[----:B------:R-:W-:Y:S01]  /*1bd0*/  ISETP.GE.U32.AND P2, PT, R5, 0x300, PT ;  /* 0x000003000500780c */ /* 0x000fe20003f46070 */
[----:B------:R-:W-:-:S12]  /*1be0*/  BSSY.RECONVERGENT B0, `(.L_x_2760) ;  /* 0x00000a9000007945 */ /* 0x000fd80003800200 */
[----:B------:R-:W-:Y:S05]  /*1bf0*/  @!P2 BRA `(.L_x_2761) ;  /* 0x00000008009ca947 */ /* 0x000fea0003800000 */
[----:B------:R-:W-:Y:S01]  /*1c00*/  ISETP.NE.U32.AND P1, PT, RZ, UR12, PT ;  /* 0x0000000cff007c0c */ /* 0x000fe2000bf25070 */
[----:B01----:R-:W0:Y:S03]  /*1c10*/  LDC.64 R84, c[0x0][0x390] ;  /* 0x0000e400ff547b82 */ /* 0x003e260000000a00 */
        /* <DEDUP_REMOVED lines=13> */
[----:B---3--:R-:W-:-:S08]  /*1cf0*/  PRMT R20, R26, 0x7632, R20 ;  /* 0x000076321a147816 */ /* 0x008fd00000000014 */
[----:B0-----:R-:W-:Y:S05]  /*1d00*/  BRA.U UP0, `(.L_x_2762) ;  /* 0x0000000100d07547 */ /* 0x001fea000b800000 */
[----:B------:R-:W-:Y:S01]  /*1d10*/  UISETP.NE.U32.AND UP0, UPT, UR12, URZ, UPT ;  /* 0x000000ff0c00728c */ /* 0x000fe2000bf05070 */
[----:B------:R-:W-:Y:S02]  /*1d20*/  PRMT R22, R27, 0x7632, R22 ;  /* 0x000076321b167816 */ /* 0x000fe40000000016 */
[----:B------:R-:W-:Y:S01]  /*1d30*/  PRMT R94, R24, 0x7632, R94 ;  /* 0x00007632185e7816 */ /* 0x000fe2000000005e */
[----:B------:R-:W-:Y:S01]  /*1d40*/  UISETP.NE.AND.EX UP0, UPT, UR13, URZ, UPT, UP0 ;  /* 0x000000ff0d00728c */ /* 0x000fe2000bf05300 */
[----:B------:R-:W-:-:S08]  /*1d50*/  PRMT R95, R25, 0x7632, R95 ;  /* 0x00007632195f7816 */ /* 0x000fd0000000005f */
        /* <DEDUP_REMOVED lines=14> */
.L_x_2763:
[C---:B-----5:R-:W-:Y:S01]  /*1e40*/  PRMT R81, R85.reuse, 0x7632, R81 ;  /* 0x0000763255517816 */ /* 0x060fe20000000051 */
[----:B------:R-:W-:Y:S01]  /*1e50*/  IMAD.U32 R9, R84, 0x10000, RZ ;  /* 0x0001000054097824 */ /* 0x000fe200078e00ff */
[----:B------:R-:W-:Y:S01]  /*1e60*/  SHF.L.U32 R15, R85, 0x10, RZ ;  /* 0x00000010550f7819 */ /* 0x000fe200000006ff */
[----:B------:R-:W-:Y:S01]  /*1e70*/  IMAD.U32 R98, R95, 0x10000, RZ ;  /* 0x000100005f627824 */ /* 0x000fe200078e00ff */
[----:B------:R-:W-:Y:S02]  /*1e80*/  PRMT R85, R87, 0x7632, R85 ;  /* 0x0000763257557816 */ /* 0x000fe40000000055 */
[----:B------:R-:W-:Y:S02]  /*1e90*/  PRMT R83, R86, 0x7632, R83 ;  /* 0x0000763256537816 */ /* 0x000fe40000000053 */
[----:B------:R-:W-:Y:S01]  /*1ea0*/  SHF.L.U32 R82, R24, 0x10, RZ ;  /* 0x0000001018527819 */ /* 0x000fe200000006ff */
[----:B------:R-:W-:Y:S01]  /*1eb0*/  IMAD.U32 R99, R85, 0x10000, RZ ;  /* 0x0001000055637824 */ /* 0x000fe200078e00ff */
[----:B------:R-:W-:Y:S01]  /*1ec0*/  PRMT R80, R84, 0x7632, R80 ;  /* 0x0000763254507816 */ /* 0x000fe20000000050 */
[----:B------:R-:W-:Y:S01]  /*1ed0*/  IMAD.U32 R84, R25, 0x10000, RZ ;  /* 0x0001000019547824 */ /* 0x000fe200078e00ff */
[----:B------:R-:W-:Y:S01]  /*1ee0*/  SHF.L.U32 R85, R83, 0x10, RZ ;  /* 0x0000001053557819 */ /* 0x000fe200000006ff */
[----:B------:R-:W-:Y:S01]  /*1ef0*/  FADD.FTZ R9, R82, R9 ;  /* 0x0000000952097221 */ /* 0x000fe20000010000 */
        /* <DEDUP_REMOVED lines=8> */
[----:B------:R-:W-:Y:S02]  /*1f80*/  SHF.L.U32 R20, R20, 0x10, RZ ;  /* 0x0000001014147819 */ /* 0x000fe400000006ff */
[----:B------:R-:W-:Y:S02]  /*1f90*/  SHF.L.U32 R22, R22, 0x10, RZ ;  /* 0x0000001016167819 */ /* 0x000fe400000006ff */
        /* <DEDUP_REMOVED lines=11> */
.L_x_2762:
[----:B------:R-:W-:-:S04]  /*2050*/  UISETP.NE.U32.AND UP0, UPT, UR12, URZ, UPT ;  /* 0x000000ff0c00728c */ /* 0x000fc8000bf05070 */
[----:B------:R-:W-:-:S09]  /*2060*/  UISETP.NE.AND.EX UP0, UPT, UR13, URZ, UPT, UP0 ;  /* 0x000000ff0d00728c */ /* 0x000fd2000bf05300 */
[----:B------:R-:W-:Y:S05]  /*2070*/  BRA.U UP0, `(.L_x_2765) ;  /* 0x0000000100947547 */ /* 0x000fea000b800000 */
[----:B-----5:R-:W-:Y:S01]  /*2080*/  SHF.L.U32 R15, R85, 0x10, RZ ;  /* 0x00000010550f7819 */ /* 0x020fe200000006ff */
[----:B------:R-:W-:Y:S01]  /*2090*/  IMAD.U32 R9, R84, 0x10000, RZ ;  /* 0x0001000054097824 */ /* 0x000fe200078e00ff */
[----:B------:R-:W-:Y:S01]  /*20a0*/  SHF.L.U32 R20, R76, 0x10, RZ ;  /* 0x000000104c147819 */ /* 0x000fe200000006ff */
[----:B------:R-:W-:Y:S01]  /*20b0*/  IMAD.U32 R22, R77, 0x10000, RZ ;  /* 0x000100004d167824 */ /* 0x000fe200078e00ff */
[----:B------:R-:W-:Y:S02]  /*20c0*/  PRMT R82, R84, 0x7632, R82 ;  /* 0x0000763254527816 */ /* 0x000fe40000000052 */
[----:B------:R-:W-:Y:S01]  /*20d0*/  PRMT R84, R85, 0x7632, R84 ;  /* 0x0000763255547816 */ /* 0x000fe20000000054 */
[----:B------:R-:W-:Y:S01]  /*20e0*/  FADD.FTZ R9, R20, R9 ;  /* 0x0000000914097221 */ /* 0x000fe20000010000 */
[----:B------:R-:W-:Y:S01]  /*20f0*/  FADD.FTZ R15, R22, R15 ;  /* 0x0000000f160f7221 */ /* 0x000fe20000010000 */
[----:B------:R-:W-:Y:S01]  /*2100*/  PRMT R94, R86, 0x7632, R94 ;  /* 0x00007632565e7816 */ /* 0x000fe2000000005e */
[----:B------:R-:W-:Y:S01]  /*2110*/  IMAD.U32 R83, R82, 0x10000, RZ ;  /* 0x0001000052537824 */ /* 0x000fe200078e00ff */
        /* <DEDUP_REMOVED lines=27> */
.L_x_2765:
[C---:B-----5:R-:W-:Y:S02]  /*22d0*/  PRMT R81, R84.reuse, 0x7632, R81 ;  /* 0x0000763254517816 */ /* 0x060fe40000000051 */
[----:B------:R-:W-:Y:S02]  /*22e0*/  SHF.L.U32 R84, R84, 0x10, RZ ;  /* 0x0000001054547819 */ /* 0x000fe400000006ff */
[----:B------:R-:W-:Y:S02]  /*22f0*/  SHF.L.U32 R9, R76, 0x10, RZ ;  /* 0x000000104c097819 */ /* 0x000fe400000006ff */
[C---:B------:R-:W-:Y:S01]  /*2300*/  PRMT R15, R86.reuse, 0x7632, R15 ;  /* 0x00007632560f7816 */ /* 0x040fe2000000000f */
[----:B------:R-:W-:Y:S01]  /*2310*/  IMAD.U32 R86, R86, 0x10000, RZ ;  /* 0x0001000056567824 */ /* 0x000fe200078e00ff */
[----:B------:R-:W-:Y:S01]  /*2320*/  PRMT R82, R85, 0x7632, R82 ;  /* 0x0000763255527816 */ /* 0x000fe20000000052 */
[----:B------:R-:W-:Y:S01]  /*2330*/  FADD.FTZ R84, R9, R84 ;  /* 0x0000005409547221 */ /* 0x000fe20000010000 */
[----:B------:R-:W-:Y:S01]  /*2340*/  PRMT R9, R78, 0x7632, R9 ;  /* 0x000076324e097816 */ /* 0x000fe20000000009 */
[----:B------:R-:W-:Y:S01]  /*2350*/  IMAD.U32 R100, R15, 0x10000, RZ ;  /* 0x000100000f647824 */ /* 0x000fe200078e00ff */
[----:B------:R-:W-:-:S02]  /*2360*/  SHF.L.U32 R85, R85, 0x10, RZ ;  /* 0x0000001055557819 */ /* 0x000fc400000006ff */
[----:B------:R-:W-:Y:S02]  /*2370*/  SHF.L.U32 R22, R77, 0x10, RZ ;  /* 0x000000104d167819 */ /* 0x000fe400000006ff */
[C---:B------:R-:W-:Y:S01]  /*2380*/  PRMT R91, R87.reuse, 0x7632, R91 ;  /* 0x00007632575b7816 */ /* 0x040fe2000000005b */
[----:B------:R-:W-:Y:S01]  /*2390*/  IMAD.U32 R87, R87, 0x10000, RZ ;  /* 0x0001000057577824 */ /* 0x000fe200078e00ff */
[----:B------:R-:W-:Y:S01]  /*23a0*/  SHF.L.U32 R80, R79, 0x10, RZ ;  /* 0x000000104f507819 */ /* 0x000fe200000006ff */
[----:B------:R-:W-:Y:S01]  /*23b0*/  FADD.FTZ R85, R22, R85 ;  /* 0x0000005516557221 */ /* 0x000fe20000010000 */
[----:B------:R-:W-:Y:S02]  /*23c0*/  SHF.L.U32 R9, R9, 0x10, RZ ;  /* 0x0000001009097819 */ /* 0x000fe400000006ff */
[----:B------:R-:W-:Y:S01]  /*23d0*/  SHF.L.U32 R15, R24, 0x10, RZ ;  /* 0x00000010180f7819 */ /* 0x000fe200000006ff */
[----:B------:R-:W-:Y:S01]  /*23e0*/  FADD.FTZ R95, R80, R87 ;  /* 0x00000057505f7221 */ /* 0x000fe20000010000 */
[----:B------:R-:W-:Y:S01]  /*23f0*/  PRMT R22, R77, 0x7632, R22 ;  /* 0x000076324d167816 */ /* 0x000fe20000000016 */
[----:B------:R-:W-:Y:S01]  /*2400*/  FADD.FTZ R100, R100, R9 ;  /* 0x0000000964647221 */ /* 0x000fe20000010000 */
[----:B------:R-:W-:Y:S01]  /*2410*/  PRMT R80, R79, 0x7632, R80 ;  /* 0x000076324f507816 */ /* 0x000fe20000000050 */
[----:B------:R-:W-:Y:S01]  /*2420*/  FADD.FTZ R9, R15, R84 ;  /* 0x000000540f097221 */ /* 0x000fe20000010000 */
[----:B------:R-:W-:Y:S01]  /*2430*/  SHF.L.U32 R94, R81, 0x10, RZ ;  /* 0x00000010515e7819 */ /* 0x000fe200000006ff */
[----:B------:R-:W-:Y:S01]  /*2440*/  IMAD.U32 R22, R22, 0x10000, RZ ;  /* 0x0001000016167824 */ /* 0x000fe200078e00ff */
[----:B------:R-:W-:-:S02]  /*2450*/  PRMT R15, R76, 0x7632, R15 ;  /* 0x000076324c0f7816 */ /* 0x000fc4000000000f */
[----:B------:R-:W-:Y:S02]  /*2460*/  SHF.L.U32 R81, R82, 0x10, RZ ;  /* 0x0000001052517819 */ /* 0x000fe400000006ff */
[----:B------:R-:W-:Y:S02]  /*2470*/  SHF.L.U32 R83, R78, 0x10, RZ ;  /* 0x000000104e537819 */ /* 0x000fe400000006ff */
        /* <DEDUP_REMOVED lines=14> */
[----:B------:R-:W-:Y:S01]  /*2560*/  IMAD.U32 R85, R81, 0x10000, RZ ;  /* 0x0001000051557824 */ /* 0x000fe200078e00ff */
        /* <DEDUP_REMOVED lines=12> */
[----:B------:R-:W-:-:S07]  /*2630*/  F2FP.BF16.F32.PACK_AB R80, R94, R9 ;  /* 0x000000095e50723e */ /* 0x000fce00000010ff */
.L_x_2764:
[----:B------:R-:W0:Y:S02]  /*2640*/  @P0 LDC.64 R84, c[0x0][0x3a8] ;  /* 0x0000ea00ff540b82 */ /* 0x000e240000000a00 */
[----:B0-----:R-:W-:-:S05]  /*2650*/  @P0 IMAD.WIDE.U32 R84, R97, 0x10, R84 ;  /* 0x0000001061540825 */ /* 0x001fca00078e0054 */
[----:B------:R2:W-:Y:S02]  /*2660*/  @P0 STG.E.128 desc[UR6][R84.64], R80 ;  /* 0x0000005054000986 */ /* 0x0005e4000c101d06 */
.L_x_2761:
[----:B------:R-:W-:Y:S05]  /*2670*/  BSYNC.RECONVERGENT B0 ;  /* 0x0000000000007941 */ /* 0x000fea0003800200 */
.L_x_2760:
        /* <DEDUP_REMOVED lines=102> */
[----:B0-----:R-:W-:Y:S01]  /*2ce0*/  FADD.FTZ R87, R22, R87 ;  /* 0x0000005716577221 */ /* 0x001fe20000010000 */
[----:B------:R-:W-:Y:S01]  /*2cf0*/  IMAD.MOV.U32 R22, RZ, RZ, RZ ;  /* 0x000000ffff167224 */ /* 0x000fe200078e00ff */
[----:B------:R-:W-:-:S03]  /*2d00*/  @!P6 MOV R22, R7 ;  /* 0x000000070016e202 */ /* 0x000fc60000000f00 */
[----:B------:R-:W0:Y:S02]  /*2d10*/  SHFL.BFLY PT, R86, R87, 0x8, 0x1f ;  /* 0x0d001f0057567f89 */ /* 0x000e2400000e0000 */
[----:B0-----:R-:W-:Y:S01]  /*2d20*/  FADD.FTZ R96, R87, R86 ;  /* 0x0000005657607221 */ /* 0x001fe20000010000 */
[----:B------:R-:W-:-:S04]  /*2d30*/  CS2R R86, SRZ ;  /* 0x0000000000567805 */ /* 0x000fc8000001ff00 */
[----:B------:R-:W0:Y:S02]  /*2d40*/  SHFL.BFLY PT, R97, R96, 0x10, 0x1f ;  /* 0x0e001f0060617f89 */ /* 0x000e2400000e0000 */
[----:B0-----:R-:W-:Y:S01]  /*2d50*/  FADD.FTZ R85, R96, R97 ;  /* 0x0000006160557221 */ /* 0x001fe20000010000 */
[----:B------:R-:W-:Y:S01]  /*2d60*/  @!P6 LEA R96, R3, UR4, 0x3 ;  /* 0x000000040360ec11 */ /* 0x000fe2000f8e18ff */
[----:B------:R-:W0:Y:S04]  /*2d70*/  SHFL.DOWN PT, R97, R22, 0x4, 0x1f ;  /* 0x08801f0016617f89 */ /* 0x000e2800000e0000 */
[----:B------:R1:W-:Y:S01]  /*2d80*/  @!P5 STS.64 [R20+UR4], R84 ;  /* 0x000000541400d988 */ /* 0x0003e20008000a04 */
[----:B------:R-:W-:Y:S01]  /*2d90*/  BAR.SYNC.DEFER_BLOCKING 0x0 ;  /* 0x0000000000007b1d */ /* 0x000fe20000010000 */
[----:B------:R-:W-:-:S02]  /*2da0*/  ISETP.NE.AND P5, PT, R0, RZ, PT ;  /* 0x000000ff0000720c */ /* 0x000fc40003fa5270 */
[-C--:B-1----:R-:W-:Y:S02]  /*2db0*/  I2FP.F32.S32 R20, R22.reuse ;  /* 0x0000001600147245 */ /* 0x082fe40000201400 */
[----:B0-----:R-:W-:Y:S02]  /*2dc0*/  IADD3 R101, PT, PT, R97, R22, RZ ;  /* 0x0000001661657210 */ /* 0x001fe40007ffe0ff */
[----:B------:R-:W-:Y:S02]  /*2dd0*/  I2FP.F32.S32 R84, R97 ;  /* 0x0000006100547245 */ /* 0x000fe40000201400 */
[----:B------:R-:W-:Y:S01]  /*2de0*/  I2FP.F32.S32 R103, R101 ;  /* 0x0000006500677245 */ /* 0x000fe20000201400 */
[----:B------:R-:W0:Y:S03]  /*2df0*/  SHFL.DOWN PT, R106, R101, 0x2, 0x1f ;  /* 0x08401f00656a7f89 */ /* 0x000e2600000e0000 */
[----:B------:R-:W1:Y:S01]  /*2e00*/  MUFU.RCP R105, R103 ;  /* 0x0000006700697308 */ /* 0x000e620000001000 */
[----:B------:R-:W2:Y:S01]  /*2e10*/  @!P6 LDS.64 R86, [R96] ;  /* 0x000000006056e984 */ /* 0x000ea20000000a00 */
[----:B0-----:R-:W-:-:S02]  /*2e20*/  IADD3 R101, PT, PT, R101, R106, RZ ;  /* 0x0000006a65657210 */ /* 0x001fc40007ffe0ff */
[----:B------:R-:W-:Y:S02]  /*2e30*/  I2FP.F32.S32 R106, R106 ;  /* 0x0000006a006a7245 */ /* 0x000fe40000201400 */
[----:B------:R-:W-:Y:S01]  /*2e40*/  I2FP.F32.S32 R22, R101 ;  /* 0x0000006500167245 */ /* 0x000fe20000201400 */
[----:B--2---:R-:W0:Y:S04]  /*2e50*/  SHFL.DOWN PT, R99, R86, 0x4, 0x1f ;  /* 0x08801f0056637f89 */ /* 0x004e2800000e0000 */
[----:B------:R-:W2:Y:S01]  /*2e60*/  SHFL.DOWN PT, R104, R87, 0x4, 0x1f ;  /* 0x08801f0057687f89 */ /* 0x000ea200000e0000 */
[C---:B0-----:R-:W-:Y:S01]  /*2e70*/  FMUL.FTZ R85, R99.reuse, R84 ;  /* 0x0000005463557220 */ /* 0x041fe20000410000 */
[----:B------:R-:W-:-:S03]  /*2e80*/  FADD.FTZ R99, -R99, R86 ;  /* 0x0000005663637221 */ /* 0x000fc60000010100 */
[----:B------:R-:W-:Y:S01]  /*2e90*/  FFMA.FTZ R96, R20, R86, R85 ;  /* 0x0000005614607223 */ /* 0x000fe20000010055 */
[----:B------:R-:W-:Y:S01]  /*2ea0*/  FMUL.FTZ R99, R99, R99 ;  /* 0x0000006363637220 */ /* 0x000fe20000410000 */
[----:B--2---:R-:W-:Y:S02]  /*2eb0*/  FADD.FTZ R104, R104, R87 ;  /* 0x0000005768687221 */ /* 0x004fe40000010000 */
[----:B-1----:R-:W-:Y:S01]  /*2ec0*/  FMUL.FTZ R96, R105, R96 ;  /* 0x0000006069607220 */ /* 0x002fe20000410000 */
[----:B------:R-:W-:-:S04]  /*2ed0*/  FMUL.FTZ R99, R99, R20 ;  /* 0x0000001463637220 */ /* 0x000fc80000410000 */
[----:B------:R-:W0:Y:S01]  /*2ee0*/  SHFL.DOWN PT, R85, R96, 0x2, 0x1f ;  /* 0x08401f0060557f89 */ /* 0x000e2200000e0000 */
[----:B------:R-:W-:Y:S02]  /*2ef0*/  FMUL.FTZ R99, R99, R84 ;  /* 0x0000005463637220 */ /* 0x000fe40000410000 */
[----:B------:R-:W1:Y:S02]  /*2f00*/  MUFU.RCP R84, R22 ;  /* 0x0000001600547308 */ /* 0x000e640000001000 */
[----:B------:R-:W-:Y:S02]  /*2f10*/  FFMA.FTZ R99, R105, R99, R104 ;  /* 0x0000006369637223 */ /* 0x000fe40000010068 */
[----:B------:R-:W2:Y:S04]  /*2f20*/  SHFL.DOWN PT, R104, R101, 0x1, 0x1f ;  /* 0x08201f0065687f89 */ /* 0x000ea800000e0000 */
[----:B------:R-:W3:Y:S01]  /*2f30*/  SHFL.DOWN PT, R20, R99, 0x2, 0x1f ;  /* 0x08401f0063147f89 */ /* 0x000ee200000e0000 */
[----:B0-----:R-:W-:Y:S01]  /*2f40*/  FMUL.FTZ R86, R85, R106 ;  /* 0x0000006a55567220 */ /* 0x001fe20000410000 */
[----:B------:R-:W-:-:S03]  /*2f50*/  FADD.FTZ R85, R96, -R85 ;  /* 0x8000005560557221 */ /* 0x000fc60000010000 */
[----:B------:R-:W-:Y:S01]  /*2f60*/  FFMA.FTZ R87, R103, R96, R86 ;  /* 0x0000006067577223 */ /* 0x000fe20000010056 */
[----:B------:R-:W-:Y:S01]  /*2f70*/  FMUL.FTZ R86, R85, R85 ;  /* 0x0000005555567220 */ /* 0x000fe20000410000 */
[----:B--2---:R-:W-:Y:S02]  /*2f80*/  IMAD.IADD R101, R101, 0x1, R104 ;  /* 0x0000000165657824 */ /* 0x004fe400078e0268 */
[----:B-1----:R-:W-:Y:S01]  /*2f90*/  FMUL.FTZ R87, R84, R87 ;  /* 0x0000005754577220 */ /* 0x002fe20000410000 */
[----:B------:R-:W-:Y:S01]  /*2fa0*/  FMUL.FTZ R86, R103, R86 ;  /* 0x0000005667567220 */ /* 0x000fe20000410000 */
[----:B------:R-:W-:Y:S01]  /*2fb0*/  I2FP.F32.S32 R104, R104 ;  /* 0x0000006800687245 */ /* 0x000fe20000201400 */
[----:B---3--:R-:W-:Y:S01]  /*2fc0*/  FADD.FTZ R85, R99, R20 ;  /* 0x0000001463557221 */ /* 0x008fe20000010000 */
[----:B------:R-:W-:Y:S01]  /*2fd0*/  I2FP.F32.S32 R101, R101 ;  /* 0x0000006500657245 */ /* 0x000fe20000201400 */
[----:B------:R-:W0:Y:S01]  /*2fe0*/  SHFL.DOWN PT, R96, R87, 0x1, 0x1f ;  /* 0x08201f0057607f89 */ /* 0x000e2200000e0000 */
[----:B------:R-:W-:-:S04]  /*2ff0*/  FMUL.FTZ R86, R86, R106 ;  /* 0x0000006a56567220 */ /* 0x000fc80000410000 */
[----:B------:R-:W-:Y:S01]  /*3000*/  FFMA.FTZ R85, R84, R86, R85 ;  /* 0x0000005654557223 */ /* 0x000fe20000010055 */
[----:B------:R-:W1:Y:S04]  /*3010*/  MUFU.RCP R101, R101 ;  /* 0x0000006500657308 */ /* 0x000e680000001000 */
        /* <DEDUP_REMOVED lines=9> */
[----:B------:R-:W-:Y:S02]  /*30b0*/  FMUL.FTZ R97, R97, R104 ;  /* 0x0000006861617220 */ /* 0x000fe40000410000 */
[----:B------:R-:W1:Y:S01]  /*30c0*/  SHFL.IDX PT, R103, R22, RZ, 0x1f ;  /* 0x00001fff16677589 */ /* 0x000e6200000e0000 */
[----:B------:R-:W2:Y:S01]  /*30d0*/  @!P5 LDC.64 R86, c[0x0][0x3c0] ;  /* 0x0000f000ff56db82 */ /* 0x000ea20000000a00 */
[----:B------:R-:W-:-:S06]  /*30e0*/  FFMA.FTZ R20, R101, R97, R20 ;  /* 0x0000006165147223 */ /* 0x000fcc0000010014 */
[----:B------:R-:W0:Y:S01]  /*30f0*/  SHFL.IDX PT, R20, R20, RZ, 0x1f ;  /* 0x00001fff14147589 */ /* 0x000e2200000e0000 */
[----:B------:R-:W3:Y:S01]  /*3100*/  @!P5 LDC.64 R84, c[0x0][0x3c8] ;  /* 0x0000f200ff54db82 */ /* 0x000ee20000000a00 */
[----:B-1----:R-:W-:Y:S01]  /*3110*/  FMUL.FTZ R96, R103, R103 ;  /* 0x0000006767607220 */ /* 0x002fe20000410000 */
[----:B--2---:R-:W-:-:S04]  /*3120*/  @!P5 IMAD.WIDE R86, R4, 0x4, R86 ;  /* 0x000000040456d825 */ /* 0x004fc800078e0256 */
[----:B------:R-:W-:Y:S01]  /*3130*/  FSEL R97, R96, RZ, P3 ;  /* 0x000000ff60617208 */ /* 0x000fe20001800000 */
[----:B------:R1:W-:Y:S01]  /*3140*/  @!P5 STG.E desc[UR6][R86.64], R103 ;  /* 0x000000675600d986 */ /* 0x0003e2000c101906 */
[----:B0-----:R-:W-:Y:S01]  /*3150*/  FFMA.FTZ R96, R20, UR8, R99 ;  /* 0x0000000814607c23 */ /* 0x001fe20008010063 */
[----:B---3--:R-:W-:Y:S01]  /*3160*/  @!P5 IMAD.WIDE R84, R4, 0x4, R84 ;  /* 0x000000040454d825 */ /* 0x008fe200078e0254 */
[----:B------:R-:W-:-:S03]  /*3170*/  FSEL R20, R103, RZ, !P3 ;  /* 0x000000ff67147208 */ /* 0x000fc60005800000 */
[----:B------:R-:W-:-:S04]  /*3180*/  FADD.FTZ R96, R96, R97 ;  /* 0x0000006160607221 */ /* 0x000fc80000010000 */
[----:B------:R-:W0:Y:S02]  /*3190*/  MUFU.RSQ R99, R96 ;  /* 0x0000006000637308 */ /* 0x000e240000001400 */
[----:B0-----:R1:W-:Y:S01]  /*31a0*/  @!P5 STG.E desc[UR6][R84.64], R99 ;  /* 0x000000635400d986 */ /* 0x0013e2000c101906 */
[----:B------:R-:W-:Y:S05]  /*31b0*/  @!P1 BRA `(.L_x_2767) ;  /* 0x0000000000809947 */ /* 0x000fea0003800000 */
[----:B------:R-:W0:Y:S01]  /*31c0*/  LDC.64 R96, c[0x0][0x428] ;  /* 0x00010a00ff607b82 */ /* 0x000e220000000a00 */
[--C-:B------:R-:W-:Y:S01]  /*31d0*/  FADD.FTZ R22, R13, -R20.reuse ;  /* 0x800000140d167221 */ /* 0x100fe20000010000 */
[--C-:B-1----:R-:W-:Y:S01]  /*31e0*/  FADD.FTZ R84, R16, -R20.reuse ;  /* 0x8000001410547221 */ /* 0x102fe20000010000 */
[--C-:B------:R-:W-:Y:S01]  /*31f0*/  FADD.FTZ R86, R19, -R20.reuse ;  /* 0x8000001413567221 */ /* 0x100fe20000010000 */
[--C-:B------:R-:W-:Y:S01]  /*3200*/  FADD.FTZ R104, R14, -R20.reuse ;  /* 0x800000140e687221 */ /* 0x100fe20000010000 */
[--C-:B------:R-:W-:Y:S01]  /*3210*/  FADD.FTZ R106, R21, -R20.reuse ;  /* 0x80000014156a7221 */ /* 0x100fe20000010000 */
[--C-:B------:R-:W-:Y:S01]  /*3220*/  FADD.FTZ R108, R12, -R20.reuse ;  /* 0x800000140c6c7221 */ /* 0x100fe20000010000 */
[--C-:B------:R-:W-:Y:S01]  /*3230*/  FADD.FTZ R110, R23, -R20.reuse ;  /* 0x80000014176e7221 */ /* 0x100fe20000010000 */
[----:B------:R-:W-:Y:S01]  /*3240*/  FADD.FTZ R112, R10, -R20 ;  /* 0x800000140a707221 */ /* 0x000fe20000010000 */
[C---:B------:R-:W-:Y:S01]  /*3250*/  FMUL.FTZ R85, R99.reuse, R22 ;  /* 0x0000001663557220 */ /* 0x040fe20000410000 */
[C---:B------:R-:W-:Y:S01]  /*3260*/  FMUL.FTZ R22, R99.reuse, R84 ;  /* 0x0000005463167220 */ /* 0x040fe20000410000 */
[C---:B------:R-:W-:Y:S01]  /*3270*/  FMUL.FTZ R87, R99.reuse, R86 ;  /* 0x0000005663577220 */ /* 0x040fe20000410000 */
[C---:B------:R-:W-:Y:S01]  /*3280*/  FMUL.FTZ R104, R99.reuse, R104 ;  /* 0x0000006863687220 */ /* 0x040fe20000410000 */
        /* <DEDUP_REMOVED lines=13> */
[----:B0-----:R-:W-:Y:S01]  /*3360*/  IMAD.WIDE.U32 R96, R8, 0x10, R96 ;  /* 0x0000001008607825 */ /* 0x001fe200078e0060 */
[----:B------:R-:W-:-:S02]  /*3370*/  F2FP.BF16.F32.PACK_AB R85, R104, R87 ;  /* 0x000000576855723e */ /* 0x000fc400000010ff */
[----:B------:R-:W-:Y:S02]  /*3380*/  F2FP.BF16.F32.PACK_AB R86, R101, R86 ;  /* 0x000000566556723e */ /* 0x000fe400000010ff */
[----:B------:R-:W-:Y:S02]  /*3390*/  F2FP.BF16.F32.PACK_AB R87, R112, R103 ;  /* 0x000000677057723e */ /* 0x000fe400000010ff */
[----:B------:R-:W-:-:S03]  /*33a0*/  IADD3 R8, PT, PT, R8, 0x100, RZ ;  /* 0x0000010008087810 */ /* 0x000fc60007ffe0ff */
[----:B------:R0:W-:Y:S04]  /*33b0*/  STG.E.128 desc[UR6][R96.64], R84 ;  /* 0x0000005460007986 */ /* 0x0001e8000c101d06 */
.L_x_2767:
[----:B------:R-:W-:Y:S05]  /*33c0*/  BSYNC.RECONVERGENT B0 ;  /* 0x0000000000007941 */ /* 0x000fea0003800200 */
.L_x_2766:
[----:B------:R-:W-:Y:S04]  /*33d0*/  BSSY.RECONVERGENT B0, `(.L_x_2768) ;  /* 0x0000022000007945 */ /* 0x000fe80003800200 */
[----:B------:R-:W-:Y:S05]  /*33e0*/  @!P4 BRA `(.L_x_2769) ;  /* 0x000000000080c947 */ /* 0x000fea0003800000 */
[----:B0-----:R-:W0:Y:S01]  /*33f0*/  LDC.64 R96, c[0x0][0x428] ;  /* 0x00010a00ff607b82 */ /* 0x001e220000000a00 */
        /* <DEDUP_REMOVED lines=31> */
.L_x_2769:
[----:B------:R-:W-:Y:S05]  /*35f0*/  BSYNC.RECONVERGENT B0 ;  /* 0x0000000000007941 */ /* 0x000fea0003800200 */
.L_x_2768:
[----:B------:R-:W-:Y:S04]  /*3600*/  BSSY.RECONVERGENT B0, `(.L_x_2770) ;  /* 0x0000021000007945 */ /* 0x000fe80003800200 */
[----:B------:R-:W-:Y:S05]  /*3610*/  @!P2 BRA `(.L_x_2771) ;  /* 0x00000000007ca947 */ /* 0x000fea0003800000 */
[----:B0-2---:R-:W0:Y:S01]  /*3620*/  LDC.64 R96, c[0x0][0x428] ;  /* 0x00010a00ff607b82 */ /* 0x005e220000000a00 */
        /* <DEDUP_REMOVED lines=24> */
[----:B0-----:R-:W-:Y:S01]  /*37b0*/  IMAD.WIDE.U32 R96, R8, 0x10, R96 ;  /* 0x0000001008607825 */ /* 0x001fe200078e0060 */
[----:B------:R-:W-:-:S02]  /*37c0*/  F2FP.BF16.F32.PACK_AB R87, R112, R87 ;  /* 0x000000577057723e */ /* 0x000fc400000010ff */
[----:B------:R-:W-:Y:S02]  /*37d0*/  F2FP.BF16.F32.PACK_AB R86, R101, R86 ;  /* 0x000000566556723e */ /* 0x000fe400000010ff */
[----:B------:R-:W-:Y:S02]  /*37e0*/  F2FP.BF16.F32.PACK_AB R85, R104, R85 ;  /* 0x000000556855723e */ /* 0x000fe400000010ff */
[----:B------:R-:W-:-:S05]  /*37f0*/  F2FP.BF16.F32.PACK_AB R84, R99, R84 ;  /* 0x000000546354723e */ /* 0x000fca00000010ff */
[----:B------:R3:W-:Y:S02]  /*3800*/  STG.E.128 desc[UR6][R96.64], R84 ;  /* 0x0000005460007986 */ /* 0x0007e4000c101d06 */
.L_x_2771:
[----:B------:R-:W-:Y:S05]  /*3810*/  BSYNC.RECONVERGENT B0 ;  /* 0x0000000000007941 */ /* 0x000fea0003800200 */
.L_x_2770:
[----:B0123--:R-:W0:Y:S01]  /*3820*/  LDC.64 R84, c[0x0][0x380] ;  /* 0x0000e000ff547b82 */ /* 0x00fe220000000a00 */
[----:B------:R-:W-:Y:S01]  /*3830*/  UPLOP3.LUT UP1, UPT, UPT, UPT, UP1, 0x40, 0x4 ;  /* 0x000000000004789c */ /* 0x000fe20003f2e810 */
[----:B0-----:R-:W-:-:S04]  /*3840*/  IADD3 R4, PT, PT, R4, R84, RZ ;  /* 0x0000005404047210 */ /* 0x001fc80007ffe0ff */
[----:B------:R-:W-:-:S13]  /*3850*/  ISETP.GE.AND P2, PT, R4, R85, PT ;  /* 0x000000550400720c */ /* 0x000fda0003f46270 */
[----:B------:R-:W-:Y:S05]  /*3860*/  @!P2 BRA `(.L_x_2772) ;  /* 0xffffffcc0090a947 */ /* 0x000fea000383ffff */
[----:B------:R-:W-:Y:S05]  /*3870*/  EXIT ;  /* 0x000000000000794d */ /* 0x000fea0003800000 */
.L_x_2773:
        /* <DEDUP_REMOVED lines=16> */
.L_x_13682:


//--------------------- .text._ZN10layer_norm31ln_parallel_residual_fwd_kernelINS_13Kernel_traitsIf13__nv_bfloat16S2_S2_fjLj6144ELj1ELj1ELj8ELj16ENS_18Kernel_traits_baseILj6144EfS2_S2_S2_fjLj256EEEEELb0ELb1ELb1EEEvNS_9FwdParamsE --------------------------
	.section	.text._ZN10layer_norm31ln_parallel_residual_fwd_kernelINS_13Kernel_traitsIf13__nv_bfloat16S2_S2_fjLj6144ELj1ELj1ELj8ELj16ENS_18Kernel_traits_baseILj6144EfS2_S2_S2_fjLj256EEEEELb0ELb1ELb1EEEvNS_9FwdParamsE,"ax",@progbits
	.align	128
        .global         _ZN10layer_norm31ln_parallel_residual_fwd_kernelINS_13Kernel_traitsIf13__nv_bfloat16S2_S2_fjLj6144ELj1ELj1ELj8ELj16ENS_18Kernel_traits_baseILj6144EfS2_S2_S2_fjLj256EEEEELb0ELb1ELb1EEEvNS_9FwdParamsE
        .type           _ZN10layer_norm31ln_parallel_residual_fwd_kernelINS_13Kernel_traitsIf13__nv_bfloat16S2_S2_fjLj6144ELj1ELj1ELj8ELj16ENS_18Kernel_traits_baseILj6144EfS2_S2_S2_fjLj256EEEEELb0ELb1ELb1EEEvNS_9FwdParamsE,@function
        .size           _ZN10layer_norm31ln_parallel_residual_fwd_kernelINS_13Kernel_traitsIf13__nv_bfloat16S2_S2_fjLj6144ELj1ELj1ELj8ELj16ENS_18Kernel_traits_baseILj6144EfS2_S2_S2_fjLj256EEEEELb0ELb1ELb1EEEvNS_9FwdParamsE,(.L_x_13683 - _ZN10layer_norm31ln_parallel_residual_fwd_kernelINS_13Kernel_traitsIf13__nv_bfloat16S2_S2_fjLj6144ELj1ELj1ELj8ELj16ENS_18Kernel_traits_baseILj6144EfS2_S2_S2_fjLj256EEEEELb0ELb1ELb1EEEvNS_9FwdParamsE)
        .other          _ZN10layer_norm31ln_parallel_residual_fwd_kernelINS_13Kernel_traitsIf13__nv_bfloat16S2_S2_fjLj6144ELj1ELj1ELj8ELj16ENS_18Kernel_traits_baseILj6144EfS2_S2_S2_fjLj256EEEEELb0ELb1ELb1EEEvNS_9FwdParamsE,@"STO_CUDA_ENTRY STV_DEFAULT"
_ZN10layer_norm31ln_parallel_residual_fwd_kernelINS_13Kernel_traitsIf13__nv_bfloat16S2_S2_fjLj6144ELj1ELj1ELj8ELj16ENS_18Kernel_traits_baseILj6144EfS2_S2_S2_fjLj256EEEEELb0ELb1ELb1EEEvNS_9FwdParamsE:
.text._ZN10layer_norm31ln_parallel_residual_fwd_kernelINS_13Kernel_traitsIf13__nv_bfloat16S2_S2_fjLj6144ELj1ELj1ELj8ELj16ENS_18Kernel_traits_baseILj6144EfS2_S2_S2_fjLj256EEEEELb0ELb1ELb1EEEvNS_9FwdParamsE:
[----:B------:R-:W-:Y:S01]  /*0000*/  LDC R1, c[0x0][0x37c] ;  /* 0x0000df00ff017b82 */ /* 0x000fe20000000800 */
[----:B------:R-:W0:Y:S01]  /*0010*/  LDCU.64 UR4, c[0x0][0x438] ;  /* 0x00008700ff0477ac */ /* 0x000e220008000a00 */
[----:B------:R-:W1:Y:S06]  /*0020*/  S2R R3, SR_TID.X ;  /* 0x0000000000037919 */ /* 0x000e6c0000002100 */
[----:B------:R-:W2:Y:S01]  /*0030*/  LDC.64 R8, c[0x0][0x398] ;  /* 0x0000e600ff087b82 */ /* 0x000ea20000000a00 */
[----:B------:R-:W3:Y:S01]  /*0040*/  LDCU.64 UR6, c[0x0][0x358] ;  /* 0x00006b00ff0677ac */ /* 0x000ee20008000a00 */
[----:B------:R-:W4:Y:S01]  /*0050*/  LDCU.64 UR8, c[0x0][0x3a0] ;  /* 0x00007400ff0877ac */ /* 0x000f220008000a00 */
[----:B0-----:R-:W-:-:S04]  /*0060*/  ISETP.NE.U32.AND P0, PT, RZ, UR4, PT ;  /* 0x00000004ff007c0c */ /* 0x001fc8000bf05070 */
[----:B------:R-:W-:Y:S01]  /*0070*/  ISETP.NE.AND.EX P0, PT, RZ, UR5, PT, P0 ;  /* 0x00000005ff007c0c */ /* 0x000fe2000bf05300 */
[----:B------:R-:W0:Y:S01]  /*0080*/  S2UR UR4, SR_CTAID.X ;  /* 0x00000000000479c3 */ /* 0x000e220000002500 */
[----:B------:R-:W3:Y:S11]  /*0090*/  LDCU UR5, c[0x0][0x384] ;  /* 0x00007080ff0577ac */ /* 0x000ef60008000800 */
[----:B------:R-:W1:Y:S08]  /*00a0*/  @P0 LDC.64 R4, c[0x0][0x3d0] ;  /* 0x0000f400ff040b82 */ /* 0x000e700000000a00 */
[----:B------:R-:W4:Y:S01]  /*00b0*/  @P0 LDC.64 R6, c[0x0][0x438] ;  /* 0x00010e00ff060b82 */ /* 0x000f220000000a00 */
[----:B0-----:R-:W-:-:S04]  /*00c0*/  MOV R2, UR4 ;  /* 0x0000000400027c02 */ /* 0x001fc80008000f00 */
[----:B---3--:R-:W-:Y:S01]  /*00d0*/  ISETP.GE.AND P1, PT, R2, UR5, PT ;  /* 0x0000000502007c0c */ /* 0x008fe2000bf26270 */
[----:B-1----:R-:W-:-:S05]  /*00e0*/  @P0 IMAD.WIDE.U32 R4, R3, 0x20, R4 ;  /* 0x0000002003040825 */ /* 0x002fca00078e0004 */
[----:B------:R0:W5:Y:S01]  /*00f0*/  @P0 LDG.E.128 R60, desc[UR6][R4.64] ;  /* 0x00000006043c0981 */ /* 0x000162000c1e1d00 */
[----:B----4-:R-:W-:-:S03]  /*0100*/  @P0 IMAD.WIDE.U32 R6, R3, 0x20, R6 ;  /* 0x0000002003060825 */ /* 0x010fc600078e0006 */
[----:B------:R0:W5:Y:S04]  /*0110*/  @P0 LDG.E.128 R56, desc[UR6][R4.64+0x10] ;  /* 0x0000100604380981 */ /* 0x000168000c1e1d00 */
        /* <DEDUP_REMOVED lines=9> */
[----:B------:R0:W5:Y:S01]  /*01b0*/  @P0 LDG.E.128 R16, desc[UR6][R6.64+0x4010] ;  /* 0x0040100606100981 */ /* 0x000162000c1e1d00 */
[----:B--2---:R-:W-:Y:S05]  /*01c0*/  @P0 BRA `(.L_x_2774) ;  /* 0x0000000000500947 */ /* 0x004fea0003800000 */
[----:B0-----:R-:W0:Y:S02]  /*01d0*/  LDC.64 R4, c[0x0][0x3d0] ;  /* 0x0000f400ff047b82 */ /* 0x001e240000000a00 */
[----:B0-----:R-:W-:-:S05]  /*01e0*/  IMAD.WIDE.U32 R4, R3, 0x20, R4 ;  /* 0x0000002003047825 */ /* 0x001fca00078e0004 */
[----:B-----5:R1:W5:Y:S04]  /*01f0*/  LDG.E.128 R60, desc[UR6][R4.64] ;  /* 0x00000006043c7981 */ /* 0x020368000c1e1d00 */
        /* <DEDUP_REMOVED lines=16> */
[----:B-1----:R-:W-:-:S07]  /*0300*/  CS2R R36, SRZ ;  /* 0x0000000000247805 */ /* 0x002fce000001ff00 */
.L_x_2774:
[----:B------:R-:W-:Y:S05]  /*0310*/  @P1 EXIT ;  /* 0x000000000000194d */ /* 0x000fea0003800000 */
[----:B------:R-:W1:Y:S01]  /*0320*/  LDCU.U8 UR4, c[0x0][0x410] ;  /* 0x00008200ff0477ac */ /* 0x000e620008000000 */
[C---:B------:R-:W-:Y:S02]  /*0330*/  LOP3.LUT P0, RZ, R8.reuse, UR8, RZ, 0xfc, !PT ;  /* 0x0000000808ff7c12 */ /* 0x040fe4000f80fcff */
[----:B------:R-:W-:Y:S01]  /*0340*/  ISETP.NE.U32.AND P1, PT, R8, RZ, PT ;  /* 0x000000ff0800720c */ /* 0x000fe20003f25070 */
[----:B------:R-:W2:Y:S01]  /*0350*/  LDCU UR10, c[0x0][0x388] ;  /* 0x00007100ff0a77ac */ /* 0x000ea20008000800 */
[C---:B------:R-:W-:Y:S02]  /*0360*/  LOP3.LUT P0, RZ, R9.reuse, UR9, RZ, 0xfc, P0 ;  /* 0x0000000909ff7c12 */ /* 0x040fe4000800fcff */
[----:B------:R-:W-:Y:S01]  /*0370*/  ISETP.NE.AND.EX P1, PT, R9, RZ, PT, P1 ;  /* 0x000000ff0900720c */ /* 0x000fe20003f25310 */
[----:B------:R-:W3:Y:S01]  /*0380*/  LDCU UR11, c[0x0][0x400] ;  /* 0x00008000ff0b77ac */ /* 0x000ee20008000800 */
[----:B------:R-:W-:Y:S02]  /*0390*/  LOP3.LUT R88, R3, 0x1f, RZ, 0xc0, !PT ;  /* 0x0000001f03587812 */ /* 0x000fe400078ec0ff */
[----:B------:R-:W-:Y:S01]  /*03a0*/  SHF.R.U32.HI R86, RZ, 0x5, R3 ;  /* 0x00000005ff567819 */ /* 0x000fe20000011603 */
[----:B------:R-:W4:Y:S01]  /*03b0*/  LDCU.64 UR12, c[0x0][0x3a0] ;  /* 0x00007400ff0c77ac */ /* 0x000f220008000a00 */
[----:B------:R-:W0:Y:S01]  /*03c0*/  LDCU.64 UR14, c[0x0][0x398] ;  /* 0x00007300ff0e77ac */ /* 0x000e220008000a00 */
[----:B-1----:R-:W-:Y:S01]  /*03d0*/  ISETP.NE.AND P3, PT, RZ, UR4, PT ;  /* 0x00000004ff007c0c */ /* 0x002fe2000bf65270 */
[----:B------:R-:W-:-:S12]  /*03e0*/  UPLOP3.LUT UP2, UPT, UPT, UPT, UPT, 0x40, 0x4 ;  /* 0x000000000004789c */ /* 0x000fd80003f4e870 */
.L_x_2787:
[----:B----4-:R-:W-:Y:S01]  /*03f0*/  ISETP.NE.U32.AND P2, PT, RZ, UR12, PT ;  /* 0x0000000cff007c0c */ /* 0x010fe2000bf45070 */
[----:B-12---:R-:W-:Y:S01]  /*0400*/  IMAD R0, R2, UR10, RZ ;  /* 0x0000000a02007c24 */ /* 0x006fe2000f8e02ff */
[----:B------:R-:W1:Y:S02]  /*0410*/  LDC.64 R68, c[0x0][0x390] ;  /* 0x0000e400ff447b82 */ /* 0x000e640000000a00 */
[----:B------:R-:W-:Y:S02]  /*0420*/  ISETP.NE.AND.EX P2, PT, RZ, UR13, PT, P2 ;  /* 0x0000000dff007c0c */ /* 0x000fe4000bf45320 */
[----:B------:R-:W-:-:S04]  /*0430*/  SHF.R.S32.HI R65, RZ, 0x1f, R0 ;  /* 0x0000001fff417819 */ /* 0x000fc80000011400 */
[----:B------:R-:W-:Y:S01]  /*0440*/  LEA.HI R0, R65, R0, RZ, 0x3 ;  /* 0x0000000041007211 */ /* 0x000fe200078f18ff */
[----:B------:R-:W2:Y:S03]  /*0450*/  @P1 LDC.64 R72, c[0x0][0x398] ;  /* 0x0000e600ff481b82 */ /* 0x000ea60000000a00 */
[----:B------:R-:W-:-:S05]  /*0460*/  LEA.HI.SX32 R71, R0, R3, 0x1d ;  /* 0x0000000300477211 */ /* 0x000fca00078feaff */
[----:B------:R-:W4:Y:S02]  /*0470*/  @P2 LDC.64 R74, c[0x0][0x3a0] ;  /* 0x0000e800ff4a2b82 */ /* 0x000f240000000a00 */
[----:B----4-:R-:W-:-:S05]  /*0480*/  @P2 IMAD.WIDE.U32 R74, R71, 0x10, R74 ;  /* 0x00000010474a2825 */ /* 0x010fca00078e004a */
[----:B------:R-:W4:Y:S01]  /*0490*/  @P2 LDG.E.128 R12, desc[UR6][R74.64] ;  /* 0x000000064a0c2981 */ /* 0x000f22000c1e1d00 */
[----:B-1----:R-:W-:-:S04]  /*04a0*/  IMAD.WIDE.U32 R80, R71, 0x10, R68 ;  /* 0x0000001047507825 */ /* 0x002fc800078e0044 */
[----:B--2---:R-:W-:Y:S02]  /*04b0*/  @P1 IMAD.WIDE.U32 R72, R71, 0x10, R72 ;  /* 0x0000001047481825 */ /* 0x004fe400078e0048 */
[----:B-----5:R-:W5:Y:S04]  /*04c0*/  LDG.E.128 R80, desc[UR6][R80.64] ;  /* 0x0000000650507981 */ /* 0x020f68000c1e1d00 */
[----:B------:R1:W5:Y:S01]  /*04d0*/  @P1 LDG.E.128 R8, desc[UR6][R72.64] ;  /* 0x0000000648081981 */ /* 0x000362000c1e1d00 */
[----:B----4-:R-:W-:Y:S02]  /*04e0*/  PRMT R66, R15, 0x7632, R66 ;  /* 0x000076320f427816 */ /* 0x010fe40000000042 */
[----:B------:R-:W-:Y:S02]  /*04f0*/  PRMT R64, R14, 0x7632, R64 ;  /* 0x000076320e407816 */ /* 0x000fe40000000040 */
[----:B------:R-:W-:-:S02]  /*0500*/  PRMT R65, R13, 0x7632, R65 ;  /* 0x000076320d417816 */ /* 0x000fc40000000041 */
[----:B------:R-:W-:Y:S01]  /*0510*/  PRMT R0, R12, 0x7632, R0 ;  /* 0x000076320c007816 */ /* 0x000fe20000000000 */
[----:B-1----:R-:W-:Y:S06]  /*0520*/  @!P1 BRA `(.L_x_2775) ;  /* 0x00000004005c9947 */ /* 0x002fec0003800000 */
[----:B0----5:R-:W-:Y:S02]  /*0530*/  PRMT R4, R11, 0x7632, R4 ;  /* 0x000076320b047816 */ /* 0x021fe40000000004 */
[----:B------:R-:W-:Y:S02]  /*0540*/  PRMT R5, R10, 0x7632, R5 ;  /* 0x000076320a057816 */ /* 0x000fe40000000005 */
[----:B------:R-:W-:Y:S02]  /*0550*/  PRMT R6, R9, 0x7632, R6 ;  /* 0x0000763209067816 */ /* 0x000fe40000000006 */
[----:B------:R-:W-:Y:S01]  /*0560*/  PRMT R7, R8, 0x7632, R7 ;  /* 0x0000763208077816 */ /* 0x000fe20000000007 */
[----:B------:R-:W-:Y:S06]  /*0570*/  @!P2 BRA `(.L_x_2776) ;  /* 0x0000000000c4a947 */ /* 0x000fec0003800000 */
[----:B------:R-:W-:Y:S01]  /*0580*/  PRMT R67, R80, 0x7632, R67 ;  /* 0x0000763250437816 */ /* 0x000fe20000000043 */
[----:B------:R-:W-:Y:S01]  /*0590*/  IMAD.U32 R77, R4, 0x10000, RZ ;  /* 0x00010000044d7824 */ /* 0x000fe200078e00ff */
[----:B------:R-:W-:Y:S01]  /*05a0*/  PRMT R76, R83, 0x7632, R76 ;  /* 0x00007632534c7816 */ /* 0x000fe2000000004c */
        /* <DEDUP_REMOVED lines=46> */
.L_x_2776:
        /* <DEDUP_REMOVED lines=8> */
[----:B------:R-:W-:Y:S02]  /*0910*/  PRMT R0, R80, 0x7632, R0 ;  /* 0x0000763250007816 */ /* 0x000fe40000000000 */
[----:B------:R-:W-:Y:S01]  /*0920*/  PRMT R67, R82, 0x7632, R67 ;  /* 0x0000763252437816 */ /* 0x000fe20000000043 */
[----:B------:R-:W-:Y:S01]  /*0930*/  FADD.FTZ R81, R81, R70 ;  /* 0x0000004651517221 */ /* 0x000fe20000010000 */
[----:B------:R-:W-:-:S02]  /*0940*/  PRMT R73, R83, 0x7632, R73 ;  /* 0x0000763253497816 */ /* 0x000fc40000000049 */
[----:B------:R-:W-:Y:S02]  /*0950*/  SHF.L.U32 R70, R4, 0x10, RZ ;  /* 0x0000001004467819 */ /* 0x000fe400000006ff */
[----:B------:R-:W-:Y:S02]  /*0960*/  SHF.L.U32 R77, R80, 0x10, RZ ;  /* 0x00000010504d7819 */ /* 0x000fe400000006ff */
[----:B------:R-:W-:Y:S02]  /*0970*/  SHF.L.U32 R64, R8, 0x10, RZ ;  /* 0x0000001008407819 */ /* 0x000fe400000006ff */
[----:B------:R-:W-:Y:S02]  /*0980*/  SHF.L.U32 R83, R83, 0x10, RZ ;  /* 0x0000001053537819 */ /* 0x000fe400000006ff */
        /* <DEDUP_REMOVED lines=17> */
.L_x_2775:
[----:B------:R-:W-:Y:S05]  /*0aa0*/  @!P2 BRA `(.L_x_2778) ;  /* 0x000000000084a947 */ /* 0x000fea0003800000 */
[----:B0----5:R-:W-:Y:S01]  /*0ab0*/  PRMT R4, R80, 0x7632, R4 ;  /* 0x0000763250047816 */ /* 0x021fe20000000004 */
[----:B------:R-:W-:Y:S01]  /*0ac0*/  IMAD.U32 R70, R13, 0x10000, RZ ;  /* 0x000100000d467824 */ /* 0x000fe200078e00ff */
[----:B------:R-:W-:Y:S01]  /*0ad0*/  PRMT R7, R81, 0x7632, R7 ;  /* 0x0000763251077816 */ /* 0x000fe20000000007 */
[----:B------:R-:W-:Y:S01]  /*0ae0*/  IMAD.U32 R66, R66, 0x10000, RZ ;  /* 0x0001000042427824 */ /* 0x000fe200078e00ff */
[C---:B------:R-:W-:Y:S02]  /*0af0*/  PRMT R67, R82.reuse, 0x7632, R67 ;  /* 0x0000763252437816 */ /* 0x040fe40000000043 */
[----:B------:R-:W-:Y:S02]  /*0b00*/  PRMT R73, R83, 0x7632, R73 ;  /* 0x0000763253497816 */ /* 0x000fe40000000049 */
[----:B------:R-:W-:Y:S02]  /*0b10*/  SHF.L.U32 R79, R81, 0x10, RZ ;  /* 0x00000010514f7819 */ /* 0x000fe400000006ff */
        /* <DEDUP_REMOVED lines=26> */
.L_x_2778:
[----:B-----5:R-:W-:Y:S01]  /*0cc0*/  PRMT R72, R82, 0x7632, R72 ;  /* 0x0000763252487816 */ /* 0x020fe20000000048 */
[C---:B------:R-:W-:Y:S01]  /*0cd0*/  IMAD.U32 R77, R80.reuse, 0x10000, RZ ;  /* 0x00010000504d7824 */ /* 0x040fe200078e00ff */
        /* <DEDUP_REMOVED lines=10> */
.L_x_2777:
[----:B------:R-:W1:Y:S01]  /*0d80*/  @P0 LDC.64 R84, c[0x0][0x3a8] ;  /* 0x0000ea00ff540b82 */ /* 0x000e620000000a00 */
[----:B------:R-:W-:-:S07]  /*0d90*/  IADD3 R73, PT, PT, R71, 0x100, RZ ;  /* 0x0000010047497810 */ /* 0x000fce0007ffe0ff */
[----:B------:R-:W2:Y:S08]  /*0da0*/  @P1 LDC.64 R90, c[0x0][0x398] ;  /* 0x0000e600ff5a1b82 */ /* 0x000eb00000000a00 */
[----:B------:R-:W4:Y:S01]  /*0db0*/  @P2 LDC.64 R92, c[0x0][0x3a0] ;  /* 0x0000e800ff5c2b82 */ /* 0x000f220000000a00 */
[----:B------:R-:W-:-:S04]  /*0dc0*/  IMAD.WIDE.U32 R64, R73, 0x10, R68 ;  /* 0x0000001049407825 */ /* 0x000fc800078e0044 */
[----:B-1----:R-:W-:-:S05]  /*0dd0*/  @P0 IMAD.WIDE.U32 R84, R71, 0x10, R84 ;  /* 0x0000001047540825 */ /* 0x002fca00078e0054 */
[----:B------:R1:W-:Y:S01]  /*0de0*/  @P0 STG.E.128 desc[UR6][R84.64], R4 ;  /* 0x0000000454000986 */ /* 0x0003e2000c101d06 */
[----:B--2---:R-:W-:-:S03]  /*0df0*/  @P1 IMAD.WIDE.U32 R90, R73, 0x10, R90 ;  /* 0x00000010495a1825 */ /* 0x004fc600078e005a */
[----:B------:R-:W5:Y:S04]  /*0e00*/  LDG.E.128 R64, desc[UR6][R64.64] ;  /* 0x0000000640407981 */ /* 0x000f68000c1e1d00 */
[----:B------:R-:W2:Y:S01]  /*0e10*/  @P1 LDG.E.128 R8, desc[UR6][R90.64] ;  /* 0x000000065a081981 */ /* 0x000ea2000c1e1d00 */
[----:B----4-:R-:W-:-:S05]  /*0e20*/  @P2 IMAD.WIDE.U32 R92, R73, 0x10, R92 ;  /* 0x00000010495c2825 */ /* 0x010fca00078e005c */
[----:B------:R-:W4:Y:S01]  /*0e30*/  @P2 LDG.E.128 R12, desc[UR6][R92.64] ;  /* 0x000000065c0c2981 */ /* 0x000f22000c1e1d00 */
[----:B0-----:R-:W-:-:S04]  /*0e40*/  UISETP.NE.U32.AND UP0, UPT, UR14, URZ, UPT ;  /* 0x000000ff0e00728c */ /* 0x001fc8000bf05070 */
[----:B------:R-:W-:Y:S01]  /*0e50*/  UISETP.NE.AND.EX UP0, UPT, UR15, URZ, UPT, UP0 ;  /* 0x000000ff0f00728c */ /* 0x000fe2000bf05300 */
[----:B--2---:R-:W-:Y:S02]  /*0e60*/  PRMT R82, R8, 0x7632, R82 ;  /* 0x0000763208527816 */ /* 0x004fe40000000052 */
[----:B------:R-:W-:Y:S02]  /*0e70*/  PRMT R89, R11, 0x7632, R89 ;  /* 0x000076320b597816 */ /* 0x000fe40000000059 */
[----:B------:R-:W-:Y:S02]  /*0e80*/  PRMT R94, R10, 0x7632, R94 ;  /* 0x000076320a5e7816 */ /* 0x000fe4000000005e */
[----:B------:R-:W-:Y:S02]  /*0e90*/  PRMT R95, R9, 0x7632, R95 ;  /* 0x00007632095f7816 */ /* 0x000fe4000000005f */
[----:B----4-:R-:W-:Y:S02]  /*0ea0*/  PRMT R0, R15, 0x7632, R0 ;  /* 0x000076320f007816 */ /* 0x010fe40000000000 */
[----:B------:R-:W-:-:S02]  /*0eb0*/  PRMT R75, R14, 0x7632, R75 ;  /* 0x000076320e4b7816 */ /* 0x000fc4000000004b */
[----:B------:R-:W-:Y:S02]  /*0ec0*/  PRMT R78, R13, 0x7632, R78 ;  /* 0x000076320d4e7816 */ /* 0x000fe4000000004e */
[----:B------:R-:W-:Y:S01]  /*0ed0*/  PRMT R80, R12, 0x7632, R80 ;  /* 0x000076320c507816 */ /* 0x000fe20000000050 */
[----:B-1----:R-:W-:Y:S06]  /*0ee0*/  BRA.U UP0, `(.L_x_2779) ;  /* 0x0000000100c47547 */ /* 0x002fec000b800000 */
[----:B------:R-:W-:-:S04]  /*0ef0*/  UISETP.NE.U32.AND UP1, UPT, UR12, URZ, UPT ;  /* 0x000000ff0c00728c */ /* 0x000fc8000bf25070 */
[----:B------:R-:W-:-:S09]  /*0f00*/  UISETP.NE.AND.EX UP1, UPT, UR13, URZ, UPT, UP1 ;  /* 0x000000ff0d00728c */ /* 0x000fd2000bf25310 */
[----:B------:R-:W-:Y:S05]  /*0f10*/  BRA.U UP1, `(.L_x_2780) ;  /* 0x0000000101347547 */ /* 0x000fea000b800000 */
[----:B-----5:R-:W-:Y:S01]  /*0f20*/  PRMT R84, R64, 0x7632, R84 ;  /* 0x0000763240547816 */ /* 0x020fe20000000054 */
[----:B------:R-:W-:Y:S01]  /*0f30*/  IMAD.U32 R78, R67, 0x10000, RZ ;  /* 0x00010000434e7824 */ /* 0x000fe200078e00ff */
[----:B------:R-:W-:Y:S02]  /*0f40*/  PRMT R82, R65, 0x7632, R82 ;  /* 0x0000763241527816 */ /* 0x000fe40000000052 */
[----:B------:R-:W-:Y:S02]  /*0f50*/  PRMT R80, R66, 0x7632, R80 ;  /* 0x0000763242507816 */ /* 0x000fe40000000050 */
[----:B------:R-:W-:Y:S02]  /*0f60*/  PRMT R89, R67, 0x7632, R89 ;  /* 0x0000763243597816 */ /* 0x000fe40000000059 */
[----:B------:R-:W-:Y:S02]  /*0f70*/  SHF.L.U32 R91, R64, 0x10, RZ ;  /* 0x00000010405b7819 */ /* 0x000fe400000006ff */
[----:B------:R-:W-:-:S02]  /*0f80*/  SHF.L.U32 R87, R65, 0x10, RZ ;  /* 0x0000001041577819 */ /* 0x000fc400000006ff */
[----:B------:R-:W-:Y:S02]  /*0f90*/  SHF.L.U32 R85, R66, 0x10, RZ ;  /* 0x0000001042557819 */ /* 0x000fe400000006ff */
[----:B------:R-:W-:Y:S02]  /*0fa0*/  SHF.L.U32 R84, R84, 0x10, RZ ;  /* 0x0000001054547819 */ /* 0x000fe400000006ff */
[----:B------:R-:W-:Y:S02]  /*0fb0*/  SHF.L.U32 R82, R82, 0x10, RZ ;  /* 0x0000001052527819 */ /* 0x000fe400000006ff */
[----:B------:R-:W-:Y:S02]  /*0fc0*/  SHF.L.U32 R80, R80, 0x10, RZ ;  /* 0x0000001050507819 */ /* 0x000fe400000006ff */
[----:B------:R-:W-:Y:S01]  /*0fd0*/  SHF.L.U32 R89, R89, 0x10, RZ ;  /* 0x0000001059597819 */ /* 0x000fe200000006ff */
[----:B------:R-:W-:Y:S06]  /*0fe0*/  BRA `(.L_x_2781) ;  /* 0x0000000400e07947 */ /* 0x000fec0003800000 */
.L_x_2780:
[----:B-----5:R-:W-:Y:S01]  /*0ff0*/  PRMT R7, R66, 0x7632, R7 ;  /* 0x0000763242077816 */ /* 0x020fe20000000007 */
[----:B------:R-:W-:Y:S01]  /*1000*/  IMAD.U32 R84, R80, 0x10000, RZ ;  /* 0x0001000050547824 */ /* 0x000fe200078e00ff */
[C---:B------:R-:W-:Y:S01]  /*1010*/  PRMT R5, R65.reuse, 0x7632, R5 ;  /* 0x0000763241057816 */ /* 0x040fe20000000005 */
[----:B------:R-:W-:Y:S01]  /*1020*/  IMAD.U32 R65, R65, 0x10000, RZ ;  /* 0x0001000041417824 */ /* 0x000fe200078e00ff */
[----:B------:R-:W-:Y:S01]  /*1030*/  PRMT R4, R64, 0x7632, R4 ;  /* 0x0000763240047816 */ /* 0x000fe20000000004 */
[----:B------:R-:W-:Y:S01]  /*1040*/  IMAD.U32 R80, R7, 0x10000, RZ ;  /* 0x0001000007507824 */ /* 0x000fe200078e00ff */
[----:B------:R-:W-:Y:S02]  /*1050*/  PRMT R89, R67, 0x7632, R89 ;  /* 0x0000763243597816 */ /* 0x000fe40000000059 */
[----:B------:R-:W-:Y:S02]  /*1060*/  SHF.L.U32 R82, R78, 0x10, RZ ;  /* 0x000000104e527819 */ /* 0x000fe400000006ff */
[----:B------:R-:W-:-:S02]  /*1070*/  SHF.L.U32 R7, R5, 0x10, RZ ;  /* 0x0000001005077819 */ /* 0x000fc400000006ff */
        /* <DEDUP_REMOVED lines=24> */
.L_x_2779:
[----:B------:R-:W-:-:S04]  /*1200*/  UISETP.NE.U32.AND UP1, UPT, UR12, URZ, UPT ;  /* 0x000000ff0c00728c */ /* 0x000fc8000bf25070 */
[----:B------:R-:W-:-:S09]  /*1210*/  UISETP.NE.AND.EX UP1, UPT, UR13, URZ, UPT, UP1 ;  /* 0x000000ff0d00728c */ /* 0x000fd2000bf25310 */
[----:B------:R-:W-:Y:S05]  /*1220*/  BRA.U UP1, `(.L_x_2782) ;  /* 0x0000000101847547 */ /* 0x000fea000b800000 */
        /* <DEDUP_REMOVED lines=18> */
[----:B------:R-:W-:Y:S02]  /*1350*/  SHF.L.U32 R89, R89, 0x10, RZ ;  /* 0x0000001059597819 */ /* 0x000fe400000006ff */
[----:B------:R-:W-:Y:S02]  /*1360*/  SHF.L.U32 R78, R11, 0x10, RZ ;  /* 0x000000100b4e7819 */ /* 0x000fe400000006ff */
[----:B------:R-:W-:Y:S01]  /*1370*/  SHF.L.U32 R7, R5, 0x10, RZ ;  /* 0x0000001005077819 */ /* 0x000fe200000006ff */
[----:B------:R-:W-:Y:S01]  /*1380*/  IMAD.U32 R5, R0, 0x10000, RZ ;  /* 0x0001000000057824 */ /* 0x000fe200078e00ff */
        /* <DEDUP_REMOVED lines=11> */
.L_x_2782:
[----:B-----5:R-:W-:Y:S01]  /*1440*/  PRMT R5, R64, 0x7632, R5 ;  /* 0x0000763240057816 */ /* 0x020fe20000000005 */
[----:B------:R-:W-:Y:S01]  /*1450*/  IMAD.U32 R84, R67, 0x10000, RZ ;  /* 0x0001000043547824 */ /* 0x000fe200078e00ff */
[----:B------:R-:W-:Y:S02]  /*1460*/  PRMT R6, R65, 0x7632, R6 ;  /* 0x0000763241067816 */ /* 0x000fe40000000006 */
[----:B------:R-:W-:Y:S02]  /*1470*/  SHF.L.U32 R93, R11, 0x10, RZ ;  /* 0x000000100b5d7819 */ /* 0x000fe400000006ff */
[----:B------:R-:W-:Y:S02]  /*1480*/  SHF.L.U32 R65, R65, 0x10, RZ ;  /* 0x0000001041417819 */ /* 0x000fe400000006ff */
[----:B------:R-:W-:Y:S01]  /*1490*/  SHF.L.U32 R4, R9, 0x10, RZ ;  /* 0x0000001009047819 */ /* 0x000fe200000006ff */
[----:B------:R-:W-:Y:S01]  /*14a0*/  FADD.FTZ R93, R93, R84 ;  /* 0x000000545d5d7221 */ /* 0x000fe20000010000 */
[----:B------:R-:W-:-:S02]  /*14b0*/  SHF.L.U32 R82, R82, 0x10, RZ ;  /* 0x0000001052527819 */ /* 0x000fc400000006ff */
[----:B------:R-:W-:Y:S01]  /*14c0*/  SHF.L.U32 R5, R5, 0x10, RZ ;  /* 0x0000001005057819 */ /* 0x000fe200000006ff */
[----:B------:R-:W-:Y:S01]  /*14d0*/  FADD.FTZ R65, R4, R65 ;  /* 0x0000004104417221 */ /* 0x000fe20000010000 */
[----:B------:R-:W-:Y:S02]  /*14e0*/  PRMT R91, R67, 0x7632, R91 ;  /* 0x00007632435b7816 */ /* 0x000fe4000000005b */
[----:B------:R-:W-:Y:S01]  /*14f0*/  SHF.L.U32 R64, R64, 0x10, RZ ;  /* 0x0000001040407819 */ /* 0x000fe200000006ff */
[----:B------:R-:W-:Y:S01]  /*1500*/  FADD.FTZ R84, R5, R82 ;  /* 0x0000005205547221 */ /* 0x000fe20000010000 */
[----:B------:R-:W-:Y:S02]  /*1510*/  PRMT R85, R66, 0x7632, R85 ;  /* 0x0000763242557816 */ /* 0x000fe40000000055 */
[----:B------:R-:W-:Y:S02]  /*1520*/  SHF.L.U32 R7, R8, 0x10, RZ ;  /* 0x0000001008077819 */ /* 0x000fe400000006ff */
[----:B------:R-:W-:-:S02]  /*1530*/  SHF.L.U32 R67, R6, 0x10, RZ ;  /* 0x0000001006437819 */ /* 0x000fc400000006ff */
[----:B------:R-:W-:Y:S01]  /*1540*/  SHF.L.U32 R66, R66, 0x10, RZ ;  /* 0x0000001042427819 */ /* 0x000fe200000006ff */
[----:B------:R-:W-:Y:S01]  /*1550*/  FADD.FTZ R7, R7, R64 ;  /* 0x0000004007077221 */ /* 0x000fe20000010000 */
[C---:B------:R-:W-:Y:S02]  /*1560*/  SHF.L.U32 R87, R10.reuse, 0x10, RZ ;  /* 0x000000100a577819 */ /* 0x040fe400000006ff */
[----:B------:R-:W-:Y:S02]  /*1570*/  PRMT R6, R11, 0x7632, R6 ;  /* 0x000076320b067816 */ /* 0x000fe40000000006 */
        /* <DEDUP_REMOVED lines=31> */
.L_x_2781:
[----:B------:R-:W0:Y:S01]  /*1770*/  @P0 LDC.64 R92, c[0x0][0x3a8] ;  /* 0x0000ea00ff5c0b82 */ /* 0x000e220000000a00 */
[----:B------:R-:W-:-:S07]  /*1780*/  IADD3 R75, PT, PT, R71, 0x200, RZ ;  /* 0x00000200474b7810 */ /* 0x000fce0007ffe0ff */
[----:B------:R-:W1:Y:S08]  /*1790*/  @P2 LDC.64 R96, c[0x0][0x3a0] ;  /* 0x0000e800ff602b82 */ /* 0x000e700000000a00 */
[----:B------:R-:W2:Y:S01]  /*17a0*/  @P1 LDC.64 R94, c[0x0][0x398] ;  /* 0x0000e600ff5e1b82 */ /* 0x000ea20000000a00 */
[----:B------:R-:W-:-:S04]  /*17b0*/  IMAD.WIDE.U32 R64, R75, 0x10, R68 ;  /* 0x000000104b407825 */ /* 0x000fc800078e0044 */
[----:B0-----:R-:W-:-:S05]  /*17c0*/  @P0 IMAD.WIDE.U32 R92, R73, 0x10, R92 ;  /* 0x00000010495c0825 */ /* 0x001fca00078e005c */
[----:B------:R0:W-:Y:S01]  /*17d0*/  @P0 STG.E.128 desc[UR6][R92.64], R4 ;  /* 0x000000045c000986 */ /* 0x0001e2000c101d06 */
[----:B-1----:R-:W-:-:S03]  /*17e0*/  @P2 IMAD.WIDE.U32 R96, R75, 0x10, R96 ;  /* 0x000000104b602825 */ /* 0x002fc600078e0060 */
[----:B------:R-:W5:Y:S04]  /*17f0*/  LDG.E.128 R64, desc[UR6][R64.64] ;  /* 0x0000000640407981 */ /* 0x000f68000c1e1d00 */
[----:B------:R-:W4:Y:S01]  /*1800*/  @P2 LDG.E.128 R12, desc[UR6][R96.64] ;  /* 0x00000006600c2981 */ /* 0x000f22000c1e1d00 */
[----:B--2---:R-:W-:-:S05]  /*1810*/  @P1 IMAD.WIDE.U32 R94, R75, 0x10, R94 ;  /* 0x000000104b5e1825 */ /* 0x004fca00078e005e */
[----:B------:R0:W5:Y:S01]  /*1820*/  @P1 LDG.E.128 R8, desc[UR6][R94.64] ;  /* 0x000000065e081981 */ /* 0x000162000c1e1d00 */
[----:B----4-:R-:W-:Y:S02]  /*1830*/  PRMT R0, R15, 0x7632, R0 ;  /* 0x000076320f007816 */ /* 0x010fe40000000000 */
[----:B------:R-:W-:Y:S02]  /*1840*/  PRMT R68, R14, 0x7632, R68 ;  /* 0x000076320e447816 */ /* 0x000fe40000000044 */
[----:B------:R-:W-:Y:S02]  /*1850*/  PRMT R69, R13, 0x7632, R69 ;  /* 0x000076320d457816 */ /* 0x000fe40000000045 */
[----:B------:R-:W-:Y:S01]  /*1860*/  PRMT R90, R12, 0x7632, R90 ;  /* 0x000076320c5a7816 */ /* 0x000fe2000000005a */
[----:B0-----:R-:W-:Y:S06]  /*1870*/  BRA.U UP0, `(.L_x_2783) ;  /* 0x0000000100bc7547 */ /* 0x001fec000b800000 */
[----:B------:R-:W-:Y:S05]  /*1880*/  BRA.U UP1, `(.L_x_2784) ;  /* 0x0000000101347547 */ /* 0x000fea000b800000 */
[----:B-----5:R-:W-:Y:S02]  /*1890*/  PRMT R96, R64, 0x7632, R96 ;  /* 0x0000763240607816 */ /* 0x020fe40000000060 */
        /* <DEDUP_REMOVED lines=12> */
.L_x_2784:
[----:B-----5:R-:W-:Y:S01]  /*1960*/  PRMT R5, R65, 0x7632, R5 ;  /* 0x0000763241057816 */ /* 0x020fe20000000005 */
[----:B------:R-:W-:Y:S01]  /*1970*/  IMAD.U32 R69, R69, 0x10000, RZ ;  /* 0x0001000045457824 */ /* 0x000fe200078e00ff */
[----:B------:R-:W-:Y:S02]  /*1980*/  SHF.L.U32 R65, R65, 0x10, RZ ;  /* 0x0000001041417819 */ /* 0x000fe400000006ff */
[----:B------:R-:W-:Y:S01]  /*1990*/  SHF.L.U32 R6, R13, 0x10, RZ ;  /* 0x000000100d067819 */ /* 0x000fe200000006ff */
[----:B------:R-:W-:Y:S01]  /*19a0*/  IMAD.U32 R94, R5, 0x10000, RZ ;  /* 0x00010000055e7824 */ /* 0x000fe200078e00ff */
[----:B------:R-:W-:Y:S02]  /*19b0*/  PRMT R4, R64, 0x7632, R4 ;  /* 0x0000763240047816 */ /* 0x000fe40000000004 */
[----:B------:R-:W-:Y:S01]  /*19c0*/  PRMT R7, R66, 0x7632, R7 ;  /* 0x0000763242077816 */ /* 0x000fe20000000007 */
[----:B------:R-:W-:Y:S01]  /*19d0*/  FADD.FTZ R95, R6, R65 ;  /* 0x00000041065f7221 */ /* 0x000fe20000010000 */
        /* <DEDUP_REMOVED lines=12> */
[----:B------:R-:W-:-:S02]  /*1aa0*/  SHF.L.U32 R6, R15, 0x10, RZ ;  /* 0x000000100f067819 */ /* 0x000fc400000006ff */
        /* <DEDUP_REMOVED lines=12> */
.L_x_2783:
[----:B------:R-:W-:Y:S05]  /*1b70*/  BRA.U UP1, `(.L_x_2786) ;  /* 0x0000000101947547 */ /* 0x000fea000b800000 */
[----:B-----5:R-:W-:Y:S01]  /*1b80*/  PRMT R68, R65, 0x7632, R68 ;  /* 0x0000763241447816 */ /* 0x020fe20000000044 */
[----:B------:R-:W-:Y:S01]  /*1b90*/  IMAD.U32 R0, R9, 0x10000, RZ ;  /* 0x0001000009007824 */ /* 0x000fe200078e00ff */
[----:B------:R-:W-:Y:S02]  /*1ba0*/  SHF.L.U32 R65, R65, 0x10, RZ ;  /* 0x0000001041417819 */ /* 0x000fe400000006ff */
[C---:B------:R-:W-:Y:S02]  /*1bb0*/  PRMT R7, R64.reuse, 0x7632, R7 ;  /* 0x0000763240077816 */ /* 0x040fe40000000007 */
[----:B------:R-:W-:Y:S01]  /*1bc0*/  SHF.L.U32 R64, R64, 0x10, RZ ;  /* 0x0000001040407819 */ /* 0x000fe200000006ff */
[----:B------:R-:W-:Y:S01]  /*1bd0*/  FADD.FTZ R95, R0, R65 ;  /* 0x00000041005f7221 */ /* 0x000fe20000010000 */
[----:B------:R-:W-:Y:S02]  /*1be0*/  PRMT R69, R66, 0x7632, R69 ;  /* 0x0000763242457816 */ /* 0x000fe40000000045 */
[----:B------:R-:W-:-:S02]  /*1bf0*/  SHF.L.U32 R97, R8, 0x10, RZ ;  /* 0x0000001008617819 */ /* 0x000fc400000006ff */
[----:B------:R-:W-:Y:S01]  /*1c00*/  PRMT R90, R67, 0x7632, R90 ;  /* 0x00007632435a7816 */ /* 0x000fe2000000005a */
[----:B------:R-:W-:Y:S01]  /*1c10*/  IMAD.U32 R92, R69, 0x10000, RZ ;  /* 0x00010000455c7824 */ /* 0x000fe200078e00ff */
[----:B------:R-:W-:Y:S01]  /*1c20*/  PRMT R0, R8, 0x7632, R0 ;  /* 0x0000763208007816 */ /* 0x000fe20000000000 */
[----:B------:R-:W-:Y:S01]  /*1c30*/  FADD.FTZ R97, R97, R64 ;  /* 0x0000004061617221 */ /* 0x000fe20000010000 */
[----:B------:R-:W-:Y:S02]  /*1c40*/  PRMT R4, R9, 0x7632, R4 ;  /* 0x0000763209047816 */ /* 0x000fe40000000004 */
[----:B------:R-:W-:Y:S02]  /*1c50*/  PRMT R5, R10, 0x7632, R5 ;  /* 0x000076320a057816 */ /* 0x000fe40000000005 */
[----:B------:R-:W-:Y:S02]  /*1c60*/  PRMT R6, R11, 0x7632, R6 ;  /* 0x000076320b067816 */ /* 0x000fe40000000006 */
[----:B------:R-:W-:-:S02]  /*1c70*/  SHF.L.U32 R66, R66, 0x10, RZ ;  /* 0x0000001042427819 */ /* 0x000fc400000006ff */
        /* <DEDUP_REMOVED lines=21> */
.L_x_2786:
[C---:B-----5:R-:W-:Y:S02]  /*1dd0*/  PRMT R92, R65.reuse, 0x7632, R92 ;  /* 0x00007632415c7816 */ /* 0x060fe4000000005c */
[----:B------:R-:W-:Y:S02]  /*1de0*/  SHF.L.U32 R65, R65, 0x10, RZ ;  /* 0x0000001041417819 */ /* 0x000fe400000006ff */
[----:B------:R-:W-:Y:S02]  /*1df0*/  SHF.L.U32 R4, R9, 0x10, RZ ;  /* 0x0000001009047819 */ /* 0x000fe400000006ff */
[C---:B------:R-:W-:Y:S01]  /*1e00*/  PRMT R6, R64.reuse, 0x7632, R6 ;  /* 0x0000763240067816 */ /* 0x040fe20000000006 */
[----:B------:R-:W-:Y:S01]  /*1e10*/  IMAD.U32 R64, R64, 0x10000, RZ ;  /* 0x0001000040407824 */ /* 0x000fe200078e00ff */
[----:B------:R-:W-:Y:S01]  /*1e20*/  SHF.L.U32 R5, R8, 0x10, RZ ;  /* 0x0000001008057819 */ /* 0x000fe200000006ff */
[----:B------:R-:W-:Y:S01]  /*1e30*/  FADD.FTZ R65, R4, R65 ;  /* 0x0000004104417221 */ /* 0x000fe20000010000 */
[----:B------:R-:W-:-:S02]  /*1e40*/  PRMT R4, R8, 0x7632, R4 ;  /* 0x0000763208047816 */ /* 0x000fc40000000004 */
[----:B------:R-:W-:Y:S01]  /*1e50*/  SHF.L.U32 R7, R6, 0x10, RZ ;  /* 0x0000001006077819 */ /* 0x000fe200000006ff */
[----:B------:R-:W-:Y:S01]  /*1e60*/  FADD.FTZ R64, R5, R64 ;  /* 0x0000004005407221 */ /* 0x000fe20000010000 */
[----:B------:R-:W-:Y:S02]  /*1e70*/  SHF.L.U32 R4, R4, 0x10, RZ ;  /* 0x0000001004047819 */ /* 0x000fe400000006ff */
[----:B------:R-:W-:Y:S02]  /*1e80*/  PRMT R5, R9, 0x7632, R5 ;  /* 0x0000763209057816 */ /* 0x000fe40000000005 */
[C---:B------:R-:W-:Y:S01]  /*1e90*/  PRMT R93, R66.reuse, 0x7632, R93 ;  /* 0x00007632425d7816 */ /* 0x040fe2000000005d */
[----:B------:R-:W-:Y:S01]  /*1ea0*/  FADD.FTZ R4, R7, R4 ;  /* 0x0000000407047221 */ /* 0x000fe20000010000 */
[----:B------:R-:W-:Y:S02]  /*1eb0*/  SHF.L.U32 R66, R66, 0x10, RZ ;  /* 0x0000001042427819 */ /* 0x000fe400000006ff */
[----:B------:R-:W-:Y:S01]  /*1ec0*/  PRMT R94, R67, 0x7632, R94 ;  /* 0x00007632435e7816 */ /* 0x000fe2000000005e */
[----:B------:R-:W-:Y:S01]  /*1ed0*/  IMAD.U32 R93, R93, 0x10000, RZ ;  /* 0x000100005d5d7824 */ /* 0x000fe200078e00ff */
[----:B------:R-:W-:Y:S01]  /*1ee0*/  SHF.L.U32 R95, R67, 0x10, RZ ;  /* 0x00000010435f7819 */ /* 0x000fe200000006ff */
[----:B------:R-:W-:Y:S01]  /*1ef0*/  IMAD.U32 R67, R10, 0x10000, RZ ;  /* 0x000100000a437824 */ /* 0x000fe200078e00ff */
[----:B------:R-:W-:-:S02]  /*1f00*/  SHF.L.U32 R92, R92, 0x10, RZ ;  /* 0x000000105c5c7819 */ /* 0x000fc400000006ff */
[----:B------:R-:W-:Y:S01]  /*1f10*/  SHF.L.U32 R5, R5, 0x10, RZ ;  /* 0x0000001005057819 */ /* 0x000fe200000006ff */
[----:B------:R-:W-:Y:S01]  /*1f20*/  FADD.FTZ R67, R67, R66 ;  /* 0x0000004243437221 */ /* 0x000fe20000010000 */
[----:B------:R-:W-:Y:S02]  /*1f30*/  PRMT R6, R10, 0x7632, R6 ;  /* 0x000076320a067816 */ /* 0x000fe40000000006 */
[C---:B------:R-:W-:Y:S01]  /*1f40*/  PRMT R7, R11.reuse, 0x7632, R7 ;  /* 0x000076320b077816 */ /* 0x040fe20000000007 */
        /* <DEDUP_REMOVED lines=21> */
[----:B------:R-:W-:Y:S01]  /*20a0*/  FADD.FTZ R92, R67, R6 ;  /* 0x00000006435c7221 */ /* 0x000fe20000010000 */
[----:B------:R-:W-:Y:S02]  /*20b0*/  FADD.FTZ R94, R94, R5 ;  /* 0x000000055e5e7221 */ /* 0x000fe40000010000 */
[----:B------:R-:W-:Y:S01]  /*20c0*/  FADD.FTZ R96, R65, R4 ;  /* 0x0000000441607221 */ /* 0x000fe20000010000 */
[----:B------:R-:W-:Y:S02]  /*20d0*/  F2FP.BF16.F32.PACK_AB R7, R90, R99 ;  /* 0x000000635a07723e */ /* 0x000fe400000010ff */
[----:B------:R-:W-:Y:S02]  /*20e0*/  F2FP.BF16.F32.PACK_AB R6, R92, R93 ;  /* 0x0000005d5c06723e */ /* 0x000fe400000010ff */
[----:B------:R-:W-:-:S02]  /*20f0*/  F2FP.BF16.F32.PACK_AB R5, R94, R95 ;  /* 0x0000005f5e05723e */ /* 0x000fc400000010ff */
[----:B------:R-:W-:-:S07]  /*2100*/  F2FP.BF16.F32.PACK_AB R4, R96, R97 ;  /* 0x000000616004723e */ /* 0x000fce00000010ff */
.L_x_2785:
        /* <DEDUP_REMOVED lines=15> */
[----:B------:R-:W-:-:S03]  /*2200*/  FADD.FTZ R65, R0, R91 ;  /* 0x0000005b00417221 */ /* 0x000fc60000010000 */
[----:B------:R-:W-:Y:S01]  /*2210*/  @!P4 LEA R100, R88, UR4, 0x3 ;  /* 0x000000045864cc11 */ /* 0x000fe2000f8e18ff */
        /* <DEDUP_REMOVED lines=88> */
[----:B------:R-:W-:Y:S01]  /*27a0*/  IMAD.MOV.U32 R98, RZ, RZ, RZ ;  /* 0x000000ffff627224 */ /* 0x000fe200078e00ff */
[----:B------:R-:W-:Y:S01]  /*27b0*/  @P0 STG.E.128 desc[UR6][R68.64], R4 ;  /* 0x0000000444000986 */ /* 0x000fe2000c101d06 */
[----:B------:R-:W-:-:S03]  /*27c0*/  @!P4 MOV R98, 0x300 ;  /* 0x000003000062c802 */ /* 0x000fc60000000f00 */
        /* <DEDUP_REMOVED lines=19> */
[----:B--2---:R-:W-:Y:S02]  /*2900*/  FADD.FTZ R0, R0, R67 ;  /* 0x0000004300007221 */ /* 0x004fe40000010000 */
[----:B-1----:R-:W-:Y:S01]  /*2910*/  FMUL.FTZ R65, R105, R100 ;  /* 0x0000006469417220 */ /* 0x002fe20000410000 */
[----:B------:R-:W-:Y:S01]  /*2920*/  FMUL.FTZ R103, R103, R64 ;  /* 0x0000004067677220 */ /* 0x000fe20000410000 */
[----:B------:R-:W-:-:S03]  /*2930*/  I2FP.F32.S32 R64, R102 ;  /* 0x0000006600407245 */ /* 0x000fc60000201400 */
[----:B------:R-:W0:Y:S01]  /*2940*/  SHFL.DOWN PT, R66, R65, 0x2, 0x1f ;  /* 0x08401f0041427f89 */ /* 0x000e2200000e0000 */
[----:B------:R-:W-:Y:S02]  /*2950*/  FMUL.FTZ R103, R103, R68 ;  /* 0x0000004467677220 */ /* 0x000fe40000410000 */
[----:B------:R-:W1:Y:S02]  /*2960*/  MUFU.RCP R68, R64 ;  /* 0x0000004000447308 */ /* 0x000e640000001000 */
[----:B------:R-:W-:Y:S02]  /*2970*/  FFMA.FTZ R0, R105, R103, R0 ;  /* 0x0000006769007223 */ /* 0x000fe40000010000 */
[----:B------:R-:W2:Y:S04]  /*2980*/  SHFL.DOWN PT, R103, R102, 0x1, 0x1f ;  /* 0x08201f0066677f89 */ /* 0x000ea800000e0000 */
[----:B------:R-:W4:Y:S01]  /*2990*/  SHFL.DOWN PT, R67, R0, 0x2, 0x1f ;  /* 0x08401f0000437f89 */ /* 0x000f2200000e0000 */
[----:B0-----:R-:W-:Y:S01]  /*29a0*/  FMUL.FTZ R101, R66, R69 ;  /* 0x0000004542657220 */ /* 0x001fe20000410000 */
[----:B------:R-:W-:-:S03]  /*29b0*/  FADD.FTZ R66, R65, -R66 ;  /* 0x8000004241427221 */ /* 0x000fc60000010000 */
[----:B------:R-:W-:Y:S01]  /*29c0*/  FFMA.FTZ R101, R104, R65, R101 ;  /* 0x0000004168657223 */ /* 0x000fe20000010065 */
[----:B------:R-:W-:Y:S01]  /*29d0*/  FMUL.FTZ R65, R66, R66 ;  /* 0x0000004242417220 */ /* 0x000fe20000410000 */
[----:B--2---:R-:W-:Y:S02]  /*29e0*/  IADD3 R102, PT, PT, R102, R103, RZ ;  /* 0x0000006766667210 */ /* 0x004fe40007ffe0ff */
[----:B-1----:R-:W-:Y:S01]  /*29f0*/  FMUL.FTZ R101, R68, R101 ;  /* 0x0000006544657220 */ /* 0x002fe20000410000 */
[----:B------:R-:W-:Y:S01]  /*2a00*/  FMUL.FTZ R65, R104, R65 ;  /* 0x0000004168417220 */ /* 0x000fe20000410000 */
[----:B------:R-:W-:Y:S01]  /*2a10*/  I2FP.F32.S32 R103, R103 ;  /* 0x0000006700677245 */ /* 0x000fe20000201400 */
[----:B----4-:R-:W-:Y:S01]  /*2a20*/  FADD.FTZ R67, R0, R67 ;  /* 0x0000004300437221 */ /* 0x010fe20000010000 */
[----:B------:R-:W-:Y:S01]  /*2a30*/  I2FP.F32.S32 R102, R102 ;  /* 0x0000006600667245 */ /* 0x000fe20000201400 */
[----:B------:R-:W0:Y:S01]  /*2a40*/  SHFL.DOWN PT, R66, R101, 0x1, 0x1f ;  /* 0x08201f0065427f89 */ /* 0x000e2200000e0000 */
[----:B------:R-:W-:-:S04]  /*2a50*/  FMUL.FTZ R65, R65, R69 ;  /* 0x0000004541417220 */ /* 0x000fc80000410000 */
[----:B------:R-:W-:Y:S01]  /*2a60*/  FFMA.FTZ R65, R68, R65, R67 ;  /* 0x0000004144417223 */ /* 0x000fe20000010043 */
[----:B------:R-:W1:Y:S04]  /*2a70*/  MUFU.RCP R102, R102 ;  /* 0x0000006600667308 */ /* 0x000e680000001000 */
[----:B------:R-:W2:Y:S01]  /*2a80*/  SHFL.DOWN PT, R0, R65, 0x1, 0x1f ;  /* 0x08201f0041007f89 */ /* 0x000ea200000e0000 */
[----:B0-----:R-:W-:Y:S01]  /*2a90*/  FADD.FTZ R67, R101, -R66 ;  /* 0x8000004265437221 */ /* 0x001fe20000010000 */
[----:B------:R-:W-:Y:S02]  /*2aa0*/  FMUL.FTZ R69, R66, R103 ;  /* 0x0000006742457220 */ /* 0x000fe40000410000 */
[----:B------:R-:W3:Y:S01]  /*2ab0*/  LDC R66, c[0x0][0x448] ;  /* 0x00011200ff427b82 */ /* 0x000ee20000000800 */
[----:B------:R-:W-:Y:S01]  /*2ac0*/  FMUL.FTZ R67, R67, R67 ;  /* 0x0000004343437220 */ /* 0x000fe20000410000 */
[----:B------:R-:W-:-:S03]  /*2ad0*/  FFMA.FTZ R69, R64, R101, R69 ;  /* 0x0000006540457223 */ /* 0x000fc60000010045 */
[----:B------:R-:W-:Y:S01]  /*2ae0*/  FMUL.FTZ R64, R64, R67 ;  /* 0x0000004340407220 */ /* 0x000fe20000410000 */
[----:B-1----:R-:W-:Y:S01]  /*2af0*/  FMUL.FTZ R69, R102, R69 ;  /* 0x0000004566457220 */ /* 0x002fe20000410000 */
[----:B--2---:R-:W-:Y:S02]  /*2b00*/  FADD.FTZ R67, R65, R0 ;  /* 0x0000000041437221 */ /* 0x004fe40000010000 */
[----:B------:R-:W-:Y:S02]  /*2b10*/  FMUL.FTZ R64, R64, R103 ;  /* 0x0000006740407220 */ /* 0x000fe40000410000 */
[----:B------:R-:W0:Y:S02]  /*2b20*/  SHFL.IDX PT, R0, R69, RZ, 0x1f ;  /* 0x00001fff45007589 */ /* 0x000e2400000e0000 */
[----:B------:R-:W-:-:S05]  /*2b30*/  FFMA.FTZ R102, R102, R64, R67 ;  /* 0x0000004066667223 */ /* 0x000fca0000010043 */
[----:B------:R-:W3:Y:S01]  /*2b40*/  SHFL.IDX PT, R65, R102, RZ, 0x1f ;  /* 0x00001fff66417589 */ /* 0x000ee200000e0000 */
[C---:B0-----:R-:W-:Y:S01]  /*2b50*/  FMUL.FTZ R64, R0.reuse, R0 ;  /* 0x0000000000407220 */ /* 0x041fe20000410000 */
[----:B------:R-:W-:-:S04]  /*2b60*/  FSEL R113, R0, RZ, !P3 ;  /* 0x000000ff00717208 */ /* 0x000fc80005800000 */
[----:B------:R-:W-:Y:S01]  /*2b70*/  FSEL R101, R64, RZ, P3 ;  /* 0x000000ff40657208 */ /* 0x000fe20001800000 */
[----:B------:R-:W-:Y:S01]  /*2b80*/  FADD.FTZ R69, -R113, R84 ;  /* 0x0000005471457221 */ /* 0x000fe20000010100 */
[----:B---3--:R-:W-:Y:S01]  /*2b90*/  FFMA.FTZ R66, R65, UR11, R66 ;  /* 0x0000000b41427c23 */ /* 0x008fe20008010042 */
        /* <DEDUP_REMOVED lines=34> */
[----:B0-----:R-:W-:-:S04]  /*2dc0*/  IMAD.WIDE.U32 R78, R73, 0x10, R64 ;  /* 0x00000010494e7825 */ /* 0x001fc800078e0040 */
[----:B------:R-:W-:Y:S01]  /*2dd0*/  FFMA.FTZ R117, R117, R62, R38 ;  /* 0x0000003e75757223 */ /* 0x000fe20000010026 */
[----:B------:R-:W-:Y:S01]  /*2de0*/  FFMA.FTZ R67, R83, R58, R34 ;  /* 0x0000003a53437223 */ /* 0x000fe20000010022 */
[----:B------:R-:W-:Y:S01]  /*2df0*/  FFMA.FTZ R82, R80, R59, R35 ;  /* 0x0000003b50527223 */ /* 0x000fe20000010023 */
[----:B------:R-:W-:Y:S01]  /*2e00*/  FFMA.FTZ R70, R70, R63, R39 ;  /* 0x0000003f46467223 */ /* 0x000fe20000010027 */
[----:B------:R-:W-:-:S04]  /*2e10*/  IMAD.WIDE.U32 R76, R71, 0x10, R64 ;  /* 0x00000010474c7825 */ /* 0x000fc800078e0040 */
[----:B------:R-:W-:Y:S01]  /*2e20*/  FFMA.FTZ R72, R81, R56, R32 ;  /* 0x0000003851487223 */ /* 0x000fe20000010020 */
[----:B------:R-:W-:Y:S01]  /*2e30*/  FFMA.FTZ R73, R74, R57, R33 ;  /* 0x000000394a497223 */ /* 0x000fe20000010021 */
[----:B------:R-:W-:Y:S01]  /*2e40*/  FADD.FTZ R113, -R113, R90 ;  /* 0x0000005a71717221 */ /* 0x000fe20000010100 */
[----:B------:R-:W-:Y:S01]  /*2e50*/  FFMA.FTZ R71, R66, R61, R37 ;  /* 0x0000003d42477223 */ /* 0x000fe20000010025 */
[C---:B------:R-:W-:Y:S01]  /*2e60*/  FMUL.FTZ R91, R84.reuse, R91 ;  /* 0x0000005b545b7220 */ /* 0x040fe20000410000 */
[C---:B------:R-:W-:Y:S01]  /*2e70*/  FMUL.FTZ R87, R84.reuse, R87 ;  /* 0x0000005754577220 */ /* 0x040fe20000410000 */
[----:B------:R-:W-:Y:S01]  /*2e80*/  FMUL.FTZ R90, R84, R105 ;  /* 0x00000069545a7220 */ /* 0x000fe20000410000 */
[----:B------:R-:W-:Y:S01]  /*2e90*/  IMAD.WIDE.U32 R80, R75, 0x10, R64 ;  /* 0x000000104b507825 */ /* 0x000fe200078e0040 */
[----:B------:R-:W-:-:S03]  /*2ea0*/  F2FP.BF16.F32.PACK_AB R67, R82, R67 ;  /* 0x000000435243723e */ /* 0x000fc600000010ff */
[----:B------:R-:W-:Y:S01]  /*2eb0*/  FMUL.FTZ R109, R84, R109 ;  /* 0x0000006d546d7220 */ /* 0x000fe20000410000 */
[----:B------:R-:W-:Y:S01]  /*2ec0*/  F2FP.BF16.F32.PACK_AB R65, R70, R117 ;  /* 0x000000754641723e */ /* 0x000fe200000010ff */
[----:B------:R-:W0:Y:S01]  /*2ed0*/  @!P2 LDC.64 R82, c[0x0][0x3c0] ;  /* 0x0000f000ff52ab82 */ /* 0x000e220000000a00 */
[----:B------:R-:W-:Y:S01]  /*2ee0*/  F2FP.BF16.F32.PACK_AB R66, R73, R72 ;  /* 0x000000484942723e */ /* 0x000fe200000010ff */
[----:B------:R-:W-:Y:S01]  /*2ef0*/  FMUL.FTZ R70, R84, R69 ;  /* 0x0000004554467220 */ /* 0x000fe20000410000 */
[----:B------:R-:W-:Y:S01]  /*2f00*/  F2FP.BF16.F32.PACK_AB R64, R71, R68 ;  /* 0x000000444740723e */ /* 0x000fe200000010ff */
[----:B------:R-:W-:Y:S01]  /*2f10*/  FFMA.FTZ R69, R87, R54, R30 ;  /* 0x0000003657457223 */ /* 0x000fe2000001001e */
[----:B------:R-:W-:Y:S01]  /*2f20*/  FFMA.FTZ R68, R91, R52, R28 ;  /* 0x000000345b447223 */ /* 0x000fe2000001001c */
[----:B------:R-:W-:Y:S01]  /*2f30*/  FFMA.FTZ R87, R90, R49, R25 ;  /* 0x000000315a577223 */ /* 0x000fe20000010019 */
[C---:B------:R-:W-:Y:S01]  /*2f40*/  FMUL.FTZ R92, R84.reuse, R111 ;  /* 0x0000006f545c7220 */ /* 0x040fe20000410000 */
[----:B------:R-:W1:Y:S01]  /*2f50*/  @!P2 LDC.64 R72, c[0x0][0x3c8] ;  /* 0x0000f200ff48ab82 */ /* 0x000e620000000a00 */
[----:B------:R-:W-:Y:S01]  /*2f60*/  FMUL.FTZ R74, R84, R101 ;  /* 0x00000065544a7220 */ /* 0x000fe20000410000 */
[----:B------:R-:W-:Y:S01]  /*2f70*/  FFMA.FTZ R71, R109, R50, R26 ;  /* 0x000000326d477223 */ /* 0x000fe2000001001a */
[----:B------:R-:W-:Y:S01]  /*2f80*/  FFMA.FTZ R92, R92, R51, R27 ;  /* 0x000000335c5c7223 */ /* 0x000fe2000001001b */
[----:B------:R-:W-:Y:S01]  /*2f90*/  FMUL.FTZ R99, R84, R99 ;  /* 0x0000006354637220 */ /* 0x000fe20000410000 */
[----:B------:R-:W-:Y:S01]  /*2fa0*/  FFMA.FTZ R74, R74, R55, R31 ;  /* 0x000000374a4a7223 */ /* 0x000fe2000001001f */
[C---:B------:R-:W-:Y:S01]  /*2fb0*/  FMUL.FTZ R94, R84.reuse, R113 ;  /* 0x00000071545e7220 */ /* 0x040fe20000410000 */
[----:B------:R-:W-:Y:S01]  /*2fc0*/  FMUL.FTZ R93, R84, R93 ;  /* 0x0000005d545d7220 */ /* 0x000fe20000410000 */
[----:B------:R-:W2:Y:S01]  /*2fd0*/  LDC.64 R90, c[0x0][0x380] ;  /* 0x0000e000ff5a7b82 */ /* 0x000ea20000000a00 */
[----:B------:R-:W-:Y:S01]  /*2fe0*/  F2FP.BF16.F32.PACK_AB R71, R92, R71 ;  /* 0x000000475c47723e */ /* 0x000fe200000010ff */
[----:B------:R-:W-:Y:S01]  /*2ff0*/  FMUL.FTZ R92, R84, R89 ;  /* 0x00000059545c7220 */ /* 0x000fe20000410000 */
[----:B------:R-:W-:Y:S01]  /*3000*/  FFMA.FTZ R75, R70, R53, R29 ;  /* 0x00000035464b7223 */ /* 0x000fe2000001001d */
[----:B------:R-:W-:Y:S01]  /*3010*/  FFMA.FTZ R99, R99, R42, R18 ;  /* 0x0000002a63637223 */ /* 0x000fe20000010012 */
[----:B------:R-:W-:Y:S01]  /*3020*/  FFMA.FTZ R94, R94, R43, R19 ;  /* 0x0000002b5e5e7223 */ /* 0x000fe20000010013 */
[----:B------:R-:W-:Y:S01]  /*3030*/  F2FP.BF16.F32.PACK_AB R69, R74, R69 ;  /* 0x000000454a45723e */ /* 0x000fe200000010ff */
[----:B------:R-:W-:Y:S01]  /*3040*/  FMUL.FTZ R74, R84, R85 ;  /* 0x00000055544a7220 */ /* 0x000fe20000410000 */
[----:B------:R-:W-:Y:S01]  /*3050*/  FFMA.FTZ R85, R93, R40, R16 ;  /* 0x000000285d557223 */ /* 0x000fe20000010010 */
[----:B------:R-:W-:Y:S01]  /*3060*/  FFMA.FTZ R96, R92, R47, R23 ;  /* 0x0000002f5c607223 */ /* 0x000fe20000010017 */
[----:B0-----:R-:W-:Y:S01]  /*3070*/  @!P2 IMAD.WIDE R82, R2, 0x4, R82 ;  /* 0x000000040252a825 */ /* 0x001fe200078e0252 */
[----:B------:R-:W-:-:S03]  /*3080*/  F2FP.BF16.F32.PACK_AB R68, R75, R68 ;  /* 0x000000444b44723e */ /* 0x000fc600000010ff */
[----:B------:R-:W-:Y:S01]  /*3090*/  FMUL.FTZ R103, R84, R103 ;  /* 0x0000006754677220 */ /* 0x000fe20000410000 */
[----:B------:R-:W-:Y:S01]  /*30a0*/  F2FP.BF16.F32.PACK_AB R75, R94, R99 ;  /* 0x000000635e4b723e */ /* 0x000fe200000010ff */
[C---:B------:R-:W-:Y:S01]  /*30b0*/  FMUL.FTZ R94, R84.reuse, R107 ;  /* 0x0000006b545e7220 */ /* 0x040fe20000410000 */
[----:B------:R-:W-:Y:S01]  /*30c0*/  FMUL.FTZ R97, R84, R97 ;  /* 0x0000006154617220 */ /* 0x000fe20000410000 */
[----:B-1----:R-:W-:-:S04]  /*30d0*/  @!P2 IMAD.WIDE R92, R2, 0x4, R72 ;  /* 0x00000004025ca825 */ /* 0x002fc800078e0248 */
[----:B------:R-:W-:Y:S01]  /*30e0*/  FMUL.FTZ R95, R84, R95 ;  /* 0x0000005f545f7220 */ /* 0x000fe20000410000 */
[----:B------:R1:W-:Y:S01]  /*30f0*/  @!P2 STG.E desc[UR6][R82.64], R0 ;  /* 0x000000005200a986 */ /* 0x0003e2000c101906 */
[----:B------:R-:W-:Y:S01]  /*3100*/  FFMA.FTZ R70, R103, R48, R24 ;  /* 0x0000003067467223 */ /* 0x000fe20000010018 */
[----:B------:R-:W-:Y:S01]  /*3110*/  FFMA.FTZ R98, R94, R41, R17 ;  /* 0x000000295e627223 */ /* 0x000fe20000010011 */
[----:B------:R-:W-:Y:S01]  /*3120*/  FFMA.FTZ R97, R97, R44, R20 ;  /* 0x0000002c61617223 */ /* 0x000fe20000010014 */
[----:B------:R1:W-:Y:S01]  /*3130*/  @!P2 STG.E desc[UR6][R92.64], R84 ;  /* 0x000000545c00a986 */ /* 0x0003e2000c101906 */
[----:B------:R-:W-:Y:S01]  /*3140*/  FFMA.FTZ R95, R95, R46, R22 ;  /* 0x0000002e5f5f7223 */ /* 0x000fe20000010016 */
[----:B--2---:R-:W-:Y:S01]  /*3150*/  IADD3 R2, PT, PT, R2, R90, RZ ;  /* 0x0000005a02027210 */ /* 0x004fe20007ffe0ff */
[----:B------:R-:W-:Y:S01]  /*3160*/  FFMA.FTZ R94, R74, R45, R21 ;  /* 0x0000002d4a5e7223 */ /* 0x000fe20000010015 */
[----:B------:R-:W-:Y:S01]  /*3170*/  F2FP.BF16.F32.PACK_AB R70, R87, R70 ;  /* 0x000000465746723e */ /* 0x000fe200000010ff */
[----:B------:R1:W-:Y:S01]  /*3180*/  STG.E.128 desc[UR6][R76.64], R64 ;  /* 0x000000404c007986 */ /* 0x0003e2000c101d06 */
[----:B------:R-:W-:-:S02]  /*3190*/  ISETP.GE.AND P2, PT, R2, R91, PT ;  /* 0x0000005b0200720c */ /* 0x000fc40003f46270 */
[----:B------:R-:W-:Y:S01]  /*31a0*/  F2FP.BF16.F32.PACK_AB R74, R98, R85 ;  /* 0x00000055624a723e */ /* 0x000fe200000010ff */
[----:B------:R1:W-:Y:S01]  /*31b0*/  STG.E.128 desc[UR6][R78.64], R68 ;  /* 0x000000444e007986 */ /* 0x0003e2000c101d06 */
[----:B------:R-:W-:Y:S02]  /*31c0*/  F2FP.BF16.F32.PACK_AB R73, R96, R95 ;  /* 0x0000005f6049723e */ /* 0x000fe400000010ff */
[----:B------:R-:W-:-:S05]  /*31d0*/  F2FP.BF16.F32.PACK_AB R72, R94, R97 ;  /* 0x000000615e48723e */ /* 0x000fca00000010ff */
[----:B------:R1:W-:Y:S02]  /*31e0*/  STG.E.128 desc[UR6][R80.64], R72 ;  /* 0x0000004850007986 */ /* 0x0003e4000c101d06 */
[----:B------:R-:W-:Y:S05]  /*31f0*/  @!P2 BRA `(.L_x_2787) ;  /* 0xffffffd0007ca947 */ /* 0x000fea000383ffff */
[----:B------:R-:W-:Y:S05]  /*3200*/  EXIT ;  /* 0x000000000000794d */ /* 0x000fea0003800000 */
.L_x_2788:
        /* <DEDUP_REMOVED lines=15> */
.L_x_13683:


//--------------------- .text._ZN10layer_norm31ln_parallel_residual_fwd_kernelINS_13Kernel_traitsIf13__nv_bfloat16S2_S2_fjLj6144ELj1ELj1ELj8ELj16ENS_18Kernel_traits_baseILj6144EfS2_S2_S2_fjLj256EEEEELb1ELb0ELb0EEEvNS_9FwdParamsE --------------------------
	.section	.text._ZN10layer_norm31ln_parallel_residual_fwd_kernelINS_13Kernel_traitsIf13__nv_bfloat16S2_S2_fjLj6144ELj1ELj1ELj8ELj16ENS_18Kernel_traits_baseILj6144EfS2_S2_S2_fjLj256EEEEELb1ELb0ELb0EEEvNS_9FwdParamsE,"ax",@progbits
	.align	128
        .global         _ZN10layer_norm31ln_parallel_residual_fwd_kernelINS_13Kernel_traitsIf13__nv_bfloat16S2_S2_fjLj6144ELj1ELj1ELj8ELj16ENS_18Kernel_traits_baseILj6144EfS2_S2_S2_fjLj256EEEEELb1ELb0ELb0EEEvNS_9FwdParamsE
        .type           _ZN10layer_norm31ln_parallel_residual_fwd_kernelINS_13Kernel_traitsIf13__nv_bfloat16S2_S2_fjLj6144ELj1ELj1ELj8ELj16ENS_18Kernel_traits_baseILj6144EfS2_S2_S2_fjLj256EEEEELb1ELb0ELb0EEEvNS_9FwdParamsE,@function
        .size           _ZN10layer_norm31ln_parallel_residual_fwd_kernelINS_13Kernel_traitsIf13__nv_bfloat16S2_S2_fjLj6144ELj1ELj1ELj8ELj16ENS_18Kernel_traits_baseILj6144EfS2_S2_S2_fjLj256EEEEELb1ELb0ELb0EEEvNS_9FwdParamsE,(.L_x_13684 - _ZN10layer_norm31ln_parallel_residual_fwd_kernelINS_13Kernel_traitsIf13__nv_bfloat16S2_S2_fjLj6144ELj1ELj1ELj8ELj16ENS_18Kernel_traits_baseILj6144EfS2_S2_S2_fjLj256EEEEELb1ELb0ELb0EEEvNS_9FwdParamsE)
        .other          _ZN10layer_norm31ln_parallel_residual_fwd_kernelINS_13Kernel_traitsIf13__nv_bfloat16S2_S2_fjLj6144ELj1ELj1ELj8ELj16ENS_18Kernel_traits_baseILj6144EfS2_S2_S2_fjLj256EEEEELb1ELb0ELb0EEEvNS_9FwdParamsE,@"STO_CUDA_ENTRY STV_DEFAULT"
_ZN10layer_norm31ln_parallel_residual_fwd_kernelINS_13Kernel_traitsIf13__nv_bfloat16S2_S2_fjLj6144ELj1ELj1ELj8ELj16ENS_18Kernel_traits_baseILj6144EfS2_S2_S2_fjLj256EEEEELb1ELb0ELb0EEEvNS_9FwdParamsE:
.text._ZN10layer_norm31ln_parallel_residual_fwd_kernelINS_13Kernel_traitsIf13__nv_bfloat16S2_S2_fjLj6144ELj1ELj1ELj8ELj16ENS_18Kernel_traits_baseILj6144EfS2_S2_S2_fjLj256EEEEELb1ELb0ELb0EEEvNS_9FwdParamsE:
        /* <DEDUP_REMOVED lines=17> */
[----:B----4-:R-:W-:Y:S01]  /*0110*/  IMAD.MOV.U32 R21, RZ, RZ, R179 ;  /* 0x000000ffff157224 */ /* 0x010fe200078e00b3 */
[----:B------:R-:W-:Y:S01]  /*0120*/  SHF.R.S32.HI R0, RZ, 0x1f, R9 ;  /* 0x0000001fff007819 */ /* 0x000fe20000011409 */
[----:B------:R-:W-:Y:S03]  /*0130*/  BSSY.RECONVERGENT B0, `(.L_x_2789) ;  /* 0x0000116000007945 */ /* 0x000fe60003800200 */
[----:B------:R-:W-:Y:S01]  /*0140*/  LEA.HI R0, R0, R9, RZ, 0x3 ;  /* 0x0000000900007211 */ /* 0x000fe200078f18ff */
[----:B0-----:R-:W-:-:S04]  /*0150*/  UISETP.NE.U32.AND UP0, UPT, UR4, URZ, UPT ;  /* 0x000000ff0400728c */ /* 0x001fc8000bf05070 */
[----:B------:R-:W-:Y:S01]  /*0160*/  UISETP.NE.AND.EX UP0, UPT, UR5, URZ, UPT, UP0 ;  /* 0x000000ff0500728c */ /* 0x000fe2000bf05300 */
[----:B-1----:R-:W-:Y:S02]  /*0170*/  @P0 IADD3 R134, P1, PT, R4, R7, RZ ;  /* 0x0000000704860210 */ /* 0x002fe40007f3e0ff */
[----:B------:R-:W-:Y:S02]  /*0180*/  LOP3.LUT R7, R21, 0xff, RZ, 0x3c, !PT ;  /* 0x000000ff15077812 */ /* 0x000fe400078e3cff */
[----:B------:R-:W-:Y:S02]  /*0190*/  @P0 IADD3.X R135, PT, PT, RZ, R5, RZ, P1, !PT ;  /* 0x00000005ff870210 */ /* 0x000fe40000ffe4ff */
[----:B------:R-:W-:Y:S02]  /*01a0*/  LEA.HI.SX32 R118, R0, R7, 0x1d ;  /* 0x0000000700767211 */ /* 0x000fe400078feaff */
        /* <DEDUP_REMOVED lines=11> */
[----:B------:R-:W1:Y:S06]  /*0260*/  LDC.64 R6, c[0x0][0x3d8] ;  /* 0x0000f600ff067b82 */ /* 0x000e6c0000000a00 */
[----:B------:R-:W-:Y:S02]  /*0270*/  @P1 LOP3.LUT R146, R146, 0x80, RZ, 0xfc, !PT ;  /* 0x0000008092921812 */ /* 0x000fe400078efcff */
[----:B------:R-:W2:Y:S08]  /*0280*/  LDC.64 R8, c[0x0][0x3d0] ;  /* 0x0000f400ff087b82 */ /* 0x000eb00000000a00 */
[----:B------:R-:W3:Y:S01]  /*0290*/  LDC.64 R10, c[0x0][0x3d8] ;  /* 0x0000f600ff0a7b82 */ /* 0x000ee20000000a00 */
[----:B0-----:R-:W-:-:S05]  /*02a0*/  @P1 IMAD.WIDE.U32 R4, R21, 0x20, R4 ;  /* 0x0000002015041825 */ /* 0x001fca00078e0004 */
[----:B------:R0:W5:Y:S01]  /*02b0*/  @P1 LDG.E.128 R104, desc[UR6][R4.64] ;  /* 0x0000000604681981 */ /* 0x000162000c1e1d00 */
[C---:B-1----:R-:W-:Y:S01]  /*02c0*/  @P1 IMAD.WIDE.U32 R6, R21.reuse, 0x20, R6 ;  /* 0x0000002015061825 */ /* 0x042fe200078e0006 */
[----:B------:R-:W-:Y:S02]  /*02d0*/  @P1 LOP3.LUT R21, R21, 0x100, RZ, 0xfc, !PT ;  /* 0x0000010015151812 */ /* 0x000fe400078efcff */
[----:B------:R0:W5:Y:S04]  /*02e0*/  @P1 LDG.E.128 R100, desc[UR6][R4.64+0x10] ;  /* 0x0000100604641981 */ /* 0x000168000c1e1d00 */
[----:B------:R0:W5:Y:S01]  /*02f0*/  @P1 LDG.E.128 R96, desc[UR6][R6.64] ;  /* 0x0000000606601981 */ /* 0x000162000c1e1d00 */
[----:B--2---:R-:W-:-:S03]  /*0300*/  @P0 IMAD.WIDE.U32 R8, R21, 0x20, R8 ;  /* 0x0000002015080825 */ /* 0x004fc600078e0008 */
[----:B------:R0:W5:Y:S04]  /*0310*/  @P1 LDG.E.128 R92, desc[UR6][R6.64+0x10] ;  /* 0x00001006065c1981 */ /* 0x000168000c1e1d00 */
[----:B------:R0:W5:Y:S01]  /*0320*/  @P0 LDG.E.128 R88, desc[UR6][R8.64] ;  /* 0x0000000608580981 */ /* 0x000162000c1e1d00 */
[----:B---3--:R-:W-:-:S03]  /*0330*/  @P0 IMAD.WIDE.U32 R10, R21, 0x20, R10 ;  /* 0x00000020150a0825 */ /* 0x008fc600078e000a */
[----:B------:R0:W5:Y:S04]  /*0340*/  @P0 LDG.E.128 R84, desc[UR6][R8.64+0x10] ;  /* 0x0000100608540981 */ /* 0x000168000c1e1d00 */
[----:B------:R0:W5:Y:S04]  /*0350*/  @P0 LDG.E.128 R80, desc[UR6][R10.64] ;  /* 0x000000060a500981 */ /* 0x000168000c1e1d00 */
[----:B------:R0:W5:Y:S01]  /*0360*/  @P0 LDG.E.128 R76, desc[UR6][R10.64+0x10] ;  /* 0x000010060a4c0981 */ /* 0x000162000c1e1d00 */
[----:B------:R-:W-:Y:S02]  /*0370*/  ISETP.GE.U32.AND P1, PT, R118, 0x300, PT ;  /* 0x000003007600780c */ /* 0x000fe40003f26070 */
        /* <DEDUP_REMOVED lines=15> */
[----:B------:R-:W-:Y:S01]  /*0470*/  CS2R R44, SRZ ;  /* 0x00000000002c7805 */ /* 0x000fe2000001ff00 */
[----:B------:R-:W-:Y:S01]  /*0480*/  @P0 VIADD R21, R21, 0x100 ;  /* 0x0000010015150836 */ /* 0x000fe20000000000 */
[----:B0-----:R-:W-:Y:S06]  /*0490*/  @!P1 BRA `(.L_x_2792) ;  /* 0x0000000c007c9947 */ /* 0x001fec0003800000 */
[----:B------:R-:W0:Y:S08]  /*04a0*/  LDC.64 R4, c[0x0][0x3d0] ;  /* 0x0000f400ff047b82 */ /* 0x000e300000000a00 */
[----:B------:R-:W1:Y:S01]  /*04b0*/  LDC.64 R6, c[0x0][0x3d8] ;  /* 0x0000f600ff067b82 */ /* 0x000e620000000a00 */
[----:B0-----:R-:W-:-:S05]  /*04c0*/  IMAD.WIDE.U32 R4, R21, 0x20, R4 ;  /* 0x0000002015047825 */ /* 0x001fca00078e0004 */
[----:B------:R0:W5:Y:S01]  /*04d0*/  LDG.E.128 R40, desc[UR6][R4.64] ;  /* 0x0000000604287981 */ /* 0x000162000c1e1d00 */
[----:B-1----:R-:W-:-:S03]  /*04e0*/  IMAD.WIDE.U32 R6, R21, 0x20, R6 ;  /* 0x0000002015067825 */ /* 0x002fc600078e0006 */
[----:B------:R0:W5:Y:S04]  /*04f0*/  LDG.E.128 R36, desc[UR6][R4.64+0x10] ;  /* 0x0000100604247981 */ /* 0x000168000c1e1d00 */
[----:B------:R0:W5:Y:S04]  /*0500*/  LDG.E.128 R32, desc[UR6][R6.64] ;  /* 0x0000000606207981 */ /* 0x000168000c1e1d00 */
[----:B------:R0:W5:Y:S01]  /*0510*/  LDG.E.128 R28, desc[UR6][R6.64+0x10] ;  /* 0x00001006061c7981 */ /* 0x000162000c1e1d00 */
        /* <DEDUP_REMOVED lines=23> */
[----:B------:R-:W-:Y:S01]  /*0690*/  CS2R R44, SRZ ;  /* 0x00000000002c7805 */ /* 0x000fe2000001ff00 */
[----:B0-----:R-:W-:Y:S06]  /*06a0*/  BRA `(.L_x_2792) ;  /* 0x0000000800f87947 */ /* 0x001fec0003800000 */
.L_x_2791:
[C---:B------:R-:W-:Y:S01]  /*06b0*/  ISETP.GE.U32.AND P1, PT, R118.reuse, 0x100, PT ;  /* 0x000001007600780c */ /* 0x040fe20003f26070 */
[----:B------:R-:W0:Y:S01]  /*06c0*/  LDC.64 R6, c[0x0][0x3d0] ;  /* 0x0000f400ff067b82 */ /* 0x000e220000000a00 */
[----:B------:R-:W-:Y:S02]  /*06d0*/  ISETP.GE.U32.AND P0, PT, R118, 0x200, PT ;  /* 0x000002007600780c */ /* 0x000fe40003f06070 */
[----:B------:R-:W-:-:S05]  /*06e0*/  LOP3.LUT R146, R146, 0xffffff7f, RZ, 0xc0, !PT ;  /* 0xffffff7f92927812 */ /* 0x000fca00078ec0ff */
[----:B------:R-:W1:Y:S04]  /*06f0*/  LDC.64 R8, c[0x0][0x3d8] ;  /* 0x0000f600ff087b82 */ /* 0x000e680000000a00 */
[----:B------:R-:W-:-:S04]  /*0700*/  @P1 LOP3.LUT R146, R146, 0x80, RZ, 0xfc, !PT ;  /* 0x0000008092921812 */ /* 0x000fc800078efcff */
[----:B------:R-:W2:Y:S08]  /*0710*/  @P1 LDC.64 R4, c[0x0][0x440] ;  /* 0x00011000ff041b82 */ /* 0x000eb00000000a00 */
[----:B------:R-:W3:Y:S01]  /*0720*/  LDC.64 R10, c[0x0][0x3d0] ;  /* 0x0000f400ff0a7b82 */ /* 0x000ee20000000a00 */
[----:B0-----:R-:W-:-:S05]  /*0730*/  @P1 IMAD.WIDE.U32 R6, R21, 0x20, R6 ;  /* 0x0000002015061825 */ /* 0x001fca00078e0006 */
[----:B------:R0:W5:Y:S02]  /*0740*/  @P1 LDG.E.128 R104, desc[UR6][R6.64] ;  /* 0x0000000606681981 */ /* 0x000164000c1e1d00 */
[----:B------:R-:W4:Y:S01]  /*0750*/  LDC.64 R12, c[0x0][0x3d8] ;  /* 0x0000f600ff0c7b82 */ /* 0x000f220000000a00 */
[C---:B-1----:R-:W-:Y:S01]  /*0760*/  @P1 IMAD.WIDE.U32 R8, R21.reuse, 0x20, R8 ;  /* 0x0000002015081825 */ /* 0x042fe200078e0008 */
[----:B------:R0:W5:Y:S04]  /*0770*/  @P1 LDG.E.128 R100, desc[UR6][R6.64+0x10] ;  /* 0x0000100606641981 */ /* 0x000168000c1e1d00 */
[----:B------:R0:W5:Y:S02]  /*0780*/  @P1 LDG.E.128 R96, desc[UR6][R8.64] ;  /* 0x0000000608601981 */ /* 0x000164000c1e1d00 */
[----:B------:R-:W1:Y:S01]  /*0790*/  @P0 LDC.64 R14, c[0x0][0x440] ;  /* 0x00011000ff0e0b82 */ /* 0x000e620000000a00 */
[C---:B--2---:R-:W-:Y:S01]  /*07a0*/  @P1 IMAD.WIDE.U32 R4, R21.reuse, 0x20, R4 ;  /* 0x0000002015041825 */ /* 0x044fe200078e0004 */
[----:B------:R-:W-:Y:S01]  /*07b0*/  @P1 LOP3.LUT R21, R21, 0x100, RZ, 0xfc, !PT ;  /* 0x0000010015151812 */ /* 0x000fe200078efcff */
[----:B------:R0:W5:Y:S04]  /*07c0*/  @P1 LDG.E.128 R92, desc[UR6][R8.64+0x10] ;  /* 0x00001006085c1981 */ /* 0x000168000c1e1d00 */
[----:B------:R0:W5:Y:S01]  /*07d0*/  @P1 LD.E.128 R44, desc[UR6][R4.64] ;  /* 0x00000006042c1980 */ /* 0x000162000c101d00 */
[----:B---3--:R-:W-:-:S03]  /*07e0*/  @P0 IMAD.WIDE.U32 R10, R21, 0x20, R10 ;  /* 0x00000020150a0825 */ /* 0x008fc600078e000a */
[----:B------:R0:W5:Y:S04]  /*07f0*/  @P1 LD.E.128 R48, desc[UR6][R4.64+0x10] ;  /* 0x0000100604301980 */ /* 0x000168000c101d00 */
[----:B------:R0:W5:Y:S01]  /*0800*/  @P0 LDG.E.128 R88, desc[UR6][R10.64] ;  /* 0x000000060a580981 */ /* 0x000162000c1e1d00 */
[----:B----4-:R-:W-:-:S03]  /*0810*/  @P0 IMAD.WIDE.U32 R12, R21, 0x20, R12 ;  /* 0x00000020150c0825 */ /* 0x010fc600078e000c */
[----:B------:R0:W5:Y:S04]  /*0820*/  @P0 LDG.E.128 R84, desc[UR6][R10.64+0x10] ;  /* 0x000010060a540981 */ /* 0x000168000c1e1d00 */
[----:B------:R0:W5:Y:S01]  /*0830*/  @P0 LDG.E.128 R80, desc[UR6][R12.64] ;  /* 0x000000060c500981 */ /* 0x000162000c1e1d00 */
[----:B-1----:R-:W-:-:S03]  /*0840*/  @P0 IMAD.WIDE.U32 R14, R21, 0x20, R14 ;  /* 0x00000020150e0825 */ /* 0x002fc600078e000e */
[----:B------:R0:W5:Y:S04]  /*0850*/  @P0 LDG.E.128 R76, desc[UR6][R12.64+0x10] ;  /* 0x000010060c4c0981 */ /* 0x000168000c1e1d00 */
[----:B------:R0:W5:Y:S04]  /*0860*/  @P0 LD.E.128 R52, desc[UR6][R14.64] ;  /* 0x000000060e340980 */ /* 0x000168000c101d00 */
[----:B------:R0:W5:Y:S01]  /*0870*/  @P0 LD.E.128 R56, desc[UR6][R14.64+0x10] ;  /* 0x000010060e380980 */ /* 0x000162000c101d00 */
        /* <DEDUP_REMOVED lines=8> */
[----:B------:R-:W-:Y:S01]  /*0900*/  CS2R R60, SRZ ;  /* 0x00000000003c7805 */ /* 0x000fe2000001ff00 */
[----:B------:R-:W-:Y:S01]  /*0910*/  @P0 VIADD R21, R21, 0x100 ;  /* 0x0000010015150836 */ /* 0x000fe20000000000 */
[----:B0-----:R-:W-:Y:S06]  /*0920*/  @!P1 BRA `(.L_x_2792) ;  /* 0x0000000800589947 */ /* 0x001fec0003800000 */
        /* <DEDUP_REMOVED lines=10> */
[----:B------:R0:W5:Y:S04]  /*09d0*/  LD.E.128 R12, desc[UR6][R8.64] ;  /* 0x00000006080c7980 */ /* 0x000168000c101d00 */
[----:B------:R0:W5:Y:S01]  /*09e0*/  LD.E.128 R16, desc[UR6][R8.64+0x10] ;  /* 0x0000100608107980 */ /* 0x000162000c101d00 */
        /* <DEDUP_REMOVED lines=13> */
.L_x_2790:
        /* <DEDUP_REMOVED lines=30> */
[----:B------:R1:W5:Y:S03]  /*0ca0*/  @P0 LDG.E.128 R84, desc[UR6][R12.64+0x10] ;  /* 0x000010060c540981 */ /* 0x000366000c1e1d00 */
[----:B------:R-:W-:Y:S01]  /*0cb0*/  @P0 IMAD.WIDE.U32 R18, R21, 0x20, R18 ;  /* 0x0000002015120825 */ /* 0x000fe200078e0012 */
[----:B------:R1:W5:Y:S04]  /*0cc0*/  @P0 LD.E.128 R68, desc[UR6][R14.64] ;  /* 0x000000060e440980 */ /* 0x000368000c101d00 */
[----:B------:R1:W5:Y:S04]  /*0cd0*/  @P0 LD.E.128 R72, desc[UR6][R14.64+0x10] ;  /* 0x000010060e480980 */ /* 0x000368000c101d00 */
[----:B------:R1:W5:Y:S04]  /*0ce0*/  @P0 LDG.E.128 R80, desc[UR6][R16.64] ;  /* 0x0000000610500981 */ /* 0x000368000c1e1d00 */
[----:B------:R1:W5:Y:S04]  /*0cf0*/  @P0 LDG.E.128 R76, desc[UR6][R16.64+0x10] ;  /* 0x00001006104c0981 */ /* 0x000368000c1e1d00 */
[----:B------:R1:W5:Y:S04]  /*0d00*/  @P0 LD.E.128 R52, desc[UR6][R18.64] ;  /* 0x0000000612340980 */ /* 0x000368000c101d00 */
[----:B------:R1:W5:Y:S04]  /*0d10*/  @P0 LD.E.128 R56, desc[UR6][R18.64+0x10] ;  /* 0x0000100612380980 */ /* 0x000368000c101d00 */
        /* <DEDUP_REMOVED lines=23> */
.L_x_2793:
        /* <DEDUP_REMOVED lines=10> */
[----:B------:R-:W4:Y:S01]  /*0f30*/  @P0 LDC.64 R12, c[0x0][0x438] ;  /* 0x00010e00ff0c0b82 */ /* 0x000f220000000a00 */
[C---:B-1----:R-:W-:Y:S01]  /*0f40*/  @P1 IMAD.WIDE.U32 R8, R21.reuse, 0x20, R8 ;  /* 0x0000002015081825 */ /* 0x042fe200078e0008 */
[----:B------:R0:W5:Y:S04]  /*0f50*/  @P1 LDG.E.128 R100, desc[UR6][R4.64+0x10] ;  /* 0x0000100604641981 */ /* 0x000168000c1e1d00 */
[----:B------:R0:W5:Y:S02]  /*0f60*/  @P1 LDG.E.128 R96, desc[UR6][R8.64] ;  /* 0x0000000608601981 */ /* 0x000164000c1e1d00 */
[----:B------:R-:W1:Y:S01]  /*0f70*/  LDC.64 R14, c[0x0][0x3d8] ;  /* 0x0000f600ff0e7b82 */ /* 0x000e620000000a00 */
        /* <DEDUP_REMOVED lines=9> */
[----:B------:R0:W5:Y:S01]  /*1010*/  @P0 LD.E.128 R68, desc[UR6][R12.64] ;  /* 0x000000060c440980 */ /* 0x000162000c101d00 */
[----:B-1----:R-:W-:-:S03]  /*1020*/  @P0 IMAD.WIDE.U32 R14, R21, 0x20, R14 ;  /* 0x00000020150e0825 */ /* 0x002fc600078e000e */
[----:B------:R0:W5:Y:S04]  /*1030*/  @P0 LD.E.128 R72, desc[UR6][R12.64+0x10] ;  /* 0x000010060c480980 */ /* 0x000168000c101d00 */
        /* <DEDUP_REMOVED lines=20> */
[----:B------:R0:W5:Y:S01]  /*1180*/  LD.E.128 R24, desc[UR6][R6.64+0x10] ;  /* 0x0000100606187980 */ /* 0x000162000c101d00 */
[----:B--2---:R-:W-:-:S03]  /*1190*/  IMAD.WIDE.U32 R8, R21, 0x20, R8 ;  /* 0x0000002015087825 */ /* 0x004fc600078e0008 */
[----:B------:R0:W5:Y:S04]  /*11a0*/  LD.E.128 R20, desc[UR6][R6.64] ;  /* 0x0000000606147980 */ /* 0x000168000c101d00 */
        /* <DEDUP_REMOVED lines=13> */
[----:B0-----:R-:W-:-:S07]  /*1280*/  CS2R R44, SRZ ;  /* 0x00000000002c7805 */ /* 0x001fce000001ff00 */
.L_x_2792:
[----:B------:R-:W-:Y:S05]  /*1290*/  BSYNC.RECONVERGENT B0 ;  /* 0x0000000000007941 */ /* 0x000fea0003800200 */
.L_x_2789:
[----:B------:R-:W1:Y:S08]  /*12a0*/  S2UR UR4, SR_CTAID.X ;  /* 0x00000000000479c3 */ /* 0x000e700000002500 */
[----:B0-----:R-:W1:Y:S02]  /*12b0*/  LDC R4, c[0x0][0x384] ;  /* 0x0000e100ff047b82 */ /* 0x001e640000000800 */
[----:B-1----:R-:W-:-:S13]  /*12c0*/  ISETP.LE.AND P0, PT, R4, UR4, PT ;  /* 0x0000000404007c0c */ /* 0x002fda000bf03270 */
[----:B------:R-:W-:Y:S05]  /*12d0*/  @P0 EXIT ;  /* 0x000000000000094d */ /* 0x000fea0003800000 */
[----:B------:R-:W0:Y:S01]  /*12e0*/  LDCU UR5, c[0x0][0x360] ;  /* 0x00006c00ff0577ac */ /* 0x000e220008000800 */
[----:B------:R-:W-:Y:S01]  /*12f0*/  IMAD.U32 R116, RZ, RZ, UR4 ;  /* 0x00000004ff747e24 */ /* 0x000fe2000f8e00ff */
[----:B-----5:R-:W-:Y:S01]  /*1300*/  IADD3 R8, PT, PT, R2, -0x61c88647, RZ ;  /* 0x9e3779b902087810 */ /* 0x020fe20007ffe0ff */
[----:B------:R-:W-:Y:S01]  /*1310*/  IMAD.HI.U32 R5, R148, -0x2daee0ad, RZ ;  /* 0xd2511f5394057827 */ /* 0x000fe200078e00ff */
[----:B------:R-:W-:-:S03]  /*1320*/  SHF.R.S32.HI R108, RZ, 0x3, R0 ;  /* 0x00000003ff6c7819 */ /* 0x000fc60000011400 */
[----:B------:R-:W-:Y:S01]  /*1330*/  HFMA2 R135, -RZ, RZ, 0, 0 ;  /* 0x00000000ff877431 */ /* 0x000fe200000001ff */
[----:B------:R-:W-:Y:S01]  /*1340*/  LOP3.LUT R110, R179, 0xe0, RZ, 0xc0, !PT ;  /* 0x000000e0b36e7812 */ /* 0x000fe200078ec0ff */
[----:B------:R-:W-:Y:S01]  /*1350*/  IMAD R10, R148, -0x2daee0ad, RZ ;  /* 0xd2511f53940a7824 */ /* 0x000fe200078e02ff */
[----:B------:R-:W-:Y:S01]  /*1360*/  LOP3.LUT R5, R5, R3, RZ, 0x3c, !PT ;  /* 0x0000000305057212 */ /* 0x000fe200078e3cff */
[----:B------:R-:W-:Y:S01]  /*1370*/  VIADD R11, R3, 0xbb67ae85 ;  /* 0xbb67ae85030b7836 */ /* 0x000fe20000000000 */
[----:B------:R-:W-:Y:S01]  /*1380*/  SHF.L.U32 R0, R179, 0x5, RZ ;  /* 0x00000005b3007819 */ /* 0x000fe200000006ff */
[----:B------:R-:W1:Y:S01]  /*1390*/  LDCU UR14, c[0x0][0x388] ;  /* 0x00007100ff0e77ac */ /* 0x000e620008000800 */
[----:B------:R-:W-:Y:S01]  /*13a0*/  LOP3.LUT R134, R134, 0x3, RZ, 0xc0, !PT ;  /* 0x0000000386867812 */ /* 0x000fe200078ec0ff */
[C---:B------:R-:W-:Y:S01]  /*13b0*/  IMAD.HI.U32 R6, R5.reuse, -0x326172a9, RZ ;  /* 0xcd9e8d5705067827 */ /* 0x040fe200078e00ff */
[----:B------:R-:W-:Y:S01]  /*13c0*/  LOP3.LUT R112, R0, 0x3e0, RZ, 0xc0, !PT ;  /* 0x000003e000707812 */ /* 0x000fe200078ec0ff */
[----:B------:R-:W2:Y:S02]  /*13d0*/  LDCU.U8 UR12, c[0x0][0x410] ;  /* 0x00008200ff0c77ac */ /* 0x000ea40008000000 */
[----:B------:R-:W-:-:S02]  /*13e0*/  IMAD R5, R5, -0x326172a9, RZ ;  /* 0xcd9e8d5705057824 */ /* 0x000fc400078e02ff */
[----:B0-----:R-:W-:Y:S01]  /*13f0*/  IMAD R144, R116, UR5, R179 ;  /* 0x0000000574907c24 */ /* 0x001fe2000f8e02b3 */
[----:B------:R-:W0:Y:S03]  /*1400*/  LDCU UR13, c[0x0][0x400] ;  /* 0x00008000ff0d77ac */ /* 0x000e260008000800 */
[C---:B------:R-:W-:Y:S01]  /*1410*/  IMAD.HI.U32 R4, R144.reuse, -0x326172a9, RZ ;  /* 0xcd9e8d5790047827 */ /* 0x040fe200078e00ff */
[----:B------:R-:W3:Y:S03]  /*1420*/  LDCU.64 UR8, c[0x0][0x398] ;  /* 0x00007300ff0877ac */ /* 0x000ee60008000a00 */
[----:B------:R-:W-:Y:S01]  /*1430*/  IMAD R7, R144, -0x326172a9, RZ ;  /* 0xcd9e8d5790077824 */ /* 0x000fe200078e02ff */
[----:B------:R-:W-:Y:S01]  /*1440*/  LOP3.LUT R4, R117, R4, R2, 0x96, !PT ;  /* 0x0000000475047212 */ /* 0x000fe200078e9602 */
[----:B------:R-:W4:Y:S03]  /*1450*/  LDCU.64 UR10, c[0x0][0x3a0] ;  /* 0x00007400ff0a77ac */ /* 0x000f260008000a00 */
[----:B------:R-:W-:Y:S01]  /*1460*/  LOP3.LUT R6, R8, R7, R6, 0x96, !PT ;  /* 0x0000000708067212 */ /* 0x000fe200078e9606 */
[----:B------:R-:W-:Y:S01]  /*1470*/  IMAD.HI.U32 R9, R4, -0x2daee0ad, RZ ;  /* 0xd2511f5304097827 */ /* 0x000fe200078e00ff */
[----:B------:R-:W-:Y:S01]  /*1480*/  IADD3 R7, PT, PT, R2, 0x3c6ef372, RZ ;  /* 0x3c6ef37202077810 */ /* 0x000fe20007ffe0ff */
[----:B------:R-:W-:-:S02]  /*1490*/  UPLOP3.LUT UP1, UPT, UPT, UPT, UPT, 0x40, 0x4 ;  /* 0x000000000004789c */ /* 0x000fc40003f2e870 */
[----:B------:R-:W-:Y:S01]  /*14a0*/  IMAD.HI.U32 R8, R6, -0x2daee0ad, RZ ;  /* 0xd2511f5306087827 */ /* 0x000fe200078e00ff */
[----:B------:R-:W-:-:S03]  /*14b0*/  LOP3.LUT R9, R11, R10, R9, 0x96, !PT ;  /* 0x0000000a0b097212 */ /* 0x000fc600078e9609 */
[----:B------:R-:W-:Y:S02]  /*14c0*/  VIADD R10, R3, 0x76cf5d0a ;  /* 0x76cf5d0a030a7836 */ /* 0x000fe40000000000 */
[----:B------:R-:W-:Y:S02]  /*14d0*/  IMAD R11, R4, -0x2daee0ad, RZ ;  /* 0xd2511f53040b7824 */ /* 0x000fe400078e02ff */
[----:B------:R-:W-:-:S03]  /*14e0*/  IMAD.HI.U32 R4, R9, -0x326172a9, RZ ;  /* 0xcd9e8d5709047827 */ /* 0x000fc600078e00ff */
[----:B------:R-:W-:Y:S01]  /*14f0*/  LOP3.LUT R8, R10, R11, R8, 0x96, !PT ;  /* 0x0000000b0a087212 */ /* 0x000fe200078e9608 */
[----:B------:R-:W-:Y:S01]  /*1500*/  IMAD R10, R9, -0x326172a9, RZ ;  /* 0xcd9e8d57090a7824 */ /* 0x000fe200078e02ff */
[----:B------:R-:W-:Y:S01]  /*1510*/  LOP3.LUT R4, R7, R5, R4, 0x96, !PT ;  /* 0x0000000507047212 */ /* 0x000fe200078e9604 */
[----:B------:R-:W-:Y:S02]  /*1520*/  VIADD R7, R2, 0xdaa66d2b ;  /* 0xdaa66d2b02077836 */ /* 0x000fe40000000000 */
[----:B------:R-:W-:-:S04]  /*1530*/  IMAD.HI.U32 R5, R8, -0x326172a9, RZ ;  /* 0xcd9e8d5708057827 */ /* 0x000fc800078e00ff */
[----:B------:R-:W-:Y:S01]  /*1540*/  IMAD R9, R6, -0x2daee0ad, RZ ;  /* 0xd2511f5306097824 */ /* 0x000fe200078e02ff */
[----:B------:R-:W-:Y:S01]  /*1550*/  LOP3.LUT R5, R7, R10, R5, 0x96, !PT ;  /* 0x0000000a07057212 */ /* 0x000fe200078e9605 */
[----:B------:R-:W-:-:S04]  /*1560*/  IMAD.HI.U32 R6, R4, -0x2daee0ad, RZ ;  /* 0xd2511f5304067827 */ /* 0x000fc800078e00ff */
[----:B------:R-:W-:Y:S02]  /*1570*/  VIADD R11, R3, 0x32370b8f ;  /* 0x32370b8f030b7836 */ /* 0x000fe40000000000 */
[----:B------:R-:W-:Y:S02]  /*1580*/  IMAD R10, R4, -0x2daee0ad, RZ ;  /* 0xd2511f53040a7824 */ /* 0x000fe400078e02ff */
[----:B------:R-:W-:Y:S01]  /*1590*/  IMAD R7, R8, -0x326172a9, RZ ;  /* 0xcd9e8d5708077824 */ /* 0x000fe200078e02ff */
[----:B------:R-:W-:Y:S01]  /*15a0*/  LOP3.LUT R6, R11, R9, R6, 0x96, !PT ;  /* 0x000000090b067212 */ /* 0x000fe200078e9606 */
[----:B------:R-:W-:Y:S01]  /*15b0*/  IMAD.HI.U32 R9, R5, -0x2daee0ad, RZ ;  /* 0xd2511f5305097827 */ /* 0x000fe200078e00ff */
[----:B------:R-:W-:-:S03]  /*15c0*/  IADD3 R11, PT, PT, R3, -0x126145ec, RZ ;  /* 0xed9eba14030b7810 */ /* 0x000fc60007ffe0ff */
[----:B------:R-:W-:Y:S01]  /*15d0*/  IMAD.HI.U32 R4, R6, -0x326172a9, RZ ;  /* 0xcd9e8d5706047827 */ /* 0x000fe200078e00ff */
[----:B------:R-:W-:Y:S02]  /*15e0*/  LOP3.LUT R9, R11, R10, R9, 0x96, !PT ;  /* 0x0000000a0b097212 */ /* 0x000fe400078e9609 */
[----:B------:R-:W-:Y:S01]  /*15f0*/  IADD3 R11, PT, PT, R3, -0x56f99767, RZ ;  /* 0xa9066899030b7810 */ /* 0x000fe20007ffe0ff */
[----:B------:R-:W-:Y:S02]  /*1600*/  VIADD R8, R2, 0x78dde6e4 ;  /* 0x78dde6e402087836 */ /* 0x000fe40000000000 */
[----:B------:R-:W-:-:S03]  /*1610*/  IMAD R10, R5, -0x2daee0ad, RZ ;  /* 0xd2511f53050a7824 */ /* 0x000fc600078e02ff */
[----:B------:R-:W-:Y:S01]  /*1620*/  LOP3.LUT R4, R8, R7, R4, 0x96, !PT ;  /* 0x0000000708047212 */ /* 0x000fe200078e9604 */
[----:B------:R-:W-:Y:S02]  /*1630*/  IMAD R7, R6, -0x326172a9, RZ ;  /* 0xcd9e8d5706077824 */ /* 0x000fe400078e02ff */
[----:B------:R-:W-:Y:S02]  /*1640*/  VIADD R8, R2, 0x1715609d ;  /* 0x1715609d02087836 */ /* 0x000fe40000000000 */
[----:B------:R-:W-:-:S04]  /*1650*/  IMAD.HI.U32 R6, R9, -0x326172a9, RZ ;  /* 0xcd9e8d5709067827 */ /* 0x000fc800078e00ff */
[----:B------:R-:W-:Y:S01]  /*1660*/  IMAD.HI.U32 R5, R4, -0x2daee0ad, RZ ;  /* 0xd2511f5304057827 */ /* 0x000fe200078e00ff */
[----:B------:R-:W-:-:S03]  /*1670*/  LOP3.LUT R6, R8, R7, R6, 0x96, !PT ;  /* 0x0000000708067212 */ /* 0x000fc600078e9606 */
[----:B------:R-:W-:Y:S01]  /*1680*/  IMAD R9, R9, -0x326172a9, RZ ;  /* 0xcd9e8d5709097824 */ /* 0x000fe200078e02ff */
[----:B------:R-:W-:Y:S01]  /*1690*/  LOP3.LUT R5, R11, R10, R5, 0x96, !PT ;  /* 0x0000000a0b057212 */ /* 0x000fe200078e9605 */
[----:B------:R-:W-:Y:S02]  /*16a0*/  VIADD R10, R3, 0x646e171e ;  /* 0x646e171e030a7836 */ /* 0x000fe40000000000 */
[----:B------:R-:W-:Y:S02]  /*16b0*/  IMAD R11, R4, -0x2daee0ad, RZ ;  /* 0xd2511f53040b7824 */ /* 0x000fe400078e02ff */
[----:B------:R-:W-:-:S04]  /*16c0*/  IMAD.HI.U32 R8, R6, -0x2daee0ad, RZ ;  /* 0xd2511f5306087827 */ /* 0x000fc800078e00ff */
[C---:B------:R-:W-:Y:S01]  /*16d0*/  IMAD.HI.U32 R4, R5.reuse, -0x326172a9, RZ ;  /* 0xcd9e8d5705047827 */ /* 0x040fe200078e00ff */
[----:B------:R-:W-:Y:S02]  /*16e0*/  LOP3.LUT R8, R10, R11, R8, 0x96, !PT ;  /* 0x0000000b0a087212 */ /* 0x000fe400078e9608 */
[----:B------:R-:W-:Y:S01]  /*16f0*/  LOP3.LUT R11, R108, 0xff, RZ, 0xc0, !PT ;  /* 0x000000ff6c0b7812 */ /* 0x000fe200078ec0ff */
[----:B------:R-:W-:Y:S01]  /*1700*/  VIADD R7, R2, 0xb54cda56 ;  /* 0xb54cda5602077836 */ /* 0x000fe20000000000 */
[----:B------:R-:W-:Y:S01]  /*1710*/  LOP3.LUT R108, R108, 0xffffff00, RZ, 0xc0, !PT ;  /* 0xffffff006c6c7812 */ /* 0x000fe200078ec0ff */
[----:B------:R-:W-:Y:S01]  /*1720*/  IMAD R5, R5, -0x326172a9, RZ ;  /* 0xcd9e8d5705057824 */ /* 0x000fe200078e02ff */
[----:B------:R-:W-:Y:S01]  /*1730*/  VIADDMNMX R110, R11, -R110, RZ, !PT ;  /* 0x8000006e0b6e7246 */ /* 0x000fe200078001ff */
[----:B------:R-:W-:Y:S01]  /*1740*/  IMAD.HI.U32 R0, R8, -0x326172a9, RZ ;  /* 0xcd9e8d5708007827 */ /* 0x000fe200078e00ff */
[----:B------:R-:W-:Y:S02]  /*1750*/  LOP3.LUT R4, R7, R9, R4, 0x96, !PT ;  /* 0x0000000907047212 */ /* 0x000fe400078e9604 */
[----:B------:R-:W-:Y:S01]  /*1760*/  VIMNMX R109, PT, PT, R110, 0x20, PT ;  /* 0x000000206e6d7848 */ /* 0x000fe20003fe0100 */
[----:B------:R-:W-:Y:S01]  /*1770*/  IMAD R9, R6, -0x2daee0ad, RZ ;  /* 0xd2511f5306097824 */ /* 0x000fe200078e02ff */
[----:B------:R-:W-:Y:S01]  /*1780*/  VIADDMNMX R112, R11, -R112, RZ, !PT ;  /* 0x800000700b707246 */ /* 0x000fe200078001ff */
[----:B------:R-:W-:Y:S01]  /*1790*/  VIADD R7, R2, 0x5384540f ;  /* 0x5384540f02077836 */ /* 0x000fe20000000000 */
[----:B------:R-:W-:Y:S01]  /*17a0*/  IADD3 R11, PT, PT, R3, -0x24c28bd8, RZ ;  /* 0xdb3d7428030b7810 */ /* 0x000fe20007ffe0ff */
[----:B------:R-:W-:Y:S01]  /*17b0*/  IMAD.HI.U32 R6, R4, -0x2daee0ad, RZ ;  /* 0xd2511f5304067827 */ /* 0x000fe200078e00ff */
[----:B------:R-:W-:-:S02]  /*17c0*/  VIMNMX R121, PT, PT, R112, 0x20, PT ;  /* 0x0000002070797848 */ /* 0x000fc40003fe0100 */
[----:B------:R-:W-:Y:S01]  /*17d0*/  LOP3.LUT R0, R7, R5, R0, 0x96, !PT ;  /* 0x0000000507007212 */ /* 0x000fe200078e9600 */
[----:B------:R-:W-:Y:S02]  /*17e0*/  VIADD R10, R3, 0x1fd5c5a3 ;  /* 0x1fd5c5a3030a7836 */ /* 0x000fe40000000000 */
[----:B------:R-:W-:Y:S02]  /*17f0*/  IMAD R109, R109, 0x8, R108 ;  /* 0x000000086d6d7824 */ /* 0x000fe400078e026c */
[----:B------:R-:W-:Y:S01]  /*1800*/  IMAD R5, R8, -0x326172a9, RZ ;  /* 0xcd9e8d5708057824 */ /* 0x000fe200078e02ff */
[----:B------:R-:W-:Y:S01]  /*1810*/  LOP3.LUT R6, R10, R9, R6, 0x96, !PT ;  /* 0x000000090a067212 */ /* 0x000fe200078e9606 */
[----:B------:R-:W-:Y:S01]  /*1820*/  IMAD R10, R4, -0x2daee0ad, RZ ;  /* 0xd2511f53040a7824 */ /* 0x000fe200078e02ff */
[----:B------:R-:W-:Y:S01]  /*1830*/  I2FP.F32.U32 R109, R109 ;  /* 0x0000006d006d7245 */ /* 0x000fe20000201000 */
[----:B------:R-:W-:Y:S01]  /*1840*/  IMAD.HI.U32 R9, R0, -0x2daee0ad, RZ ;  /* 0xd2511f5300097827 */ /* 0x000fe200078e00ff */
[----:B------:R-:W-:-:S02]  /*1850*/  IADD3 R8, PT, PT, R2, -0x700cb87f, RZ ;  /* 0x8ff3478102087810 */ /* 0x000fc40007ffe0ff */
[----:B------:R0:W0:Y:S01]  /*1860*/  MUFU.RCP R122, R109 ;  /* 0x0000006d007a7308 */ /* 0x0000220000001000 */
[----:B------:R-:W-:Y:S01]  /*1870*/  IMAD.HI.U32 R4, R6, -0x326172a9, RZ ;  /* 0xcd9e8d5706047827 */ /* 0x000fe200078e00ff */
[----:B------:R-:W-:-:S03]  /*1880*/  LOP3.LUT R9, R11, R10, R9, 0x96, !PT ;  /* 0x0000000a0b097212 */ /* 0x000fc600078e9609 */
[----:B------:R-:W-:Y:S02]  /*1890*/  VIADD R7, R2, 0xf1bbcdc8 ;  /* 0xf1bbcdc802077836 */ /* 0x000fe40000000000 */
[----:B------:R-:W-:Y:S02]  /*18a0*/  IMAD R0, R0, -0x2daee0ad, RZ ;  /* 0xd2511f5300007824 */ /* 0x000fe400078e02ff */
[----:B------:R-:W-:Y:S01]  /*18b0*/  IMAD.HI.U32 R120, R9, -0x326172a9, RZ ;  /* 0xcd9e8d5709787827 */ /* 0x000fe200078e00ff */
[----:B------:R-:W-:-:S03]  /*18c0*/  LOP3.LUT R4, R7, R5, R4, 0x96, !PT ;  /* 0x0000000507047212 */ /* 0x000fc600078e9604 */
[----:B------:R-:W-:Y:S02]  /*18d0*/  IMAD R7, R6, -0x326172a9, RZ ;  /* 0xcd9e8d5706077824 */ /* 0x000fe400078e02ff */
[----:B------:R-:W-:-:S03]  /*18e0*/  IMAD.HI.U32 R119, R4, -0x2daee0ad, RZ ;  /* 0xd2511f5304777827 */ /* 0x000fc600078e00ff */
[----:B------:R-:W-:Y:S01]  /*18f0*/  LOP3.LUT R120, R8, R7, R120, 0x96, !PT ;  /* 0x0000000708787212 */ /* 0x000fe200078e9678 */
[----:B------:R-:W-:Y:S02]  /*1900*/  VIADD R5, R3, 0x96a522ad ;  /* 0x96a522ad03057836 */ /* 0x000fe40000000000 */
[----:B------:R-:W-:Y:S02]  /*1910*/  IMAD R121, R121, 0x8, R108 ;  /* 0x0000000879797824 */ /* 0x000fe400078e026c */
[----:B------:R-:W-:Y:S01]  /*1920*/  IMAD R132, R9, -0x326172a9, RZ ;  /* 0xcd9e8d5709847824 */ /* 0x000fe200078e02ff */
[----:B------:R-:W-:Y:S01]  /*1930*/  LOP3.LUT R119, R5, R0, R119, 0x96, !PT ;  /* 0x0000000005777212 */ /* 0x000fe200078e9677 */
[----:B01234-:R-:W-:-:S07]  /*1940*/  IMAD R140, R4, -0x2daee0ad, RZ ;  /* 0xd2511f53048c7824 */ /* 0x01ffce00078e02ff */
.L_x_3178:
        /* <DEDUP_REMOVED lines=40> */
.L_x_2799:
        /* <DEDUP_REMOVED lines=13> */
.L_x_2801:
[----:B------:R-:W-:Y:S05]  /*1ca0*/  BSYNC.RECONVERGENT B2 ;  /* 0x0000000000027941 */ /* 0x000fea0003800200 */
.L_x_2800:
[----:B------:R-:W-:Y:S01]  /*1cb0*/  IMAD.WIDE.U32 R114, R144, -0x326172a9, RZ ;  /* 0xcd9e8d5790727825 */ /* 0x000fe200078e00ff */
[----:B------:R-:W-:Y:S02]  /*1cc0*/  LOP3.LUT R156, R135, R113, R3, 0x96, !PT ;  /* 0x00000071879c7212 */ /* 0x000fe400078e9603 */
[----:B------:R-:W-:Y:S01]  /*1cd0*/  IADD3 R113, PT, PT, R2, -0x61c88647, RZ ;  /* 0x9e3779b902717810 */ /* 0x000fe20007ffe0ff */
[----:B------:R-:W-:Y:S01]  /*1ce0*/  IMAD.MOV.U32 R142, RZ, RZ, RZ ;  /* 0x000000ffff8e7224 */ /* 0x000fe200078e00ff */
        /* <DEDUP_REMOVED lines=56> */
.L_x_2798:
[----:B------:R-:W-:Y:S05]  /*2070*/  BSYNC.RECONVERGENT B1 ;  /* 0x0000000000017941 */ /* 0x000fea0003800200 */
.L_x_2797:
[----:B------:R-:W0:Y:S01]  /*2080*/  LDC R113, c[0x0][0x408] ;  /* 0x00010200ff717b82 */ /* 0x000e220000000800 */
[----:B------:R-:W-:Y:S01]  /*2090*/  I2FP.F32.U32 R112, R112 ;  /* 0x0000007000707245 */ /* 0x000fe20000201000 */
[----:B------:R-:W-:Y:S02]  /*20a0*/  HFMA2 R115, -RZ, RZ, 0.1171875, 0 ;  /* 0x2f800000ff737431 */ /* 0x000fe400000001ff */
[----:B-----5:R-:W-:Y:S01]  /*20b0*/  IMAD.U32 R134, R108, 0x10000, RZ ;  /* 0x000100006c867824 */ /* 0x020fe200078e00ff */
[----:B------:R-:W-:Y:S01]  /*20c0*/  ISETP.NE.AND P3, PT, R142, 0x1, PT ;  /* 0x000000018e00780c */ /* 0x000fe20003f65270 */
[----:B------:R-:W-:Y:S01]  /*20d0*/  BSSY.RECONVERGENT B1, `(.L_x_2802) ;  /* 0x0000063000017945 */ /* 0x000fe20003800200 */
[----:B------:R-:W-:Y:S01]  /*20e0*/  LOP3.LUT R146, R146, 0xffffffef, RZ, 0xc0, !PT ;  /* 0xffffffef92927812 */ /* 0x000fe200078ec0ff */
[----:B------:R-:W-:Y:S01]  /*20f0*/  FFMA.FTZ R133, R112, R115, 1.1641532182693481445e-10 ;  /* 0x2f00000070857423 */ /* 0x000fe20000010073 */
[----:B------:R-:W1:Y:S01]  /*2100*/  LDC R114, c[0x0][0x404] ;  /* 0x00010100ff727b82 */ /* 0x000e620000000800 */
[----:B------:R-:W-:-:S02]  /*2110*/  @P1 IMAD.U32 R112, R4, 0x10000, RZ ;  /* 0x0001000004701824 */ /* 0x000fc400078e00ff */
[----:B------:R-:W-:Y:S01]  /*2120*/  HFMA2 R140, -RZ, RZ, 0, 1.1920928955078125e-07 ;  /* 0x00000002ff8c7431 */ /* 0x000fe200000001ff */
[----:B------:R-:W-:Y:S01]  /*2130*/  PRMT R108, R108, 0x7632, R108 ;  /* 0x000076326c6c7816 */ /* 0x000fe2000000006c */
[----:B0-----:R-:W-:Y:S01]  /*2140*/  FMUL.FTZ R134, R134, R113 ;  /* 0x0000007186867220 */ /* 0x001fe20000410000 */
[----:B-1----:R-:W-:-:S04]  /*2150*/  FSETP.GTU.FTZ.AND P2, PT, R133, R114, PT ;  /* 0x000000728500720b */ /* 0x002fc80003f5c000 */
[----:B------:R-:W-:Y:S01]  /*2160*/  FSEL R133, R134, RZ, !P2 ;  /* 0x000000ff86857208 */ /* 0x000fe20005000000 */
[----:B------:R-:W-:Y:S01]  /*2170*/  IMAD.MOV.U32 R134, RZ, RZ, R132 ;  /* 0x000000ffff867224 */ /* 0x000fe200078e0084 */
        /* <DEDUP_REMOVED lines=13> */
.L_x_2804:
        /* <DEDUP_REMOVED lines=13> */
.L_x_2806:
[----:B------:R-:W-:Y:S05]  /*2320*/  BSYNC.RECONVERGENT B2 ;  /* 0x0000000000027941 */ /* 0x000fea0003800200 */
.L_x_2805:
        /* <DEDUP_REMOVED lines=58> */
[----:B------:R-:W-:Y:S01]  /*26d0*/  IMAD.MOV.U32 R132, RZ, RZ, R170 ;  /* 0x000000ffff847224 */ /* 0x000fe200078e00aa */
[----:B------:R-:W-:Y:S02]  /*26e0*/  LOP3.LUT R119, R119, R156, R169, 0x96, !PT ;  /* 0x0000009c77777212 */ /* 0x000fe400078e96a9 */
[----:B------:R-:W-:-:S07]  /*26f0*/  MOV R0, R168 ;  /* 0x000000a800007202 */ /* 0x000fce0000000f00 */
.L_x_2803:
[----:B------:R-:W-:Y:S05]  /*2700*/  BSYNC.RECONVERGENT B1 ;  /* 0x0000000000017941 */ /* 0x000fea0003800200 */
.L_x_2802:
[----:B------:R-:W-:Y:S01]  /*2710*/  I2FP.F32.U32 R134, R134 ;  /* 0x0000008600867245 */ /* 0x000fe20000201000 */
[----:B------:R-:W-:Y:S01]  /*2720*/  IMAD.U32 R108, R108, 0x10000, RZ ;  /* 0x000100006c6c7824 */ /* 0x000fe200078e00ff */
[----:B------:R-:W-:Y:S01]  /*2730*/  ISETP.NE.AND P3, PT, R140, 0x1, PT ;  /* 0x000000018c00780c */ /* 0x000fe20003f65270 */
[----:B------:R-:W-:Y:S01]  /*2740*/  BSSY.RECONVERGENT B1, `(.L_x_2807) ;  /* 0x0000062000017945 */ /* 0x000fe20003800200 */
[----:B------:R-:W-:Y:S01]  /*2750*/  LOP3.LUT R146, R146, 0xfffffff7, RZ, 0xc0, !PT ;  /* 0xfffffff792927812 */ /* 0x000fe200078ec0ff */
[----:B------:R-:W-:Y:S01]  /*2760*/  FFMA.FTZ R145, R134, R115, 1.1641532182693481445e-10 ;  /* 0x2f00000086917423 */ /* 0x000fe20000010073 */
[----:B------:R-:W-:Y:S01]  /*2770*/  FMUL.FTZ R108, R108, R113 ;  /* 0x000000716c6c7220 */ /* 0x000fe20000410000 */
[----:B------:R-:W-:Y:S01]  /*2780*/  @P1 PRMT R134, R4, 0x7632, R134 ;  /* 0x0000763204861816 */ /* 0x000fe20000000086 */
[----:B------:R-:W-:Y:S02]  /*2790*/  IMAD.MOV.U32 R142, RZ, RZ, 0x2 ;  /* 0x00000002ff8e7424 */ /* 0x000fe400078e00ff */
[----:B------:R-:W-:-:S02]  /*27a0*/  FSETP.GTU.FTZ.AND P2, PT, R145, R114, PT ;  /* 0x000000729100720b */ /* 0x000fc40003f5c000 */
[----:B------:R-:W-:Y:S02]  /*27b0*/  @P1 SHF.L.U32 R134, R134, 0x10, RZ ;  /* 0x0000001086861819 */ /* 0x000fe400000006ff */
        /* <DEDUP_REMOVED lines=15> */
.L_x_2809:
        /* <DEDUP_REMOVED lines=13> */
.L_x_2811:
[----:B------:R-:W-:Y:S05]  /*2980*/  BSYNC.RECONVERGENT B2 ;  /* 0x0000000000027941 */ /* 0x000fea0003800200 */
.L_x_2810:
[----:B------:R-:W-:Y:S01]  /*2990*/  IMAD.WIDE.U32 R158, R144, -0x326172a9, RZ ;  /* 0xcd9e8d57909e7825 */ /* 0x000fe200078e00ff */
[----:B------:R-:W-:Y:S02]  /*29a0*/  LOP3.LUT R170, R135, R157, R3, 0x96, !PT ;  /* 0x0000009d87aa7212 */ /* 0x000fe400078e9603 */
[----:B------:R-:W-:Y:S01]  /*29b0*/  IADD3 R145, PT, PT, R3, -0x4498517b, RZ ;  /* 0xbb67ae8503917810 */ /* 0x000fe20007ffe0ff */
[----:B------:R-:W-:Y:S01]  /*29c0*/  VIADD R119, R2, 0x9e3779b9 ;  /* 0x9e3779b902777836 */ /* 0x000fe20000000000 */
[----:B------:R-:W-:Y:S01]  /*29d0*/  LOP3.LUT R168, R117, R159, R2, 0x96, !PT ;  /* 0x0000009f75a87212 */ /* 0x000fe200078e9602 */
[----:B------:R-:W-:Y:S01]  /*29e0*/  IMAD.WIDE.U32 R170, R170, -0x326172a9, RZ ;  /* 0xcd9e8d57aaaa7825 */ /* 0x000fe200078e00ff */
[----:B------:R-:W-:-:S03]  /*29f0*/  MOV R134, R0 ;  /* 0x0000000000867202 */ /* 0x000fc60000000f00 */
[----:B------:R-:W-:Y:S01]  /*2a00*/  IMAD.WIDE.U32 R168, R168, -0x2daee0ad, RZ ;  /* 0xd2511f53a8a87825 */ /* 0x000fe200078e00ff */
[----:B------:R-:W-:-:S03]  /*2a10*/  LOP3.LUT R119, R119, R158, R171, 0x96, !PT ;  /* 0x0000009e77777212 */ /* 0x000fc600078e96ab */
[----:B------:R-:W-:Y:S01]  /*2a20*/  IMAD.MOV.U32 R142, RZ, RZ, RZ ;  /* 0x000000ffff8e7224 */ /* 0x000fe200078e00ff */
        /* <DEDUP_REMOVED lines=47> */
[----:B------:R-:W-:Y:S01]  /*2d20*/  LOP3.LUT R120, R145, R158, R171, 0x96, !PT ;  /* 0x0000009e91787212 */ /* 0x000fe200078e96ab */
[----:B------:R-:W-:Y:S02]  /*2d30*/  IMAD.MOV.U32 R132, RZ, RZ, R170 ;  /* 0x000000ffff847224 */ /* 0x000fe400078e00aa */
[----:B------:R-:W-:Y:S01]  /*2d40*/  IMAD.MOV.U32 R0, RZ, RZ, R168 ;  /* 0x000000ffff007224 */ /* 0x000fe200078e00a8 */
[----:B------:R-:W-:-:S07]  /*2d50*/  LOP3.LUT R119, R119, R156, R169, 0x96, !PT ;  /* 0x0000009c77777212 */ /* 0x000fce00078e96a9 */
.L_x_2808:
[----:B------:R-:W-:Y:S05]  /*2d60*/  BSYNC.RECONVERGENT B1 ;  /* 0x0000000000017941 */ /* 0x000fea0003800200 */
.L_x_2807:
[----:B------:R-:W-:Y:S01]  /*2d70*/  I2FP.F32.U32 R134, R134 ;  /* 0x0000008600867245 */ /* 0x000fe20000201000 */
[----:B------:R-:W-:Y:S01]  /*2d80*/  BSSY.RECONVERGENT B1, `(.L_x_2812) ;  /* 0x0000064000017945 */ /* 0x000fe20003800200 */
[----:B------:R-:W-:Y:S01]  /*2d90*/  SHF.L.U32 R140, R109, 0x10, RZ ;  /* 0x000000106d8c7819 */ /* 0x000fe200000006ff */
[----:B------:R-:W-:Y:S01]  /*2da0*/  IMAD.MOV.U32 R150, RZ, RZ, 0x2 ;  /* 0x00000002ff967424 */ /* 0x000fe200078e00ff */
[----:B------:R-:W-:Y:S01]  /*2db0*/  ISETP.NE.AND P2, PT, R142, 0x1, PT ;  /* 0x000000018e00780c */ /* 0x000fe20003f45270 */
[----:B------:R-:W-:Y:S01]  /*2dc0*/  FFMA.FTZ R145, R134, R115, 1.1641532182693481445e-10 ;  /* 0x2f00000086917423 */ /* 0x000fe20000010073 */
[----:B------:R-:W-:Y:S02]  /*2dd0*/  @P1 IMAD.U32 R134, R5, 0x10000, RZ ;  /* 0x0001000005861824 */ /* 0x000fe400078e00ff */
[----:B------:R-:W-:Y:S01]  /*2de0*/  FMUL.FTZ R140, R140, R113 ;  /* 0x000000718c8c7220 */ /* 0x000fe20000410000 */
[----:B------:R-:W-:Y:S02]  /*2df0*/  LOP3.LUT R146, R146, 0xfffffffb, RZ, 0xc0, !PT ;  /* 0xfffffffb92927812 */ /* 0x000fe400078ec0ff */
[----:B------:R-:W-:-:S02]  /*2e00*/  FSETP.GTU.FTZ.AND P3, PT, R145, R114, PT ;  /* 0x000000729100720b */ /* 0x000fc40003f7c000 */
[----:B------:R-:W-:Y:S02]  /*2e10*/  PRMT R109, R109, 0x7632, R109 ;  /* 0x000076326d6d7816 */ /* 0x000fe4000000006d */
[----:B------:R-:W-:Y:S02]  /*2e20*/  FSEL R145, R140, RZ, !P3 ;  /* 0x000000ff8c917208 */ /* 0x000fe40005800000 */
[----:B------:R-:W-:-:S03]  /*2e30*/  PLOP3.LUT P3, PT, P3, PT, PT, 0x8, 0x80 ;  /* 0x000000000080781c */ /* 0x000fc60001f6e170 */
[----:B------:R-:W-:Y:S01]  /*2e40*/  @P1 FADD.FTZ R145, R134, R145 ;  /* 0x0000009186911221 */ /* 0x000fe20000010000 */
[----:B------:R-:W-:-:S04]  /*2e50*/  MOV R134, R132 ;  /* 0x0000008400867202 */ /* 0x000fc80000000f00 */
        /* <DEDUP_REMOVED lines=11> */
.L_x_2814:
        /* <DEDUP_REMOVED lines=13> */
.L_x_2816:
[----:B------:R-:W-:Y:S05]  /*2fe0*/  BSYNC.RECONVERGENT B2 ;  /* 0x0000000000027941 */ /* 0x000fea0003800200 */
.L_x_2815:
        /* <DEDUP_REMOVED lines=9> */
[----:B------:R-:W-:Y:S01]  /*3080*/  IMAD.MOV.U32 R134, RZ, RZ, R0 ;  /* 0x000000ffff867224 */ /* 0x000fe200078e0000 */
        /* <DEDUP_REMOVED lines=48> */
[----:B------:R-:W-:Y:S02]  /*3390*/  VIADD R119, R3, 0x96a522ad ;  /* 0x96a522ad03777836 */ /* 0x000fe40000000000 */
[----:B------:R-:W-:-:S03]  /*33a0*/  IMAD.MOV.U32 R0, RZ, RZ, R168 ;  /* 0x000000ffff007224 */ /* 0x000fc600078e00a8 */
[----:B------:R-:W-:-:S07]  /*33b0*/  LOP3.LUT R119, R119, R156, R169, 0x96, !PT ;  /* 0x0000009c77777212 */ /* 0x000fce00078e96a9 */
.L_x_2813:
[----:B------:R-:W-:Y:S05]  /*33c0*/  BSYNC.RECONVERGENT B1 ;  /* 0x0000000000017941 */ /* 0x000fea0003800200 */
.L_x_2812:
[----:B------:R-:W-:Y:S01]  /*33d0*/  I2FP.F32.U32 R134, R134 ;  /* 0x0000008600867245 */ /* 0x000fe20000201000 */
[----:B------:R-:W-:Y:S01]  /*33e0*/  IMAD.U32 R142, R109, 0x10000, RZ ;  /* 0x000100006d8e7824 */ /* 0x000fe200078e00ff */
[----:B------:R-:W-:Y:S01]  /*33f0*/  LOP3.LUT R146, R146, 0xfffffffd, RZ, 0xc0, !PT ;  /* 0xfffffffd92927812 */ /* 0x000fe200078ec0ff */
[----:B------:R-:W-:Y:S01]  /*3400*/  BSSY.RECONVERGENT B1, `(.L_x_2817) ;  /* 0x0000062000017945 */ /* 0x000fe20003800200 */
[----:B------:R-:W-:Y:S01]  /*3410*/  MOV R152, 0x2 ;  /* 0x0000000200987802 */ /* 0x000fe20000000f00 */
[----:B------:R-:W-:Y:S01]  /*3420*/  FFMA.FTZ R109, R134, R115, 1.1641532182693481445e-10 ;  /* 0x2f000000866d7423 */ /* 0x000fe20000010073 */
[----:B------:R-:W-:Y:S01]  /*3430*/  FMUL.FTZ R142, R142, R113 ;  /* 0x000000718e8e7220 */ /* 0x000fe20000410000 */
[----:B------:R-:W-:-:S03]  /*3440*/  @P1 PRMT R134, R5, 0x7632, R134 ;  /* 0x0000763205861816 */ /* 0x000fc60000000086 */
[----:B------:R-:W-:Y:S02]  /*3450*/  FSETP.GTU.FTZ.AND P2, PT, R109, R114, PT ;  /* 0x000000726d00720b */ /* 0x000fe40003f5c000 */
[----:B------:R-:W-:Y:S02]  /*3460*/  @P1 IMAD.U32 R134, R134, 0x10000, RZ ;  /* 0x0001000086861824 */ /* 0x000fe400078e00ff */
[----:B------:R-:W-:Y:S02]  /*3470*/  FSEL R159, R142, RZ, !P2 ;  /* 0x000000ff8e9f7208 */ /* 0x000fe40005000000 */
[----:B------:R-:W-:Y:S02]  /*3480*/  PLOP3.LUT P3, PT, P2, PT, PT, 0x8, 0x80 ;  /* 0x000000000080781c */ /* 0x000fe4000176e170 */
[----:B------:R-:W-:Y:S01]  /*3490*/  ISETP.NE.AND P2, PT, R150, 0x1, PT ;  /* 0x000000019600780c */ /* 0x000fe20003f45270 */
[----:B------:R-:W-:Y:S01]  /*34a0*/  @P1 FADD.FTZ R159, R134, R159 ;  /* 0x0000009f869f1221 */ /* 0x000fe20000010000 */
[----:B------:R-:W-:-:S04]  /*34b0*/  IMAD.MOV.U32 R134, RZ, RZ, R132 ;  /* 0x000000ffff867224 */ /* 0x000fc800078e0084 */
        /* <DEDUP_REMOVED lines=11> */
.L_x_2819:
        /* <DEDUP_REMOVED lines=13> */
.L_x_2821:
[----:B------:R-:W-:Y:S05]  /*3640*/  BSYNC.RECONVERGENT B2 ;  /* 0x0000000000027941 */ /* 0x000fea0003800200 */
.L_x_2820:
        /* <DEDUP_REMOVED lines=58> */
[----:B------:R-:W-:Y:S01]  /*39f0*/  IMAD.MOV.U32 R132, RZ, RZ, R174 ;  /* 0x000000ffff847224 */ /* 0x000fe200078e00ae */
[----:B------:R-:W-:Y:S02]  /*3a00*/  LOP3.LUT R119, R119, R156, R171, 0x96, !PT ;  /* 0x0000009c77777212 */ /* 0x000fe400078e96ab */
[----:B------:R-:W-:-:S07]  /*3a10*/  MOV R0, R170 ;  /* 0x000000aa00007202 */ /* 0x000fce0000000f00 */
.L_x_2818:
[----:B------:R-:W-:Y:S05]  /*3a20*/  BSYNC.RECONVERGENT B1 ;  /* 0x0000000000017941 */ /* 0x000fea0003800200 */
.L_x_2817:
[----:B------:R-:W-:Y:S01]  /*3a30*/  I2FP.F32.U32 R134, R134 ;  /* 0x0000008600867245 */ /* 0x000fe20000201000 */
[----:B------:R-:W-:Y:S01]  /*3a40*/  IMAD.U32 R142, R110, 0x10000, RZ ;  /* 0x000100006e8e7824 */ /* 0x000fe200078e00ff */
[----:B------:R-:W-:Y:S01]  /*3a50*/  ISETP.NE.AND P3, PT, R152, 0x1, PT ;  /* 0x000000019800780c */ /* 0x000fe20003f65270 */
[----:B------:R-:W-:Y:S01]  /*3a60*/  BSSY.RECONVERGENT B1, `(.L_x_2822) ;  /* 0x0000060000017945 */ /* 0x000fe20003800200 */
[----:B------:R-:W-:Y:S02]  /*3a70*/  IMAD.MOV.U32 R154, RZ, RZ, 0x2 ;  /* 0x00000002ff9a7424 */ /* 0x000fe400078e00ff */
[----:B------:R-:W-:Y:S01]  /*3a80*/  FFMA.FTZ R157, R134, R115, 1.1641532182693481445e-10 ;  /* 0x2f000000869d7423 */ /* 0x000fe20000010073 */
[----:B------:R-:W-:Y:S01]  /*3a90*/  FMUL.FTZ R142, R142, R113 ;  /* 0x000000718e8e7220 */ /* 0x000fe20000410000 */
[----:B------:R-:W-:-:S03]  /*3aa0*/  @P1 SHF.L.U32 R134, R6, 0x10, RZ ;  /* 0x0000001006861819 */ /* 0x000fc600000006ff */
[----:B------:R-:W-:-:S04]  /*3ab0*/  FSETP.GTU.FTZ.AND P2, PT, R157, R114, PT ;  /* 0x000000729d00720b */ /* 0x000fc80003f5c000 */
[----:B------:R-:W-:Y:S01]  /*3ac0*/  FSEL R157, R142, RZ, !P2 ;  /* 0x000000ff8e9d7208 */ /* 0x000fe20005000000 */
[----:B------:R-:W-:Y:S01]  /*3ad0*/  IMAD.MOV.U32 R142, RZ, RZ, R132 ;  /* 0x000000ffff8e7224 */ /* 0x000fe200078e0084 */
[----:B------:R-:W-:-:S03]  /*3ae0*/  PLOP3.LUT P2, PT, P2, PT, PT, 0x8, 0x80 ;  /* 0x000000000080781c */ /* 0x000fc6000174e170 */
[----:B------:R-:W-:Y:S01]  /*3af0*/  @P1 FADD.FTZ R157, R134, R157 ;  /* 0x0000009d869d1221 */ /* 0x000fe20000010000 */
[----:B------:R-:W-:-:S04]  /*3b00*/  PRMT R134, R110, 0x7632, R134 ;  /* 0x000076326e867816 */ /* 0x000fc80000000086 */
        /* <DEDUP_REMOVED lines=10> */
.L_x_2824:
        /* <DEDUP_REMOVED lines=13> */
.L_x_2826:
[----:B------:R-:W-:Y:S05]  /*3c80*/  BSYNC.RECONVERGENT B2 ;  /* 0x0000000000027941 */ /* 0x000fea0003800200 */
.L_x_2825:
        /* <DEDUP_REMOVED lines=61> */
.L_x_2823:
[----:B------:R-:W-:Y:S05]  /*4060*/  BSYNC.RECONVERGENT B1 ;  /* 0x0000000000017941 */ /* 0x000fea0003800200 */
.L_x_2822:
        /* <DEDUP_REMOVED lines=11> */
[----:B------:R-:W-:Y:S02]  /*4120*/  MOV R134, R132 ;  /* 0x0000008400867202 */ /* 0x000fe40000000f00 */
[----:B------:R-:W-:Y:S01]  /*4130*/  PLOP3.LUT P3, PT, P3, PT, PT, 0x8, 0x80 ;  /* 0x000000000080781c */ /* 0x000fe20001f6e170 */
        /* <DEDUP_REMOVED lines=11> */
.L_x_2829:
        /* <DEDUP_REMOVED lines=13> */
.L_x_2831:
[----:B------:R-:W-:Y:S05]  /*42c0*/  BSYNC.RECONVERGENT B2 ;  /* 0x0000000000027941 */ /* 0x000fea0003800200 */
.L_x_2830:
        /* <DEDUP_REMOVED lines=61> */
.L_x_2828:
[----:B------:R-:W-:Y:S05]  /*46a0*/  BSYNC.RECONVERGENT B1 ;  /* 0x0000000000017941 */ /* 0x000fea0003800200 */
.L_x_2827:
[----:B------:R-:W-:Y:S01]  /*46b0*/  I2FP.F32.U32 R134, R134 ;  /* 0x0000008600867245 */ /* 0x000fe20000201000 */
[----:B------:R-:W-:Y:S01]  /*46c0*/  IMAD.U32 R150, R111, 0x10000, RZ ;  /* 0x000100006f967824 */ /* 0x000fe200078e00ff */
[----:B------:R-:W-:Y:S01]  /*46d0*/  ISETP.NE.AND P5, PT, R156, 0x1, PT ;  /* 0x000000019c00780c */ /* 0x000fe20003fa5270 */
[----:B------:R-:W-:Y:S01]  /*46e0*/  BSSY.RECONVERGENT B1, `(.L_x_2832) ;  /* 0x0000060000017945 */ /* 0x000fe20003800200 */
[----:B------:R-:W-:Y:S02]  /*46f0*/  IMAD.MOV.U32 R152, RZ, RZ, R132 ;  /* 0x000000ffff987224 */ /* 0x000fe400078e0084 */
[----:B------:R-:W-:Y:S01]  /*4700*/  FFMA.FTZ R169, R134, R115, 1.1641532182693481445e-10 ;  /* 0x2f00000086a97423 */ /* 0x000fe20000010073 */
[----:B------:R-:W-:Y:S01]  /*4710*/  FMUL.FTZ R150, R150, R113 ;  /* 0x0000007196967220 */ /* 0x000fe20000410000 */
[----:B------:R-:W-:-:S03]  /*4720*/  @P1 IMAD.U32 R134, R7, 0x10000, RZ ;  /* 0x0001000007861824 */ /* 0x000fc600078e00ff */
[----:B------:R-:W-:-:S04]  /*4730*/  FSETP.GTU.FTZ.AND P4, PT, R169, R114, PT ;  /* 0x00000072a900720b */ /* 0x000fc80003f9c000 */
[----:B------:R-:W-:Y:S02]  /*4740*/  FSEL R169, R150, RZ, !P4 ;  /* 0x000000ff96a97208 */ /* 0x000fe40006000000 */
[----:B------:R-:W-:Y:S02]  /*4750*/  PRMT R150, R111, 0x7632, R150 ;  /* 0x000076326f967816 */ /* 0x000fe40000000096 */
[----:B------:R-:W-:Y:S01]  /*4760*/  PLOP3.LUT P4, PT, P4, PT, PT, 0x8, 0x80 ;  /* 0x000000000080781c */ /* 0x000fe2000278e170 */
        /* <DEDUP_REMOVED lines=12> */
.L_x_2834:
        /* <DEDUP_REMOVED lines=13> */
.L_x_2836:
[----:B------:R-:W-:Y:S05]  /*4900*/  BSYNC.RECONVERGENT B2 ;  /* 0x0000000000027941 */ /* 0x000fea0003800200 */
.L_x_2835:
        /* <DEDUP_REMOVED lines=61> */
.L_x_2833:
[----:B------:R-:W-:Y:S05]  /*4ce0*/  BSYNC.RECONVERGENT B1 ;  /* 0x0000000000017941 */ /* 0x000fea0003800200 */
.L_x_2832:
[----:B------:R-:W-:Y:S01]  /*4cf0*/  I2FP.F32.U32 R152, R152 ;  /* 0x0000009800987245 */ /* 0x000fe20000201000 */
[----:B------:R-:W-:Y:S01]  /*4d00*/  IMAD.U32 R150, R150, 0x10000, RZ ;  /* 0x0001000096967824 */ /* 0x000fe200078e00ff */
[----:B------:R-:W-:Y:S02]  /*4d10*/  @P1 PRMT R154, R7, 0x7632, R154 ;  /* 0x00007632079a1816 */ /* 0x000fe4000000009a */
[----:B------:R-:W-:Y:S01]  /*4d20*/  PRMT R110, R110, 0x5410, R142 ;  /* 0x000054106e6e7816 */ /* 0x000fe2000000008e */
[----:B------:R-:W-:Y:S01]  /*4d30*/  FFMA.FTZ R115, R152, R115, 1.1641532182693481445e-10 ;  /* 0x2f00000098737423 */ /* 0x000fe20000010073 */
[----:B------:R-:W-:Y:S01]  /*4d40*/  FMUL.FTZ R150, R150, R113 ;  /* 0x0000007196967220 */ /* 0x000fe20000410000 */
[----:B------:R-:W-:Y:S02]  /*4d50*/  @P1 SHF.L.U32 R154, R154, 0x10, RZ ;  /* 0x000000109a9a1819 */ /* 0x000fe400000006ff */
[----:B------:R-:W-:Y:S02]  /*4d60*/  PRMT R109, R140, 0x5410, R109 ;  /* 0x000054108c6d7816 */ /* 0x000fe4000000006d */
[----:B------:R-:W-:-:S02]  /*4d70*/  FSETP.GTU.FTZ.AND P5, PT, R115, R114, PT ;  /* 0x000000727300720b */ /* 0x000fc40003fbc000 */
[----:B------:R-:W-:Y:S02]  /*4d80*/  PRMT R108, R112, 0x5410, R108 ;  /* 0x00005410706c7816 */ /* 0x000fe4000000006c */
[----:B------:R-:W-:Y:S02]  /*4d90*/  FSEL R175, R150, RZ, !P5 ;  /* 0x000000ff96af7208 */ /* 0x000fe40006800000 */
[----:B------:R-:W-:-:S03]  /*4da0*/  PLOP3.LUT P5, PT, P5, PT, PT, 0x8, 0x80 ;  /* 0x000000000080781c */ /* 0x000fc60002fae170 */
[----:B------:R-:W-:-:S05]  /*4db0*/  @P1 FADD.FTZ R175, R154, R175 ;  /* 0x000000af9aaf1221 */ /* 0x000fca0000010000 */
[----:B------:R-:W-:-:S04]  /*4dc0*/  F2FP.BF16.F32.PACK_AB R113, RZ, R175 ;  /* 0x000000afff71723e */ /* 0x000fc800000010ff */
[----:B------:R-:W-:Y:S01]  /*4dd0*/  PRMT R111, R111, 0x5410, R113 ;  /* 0x000054106f6f7816 */ /* 0x000fe20000000071 */
[----:B------:R-:W-:Y:S06]  /*4de0*/  BRA `(.L_x_2837) ;  /* 0x0000006400187947 */ /* 0x000fec0003800000 */
.L_x_2796:
        /* <DEDUP_REMOVED lines=16> */
.L_x_2840:
        /* <DEDUP_REMOVED lines=13> */
.L_x_2842:
[----:B------:R-:W-:Y:S05]  /*4fc0*/  BSYNC.RECONVERGENT B2 ;  /* 0x0000000000027941 */ /* 0x000fea0003800200 */
.L_x_2841:
        /* <DEDUP_REMOVED lines=60> */
.L_x_2839:
[----:B------:R-:W-:Y:S05]  /*5390*/  BSYNC.RECONVERGENT B1 ;  /* 0x0000000000017941 */ /* 0x000fea0003800200 */
.L_x_2838:
[----:B------:R-:W0:Y:S01]  /*53a0*/  LDC R112, c[0x0][0x404] ;  /* 0x00010100ff707b82 */ /* 0x000e220000000800 */
[----:B------:R-:W-:Y:S01]  /*53b0*/  I2FP.F32.U32 R115, R114 ;  /* 0x0000007200737245 */ /* 0x000fe20000201000 */
[----:B------:R-:W-:Y:S01]  /*53c0*/  IMAD.MOV.U32 R114, RZ, RZ, 0x2f800000 ;  /* 0x2f800000ff727424 */ /* 0x000fe200078e00ff */
[----:B------:R-:W-:Y:S01]  /*53d0*/  ISETP.NE.AND P3, PT, R126, 0x1, PT ;  /* 0x000000017e00780c */ /* 0x000fe20003f65270 */
[----:B------:R-:W-:Y:S01]  /*53e0*/  BSSY.RECONVERGENT B1, `(.L_x_2843) ;  /* 0x0000060000017945 */ /* 0x000fe20003800200 */
[----:B-----5:R-:W-:Y:S01]  /*53f0*/  SHF.L.U32 R124, R108, 0x10, RZ ;  /* 0x000000106c7c7819 */ /* 0x020fe200000006ff */
[----:B------:R-:W-:Y:S01]  /*5400*/  FFMA.FTZ R115, R115, R114, 1.1641532182693481445e-10 ;  /* 0x2f00000073737423 */ /* 0x000fe20000010072 */
[----:B------:R-:W-:Y:S01]  /*5410*/  LOP3.LUT R146, R146, 0xffffffef, RZ, 0xc0, !PT ;  /* 0xffffffef92927812 */ /* 0x000fe200078ec0ff */
[----:B------:R-:W1:Y:S01]  /*5420*/  LDC R113, c[0x0][0x408] ;  /* 0x00010200ff717b82 */ /* 0x000e620000000800 */
[----:B------:R-:W-:Y:S02]  /*5430*/  IMAD.MOV.U32 R128, RZ, RZ, 0x2 ;  /* 0x00000002ff807424 */ /* 0x000fe400078e00ff */
        /* <DEDUP_REMOVED lines=16> */
.L_x_2845:
        /* <DEDUP_REMOVED lines=13> */
.L_x_2847:
[----:B------:R-:W-:Y:S05]  /*5610*/  BSYNC.RECONVERGENT B2 ;  /* 0x0000000000027941 */ /* 0x000fea0003800200 */
.L_x_2846:
        /* <DEDUP_REMOVED lines=56> */
[----:B------:R-:W-:Y:S01]  /*59a0*/  VIADD R119, R3, 0x96a522ad ;  /* 0x96a522ad03777836 */ /* 0x000fe20000000000 */
[----:B------:R-:W-:Y:S01]  /*59b0*/  MOV R0, R130 ;  /* 0x0000008200007202 */ /* 0x000fe20000000f00 */
[----:B------:R-:W-:-:S03]  /*59c0*/  IMAD.MOV.U32 R128, RZ, RZ, RZ ;  /* 0x000000ffff807224 */ /* 0x000fc600078e00ff */
[----:B------:R-:W-:-:S07]  /*59d0*/  LOP3.LUT R119, R119, R126, R131, 0x96, !PT ;  /* 0x0000007e77777212 */ /* 0x000fce00078e9683 */
.L_x_2844:
[----:B------:R-:W-:Y:S05]  /*59e0*/  BSYNC.RECONVERGENT B1 ;  /* 0x0000000000017941 */ /* 0x000fea0003800200 */
.L_x_2843:
        /* <DEDUP_REMOVED lines=11> */
[----:B------:R-:W-:Y:S01]  /*5aa0*/  FADD.FTZ R108, R124, R127 ;  /* 0x0000007f7c6c7221 */ /* 0x000fe20000010000 */
[----:B------:R-:W-:-:S03]  /*5ab0*/  MOV R124, R132 ;  /* 0x00000084007c7202 */ /* 0x000fc60000000f00 */
        /* <DEDUP_REMOVED lines=12> */
.L_x_2850:
        /* <DEDUP_REMOVED lines=13> */
.L_x_2852:
[----:B------:R-:W-:Y:S05]  /*5c50*/  BSYNC.RECONVERGENT B2 ;  /* 0x0000000000027941 */ /* 0x000fea0003800200 */
.L_x_2851:
        /* <DEDUP_REMOVED lines=59> */
[----:B------:R-:W-:Y:S01]  /*6010*/  LOP3.LUT R119, R119, R126, R157, 0x96, !PT ;  /* 0x0000007e77777212 */ /* 0x000fe200078e969d */
[----:B------:R-:W-:-:S07]  /*6020*/  HFMA2 R126, -RZ, RZ, 0, 0 ;  /* 0x00000000ff7e7431 */ /* 0x000fce00000001ff */
.L_x_2849:
[----:B------:R-:W-:Y:S05]  /*6030*/  BSYNC.RECONVERGENT B1 ;  /* 0x0000000000017941 */ /* 0x000fea0003800200 */
.L_x_2848:
[----:B------:R-:W-:Y:S01]  /*6040*/  I2FP.F32.U32 R127, R124 ;  /* 0x0000007c007f7245 */ /* 0x000fe20000201000 */
[----:B------:R-:W-:Y:S01]  /*6050*/  IMAD.U32 R124, R115, 0x10000, RZ ;  /* 0x00010000737c7824 */ /* 0x000fe200078e00ff */
[----:B------:R-:W-:Y:S01]  /*6060*/  ISETP.NE.AND P3, PT, R126, 0x1, PT ;  /* 0x000000017e00780c */ /* 0x000fe20003f65270 */
[----:B------:R-:W-:Y:S01]  /*6070*/  BSSY.RECONVERGENT B1, `(.L_x_2853) ;  /* 0x000005e000017945 */ /* 0x000fe20003800200 */
[----:B------:R-:W-:Y:S01]  /*6080*/  LOP3.LUT R146, R146, 0xfffffff7, RZ, 0xc0, !PT ;  /* 0xfffffff792927812 */ /* 0x000fe200078ec0ff */
[----:B------:R-:W-:Y:S01]  /*6090*/  FFMA.FTZ R127, R127, R114, 1.1641532182693481445e-10 ;  /* 0x2f0000007f7f7423 */ /* 0x000fe20000010072 */
[----:B------:R-:W-:Y:S01]  /*60a0*/  FMUL.FTZ R124, R124, R113 ;  /* 0x000000717c7c7220 */ /* 0x000fe20000410000 */
[----:B------:R-:W-:Y:S01]  /*60b0*/  IMAD.MOV.U32 R128, RZ, RZ, 0x2 ;  /* 0x00000002ff807424 */ /* 0x000fe200078e00ff */
[----:B------:R-:W-:Y:S02]  /*60c0*/  MOV R115, R132 ;  /* 0x0000008400737202 */ /* 0x000fe40000000f00 */
[----:B------:R-:W-:-:S04]  /*60d0*/  FSETP.GTU.FTZ.AND P2, PT, R127, R112, PT ;  /* 0x000000707f00720b */ /* 0x000fc80003f5c000 */
        /* <DEDUP_REMOVED lines=12> */
.L_x_2855:
        /* <DEDUP_REMOVED lines=13> */
.L_x_2857:
[----:B------:R-:W-:Y:S05]  /*6270*/  BSYNC.RECONVERGENT B2 ;  /* 0x0000000000027941 */ /* 0x000fea0003800200 */
.L_x_2856:
        /* <DEDUP_REMOVED lines=52> */
[----:B------:R-:W-:Y:S01]  /*65c0*/  VIADD R119, R2, 0x8ff34781 ;  /* 0x8ff3478102777836 */ /* 0x000fe20000000000 */
[----:B------:R-:W-:Y:S01]  /*65d0*/  MOV R132, R158 ;  /* 0x0000009e00847202 */ /* 0x000fe20000000f00 */
[----:B------:R-:W-:-:S03]  /*65e0*/  IMAD.WIDE.U32 R156, R115, -0x2daee0ad, RZ ;  /* 0xd2511f53739c7825 */ /* 0x000fc600078e00ff */
[----:B------:R-:W-:Y:S01]  /*65f0*/  LOP3.LUT R120, R119, R128, R159, 0x96, !PT ;  /* 0x0000008077787212 */ /* 0x000fe200078e969f */
[----:B------:R-:W-:Y:S02]  /*6600*/  VIADD R115, R3, 0x96a522ad ;  /* 0x96a522ad03737836 */ /* 0x000fe40000000000 */
[----:B------:R-:W-:-:S03]  /*6610*/  HFMA2 R128, -RZ, RZ, 0, 0 ;  /* 0x00000000ff807431 */ /* 0x000fc600000001ff */
[----:B------:R-:W-:Y:S01]  /*6620*/  LOP3.LUT R119, R115, R126, R157, 0x96, !PT ;  /* 0x0000007e73777212 */ /* 0x000fe200078e969d */
[----:B------:R-:W-:Y:S02]  /*6630*/  IMAD.MOV.U32 R115, RZ, RZ, R0 ;  /* 0x000000ffff737224 */ /* 0x000fe400078e0000 */
[----:B------:R-:W-:-:S07]  /*6640*/  IMAD.MOV.U32 R0, RZ, RZ, R156 ;  /* 0x000000ffff007224 */ /* 0x000fce00078e009c */
.L_x_2854:
[----:B------:R-:W-:Y:S05]  /*6650*/  BSYNC.RECONVERGENT B1 ;  /* 0x0000000000017941 */ /* 0x000fea0003800200 */
.L_x_2853:
[----:B------:R-:W-:Y:S01]  /*6660*/  I2FP.F32.U32 R115, R115 ;  /* 0x0000007300737245 */ /* 0x000fe20000201000 */
[----:B------:R-:W-:Y:S01]  /*6670*/  BSSY.RECONVERGENT B1, `(.L_x_2858) ;  /* 0x0000065000017945 */ /* 0x000fe20003800200 */
[----:B------:R-:W-:Y:S01]  /*6680*/  PRMT R124, R8, 0x7632, R124 ;  /* 0x00007632087c7816 */ /* 0x000fe2000000007c */
[----:B------:R-:W-:Y:S01]  /*6690*/  IMAD.MOV.U32 R126, RZ, RZ, 0x2 ;  /* 0x00000002ff7e7424 */ /* 0x000fe200078e00ff */
[----:B------:R-:W-:Y:S01]  /*66a0*/  ISETP.NE.AND P3, PT, R128, 0x1, PT ;  /* 0x000000018000780c */ /* 0x000fe20003f65270 */
        /* <DEDUP_REMOVED lines=8> */
[----:B------:R-:W-:-:S03]  /*6730*/  SEL R130, RZ, 0x1, P2 ;  /* 0x00000001ff827807 */ /* 0x000fc60001000000 */
        /* <DEDUP_REMOVED lines=13> */
.L_x_2860:
        /* <DEDUP_REMOVED lines=13> */
.L_x_2862:
[----:B------:R-:W-:Y:S05]  /*68e0*/  BSYNC.RECONVERGENT B2 ;  /* 0x0000000000027941 */ /* 0x000fea0003800200 */
.L_x_2861:
        /* <DEDUP_REMOVED lines=59> */
[----:B------:R-:W-:Y:S01]  /*6ca0*/  LOP3.LUT R119, R119, R126, R157, 0x96, !PT ;  /* 0x0000007e77777212 */ /* 0x000fe200078e969d */
[----:B------:R-:W-:-:S07]  /*6cb0*/  IMAD.MOV.U32 R126, RZ, RZ, RZ ;  /* 0x000000ffff7e7224 */ /* 0x000fce00078e00ff */
.L_x_2859:
[----:B------:R-:W-:Y:S05]  /*6cc0*/  BSYNC.RECONVERGENT B1 ;  /* 0x0000000000017941 */ /* 0x000fea0003800200 */
.L_x_2858:
[----:B------:R-:W-:Y:S01]  /*6cd0*/  I2FP.F32.U32 R127, R124 ;  /* 0x0000007c007f7245 */ /* 0x000fe20000201000 */
[----:B------:R-:W-:Y:S01]  /*6ce0*/  BSSY.RECONVERGENT B1, `(.L_x_2863) ;  /* 0x0000061000017945 */ /* 0x000fe20003800200 */
[----:B------:R-:W-:Y:S02]  /*6cf0*/  SHF.L.U32 R124, R109, 0x10, RZ ;  /* 0x000000106d7c7819 */ /* 0x000fe400000006ff */
[----:B------:R-:W-:Y:S01]  /*6d00*/  ISETP.NE.AND P2, PT, R126, 0x1, PT ;  /* 0x000000017e00780c */ /* 0x000fe20003f45270 */
[----:B------:R-:W-:Y:S01]  /*6d10*/  FFMA.FTZ R127, R127, R114, 1.1641532182693481445e-10 ;  /* 0x2f0000007f7f7423 */ /* 0x000fe20000010072 */
[----:B------:R-:W-:Y:S01]  /*6d20*/  LOP3.LUT R146, R146, 0xfffffffb, RZ, 0xc0, !PT ;  /* 0xfffffffb92927812 */ /* 0x000fe200078ec0ff */
[----:B------:R-:W-:-:S03]  /*6d30*/  FMUL.FTZ R124, R124, R113 ;  /* 0x000000717c7c7220 */ /* 0x000fc60000410000 */
[----:B------:R-:W-:Y:S01]  /*6d40*/  FSETP.GTU.FTZ.AND P3, PT, R127, R112, PT ;  /* 0x000000707f00720b */ /* 0x000fe20003f7c000 */
[----:B------:R-:W-:-:S03]  /*6d50*/  IMAD.MOV.U32 R127, RZ, RZ, 0x2 ;  /* 0x00000002ff7f7424 */ /* 0x000fc600078e00ff */
[----:B------:R-:W-:Y:S02]  /*6d60*/  FSEL R134, R124, RZ, !P3 ;  /* 0x000000ff7c867208 */ /* 0x000fe40005800000 */
[----:B------:R-:W-:Y:S02]  /*6d70*/  PLOP3.LUT P3, PT, P3, PT, PT, 0x8, 0x80 ;  /* 0x000000000080781c */ /* 0x000fe40001f6e170 */
[----:B------:R-:W-:Y:S01]  /*6d80*/  PRMT R124, R109, 0x7632, R124 ;  /* 0x000076326d7c7816 */ /* 0x000fe2000000007c */
[----:B------:R-:W-:-:S10]  /*6d90*/  IMAD.MOV.U32 R109, RZ, RZ, R132 ;  /* 0x000000ffff6d7224 */ /* 0x000fd400078e0084 */
        /* <DEDUP_REMOVED lines=10> */
.L_x_2865:
        /* <DEDUP_REMOVED lines=13> */
.L_x_2867:
[----:B------:R-:W-:Y:S05]  /*6f10*/  BSYNC.RECONVERGENT B2 ;  /* 0x0000000000027941 */ /* 0x000fea0003800200 */
.L_x_2866:
        /* <DEDUP_REMOVED lines=49> */
[----:B------:R-:W-:Y:S01]  /*7230*/  LOP3.LUT R119, R119, R156, R127, 0x96, !PT ;  /* 0x0000009c77777212 */ /* 0x000fe200078e967f */
[----:B------:R-:W-:Y:S01]  /*7240*/  IMAD.MOV.U32 R127, RZ, RZ, RZ ;  /* 0x000000ffff7f7224 */ /* 0x000fe200078e00ff */
[----:B------:R-:W-:-:S03]  /*7250*/  LOP3.LUT R109, R109, R158, R129, 0x96, !PT ;  /* 0x0000009e6d6d7212 */ /* 0x000fc600078e9681 */
[----:B------:R-:W-:Y:S01]  /*7260*/  IMAD.WIDE.U32 R158, R119, -0x326172a9, RZ ;  /* 0xcd9e8d57779e7825 */ /* 0x000fe200078e00ff */
[----:B------:R-:W-:-:S03]  /*7270*/  IADD3 R119, PT, PT, R2, -0x700cb87f, RZ ;  /* 0x8ff3478102777810 */ /* 0x000fc60007ffe0ff */
[----:B------:R-:W-:Y:S01]  /*7280*/  IMAD.WIDE.U32 R156, R109, -0x2daee0ad, RZ ;  /* 0xd2511f536d9c7825 */ /* 0x000fe200078e00ff */
[----:B------:R-:W-:-:S03]  /*7290*/  LOP3.LUT R120, R119, R128, R159, 0x96, !PT ;  /* 0x0000008077787212 */ /* 0x000fc600078e969f */
[----:B------:R-:W-:Y:S02]  /*72a0*/  VIADD R109, R3, 0x96a522ad ;  /* 0x96a522ad036d7836 */ /* 0x000fe40000000000 */
[----:B------:R-:W-:-:S03]  /*72b0*/  IMAD.MOV.U32 R132, RZ, RZ, R158 ;  /* 0x000000ffff847224 */ /* 0x000fc600078e009e */
[----:B------:R-:W-:Y:S02]  /*72c0*/  LOP3.LUT R119, R109, R126, R157, 0x96, !PT ;  /* 0x0000007e6d777212 */ /* 0x000fe400078e969d */
[----:B------:R-:W-:Y:S01]  /*72d0*/  MOV R109, R0 ;  /* 0x00000000006d7202 */ /* 0x000fe20000000f00 */
[----:B------:R-:W-:-:S07]  /*72e0*/  IMAD.MOV.U32 R0, RZ, RZ, R156 ;  /* 0x000000ffff007224 */ /* 0x000fce00078e009c */
.L_x_2864:
[----:B------:R-:W-:Y:S05]  /*72f0*/  BSYNC.RECONVERGENT B1 ;  /* 0x0000000000017941 */ /* 0x000fea0003800200 */
.L_x_2863:
[----:B------:R-:W-:Y:S01]  /*7300*/  I2FP.F32.U32 R109, R109 ;  /* 0x0000006d006d7245 */ /* 0x000fe20000201000 */
[----:B------:R-:W-:Y:S01]  /*7310*/  BSSY.RECONVERGENT B1, `(.L_x_2868) ;  /* 0x0000063000017945 */ /* 0x000fe20003800200 */
[----:B------:R-:W-:Y:S01]  /*7320*/  SHF.L.U32 R126, R9, 0x10, RZ ;  /* 0x00000010097e7819 */ /* 0x000fe200000006ff */
[----:B------:R-:W-:Y:S02]  /*7330*/  HFMA2 R128, -RZ, RZ, 0, 1.1920928955078125e-07 ;  /* 0x00000002ff807431 */ /* 0x000fe400000001ff */
[----:B------:R-:W-:Y:S02]  /*7340*/  FFMA.FTZ R109, R109, R114, 1.1641532182693481445e-10 ;  /* 0x2f0000006d6d7423 */ /* 0x000fe40000010072 */
[----:B------:R-:W-:-:S03]  /*7350*/  FMUL.FTZ R126, R126, R113 ;  /* 0x000000717e7e7220 */ /* 0x000fc60000410000 */
[----:B------:R-:W-:-:S04]  /*7360*/  FSETP.GTU.FTZ.AND P2, PT, R109, R112, PT ;  /* 0x000000706d00720b */ /* 0x000fc80003f5c000 */
[----:B------:R-:W-:Y:S01]  /*7370*/  FSEL R109, R126, RZ, !P2 ;  /* 0x000000ff7e6d7208 */ /* 0x000fe20005000000 */
[----:B------:R-:W-:Y:S01]  /*7380*/  @P1 IMAD.U32 R126, R5, 0x10000, RZ ;  /* 0x00010000057e1824 */ /* 0x000fe200078e00ff */
        /* <DEDUP_REMOVED lines=16> */
.L_x_2870:
        /* <DEDUP_REMOVED lines=13> */
.L_x_2872:
[----:B------:R-:W-:Y:S05]  /*7560*/  BSYNC.RECONVERGENT B2 ;  /* 0x0000000000027941 */ /* 0x000fea0003800200 */
.L_x_2871:
        /* <DEDUP_REMOVED lines=58> */
[----:B------:R-:W-:Y:S01]  /*7910*/  LOP3.LUT R119, R119, R126, R159, 0x96, !PT ;  /* 0x0000007e77777212 */ /* 0x000fe200078e969f */
[----:B------:R-:W-:Y:S01]  /*7920*/  IMAD.MOV.U32 R126, RZ, RZ, R0 ;  /* 0x000000ffff7e7224 */ /* 0x000fe200078e0000 */
[----:B------:R-:W-:-:S07]  /*7930*/  MOV R0, R158 ;  /* 0x0000009e00007202 */ /* 0x000fce0000000f00 */
.L_x_2869:
[----:B------:R-:W-:Y:S05]  /*7940*/  BSYNC.RECONVERGENT B1 ;  /* 0x0000000000017941 */ /* 0x000fea0003800200 */
.L_x_2868:
        /* <DEDUP_REMOVED lines=22> */
.L_x_2875:
        /* <DEDUP_REMOVED lines=13> */
.L_x_2877:
[----:B------:R-:W-:Y:S05]  /*7b80*/  BSYNC.RECONVERGENT B2 ;  /* 0x0000000000027941 */ /* 0x000fea0003800200 */
.L_x_2876:
        /* <DEDUP_REMOVED lines=61> */
.L_x_2874:
[----:B------:R-:W-:Y:S05]  /*7f60*/  BSYNC.RECONVERGENT B1 ;  /* 0x0000000000017941 */ /* 0x000fea0003800200 */
.L_x_2873:
[----:B------:R-:W-:Y:S01]  /*7f70*/  I2FP.F32.U32 R127, R126 ;  /* 0x0000007e007f7245 */ /* 0x000fe20000201000 */
[----:B------:R-:W-:Y:S01]  /*7f80*/  BSSY.RECONVERGENT B1, `(.L_x_2878) ;  /* 0x0000065000017945 */ /* 0x000fe20003800200 */
[----:B------:R-:W-:Y:S01]  /*7f90*/  PRMT R124, R9, 0x7632, R124 ;  /* 0x00007632097c7816 */ /* 0x000fe2000000007c */
[----:B------:R-:W-:Y:S02]  /*7fa0*/  IMAD.MOV.U32 R142, RZ, RZ, 0x2 ;  /* 0x00000002ff8e7424 */ /* 0x000fe400078e00ff */
[----:B------:R-:W-:Y:S02]  /*7fb0*/  FFMA.FTZ R127, R127, R114, 1.1641532182693481445e-10 ;  /* 0x2f0000007f7f7423 */ /* 0x000fe40000010072 */
[----:B------:R-:W-:-:S03]  /*7fc0*/  IMAD.U32 R124, R124, 0x10000, RZ ;  /* 0x000100007c7c7824 */ /* 0x000fc600078e00ff */
[----:B------:R-:W-:Y:S01]  /*7fd0*/  FSETP.GTU.FTZ.AND P2, PT, R127, R112, PT ;  /* 0x000000707f00720b */ /* 0x000fe20003f5c000 */
[----:B------:R-:W-:-:S03]  /*7fe0*/  FMUL.FTZ R124, R124, R113 ;  /* 0x000000717c7c7220 */ /* 0x000fc60000410000 */
[----:B------:R-:W-:Y:S02]  /*7ff0*/  SEL R128, RZ, 0x1, P2 ;  /* 0x00000001ff807807 */ /* 0x000fe40001000000 */
[----:B------:R-:W-:Y:S02]  /*8000*/  FSEL R127, R124, RZ, !P2 ;  /* 0x000000ff7c7f7208 */ /* 0x000fe40005000000 */
[----:B------:R-:W-:Y:S02]  /*8010*/  @P1 PRMT R124, R5, 0x7632, R124 ;  /* 0x00007632057c1816 */ /* 0x000fe4000000007c */
[----:B------:R-:W-:Y:S02]  /*8020*/  ISETP.NE.AND P2, PT, R138, 0x1, PT ;  /* 0x000000018a00780c */ /* 0x000fe40003f45270 */
[----:B------:R-:W-:Y:S01]  /*8030*/  @P1 SHF.L.U32 R159, R124, 0x10, RZ ;  /* 0x000000107c9f1819 */ /* 0x000fe200000006ff */
[----:B------:R-:W-:-:S04]  /*8040*/  FADD.FTZ R124, R134, R127 ;  /* 0x0000007f867c7221 */ /* 0x000fc80000010000 */
        /* <DEDUP_REMOVED lines=13> */
.L_x_2880:
        /* <DEDUP_REMOVED lines=13> */
.L_x_2882:
[----:B------:R-:W-:Y:S05]  /*81f0*/  BSYNC.RECONVERGENT B2 ;  /* 0x0000000000027941 */ /* 0x000fea0003800200 */
.L_x_2881:
        /* <DEDUP_REMOVED lines=61> */
.L_x_2879:
[----:B------:R-:W-:Y:S05]  /*85d0*/  BSYNC.RECONVERGENT B1 ;  /* 0x0000000000017941 */ /* 0x000fea0003800200 */
.L_x_2878:
        /* <DEDUP_REMOVED lines=21> */
.L_x_2885:
        /* <DEDUP_REMOVED lines=13> */
.L_x_2887:
[----:B------:R-:W-:Y:S05]  /*8800*/  BSYNC.RECONVERGENT B2 ;  /* 0x0000000000027941 */ /* 0x000fea0003800200 */
.L_x_2886:
        /* <DEDUP_REMOVED lines=61> */
.L_x_2884:
[----:B------:R-:W-:Y:S05]  /*8be0*/  BSYNC.RECONVERGENT B1 ;  /* 0x0000000000017941 */ /* 0x000fea0003800200 */
.L_x_2883:
[----:B------:R-:W-:Y:S01]  /*8bf0*/  I2FP.F32.U32 R127, R110 ;  /* 0x0000006e007f7245 */ /* 0x000fe20000201000 */
[----:B------:R-:W-:Y:S01]  /*8c00*/  IMAD.U32 R110, R10, 0x10000, RZ ;  /* 0x000100000a6e7824 */ /* 0x000fe200078e00ff */
[----:B------:R-:W-:Y:S01]  /*8c10*/  BSSY.RECONVERGENT B1, `(.L_x_2888) ;  /* 0x0000062000017945 */ /* 0x000fe20003800200 */
[----:B------:R-:W-:Y:S02]  /*8c20*/  @P1 IMAD.U32 R169, R6, 0x10000, RZ ;  /* 0x0001000006a91824 */ /* 0x000fe400078e00ff */
[----:B------:R-:W-:Y:S01]  /*8c30*/  FFMA.FTZ R127, R127, R114, 1.1641532182693481445e-10 ;  /* 0x2f0000007f7f7423 */ /* 0x000fe20000010072 */
[----:B------:R-:W-:Y:S01]  /*8c40*/  FMUL.FTZ R110, R110, R113 ;  /* 0x000000716e6e7220 */ /* 0x000fe20000410000 */
[----:B------:R-:W-:Y:S02]  /*8c50*/  IMAD.MOV.U32 R142, RZ, RZ, 0x2 ;  /* 0x00000002ff8e7424 */ /* 0x000fe400078e00ff */
[----:B------:R-:W-:Y:S01]  /*8c60*/  IMAD.MOV.U32 R126, RZ, RZ, R132 ;  /* 0x000000ffff7e7224 */ /* 0x000fe200078e0084 */
[----:B------:R-:W-:-:S04]  /*8c70*/  FSETP.GTU.FTZ.AND P3, PT, R127, R112, PT ;  /* 0x000000707f00720b */ /* 0x000fc80003f7c000 */
[----:B------:R-:W-:Y:S02]  /*8c80*/  FSEL R157, R110, RZ, !P3 ;  /* 0x000000ff6e9d7208 */ /* 0x000fe40005800000 */
[----:B------:R-:W-:Y:S02]  /*8c90*/  SEL R127, RZ, 0x1, P3 ;  /* 0x00000001ff7f7807 */ /* 0x000fe40001800000 */
[----:B------:R-:W-:Y:S01]  /*8ca0*/  ISETP.NE.AND P3, PT, R138, 0x1, PT ;  /* 0x000000018a00780c */ /* 0x000fe20003f65270 */
[----:B------:R-:W-:-:S04]  /*8cb0*/  FADD.FTZ R110, R134, R157 ;  /* 0x0000009d866e7221 */ /* 0x000fc80000010000 */
[----:B------:R-:W-:Y:S01]  /*8cc0*/  @P1 FADD.FTZ R157, R169, R110 ;  /* 0x0000006ea99d1221 */ /* 0x000fe20000010000 */
[----:B------:R-:W-:-:S04]  /*8cd0*/  @!P1 MOV R157, R110 ;  /* 0x0000006e009d9202 */ /* 0x000fc80000000f00 */
        /* <DEDUP_REMOVED lines=10> */
.L_x_2890:
        /* <DEDUP_REMOVED lines=13> */
.L_x_2892:
[----:B------:R-:W-:Y:S05]  /*8e50*/  BSYNC.RECONVERGENT B2 ;  /* 0x0000000000027941 */ /* 0x000fea0003800200 */
.L_x_2891:
        /* <DEDUP_REMOVED lines=61> */
.L_x_2889:
[----:B------:R-:W-:Y:S05]  /*9230*/  BSYNC.RECONVERGENT B1 ;  /* 0x0000000000017941 */ /* 0x000fea0003800200 */
.L_x_2888:
        /* <DEDUP_REMOVED lines=20> */
.L_x_2895:
        /* <DEDUP_REMOVED lines=13> */
.L_x_2897:
[----:B------:R-:W-:Y:S05]  /*9450*/  BSYNC.RECONVERGENT B2 ;  /* 0x0000000000027941 */ /* 0x000fea0003800200 */
.L_x_2896:
        /* <DEDUP_REMOVED lines=61> */
.L_x_2894:
[----:B------:R-:W-:Y:S05]  /*9830*/  BSYNC.RECONVERGENT B1 ;  /* 0x0000000000017941 */ /* 0x000fea0003800200 */
.L_x_2893:
[----:B------:R-:W-:Y:S01]  /*9840*/  I2FP.F32.U32 R169, R126 ;  /* 0x0000007e00a97245 */ /* 0x000fe20000201000 */
[----:B------:R-:W-:Y:S01]  /*9850*/  BSSY.RECONVERGENT B1, `(.L_x_2898) ;  /* 0x0000065000017945 */ /* 0x000fe20003800200 */
[----:B------:R-:W-:Y:S01]  /*9860*/  PRMT R124, R10, 0x7632, R124 ;  /* 0x000076320a7c7816 */ /* 0x000fe2000000007c */
[----:B------:R-:W-:Y:S02]  /*9870*/  HFMA2 R150, -RZ, RZ, 0, 1.1920928955078125e-07 ;  /* 0x00000002ff967431 */ /* 0x000fe400000001ff */
[----:B------:R-:W-:Y:S01]  /*9880*/  FFMA.FTZ R169, R169, R114, 1.1641532182693481445e-10 ;  /* 0x2f000000a9a97423 */ /* 0x000fe20000010072 */
[----:B------:R-:W-:-:S04]  /*9890*/  SHF.L.U32 R124, R124, 0x10, RZ ;  /* 0x000000107c7c7819 */ /* 0x000fc800000006ff */
[----:B------:R-:W-:Y:S01]  /*98a0*/  FSETP.GTU.FTZ.AND P4, PT, R169, R112, PT ;  /* 0x00000070a900720b */ /* 0x000fe20003f9c000 */
[----:B------:R-:W-:-:S03]  /*98b0*/  FMUL.FTZ R124, R124, R113 ;  /* 0x000000717c7c7220 */ /* 0x000fc60000410000 */
[----:B------:R-:W-:Y:S02]  /*98c0*/  SEL R126, RZ, 0x1, P4 ;  /* 0x00000001ff7e7807 */ /* 0x000fe40002000000 */
[----:B------:R-:W-:Y:S02]  /*98d0*/  FSEL R169, R124, RZ, !P4 ;  /* 0x000000ff7ca97208 */ /* 0x000fe40006000000 */
[----:B------:R-:W-:Y:S02]  /*98e0*/  @P1 PRMT R124, R6, 0x7632, R124 ;  /* 0x00007632067c1816 */ /* 0x000fe4000000007c */
[----:B------:R-:W-:-:S03]  /*98f0*/  ISETP.NE.AND P4, PT, R138, 0x1, PT ;  /* 0x000000018a00780c */ /* 0x000fc60003f85270 */
[----:B------:R-:W-:Y:S02]  /*9900*/  @P1 IMAD.U32 R171, R124, 0x10000, RZ ;  /* 0x000100007cab1824 */ /* 0x000fe400078e00ff */
        /* <DEDUP_REMOVED lines=14> */
.L_x_2900:
        /* <DEDUP_REMOVED lines=13> */
.L_x_2902:
[----:B------:R-:W-:Y:S05]  /*9ac0*/  BSYNC.RECONVERGENT B2 ;  /* 0x0000000000027941 */ /* 0x000fea0003800200 */
.L_x_2901:
        /* <DEDUP_REMOVED lines=61> */
.L_x_2899:
[----:B------:R-:W-:Y:S05]  /*9ea0*/  BSYNC.RECONVERGENT B1 ;  /* 0x0000000000017941 */ /* 0x000fea0003800200 */
.L_x_2898:
        /* <DEDUP_REMOVED lines=21> */
.L_x_2905:
        /* <DEDUP_REMOVED lines=13> */
.L_x_2907:
[----:B------:R-:W-:Y:S05]  /*a0d0*/  BSYNC.RECONVERGENT B2 ;  /* 0x0000000000027941 */ /* 0x000fea0003800200 */
.L_x_2906:
        /* <DEDUP_REMOVED lines=58> */
[----:B------:R-:W-:Y:S01]  /*a480*/  LOP3.LUT R119, R111, R168, R179, 0x96, !PT ;  /* 0x000000a86f777212 */ /* 0x000fe200078e96b3 */
[----:B------:R-:W-:Y:S01]  /*a490*/  IMAD.MOV.U32 R111, RZ, RZ, R0 ;  /* 0x000000ffff6f7224 */ /* 0x000fe200078e0000 */
[----:B------:R-:W-:-:S07]  /*a4a0*/  MOV R0, R178 ;  /* 0x000000b200007202 */ /* 0x000fce0000000f00 */
.L_x_2904:
[----:B------:R-:W-:Y:S05]  /*a4b0*/  BSYNC.RECONVERGENT B1 ;  /* 0x0000000000017941 */ /* 0x000fea0003800200 */
.L_x_2903:
[----:B------:R-:W-:Y:S01]  /*a4c0*/  I2FP.F32.U32 R111, R111 ;  /* 0x0000006f006f7245 */ /* 0x000fe20000201000 */
[----:B------:R-:W-:Y:S01]  /*a4d0*/  IMAD.U32 R124, R11, 0x10000, RZ ;  /* 0x000100000b7c7824 */ /* 0x000fe200078e00ff */
[----:B------:R-:W-:Y:S01]  /*a4e0*/  @P1 SHF.L.U32 R150, R7, 0x10, RZ ;  /* 0x0000001007961819 */ /* 0x000fe200000006ff */
        /* <DEDUP_REMOVED lines=22> */
.L_x_2910:
        /* <DEDUP_REMOVED lines=13> */
.L_x_2912:
[----:B------:R-:W-:Y:S05]  /*a720*/  BSYNC.RECONVERGENT B2 ;  /* 0x0000000000027941 */ /* 0x000fea0003800200 */
.L_x_2911:
        /* <DEDUP_REMOVED lines=61> */
.L_x_2909:
[----:B------:R-:W-:Y:S05]  /*ab00*/  BSYNC.RECONVERGENT B1 ;  /* 0x0000000000017941 */ /* 0x000fea0003800200 */
.L_x_2908:
        /* <DEDUP_REMOVED lines=20> */
.L_x_2915:
        /* <DEDUP_REMOVED lines=15> */
.L_x_2917:
[----:B------:R-:W-:Y:S05]  /*ad40*/  BSYNC.RECONVERGENT B2 ;  /* 0x0000000000027941 */ /* 0x000fea0003800200 */
.L_x_2916:
        /* <DEDUP_REMOVED lines=61> */
.L_x_2914:
[----:B------:R-:W-:Y:S05]  /*b120*/  BSYNC.RECONVERGENT B1 ;  /* 0x0000000000017941 */ /* 0x000fea0003800200 */
.L_x_2913:
[----:B------:R-:W-:Y:S02]  /*b130*/  I2FP.F32.U32 R175, R150 ;  /* 0x0000009600af7245 */ /* 0x000fe40000201000 */
[----:B------:R-:W-:Y:S02]  /*b140*/  PRMT R138, R11, 0x7632, R138 ;  /* 0x000076320b8a7816 */ /* 0x000fe4000000008a */
[----:B------:R-:W-:Y:S01]  /*b150*/  PRMT R110, R110, 0x5410, R142 ;  /* 0x000054106e6e7816 */ /* 0x000fe2000000008e */
[----:B------:R-:W-:Y:S01]  /*b160*/  FFMA.FTZ R175, R175, R114, 1.1641532182693481445e-10 ;  /* 0x2f000000afaf7423 */ /* 0x000fe20000010072 */
[----:B------:R-:W-:Y:S01]  /*b170*/  PRMT R109, R109, 0x5410, R140 ;  /* 0x000054106d6d7816 */ /* 0x000fe2000000008c */
[----:B------:R-:W-:Y:S01]  /*b180*/  IMAD.U32 R138, R138, 0x10000, RZ ;  /* 0x000100008a8a7824 */ /* 0x000fe200078e00ff */
[----:B------:R-:W-:Y:S02]  /*b190*/  PRMT R108, R108, 0x5410, R115 ;  /* 0x000054106c6c7816 */ /* 0x000fe40000000073 */
[----:B------:R-:W-:Y:S01]  /*b1a0*/  FSETP.GTU.FTZ.AND P6, PT, R175, R112, PT ;  /* 0x00000070af00720b */ /* 0x000fe20003fdc000 */
[----:B------:R-:W-:Y:S01]  /*b1b0*/  FMUL.FTZ R138, R138, R113 ;  /* 0x000000718a8a7220 */ /* 0x000fe20000410000 */
[----:B------:R-:W-:-:S04]  /*b1c0*/  @P1 PRMT R112, R7, 0x7632, R112 ;  /* 0x0000763207701816 */ /* 0x000fc80000000070 */
[----:B------:R-:W-:Y:S01]  /*b1d0*/  FSEL R113, R138, RZ, !P6 ;  /* 0x000000ff8a717208 */ /* 0x000fe20007000000 */
[----:B------:R-:W-:Y:S01]  /*b1e0*/  @P1 IMAD.U32 R175, R112, 0x10000, RZ ;  /* 0x0001000070af1824 */ /* 0x000fe200078e00ff */
[----:B------:R-:W-:-:S03]  /*b1f0*/  SEL R138, RZ, 0x1, P6 ;  /* 0x00000001ff8a7807 */ /* 0x000fc60003000000 */
[----:B------:R-:W-:-:S04]  /*b200*/  FADD.FTZ R112, R152, R113 ;  /* 0x0000007198707221 */ /* 0x000fc80000010000 */
[----:B------:R-:W-:Y:S01]  /*b210*/  @P1 FADD.FTZ R175, R112, R175 ;  /* 0x000000af70af1221 */ /* 0x000fe20000010000 */
[----:B------:R-:W-:-:S04]  /*b220*/  @!P1 MOV R175, R112 ;  /* 0x0000007000af9202 */ /* 0x000fc80000000f00 */
[----:B------:R-:W-:-:S04]  /*b230*/  F2FP.BF16.F32.PACK_AB R112, RZ, R175 ;  /* 0x000000afff70723e */ /* 0x000fc800000010ff */
[----:B------:R-:W-:-:S07]  /*b240*/  PRMT R111, R111, 0x5410, R112 ;  /* 0x000054106f6f7816 */ /* 0x000fce0000000070 */
.L_x_2837:
        /* <DEDUP_REMOVED lines=8> */
[----:B------:R-:W-:Y:S02]  /*b2d0*/  LOP3.LUT P1, RZ, R146, 0x10, RZ, 0xc0, !PT ;  /* 0x0000001092ff7812 */ /* 0x000fe4000782c0ff */
        /* <DEDUP_REMOVED lines=19> */
[----:B------:R-:W-:Y:S02]  /*b410*/  PRMT R109, R126, 0x7104, RZ ;  /* 0x000071047e6d7816 */ /* 0x000fe400000000ff */
[----:B------:R-:W-:Y:S01]  /*b420*/  PRMT R140, R111, 0x4210, R108 ;  /* 0x000042106f8c7816 */ /* 0x000fe2000000006c */
[----:B------:R-:W-:Y:S01]  /*b430*/  IMAD.WIDE.U32 R110, R110, 0x10000, RZ ;  /* 0x000100006e6e7825 */ /* 0x000fe200078e00ff */
[----:B------:R-:W-:-:S02]  /*b440*/  LOP3.LUT R108, R128, 0xff, RZ, 0xc0, !PT ;  /* 0x000000ff806c7812 */ /* 0x000fc400078ec0ff */
[----:B------:R-:W-:Y:S02]  /*b450*/  LOP3.LUT R112, R130, 0xff, RZ, 0xc0, !PT ;  /* 0x000000ff82707812 */ /* 0x000fe400078ec0ff */
[----:B------:R-:W-:Y:S01]  /*b460*/  LOP3.LUT R140, R140, 0xff00, R109, 0xf8, !PT ;  /* 0x0000ff008c8c7812 */ /* 0x000fe200078ef86d */
[----:B------:R-:W-:-:S03]  /*b470*/  IMAD.WIDE.U32 R108, R108, 0x1000000, RZ ;  /* 0x010000006c6c7825 */ /* 0x000fc600078e00ff */
[----:B------:R-:W-:Y:S01]  /*b480*/  LOP3.LUT R179, R140, 0xff, R127, 0xf8, !PT ;  /* 0x000000ff8cb37812 */ /* 0x000fe200078ef87f */
[----:B------:R-:W-:-:S03]  /*b490*/  IMAD.WIDE.U32 R112, R112, 0x100, RZ ;  /* 0x0000010070707825 */ /* 0x000fc600078e00ff */
[----:B------:R-:W-:Y:S02]  /*b4a0*/  LOP3.LUT R109, R111, R179, R109, 0xfe, !PT ;  /* 0x000000b36f6d7212 */ /* 0x000fe400078efe6d */
[----:B------:R-:W-:Y:S02]  /*b4b0*/  LOP3.LUT R110, R112, R108, R110, 0xfe, !PT ;  /* 0x0000006c706e7212 */ /* 0x000fe400078efe6e */
[----:B------:R-:W-:Y:S01]  /*b4c0*/  LOP3.LUT R111, R109, R113, RZ, 0xfc, !PT ;  /* 0x000000716d6f7212 */ /* 0x000fe200078efcff */
[----:B0-----:R-:W-:Y:S01]  /*b4d0*/  IMAD.WIDE.U32 R108, R136, 0x8, R114 ;  /* 0x00000008886c7825 */ /* 0x001fe200078e0072 */
[----:B------:R-:W-:-:S05]  /*b4e0*/  LOP3.LUT R110, R110, 0xff, R131, 0xf8, !PT ;  /* 0x000000ff6e6e7812 */ /* 0x000fca00078ef883 */
[----:B------:R1:W-:Y:S02]  /*b4f0*/  STG.E.64 desc[UR6][R108.64], R110 ;  /* 0x0000006e6c007986 */ /* 0x0003e4000c101b06 */
.L_x_2918:
[----:B------:R-:W-:Y:S01]  /*b500*/  IMAD.MOV.U32 R140, RZ, RZ, R0 ;  /* 0x000000ffff8c7224 */ /* 0x000fe200078e0000 */
[----:B------:R-:W-:-:S07]  /*b510*/  IADD3 R0, PT, PT, R136, 0x100, RZ ;  /* 0x0000010088007810 */ /* 0x000fce0007ffe0ff */
.L_x_2795:
[----:B------:R-:W-:Y:S05]  /*b520*/  BSYNC.RECONVERGENT B0 ;  /* 0x0000000000007941 */ /* 0x000fea0003800200 */
.L_x_2794:
        /* <DEDUP_REMOVED lines=22> */
[----:B0-----:R-:W-:Y:S01]  /*b690*/  MOV R112, R140 ;  /* 0x0000008c00707202 */ /* 0x001fe20000000f00 */
        /* <DEDUP_REMOVED lines=12> */
.L_x_2924:
        /* <DEDUP_REMOVED lines=13> */
.L_x_2926:
[----:B------:R-:W-:Y:S05]  /*b830*/  BSYNC.RECONVERGENT B2 ;  /* 0x0000000000027941 */ /* 0x000fea0003800200 */
.L_x_2925:
        /* <DEDUP_REMOVED lines=51> */
[----:B------:R-:W-:Y:S01]  /*bb70*/  IMAD.MOV.U32 R115, RZ, RZ, R140 ;  /* 0x000000ffff737224 */ /* 0x000fe200078e008c */
[----:B------:R-:W-:Y:S01]  /*bb80*/  IADD3 R113, PT, PT, R2, -0x700cb87f, RZ ;  /* 0x8ff3478102717810 */ /* 0x000fe20007ffe0ff */
        /* <DEDUP_REMOVED lines=8> */
.L_x_2923:
[----:B------:R-:W-:Y:S05]  /*bc10*/  BSYNC.RECONVERGENT B1 ;  /* 0x0000000000017941 */ /* 0x000fea0003800200 */
.L_x_2922:
        /* <DEDUP_REMOVED lines=26> */
.L_x_2929:
        /* <DEDUP_REMOVED lines=13> */
.L_x_2931:
[----:B------:R-:W-:Y:S05]  /*be90*/  BSYNC.RECONVERGENT B2 ;  /* 0x0000000000027941 */ /* 0x000fea0003800200 */
.L_x_2930:
        /* <DEDUP_REMOVED lines=56> */
[----:B------:R-:W-:Y:S01]  /*c220*/  HFMA2 R128, -RZ, RZ, 0, 0 ;  /* 0x00000000ff807431 */ /* 0x000fe200000001ff */
[----:B------:R-:W-:Y:S01]  /*c230*/  MOV R132, R140 ;  /* 0x0000008c00847202 */ /* 0x000fe20000000f00 */
[----:B------:R-:W-:Y:S02]  /*c240*/  VIADD R119, R3, 0x96a522ad ;  /* 0x96a522ad03777836 */ /* 0x000fe40000000000 */
[----:B------:R-:W-:-:S03]  /*c250*/  IMAD.MOV.U32 R112, RZ, RZ, R130 ;  /* 0x000000ffff707224 */ /* 0x000fc600078e0082 */
[----:B------:R-:W-:-:S07]  /*c260*/  LOP3.LUT R119, R119, R126, R131, 0x96, !PT ;  /* 0x0000007e77777212 */ /* 0x000fce00078e9683 */
.L_x_2928:
[----:B------:R-:W-:Y:S05]  /*c270*/  BSYNC.RECONVERGENT B1 ;  /* 0x0000000000017941 */ /* 0x000fea0003800200 */
.L_x_2927:
[----:B------:R-:W-:Y:S01]  /*c280*/  I2FP.F32.U32 R108, R108 ;  /* 0x0000006c006c7245 */ /* 0x000fe20000201000 */
[----:B------:R-:W-:Y:S01]  /*c290*/  IMAD.U32 R127, R8, 0x10000, RZ ;  /* 0x00010000087f7824 */ /* 0x000fe200078e00ff */
[----:B------:R-:W-:Y:S01]  /*c2a0*/  ISETP.NE.AND P3, PT, R128, 0x1, PT ;  /* 0x000000018000780c */ /* 0x000fe20003f65270 */
[----:B------:R-:W-:Y:S01]  /*c2b0*/  BSSY.RECONVERGENT B1, `(.L_x_2932) ;  /* 0x0000061000017945 */ /* 0x000fe20003800200 */
[----:B------:R-:W-:Y:S02]  /*c2c0*/  IMAD.MOV.U32 R129, RZ, RZ, 0x2 ;  /* 0x00000002ff817424 */ /* 0x000fe400078e00ff */
[----:B------:R-:W-:Y:S01]  /*c2d0*/  FFMA.FTZ R108, R108, R115, 1.1641532182693481445e-10 ;  /* 0x2f0000006c6c7423 */ /* 0x000fe20000010073 */
[----:B------:R-:W-:Y:S01]  /*c2e0*/  FMUL.FTZ R127, R127, R114 ;  /* 0x000000727f7f7220 */ /* 0x000fe20000410000 */
[----:B------:R-:W-:-:S03]  /*c2f0*/  IMAD.MOV.U32 R126, RZ, RZ, R132 ;  /* 0x000000ffff7e7224 */ /* 0x000fc600078e0084 */
[----:B------:R-:W-:-:S04]  /*c300*/  FSETP.GTU.FTZ.AND P2, PT, R108, R113, PT ;  /* 0x000000716c00720b */ /* 0x000fc80003f5c000 */
[----:B------:R-:W-:Y:S01]  /*c310*/  FSEL R108, R127, RZ, !P2 ;  /* 0x000000ff7f6c7208 */ /* 0x000fe20005000000 */
[----:B------:R-:W-:Y:S01]  /*c320*/  @P1 IMAD.U32 R127, R4, 0x10000, RZ ;  /* 0x00010000047f1824 */ /* 0x000fe200078e00ff */
        /* <DEDUP_REMOVED lines=14> */
.L_x_2934:
        /* <DEDUP_REMOVED lines=13> */
.L_x_2936:
[----:B------:R-:W-:Y:S05]  /*c4e0*/  BSYNC.RECONVERGENT B2 ;  /* 0x0000000000027941 */ /* 0x000fea0003800200 */
.L_x_2935:
        /* <DEDUP_REMOVED lines=61> */
.L_x_2933:
[----:B------:R-:W-:Y:S05]  /*c8c0*/  BSYNC.RECONVERGENT B1 ;  /* 0x0000000000017941 */ /* 0x000fea0003800200 */
.L_x_2932:
[----:B------:R-:W-:Y:S01]  /*c8d0*/  I2FP.F32.U32 R126, R126 ;  /* 0x0000007e007e7245 */ /* 0x000fe20000201000 */
[----:B------:R-:W-:Y:S01]  /*c8e0*/  BSSY.RECONVERGENT B1, `(.L_x_2937) ;  /* 0x0000060000017945 */ /* 0x000fe20003800200 */
[----:B------:R-:W-:Y:S01]  /*c8f0*/  SHF.L.U32 R127, R124, 0x10, RZ ;  /* 0x000000107c7f7819 */ /* 0x000fe200000006ff */
[----:B------:R-:W-:Y:S01]  /*c900*/  IMAD.MOV.U32 R128, RZ, RZ, 0x2 ;  /* 0x00000002ff807424 */ /* 0x000fe200078e00ff */
[----:B------:R-:W-:Y:S01]  /*c910*/  ISETP.NE.AND P2, PT, R129, 0x1, PT ;  /* 0x000000018100780c */ /* 0x000fe20003f45270 */
[----:B------:R-:W-:Y:S01]  /*c920*/  FFMA.FTZ R126, R126, R115, 1.1641532182693481445e-10 ;  /* 0x2f0000007e7e7423 */ /* 0x000fe20000010073 */
[----:B------:R-:W-:Y:S01]  /*c930*/  LOP3.LUT R146, R146, 0xfffffff7, RZ, 0xc0, !PT ;  /* 0xfffffff792927812 */ /* 0x000fe200078ec0ff */
[----:B------:R-:W-:Y:S01]  /*c940*/  FMUL.FTZ R127, R127, R114 ;  /* 0x000000727f7f7220 */ /* 0x000fe20000410000 */
[----:B------:R-:W-:Y:S02]  /*c950*/  IMAD.MOV.U32 R124, RZ, RZ, R132 ;  /* 0x000000ffff7c7224 */ /* 0x000fe400078e0084 */
[----:B------:R-:W-:-:S04]  /*c960*/  FSETP.GTU.FTZ.AND P3, PT, R126, R113, PT ;  /* 0x000000717e00720b */ /* 0x000fc80003f7c000 */
        /* <DEDUP_REMOVED lines=12> */
.L_x_2939:
        /* <DEDUP_REMOVED lines=13> */
.L_x_2941:
[----:B------:R-:W-:Y:S05]  /*cb00*/  BSYNC.RECONVERGENT B2 ;  /* 0x0000000000027941 */ /* 0x000fea0003800200 */
.L_x_2940:
        /* <DEDUP_REMOVED lines=61> */
.L_x_2938:
[----:B------:R-:W-:Y:S05]  /*cee0*/  BSYNC.RECONVERGENT B1 ;  /* 0x0000000000017941 */ /* 0x000fea0003800200 */
.L_x_2937:
[----:B------:R-:W-:Y:S01]  /*cef0*/  I2FP.F32.U32 R124, R124 ;  /* 0x0000007c007c7245 */ /* 0x000fe20000201000 */
[----:B------:R-:W-:Y:S01]  /*cf00*/  BSSY.RECONVERGENT B1, `(.L_x_2942) ;  /* 0x0000065000017945 */ /* 0x000fe20003800200 */
[----:B------:R-:W-:-:S03]  /*cf10*/  PRMT R126, R8, 0x7632, R126 ;  /* 0x00007632087e7816 */ /* 0x000fc6000000007e */
[----:B------:R-:W-:Y:S01]  /*cf20*/  FFMA.FTZ R124, R124, R115, 1.1641532182693481445e-10 ;  /* 0x2f0000007c7c7423 */ /* 0x000fe20000010073 */
[----:B------:R-:W-:Y:S01]  /*cf30*/  SHF.L.U32 R127, R126, 0x10, RZ ;  /* 0x000000107e7f7819 */ /* 0x000fe200000006ff */
[----:B------:R-:W-:-:S03]  /*cf40*/  HFMA2 R126, -RZ, RZ, 0, 1.1920928955078125e-07 ;  /* 0x00000002ff7e7431 */ /* 0x000fc600000001ff */
[----:B------:R-:W-:Y:S01]  /*cf50*/  FSETP.GTU.FTZ.AND P2, PT, R124, R113, PT ;  /* 0x000000717c00720b */ /* 0x000fe20003f5c000 */
[----:B------:R-:W-:Y:S01]  /*cf60*/  FMUL.FTZ R127, R127, R114 ;  /* 0x000000727f7f7220 */ /* 0x000fe20000410000 */
[----:B------:R-:W-:-:S04]  /*cf70*/  @P1 PRMT R124, R4, 0x7632, R124 ;  /* 0x00007632047c1816 */ /* 0x000fc8000000007c */
[----:B------:R-:W-:Y:S01]  /*cf80*/  FSEL R127, R127, RZ, !P2 ;  /* 0x000000ff7f7f7208 */ /* 0x000fe20005000000 */
[----:B------:R-:W-:-:S04]  /*cf90*/  @P1 IMAD.U32 R143, R124, 0x10000, RZ ;  /* 0x000100007c8f1824 */ /* 0x000fc800078e00ff */
[----:B------:R-:W-:Y:S01]  /*cfa0*/  FADD.FTZ R124, R130, R127 ;  /* 0x0000007f827c7221 */ /* 0x000fe20000010000 */
[----:B------:R-:W-:Y:S02]  /*cfb0*/  SEL R130, RZ, 0x1, P2 ;  /* 0x00000001ff827807 */ /* 0x000fe40001000000 */
[----:B------:R-:W-:Y:S01]  /*cfc0*/  ISETP.NE.AND P2, PT, R128, 0x1, PT ;  /* 0x000000018000780c */ /* 0x000fe20003f45270 */
[----:B------:R-:W-:Y:S01]  /*cfd0*/  @P1 FADD.FTZ R143, R124, R143 ;  /* 0x0000008f7c8f1221 */ /* 0x000fe20000010000 */
[----:B------:R-:W-:Y:S02]  /*cfe0*/  @!P1 IMAD.MOV.U32 R143, RZ, RZ, R124 ;  /* 0x000000ffff8f9224 */ /* 0x000fe400078e007c */
[----:B------:R-:W-:-:S03]  /*cff0*/  IMAD.MOV.U32 R124, RZ, RZ, R132 ;  /* 0x000000ffff7c7224 */ /* 0x000fc600078e0084 */
        /* <DEDUP_REMOVED lines=10> */
.L_x_2944:
        /* <DEDUP_REMOVED lines=13> */
.L_x_2946:
[----:B------:R-:W-:Y:S05]  /*d170*/  BSYNC.RECONVERGENT B2 ;  /* 0x0000000000027941 */ /* 0x000fea0003800200 */
.L_x_2945:
        /* <DEDUP_REMOVED lines=61> */
.L_x_2943:
[----:B------:R-:W-:Y:S05]  /*d550*/  BSYNC.RECONVERGENT B1 ;  /* 0x0000000000017941 */ /* 0x000fea0003800200 */
.L_x_2942:
[----:B------:R-:W-:Y:S01]  /*d560*/  I2FP.F32.U32 R124, R124 ;  /* 0x0000007c007c7245 */ /* 0x000fe20000201000 */
[----:B------:R-:W-:Y:S01]  /*d570*/  IMAD.U32 R127, R109, 0x10000, RZ ;  /* 0x000100006d7f7824 */ /* 0x000fe200078e00ff */
[----:B------:R-:W-:Y:S01]  /*d580*/  LOP3.LUT R146, R146, 0xfffffffb, RZ, 0xc0, !PT ;  /* 0xfffffffb92927812 */ /* 0x000fe200078ec0ff */
[----:B------:R-:W-:Y:S01]  /*d590*/  BSSY.RECONVERGENT B1, `(.L_x_2947) ;  /* 0x000005f000017945 */ /* 0x000fe20003800200 */
[----:B------:R-:W-:Y:S02]  /*d5a0*/  HFMA2 R128, -RZ, RZ, 0, 1.1920928955078125e-07 ;  /* 0x00000002ff807431 */ /* 0x000fe400000001ff */
[----:B------:R-:W-:Y:S01]  /*d5b0*/  FFMA.FTZ R124, R124, R115, 1.1641532182693481445e-10 ;  /* 0x2f0000007c7c7423 */ /* 0x000fe20000010073 */
[----:B------:R-:W-:-:S04]  /*d5c0*/  FMUL.FTZ R127, R127, R114 ;  /* 0x000000727f7f7220 */ /* 0x000fc80000410000 */
[----:B------:R-:W-:Y:S02]  /*d5d0*/  FSETP.GTU.FTZ.AND P2, PT, R124, R113, PT ;  /* 0x000000717c00720b */ /* 0x000fe40003f5c000 */
[----:B------:R-:W-:Y:S01]  /*d5e0*/  PRMT R124, R109, 0x7632, R124 ;  /* 0x000076326d7c7816 */ /* 0x000fe2000000007c */
[----:B------:R-:W-:Y:S01]  /*d5f0*/  IMAD.MOV.U32 R109, RZ, RZ, R132 ;  /* 0x000000ffff6d7224 */ /* 0x000fe200078e0084 */
        /* <DEDUP_REMOVED lines=13> */
.L_x_2949:
        /* <DEDUP_REMOVED lines=13> */
.L_x_2951:
[----:B------:R-:W-:Y:S05]  /*d7a0*/  BSYNC.RECONVERGENT B2 ;  /* 0x0000000000027941 */ /* 0x000fea0003800200 */
.L_x_2950:
        /* <DEDUP_REMOVED lines=59> */
[----:B------:R-:W-:Y:S01]  /*db60*/  MOV R112, R152 ;  /* 0x0000009800707202 */ /* 0x000fe20000000f00 */
[----:B------:R-:W-:-:S07]  /*db70*/  IMAD.MOV.U32 R128, RZ, RZ, RZ ;  /* 0x000000ffff807224 */ /* 0x000fce00078e00ff */
.L_x_2948:
[----:B------:R-:W-:Y:S05]  /*db80*/  BSYNC.RECONVERGENT B1 ;  /* 0x0000000000017941 */ /* 0x000fea0003800200 */
.L_x_2947:
[----:B------:R-:W-:Y:S01]  /*db90*/  I2FP.F32.U32 R126, R109 ;  /* 0x0000006d007e7245 */ /* 0x000fe20000201000 */
[----:B------:R-:W-:Y:S01]  /*dba0*/  IMAD.U32 R109, R9, 0x10000, RZ ;  /* 0x00010000096d7824 */ /* 0x000fe200078e00ff */
[----:B------:R-:W-:Y:S01]  /*dbb0*/  BSSY.RECONVERGENT B1, `(.L_x_2952) ;  /* 0x0000062000017945 */ /* 0x000fe20003800200 */
[----:B------:R-:W-:Y:S02]  /*dbc0*/  IMAD.MOV.U32 R138, RZ, RZ, 0x2 ;  /* 0x00000002ff8a7424 */ /* 0x000fe400078e00ff */
[----:B------:R-:W-:Y:S01]  /*dbd0*/  FFMA.FTZ R126, R126, R115, 1.1641532182693481445e-10 ;  /* 0x2f0000007e7e7423 */ /* 0x000fe20000010073 */
[----:B------:R-:W-:-:S04]  /*dbe0*/  FMUL.FTZ R109, R109, R114 ;  /* 0x000000726d6d7220 */ /* 0x000fc80000410000 */
[----:B------:R-:W-:Y:S02]  /*dbf0*/  FSETP.GTU.FTZ.AND P2, PT, R126, R113, PT ;  /* 0x000000717e00720b */ /* 0x000fe40003f5c000 */
[----:B------:R-:W-:Y:S02]  /*dc00*/  @P1 SHF.L.U32 R126, R5, 0x10, RZ ;  /* 0x00000010057e1819 */ /* 0x000fe400000006ff */
        /* <DEDUP_REMOVED lines=17> */
.L_x_2954:
        /* <DEDUP_REMOVED lines=13> */
.L_x_2956:
[----:B------:R-:W-:Y:S05]  /*ddf0*/  BSYNC.RECONVERGENT B2 ;  /* 0x0000000000027941 */ /* 0x000fea0003800200 */
.L_x_2955:
        /* <DEDUP_REMOVED lines=57> */
[----:B------:R-:W-:-:S05]  /*e190*/  VIADD R119, R3, 0x96a522ad ;  /* 0x96a522ad03777836 */ /* 0x000fca0000000000 */
[----:B------:R-:W-:Y:S01]  /*e1a0*/  LOP3.LUT R119, R119, R126, R155, 0x96, !PT ;  /* 0x0000007e77777212 */ /* 0x000fe200078e969b */
[----:B------:R-:W-:Y:S02]  /*e1b0*/  IMAD.MOV.U32 R126, RZ, RZ, R112 ;  /* 0x000000ffff7e7224 */ /* 0x000fe400078e0070 */
[----:B------:R-:W-:-:S07]  /*e1c0*/  IMAD.MOV.U32 R112, RZ, RZ, R154 ;  /* 0x000000ffff707224 */ /* 0x000fce00078e009a */
.L_x_2953:
[----:B------:R-:W-:Y:S05]  /*e1d0*/  BSYNC.RECONVERGENT B1 ;  /* 0x0000000000017941 */ /* 0x000fea0003800200 */
.L_x_2952:
[----:B------:R-:W-:Y:S01]  /*e1e0*/  I2FP.F32.U32 R126, R126 ;  /* 0x0000007e007e7245 */ /* 0x000fe20000201000 */
[----:B------:R-:W-:Y:S01]  /*e1f0*/  IMAD.U32 R127, R124, 0x10000, RZ ;  /* 0x000100007c7f7824 */ /* 0x000fe200078e00ff */
[----:B------:R-:W-:Y:S01]  /*e200*/  LOP3.LUT R146, R146, 0xfffffffd, RZ, 0xc0, !PT ;  /* 0xfffffffd92927812 */ /* 0x000fe200078ec0ff */
[----:B------:R-:W-:Y:S01]  /*e210*/  BSSY.RECONVERGENT B1, `(.L_x_2957) ;  /* 0x000005e000017945 */ /* 0x000fe20003800200 */
[----:B------:R-:W-:Y:S02]  /*e220*/  IMAD.MOV.U32 R142, RZ, RZ, 0x2 ;  /* 0x00000002ff8e7424 */ /* 0x000fe400078e00ff */
[----:B------:R-:W-:Y:S01]  /*e230*/  FFMA.FTZ R126, R126, R115, 1.1641532182693481445e-10 ;  /* 0x2f0000007e7e7423 */ /* 0x000fe20000010073 */
[----:B------:R-:W-:Y:S01]  /*e240*/  FMUL.FTZ R127, R127, R114 ;  /* 0x000000727f7f7220 */ /* 0x000fe20000410000 */
[----:B------:R-:W-:-:S03]  /*e250*/  MOV R124, R132 ;  /* 0x00000084007c7202 */ /* 0x000fc60000000f00 */
        /* <DEDUP_REMOVED lines=14> */
.L_x_2959:
        /* <DEDUP_REMOVED lines=13> */
.L_x_2961:
[----:B------:R-:W-:Y:S05]  /*e410*/  BSYNC.RECONVERGENT B2 ;  /* 0x0000000000027941 */ /* 0x000fea0003800200 */
.L_x_2960:
        /* <DEDUP_REMOVED lines=61> */
.L_x_2958:
[----:B------:R-:W-:Y:S05]  /*e7f0*/  BSYNC.RECONVERGENT B1 ;  /* 0x0000000000017941 */ /* 0x000fea0003800200 */
.L_x_2957:
        /* <DEDUP_REMOVED lines=27> */
.L_x_2964:
        /* <DEDUP_REMOVED lines=13> */
.L_x_2966:
[----:B------:R-:W-:Y:S05]  /*ea80*/  BSYNC.RECONVERGENT B2 ;  /* 0x0000000000027941 */ /* 0x000fea0003800200 */
.L_x_2965:
        /* <DEDUP_REMOVED lines=61> */
.L_x_2963:
[----:B------:R-:W-:Y:S05]  /*ee60*/  BSYNC.RECONVERGENT B1 ;  /* 0x0000000000017941 */ /* 0x000fea0003800200 */
.L_x_2962:
        /* <DEDUP_REMOVED lines=21> */
.L_x_2969:
        /* <DEDUP_REMOVED lines=13> */
.L_x_2971:
[----:B------:R-:W-:Y:S05]  /*f090*/  BSYNC.RECONVERGENT B2 ;  /* 0x0000000000027941 */ /* 0x000fea0003800200 */
.L_x_2970:
        /* <DEDUP_REMOVED lines=61> */
.L_x_2968:
[----:B------:R-:W-:Y:S05]  /*f470*/  BSYNC.RECONVERGENT B1 ;  /* 0x0000000000017941 */ /* 0x000fea0003800200 */
.L_x_2967:
[----:B------:R-:W-:Y:S01]  /*f480*/  I2FP.F32.U32 R110, R110 ;  /* 0x0000006e006e7245 */ /* 0x000fe20000201000 */
[----:B------:R-:W-:Y:S01]  /*f490*/  @P1 IMAD.U32 R165, R6, 0x10000, RZ ;  /* 0x0001000006a51824 */ /* 0x000fe200078e00ff */
[----:B------:R-:W-:Y:S01]  /*f4a0*/  SHF.L.U32 R127, R10, 0x10, RZ ;  /* 0x000000100a7f7819 */ /* 0x000fe200000006ff */
[----:B------:R-:W-:Y:S01]  /*f4b0*/  BSSY.RECONVERGENT B1, `(.L_x_2972) ;  /* 0x0000061000017945 */ /* 0x000fe20003800200 */
[----:B------:R-:W-:Y:S02]  /*f4c0*/  HFMA2 R150, -RZ, RZ, 0, 1.1920928955078125e-07 ;  /* 0x00000002ff967431 */ /* 0x000fe400000001ff */
[----:B------:R-:W-:Y:S01]  /*f4d0*/  FFMA.FTZ R110, R110, R115, 1.1641532182693481445e-10 ;  /* 0x2f0000006e6e7423 */ /* 0x000fe20000010073 */
[----:B------:R-:W-:Y:S02]  /*f4e0*/  IMAD.MOV.U32 R126, RZ, RZ, R132 ;  /* 0x000000ffff7e7224 */ /* 0x000fe400078e0084 */
[----:B------:R-:W-:Y:S02]  /*f4f0*/  FMUL.FTZ R127, R127, R114 ;  /* 0x000000727f7f7220 */ /* 0x000fe40000410000 */
[----:B------:R-:W-:-:S04]  /*f500*/  FSETP.GTU.FTZ.AND P3, PT, R110, R113, PT ;  /* 0x000000716e00720b */ /* 0x000fc80003f7c000 */
[----:B------:R-:W-:Y:S02]  /*f510*/  FSEL R153, R127, RZ, !P3 ;  /* 0x000000ff7f997208 */ /* 0x000fe40005800000 */
[----:B------:R-:W-:Y:S02]  /*f520*/  SEL R127, RZ, 0x1, P3 ;  /* 0x00000001ff7f7807 */ /* 0x000fe40001800000 */
[----:B------:R-:W-:Y:S01]  /*f530*/  ISETP.NE.AND P3, PT, R142, 0x1, PT ;  /* 0x000000018e00780c */ /* 0x000fe20003f65270 */
[----:B------:R-:W-:-:S04]  /*f540*/  FADD.FTZ R110, R134, R153 ;  /* 0x00000099866e7221 */ /* 0x000fc80000010000 */
        /* <DEDUP_REMOVED lines=12> */
.L_x_2974:
        /* <DEDUP_REMOVED lines=13> */
.L_x_2976:
[----:B------:R-:W-:Y:S05]  /*f6e0*/  BSYNC.RECONVERGENT B2 ;  /* 0x0000000000027941 */ /* 0x000fea0003800200 */
.L_x_2975:
        /* <DEDUP_REMOVED lines=61> */
.L_x_2973:
[----:B------:R-:W-:Y:S05]  /*fac0*/  BSYNC.RECONVERGENT B1 ;  /* 0x0000000000017941 */ /* 0x000fea0003800200 */
.L_x_2972:
        /* <DEDUP_REMOVED lines=20> */
.L_x_2979:
        /* <DEDUP_REMOVED lines=13> */
.L_x_2981:
[----:B------:R-:W-:Y:S05]  /*fce0*/  BSYNC.RECONVERGENT B2 ;  /* 0x0000000000027941 */ /* 0x000fea0003800200 */
.L_x_2980:
        /* <DEDUP_REMOVED lines=61> */
.L_x_2978:
[----:B------:R-:W-:Y:S05]  /*100c0*/  BSYNC.RECONVERGENT B1 ;  /* 0x0000000000017941 */ /* 0x000fea0003800200 */
.L_x_2977:
        /* <DEDUP_REMOVED lines=27> */
.L_x_2984:
        /* <DEDUP_REMOVED lines=13> */
.L_x_2986:
[----:B------:R-:W-:Y:S05]  /*10350*/  BSYNC.RECONVERGENT B2 ;  /* 0x0000000000027941 */ /* 0x000fea0003800200 */
.L_x_2985:
        /* <DEDUP_REMOVED lines=61> */
.L_x_2983:
[----:B------:R-:W-:Y:S05]  /*10730*/  BSYNC.RECONVERGENT B1 ;  /* 0x0000000000017941 */ /* 0x000fea0003800200 */
.L_x_2982:
[----:B------:R-:W-:Y:S01]  /*10740*/  I2FP.F32.U32 R124, R124 ;  /* 0x0000007c007c7245 */ /* 0x000fe20000201000 */
[C---:B------:R-:W-:Y:S01]  /*10750*/  IMAD.U32 R165, R111.reuse, 0x10000, RZ ;  /* 0x000100006fa57824 */ /* 0x040fe200078e00ff */
        /* <DEDUP_REMOVED lines=19> */
.L_x_2989:
        /* <DEDUP_REMOVED lines=13> */
.L_x_2991:
[----:B------:R-:W-:Y:S05]  /*10960*/  BSYNC.RECONVERGENT B2 ;  /* 0x0000000000027941 */ /* 0x000fea0003800200 */
.L_x_2990:
        /* <DEDUP_REMOVED lines=57> */
[----:B------:R-:W-:-:S05]  /*10d00*/  VIADD R111, R3, 0x96a522ad ;  /* 0x96a522ad036f7836 */ /* 0x000fca0000000000 */
[----:B------:R-:W-:Y:S01]  /*10d10*/  LOP3.LUT R119, R111, R164, R179, 0x96, !PT ;  /* 0x000000a46f777212 */ /* 0x000fe200078e96b3 */
[----:B------:R-:W-:Y:S02]  /*10d20*/  IMAD.MOV.U32 R111, RZ, RZ, R112 ;  /* 0x000000ffff6f7224 */ /* 0x000fe400078e0070 */
[----:B------:R-:W-:-:S07]  /*10d30*/  IMAD.MOV.U32 R112, RZ, RZ, R178 ;  /* 0x000000ffff707224 */ /* 0x000fce00078e00b2 */
.L_x_2988:
[----:B------:R-:W-:Y:S05]  /*10d40*/  BSYNC.RECONVERGENT B1 ;  /* 0x0000000000017941 */ /* 0x000fea0003800200 */
.L_x_2987:
        /* <DEDUP_REMOVED lines=25> */
.L_x_2994:
        /* <DEDUP_REMOVED lines=13> */
.L_x_2996:
[----:B------:R-:W-:Y:S05]  /*10fb0*/  BSYNC.RECONVERGENT B2 ;  /* 0x0000000000027941 */ /* 0x000fea0003800200 */
.L_x_2995:
        /* <DEDUP_REMOVED lines=61> */
.L_x_2993:
[----:B------:R-:W-:Y:S05]  /*11390*/  BSYNC.RECONVERGENT B1 ;  /* 0x0000000000017941 */ /* 0x000fea0003800200 */
.L_x_2992:
        /* <DEDUP_REMOVED lines=20> */
.L_x_2999:
        /* <DEDUP_REMOVED lines=15> */
.L_x_3001:
[----:B------:R-:W-:Y:S05]  /*115d0*/  BSYNC.RECONVERGENT B2 ;  /* 0x0000000000027941 */ /* 0x000fea0003800200 */
.L_x_3000:
        /* <DEDUP_REMOVED lines=61> */
.L_x_2998:
[----:B------:R-:W-:Y:S05]  /*119b0*/  BSYNC.RECONVERGENT B1 ;  /* 0x0000000000017941 */ /* 0x000fea0003800200 */
.L_x_2997:
[----:B------:R-:W-:Y:S02]  /*119c0*/  I2FP.F32.U32 R150, R152 ;  /* 0x0000009800967245 */ /* 0x000fe40000201000 */
[----:B------:R-:W-:Y:S02]  /*119d0*/  PRMT R152, R11, 0x7632, R152 ;  /* 0x000076320b987816 */ /* 0x000fe40000000098 */
[----:B------:R-:W-:Y:S01]  /*119e0*/  PRMT R109, R109, 0x5410, R138 ;  /* 0x000054106d6d7816 */ /* 0x000fe2000000008a */
[----:B------:R-:W-:Y:S01]  /*119f0*/  FFMA.FTZ R150, R150, R115, 1.1641532182693481445e-10 ;  /* 0x2f00000096967423 */ /* 0x000fe20000010073 */
[----:B------:R-:W-:Y:S02]  /*11a00*/  SHF.L.U32 R173, R152, 0x10, RZ ;  /* 0x0000001098ad7819 */ /* 0x000fe400000006ff */
[----:B------:R-:W-:Y:S02]  /*11a10*/  @P1 PRMT R115, R7, 0x7632, R115 ;  /* 0x0000763207731816 */ /* 0x000fe40000000073 */
[----:B------:R-:W-:Y:S01]  /*11a20*/  FSETP.GTU.FTZ.AND P6, PT, R150, R113, PT ;  /* 0x000000719600720b */ /* 0x000fe20003fdc000 */
[----:B------:R-:W-:Y:S01]  /*11a30*/  FMUL.FTZ R173, R173, R114 ;  /* 0x00000072adad7220 */ /* 0x000fe20000410000 */
[----:B------:R-:W-:Y:S01]  /*11a40*/  PRMT R110, R110, 0x5410, R142 ;  /* 0x000054106e6e7816 */ /* 0x000fe2000000008e */
[----:B------:R-:W-:Y:S01]  /*11a50*/  @P1 IMAD.U32 R114, R115, 0x10000, RZ ;  /* 0x0001000073721824 */ /* 0x000fe200078e00ff */
[----:B------:R-:W-:-:S02]  /*11a60*/  PRMT R108, R108, 0x5410, R140 ;  /* 0x000054106c6c7816 */ /* 0x000fc4000000008c */
[----:B------:R-:W-:-:S05]  /*11a70*/  FSEL R113, R173, RZ, !P6 ;  /* 0x000000ffad717208 */ /* 0x000fca0007000000 */
[----:B------:R-:W-:-:S04]  /*11a80*/  FADD.FTZ R113, R154, R113 ;  /* 0x000000719a717221 */ /* 0x000fc80000010000 */
[----:B------:R-:W-:Y:S01]  /*11a90*/  @P1 FADD.FTZ R173, R113, R114 ;  /* 0x0000007271ad1221 */ /* 0x000fe20000010000 */
[----:B------:R-:W-:Y:S01]  /*11aa0*/  @!P1 IMAD.MOV.U32 R173, RZ, RZ, R113 ;  /* 0x000000ffffad9224 */ /* 0x000fe200078e0071 */
[----:B------:R-:W-:-:S04]  /*11ab0*/  SEL R113, RZ, 0x1, P6 ;  /* 0x00000001ff717807 */ /* 0x000fc80003000000 */
[----:B------:R-:W-:Y:S02]  /*11ac0*/  F2FP.BF16.F32.PACK_AB R114, RZ, R173 ;  /* 0x000000adff72723e */ /* 0x000fe400000010ff */
[----:B------:R-:W-:Y:S02]  /*11ad0*/  PRMT R138, R113, 0x7610, R138 ;  /* 0x00007610718a7816 */ /* 0x000fe4000000008a */
[----:B------:R-:W-:Y:S01]  /*11ae0*/  PRMT R111, R111, 0x5410, R114 ;  /* 0x000054106f6f7816 */ /* 0x000fe20000000072 */
[----:B------:R-:W-:Y:S06]  /*11af0*/  BRA `(.L_x_3002) ;  /* 0x0000003000c87947 */ /* 0x000fec0003800000 */
.L_x_2921:
[----:B------:R-:W-:Y:S01]  /*11b00*/  ISETP.NE.AND P2, PT, R134, 0x1, PT ;  /* 0x000000018600780c */ /* 0x000fe20003f45270 */
[----:B------:R-:W-:Y:S01]  /*11b10*/  BSSY.RECONVERGENT B1, `(.L_x_3003) ;  /* 0x000005a000017945 */ /* 0x000fe20003800200 */
[----:B------:R-:W-:Y:S02]  /*11b20*/  HFMA2 R141, -RZ, RZ, 0, 1.1920928955078125e-07 ;  /* 0x00000002ff8d7431 */ /* 0x000fe400000001ff */
[----:B0-----:R-:W-:Y:S02]  /*11b30*/  IMAD.MOV.U32 R113, RZ, RZ, R132 ;  /* 0x000000ffff717224 */ /* 0x001fe400078e0084 */
        /* <DEDUP_REMOVED lines=12> */
.L_x_3005:
        /* <DEDUP_REMOVED lines=13> */
.L_x_3007:
[----:B------:R-:W-:Y:S05]  /*11cd0*/  BSYNC.RECONVERGENT B2 ;  /* 0x0000000000027941 */ /* 0x000fea0003800200 */
.L_x_3006:
        /* <DEDUP_REMOVED lines=32> */
[----:B------:R-:W-:Y:S01]  /*11ee0*/  IADD3 R119, PT, PT, R2, -0x4ab325aa, RZ ;  /* 0xb54cda5602777810 */ /* 0x000fe20007ffe0ff */
        /* <DEDUP_REMOVED lines=28> */
.L_x_3004:
[----:B------:R-:W-:Y:S05]  /*120b0*/  BSYNC.RECONVERGENT B1 ;  /* 0x0000000000017941 */ /* 0x000fea0003800200 */
.L_x_3003:
        /* <DEDUP_REMOVED lines=13> */
[----:B------:R-:W-:-:S03]  /*12190*/  @P1 IMAD.U32 R134, R4, 0x10000, RZ ;  /* 0x0001000004861824 */ /* 0x000fc600078e00ff */
        /* <DEDUP_REMOVED lines=15> */
.L_x_3010:
        /* <DEDUP_REMOVED lines=13> */
.L_x_3012:
[----:B------:R-:W-:Y:S05]  /*12360*/  BSYNC.RECONVERGENT B2 ;  /* 0x0000000000027941 */ /* 0x000fea0003800200 */
.L_x_3011:
        /* <DEDUP_REMOVED lines=56> */
[----:B------:R-:W-:Y:S02]  /*126f0*/  VIADD R141, R2, 0x8ff34781 ;  /* 0x8ff34781028d7836 */ /* 0x000fe40000000000 */
[----:B------:R-:W-:Y:S01]  /*12700*/  HFMA2 R142, -RZ, RZ, 0, 0 ;  /* 0x00000000ff8e7431 */ /* 0x000fe200000001ff */
[----:B------:R-:W-:Y:S01]  /*12710*/  MOV R132, R164 ;  /* 0x000000a400847202 */ /* 0x000fe20000000f00 */
[----:B------:R-:W-:Y:S01]  /*12720*/  IMAD.MOV.U32 R112, RZ, RZ, R154 ;  /* 0x000000ffff707224 */ /* 0x000fe200078e009a */
[----:B------:R-:W-:-:S07]  /*12730*/  LOP3.LUT R120, R141, R152, R165, 0x96, !PT ;  /* 0x000000988d787212 */ /* 0x000fce00078e96a5 */
.L_x_3009:
[----:B------:R-:W-:Y:S05]  /*12740*/  BSYNC.RECONVERGENT B1 ;  /* 0x0000000000017941 */ /* 0x000fea0003800200 */
.L_x_3008:
        /* <DEDUP_REMOVED lines=26> */
.L_x_3015:
        /* <DEDUP_REMOVED lines=13> */
.L_x_3017:
[----:B------:R-:W-:Y:S05]  /*129c0*/  BSYNC.RECONVERGENT B2 ;  /* 0x0000000000027941 */ /* 0x000fea0003800200 */
.L_x_3016:
        /* <DEDUP_REMOVED lines=61> */
.L_x_3014:
[----:B------:R-:W-:Y:S05]  /*12da0*/  BSYNC.RECONVERGENT B1 ;  /* 0x0000000000017941 */ /* 0x000fea0003800200 */
.L_x_3013:
[----:B------:R-:W-:Y:S01]  /*12db0*/  I2FP.F32.U32 R141, R134 ;  /* 0x00000086008d7245 */ /* 0x000fe20000201000 */
[----:B------:R-:W-:Y:S01]  /*12dc0*/  IMAD.U32 R153, R109, 0x10000, RZ ;  /* 0x000100006d997824 */ /* 0x000fe200078e00ff */
[----:B------:R-:W-:Y:S01]  /*12dd0*/  LOP3.LUT R146, R146, 0xfffffffb, RZ, 0xc0, !PT ;  /* 0xfffffffb92927812 */ /* 0x000fe200078ec0ff */
[----:B------:R-:W-:Y:S01]  /*12de0*/  BSSY.RECONVERGENT B1, `(.L_x_3018) ;  /* 0x0000062000017945 */ /* 0x000fe20003800200 */
[----:B------:R-:W-:Y:S02]  /*12df0*/  IMAD.MOV.U32 R152, RZ, RZ, 0x2 ;  /* 0x00000002ff987424 */ /* 0x000fe400078e00ff */
[----:B------:R-:W-:Y:S01]  /*12e00*/  FFMA.FTZ R134, R141, R140, 1.1641532182693481445e-10 ;  /* 0x2f0000008d867423 */ /* 0x000fe2000001008c */
[----:B------:R-:W-:Y:S01]  /*12e10*/  FMUL.FTZ R153, R153, R114 ;  /* 0x0000007299997220 */ /* 0x000fe20000410000 */
[----:B------:R-:W-:-:S03]  /*12e20*/  IMAD.MOV.U32 R142, RZ, RZ, R132 ;  /* 0x000000ffff8e7224 */ /* 0x000fc600078e0084 */
[----:B------:R-:W-:Y:S02]  /*12e30*/  FSETP.GTU.FTZ.AND P2, PT, R134, R115, PT ;  /* 0x000000738600720b */ /* 0x000fe40003f5c000 */
[----:B------:R-:W-:Y:S02]  /*12e40*/  @P1 SHF.L.U32 R134, R5, 0x10, RZ ;  /* 0x0000001005861819 */ /* 0x000fe400000006ff */
[----:B------:R-:W-:Y:S02]  /*12e50*/  FSEL R141, R153, RZ, !P2 ;  /* 0x000000ff998d7208 */ /* 0x000fe40005000000 */
[----:B------:R-:W-:Y:S02]  /*12e60*/  PLOP3.LUT P3, PT, P2, PT, PT, 0x8, 0x80 ;  /* 0x000000000080781c */ /* 0x000fe4000176e170 */
[----:B------:R-:W-:Y:S01]  /*12e70*/  ISETP.NE.AND P2, PT, R150, 0x1, PT ;  /* 0x000000019600780c */ /* 0x000fe20003f45270 */
[----:B------:R-:W-:Y:S01]  /*12e80*/  @P1 FADD.FTZ R141, R134, R141 ;  /* 0x0000008d868d1221 */ /* 0x000fe20000010000 */
[----:B------:R-:W-:-:S04]  /*12e90*/  PRMT R134, R109, 0x7632, R134 ;  /* 0x000076326d867816 */ /* 0x000fc80000000086 */
        /* <DEDUP_REMOVED lines=11> */
.L_x_3020:
        /* <DEDUP_REMOVED lines=13> */
.L_x_3022:
[----:B------:R-:W-:Y:S05]  /*13020*/  BSYNC.RECONVERGENT B2 ;  /* 0x0000000000027941 */ /* 0x000fea0003800200 */
.L_x_3021:
        /* <DEDUP_REMOVED lines=61> */
.L_x_3019:
[----:B------:R-:W-:Y:S05]  /*13400*/  BSYNC.RECONVERGENT B1 ;  /* 0x0000000000017941 */ /* 0x000fea0003800200 */
.L_x_3018:
        /* <DEDUP_REMOVED lines=26> */
.L_x_3025:
        /* <DEDUP_REMOVED lines=13> */
.L_x_3027:
[----:B------:R-:W-:Y:S05]  /*13680*/  BSYNC.RECONVERGENT B2 ;  /* 0x0000000000027941 */ /* 0x000fea0003800200 */
.L_x_3026:
        /* <DEDUP_REMOVED lines=61> */
.L_x_3024:
[----:B------:R-:W-:Y:S05]  /*13a60*/  BSYNC.RECONVERGENT B1 ;  /* 0x0000000000017941 */ /* 0x000fea0003800200 */
.L_x_3023:
[----:B------:R-:W-:Y:S01]  /*13a70*/  I2FP.F32.U32 R153, R134 ;  /* 0x0000008600997245 */ /* 0x000fe20000201000 */
[----:B------:R-:W-:Y:S01]  /*13a80*/  IMAD.U32 R165, R110, 0x10000, RZ ;  /* 0x000100006ea57824 */ /* 0x000fe200078e00ff */
[----:B------:R-:W-:Y:S01]  /*13a90*/  ISETP.NE.AND P3, PT, R154, 0x1, PT ;  /* 0x000000019a00780c */ /* 0x000fe20003f65270 */
[----:B------:R-:W-:Y:S01]  /*13aa0*/  @P1 IMAD.U32 R150, R6, 0x10000, RZ ;  /* 0x0001000006961824 */ /* 0x000fe200078e00ff */
[----:B------:R-:W-:Y:S01]  /*13ab0*/  BSSY.RECONVERGENT B1, `(.L_x_3028) ;  /* 0x000005f000017945 */ /* 0x000fe20003800200 */
[----:B------:R-:W-:Y:S01]  /*13ac0*/  FFMA.FTZ R134, R153, R140, 1.1641532182693481445e-10 ;  /* 0x2f00000099867423 */ /* 0x000fe2000001008c */
[----:B------:R-:W-:Y:S01]  /*13ad0*/  FMUL.FTZ R165, R165, R114 ;  /* 0x00000072a5a57220 */ /* 0x000fe20000410000 */
[----:B------:R-:W-:-:S03]  /*13ae0*/  MOV R152, 0x2 ;  /* 0x0000000200987802 */ /* 0x000fc60000000f00 */
[----:B------:R-:W-:Y:S02]  /*13af0*/  FSETP.GTU.FTZ.AND P2, PT, R134, R115, PT ;  /* 0x000000738600720b */ /* 0x000fe40003f5c000 */
[----:B------:R-:W-:Y:S02]  /*13b00*/  PRMT R134, R110, 0x7632, R134 ;  /* 0x000076326e867816 */ /* 0x000fe40000000086 */
        /* <DEDUP_REMOVED lines=14> */
.L_x_3030:
        /* <DEDUP_REMOVED lines=13> */
.L_x_3032:
[----:B------:R-:W-:Y:S05]  /*13cc0*/  BSYNC.RECONVERGENT B2 ;  /* 0x0000000000027941 */ /* 0x000fea0003800200 */
.L_x_3031:
        /* <DEDUP_REMOVED lines=61> */
.L_x_3029:
[----:B------:R-:W-:Y:S05]  /*140a0*/  BSYNC.RECONVERGENT B1 ;  /* 0x0000000000017941 */ /* 0x000fea0003800200 */
.L_x_3028:
        /* <DEDUP_REMOVED lines=24> */
.L_x_3035:
        /* <DEDUP_REMOVED lines=13> */
.L_x_3037:
[----:B------:R-:W-:Y:S05]  /*14300*/  BSYNC.RECONVERGENT B2 ;  /* 0x0000000000027941 */ /* 0x000fea0003800200 */
.L_x_3036:
        /* <DEDUP_REMOVED lines=61> */
.L_x_3034:
[----:B------:R-:W-:Y:S05]  /*146e0*/  BSYNC.RECONVERGENT B1 ;  /* 0x0000000000017941 */ /* 0x000fea0003800200 */
.L_x_3033:
[----:B------:R-:W-:Y:S01]  /*146f0*/  I2FP.F32.U32 R165, R134 ;  /* 0x0000008600a57245 */ /* 0x000fe20000201000 */
[----:B------:R-:W-:Y:S01]  /*14700*/  @P1 IMAD.U32 R152, R7, 0x10000, RZ ;  /* 0x0001000007981824 */ /* 0x000fe200078e00ff */
[----:B------:R-:W-:Y:S01]  /*14710*/  SHF.L.U32 R173, R111, 0x10, RZ ;  /* 0x000000106fad7819 */ /* 0x000fe200000006ff */
[----:B------:R-:W-:Y:S01]  /*14720*/  BSSY.RECONVERGENT B1, `(.L_x_3038) ;  /* 0x0000060000017945 */ /* 0x000fe20003800200 */
[----:B------:R-:W-:Y:S01]  /*14730*/  ISETP.NE.AND P5, PT, R156, 0x1, PT ;  /* 0x000000019c00780c */ /* 0x000fe20003fa5270 */
[----:B------:R-:W-:Y:S01]  /*14740*/  FFMA.FTZ R134, R165, R140, 1.1641532182693481445e-10 ;  /* 0x2f000000a5867423 */ /* 0x000fe2000001008c */
[----:B------:R-:W-:Y:S01]  /*14750*/  MOV R154, R132 ;  /* 0x00000084009a7202 */ /* 0x000fe20000000f00 */
[----:B------:R-:W-:-:S03]  /*14760*/  FMUL.FTZ R173, R173, R114 ;  /* 0x00000072adad7220 */ /* 0x000fc60000410000 */
[----:B------:R-:W-:Y:S01]  /*14770*/  FSETP.GTU.FTZ.AND P4, PT, R134, R115, PT ;  /* 0x000000738600720b */ /* 0x000fe20003f9c000 */
[----:B------:R-:W-:-:S03]  /*14780*/  IMAD.MOV.U32 R134, RZ, RZ, 0x2 ;  /* 0x00000002ff867424 */ /* 0x000fc600078e00ff */
[----:B------:R-:W-:Y:S02]  /*14790*/  FSEL R165, R173, RZ, !P4 ;  /* 0x000000ffada57208 */ /* 0x000fe40006000000 */
        /* <DEDUP_REMOVED lines=13> */
.L_x_3040:
        /* <DEDUP_REMOVED lines=13> */
.L_x_3042:
[----:B------:R-:W-:Y:S05]  /*14940*/  BSYNC.RECONVERGENT B2 ;  /* 0x0000000000027941 */ /* 0x000fea0003800200 */
.L_x_3041:
        /* <DEDUP_REMOVED lines=61> */
.L_x_3039:
[----:B------:R-:W-:Y:S05]  /*14d20*/  BSYNC.RECONVERGENT B1 ;  /* 0x0000000000017941 */ /* 0x000fea0003800200 */
.L_x_3038:
[----:B------:R-:W-:Y:S01]  /*14d30*/  I2FP.F32.U32 R173, R154 ;  /* 0x0000009a00ad7245 */ /* 0x000fe20000201000 */
[----:B------:R-:W-:Y:S01]  /*14d40*/  IMAD.U32 R179, R152, 0x10000, RZ ;  /* 0x0001000098b37824 */ /* 0x000fe200078e00ff */
[----:B------:R-:W-:Y:S02]  /*14d50*/  @P1 PRMT R152, R7, 0x7632, R152 ;  /* 0x0000763207981816 */ /* 0x000fe40000000098 */
[----:B------:R-:W-:Y:S01]  /*14d60*/  PRMT R110, R110, 0x5410, R150 ;  /* 0x000054106e6e7816 */ /* 0x000fe20000000096 */
[----:B------:R-:W-:Y:S01]  /*14d70*/  FFMA.FTZ R140, R173, R140, 1.1641532182693481445e-10 ;  /* 0x2f000000ad8c7423 */ /* 0x000fe2000001008c */
[----:B------:R-:W-:Y:S01]  /*14d80*/  FMUL.FTZ R179, R179, R114 ;  /* 0x00000072b3b37220 */ /* 0x000fe20000410000 */
[----:B------:R-:W-:Y:S01]  /*14d90*/  @P1 IMAD.U32 R152, R152, 0x10000, RZ ;  /* 0x0001000098981824 */ /* 0x000fe200078e00ff */
[----:B------:R-:W-:Y:S02]  /*14da0*/  PRMT R109, R109, 0x5410, R142 ;  /* 0x000054106d6d7816 */ /* 0x000fe4000000008e */
[----:B------:R-:W-:-:S02]  /*14db0*/  FSETP.GTU.FTZ.AND P5, PT, R140, R115, PT ;  /* 0x000000738c00720b */ /* 0x000fc40003fbc000 */
[----:B------:R-:W-:Y:S02]  /*14dc0*/  PRMT R108, R113, 0x5410, R108 ;  /* 0x00005410716c7816 */ /* 0x000fe4000000006c */
[----:B------:R-:W-:Y:S02]  /*14dd0*/  FSEL R173, R179, RZ, !P5 ;  /* 0x000000ffb3ad7208 */ /* 0x000fe40006800000 */
[----:B------:R-:W-:-:S03]  /*14de0*/  PLOP3.LUT P5, PT, P5, PT, PT, 0x8, 0x80 ;  /* 0x000000000080781c */ /* 0x000fc60002fae170 */
[----:B------:R-:W-:-:S05]  /*14df0*/  @P1 FADD.FTZ R173, R152, R173 ;  /* 0x000000ad98ad1221 */ /* 0x000fca0000010000 */
[----:B------:R-:W-:-:S04]  /*14e00*/  F2FP.BF16.F32.PACK_AB R114, RZ, R173 ;  /* 0x000000adff72723e */ /* 0x000fc800000010ff */
[----:B------:R-:W-:-:S07]  /*14e10*/  PRMT R111, R111, 0x5410, R114 ;  /* 0x000054106f6f7816 */ /* 0x000fce0000000072 */
.L_x_3002:
        /* <DEDUP_REMOVED lines=31> */
[----:B------:R-:W-:Y:S02]  /*15010*/  LOP3.LUT R114, R130, 0xff, RZ, 0xc0, !PT ;  /* 0x000000ff82727812 */ /* 0x000fe400078ec0ff */
[----:B------:R-:W-:Y:S01]  /*15020*/  LOP3.LUT R140, R108, 0xff00, R111, 0xf8, !PT ;  /* 0x0000ff006c8c7812 */ /* 0x000fe200078ef86f */
[----:B------:R-:W-:-:S03]  /*15030*/  IMAD.WIDE.U32 R108, R109, 0x1000000, RZ ;  /* 0x010000006d6c7825 */ /* 0x000fc600078e00ff */
[----:B------:R-:W-:Y:S01]  /*15040*/  LOP3.LUT R113, R140, 0xff, R127, 0xf8, !PT ;  /* 0x000000ff8c717812 */ /* 0x000fe200078ef87f */
[----:B------:R-:W-:-:S04]  /*15050*/  IMAD.WIDE.U32 R110, R110, 0x10000, RZ ;  /* 0x000100006e6e7825 */ /* 0x000fc800078e00ff */
[----:B------:R-:W-:Y:S01]  /*15060*/  IMAD.WIDE.U32 R114, R114, 0x100, RZ ;  /* 0x0000010072727825 */ /* 0x000fe200078e00ff */
[----:B------:R-:W-:Y:S02]  /*15070*/  LOP3.LUT R113, R111, R113, R109, 0xfe, !PT ;  /* 0x000000716f717212 */ /* 0x000fe400078efe6d */
[----:B------:R-:W-:Y:S01]  /*15080*/  LOP3.LUT R110, R114, R108, R110, 0xfe, !PT ;  /* 0x0000006c726e7212 */ /* 0x000fe200078efe6e */
[----:B0-----:R-:W-:Y:S01]  /*15090*/  IMAD.WIDE.U32 R108, R0, 0x8, R178 ;  /* 0x00000008006c7825 */ /* 0x001fe200078e00b2 */
[----:B------:R-:W-:Y:S02]  /*150a0*/  LOP3.LUT R111, R113, R115, RZ, 0xfc, !PT ;  /* 0x00000073716f7212 */ /* 0x000fe400078efcff */
[----:B------:R-:W-:-:S05]  /*150b0*/  LOP3.LUT R110, R110, 0xff, R131, 0xf8, !PT ;  /* 0x000000ff6e6e7812 */ /* 0x000fca00078ef883 */
[----:B------:R1:W-:Y:S02]  /*150c0*/  STG.E.64 desc[UR6][R108.64], R110 ;  /* 0x0000006e6c007986 */ /* 0x0003e4000c101b06 */
.L_x_3043:
[----:B------:R-:W-:Y:S02]  /*150d0*/  IMAD.MOV.U32 R140, RZ, RZ, R112 ;  /* 0x000000ffff8c7224 */ /* 0x000fe400078e0070 */
[----:B------:R-:W-:-:S07]  /*150e0*/  VIADD R0, R0, 0x100 ;  /* 0x0000010000007836 */ /* 0x000fce0000000000 */
.L_x_2920:
[----:B------:R-:W-:Y:S05]  /*150f0*/  BSYNC.RECONVERGENT B0 ;  /* 0x0000000000007941 */ /* 0x000fea0003800200 */
.L_x_2919:
        /* <DEDUP_REMOVED lines=33> */
.L_x_3049:
        /* <DEDUP_REMOVED lines=13> */
.L_x_3051:
[----:B------:R-:W-:Y:S05]  /*153e0*/  BSYNC.RECONVERGENT B2 ;  /* 0x0000000000027941 */ /* 0x000fea0003800200 */
.L_x_3050:
[----:B------:R-:W-:Y:S01]  /*153f0*/  IMAD.WIDE.U32 R114, R144, -0x326172a9, RZ ;  /* 0xcd9e8d5790727825 */ /* 0x000fe200078e00ff */
[----:B------:R-:W-:Y:S02]  /*15400*/  LOP3.LUT R128, R135, R113, R3, 0x96, !PT ;  /* 0x0000007187807212 */ /* 0x000fe400078e9603 */
[----:B------:R-:W-:Y:S01]  /*15410*/  IADD3 R123, PT, PT, R3, 0x76cf5d0a, RZ ;  /* 0x76cf5d0a037b7810 */ /* 0x000fe20007ffe0ff */
        /* <DEDUP_REMOVED lines=26> */
[C---:B------:R-:W-:Y:S02]  /*155c0*/  IADD3 R113, PT, PT, R2.reuse, 0x1715609d, RZ ;  /* 0x1715609d02717810 */ /* 0x040fe40007ffe0ff */
        /* <DEDUP_REMOVED lines=19> */
[----:B------:R-:W-:Y:S02]  /*15700*/  LOP3.LUT R119, R119, R128, R115, 0x96, !PT ;  /* 0x0000008077777212 */ /* 0x000fe400078e9673 */
[----:B------:R-:W-:Y:S02]  /*15710*/  MOV R115, R140 ;  /* 0x0000008c00737202 */ /* 0x000fe40000000f00 */
[----:B------:R-:W-:Y:S01]  /*15720*/  LOP3.LUT R123, R123, R126, R113, 0x96, !PT ;  /* 0x0000007e7b7b7212 */ /* 0x000fe200078e9671 */
[----:B------:R-:W-:Y:S01]  /*15730*/  IMAD.WIDE.U32 R126, R119, -0x2daee0ad, RZ ;  /* 0xd2511f53777e7825 */ /* 0x000fe200078e00ff */
[----:B------:R-:W-:-:S03]  /*15740*/  IADD3 R119, PT, PT, R3, -0x695add53, RZ ;  /* 0x96a522ad03777810 */ /* 0x000fc60007ffe0ff */
[----:B------:R-:W-:Y:S01]  /*15750*/  IMAD.WIDE.U32 R128, R123, -0x326172a9, RZ ;  /* 0xcd9e8d577b807825 */ /* 0x000fe200078e00ff */
[----:B------:R-:W-:-:S03]  /*15760*/  LOP3.LUT R119, R119, R112, R127, 0x96, !PT ;  /* 0x0000007077777212 */ /* 0x000fc600078e967f */
[----:B------:R-:W-:Y:S02]  /*15770*/  VIADD R113, R2, 0x8ff34781 ;  /* 0x8ff3478102717836 */ /* 0x000fe40000000000 */
[----:B------:R-:W-:Y:S02]  /*15780*/  IMAD.MOV.U32 R132, RZ, RZ, R128 ;  /* 0x000000ffff847224 */ /* 0x000fe400078e0080 */
[----:B------:R-:W-:Y:S01]  /*15790*/  IMAD.MOV.U32 R112, RZ, RZ, R126 ;  /* 0x000000ffff707224 */ /* 0x000fe200078e007e */
[----:B------:R-:W-:Y:S01]  /*157a0*/  LOP3.LUT R120, R113, R114, R129, 0x96, !PT ;  /* 0x0000007271787212 */ /* 0x000fe200078e9681 */
[----:B------:R-:W-:-:S07]  /*157b0*/  IMAD.MOV.U32 R127, RZ, RZ, RZ ;  /* 0x000000ffff7f7224 */ /* 0x000fce00078e00ff */
.L_x_3048:
[----:B------:R-:W-:Y:S05]  /*157c0*/  BSYNC.RECONVERGENT B1 ;  /* 0x0000000000017941 */ /* 0x000fea0003800200 */
.L_x_3047:
        /* <DEDUP_REMOVED lines=11> */
[----:B------:R-:W-:Y:S02]  /*15880*/  IMAD.MOV.U32 R108, RZ, RZ, R132 ;  /* 0x000000ffff6c7224 */ /* 0x000fe400078e0084 */
[----:B0-----:R-:W-:Y:S01]  /*15890*/  FMUL.FTZ R126, R126, R113 ;  /* 0x000000717e7e7220 */ /* 0x001fe20000410000 */
[----:B-1----:R-:W-:-:S04]  /*158a0*/  FSETP.GTU.FTZ.AND P4, PT, R123, R114, PT ;  /* 0x000000727b00720b */ /* 0x002fc80003f9c000 */
        /* <DEDUP_REMOVED lines=12> */
.L_x_3054:
        /* <DEDUP_REMOVED lines=13> */
.L_x_3056:
[----:B------:R-:W-:Y:S05]  /*15a40*/  BSYNC.RECONVERGENT B2 ;  /* 0x0000000000027941 */ /* 0x000fea0003800200 */
.L_x_3055:
        /* <DEDUP_REMOVED lines=61> */
.L_x_3053:
[----:B------:R-:W-:Y:S05]  /*15e20*/  BSYNC.RECONVERGENT B1 ;  /* 0x0000000000017941 */ /* 0x000fea0003800200 */
.L_x_3052:
[----:B------:R-:W-:Y:S01]  /*15e30*/  I2FP.F32.U32 R108, R108 ;  /* 0x0000006c006c7245 */ /* 0x000fe20000201000 */
[----:B------:R-:W-:Y:S01]  /*15e40*/  @P2 IMAD.U32 R127, R4, 0x10000, RZ ;  /* 0x00010000047f2824 */ /* 0x000fe200078e00ff */
[----:B------:R-:W-:Y:S01]  /*15e50*/  SHF.L.U32 R126, R8, 0x10, RZ ;  /* 0x00000010087e7819 */ /* 0x000fe200000006ff */
[----:B------:R-:W-:Y:S01]  /*15e60*/  BSSY.RECONVERGENT B1, `(.L_x_3057) ;  /* 0x0000061000017945 */ /* 0x000fe20003800200 */
[----:B------:R-:W-:Y:S02]  /*15e70*/  HFMA2 R129, -RZ, RZ, 0, 1.1920928955078125e-07 ;  /* 0x00000002ff817431 */ /* 0x000fe400000001ff */
[----:B------:R-:W-:Y:S01]  /*15e80*/  FFMA.FTZ R123, R108, R115, 1.1641532182693481445e-10 ;  /* 0x2f0000006c7b7423 */ /* 0x000fe20000010073 */
[----:B------:R-:W-:-:S04]  /*15e90*/  FMUL.FTZ R126, R126, R113 ;  /* 0x000000717e7e7220 */ /* 0x000fc80000410000 */
[----:B------:R-:W-:-:S04]  /*15ea0*/  FSETP.GTU.FTZ.AND P3, PT, R123, R114, PT ;  /* 0x000000727b00720b */ /* 0x000fc80003f7c000 */
[----:B------:R-:W-:Y:S01]  /*15eb0*/  FSEL R123, R126, RZ, !P3 ;  /* 0x000000ff7e7b7208 */ /* 0x000fe20005800000 */
[----:B------:R-:W-:Y:S01]  /*15ec0*/  IMAD.MOV.U32 R126, RZ, RZ, R132 ;  /* 0x000000ffff7e7224 */ /* 0x000fe200078e0084 */
        /* <DEDUP_REMOVED lines=15> */
.L_x_3059:
        /* <DEDUP_REMOVED lines=13> */
.L_x_3061:
[----:B------:R-:W-:Y:S05]  /*16090*/  BSYNC.RECONVERGENT B2 ;  /* 0x0000000000027941 */ /* 0x000fea0003800200 */
.L_x_3060:
        /* <DEDUP_REMOVED lines=61> */
.L_x_3058:
[----:B------:R-:W-:Y:S05]  /*16470*/  BSYNC.RECONVERGENT B1 ;  /* 0x0000000000017941 */ /* 0x000fea0003800200 */
.L_x_3057:
        /* <DEDUP_REMOVED lines=22> */
.L_x_3064:
        /* <DEDUP_REMOVED lines=13> */
.L_x_3066:
[----:B------:R-:W-:Y:S05]  /*166b0*/  BSYNC.RECONVERGENT B2 ;  /* 0x0000000000027941 */ /* 0x000fea0003800200 */
.L_x_3065:
        /* <DEDUP_REMOVED lines=61> */
.L_x_3063:
[----:B------:R-:W-:Y:S05]  /*16a90*/  BSYNC.RECONVERGENT B1 ;  /* 0x0000000000017941 */ /* 0x000fea0003800200 */
.L_x_3062:
        /* <DEDUP_REMOVED lines=12> */
[----:B------:R-:W-:-:S03]  /*16b60*/  ISETP.NE.AND P3, PT, R128, 0x1, PT ;  /* 0x000000018000780c */ /* 0x000fc60003f65270 */
        /* <DEDUP_REMOVED lines=14> */
.L_x_3069:
        /* <DEDUP_REMOVED lines=13> */
.L_x_3071:
[----:B------:R-:W-:Y:S05]  /*16d20*/  BSYNC.RECONVERGENT B2 ;  /* 0x0000000000027941 */ /* 0x000fea0003800200 */
.L_x_3070:
        /* <DEDUP_REMOVED lines=52> */
[----:B------:R-:W-:Y:S01]  /*17070*/  LOP3.LUT R119, R119, R160, R129, 0x96, !PT ;  /* 0x000000a077777212 */ /* 0x000fe200078e9681 */
[----:B------:R-:W-:Y:S02]  /*17080*/  HFMA2 R129, -RZ, RZ, 0, 0 ;  /* 0x00000000ff817431 */ /* 0x000fe400000001ff */
[----:B------:R-:W-:-:S04]  /*17090*/  IMAD.WIDE.U32 R160, R137, -0x326172a9, RZ ;  /* 0xcd9e8d5789a07825 */ /* 0x000fc800078e00ff */
[----:B------:R-:W-:Y:S01]  /*170a0*/  IMAD.WIDE.U32 R150, R119, -0x2daee0ad, RZ ;  /* 0xd2511f5377967825 */ /* 0x000fe200078e00ff */
[----:B------:R-:W-:Y:S02]  /*170b0*/  LOP3.LUT R120, R127, R128, R161, 0x96, !PT ;  /* 0x000000807f787212 */ /* 0x000fe400078e96a1 */
[----:B------:R-:W-:Y:S01]  /*170c0*/  MOV R132, R160 ;  /* 0x000000a000847202 */ /* 0x000fe20000000f00 */
[----:B------:R-:W-:Y:S02]  /*170d0*/  VIADD R119, R3, 0x96a522ad ;  /* 0x96a522ad03777836 */ /* 0x000fe40000000000 */
[----:B------:R-:W-:-:S03]  /*170e0*/  IMAD.MOV.U32 R112, RZ, RZ, R150 ;  /* 0x000000ffff707224 */ /* 0x000fc600078e0096 */
[----:B------:R-:W-:-:S07]  /*170f0*/  LOP3.LUT R119, R119, R126, R151, 0x96, !PT ;  /* 0x0000007e77777212 */ /* 0x000fce00078e9697 */
.L_x_3068:
[----:B------:R-:W-:Y:S05]  /*17100*/  BSYNC.RECONVERGENT B1 ;  /* 0x0000000000017941 */ /* 0x000fea0003800200 */
.L_x_3067:
[----:B------:R-:W-:Y:S01]  /*17110*/  I2FP.F32.U32 R124, R124 ;  /* 0x0000007c007c7245 */ /* 0x000fe20000201000 */
[C---:B------:R-:W-:Y:S01]  /*17120*/  IMAD.U32 R126, R109.reuse, 0x10000, RZ ;  /* 0x000100006d7e7824 */ /* 0x040fe200078e00ff */
[----:B------:R-:W-:Y:S01]  /*17130*/  LOP3.LUT R146, R146, 0xfffffff7, RZ, 0xc0, !PT ;  /* 0xfffffff792927812 */ /* 0x000fe200078ec0ff */
[----:B------:R-:W-:Y:S01]  /*17140*/  BSSY.RECONVERGENT B1, `(.L_x_3072) ;  /* 0x000005f000017945 */ /* 0x000fe20003800200 */
[----:B------:R-:W-:Y:S02]  /*17150*/  IMAD.MOV.U32 R138, RZ, RZ, 0x2 ;  /* 0x00000002ff8a7424 */ /* 0x000fe400078e00ff */
[----:B------:R-:W-:Y:S01]  /*17160*/  FFMA.FTZ R127, R124, R115, 1.1641532182693481445e-10 ;  /* 0x2f0000007c7f7423 */ /* 0x000fe20000010073 */
[----:B------:R-:W-:Y:S01]  /*17170*/  FMUL.FTZ R126, R126, R113 ;  /* 0x000000717e7e7220 */ /* 0x000fe20000410000 */
[----:B------:R-:W-:Y:S02]  /*17180*/  PRMT R124, R109, 0x7632, R124 ;  /* 0x000076326d7c7816 */ /* 0x000fe4000000007c */
[----:B------:R-:W-:-:S02]  /*17190*/  MOV R109, R132 ;  /* 0x00000084006d7202 */ /* 0x000fc40000000f00 */
        /* <DEDUP_REMOVED lines=14> */
.L_x_3074:
        /* <DEDUP_REMOVED lines=13> */
.L_x_3076:
[----:B------:R-:W-:Y:S05]  /*17350*/  BSYNC.RECONVERGENT B2 ;  /* 0x0000000000027941 */ /* 0x000fea0003800200 */
.L_x_3075:
        /* <DEDUP_REMOVED lines=56> */
[----:B------:R-:W-:Y:S01]  /*176e0*/  MOV R132, R160 ;  /* 0x000000a000847202 */ /* 0x000fe20000000f00 */
[----:B------:R-:W-:-:S05]  /*176f0*/  VIADD R109, R3, 0x96a522ad ;  /* 0x96a522ad036d7836 */ /* 0x000fca0000000000 */
[----:B------:R-:W-:Y:S01]  /*17700*/  LOP3.LUT R119, R109, R126, R151, 0x96, !PT ;  /* 0x0000007e6d777212 */ /* 0x000fe200078e9697 */
[----:B------:R-:W-:Y:S01]  /*17710*/  IMAD.MOV.U32 R109, RZ, RZ, R112 ;  /* 0x000000ffff6d7224 */ /* 0x000fe200078e0070 */
[----:B------:R-:W-:-:S07]  /*17720*/  MOV R112, R150 ;  /* 0x0000009600707202 */ /* 0x000fce0000000f00 */
.L_x_3073:
[----:B------:R-:W-:Y:S05]  /*17730*/  BSYNC.RECONVERGENT B1 ;  /* 0x0000000000017941 */ /* 0x000fea0003800200 */
.L_x_3072:
[----:B------:R-:W-:Y:S01]  /*17740*/  I2FP.F32.U32 R126, R109 ;  /* 0x0000006d007e7245 */ /* 0x000fe20000201000 */
[----:B------:R-:W-:Y:S01]  /*17750*/  BSSY.RECONVERGENT B1, `(.L_x_3077) ;  /* 0x0000063000017945 */ /* 0x000fe20003800200 */
[----:B------:R-:W-:-:S03]  /*17760*/  SHF.L.U32 R128, R9, 0x10, RZ ;  /* 0x0000001009807819 */ /* 0x000fc600000006ff */
[----:B------:R-:W-:Y:S01]  /*17770*/  FFMA.FTZ R109, R126, R115, 1.1641532182693481445e-10 ;  /* 0x2f0000007e6d7423 */ /* 0x000fe20000010073 */
[----:B------:R-:W-:Y:S02]  /*17780*/  @P2 IMAD.U32 R126, R5, 0x10000, RZ ;  /* 0x00010000057e2824 */ /* 0x000fe400078e00ff */
[----:B------:R-:W-:Y:S02]  /*17790*/  FMUL.FTZ R128, R128, R113 ;  /* 0x0000007180807220 */ /* 0x000fe40000410000 */
[----:B------:R-:W-:-:S04]  /*177a0*/  FSETP.GTU.FTZ.AND P3, PT, R109, R114, PT ;  /* 0x000000726d00720b */ /* 0x000fc80003f7c000 */
[----:B------:R-:W-:Y:S01]  /*177b0*/  FSEL R109, R128, RZ, !P3 ;  /* 0x000000ff806d7208 */ /* 0x000fe20005800000 */
[----:B------:R-:W-:Y:S01]  /*177c0*/  IMAD.MOV.U32 R128, RZ, RZ, 0x2 ;  /* 0x00000002ff807424 */ /* 0x000fe200078e00ff */
        /* <DEDUP_REMOVED lines=16> */
.L_x_3079:
        /* <DEDUP_REMOVED lines=13> */
.L_x_3081:
[----:B------:R-:W-:Y:S05]  /*179a0*/  BSYNC.RECONVERGENT B2 ;  /* 0x0000000000027941 */ /* 0x000fea0003800200 */
.L_x_3080:
        /* <DEDUP_REMOVED lines=56> */
[----:B------:R-:W-:Y:S01]  /*17d30*/  MOV R132, R162 ;  /* 0x000000a200847202 */ /* 0x000fe20000000f00 */
[----:B------:R-:W-:-:S05]  /*17d40*/  VIADD R119, R3, 0x96a522ad ;  /* 0x96a522ad03777836 */ /* 0x000fca0000000000 */
[----:B------:R-:W-:Y:S01]  /*17d50*/  LOP3.LUT R119, R119, R126, R161, 0x96, !PT ;  /* 0x0000007e77777212 */ /* 0x000fe200078e96a1 */
[----:B------:R-:W-:Y:S01]  /*17d60*/  IMAD.MOV.U32 R126, RZ, RZ, R112 ;  /* 0x000000ffff7e7224 */ /* 0x000fe200078e0070 */
[----:B------:R-:W-:-:S07]  /*17d70*/  MOV R112, R160 ;  /* 0x000000a000707202 */ /* 0x000fce0000000f00 */
.L_x_3078:
[----:B------:R-:W-:Y:S05]  /*17d80*/  BSYNC.RECONVERGENT B1 ;  /* 0x0000000000017941 */ /* 0x000fea0003800200 */
.L_x_3077:
        /* <DEDUP_REMOVED lines=22> */
.L_x_3084:
        /* <DEDUP_REMOVED lines=13> */
.L_x_3086:
[----:B------:R-:W-:Y:S05]  /*17fc0*/  BSYNC.RECONVERGENT B2 ;  /* 0x0000000000027941 */ /* 0x000fea0003800200 */
.L_x_3085:
        /* <DEDUP_REMOVED lines=61> */
.L_x_3083:
[----:B------:R-:W-:Y:S05]  /*183a0*/  BSYNC.RECONVERGENT B1 ;  /* 0x0000000000017941 */ /* 0x000fea0003800200 */
.L_x_3082:
        /* <DEDUP_REMOVED lines=27> */
.L_x_3089:
        /* <DEDUP_REMOVED lines=13> */
.L_x_3091:
[----:B------:R-:W-:Y:S05]  /*18630*/  BSYNC.RECONVERGENT B2 ;  /* 0x0000000000027941 */ /* 0x000fea0003800200 */
.L_x_3090:
        /* <DEDUP_REMOVED lines=61> */
.L_x_3088:
[----:B------:R-:W-:Y:S05]  /*18a10*/  BSYNC.RECONVERGENT B1 ;  /* 0x0000000000017941 */ /* 0x000fea0003800200 */
.L_x_3087:
        /* <DEDUP_REMOVED lines=23> */
.L_x_3094:
        /* <DEDUP_REMOVED lines=13> */
.L_x_3096:
[----:B------:R-:W-:Y:S05]  /*18c60*/  BSYNC.RECONVERGENT B2 ;  /* 0x0000000000027941 */ /* 0x000fea0003800200 */
.L_x_3095:
        /* <DEDUP_REMOVED lines=61> */
.L_x_3093:
[----:B------:R-:W-:Y:S05]  /*19040*/  BSYNC.RECONVERGENT B1 ;  /* 0x0000000000017941 */ /* 0x000fea0003800200 */
.L_x_3092:
        /* <DEDUP_REMOVED lines=25> */
.L_x_3099:
        /* <DEDUP_REMOVED lines=13> */
.L_x_3101:
[----:B------:R-:W-:Y:S05]  /*192b0*/  BSYNC.RECONVERGENT B2 ;  /* 0x0000000000027941 */ /* 0x000fea0003800200 */
.L_x_3100:
        /* <DEDUP_REMOVED lines=61> */
.L_x_3098:
[----:B------:R-:W-:Y:S05]  /*19690*/  BSYNC.RECONVERGENT B1 ;  /* 0x0000000000017941 */ /* 0x000fea0003800200 */
.L_x_3097:
        /* <DEDUP_REMOVED lines=20> */
.L_x_3104:
        /* <DEDUP_REMOVED lines=13> */
.L_x_3106:
[----:B------:R-:W-:Y:S05]  /*198b0*/  BSYNC.RECONVERGENT B2 ;  /* 0x0000000000027941 */ /* 0x000fea0003800200 */
.L_x_3105:
        /* <DEDUP_REMOVED lines=61> */
.L_x_3103:
[----:B------:R-:W-:Y:S05]  /*19c90*/  BSYNC.RECONVERGENT B1 ;  /* 0x0000000000017941 */ /* 0x000fea0003800200 */
.L_x_3102:
        /* <DEDUP_REMOVED lines=9> */
[----:B------:R-:W-:-:S03]  /*19d30*/  @P2 IMAD.U32 R163, R124, 0x10000, RZ ;  /* 0x000100007ca32824 */ /* 0x000fc600078e00ff */
        /* <DEDUP_REMOVED lines=17> */
.L_x_3109:
        /* <DEDUP_REMOVED lines=13> */
.L_x_3111:
[----:B------:R-:W-:Y:S05]  /*19f20*/  BSYNC.RECONVERGENT B2 ;  /* 0x0000000000027941 */ /* 0x000fea0003800200 */
.L_x_3110:
        /* <DEDUP_REMOVED lines=61> */
.L_x_3108:
[----:B------:R-:W-:Y:S05]  /*1a300*/  BSYNC.RECONVERGENT B1 ;  /* 0x0000000000017941 */ /* 0x000fea0003800200 */
.L_x_3107:
        /* <DEDUP_REMOVED lines=21> */
.L_x_3114:
        /* <DEDUP_REMOVED lines=13> */
.L_x_3116:
[----:B------:R-:W-:Y:S05]  /*1a530*/  BSYNC.RECONVERGENT B2 ;  /* 0x0000000000027941 */ /* 0x000fea0003800200 */
.L_x_3115:
        /* <DEDUP_REMOVED lines=61> */
.L_x_3113:
[----:B------:R-:W-:Y:S05]  /*1a910*/  BSYNC.RECONVERGENT B1 ;  /* 0x0000000000017941 */ /* 0x000fea0003800200 */
.L_x_3112:
[----:B------:R-:W-:Y:S01]  /*1a920*/  I2FP.F32.U32 R124, R111 ;  /* 0x0000006f007c7245 */ /* 0x000fe20000201000 */
[----:B------:R-:W-:Y:S01]  /*1a930*/  BSSY.RECONVERGENT B1, `(.L_x_3117) ;  /* 0x0000063000017945 */ /* 0x000fe20003800200 */
[----:B------:R-:W-:Y:S01]  /*1a940*/  SHF.L.U32 R152, R11, 0x10, RZ ;  /* 0x000000100b987819 */ /* 0x000fe200000006ff */
[----:B------:R-:W-:Y:S02]  /*1a950*/  IMAD.MOV.U32 R158, RZ, RZ, 0x2 ;  /* 0x00000002ff9e7424 */ /* 0x000fe400078e00ff */
[----:B------:R-:W-:Y:S02]  /*1a960*/  FFMA.FTZ R111, R124, R115, 1.1641532182693481445e-10 ;  /* 0x2f0000007c6f7423 */ /* 0x000fe40000010073 */
[----:B------:R-:W-:-:S03]  /*1a970*/  FMUL.FTZ R152, R152, R113 ;  /* 0x0000007198987220 */ /* 0x000fc60000410000 */
[----:B------:R-:W-:-:S04]  /*1a980*/  FSETP.GTU.FTZ.AND P5, PT, R111, R114, PT ;  /* 0x000000726f00720b */ /* 0x000fc80003fbc000 */
[----:B------:R-:W-:Y:S01]  /*1a990*/  FSEL R111, R152, RZ, !P5 ;  /* 0x000000ff986f7208 */ /* 0x000fe20006800000 */
[----:B------:R-:W-:Y:S01]  /*1a9a0*/  @P2 IMAD.U32 R152, R7, 0x10000, RZ ;  /* 0x0001000007982824 */ /* 0x000fe200078e00ff */
        /* <DEDUP_REMOVED lines=16> */
.L_x_3119:
        /* <DEDUP_REMOVED lines=13> */
.L_x_3121:
[----:B------:R-:W-:Y:S05]  /*1ab80*/  BSYNC.RECONVERGENT B2 ;  /* 0x0000000000027941 */ /* 0x000fea0003800200 */
.L_x_3120:
        /* <DEDUP_REMOVED lines=61> */
.L_x_3118:
[----:B------:R-:W-:Y:S05]  /*1af60*/  BSYNC.RECONVERGENT B1 ;  /* 0x0000000000017941 */ /* 0x000fea0003800200 */
.L_x_3117:
[----:B------:R-:W-:Y:S01]  /*1af70*/  I2FP.F32.U32 R150, R150 ;  /* 0x0000009600967245 */ /* 0x000fe20000201000 */
[----:B------:R-:W-:Y:S01]  /*1af80*/  BSSY.RECONVERGENT B1, `(.L_x_3122) ;  /* 0x0000060000017945 */ /* 0x000fe20003800200 */
[----:B------:R-:W-:Y:S02]  /*1af90*/  ISETP.NE.AND P6, PT, R158, 0x1, PT ;  /* 0x000000019e00780c */ /* 0x000fe40003fc5270 */
[----:B------:R-:W-:Y:S01]  /*1afa0*/  SHF.L.U32 R152, R134, 0x10, RZ ;  /* 0x0000001086987819 */ /* 0x000fe200000006ff */
[----:B------:R-:W-:Y:S01]  /*1afb0*/  FFMA.FTZ R177, R150, R115, 1.1641532182693481445e-10 ;  /* 0x2f00000096b17423 */ /* 0x000fe20000010073 */
[----:B------:R-:W-:Y:S01]  /*1afc0*/  IMAD.MOV.U32 R134, RZ, RZ, 0x2 ;  /* 0x00000002ff867424 */ /* 0x000fe200078e00ff */
[----:B------:R-:W-:Y:S02]  /*1afd0*/  MOV R150, R132 ;  /* 0x0000008400967202 */ /* 0x000fe40000000f00 */
        /* <DEDUP_REMOVED lines=13> */
.L_x_3124:
        /* <DEDUP_REMOVED lines=15> */
.L_x_3126:
[----:B------:R-:W-:Y:S05]  /*1b1a0*/  BSYNC.RECONVERGENT B2 ;  /* 0x0000000000027941 */ /* 0x000fea0003800200 */
.L_x_3125:
        /* <DEDUP_REMOVED lines=61> */
.L_x_3123:
[----:B------:R-:W-:Y:S05]  /*1b580*/  BSYNC.RECONVERGENT B1 ;  /* 0x0000000000017941 */ /* 0x000fea0003800200 */
.L_x_3122:
        /* <DEDUP_REMOVED lines=15> */
[----:B------:R-:W-:Y:S02]  /*1b680*/  @!P2 MOV R177, R113 ;  /* 0x0000007100b1a202 */ /* 0x000fe40000000f00 */
[----:B------:R-:W-:Y:S02]  /*1b690*/  SEL R113, RZ, 0x1, P6 ;  /* 0x00000001ff717807 */ /* 0x000fe40003000000 */
[----:B------:R-:W-:Y:S02]  /*1b6a0*/  F2FP.BF16.F32.PACK_AB R114, RZ, R177 ;  /* 0x000000b1ff72723e */ /* 0x000fe400000010ff */
[----:B------:R-:W-:Y:S02]  /*1b6b0*/  PRMT R138, R113, 0x7610, R138 ;  /* 0x00007610718a7816 */ /* 0x000fe4000000008a */
[----:B------:R-:W-:Y:S01]  /*1b6c0*/  PRMT R111, R111, 0x5410, R114 ;  /* 0x000054106f6f7816 */ /* 0x000fe20000000072 */
[----:B------:R-:W-:Y:S06]  /*1b6d0*/  BRA `(.L_x_3127) ;  /* 0x0000003000d47947 */ /* 0x000fec0003800000 */
.L_x_3046:
[----:B------:R-:W-:Y:S01]  /*1b6e0*/  ISETP.NE.AND P3, PT, R134, 0x1, PT ;  /* 0x000000018600780c */ /* 0x000fe20003f65270 */
[----:B------:R-:W-:Y:S01]  /*1b6f0*/  BSSY.RECONVERGENT B1, `(.L_x_3128) ;  /* 0x000005a000017945 */ /* 0x000fe20003800200 */
[----:B------:R-:W-:Y:S02]  /*1b700*/  HFMA2 R137, -RZ, RZ, 0, 1.1920928955078125e-07 ;  /* 0x00000002ff897431 */ /* 0x000fe400000001ff */
[----:B0-----:R-:W-:Y:S01]  /*1b710*/  IMAD.MOV.U32 R112, RZ, RZ, R132 ;  /* 0x000000ffff707224 */ /* 0x001fe200078e0084 */
        /* <DEDUP_REMOVED lines=12> */
.L_x_3130:
        /* <DEDUP_REMOVED lines=13> */
.L_x_3132:
[----:B------:R-:W-:Y:S05]  /*1b8b0*/  BSYNC.RECONVERGENT B2 ;  /* 0x0000000000027941 */ /* 0x000fea0003800200 */
.L_x_3131:
[----:B------:R-:W-:Y:S01]  /*1b8c0*/  IMAD.WIDE.U32 R114, R144, -0x326172a9, RZ ;  /* 0xcd9e8d5790727825 */ /* 0x000fe200078e00ff */
[----:B------:R-:W-:Y:S02]  /*1b8d0*/  LOP3.LUT R160, R135, R113, R3, 0x96, !PT ;  /* 0x0000007187a07212 */ /* 0x000fe400078e9603 */
[C---:B------:R-:W-:Y:S01]  /*1b8e0*/  IADD3 R113, PT, PT, R2.reuse, -0x61c88647, RZ ;  /* 0x9e3779b902717810 */ /* 0x040fe20007ffe0ff */
[----:B------:R-:W-:Y:S01]  /*1b8f0*/  VIADD R119, R2, 0x3c6ef372 ;  /* 0x3c6ef37202777836 */ /* 0x000fe20000000000 */
[----:B------:R-:W-:Y:S01]  /*1b900*/  LOP3.LUT R150, R117, R115, R2, 0x96, !PT ;  /* 0x0000007375967212 */ /* 0x000fe200078e9602 */
[C---:B------:R-:W-:Y:S01]  /*1b910*/  VIADD R115, R3.reuse, 0xbb67ae85 ;  /* 0xbb67ae8503737836 */ /* 0x040fe20000000000 */
[----:B------:R-:W-:Y:S01]  /*1b920*/  IADD3 R123, PT, PT, R3, 0x76cf5d0a, RZ ;  /* 0x76cf5d0a037b7810 */ /* 0x000fe20007ffe0ff */
        /* <DEDUP_REMOVED lines=8> */
[----:B------:R-:W-:Y:S02]  /*1b9b0*/  IADD3 R113, PT, PT, R2, -0x255992d5, RZ ;  /* 0xdaa66d2b02717810 */ /* 0x000fe40007ffe0ff */
[----:B------:R-:W-:Y:S01]  /*1b9c0*/  LOP3.LUT R119, R119, R160, R115, 0x96, !PT ;  /* 0x000000a077777212 */ /* 0x000fe200078e9673 */
[----:B------:R-:W-:Y:S02]  /*1b9d0*/  VIADD R115, R3, 0x32370b8f ;  /* 0x32370b8f03737836 */ /* 0x000fe40000000000 */
        /* <DEDUP_REMOVED lines=11> */
[----:B------:R-:W-:Y:S02]  /*1ba90*/  VIADD R115, R3, 0xa9066899 ;  /* 0xa906689903737836 */ /* 0x000fe40000000000 */
        /* <DEDUP_REMOVED lines=25> */
[----:B------:R-:W-:Y:S02]  /*1bc30*/  LOP3.LUT R120, R113, R114, R161, 0x96, !PT ;  /* 0x0000007271787212 */ /* 0x000fe400078e96a1 */
[----:B------:R-:W-:Y:S01]  /*1bc40*/  MOV R132, R160 ;  /* 0x000000a000847202 */ /* 0x000fe20000000f00 */
[----:B------:R-:W-:Y:S02]  /*1bc50*/  VIADD R119, R3, 0x96a522ad ;  /* 0x96a522ad03777836 */ /* 0x000fe40000000000 */
[----:B------:R-:W-:-:S03]  /*1bc60*/  IMAD.MOV.U32 R114, RZ, RZ, R150 ;  /* 0x000000ffff727224 */ /* 0x000fc600078e0096 */
[----:B------:R-:W-:Y:S02]  /*1bc70*/  LOP3.LUT R119, R119, R112, R151, 0x96, !PT ;  /* 0x0000007077777212 */ /* 0x000fe400078e9697 */
[----:B------:R-:W-:-:S07]  /*1bc80*/  MOV R112, R140 ;  /* 0x0000008c00707202 */ /* 0x000fce0000000f00 */
.L_x_3129:
[----:B------:R-:W-:Y:S05]  /*1bc90*/  BSYNC.RECONVERGENT B1 ;  /* 0x0000000000017941 */ /* 0x000fea0003800200 */
.L_x_3128:
        /* <DEDUP_REMOVED lines=9> */
[----:B------:R-:W-:Y:S01]  /*1bd30*/  PRMT R108, R108, 0x7632, R108 ;  /* 0x000076326c6c7816 */ /* 0x000fe2000000006c */
[----:B------:R-:W-:-:S02]  /*1bd40*/  IMAD.MOV.U32 R142, RZ, RZ, 0x2 ;  /* 0x00000002ff8e7424 */ /* 0x000fc400078e00ff */
[----:B0-----:R-:W-:Y:S01]  /*1bd50*/  FMUL.FTZ R134, R134, R113 ;  /* 0x0000007186867220 */ /* 0x001fe20000410000 */
[----:B-1----:R-:W-:Y:S02]  /*1bd60*/  FSETP.GTU.FTZ.AND P4, PT, R112, R115, PT ;  /* 0x000000737000720b */ /* 0x002fe40003f9c000 */
[----:B------:R-:W-:Y:S02]  /*1bd70*/  @P2 SHF.L.U32 R112, R4, 0x10, RZ ;  /* 0x0000001004702819 */ /* 0x000fe400000006ff */
[----:B------:R-:W-:Y:S02]  /*1bd80*/  FSEL R123, R134, RZ, !P4 ;  /* 0x000000ff867b7208 */ /* 0x000fe40006000000 */
[----:B------:R-:W-:Y:S02]  /*1bd90*/  PLOP3.LUT P4, PT, P4, PT, PT, 0x8, 0x80 ;  /* 0x000000000080781c */ /* 0x000fe4000278e170 */
[----:B------:R-:W-:Y:S01]  /*1bda0*/  MOV R134, R132 ;  /* 0x0000008400867202 */ /* 0x000fe20000000f00 */
        /* <DEDUP_REMOVED lines=12> */
.L_x_3135:
        /* <DEDUP_REMOVED lines=13> */
.L_x_3137:
[----:B------:R-:W-:Y:S05]  /*1bf40*/  BSYNC.RECONVERGENT B2 ;  /* 0x0000000000027941 */ /* 0x000fea0003800200 */
.L_x_3136:
        /* <DEDUP_REMOVED lines=58> */
[----:B------:R-:W-:Y:S01]  /*1c2f0*/  VIADD R119, R3, 0x96a522ad ;  /* 0x96a522ad03777836 */ /* 0x000fe20000000000 */
[----:B------:R-:W-:-:S04]  /*1c300*/  MOV R114, R162 ;  /* 0x000000a200727202 */ /* 0x000fc80000000f00 */
[----:B------:R-:W-:-:S07]  /*1c310*/  LOP3.LUT R119, R119, R150, R163, 0x96, !PT ;  /* 0x0000009677777212 */ /* 0x000fce00078e96a3 */
.L_x_3134:
[----:B------:R-:W-:Y:S05]  /*1c320*/  BSYNC.RECONVERGENT B1 ;  /* 0x0000000000017941 */ /* 0x000fea0003800200 */
.L_x_3133:
[----:B------:R-:W-:Y:S01]  /*1c330*/  I2FP.F32.U32 R137, R134 ;  /* 0x0000008600897245 */ /* 0x000fe20000201000 */
[----:B------:R-:W-:Y:S01]  /*1c340*/  BSSY.RECONVERGENT B1, `(.L_x_3138) ;  /* 0x0000064000017945 */ /* 0x000fe20003800200 */
[----:B------:R-:W-:Y:S01]  /*1c350*/  SHF.L.U32 R134, R108, 0x10, RZ ;  /* 0x000000106c867819 */ /* 0x000fe200000006ff */
[----:B------:R-:W-:Y:S01]  /*1c360*/  HFMA2 R149, -RZ, RZ, 0, 1.1920928955078125e-07 ;  /* 0x00000002ff957431 */ /* 0x000fe200000001ff */
[----:B------:R-:W-:Y:S01]  /*1c370*/  LOP3.LUT R146, R146, 0xffffffef, RZ, 0xc0, !PT ;  /* 0xffffffef92927812 */ /* 0x000fe200078ec0ff */
[----:B------:R-:W-:Y:S01]  /*1c380*/  FFMA.FTZ R108, R137, R140, 1.1641532182693481445e-10 ;  /* 0x2f000000896c7423 */ /* 0x000fe2000001008c */
[----:B------:R-:W-:Y:S01]  /*1c390*/  @P2 PRMT R137, R4, 0x7632, R137 ;  /* 0x0000763204892816 */ /* 0x000fe20000000089 */
[----:B------:R-:W-:-:S03]  /*1c3a0*/  FMUL.FTZ R134, R134, R113 ;  /* 0x0000007186867220 */ /* 0x000fc60000410000 */
[----:B------:R-:W-:Y:S01]  /*1c3b0*/  FSETP.GTU.FTZ.AND P3, PT, R108, R115, PT ;  /* 0x000000736c00720b */ /* 0x000fe20003f7c000 */
[----:B------:R-:W-:-:S03]  /*1c3c0*/  @P2 IMAD.U32 R108, R137, 0x10000, RZ ;  /* 0x00010000896c2824 */ /* 0x000fc600078e00ff */
[----:B------:R-:W-:Y:S01]  /*1c3d0*/  FSEL R139, R134, RZ, !P3 ;  /* 0x000000ff868b7208 */ /* 0x000fe20005800000 */
[----:B------:R-:W-:Y:S01]  /*1c3e0*/  IMAD.MOV.U32 R134, RZ, RZ, R132 ;  /* 0x000000ffff867224 */ /* 0x000fe200078e0084 */
        /* <DEDUP_REMOVED lines=14> */
.L_x_3140:
        /* <DEDUP_REMOVED lines=13> */
.L_x_3142:
[----:B------:R-:W-:Y:S05]  /*1c5a0*/  BSYNC.RECONVERGENT B2 ;  /* 0x0000000000027941 */ /* 0x000fea0003800200 */
.L_x_3141:
        /* <DEDUP_REMOVED lines=57> */
[----:B------:R-:W-:Y:S01]  /*1c940*/  LOP3.LUT R120, R137, R160, R177, 0x96, !PT ;  /* 0x000000a089787212 */ /* 0x000fe200078e96b1 */
[----:B------:R-:W-:Y:S01]  /*1c950*/  IMAD.MOV.U32 R132, RZ, RZ, R176 ;  /* 0x000000ffff847224 */ /* 0x000fe200078e00b0 */
[----:B------:R-:W-:Y:S01]  /*1c960*/  LOP3.LUT R119, R119, R150, R163, 0x96, !PT ;  /* 0x0000009677777212 */ /* 0x000fe200078e96a3 */
[----:B------:R-:W-:-:S07]  /*1c970*/  IMAD.MOV.U32 R114, RZ, RZ, R162 ;  /* 0x000000ffff727224 */ /* 0x000fce00078e00a2 */
.L_x_3139:
[----:B------:R-:W-:Y:S05]  /*1c980*/  BSYNC.RECONVERGENT B1 ;  /* 0x0000000000017941 */ /* 0x000fea0003800200 */
.L_x_3138:
[----:B------:R-:W-:Y:S01]  /*1c990*/  I2FP.F32.U32 R137, R134 ;  /* 0x0000008600897245 */ /* 0x000fe20000201000 */
[----:B------:R-:W-:Y:S01]  /*1c9a0*/  IMAD.U32 R142, R109, 0x10000, RZ ;  /* 0x000100006d8e7824 */ /* 0x000fe200078e00ff */
[----:B------:R-:W-:Y:S01]  /*1c9b0*/  @P2 SHF.L.U32 R150, R5, 0x10, RZ ;  /* 0x0000001005962819 */ /* 0x000fe200000006ff */
[----:B------:R-:W-:Y:S01]  /*1c9c0*/  BSSY.RECONVERGENT B1, `(.L_x_3143) ;  /* 0x0000062000017945 */ /* 0x000fe20003800200 */
[----:B------:R-:W-:Y:S01]  /*1c9d0*/  LOP3.LUT R146, R146, 0xfffffff7, RZ, 0xc0, !PT ;  /* 0xfffffff792927812 */ /* 0x000fe200078ec0ff */
[----:B------:R-:W-:Y:S01]  /*1c9e0*/  FFMA.FTZ R134, R137, R140, 1.1641532182693481445e-10 ;  /* 0x2f00000089867423 */ /* 0x000fe2000001008c */
[----:B------:R-:W-:Y:S01]  /*1c9f0*/  FMUL.FTZ R142, R142, R113 ;  /* 0x000000718e8e7220 */ /* 0x000fe20000410000 */
[----:B------:R-:W-:-:S03]  /*1ca00*/  IMAD.MOV.U32 R152, RZ, RZ, 0x2 ;  /* 0x00000002ff987424 */ /* 0x000fc600078e00ff */
[----:B------:R-:W-:Y:S02]  /*1ca10*/  FSETP.GTU.FTZ.AND P3, PT, R134, R115, PT ;  /* 0x000000738600720b */ /* 0x000fe40003f7c000 */
[----:B------:R-:W-:Y:S02]  /*1ca20*/  PRMT R134, R109, 0x7632, R134 ;  /* 0x000076326d867816 */ /* 0x000fe40000000086 */
        /* <DEDUP_REMOVED lines=16> */
.L_x_3145:
        /* <DEDUP_REMOVED lines=13> */
.L_x_3147:
[----:B------:R-:W-:Y:S05]  /*1cc00*/  BSYNC.RECONVERGENT B2 ;  /* 0x0000000000027941 */ /* 0x000fea0003800200 */
.L_x_3146:
        /* <DEDUP_REMOVED lines=61> */
.L_x_3144:
[----:B------:R-:W-:Y:S05]  /*1cfe0*/  BSYNC.RECONVERGENT B1 ;  /* 0x0000000000017941 */ /* 0x000fea0003800200 */
.L_x_3143:
        /* <DEDUP_REMOVED lines=26> */
.L_x_3150:
        /* <DEDUP_REMOVED lines=13> */
.L_x_3152:
[----:B------:R-:W-:Y:S05]  /*1d260*/  BSYNC.RECONVERGENT B2 ;  /* 0x0000000000027941 */ /* 0x000fea0003800200 */
.L_x_3151:
[----:B------:R-:W-:Y:S01]  /*1d270*/  IMAD.WIDE.U32 R162, R144, -0x326172a9, RZ ;  /* 0xcd9e8d5790a27825 */ /* 0x000fe200078e00ff */
[----:B------:R-:W-:-:S03]  /*1d280*/  LOP3.LUT R178, R135, R161, R3, 0x96, !PT ;  /* 0x000000a187b27212 */ /* 0x000fc600078e9603 */
[----:B------:R-:W-:Y:S01]  /*1d290*/  HFMA2 R154, -RZ, RZ, 0, 0 ;  /* 0x00000000ff9a7431 */ /* 0x000fe200000001ff */
        /* <DEDUP_REMOVED lines=58> */
.L_x_3149:
[----:B------:R-:W-:Y:S05]  /*1d640*/  BSYNC.RECONVERGENT B1 ;  /* 0x0000000000017941 */ /* 0x000fea0003800200 */
.L_x_3148:
        /* <DEDUP_REMOVED lines=26> */
.L_x_3155:
        /* <DEDUP_REMOVED lines=13> */
.L_x_3157:
[----:B------:R-:W-:Y:S05]  /*1d8c0*/  BSYNC.RECONVERGENT B2 ;  /* 0x0000000000027941 */ /* 0x000fea0003800200 */
.L_x_3156:
        /* <DEDUP_REMOVED lines=61> */
.L_x_3154:
[----:B------:R-:W-:Y:S05]  /*1dca0*/  BSYNC.RECONVERGENT B1 ;  /* 0x0000000000017941 */ /* 0x000fea0003800200 */
.L_x_3153:
        /* <DEDUP_REMOVED lines=9> */
[----:B------:R-:W-:Y:S02]  /*1dd40*/  @P2 IMAD.U32 R152, R152, 0x10000, RZ ;  /* 0x0001000098982824 */ /* 0x000fe400078e00ff */
[----:B------:R-:W-:Y:S01]  /*1dd50*/  IMAD.MOV.U32 R134, RZ, RZ, R132 ;  /* 0x000000ffff867224 */ /* 0x000fe200078e0084 */
        /* <DEDUP_REMOVED lines=13> */
.L_x_3160:
        /* <DEDUP_REMOVED lines=13> */
.L_x_3162:
[----:B------:R-:W-:Y:S05]  /*1df00*/  BSYNC.RECONVERGENT B2 ;  /* 0x0000000000027941 */ /* 0x000fea0003800200 */
.L_x_3161:
        /* <DEDUP_REMOVED lines=56> */
[----:B------:R-:W-:Y:S02]  /*1e290*/  IADD3 R119, PT, PT, R3, -0x695add53, RZ ;  /* 0x96a522ad03777810 */ /* 0x000fe40007ffe0ff */
[----:B------:R-:W-:Y:S01]  /*1e2a0*/  LOP3.LUT R120, R161, R176, R181, 0x96, !PT ;  /* 0x000000b0a1787212 */ /* 0x000fe200078e96b5 */
[----:B------:R-:W-:Y:S01]  /*1e2b0*/  IMAD.MOV.U32 R132, RZ, RZ, R180 ;  /* 0x000000ffff847224 */ /* 0x000fe200078e00b4 */
[----:B------:R-:W-:Y:S01]  /*1e2c0*/  LOP3.LUT R119, R119, R160, R179, 0x96, !PT ;  /* 0x000000a077777212 */ /* 0x000fe200078e96b3 */
[----:B------:R-:W-:-:S07]  /*1e2d0*/  IMAD.MOV.U32 R114, RZ, RZ, R178 ;  /* 0x000000ffff727224 */ /* 0x000fce00078e00b2 */
.L_x_3159:
[----:B------:R-:W-:Y:S05]  /*1e2e0*/  BSYNC.RECONVERGENT B1 ;  /* 0x0000000000017941 */ /* 0x000fea0003800200 */
.L_x_3158:
[----:B------:R-:W-:Y:S01]  /*1e2f0*/  I2FP.F32.U32 R161, R134 ;  /* 0x0000008600a17245 */ /* 0x000fe20000201000 */
[----:B------:R-:W-:Y:S01]  /*1e300*/  IMAD.U32 R152, R111, 0x10000, RZ ;  /* 0x000100006f987824 */ /* 0x000fe200078e00ff */
[----:B------:R-:W-:Y:S01]  /*1e310*/  ISETP.NE.AND P5, PT, R158, 0x1, PT ;  /* 0x000000019e00780c */ /* 0x000fe20003fa5270 */
[----:B------:R-:W-:Y:S01]  /*1e320*/  BSSY.RECONVERGENT B1, `(.L_x_3163) ;  /* 0x0000060000017945 */ /* 0x000fe20003800200 */
[----:B------:R-:W-:Y:S01]  /*1e330*/  @P2 SHF.L.U32 R154, R7, 0x10, RZ ;  /* 0x00000010079a2819 */ /* 0x000fe200000006ff */
[----:B------:R-:W-:Y:S01]  /*1e340*/  FFMA.FTZ R134, R161, R140, 1.1641532182693481445e-10 ;  /* 0x2f000000a1867423 */ /* 0x000fe2000001008c */
[----:B------:R-:W-:-:S04]  /*1e350*/  FMUL.FTZ R152, R152, R113 ;  /* 0x0000007198987220 */ /* 0x000fc80000410000 */
[----:B------:R-:W-:Y:S01]  /*1e360*/  FSETP.GTU.FTZ.AND P4, PT, R134, R115, PT ;  /* 0x000000738600720b */ /* 0x000fe20003f9c000 */
[----:B------:R-:W-:-:S03]  /*1e370*/  IMAD.MOV.U32 R134, RZ, RZ, 0x2 ;  /* 0x00000002ff867424 */ /* 0x000fc600078e00ff */
[----:B------:R-:W-:Y:S02]  /*1e380*/  FSEL R161, R152, RZ, !P4 ;  /* 0x000000ff98a17208 */ /* 0x000fe40006000000 */
[----:B------:R-:W-:Y:S02]  /*1e390*/  PRMT R152, R111, 0x7632, R152 ;  /* 0x000076326f987816 */ /* 0x000fe40000000098 */
[----:B------:R-:W-:Y:S01]  /*1e3a0*/  PLOP3.LUT P4, PT, P4, PT, PT, 0x8, 0x80 ;  /* 0x000000000080781c */ /* 0x000fe2000278e170 */
        /* <DEDUP_REMOVED lines=12> */
.L_x_3165:
        /* <DEDUP_REMOVED lines=13> */
.L_x_3167:
[----:B------:R-:W-:Y:S05]  /*1e540*/  BSYNC.RECONVERGENT B2 ;  /* 0x0000000000027941 */ /* 0x000fea0003800200 */
.L_x_3166:
        /* <DEDUP_REMOVED lines=61> */
.L_x_3164:
[----:B------:R-:W-:Y:S05]  /*1e920*/  BSYNC.RECONVERGENT B1 ;  /* 0x0000000000017941 */ /* 0x000fea0003800200 */
.L_x_3163:
        /* <DEDUP_REMOVED lines=8> */
[----:B------:R-:W-:-:S02]  /*1e9b0*/  FSETP.GTU.FTZ.AND P5, PT, R140, R115, PT ;  /* 0x000000738c00720b */ /* 0x000fc40003fbc000 */
[----:B------:R-:W-:Y:S02]  /*1e9c0*/  MOV R140, R114 ;  /* 0x00000072008c7202 */ /* 0x000fe40000000f00 */
[----:B------:R-:W-:Y:S02]  /*1e9d0*/  FSEL R177, R152, RZ, !P5 ;  /* 0x000000ff98b17208 */ /* 0x000fe40006800000 */
[----:B------:R-:W-:Y:S02]  /*1e9e0*/  PLOP3.LUT P5, PT, P5, PT, PT, 0x8, 0x80 ;  /* 0x000000000080781c */ /* 0x000fe40002fae170 */
[----:B------:R-:W-:Y:S01]  /*1e9f0*/  PRMT R108, R112, 0x5410, R108 ;  /* 0x00005410706c7816 */ /* 0x000fe2000000006c */
[----:B------:R-:W-:-:S05]  /*1ea00*/  @P2 FADD.FTZ R177, R154, R177 ;  /* 0x000000b19ab12221 */ /* 0x000fca0000010000 */
[----:B------:R-:W-:-:S04]  /*1ea10*/  F2FP.BF16.F32.PACK_AB R113, RZ, R177 ;  /* 0x000000b1ff71723e */ /* 0x000fc800000010ff */
[----:B------:R-:W-:-:S07]  /*1ea20*/  PRMT R111, R111, 0x5410, R113 ;  /* 0x000054106f6f7816 */ /* 0x000fce0000000071 */
.L_x_3127:
        /* <DEDUP_REMOVED lines=9> */
[----:B------:R-:W-:Y:S02]  /*1eac0*/  LOP3.LUT P2, RZ, R146, 0x20, RZ, 0xc0, !PT ;  /* 0x0000002092ff7812 */ /* 0x000fe4000784c0ff */
        /* <DEDUP_REMOVED lines=34> */
.L_x_3045:
[----:B------:R-:W-:Y:S05]  /*1ecf0*/  BSYNC.RECONVERGENT B0 ;  /* 0x0000000000007941 */ /* 0x000fea0003800200 */
.L_x_3044:
[----:B------:R-:W-:Y:S01]  /*1ed00*/  FADD.FTZ R0, RZ, R133 ;  /* 0x00000085ff007221 */ /* 0x000fe20000010000 */
[C---:B------:R-:W-:Y:S01]  /*1ed10*/  ISETP.GE.U32.AND P1, PT, R118.reuse, 0x100, PT ;  /* 0x000001007600780c */ /* 0x040fe20003f26070 */
[----:B0-2---:R-:W0:Y:S01]  /*1ed20*/  S2R R179, SR_TID.X ;  /* 0x0000000000b37919 */ /* 0x005e220000002100 */
        /* <DEDUP_REMOVED lines=10> */
[----:B------:R-:W-:Y:S02]  /*1edd0*/  FSEL R0, R0, RZ, P1 ;  /* 0x000000ff00007208 */ /* 0x000fe40000800000 */
[----:B0-----:R-:W-:-:S03]  /*1ede0*/  LOP3.LUT R114, R179, 0x1f, RZ, 0xc0, !PT ;  /* 0x0000001fb3727812 */ /* 0x001fc600078ec0ff */
[----:B-1-3--:R-:W-:-:S04]  /*1edf0*/  FADD.FTZ R108, R125, R0 ;  /* 0x000000007d6c7221 */ /* 0x00afc80000010000 */
        /* <DEDUP_REMOVED lines=96> */
.L_x_3169:
[----:B------:R-:W-:Y:S05]  /*1f400*/  BSYNC.RECONVERGENT B0 ;  /* 0x0000000000007941 */ /* 0x000fea0003800200 */
.L_x_3168:
        /* <DEDUP_REMOVED lines=11> */
[----:B------:R0:W1:Y:S03]  /*1f4c0*/  LDS.64 R108, [R0+UR4] ;  /* 0x00000004006c7984 */ /* 0x0000660008000a00 */
.L_x_3171:
[----:B------:R-:W-:Y:S05]  /*1f4d0*/  BSYNC.RECONVERGENT B0 ;  /* 0x0000000000007941 */ /* 0x000fea0003800200 */
.L_x_3170:
[----:B------:R-:W2:Y:S01]  /*1f4e0*/  SHFL.DOWN PT, R111, R114, 0x4, 0x1f ;  /* 0x08801f00726f7f89 */ /* 0x000ea200000e0000 */
[----:B------:R-:W-:Y:S01]  /*1f4f0*/  ISETP.NE.AND P2, PT, R179, RZ, PT ;  /* 0x000000ffb300720c */ /* 0x000fe20003f45270 */
[----:B------:R-:W-:Y:S01]  /*1f500*/  BSSY.RECONVERGENT B0, `(.L_x_3172) ;  /* 0x0000071000007945 */ /* 0x000fe20003800200 */
[----:B------:R-:W-:Y:S01]  /*1f510*/  ISETP.NE.AND P3, PT, RZ, UR12, PT ;  /* 0x0000000cff007c0c */ /* 0x000fe2000bf65270 */
[----:B-1----:R-:W1:Y:S04]  /*1f520*/  SHFL.DOWN PT, R113, R108, 0x4, 0x1f ;  /* 0x08801f006c717f89 */ /* 0x002e6800000e0000 */
[----:B0-----:R-:W0:Y:S01]  /*1f530*/  SHFL.DOWN PT, R0, R109, 0x4, 0x1f ;  /* 0x08801f006d007f89 */ /* 0x001e2200000e0000 */
[----:B--2---:R-:W-:Y:S01]  /*1f540*/  IMAD.IADD R110, R111, 0x1, R114 ;  /* 0x000000016f6e7824 */ /* 0x004fe200078e0272 */
[----:B------:R-:W-:-:S02]  /*1f550*/  I2FP.F32.S32 R142, R111 ;  /* 0x0000006f008e7245 */ /* 0x000fc40000201400 */
[----:B------:R-:W-:Y:S02]  /*1f560*/  I2FP.F32.S32 R111, R114 ;  /* 0x00000072006f7245 */ /* 0x000fe40000201400 */
[----:B------:R-:W-:Y:S01]  /*1f570*/  I2FP.F32.S32 R112, R110 ;  /* 0x0000006e00707245 */ /* 0x000fe20000201400 */
[----:B------:R-:W2:Y:S01]  /*1f580*/  SHFL.DOWN PT, R183, R110, 0x2, 0x1f ;  /* 0x08401f006eb77f89 */ /* 0x000ea200000e0000 */
[C---:B-1----:R-:W-:Y:S01]  /*1f590*/  FMUL.FTZ R150, R113.reuse, R142 ;  /* 0x0000008e71967220 */ /* 0x042fe20000410000 */
[----:B------:R-:W-:Y:S01]  /*1f5a0*/  FADD.FTZ R113, -R113, R108 ;  /* 0x0000006c71717221 */ /* 0x000fe20000010100 */
[----:B------:R-:W1:Y:S01]  /*1f5b0*/  MUFU.RCP R115, R112 ;  /* 0x0000007000737308 */ /* 0x000e620000001000 */
[----:B0-----:R-:W-:Y:S01]  /*1f5c0*/  FADD.FTZ R0, R0, R109 ;  /* 0x0000006d00007221 */ /* 0x001fe20000010000 */
[----:B------:R-:W-:Y:S01]  /*1f5d0*/  FFMA.FTZ R150, R111, R108, R150 ;  /* 0x0000006c6f967223 */ /* 0x000fe20000010096 */
[----:B------:R-:W-:-:S04]  /*1f5e0*/  FMUL.FTZ R113, R113, R113 ;  /* 0x0000007171717220 */ /* 0x000fc80000410000 */
[----:B------:R-:W-:-:S04]  /*1f5f0*/  FMUL.FTZ R113, R113, R111 ;  /* 0x0000006f71717220 */ /* 0x000fc80000410000 */
[----:B------:R-:W-:Y:S01]  /*1f600*/  FMUL.FTZ R113, R113, R142 ;  /* 0x0000008e71717220 */ /* 0x000fe20000410000 */
[----:B-1----:R-:W-:-:S03]  /*1f610*/  FMUL.FTZ R181, R115, R150 ;  /* 0x0000009673b57220 */ /* 0x002fc60000410000 */
[----:B------:R-:W-:Y:S01]  /*1f620*/  FFMA.FTZ R0, R115, R113, R0 ;  /* 0x0000007173007223 */ /* 0x000fe20000010000 */
[-C--:B--2---:R-:W-:Y:S01]  /*1f630*/  IADD3 R110, PT, PT, R110, R183.reuse, RZ ;  /* 0x000000b76e6e7210 */ /* 0x084fe20007ffe0ff */
        /* <DEDUP_REMOVED lines=14> */
[----:B------:R-:W-:Y:S02]  /*1f720*/  I2FP.F32.S32 R185, R185 ;  /* 0x000000b900b97245 */ /* 0x000fe40000201400 */
[----:B------:R-:W0:Y:S01]  /*1f730*/  SHFL.DOWN PT, R181, R114, 0x1, 0x1f ;  /* 0x08201f0072b57f89 */ /* 0x000e2200000e0000 */
[----:B------:R-:W-:Y:S01]  /*1f740*/  FMUL.FTZ R115, R115, R183 ;  /* 0x000000b773737220 */ /* 0x000fe20000410000 */
[----:B------:R-:W-:-:S03]  /*1f750*/  I2FP.F32.S32 R110, R110 ;  /* 0x0000006e006e7245 */ /* 0x000fc60000201400 */
[----:B------:R-:W-:-:S03]  /*1f760*/  FFMA.FTZ R108, R113, R115, R108 ;  /* 0x00000073716c7223 */ /* 0x000fc6000001006c */
[----:B------:R-:W1:Y:S02]  /*1f770*/  MUFU.RCP R110, R110 ;  /* 0x0000006e006e7308 */ /* 0x000e640000001000 */
        /* <DEDUP_REMOVED lines=22> */
[----:B---3--:R-:W-:-:S05]  /*1f8e0*/  @!P2 IMAD.WIDE R110, R116, 0x4, R110 ;  /* 0x00000004746ea825 */ /* 0x008fca00078e026e */
[----:B------:R-:W1:Y:S02]  /*1f8f0*/  MUFU.RSQ R0, R0 ;  /* 0x0000000000007308 */ /* 0x000e640000001400 */
[----:B-1----:R0:W-:Y:S01]  /*1f900*/  @!P2 STG.E desc[UR6][R110.64], R0 ;  /* 0x000000006e00a986 */ /* 0x0021e2000c101906 */
[----:B------:R-:W-:Y:S05]  /*1f910*/  @!P1 BRA `(.L_x_3173) ;  /* 0x0000000000bc9947 */ /* 0x000fea0003800000 */
[----:B------:R-:W1:Y:S01]  /*1f920*/  LDC.64 R182, c[0x0][0x428] ;  /* 0x00010a00ffb67b82 */ /* 0x000e620000000a00 */
[--C-:B0-----:R-:W-:Y:S01]  /*1f930*/  FADD.FTZ R109, R133, -R142.reuse ;  /* 0x8000008e856d7221 */ /* 0x101fe20000010000 */
[--C-:B------:R-:W-:Y:S01]  /*1f940*/  FADD.FTZ R113, R147, -R142.reuse ;  /* 0x8000008e93717221 */ /* 0x100fe20000010000 */
[--C-:B------:R-:W-:Y:S01]  /*1f950*/  FADD.FTZ R115, R145, -R142.reuse ;  /* 0x8000008e91737221 */ /* 0x100fe20000010000 */
[--C-:B------:R-:W-:Y:S01]  /*1f960*/  FADD.FTZ R185, R159, -R142.reuse ;  /* 0x8000008e9fb97221 */ /* 0x100fe20000010000 */
[--C-:B------:R-:W-:Y:S01]  /*1f970*/  FADD.FTZ R187, R157, -R142.reuse ;  /* 0x8000008e9dbb7221 */ /* 0x100fe20000010000 */
[----:B------:R-:W-:Y:S01]  /*1f980*/  FADD.FTZ R189, R171, -R142 ;  /* 0x8000008eabbd7221 */ /* 0x000fe20000010000 */
[C---:B------:R-:W-:Y:S01]  /*1f990*/  FMUL.FTZ R111, R0.reuse, R109 ;  /* 0x0000006d006f7220 */ /* 0x040fe20000410000 */
[----:B------:R-:W0:Y:S01]  /*1f9a0*/  LDC.64 R180, c[0x0][0x430] ;  /* 0x00010c00ffb47b82 */ /* 0x000e220000000a00 */
        /* <DEDUP_REMOVED lines=9> */
[--C-:B------:R-:W-:Y:S01]  /*1fa40*/  FADD.FTZ R189, R169, -R142.reuse ;  /* 0x8000008ea9bd7221 */ /* 0x100fe20000010000 */
[----:B------:R-:W-:Y:S01]  /*1fa50*/  FADD.FTZ R191, R175, -R142 ;  /* 0x8000008eafbf7221 */ /* 0x000fe20000010000 */
[----:B------:R-:W-:Y:S01]  /*1fa60*/  FFMA.FTZ R112, R187, R100, R64 ;  /* 0x00000064bb707223 */ /* 0x000fe20000010040 */
[----:B------:R-:W-:Y:S01]  /*1fa70*/  FFMA.FTZ R185, R152, R101, R65 ;  /* 0x0000006598b97223 */ /* 0x000fe20000010041 */
[----:B------:R-:W-:Y:S01]  /*1fa80*/  F2FP.BF16.F32.PACK_AB R108, R109, R108 ;  /* 0x0000006c6d6c723e */ /* 0x000fe200000010ff */
[C---:B------:R-:W-:Y:S01]  /*1fa90*/  FMUL.FTZ R189, R0.reuse, R189 ;  /* 0x000000bd00bd7220 */ /* 0x040fe20000410000 */
[----:B------:R-:W-:Y:S01]  /*1faa0*/  FMUL.FTZ R154, R0, R191 ;  /* 0x000000bf009a7220 */ /* 0x000fe20000410000 */
[----:B------:R-:W-:Y:S01]  /*1fab0*/  F2FP.BF16.F32.PACK_AB R109, R113, R110 ;  /* 0x0000006e716d723e */ /* 0x000fe200000010ff */
[----:B------:R-:W-:Y:S01]  /*1fac0*/  FFMA.FTZ R113, R115, R98, R46 ;  /* 0x0000006273717223 */ /* 0x000fe2000001002e */
[----:B------:R-:W-:Y:S01]  /*1fad0*/  F2FP.BF16.F32.PACK_AB R110, R185, R112 ;  /* 0x00000070b96e723e */ /* 0x000fe200000010ff */
[----:B------:R-:W-:Y:S01]  /*1fae0*/  FFMA.FTZ R112, R111, R96, R44 ;  /* 0x000000606f707223 */ /* 0x000fe2000001002c */
[----:B------:R-:W-:Y:S01]  /*1faf0*/  FFMA.FTZ R111, R189, R102, R66 ;  /* 0x00000066bd6f7223 */ /* 0x000fe20000010042 */
[C---:B------:R-:W-:Y:S01]  /*1fb00*/  FFMA.FTZ R156, R154.reuse, R103, R67 ;  /* 0x000000679a9c7223 */ /* 0x040fe20000010043 */
[----:B------:R-:W-:Y:S01]  /*1fb10*/  FFMA.FTZ R187, R187, R92, R48 ;  /* 0x0000005cbbbb7223 */ /* 0x000fe20000010030 */
[----:B------:R-:W-:Y:S01]  /*1fb20*/  FFMA.FTZ R115, R189, R94, R50 ;  /* 0x0000005ebd737223 */ /* 0x000fe20000010032 */
[----:B------:R-:W-:Y:S01]  /*1fb30*/  FFMA.FTZ R154, R154, R95, R51 ;  /* 0x0000005f9a9a7223 */ /* 0x000fe20000010033 */
[----:B------:R-:W-:Y:S01]  /*1fb40*/  FFMA.FTZ R152, R152, R93, R49 ;  /* 0x0000005d98987223 */ /* 0x000fe20000010031 */
[----:B------:R-:W-:Y:S01]  /*1fb50*/  FFMA.FTZ R150, R150, R99, R47 ;  /* 0x0000006396967223 */ /* 0x000fe2000001002f */
[----:B------:R-:W-:Y:S01]  /*1fb60*/  FFMA.FTZ R185, R114, R97, R45 ;  /* 0x0000006172b97223 */ /* 0x000fe2000001002d */
[----:B------:R-:W-:Y:S01]  /*1fb70*/  F2FP.BF16.F32.PACK_AB R111, R156, R111 ;  /* 0x0000006f9c6f723e */ /* 0x000fe200000010ff */
[----:B-1----:R-:W-:Y:S01]  /*1fb80*/  IMAD.WIDE.U32 R182, R136, 0x10, R182 ;  /* 0x0000001088b67825 */ /* 0x002fe200078e00b6 */
[----:B------:R-:W-:-:S02]  /*1fb90*/  F2FP.BF16.F32.PACK_AB R115, R154, R115 ;  /* 0x000000739a73723e */ /* 0x000fc400000010ff */
[----:B------:R-:W-:Y:S01]  /*1fba0*/  F2FP.BF16.F32.PACK_AB R114, R152, R187 ;  /* 0x000000bb9872723e */ /* 0x000fe200000010ff */
[----:B0-----:R-:W-:Y:S01]  /*1fbb0*/  IMAD.WIDE.U32 R180, R136, 0x10, R180 ;  /* 0x0000001088b47825 */ /* 0x001fe200078e00b4 */
[----:B------:R-:W-:Y:S01]  /*1fbc0*/  F2FP.BF16.F32.PACK_AB R113, R150, R113 ;  /* 0x000000719671723e */ /* 0x000fe200000010ff */
[----:B------:R1:W-:Y:S01]  /*1fbd0*/  STG.E.128 desc[UR6][R182.64], R108 ;  /* 0x0000006cb6007986 */ /* 0x0003e2000c101d06 */
[----:B------:R-:W-:Y:S02]  /*1fbe0*/  F2FP.BF16.F32.PACK_AB R112, R185, R112 ;  /* 0x00000070b970723e */ /* 0x000fe400000010ff */
[----:B------:R-:W-:-:S03]  /*1fbf0*/  IADD3 R136, PT, PT, R136, 0x100, RZ ;  /* 0x0000010088887810 */ /* 0x000fc60007ffe0ff */
[----:B------:R1:W-:Y:S04]  /*1fc00*/  STG.E.128 desc[UR6][R180.64], R112 ;  /* 0x00000070b4007986 */ /* 0x0003e8000c101d06 */
.L_x_3173:
[----:B------:R-:W-:Y:S05]  /*1fc10*/  BSYNC.RECONVERGENT B0 ;  /* 0x0000000000007941 */ /* 0x000fea0003800200 */
.L_x_3172:
[----:B------:R-:W-:Y:S01]  /*1fc20*/  LOP3.LUT P1, RZ, R146, 0x40, RZ, 0xc0, !PT ;  /* 0x0000004092ff7812 */ /* 0x000fe2000782c0ff */
[----:B------:R-:W-:-:S12]  /*1fc30*/  BSSY.RECONVERGENT B0, `(.L_x_3174) ;  /* 0x0000031000007945 */ /* 0x000fd80003800200 */
[----:B------:R-:W-:Y:S05]  /*1fc40*/  @!P1 BRA `(.L_x_3175) ;  /* 0x0000000000bc9947 */ /* 0x000fea0003800000 */
[----:B-1----:R-:W1:Y:S01]  /*1fc50*/  LDC.64 R182, c[0x0][0x428] ;  /* 0x00010a00ffb67b82 */ /* 0x002e620000000a00 */
        /* <DEDUP_REMOVED lines=43> */
[----:B------:R-:W-:Y:S01]  /*1ff10*/  F2FP.BF16.F32.PACK_AB R112, R185, R112 ;  /* 0x00000070b970723e */ /* 0x000fe200000010ff */
[----:B------:R-:W-:-:S04]  /*1ff20*/  VIADD R136, R136, 0x100 ;  /* 0x0000010088887836 */ /* 0x000fc80000000000 */
[----:B------:R2:W-:Y:S03]  /*1ff30*/  STG.E.128 desc[UR6][R180.64], R112 ;  /* 0x00000070b4007986 */ /* 0x0005e6000c101d06 */
.L_x_3175:
[----:B------:R-:W-:Y:S05]  /*1ff40*/  BSYNC.RECONVERGENT B0 ;  /* 0x0000000000007941 */ /* 0x000fea0003800200 */
.L_x_3174:
[----:B------:R-:W-:Y:S04]  /*1ff50*/  BSSY.RECONVERGENT B0, `(.L_x_3176) ;  /* 0x0000030000007945 */ /* 0x000fe80003800200 */
[----:B------:R-:W-:Y:S05]  /*1ff60*/  @!P0 BRA `(.L_x_3177) ;  /* 0x0000000000b88947 */ /* 0x000fea0003800000 */
[----:B012---:R-:W0:Y:S01]  /*1ff70*/  LDC.64 R108, c[0x0][0x430] ;  /* 0x00010c00ff6c7b82 */ /* 0x007e220000000a00 */
[--C-:B------:R-:W-:Y:S01]  /*1ff80*/  FADD.FTZ R115, R137, -R142.reuse ;  /* 0x8000008e89737221 */ /* 0x100fe20000010000 */
[--C-:B------:R-:W-:Y:S01]  /*1ff90*/  FADD.FTZ R183, R151, -R142.reuse ;  /* 0x8000008e97b77221 */ /* 0x100fe20000010000 */
[--C-:B------:R-:W-:Y:S01]  /*1ffa0*/  FADD.FTZ R185, R149, -R142.reuse ;  /* 0x8000008e95b97221 */ /* 0x100fe20000010000 */
[--C-:B------:R-:W-:Y:S01]  /*1ffb0*/  FADD.FTZ R189, R163, -R142.reuse ;  /* 0x8000008ea3bd7221 */ /* 0x100fe20000010000 */
[--C-:B------:R-:W-:Y:S01]  /*1ffc0*/  FADD.FTZ R111, R123, -R142.reuse ;  /* 0x8000008e7b6f7221 */ /* 0x100fe20000010000 */
[--C-:B------:R-:W-:Y:S01]  /*1ffd0*/  FADD.FTZ R113, R139, -R142.reuse ;  /* 0x8000008e8b717221 */ /* 0x100fe20000010000 */
[--C-:B------:R-:W-:Y:S01]  /*1ffe0*/  FADD.FTZ R191, R161, -R142.reuse ;  /* 0x8000008ea1bf7221 */ /* 0x100fe20000010000 */
[----:B------:R-:W1:Y:S01]  /*1fff0*/  LDC.64 R180, c[0x0][0x428] ;  /* 0x00010a00ffb47b82 */ /* 0x000e620000000a00 */
[----:B------:R-:W-:Y:S01]  /*20000*/  FADD.FTZ R193, R177, -R142 ;  /* 0x8000008eb1c17221 */ /* 0x000fe20000010000 */
        /* <DEDUP_REMOVED lines=13> */
[----:B------:R-:W-:Y:S01]  /*200e0*/  FFMA.FTZ R113, R114, R41, R21 ;  /* 0x0000002972717223 */ /* 0x000fe20000010015 */
[----:B0-----:R-:W-:Y:S01]  /*200f0*/  IMAD.WIDE.U32 R182, R136, 0x10, R108 ;  /* 0x0000001088b67825 */ /* 0x001fe200078e006c */
[----:B------:R-:W-:-:S03]  /*20100*/  F2FP.BF16.F32.PACK_AB R109, R185, R110 ;  /* 0x0000006eb96d723e */ /* 0x000fc600000010ff */
[----:B------:R-:W-:Y:S01]  /*20110*/  FFMA.FTZ R187, R187, R28, R16 ;  /* 0x0000001cbbbb7223 */ /* 0x000fe20000010010 */
[----:B------:R-:W-:Y:S01]  /*20120*/  F2FP.BF16.F32.PACK_AB R110, R189, R112 ;  /* 0x00000070bd6e723e */ /* 0x000fe200000010ff */
[----:B------:R-:W-:Y:S01]  /*20130*/  FFMA.FTZ R112, R111, R32, R12 ;  /* 0x000000206f707223 */ /* 0x000fe2000001000c */
[----:B------:R-:W-:Y:S01]  /*20140*/  F2FP.BF16.F32.PACK_AB R108, R113, R0 ;  /* 0x00000000716c723e */ /* 0x000fe200000010ff */
[----:B------:R-:W-:Y:S01]  /*20150*/  FFMA.FTZ R113, R115, R34, R14 ;  /* 0x0000002273717223 */ /* 0x000fe2000001000e */
[C---:B------:R-:W-:Y:S01]  /*20160*/  FFMA.FTZ R111, R191.reuse, R38, R26 ;  /* 0x00000026bf6f7223 */ /* 0x040fe2000001001a */
[C---:B------:R-:W-:Y:S01]  /*20170*/  FFMA.FTZ R0, R152.reuse, R39, R27 ;  /* 0x0000002798007223 */ /* 0x040fe2000001001b */
[----:B------:R-:W-:Y:S01]  /*20180*/  FFMA.FTZ R115, R191, R30, R18 ;  /* 0x0000001ebf737223 */ /* 0x000fe20000010012 */
[----:B------:R-:W-:Y:S01]  /*20190*/  FFMA.FTZ R152, R152, R31, R19 ;  /* 0x0000001f98987223 */ /* 0x000fe20000010013 */
[----:B------:R-:W-:Y:S01]  /*201a0*/  FFMA.FTZ R150, R150, R29, R17 ;  /* 0x0000001d96967223 */ /* 0x000fe20000010011 */
[----:B------:R-:W-:Y:S01]  /*201b0*/  FFMA.FTZ R142, R142, R35, R15 ;  /* 0x000000238e8e7223 */ /* 0x000fe2000001000f */
[----:B------:R-:W-:Y:S01]  /*201c0*/  FFMA.FTZ R185, R114, R33, R13 ;  /* 0x0000002172b97223 */ /* 0x000fe2000001000d */
        /* <DEDUP_REMOVED lines=8> */
.L_x_3177:
[----:B------:R-:W-:Y:S05]  /*20250*/  BSYNC.RECONVERGENT B0 ;  /* 0x0000000000007941 */ /* 0x000fea0003800200 */
.L_x_3176:
[----:B0123--:R-:W0:Y:S01]  /*20260*/  LDC.64 R108, c[0x0][0x380] ;  /* 0x0000e000ff6c7b82 */ /* 0x00fe220000000a00 */
[----:B------:R-:W-:Y:S01]  /*20270*/  UPLOP3.LUT UP1, UPT, UPT, UPT, UP1, 0x40, 0x4 ;  /* 0x000000000004789c */ /* 0x000fe20003f2e810 */
[----:B0-----:R-:W-:-:S04]  /*20280*/  IADD3 R116, PT, PT, R116, R108, RZ ;  /* 0x0000006c74747210 */ /* 0x001fc80007ffe0ff */
[----:B------:R-:W-:-:S13]  /*20290*/  ISETP.GE.AND P0, PT, R116, R109, PT ;  /* 0x0000006d7400720c */ /* 0x000fda0003f06270 */
[----:B------:R-:W-:Y:S05]  /*202a0*/  @!P0 BRA `(.L_x_3178) ;  /* 0xfffffe1400a88947 */ /* 0x000fea000383ffff */
[----:B------:R-:W-:Y:S05]  /*202b0*/  EXIT ;  /* 0x000000000000794d */ /* 0x000fea0003800000 */
.L_x_3179:
        /* <DEDUP_REMOVED lines=12> */
.L_x_13684:


//--------------------- .text._ZN10layer_norm31ln_parallel_residual_fwd_kernelINS_13Kernel_traitsIf13__nv_bfloat16S2_S2_fjLj6144ELj1ELj1ELj8ELj16ENS_18Kernel_traits_baseILj6144EfS2_S2_S2_fjLj256EEEEELb1ELb0ELb1EEEvNS_9FwdParamsE --------------------------
	.section	.text._ZN10layer_norm31ln_parallel_residual_fwd_kernelINS_13Kernel_traitsIf13__nv_bfloat16S2_S2_fjLj6144ELj1ELj1ELj8ELj16ENS_18Kernel_traits_baseILj6144EfS2_S2_S2_fjLj256EEEEELb1ELb0ELb1EEEvNS_9FwdParamsE,"ax",@progbits
	.align	128
        .global         _ZN10layer_norm31ln_parallel_residual_fwd_kernelINS_13Kernel_traitsIf13__nv_bfloat16S2_S2_fjLj6144ELj1ELj1ELj8ELj16ENS_18Kernel_traits_baseILj6144EfS2_S2_S2_fjLj256EEEEELb1ELb0ELb1EEEvNS_9FwdParamsE
        .type           _ZN10layer_norm31ln_parallel_residual_fwd_kernelINS_13Kernel_traitsIf13__nv_bfloat16S2_S2_fjLj6144ELj1ELj1ELj8ELj16ENS_18Kernel_traits_baseILj6144EfS2_S2_S2_fjLj256EEEEELb1ELb0ELb1EEEvNS_9FwdParamsE,@function
        .size           _ZN10layer_norm31ln_parallel_residual_fwd_kernelINS_13Kernel_traitsIf13__nv_bfloat16S2_S2_fjLj6144ELj1ELj1ELj8ELj16ENS_18Kernel_traits_baseILj6144EfS2_S2_S2_fjLj256EEEEELb1ELb0ELb1EEEvNS_9FwdParamsE,(.L_x_13685 - _ZN10layer_norm31ln_parallel_residual_fwd_kernelINS_13Kernel_traitsIf13__nv_bfloat16S2_S2_fjLj6144ELj1ELj1ELj8ELj16ENS_18Kernel_traits_baseILj6144EfS2_S2_S2_fjLj256EEEEELb1ELb0ELb1EEEvNS_9FwdParamsE)
        .other          _ZN10layer_norm31ln_parallel_residual_fwd_kernelINS_13Kernel_traitsIf13__nv_bfloat16S2_S2_fjLj6144ELj1ELj1ELj8ELj16ENS_18Kernel_traits_baseILj6144EfS2_S2_S2_fjLj256EEEEELb1ELb0ELb1EEEvNS_9FwdParamsE,@"STO_CUDA_ENTRY STV_DEFAULT"
_ZN10layer_norm31ln_parallel_residual_fwd_kernelINS_13Kernel_traitsIf13__nv_bfloat16S2_S2_fjLj6144ELj1ELj1ELj8ELj16ENS_18Kernel_traits_baseILj6144EfS2_S2_S2_fjLj256EEEEELb1ELb0ELb1EEEvNS_9FwdParamsE:
.text._ZN10layer_norm31ln_parallel_residual_fwd_kernelINS_13Kernel_traitsIf13__nv_bfloat16S2_S2_fjLj6144ELj1ELj1ELj8ELj16ENS_18Kernel_traits_baseILj6144EfS2_S2_S2_fjLj256EEEEELb1ELb0ELb1EEEvNS_9FwdParamsE:
        /* <DEDUP_REMOVED lines=68> */
.L_x_3181:
        /* <DEDUP_REMOVED lines=25> */
.L_x_3180:
        /* <DEDUP_REMOVED lines=37> */
.L_x_3183:
        /* <DEDUP_REMOVED lines=11> */
[----:B------:R-:W5:Y:S04]  /*08d0*/  LDG.E.128 R56, desc[UR8][R4.64+0x4010] ;  /* 0x0040100804387981 */ /* 0x000f68000c1e1d00 */
[----:B------:R-:W5:Y:S04]  /*08e0*/  LDG.E.128 R80, desc[UR8][R6.64] ;  /* 0x0000000806507981 */ /* 0x000f68000c1e1d00 */
[----:B------:R-:W5:Y:S04]  /*08f0*/  LDG.E.128 R84, desc[UR8][R6.64+0x10] ;  /* 0x0000100806547981 */ /* 0x000f68000c1e1d00 */
[----:B------:R-:W5:Y:S04]  /*0900*/  LDG.E.128 R88, desc[UR8][R6.64+0x2000] ;  /* 0x0020000806587981 */ /* 0x000f68000c1e1d00 */
[----:B------:R-:W5:Y:S04]  /*0910*/  LDG.E.128 R92, desc[UR8][R6.64+0x2010] ;  /* 0x00201008065c7981 */ /* 0x000f68000c1e1d00 */
[----:B------:R-:W5:Y:S04]  /*0920*/  LDG.E.128 R96, desc[UR8][R6.64+0x4000] ;  /* 0x0040000806607981 */ /* 0x000f68000c1e1d00 */
[----:B------:R-:W5:Y:S01]  /*0930*/  LDG.E.128 R100, desc[UR8][R6.64+0x4010] ;  /* 0x0040100806647981 */ /* 0x000f62000c1e1d00 */
[----:B------:R-:W-:-:S02]  /*0940*/  CS2R R30, SRZ ;  /* 0x00000000001e7805 */ /* 0x000fc4000001ff00 */
[----:B------:R-:W-:Y:S02]  /*0950*/  CS2R R28, SRZ ;  /* 0x00000000001c7805 */ /* 0x000fe4000001ff00 */
[----:B------:R-:W-:Y:S01]  /*0960*/  CS2R R26, SRZ ;  /* 0x00000000001a7805 */ /* 0x000fe2000001ff00 */
[----:B------:R-:W5:Y:S01]  /*0970*/  LDG.E.128 R52, desc[UR8][R8.64] ;  /* 0x0000000808347981 */ /* 0x000f62000c1e1d00 */
[----:B------:R-:W-:Y:S02]  /*0980*/  CS2R R24, SRZ ;  /* 0x0000000000187805 */ /* 0x000fe4000001ff00 */
[----:B------:R-:W-:Y:S02]  /*0990*/  CS2R R22, SRZ ;  /* 0x0000000000167805 */ /* 0x000fe4000001ff00 */
[----:B------:R-:W-:Y:S01]  /*09a0*/  CS2R R20, SRZ ;  /* 0x0000000000147805 */ /* 0x000fe2000001ff00 */
[----:B------:R-:W5:Y:S01]  /*09b0*/  LDG.E.128 R48, desc[UR8][R8.64+0x10] ;  /* 0x0000100808307981 */ /* 0x000f62000c1e1d00 */
[----:B------:R-:W-:-:S02]  /*09c0*/  CS2R R18, SRZ ;  /* 0x0000000000127805 */ /* 0x000fc4000001ff00 */
[----:B------:R-:W-:Y:S02]  /*09d0*/  CS2R R16, SRZ ;  /* 0x0000000000107805 */ /* 0x000fe4000001ff00 */
[----:B------:R-:W-:Y:S01]  /*09e0*/  CS2R R14, SRZ ;  /* 0x00000000000e7805 */ /* 0x000fe2000001ff00 */
[----:B------:R-:W5:Y:S01]  /*09f0*/  LDG.E.128 R44, desc[UR8][R8.64+0x2000] ;  /* 0x00200008082c7981 */ /* 0x000f62000c1e1d00 */
[----:B------:R-:W-:Y:S02]  /*0a00*/  CS2R R12, SRZ ;  /* 0x00000000000c7805 */ /* 0x000fe4000001ff00 */
[----:B------:R-:W-:Y:S01]  /*0a10*/  CS2R R10, SRZ ;  /* 0x00000000000a7805 */ /* 0x000fe2000001ff00 */
[----:B------:R-:W5:Y:S04]  /*0a20*/  LDG.E.128 R40, desc[UR8][R8.64+0x2010] ;  /* 0x0020100808287981 */ /* 0x000f68000c1e1d00 */
[----:B------:R-:W5:Y:S04]  /*0a30*/  LDG.E.128 R36, desc[UR8][R8.64+0x4000] ;  /* 0x0040000808247981 */ /* 0x000f68000c1e1d00 */
[----:B------:R0:W5:Y:S02]  /*0a40*/  LDG.E.128 R32, desc[UR8][R8.64+0x4010] ;  /* 0x0040100808207981 */ /* 0x000164000c1e1d00 */
[----:B0-----:R-:W-:-:S07]  /*0a50*/  CS2R R8, SRZ ;  /* 0x0000000000087805 */ /* 0x001fce000001ff00 */
.L_x_3182:
[----:B------:R-:W1:Y:S08]  /*0a60*/  S2UR UR4, SR_CTAID.X ;  /* 0x00000000000479c3 */ /* 0x000e700000002500 */
[----:B------:R-:W1:Y:S02]  /*0a70*/  LDC R0, c[0x0][0x384] ;  /* 0x0000e100ff007b82 */ /* 0x000e640000000800 */
[----:B-1----:R-:W-:-:S13]  /*0a80*/  ISETP.LE.AND P0, PT, R0, UR4, PT ;  /* 0x0000000400007c0c */ /* 0x002fda000bf03270 */
[----:B------:R-:W-:Y:S05]  /*0a90*/  @P0 EXIT ;  /* 0x000000000000094d */ /* 0x000fea0003800000 */
[----:B------:R-:W1:Y:S01]  /*0aa0*/  LDCU UR5, c[0x0][0x360] ;  /* 0x00006c00ff0577ac */ /* 0x000e620008000800 */
[----:B------:R-:W-:Y:S01]  /*0ab0*/  MOV R118, UR4 ;  /* 0x0000000400767c02 */ /* 0x000fe20008000f00 */
[----:B0---4-:R-:W-:Y:S01]  /*0ac0*/  IMAD.HI.U32 R5, R120, -0x2daee0ad, RZ ;  /* 0xd2511f5378057827 */ /* 0x011fe200078e00ff */
[----:B------:R-:W-:Y:S01]  /*0ad0*/  LOP3.LUT R134, R134, 0x3, RZ, 0xc0, !PT ;  /* 0x0000000386867812 */ /* 0x000fe200078ec0ff */
[----:B------:R-:W0:Y:S02]  /*0ae0*/  LDCU UR6, c[0x0][0x404] ;  /* 0x00008080ff0677ac */ /* 0x000e240008000800 */
[----:B-----5:R-:W-:Y:S01]  /*0af0*/  VIADD R6, R2, 0x9e3779b9 ;  /* 0x9e3779b902067836 */ /* 0x020fe20000000000 */
[----:B------:R-:W-:Y:S01]  /*0b00*/  LOP3.LUT R5, R5, R3, RZ, 0x3c, !PT ;  /* 0x0000000305057212 */ /* 0x000fe200078e3cff */
[----:B------:R-:W-:Y:S01]  /*0b10*/  IMAD R105, R120, -0x2daee0ad, RZ ;  /* 0xd2511f5378697824 */ /* 0x000fe200078e02ff */
[----:B------:R-:W2:Y:S01]  /*0b20*/  LDCU UR7, c[0x0][0x408] ;  /* 0x00008100ff0777ac */ /* 0x000ea20008000800 */
[----:B------:R-:W-:-:S02]  /*0b30*/  VIADD R106, R3, 0xbb67ae85 ;  /* 0xbb67ae85036a7836 */ /* 0x000fc40000000000 */
[C---:B------:R-:W-:Y:S01]  /*0b40*/  IMAD.HI.U32 R4, R5.reuse, -0x326172a9, RZ ;  /* 0xcd9e8d5705047827 */ /* 0x040fe200078e00ff */
[----:B------:R-:W3:Y:S03]  /*0b50*/  LDCU UR10, c[0x0][0x388] ;  /* 0x00007100ff0a77ac */ /* 0x000ee60008000800 */
[----:B------:R-:W-:Y:S01]  /*0b60*/  IMAD R5, R5, -0x326172a9, RZ ;  /* 0xcd9e8d5705057824 */ /* 0x000fe200078e02ff */
[----:B------:R-:W4:Y:S01]  /*0b70*/  LDCU.U8 UR14, c[0x0][0x410] ;  /* 0x00008200ff0e77ac */ /* 0x000f220008000000 */
[----:B-1----:R-:W-:Y:S02]  /*0b80*/  IMAD R138, R118, UR5, R113 ;  /* 0x00000005768a7c24 */ /* 0x002fe4000f8e0271 */
[----:B------:R-:W-:Y:S01]  /*0b90*/  IMAD.MOV.U32 R115, RZ, RZ, RZ ;  /* 0x000000ffff737224 */ /* 0x000fe200078e00ff */
[----:B------:R-:W1:Y:S01]  /*0ba0*/  LDCU.64 UR4, c[0x0][0x398] ;  /* 0x00007300ff0477ac */ /* 0x000e620008000a00 */
[C---:B------:R-:W-:Y:S01]  /*0bb0*/  IMAD.HI.U32 R0, R138.reuse, -0x326172a9, RZ ;  /* 0xcd9e8d578a007827 */ /* 0x040fe200078e00ff */
[----:B------:R-:W0:Y:S03]  /*0bc0*/  LDCU UR11, c[0x0][0x400] ;  /* 0x00008000ff0b77ac */ /* 0x000e260008000800 */
[----:B------:R-:W-:Y:S01]  /*0bd0*/  IMAD R7, R138, -0x326172a9, RZ ;  /* 0xcd9e8d578a077824 */ /* 0x000fe200078e02ff */
[----:B------:R-:W-:Y:S01]  /*0be0*/  LOP3.LUT R0, R119, R0, R2, 0x96, !PT ;  /* 0x0000000077007212 */ /* 0x000fe200078e9602 */
[----:B------:R-:W0:Y:S03]  /*0bf0*/  LDCU.64 UR12, c[0x0][0x3a0] ;  /* 0x00007400ff0c77ac */ /* 0x000e260008000a00 */
[----:B------:R-:W-:Y:S01]  /*0c00*/  LOP3.LUT R4, R6, R7, R4, 0x96, !PT ;  /* 0x0000000706047212 */ /* 0x000fe200078e9604 */
[----:B------:R-:W-:-:S04]  /*0c10*/  IMAD.HI.U32 R104, R0, -0x2daee0ad, RZ ;  /* 0xd2511f5300687827 */ /* 0x000fc800078e00ff */
[----:B------:R-:W-:Y:S01]  /*0c20*/  IMAD.HI.U32 R7, R4, -0x2daee0ad, RZ ;  /* 0xd2511f5304077827 */ /* 0x000fe200078e00ff */
[----:B------:R-:W-:Y:S02]  /*0c30*/  LOP3.LUT R104, R106, R105, R104, 0x96, !PT ;  /* 0x000000696a687212 */ /* 0x000fe400078e9668 */
[----:B------:R-:W-:Y:S01]  /*0c40*/  IADD3 R105, PT, PT, R3, 0x76cf5d0a, RZ ;  /* 0x76cf5d0a03697810 */ /* 0x000fe20007ffe0ff */
[----:B------:R-:W-:Y:S01]  /*0c50*/  IMAD R106, R0, -0x2daee0ad, RZ ;  /* 0xd2511f53006a7824 */ /* 0x000fe200078e02ff */
[----:B-1----:R-:W-:Y:S01]  /*0c60*/  UISETP.NE.U32.AND UP0, UPT, UR4, URZ, UPT ;  /* 0x000000ff0400728c */ /* 0x002fe2000bf05070 */
[----:B------:R-:W-:-:S03]  /*0c70*/  IMAD.HI.U32 R0, R104, -0x326172a9, RZ ;  /* 0xcd9e8d5768007827 */ /* 0x000fc600078e00ff */
[----:B------:R-:W-:Y:S01]  /*0c80*/  LOP3.LUT R7, R105, R106, R7, 0x96, !PT ;  /* 0x0000006a69077212 */ /* 0x000fe200078e9607 */
[----:B------:R-:W-:Y:S01]  /*0c90*/  VIADD R6, R2, 0x3c6ef372 ;  /* 0x3c6ef37202067836 */ /* 0x000fe20000000000 */
[----:B------:R-:W-:Y:S01]  /*0ca0*/  UISETP.NE.AND.EX UP0, UPT, UR5, URZ, UPT, UP0 ;  /* 0x000000ff0500728c */ /* 0x000fe2000bf05300 */
[----:B------:R-:W-:Y:S02]  /*0cb0*/  IMAD R107, R4, -0x2daee0ad, RZ ;  /* 0xd2511f53046b7824 */ /* 0x000fe400078e02ff */
[----:B------:R-:W-:Y:S01]  /*0cc0*/  VIADD R105, R2, 0xdaa66d2b ;  /* 0xdaa66d2b02697836 */ /* 0x000fe20000000000 */
[----:B------:R-:W-:Y:S01]  /*0cd0*/  LOP3.LUT R0, R6, R5, R0, 0x96, !PT ;  /* 0x0000000506007212 */ /* 0x000fe200078e9600 */
[----:B------:R-:W-:Y:S01]  /*0ce0*/  IMAD R5, R104, -0x326172a9, RZ ;  /* 0xcd9e8d5768057824 */ /* 0x000fe200078e02ff */
[----:B------:R-:W-:Y:S01]  /*0cf0*/  IADD3 R104, PT, PT, R3, 0x32370b8f, RZ ;  /* 0x32370b8f03687810 */ /* 0x000fe20007ffe0ff */
[----:B------:R-:W-:Y:S01]  /*0d00*/  IMAD.HI.U32 R4, R7, -0x326172a9, RZ ;  /* 0xcd9e8d5707047827 */ /* 0x000fe200078e00ff */
[----:B------:R-:W-:Y:S01]  /*0d10*/  PLOP3.LUT P0, PT, PT, PT, UP0, 0x80, 0x8 ;  /* 0x000000000008781c */ /* 0x000fe20003f0f008 */
[----:B------:R-:W-:-:S02]  /*0d20*/  UPLOP3.LUT UP0, UPT, UPT, UPT, UPT, 0x40, 0x4 ;  /* 0x000000000004789c */ /* 0x000fc40003f0e870 */
[----:B------:R-:W-:Y:S01]  /*0d30*/  IMAD.HI.U32 R6, R0, -0x2daee0ad, RZ ;  /* 0xd2511f5300067827 */ /* 0x000fe200078e00ff */
[----:B------:R-:W-:-:S03]  /*0d40*/  LOP3.LUT R4, R105, R5, R4, 0x96, !PT ;  /* 0x0000000569047212 */ /* 0x000fc600078e9604 */
[----:B------:R-:W-:Y:S01]  /*0d50*/  IMAD R105, R0, -0x2daee0ad, RZ ;  /* 0xd2511f5300697824 */ /* 0x000fe200078e02ff */
[----:B------:R-:W-:Y:S01]  /*0d60*/  LOP3.LUT R6, R104, R107, R6, 0x96, !PT ;  /* 0x0000006b68067212 */ /* 0x000fe200078e9606 */
[----:B------:R-:W-:Y:S02]  /*0d70*/  VIADD R106, R3, 0xed9eba14 ;  /* 0xed9eba14036a7836 */ /* 0x000fe40000000000 */
[----:B------:R-:W-:Y:S02]  /*0d80*/  IMAD R7, R7, -0x326172a9, RZ ;  /* 0xcd9e8d5707077824 */ /* 0x000fe400078e02ff */
[----:B------:R-:W-:-:S04]  /*0d90*/  IMAD.HI.U32 R104, R4, -0x2daee0ad, RZ ;  /* 0xd2511f5304687827 */ /* 0x000fc800078e00ff */
[----:B------:R-:W-:Y:S01]  /*0da0*/  IMAD.HI.U32 R0, R6, -0x326172a9, RZ ;  /* 0xcd9e8d5706007827 */ /* 0x000fe200078e00ff */
[----:B------:R-:W-:-:S03]  /*0db0*/  LOP3.LUT R104, R106, R105, R104, 0x96, !PT ;  /* 0x000000696a687212 */ /* 0x000fc600078e9668 */
[----:B------:R-:W-:Y:S02]  /*0dc0*/  VIADD R5, R2, 0x78dde6e4 ;  /* 0x78dde6e402057836 */ /* 0x000fe40000000000 */
[----:B------:R-:W-:Y:S02]  /*0dd0*/  IMAD R105, R4, -0x2daee0ad, RZ ;  /* 0xd2511f5304697824 */ /* 0x000fe400078e02ff */
[----:B------:R-:W-:Y:S01]  /*0de0*/  IMAD R6, R6, -0x326172a9, RZ ;  /* 0xcd9e8d5706067824 */ /* 0x000fe200078e02ff */
[----:B------:R-:W-:Y:S01]  /*0df0*/  LOP3.LUT R0, R5, R7, R0, 0x96, !PT ;  /* 0x0000000705007212 */ /* 0x000fe200078e9600 */
[----:B------:R-:W-:Y:S01]  /*0e00*/  IMAD.HI.U32 R5, R104, -0x326172a9, RZ ;  /* 0xcd9e8d5768057827 */ /* 0x000fe200078e00ff */
[----:B------:R-:W-:-:S03]  /*0e10*/  IADD3 R7, PT, PT, R2, 0x1715609d, RZ ;  /* 0x1715609d02077810 */ /* 0x000fc60007ffe0ff */
[----:B------:R-:W-:Y:S01]  /*0e20*/  IMAD.HI.U32 R4, R0, -0x2daee0ad, RZ ;  /* 0xd2511f5300047827 */ /* 0x000fe200078e00ff */
[----:B------:R-:W-:Y:S02]  /*0e30*/  LOP3.LUT R5, R7, R6, R5, 0x96, !PT ;  /* 0x0000000607057212 */ /* 0x000fe400078e9605 */
[----:B------:R-:W-:Y:S01]  /*0e40*/  IADD3 R6, PT, PT, R2, -0x4ab325aa, RZ ;  /* 0xb54cda5602067810 */ /* 0x000fe20007ffe0ff */
[----:B------:R-:W-:Y:S02]  /*0e50*/  VIADD R106, R3, 0xa9066899 ;  /* 0xa9066899036a7836 */ /* 0x000fe40000000000 */
[----:B------:R-:W-:Y:S02]  /*0e60*/  IMAD R7, R104, -0x326172a9, RZ ;  /* 0xcd9e8d5768077824 */ /* 0x000fe400078e02ff */
[----:B------:R-:W-:Y:S01]  /*0e70*/  IMAD.HI.U32 R104, R5, -0x2daee0ad, RZ ;  /* 0xd2511f5305687827 */ /* 0x000fe200078e00ff */
[----:B------:R-:W-:-:S03]  /*0e80*/  LOP3.LUT R4, R106, R105, R4, 0x96, !PT ;  /* 0x000000696a047212 */ /* 0x000fc600078e9604 */
[----:B------:R-:W-:Y:S02]  /*0e90*/  IMAD R105, R0, -0x2daee0ad, RZ ;  /* 0xd2511f5300697824 */ /* 0x000fe400078e02ff */
[----:B------:R-:W-:Y:S02]  /*0ea0*/  VIADD R106, R3, 0x646e171e ;  /* 0x646e171e036a7836 */ /* 0x000fe40000000000 */
[----:B------:R-:W-:-:S03]  /*0eb0*/  IMAD.HI.U32 R0, R4, -0x326172a9, RZ ;  /* 0xcd9e8d5704007827 */ /* 0x000fc600078e00ff */
[----:B------:R-:W-:Y:S01]  /*0ec0*/  LOP3.LUT R104, R106, R105, R104, 0x96, !PT ;  /* 0x000000696a687212 */ /* 0x000fe200078e9668 */
[----:B------:R-:W-:Y:S01]  /*0ed0*/  IMAD R106, R5, -0x2daee0ad, RZ ;  /* 0xd2511f53056a7824 */ /* 0x000fe200078e02ff */
[----:B------:R-:W-:Y:S01]  /*0ee0*/  LOP3.LUT R0, R6, R7, R0, 0x96, !PT ;  /* 0x0000000706007212 */ /* 0x000fe200078e9600 */
[----:B------:R-:W-:Y:S02]  /*0ef0*/  IMAD R5, R4, -0x326172a9, RZ ;  /* 0xcd9e8d5704057824 */ /* 0x000fe400078e02ff */
[----:B------:R-:W-:Y:S02]  /*0f00*/  VIADD R6, R2, 0x5384540f ;  /* 0x5384540f02067836 */ /* 0x000fe40000000000 */
[----:B------:R-:W-:-:S04]  /*0f10*/  IMAD.HI.U32 R4, R104, -0x326172a9, RZ ;  /* 0xcd9e8d5768047827 */ /* 0x000fc800078e00ff */
[----:B------:R-:W-:Y:S01]  /*0f20*/  IMAD.HI.U32 R7, R0, -0x2daee0ad, RZ ;  /* 0xd2511f5300077827 */ /* 0x000fe200078e00ff */
[----:B------:R-:W-:-:S03]  /*0f30*/  LOP3.LUT R4, R6, R5, R4, 0x96, !PT ;  /* 0x0000000506047212 */ /* 0x000fc600078e9604 */
[----:B------:R-:W-:Y:S02]  /*0f40*/  VIADD R105, R3, 0x1fd5c5a3 ;  /* 0x1fd5c5a303697836 */ /* 0x000fe40000000000 */
[----:B------:R-:W-:Y:S02]  /*0f50*/  IMAD R5, R104, -0x326172a9, RZ ;  /* 0xcd9e8d5768057824 */ /* 0x000fe400078e02ff */
[----:B------:R-:W-:Y:S01]  /*0f60*/  IMAD.HI.U32 R104, R4, -0x2daee0ad, RZ ;  /* 0xd2511f5304687827 */ /* 0x000fe200078e00ff */
[----:B------:R-:W-:Y:S02]  /*0f70*/  LOP3.LUT R7, R105, R106, R7, 0x96, !PT ;  /* 0x0000006a69077212 */ /* 0x000fe400078e9607 */
[----:B------:R-:W-:Y:S01]  /*0f80*/  IADD3 R106, PT, PT, R3, -0x24c28bd8, RZ ;  /* 0xdb3d7428036a7810 */ /* 0x000fe20007ffe0ff */
[----:B------:R-:W-:Y:S02]  /*0f90*/  IMAD R105, R0, -0x2daee0ad, RZ ;  /* 0xd2511f5300697824 */ /* 0x000fe400078e02ff */
[----:B------:R-:W-:-:S03]  /*0fa0*/  IMAD.HI.U32 R0, R7, -0x326172a9, RZ ;  /* 0xcd9e8d5707007827 */ /* 0x000fc600078e00ff */
[----:B------:R-:W-:Y:S01]  /*0fb0*/  LOP3.LUT R104, R106, R105, R104, 0x96, !PT ;  /* 0x000000696a687212 */ /* 0x000fe200078e9668 */
[C---:B------:R-:W-:Y:S02]  /*0fc0*/  VIADD R6, R2.reuse, 0xf1bbcdc8 ;  /* 0xf1bbcdc802067836 */ /* 0x040fe40000000000 */
[----:B------:R-:W-:Y:S02]  /*0fd0*/  VIADD R105, R2, 0x8ff34781 ;  /* 0x8ff3478102697836 */ /* 0x000fe40000000000 */
[----:B------:R-:W-:Y:S01]  /*0fe0*/  IMAD.HI.U32 R117, R104, -0x326172a9, RZ ;  /* 0xcd9e8d5768757827 */ /* 0x000fe200078e00ff */
[----:B------:R-:W-:-:S03]  /*0ff0*/  LOP3.LUT R0, R6, R5, R0, 0x96, !PT ;  /* 0x0000000506007212 */ /* 0x000fc600078e9600 */
[----:B------:R-:W-:Y:S02]  /*1000*/  IMAD R6, R7, -0x326172a9, RZ ;  /* 0xcd9e8d5707067824 */ /* 0x000fe400078e02ff */
[----:B------:R-:W-:Y:S01]  /*1010*/  IMAD R5, R4, -0x2daee0ad, RZ ;  /* 0xd2511f5304057824 */ /* 0x000fe200078e02ff */
[----:B------:R-:W-:Y:S01]  /*1020*/  IADD3 R4, PT, PT, R3, -0x695add53, RZ ;  /* 0x96a522ad03047810 */ /* 0x000fe20007ffe0ff */
[----:B------:R-:W-:Y:S01]  /*1030*/  IMAD.HI.U32 R116, R0, -0x2daee0ad, RZ ;  /* 0xd2511f5300747827 */ /* 0x000fe200078e00ff */
[----:B------:R-:W-:-:S03]  /*1040*/  LOP3.LUT R117, R105, R6, R117, 0x96, !PT ;  /* 0x0000000669757212 */ /* 0x000fc600078e9675 */
[----:B------:R-:W-:Y:S01]  /*1050*/  IMAD R114, R104, -0x326172a9, RZ ;  /* 0xcd9e8d5768727824 */ /* 0x000fe200078e02ff */
[----:B------:R-:W-:Y:S01]  /*1060*/  LOP3.LUT R116, R4, R5, R116, 0x96, !PT ;  /* 0x0000000504747212 */ /* 0x000fe200078e9674 */
[----:B0-234-:R-:W-:-:S07]  /*1070*/  IMAD R130, R0, -0x2daee0ad, RZ ;  /* 0xd2511f5300827824 */ /* 0x01dfce00078e02ff */
.L_x_3413:
        /* <DEDUP_REMOVED lines=18> */
[----:B------:R-:W-:-:S12]  /*11a0*/  IMAD.MOV.U32 R0, RZ, RZ, 0x2f800000 ;  /* 0x2f800000ff007424 */ /* 0x000fd800078e00ff */
[----:B-1----:R-:W-:Y:S05]  /*11b0*/  @P0 BRA `(.L_x_3184) ;  /* 0x0000003000300947 */ /* 0x002fea0003800000 */
        /* <DEDUP_REMOVED lines=15> */
.L_x_3186:
        /* <DEDUP_REMOVED lines=12> */
.L_x_3187:
        /* <DEDUP_REMOVED lines=58> */
[----:B------:R-:W-:Y:S02]  /*1710*/  HFMA2 R133, -RZ, RZ, 0, 0 ;  /* 0x00000000ff857431 */ /* 0x000fe400000001ff */
[----:B------:R-:W-:-:S07]  /*1720*/  IMAD.MOV.U32 R110, RZ, RZ, R130 ;  /* 0x000000ffff6e7224 */ /* 0x000fce00078e0082 */
.L_x_3185:
        /* <DEDUP_REMOVED lines=9> */
[----:B------:R-:W-:Y:S01]  /*17c0*/  FSETP.GTU.FTZ.AND P0, PT, R111, UR4, PT ;  /* 0x000000046f007c0b */ /* 0x000fe2000bf1c000 */
[----:B------:R-:W-:Y:S01]  /*17d0*/  IMAD.MOV.U32 R111, RZ, RZ, R114 ;  /* 0x000000ffff6f7224 */ /* 0x000fe200078e0072 */
[----:B------:R-:W-:-:S02]  /*17e0*/  MOV R134, 0x2 ;  /* 0x0000000200867802 */ /* 0x000fc40000000f00 */
        /* <DEDUP_REMOVED lines=14> */
.L_x_3189:
        /* <DEDUP_REMOVED lines=12> */
.L_x_3190:
        /* <DEDUP_REMOVED lines=61> */
.L_x_3188:
        /* <DEDUP_REMOVED lines=24> */
.L_x_3192:
        /* <DEDUP_REMOVED lines=12> */
.L_x_3193:
        /* <DEDUP_REMOVED lines=56> */
[----:B------:R-:W-:-:S03]  /*2320*/  IMAD.MOV.U32 R114, RZ, RZ, R140 ;  /* 0x000000ffff727224 */ /* 0x000fc600078e008c */
[----:B------:R-:W-:Y:S02]  /*2330*/  LOP3.LUT R116, R111, R116, R137, 0x96, !PT ;  /* 0x000000746f747212 */ /* 0x000fe400078e9689 */
[----:B------:R-:W-:Y:S01]  /*2340*/  MOV R111, R132 ;  /* 0x00000084006f7202 */ /* 0x000fe20000000f00 */
[----:B------:R-:W-:Y:S02]  /*2350*/  IMAD.MOV.U32 R132, RZ, RZ, R136 ;  /* 0x000000ffff847224 */ /* 0x000fe400078e0088 */
[----:B------:R-:W-:-:S07]  /*2360*/  IMAD.MOV.U32 R136, RZ, RZ, RZ ;  /* 0x000000ffff887224 */ /* 0x000fce00078e00ff */
.L_x_3191:
[----:B------:R-:W-:Y:S01]  /*2370*/  I2FP.F32.U32 R111, R111 ;  /* 0x0000006f006f7245 */ /* 0x000fe20000201000 */
[----:B------:R-:W-:Y:S01]  /*2380*/  @P1 IMAD.U32 R134, R5, 0x10000, RZ ;  /* 0x0001000005861824 */ /* 0x000fe200078e00ff */
[----:B------:R-:W-:Y:S02]  /*2390*/  SHF.L.U32 R130, R105, 0x10, RZ ;  /* 0x0000001069827819 */ /* 0x000fe400000006ff */
[----:B------:R-:W-:Y:S01]  /*23a0*/  ISETP.NE.AND P2, PT, R136, 0x1, PT ;  /* 0x000000018800780c */ /* 0x000fe20003f45270 */
[----:B------:R-:W-:Y:S01]  /*23b0*/  FFMA.FTZ R111, R111, R0, 1.1641532182693481445e-10 ;  /* 0x2f0000006f6f7423 */ /* 0x000fe20000010000 */
[----:B------:R-:W-:Y:S01]  /*23c0*/  PRMT R105, R105, 0x7632, R105 ;  /* 0x0000763269697816 */ /* 0x000fe20000000069 */
[----:B------:R-:W-:-:S03]  /*23d0*/  FMUL.FTZ R130, R130, UR5 ;  /* 0x0000000582827c20 */ /* 0x000fc60008410000 */
[----:B------:R-:W-:-:S04]  /*23e0*/  FSETP.GTU.FTZ.AND P0, PT, R111, UR4, PT ;  /* 0x000000046f007c0b */ /* 0x000fc8000bf1c000 */
[----:B------:R-:W-:Y:S02]  /*23f0*/  FSEL R135, R130, RZ, !P0 ;  /* 0x000000ff82877208 */ /* 0x000fe40004000000 */
[----:B------:R-:W-:Y:S02]  /*2400*/  PLOP3.LUT P0, PT, P0, PT, PT, 0x8, 0x80 ;  /* 0x000000000080781c */ /* 0x000fe4000070e170 */
[----:B------:R-:W-:Y:S01]  /*2410*/  MOV R130, R114 ;  /* 0x0000007200827202 */ /* 0x000fe20000000f00 */
        /* <DEDUP_REMOVED lines=13> */
.L_x_3195:
        /* <DEDUP_REMOVED lines=12> */
.L_x_3196:
[----:B------:R-:W-:Y:S01]  /*25b0*/  IMAD.WIDE.U32 R136, R138, -0x326172a9, RZ ;  /* 0xcd9e8d578a887825 */ /* 0x000fe200078e00ff */
[----:B------:R-:W-:-:S03]  /*25c0*/  LOP3.LUT R142, R115, R117, R3, 0x96, !PT ;  /* 0x00000075738e7212 */ /* 0x000fc600078e9603 */
[----:B------:R-:W-:Y:S01]  /*25d0*/  HFMA2 R134, -RZ, RZ, 0, 0 ;  /* 0x00000000ff867431 */ /* 0x000fe200000001ff */
[----:B------:R-:W-:Y:S01]  /*25e0*/  IADD3 R117, PT, PT, R2, -0x61c88647, RZ ;  /* 0x9e3779b902757810 */ /* 0x000fe20007ffe0ff */
[----:B------:R-:W-:Y:S01]  /*25f0*/  IMAD.MOV.U32 R130, RZ, RZ, R132 ;  /* 0x000000ffff827224 */ /* 0x000fe200078e0084 */
        /* <DEDUP_REMOVED lines=56> */
.L_x_3194:
        /* <DEDUP_REMOVED lines=23> */
.L_x_3198:
        /* <DEDUP_REMOVED lines=12> */
.L_x_3199:
        /* <DEDUP_REMOVED lines=61> */
.L_x_3197:
        /* <DEDUP_REMOVED lines=23> */
.L_x_3201:
        /* <DEDUP_REMOVED lines=12> */
.L_x_3202:
        /* <DEDUP_REMOVED lines=61> */
.L_x_3200:
        /* <DEDUP_REMOVED lines=23> */
.L_x_3204:
        /* <DEDUP_REMOVED lines=12> */
.L_x_3205:
        /* <DEDUP_REMOVED lines=17> */
[----:B------:R-:W-:Y:S02]  /*38c0*/  IMAD.MOV.U32 R134, RZ, RZ, R132 ;  /* 0x000000ffff867224 */ /* 0x000fe400078e0084 */
        /* <DEDUP_REMOVED lines=43> */
.L_x_3203:
        /* <DEDUP_REMOVED lines=23> */
.L_x_3207:
        /* <DEDUP_REMOVED lines=12> */
.L_x_3208:
        /* <DEDUP_REMOVED lines=61> */
.L_x_3206:
[----:B------:R-:W-:Y:S01]  /*4180*/  I2FP.F32.U32 R149, R134 ;  /* 0x0000008600957245 */ /* 0x000fe20000201000 */
[----:B------:R-:W-:Y:S01]  /*4190*/  IMAD.U32 R107, R107, 0x10000, RZ ;  /* 0x000100006b6b7824 */ /* 0x000fe200078e00ff */
[----:B------:R-:W-:Y:S02]  /*41a0*/  @P1 PRMT R134, R7, 0x7632, R134 ;  /* 0x0000763207861816 */ /* 0x000fe40000000086 */
[----:B------:R-:W-:Y:S01]  /*41b0*/  PRMT R106, R130, 0x5410, R106 ;  /* 0x00005410826a7816 */ /* 0x000fe2000000006a */
[----:B------:R-:W-:Y:S01]  /*41c0*/  FFMA.FTZ R149, R149, R0, 1.1641532182693481445e-10 ;  /* 0x2f00000095957423 */ /* 0x000fe20000010000 */
[----:B------:R-:W-:Y:S01]  /*41d0*/  FMUL.FTZ R107, R107, UR5 ;  /* 0x000000056b6b7c20 */ /* 0x000fe20008410000 */
[----:B------:R-:W-:Y:S02]  /*41e0*/  @P1 SHF.L.U32 R134, R134, 0x10, RZ ;  /* 0x0000001086861819 */ /* 0x000fe400000006ff */
        /* <DEDUP_REMOVED lines=9> */
.L_x_3184:
        /* <DEDUP_REMOVED lines=15> */
.L_x_3211:
        /* <DEDUP_REMOVED lines=12> */
.L_x_3212:
        /* <DEDUP_REMOVED lines=60> */
.L_x_3210:
[----:B------:R-:W-:Y:S01]  /*47f0*/  I2FP.F32.U32 R111, R110 ;  /* 0x0000006e006f7245 */ /* 0x000fe20000201000 */
[----:B------:R-:W-:Y:S01]  /*4800*/  UMOV UR4, UR6 ;  /* 0x0000000600047c82 */ /* 0x000fe20008000000 */
[----:B------:R-:W-:Y:S01]  /*4810*/  ISETP.NE.AND P2, PT, R122, 0x1, PT ;  /* 0x000000017a00780c */ /* 0x000fe20003f45270 */
[----:B-----5:R-:W-:Y:S01]  /*4820*/  IMAD.U32 R110, R104, 0x10000, RZ ;  /* 0x00010000686e7824 */ /* 0x020fe200078e00ff */
[----:B------:R-:W-:Y:S01]  /*4830*/  UMOV UR5, UR7 ;  /* 0x0000000700057c82 */ /* 0x000fe20008000000 */
[----:B------:R-:W-:Y:S01]  /*4840*/  FFMA.FTZ R111, R111, R0, 1.1641532182693481445e-10 ;  /* 0x2f0000006f6f7423 */ /* 0x000fe20000010000 */
[----:B------:R-:W-:Y:S02]  /*4850*/  HFMA2 R123, -RZ, RZ, 0, 1.1920928955078125e-07 ;  /* 0x00000002ff7b7431 */ /* 0x000fe400000001ff */
[----:B------:R-:W-:Y:S01]  /*4860*/  FMUL.FTZ R121, R110, UR5 ;  /* 0x000000056e797c20 */ /* 0x000fe20008410000 */
[----:B------:R-:W-:Y:S01]  /*4870*/  PRMT R110, R104, 0x7632, R110 ;  /* 0x00007632686e7816 */ /* 0x000fe2000000006e */
        /* <DEDUP_REMOVED lines=14> */
.L_x_3214:
        /* <DEDUP_REMOVED lines=12> */
.L_x_3215:
        /* <DEDUP_REMOVED lines=61> */
.L_x_3213:
[----:B------:R-:W-:Y:S01]  /*4df0*/  I2FP.F32.U32 R111, R104 ;  /* 0x00000068006f7245 */ /* 0x000fe20000201000 */
[----:B------:R-:W-:Y:S01]  /*4e00*/  IMAD.U32 R104, R144, 0x10000, RZ ;  /* 0x0001000090687824 */ /* 0x000fe200078e00ff */
[----:B------:R-:W-:Y:S01]  /*4e10*/  ISETP.NE.AND P2, PT, R123, 0x1, PT ;  /* 0x000000017b00780c */ /* 0x000fe20003f45270 */
[----:B------:R-:W-:Y:S01]  /*4e20*/  IMAD.MOV.U32 R122, RZ, RZ, 0x2 ;  /* 0x00000002ff7a7424 */ /* 0x000fe200078e00ff */
[----:B------:R-:W-:Y:S01]  /*4e30*/  @P1 SHF.L.U32 R131, R4, 0x10, RZ ;  /* 0x0000001004831819 */ /* 0x000fe200000006ff */
[----:B------:R-:W-:Y:S01]  /*4e40*/  FFMA.FTZ R111, R111, R0, 1.1641532182693481445e-10 ;  /* 0x2f0000006f6f7423 */ /* 0x000fe20000010000 */
[----:B------:R-:W-:-:S04]  /*4e50*/  FMUL.FTZ R104, R104, UR5 ;  /* 0x0000000568687c20 */ /* 0x000fc80008410000 */
[----:B------:R-:W-:Y:S02]  /*4e60*/  FSETP.GTU.FTZ.AND P0, PT, R111, UR4, PT ;  /* 0x000000046f007c0b */ /* 0x000fe4000bf1c000 */
[----:B------:R-:W-:Y:S02]  /*4e70*/  MOV R111, R114 ;  /* 0x00000072006f7202 */ /* 0x000fe40000000f00 */
[----:B------:R-:W-:-:S05]  /*4e80*/  FSEL R104, R104, RZ, !P0 ;  /* 0x000000ff68687208 */ /* 0x000fca0004000000 */
[----:B------:R-:W-:Y:S01]  /*4e90*/  FADD.FTZ R104, R121, R104 ;  /* 0x0000006879687221 */ /* 0x000fe20000010000 */
[----:B------:R-:W-:-:S03]  /*4ea0*/  SEL R121, RZ, 0x1, P0 ;  /* 0x00000001ff797807 */ /* 0x000fc60000000000 */
        /* <DEDUP_REMOVED lines=12> */
.L_x_3217:
        /* <DEDUP_REMOVED lines=12> */
.L_x_3218:
        /* <DEDUP_REMOVED lines=57> */
[----:B------:R-:W-:-:S05]  /*53c0*/  VIADD R111, R3, 0x96a522ad ;  /* 0x96a522ad036f7836 */ /* 0x000fca0000000000 */
[----:B------:R-:W-:Y:S01]  /*53d0*/  LOP3.LUT R116, R111, R116, R125, 0x96, !PT ;  /* 0x000000746f747212 */ /* 0x000fe200078e967d */
[----:B------:R-:W-:Y:S02]  /*53e0*/  IMAD.MOV.U32 R111, RZ, RZ, R132 ;  /* 0x000000ffff6f7224 */ /* 0x000fe400078e0084 */
[----:B------:R-:W-:-:S07]  /*53f0*/  IMAD.MOV.U32 R132, RZ, RZ, R124 ;  /* 0x000000ffff847224 */ /* 0x000fce00078e007c */
.L_x_3216:
        /* <DEDUP_REMOVED lines=20> */
.L_x_3220:
        /* <DEDUP_REMOVED lines=12> */
.L_x_3221:
        /* <DEDUP_REMOVED lines=54> */
[----:B------:R-:W-:-:S03]  /*5960*/  MOV R114, R124 ;  /* 0x0000007c00727202 */ /* 0x000fc60000000f00 */
[----:B------:R-:W-:Y:S01]  /*5970*/  HFMA2 R124, -RZ, RZ, 0, 0 ;  /* 0x00000000ff7c7431 */ /* 0x000fe200000001ff */
[----:B------:R-:W-:Y:S01]  /*5980*/  LOP3.LUT R117, R117, R110, R125, 0x96, !PT ;  /* 0x0000006e75757212 */ /* 0x000fe200078e967d */
[----:B------:R-:W-:-:S05]  /*5990*/  VIADD R111, R3, 0x96a522ad ;  /* 0x96a522ad036f7836 */ /* 0x000fca0000000000 */
[----:B------:R-:W-:Y:S01]  /*59a0*/  LOP3.LUT R116, R111, R116, R123, 0x96, !PT ;  /* 0x000000746f747212 */ /* 0x000fe200078e967b */
[----:B------:R-:W-:Y:S02]  /*59b0*/  IMAD.MOV.U32 R111, RZ, RZ, R132 ;  /* 0x000000ffff6f7224 */ /* 0x000fe400078e0084 */
[----:B------:R-:W-:-:S07]  /*59c0*/  IMAD.MOV.U32 R132, RZ, RZ, R122 ;  /* 0x000000ffff847224 */ /* 0x000fce00078e007a */
.L_x_3219:
        /* <DEDUP_REMOVED lines=26> */
.L_x_3223:
        /* <DEDUP_REMOVED lines=12> */
.L_x_3224:
        /* <DEDUP_REMOVED lines=61> */
.L_x_3222:
        /* <DEDUP_REMOVED lines=21> */
.L_x_3226:
        /* <DEDUP_REMOVED lines=12> */
.L_x_3227:
        /* <DEDUP_REMOVED lines=61> */
.L_x_3225:
[----:B------:R-:W-:Y:S01]  /*65e0*/  I2FP.F32.U32 R105, R105 ;  /* 0x0000006900697245 */ /* 0x000fe20000201000 */
[----:B------:R-:W-:Y:S01]  /*65f0*/  @P1 IMAD.U32 R124, R5, 0x10000, RZ ;  /* 0x00010000057c1824 */ /* 0x000fe200078e00ff */
[----:B------:R-:W-:Y:S01]  /*6600*/  SHF.L.U32 R123, R145, 0x10, RZ ;  /* 0x00000010917b7819 */ /* 0x000fe200000006ff */
[----:B------:R-:W-:Y:S01]  /*6610*/  HFMA2 R127, -RZ, RZ, 0, 1.1920928955078125e-07 ;  /* 0x00000002ff7f7431 */ /* 0x000fe200000001ff */
[----:B------:R-:W-:Y:S01]  /*6620*/  ISETP.NE.AND P2, PT, R126, 0x1, PT ;  /* 0x000000017e00780c */ /* 0x000fe20003f45270 */
[----:B------:R-:W-:Y:S02]  /*6630*/  FFMA.FTZ R105, R105, R0, 1.1641532182693481445e-10 ;  /* 0x2f00000069697423 */ /* 0x000fe40000010000 */
[----:B------:R-:W-:-:S03]  /*6640*/  FMUL.FTZ R123, R123, UR5 ;  /* 0x000000057b7b7c20 */ /* 0x000fc60008410000 */
[----:B------:R-:W-:-:S04]  /*6650*/  FSETP.GTU.FTZ.AND P0, PT, R105, UR4, PT ;  /* 0x0000000469007c0b */ /* 0x000fc8000bf1c000 */
        /* <DEDUP_REMOVED lines=16> */
.L_x_3229:
        /* <DEDUP_REMOVED lines=12> */
.L_x_3230:
        /* <DEDUP_REMOVED lines=61> */
.L_x_3228:
[----:B------:R-:W-:Y:S01]  /*6bf0*/  ISETP.NE.AND P3, PT, R127, 0x1, PT ;  /* 0x000000017f00780c */ /* 0x000fe20003f65270 */
[----:B------:R-:W-:Y:S01]  /*6c00*/  IMAD.U32 R111, R111, 0x10000, RZ ;  /* 0x000100006f6f7824 */ /* 0x000fe200078e00ff */
[----:B------:R-:W-:Y:S01]  /*6c10*/  I2FP.F32.U32 R125, R124 ;  /* 0x0000007c007d7245 */ /* 0x000fe20000201000 */
[----:B------:R-:W-:Y:S01]  /*6c20*/  IMAD.MOV.U32 R124, RZ, RZ, R114 ;  /* 0x000000ffff7c7224 */ /* 0x000fe200078e0072 */
[----:B------:R-:W-:Y:S01]  /*6c30*/  MOV R126, 0x2 ;  /* 0x00000002007e7802 */ /* 0x000fe20000000f00 */
[----:B------:R-:W-:Y:S02]  /*6c40*/  FMUL.FTZ R111, R111, UR5 ;  /* 0x000000056f6f7c20 */ /* 0x000fe40008410000 */
        /* <DEDUP_REMOVED lines=13> */
.L_x_3232:
        /* <DEDUP_REMOVED lines=12> */
.L_x_3233:
        /* <DEDUP_REMOVED lines=57> */
[----:B------:R-:W-:Y:S01]  /*7170*/  MOV R132, R126 ;  /* 0x0000007e00847202 */ /* 0x000fe20000000f00 */
[----:B------:R-:W-:Y:S01]  /*7180*/  IMAD.MOV.U32 R114, RZ, RZ, R136 ;  /* 0x000000ffff727224 */ /* 0x000fe200078e0088 */
[----:B------:R-:W-:Y:S01]  /*7190*/  LOP3.LUT R116, R111, R116, R127, 0x96, !PT ;  /* 0x000000746f747212 */ /* 0x000fe200078e967f */
[----:B------:R-:W-:-:S07]  /*71a0*/  IMAD.MOV.U32 R126, RZ, RZ, RZ ;  /* 0x000000ffff7e7224 */ /* 0x000fce00078e00ff */
.L_x_3231:
[----:B------:R-:W-:Y:S02]  /*71b0*/  I2FP.F32.U32 R111, R124 ;  /* 0x0000007c006f7245 */ /* 0x000fe40000201000 */
        /* <DEDUP_REMOVED lines=9> */
[----:B------:R-:W-:Y:S01]  /*7250*/  FADD.FTZ R111, R128, R125 ;  /* 0x0000007d806f7221 */ /* 0x000fe20000010000 */
[----:B------:R-:W-:Y:S01]  /*7260*/  IMAD.MOV.U32 R128, RZ, RZ, 0x2 ;  /* 0x00000002ff807424 */ /* 0x000fe200078e00ff */
[----:B------:R-:W-:Y:S02]  /*7270*/  MOV R125, R114 ;  /* 0x00000072007d7202 */ /* 0x000fe40000000f00 */
[----:B------:R-:W-:Y:S01]  /*7280*/  @P1 FADD.FTZ R143, R111, R124 ;  /* 0x0000007c6f8f1221 */ /* 0x000fe20000010000 */
        /* <DEDUP_REMOVED lines=12> */
.L_x_3235:
        /* <DEDUP_REMOVED lines=12> */
.L_x_3236:
        /* <DEDUP_REMOVED lines=61> */
.L_x_3234:
[----:B------:R-:W-:Y:S01]  /*77e0*/  I2FP.F32.U32 R125, R125 ;  /* 0x0000007d007d7245 */ /* 0x000fe20000201000 */
[----:B------:R-:W-:Y:S01]  /*77f0*/  IMAD.U32 R126, R106, 0x10000, RZ ;  /* 0x000100006a7e7824 */ /* 0x000fe200078e00ff */
[----:B------:R-:W-:Y:S01]  /*7800*/  ISETP.NE.AND P0, PT, R128, 0x1, PT ;  /* 0x000000018000780c */ /* 0x000fe20003f05270 */
[----:B------:R-:W-:Y:S02]  /*7810*/  IMAD.MOV.U32 R130, RZ, RZ, 0x2 ;  /* 0x00000002ff827424 */ /* 0x000fe400078e00ff */
[----:B------:R-:W-:Y:S01]  /*7820*/  FFMA.FTZ R125, R125, R0, 1.1641532182693481445e-10 ;  /* 0x2f0000007d7d7423 */ /* 0x000fe20000010000 */
[----:B------:R-:W-:-:S04]  /*7830*/  FMUL.FTZ R126, R126, UR5 ;  /* 0x000000057e7e7c20 */ /* 0x000fc80008410000 */
[----:B------:R-:W-:-:S04]  /*7840*/  FSETP.GTU.FTZ.AND P3, PT, R125, UR4, PT ;  /* 0x000000047d007c0b */ /* 0x000fc8000bf7c000 */
[----:B------:R-:W-:Y:S02]  /*7850*/  FSEL R127, R126, RZ, !P3 ;  /* 0x000000ff7e7f7208 */ /* 0x000fe40005800000 */
[----:B------:R-:W-:Y:S02]  /*7860*/  PRMT R126, R106, 0x7632, R126 ;  /* 0x000076326a7e7816 */ /* 0x000fe4000000007e */
        /* <DEDUP_REMOVED lines=11> */
.L_x_3238:
        /* <DEDUP_REMOVED lines=12> */
.L_x_3239:
        /* <DEDUP_REMOVED lines=61> */
.L_x_3237:
[----:B------:R-:W-:Y:S01]  /*7db0*/  I2FP.F32.U32 R125, R106 ;  /* 0x0000006a007d7245 */ /* 0x000fe20000201000 */
[----:B------:R-:W-:Y:S02]  /*7dc0*/  IMAD.U32 R106, R146, 0x10000, RZ ;  /* 0x00010000926a7824 */ /* 0x000fe400078e00ff */
[----:B------:R-:W-:Y:S02]  /*7dd0*/  @P1 IMAD.U32 R137, R6, 0x10000, RZ ;  /* 0x0001000006891824 */ /* 0x000fe400078e00ff */
        /* <DEDUP_REMOVED lines=21> */
.L_x_3241:
        /* <DEDUP_REMOVED lines=12> */
.L_x_3242:
        /* <DEDUP_REMOVED lines=60> */
[----:B------:R-:W-:-:S07]  /*83b0*/  IMAD.MOV.U32 R132, RZ, RZ, R150 ;  /* 0x000000ffff847224 */ /* 0x000fce00078e0096 */
.L_x_3240:
        /* <DEDUP_REMOVED lines=19> */
.L_x_3244:
        /* <DEDUP_REMOVED lines=12> */
.L_x_3245:
        /* <DEDUP_REMOVED lines=61> */
.L_x_3243:
[----:B------:R-:W-:Y:S01]  /*8980*/  I2FP.F32.U32 R127, R127 ;  /* 0x0000007f007f7245 */ /* 0x000fe20000201000 */
[----:B------:R-:W-:Y:S01]  /*8990*/  HFMA2 R136, -RZ, RZ, 0, 1.1920928955078125e-07 ;  /* 0x00000002ff887431 */ /* 0x000fe200000001ff */
[----:B------:R-:W-:-:S03]  /*89a0*/  PRMT R126, R146, 0x7632, R126 ;  /* 0x00007632927e7816 */ /* 0x000fc6000000007e */
[----:B------:R-:W-:Y:S01]  /*89b0*/  FFMA.FTZ R127, R127, R0, 1.1641532182693481445e-10 ;  /* 0x2f0000007f7f7423 */ /* 0x000fe20000010000 */
[----:B------:R-:W-:-:S04]  /*89c0*/  SHF.L.U32 R126, R126, 0x10, RZ ;  /* 0x000000107e7e7819 */ /* 0x000fc800000006ff */
[----:B------:R-:W-:Y:S01]  /*89d0*/  FSETP.GTU.FTZ.AND P4, PT, R127, UR4, PT ;  /* 0x000000047f007c0b */ /* 0x000fe2000bf9c000 */
[----:B------:R-:W-:Y:S01]  /*89e0*/  FMUL.FTZ R126, R126, UR5 ;  /* 0x000000057e7e7c20 */ /* 0x000fe20008410000 */
[----:B------:R-:W-:-:S04]  /*89f0*/  @P1 PRMT R127, R6, 0x7632, R127 ;  /* 0x00007632067f1816 */ /* 0x000fc8000000007f */
[----:B------:R-:W-:Y:S01]  /*8a00*/  FSEL R139, R126, RZ, !P4 ;  /* 0x000000ff7e8b7208 */ /* 0x000fe20006000000 */
[----:B------:R-:W-:Y:S01]  /*8a10*/  @P1 IMAD.U32 R128, R127, 0x10000, RZ ;  /* 0x000100007f801824 */ /* 0x000fe200078e00ff */
        /* <DEDUP_REMOVED lines=16> */
.L_x_3247:
        /* <DEDUP_REMOVED lines=12> */
.L_x_3248:
[----:B------:R-:W-:Y:S01]  /*8be0*/  IMAD.WIDE.U32 R150, R138, -0x326172a9, RZ ;  /* 0xcd9e8d578a967825 */ /* 0x000fe200078e00ff */
[----:B------:R-:W-:Y:S02]  /*8bf0*/  LOP3.LUT R156, R115, R117, R3, 0x96, !PT ;  /* 0x00000075739c7212 */ /* 0x000fe400078e9603 */
[C---:B------:R-:W-:Y:S01]  /*8c00*/  IADD3 R139, PT, PT, R3.reuse, 0x76cf5d0a, RZ ;  /* 0x76cf5d0a038b7810 */ /* 0x040fe20007ffe0ff */
[----:B------:R-:W-:Y:S01]  /*8c10*/  VIADD R127, R3, 0xbb67ae85 ;  /* 0xbb67ae85037f7836 */ /* 0x000fe20000000000 */
[----:B------:R-:W-:Y:S01]  /*8c20*/  LOP3.LUT R154, R119, R151, R2, 0x96, !PT ;  /* 0x00000097779a7212 */ /* 0x000fe200078e9602 */
[----:B------:R-:W-:-:S04]  /*8c30*/  IMAD.WIDE.U32 R156, R156, -0x326172a9, RZ ;  /* 0xcd9e8d579c9c7825 */ /* 0x000fc800078e00ff */
[----:B------:R-:W-:-:S04]  /*8c40*/  IMAD.WIDE.U32 R154, R154, -0x2daee0ad, RZ ;  /* 0xd2511f539a9a7825 */ /* 0x000fc800078e00ff */
[----:B------:R-:W-:Y:S01]  /*8c50*/  VIADD R117, R2, 0x9e3779b9 ;  /* 0x9e3779b902757836 */ /* 0x000fe20000000000 */
[----:B------:R-:W-:Y:S01]  /*8c60*/  LOP3.LUT R127, R127, R116, R155, 0x96, !PT ;  /* 0x000000747f7f7212 */ /* 0x000fe200078e969b */
[----:B------:R-:W-:-:S03]  /*8c70*/  IMAD.MOV.U32 R136, RZ, RZ, RZ ;  /* 0x000000ffff887224 */ /* 0x000fc600078e00ff */
        /* <DEDUP_REMOVED lines=28> */
[----:B------:R-:W-:-:S04]  /*8e40*/  LOP3.LUT R127, R127, R156, R151, 0x96, !PT ;  /* 0x0000009c7f7f7212 */ /* 0x000fc800078e9697 */
[----:B------:R-:W-:Y:S01]  /*8e50*/  LOP3.LUT R139, R139, R154, R117, 0x96, !PT ;  /* 0x0000009a8b8b7212 */ /* 0x000fe200078e9675 */
[----:B------:R-:W-:-:S04]  /*8e60*/  IMAD.WIDE.U32 R154, R127, -0x2daee0ad, RZ ;  /* 0xd2511f537f9a7825 */ /* 0x000fc800078e00ff */
[----:B------:R-:W-:Y:S02]  /*8e70*/  VIADD R127, R3, 0x1fd5c5a3 ;  /* 0x1fd5c5a3037f7836 */ /* 0x000fe40000000000 */
[----:B------:R-:W-:Y:S01]  /*8e80*/  IMAD.WIDE.U32 R156, R139, -0x326172a9, RZ ;  /* 0xcd9e8d578b9c7825 */ /* 0x000fe200078e00ff */
[----:B------:R-:W-:Y:S02]  /*8e90*/  IADD3 R139, PT, PT, R3, -0x24c28bd8, RZ ;  /* 0xdb3d7428038b7810 */ /* 0x000fe40007ffe0ff */
        /* <DEDUP_REMOVED lines=17> */
.L_x_3246:
[----:B------:R-:W-:Y:S01]  /*8fb0*/  I2FP.F32.U32 R127, R127 ;  /* 0x0000007f007f7245 */ /* 0x000fe20000201000 */
[C---:B------:R-:W-:Y:S01]  /*8fc0*/  IMAD.U32 R134, R107.reuse, 0x10000, RZ ;  /* 0x000100006b867824 */ /* 0x040fe200078e00ff */
[----:B------:R-:W-:Y:S01]  /*8fd0*/  ISETP.NE.AND P5, PT, R136, 0x1, PT ;  /* 0x000000018800780c */ /* 0x000fe20003fa5270 */
[----:B------:R-:W-:Y:S01]  /*8fe0*/  IMAD.MOV.U32 R128, RZ, RZ, R114 ;  /* 0x000000ffff807224 */ /* 0x000fe200078e0072 */
[----:B------:R-:W-:Y:S01]  /*8ff0*/  PRMT R107, R107, 0x7632, R107 ;  /* 0x000076326b6b7816 */ /* 0x000fe2000000006b */
[----:B------:R-:W-:Y:S01]  /*9000*/  FFMA.FTZ R127, R127, R0, 1.1641532182693481445e-10 ;  /* 0x2f0000007f7f7423 */ /* 0x000fe20000010000 */
[----:B------:R-:W-:Y:S01]  /*9010*/  FMUL.FTZ R134, R134, UR5 ;  /* 0x0000000586867c20 */ /* 0x000fe20008410000 */
[----:B------:R-:W-:-:S03]  /*9020*/  MOV R140, 0x2 ;  /* 0x00000002008c7802 */ /* 0x000fc60000000f00 */
        /* <DEDUP_REMOVED lines=12> */
.L_x_3250:
        /* <DEDUP_REMOVED lines=12> */
.L_x_3251:
        /* <DEDUP_REMOVED lines=9> */
[----:B------:R-:W-:Y:S02]  /*9240*/  IMAD.MOV.U32 R128, RZ, RZ, R132 ;  /* 0x000000ffff807224 */ /* 0x000fe400078e0084 */
[----:B------:R-:W-:Y:S01]  /*9250*/  IMAD.MOV.U32 R140, RZ, RZ, RZ ;  /* 0x000000ffff8c7224 */ /* 0x000fe200078e00ff */
        /* <DEDUP_REMOVED lines=38> */
[----:B------:R-:W-:-:S04]  /*94c0*/  IMAD.WIDE.U32 R116, R117, -0x2daee0ad, RZ ;  /* 0xd2511f5375747825 */ /* 0x000fc800078e00ff */
[C---:B------:R-:W-:Y:S01]  /*94d0*/  VIADD R127, R2.reuse, 0xf1bbcdc8 ;  /* 0xf1bbcdc8027f7836 */ /* 0x040fe20000000000 */
[----:B------:R-:W-:Y:S01]  /*94e0*/  LOP3.LUT R139, R139, R154, R117, 0x96, !PT ;  /* 0x0000009a8b8b7212 */ /* 0x000fe200078e9675 */
        /* <DEDUP_REMOVED lines=9> */
.L_x_3249:
        /* <DEDUP_REMOVED lines=24> */
.L_x_3253:
        /* <DEDUP_REMOVED lines=12> */
.L_x_3254:
        /* <DEDUP_REMOVED lines=61> */
.L_x_3252:
        /* <DEDUP_REMOVED lines=19> */
.L_x_3256:
[----:B------:R-:W-:-:S04]  /*9cc0*/  VIADD R120, R120, 0x1 ;  /* 0x0000000178787836 */ /* 0x000fc80000000000 */
        /* <DEDUP_REMOVED lines=13> */
.L_x_3257:
        /* <DEDUP_REMOVED lines=61> */
.L_x_3255:
        /* <DEDUP_REMOVED lines=18> */
.L_x_3209:
[----:B------:R-:W0:Y:S01]  /*a290*/  LDC.64 R110, c[0x0][0x3a8] ;  /* 0x0000ea00ff6e7b82 */ /* 0x000e220000000a00 */
[----:B------:R-:W-:Y:S02]  /*a2a0*/  SEL R161, RZ, 0x100, !P0 ;  /* 0x00000100ffa17807 */ /* 0x000fe40004000000 */
[----:B------:R-:W-:Y:S02]  /*a2b0*/  ISETP.NE.U32.AND P0, PT, R112, RZ, PT ;  /* 0x000000ff7000720c */ /* 0x000fe40003f05070 */
[----:B------:R-:W-:Y:S02]  /*a2c0*/  SEL R140, RZ, 0x1000000, !P5 ;  /* 0x01000000ff8c7807 */ /* 0x000fe40006800000 */
[----:B------:R-:W-:Y:S01]  /*a2d0*/  ISETP.NE.AND.EX P0, PT, R113, RZ, PT, P0 ;  /* 0x000000ff7100720c */ /* 0x000fe20003f05300 */
[----:B------:R-:W1:Y:S01]  /*a2e0*/  @P1 LDC.64 R158, c[0x0][0x3a0] ;  /* 0x0000e800ff9e1b82 */ /* 0x000e620000000a00 */
[----:B------:R-:W-:Y:S02]  /*a2f0*/  SEL R136, RZ, 0x10000, !P4 ;  /* 0x00010000ff887807 */ /* 0x000fe40006000000 */
[----:B------:R-:W-:-:S02]  /*a300*/  ISETP.NE.AND P5, PT, R152, RZ, PT ;  /* 0x000000ff9800720c */ /* 0x000fc40003fa5270 */
[----:B------:R-:W-:Y:S02]  /*a310*/  ISETP.NE.AND P4, PT, R153, RZ, PT ;  /* 0x000000ff9900720c */ /* 0x000fe40003f85270 */
[----:B------:R-:W-:Y:S01]  /*a320*/  ISETP.NE.AND P6, PT, R148, RZ, PT ;  /* 0x000000ff9400720c */ /* 0x000fe20003fc5270 */
[----:B------:R-:W2:Y:S01]  /*a330*/  LDC.64 R112, c[0x0][0x3b0] ;  /* 0x0000ec00ff707b82 */ /* 0x000ea20000000a00 */
[----:B------:R-:W-:Y:S02]  /*a340*/  SEL R134, RZ, 0x1000000, !P2 ;  /* 0x01000000ff867807 */ /* 0x000fe40005000000 */
[----:B------:R-:W-:Y:S02]  /*a350*/  SEL R153, RZ, 0x10000, !P4 ;  /* 0x00010000ff997807 */ /* 0x000fe40006000000 */
[----:B------:R-:W-:Y:S02]  /*a360*/  SEL R130, RZ, 0x100, !P5 ;  /* 0x00000100ff827807 */ /* 0x000fe40006800000 */
[----:B------:R-:W-:Y:S01]  /*a370*/  LOP3.LUT R161, R161, R140, R136, 0xfe, !PT ;  /* 0x0000008ca1a17212 */ /* 0x000fe200078efe88 */
[----:B0-----:R-:W-:Y:S01]  /*a380*/  IMAD.WIDE.U32 R150, R129, 0x10, R110 ;  /* 0x0000001081967825 */ /* 0x001fe200078e006e */
[----:B------:R-:W-:Y:S01]  /*a390*/  SEL R152, RZ, 0x1, !P3 ;  /* 0x00000001ff987807 */ /* 0x000fe20005800000 */
[----:B------:R-:W0:Y:S01]  /*a3a0*/  @P0 LDC.64 R156, c[0x0][0x398] ;  /* 0x0000e600ff9c0b82 */ /* 0x000e220000000a00 */
[----:B------:R-:W-:-:S02]  /*a3b0*/  LOP3.LUT R130, R130, R134, R153, 0xfe, !PT ;  /* 0x0000008682827212 */ /* 0x000fc400078efe99 */
[----:B------:R-:W-:Y:S01]  /*a3c0*/  SEL R155, RZ, 0x1, !P6 ;  /* 0x00000001ff9b7807 */ /* 0x000fe20007000000 */
[----:B------:R2:W-:Y:S01]  /*a3d0*/  STG.E.128 desc[UR8][R150.64], R104 ;  /* 0x0000006896007986 */ /* 0x0005e2000c101d08 */
[----:B------:R-:W-:Y:S02]  /*a3e0*/  LOP3.LUT R153, R161, R152, RZ, 0xfc, !PT ;  /* 0x00000098a1997212 */ /* 0x000fe400078efcff */
[----:B------:R-:W-:Y:S01]  /*a3f0*/  LOP3.LUT R152, R130, R155, RZ, 0xfc, !PT ;  /* 0x0000009b82987212 */ /* 0x000fe200078efcff */
[----:B--2---:R-:W-:-:S04]  /*a400*/  IMAD.WIDE.U32 R104, R129, 0x8, R112 ;  /* 0x0000000881687825 */ /* 0x004fc800078e0070 */
[----:B------:R-:W-:Y:S01]  /*a410*/  VIADD R151, R129, 0x100 ;  /* 0x0000010081977836 */ /* 0x000fe20000000000 */
[----:B------:R2:W-:Y:S03]  /*a420*/  STG.E.64 desc[UR8][R104.64], R152 ;  /* 0x0000009868007986 */ /* 0x0005e6000c101b08 */
[----:B------:R-:W-:-:S04]  /*a430*/  IMAD.WIDE.U32 R154, R151, 0x10, R108 ;  /* 0x00000010979a7825 */ /* 0x000fc800078e006c */
[----:B-1----:R-:W-:-:S04]  /*a440*/  @P1 IMAD.WIDE.U32 R158, R151, 0x10, R158 ;  /* 0x00000010979e1825 */ /* 0x002fc800078e009e */
[----:B0-----:R-:W-:Y:S01]  /*a450*/  @P0 IMAD.WIDE.U32 R156, R151, 0x10, R156 ;  /* 0x00000010979c0825 */ /* 0x001fe200078e009c */
[----:B--2---:R-:W-:Y:S06]  /*a460*/  @!P0 BRA `(.L_x_3258) ;  /* 0x0000000000508947 */ /* 0x004fec0003800000 */
[----:B------:R-:W-:Y:S01]  /*a470*/  IMAD.U32 R105, R127, 0x10000, RZ ;  /* 0x000100007f697824 */ /* 0x000fe200078e00ff */
[----:B------:R-:W-:Y:S01]  /*a480*/  LOP3.LUT R104, R128, 0xffff, RZ, 0xc0, !PT ;  /* 0x0000ffff80687812 */ /* 0x000fe200078ec0ff */
[----:B------:R-:W0:Y:S01]  /*a490*/  LDC.64 R160, c[0x0][0x3b8] ;  /* 0x0000ee00ffa07b82 */ /* 0x000e220000000a00 */
[----:B------:R-:W-:Y:S02]  /*a4a0*/  LOP3.LUT R106, R123, 0xff, RZ, 0xc0, !PT ;  /* 0x000000ff7b6a7812 */ /* 0x000fe400078ec0ff */
[----:B------:R-:W-:Y:S02]  /*a4b0*/  LOP3.LUT R105, R105, 0xff0000, RZ, 0xc0, !PT ;  /* 0x00ff000069697812 */ /* 0x000fe400078ec0ff */
[----:B------:R-:W-:Y:S01]  /*a4c0*/  LOP3.LUT R152, R122, 0xff, RZ, 0xc0, !PT ;  /* 0x000000ff7a987812 */ /* 0x000fe200078ec0ff */
[----:B------:R-:W-:Y:S01]  /*a4d0*/  IMAD.WIDE.U32 R106, R106, 0x10000, RZ ;  /* 0x000100006a6a7825 */ /* 0x000fe200078e00ff */
[----:B------:R-:W-:Y:S02]  /*a4e0*/  PRMT R105, R105, 0x4210, R104 ;  /* 0x0000421069697816 */ /* 0x000fe40000000068 */
[----:B------:R-:W-:Y:S01]  /*a4f0*/  PRMT R104, R126, 0x7104, RZ ;  /* 0x000071047e687816 */ /* 0x000fe200000000ff */
[----:B------:R-:W-:-:S03]  /*a500*/  IMAD.WIDE.U32 R152, R152, 0x100, RZ ;  /* 0x0000010098987825 */ /* 0x000fc600078e00ff */
[----:B------:R-:W-:Y:S02]  /*a510*/  LOP3.LUT R130, R105, 0xff00, R104, 0xf8, !PT ;  /* 0x0000ff0069827812 */ /* 0x000fe400078ef868 */
[----:B------:R-:W-:Y:S02]  /*a520*/  LOP3.LUT R104, R124, 0xff, RZ, 0xc0, !PT ;  /* 0x000000ff7c687812 */ /* 0x000fe400078ec0ff */
[----:B------:R-:W-:-:S03]  /*a530*/  LOP3.LUT R163, R130, 0xff, R125, 0xf8, !PT ;  /* 0x000000ff82a37812 */ /* 0x000fc600078ef87d */
[----:B------:R-:W-:-:S05]  /*a540*/  IMAD.WIDE.U32 R104, R104, 0x1000000, RZ ;  /* 0x0100000068687825 */ /* 0x000fca00078e00ff */
[----:B------:R-:W-:Y:S02]  /*a550*/  LOP3.LUT R105, R107, R163, R105, 0xfe, !PT ;  /* 0x000000a36b697212 */ /* 0x000fe400078efe69 */
[----:B------:R-:W-:Y:S02]  /*a560*/  LOP3.LUT R104, R152, R104, R106, 0xfe, !PT ;  /* 0x0000006898687212 */ /* 0x000fe400078efe6a */
[----:B------:R-:W-:Y:S02]  /*a570*/  LOP3.LUT R153, R105, R153, RZ, 0xfc, !PT ;  /* 0x0000009969997212 */ /* 0x000fe400078efcff */
[----:B------:R-:W-:Y:S01]  /*a580*/  LOP3.LUT R152, R104, 0xff, R121, 0xf8, !PT ;  /* 0x000000ff68987812 */ /* 0x000fe200078ef879 */
[----:B0-----:R-:W-:-:S05]  /*a590*/  IMAD.WIDE.U32 R104, R129, 0x8, R160 ;  /* 0x0000000881687825 */ /* 0x001fca00078e00a0 */
[----:B------:R0:W-:Y:S02]  /*a5a0*/  STG.E.64 desc[UR8][R104.64], R152 ;  /* 0x0000009868007986 */ /* 0x0001e4000c101b08 */
.L_x_3258:
[----:B------:R1:W5:Y:S04]  /*a5b0*/  @P0 LDG.E.128 R144, desc[UR8][R156.64] ;  /* 0x000000089c900981 */ /* 0x000368000c1e1d00 */
[----:B------:R1:W5:Y:S04]  /*a5c0*/  @P1 LDG.E.128 R4, desc[UR8][R158.64] ;  /* 0x000000089e041981 */ /* 0x000368000c1e1d00 */
[----:B0-----:R1:W5:Y:S01]  /*a5d0*/  LDG.E.128 R104, desc[UR8][R154.64] ;  /* 0x000000089a687981 */ /* 0x001362000c1e1d00 */
[----:B------:R-:W-:Y:S05]  /*a5e0*/  @!P0 BRA `(.L_x_3259) ;  /* 0x00000060000c8947 */ /* 0x000fea0003800000 */
        /* <DEDUP_REMOVED lines=15> */
.L_x_3261:
        /* <DEDUP_REMOVED lines=12> */
.L_x_3262:
        /* <DEDUP_REMOVED lines=61> */
.L_x_3260:
[----:B------:R-:W-:Y:S01]  /*ab70*/  I2FP.F32.U32 R121, R121 ;  /* 0x0000007900797245 */ /* 0x000fe20000201000 */
[----:B-----5:R-:W-:Y:S01]  /*ab80*/  IMAD.U32 R122, R104, 0x10000, RZ ;  /* 0x00010000687a7824 */ /* 0x020fe200078e00ff */
[----:B------:R-:W-:Y:S01]  /*ab90*/  ISETP.NE.AND P3, PT, R124, 0x1, PT ;  /* 0x000000017c00780c */ /* 0x000fe20003f65270 */
[----:B------:R-:W-:Y:S02]  /*aba0*/  HFMA2 R125, -RZ, RZ, 0, 1.1920928955078125e-07 ;  /* 0x00000002ff7d7431 */ /* 0x000fe400000001ff */
[----:B------:R-:W-:-:S05]  /*abb0*/  FFMA.FTZ R121, R121, R0, 1.1641532182693481445e-10 ;  /* 0x2f00000079797423 */ /* 0x000fca0000010000 */
[----:B------:R-:W-:Y:S01]  /*abc0*/  FSETP.GTU.FTZ.AND P2, PT, R121, UR4, PT ;  /* 0x0000000479007c0b */ /* 0x000fe2000bf5c000 */
[----:B------:R-:W-:Y:S01]  /*abd0*/  FMUL.FTZ R121, R122, UR5 ;  /* 0x000000057a797c20 */ /* 0x000fe20008410000 */
        /* <DEDUP_REMOVED lines=14> */
.L_x_3264:
        /* <DEDUP_REMOVED lines=12> */
.L_x_3265:
        /* <DEDUP_REMOVED lines=61> */
.L_x_3263:
[----:B------:R-:W-:Y:S01]  /*b150*/  I2FP.F32.U32 R121, R104 ;  /* 0x0000006800797245 */ /* 0x000fe20000201000 */
[----:B------:R-:W-:Y:S01]  /*b160*/  IMAD.U32 R104, R144, 0x10000, RZ ;  /* 0x0001000090687824 */ /* 0x000fe200078e00ff */
[----:B------:R-:W-:Y:S01]  /*b170*/  ISETP.NE.AND P3, PT, R125, 0x1, PT ;  /* 0x000000017d00780c */ /* 0x000fe20003f65270 */
[----:B------:R-:W-:Y:S01]  /*b180*/  IMAD.MOV.U32 R124, RZ, RZ, 0x2 ;  /* 0x00000002ff7c7424 */ /* 0x000fe200078e00ff */
[----:B------:R-:W-:Y:S01]  /*b190*/  @P1 SHF.L.U32 R153, R4, 0x10, RZ ;  /* 0x0000001004991819 */ /* 0x000fe200000006ff */
[----:B------:R-:W-:Y:S01]  /*b1a0*/  FFMA.FTZ R121, R121, R0, 1.1641532182693481445e-10 ;  /* 0x2f00000079797423 */ /* 0x000fe20000010000 */
[----:B------:R-:W-:-:S04]  /*b1b0*/  FMUL.FTZ R104, R104, UR5 ;  /* 0x0000000568687c20 */ /* 0x000fc80008410000 */
[----:B------:R-:W-:-:S04]  /*b1c0*/  FSETP.GTU.FTZ.AND P2, PT, R121, UR4, PT ;  /* 0x0000000479007c0b */ /* 0x000fc8000bf5c000 */
        /* <DEDUP_REMOVED lines=16> */
.L_x_3267:
        /* <DEDUP_REMOVED lines=12> */
.L_x_3268:
[----:B------:R-:W-:Y:S01]  /*b390*/  IMAD.WIDE.U32 R124, R138, -0x326172a9, RZ ;  /* 0xcd9e8d578a7c7825 */ /* 0x000fe200078e00ff */
[----:B-1----:R-:W-:Y:S02]  /*b3a0*/  LOP3.LUT R154, R115, R117, R3, 0x96, !PT ;  /* 0x00000075739a7212 */ /* 0x002fe400078e9603 */
        /* <DEDUP_REMOVED lines=59> */
.L_x_3266:
        /* <DEDUP_REMOVED lines=20> */
.L_x_3270:
        /* <DEDUP_REMOVED lines=12> */
.L_x_3271:
        /* <DEDUP_REMOVED lines=61> */
.L_x_3269:
        /* <DEDUP_REMOVED lines=11> */
[----:B------:R-:W-:-:S03]  /*bde0*/  IMAD.MOV.U32 R125, RZ, RZ, 0x2 ;  /* 0x00000002ff7d7424 */ /* 0x000fc600078e00ff */
[----:B-1----:R-:W-:Y:S01]  /*bdf0*/  @P1 FADD.FTZ R155, R122, R123 ;  /* 0x0000007b7a9b1221 */ /* 0x002fe20000010000 */
        /* <DEDUP_REMOVED lines=13> */
.L_x_3273:
        /* <DEDUP_REMOVED lines=12> */
.L_x_3274:
        /* <DEDUP_REMOVED lines=61> */
.L_x_3272:
[----:B------:R-:W-:Y:S01]  /*c360*/  I2FP.F32.U32 R123, R123 ;  /* 0x0000007b007b7245 */ /* 0x000fe20000201000 */
[----:B------:R-:W-:Y:S01]  /*c370*/  IMAD.MOV.U32 R127, RZ, RZ, 0x2 ;  /* 0x00000002ff7f7424 */ /* 0x000fe200078e00ff */
[----:B------:R-:W-:Y:S02]  /*c380*/  ISETP.NE.AND P3, PT, R125, 0x1, PT ;  /* 0x000000017d00780c */ /* 0x000fe40003f65270 */
[----:B------:R-:W-:Y:S01]  /*c390*/  SHF.L.U32 R124, R105, 0x10, RZ ;  /* 0x00000010697c7819 */ /* 0x000fe200000006ff */
        /* <DEDUP_REMOVED lines=17> */
.L_x_3276:
        /* <DEDUP_REMOVED lines=12> */
.L_x_3277:
        /* <DEDUP_REMOVED lines=61> */
.L_x_3275:
[----:B------:R-:W-:Y:S01]  /*c940*/  I2FP.F32.U32 R105, R105 ;  /* 0x0000006900697245 */ /* 0x000fe20000201000 */
[----:B------:R-:W-:Y:S01]  /*c950*/  @P1 IMAD.U32 R128, R5, 0x10000, RZ ;  /* 0x0001000005801824 */ /* 0x000fe200078e00ff */
[----:B------:R-:W-:Y:S02]  /*c960*/  SHF.L.U32 R125, R145, 0x10, RZ ;  /* 0x00000010917d7819 */ /* 0x000fe400000006ff */
[----:B------:R-:W-:Y:S01]  /*c970*/  ISETP.NE.AND P3, PT, R127, 0x1, PT ;  /* 0x000000017f00780c */ /* 0x000fe20003f65270 */
[----:B------:R-:W-:Y:S02]  /*c980*/  FFMA.FTZ R105, R105, R0, 1.1641532182693481445e-10 ;  /* 0x2f00000069697423 */ /* 0x000fe40000010000 */
[----:B------:R-:W-:-:S03]  /*c990*/  FMUL.FTZ R125, R125, UR5 ;  /* 0x000000057d7d7c20 */ /* 0x000fc60008410000 */
[----:B------:R-:W-:-:S04]  /*c9a0*/  FSETP.GTU.FTZ.AND P2, PT, R105, UR4, PT ;  /* 0x0000000469007c0b */ /* 0x000fc8000bf5c000 */
[----:B------:R-:W-:Y:S01]  /*c9b0*/  FSEL R126, R125, RZ, !P2 ;  /* 0x000000ff7d7e7208 */ /* 0x000fe20005000000 */
[----:B------:R-:W-:-:S04]  /*c9c0*/  IMAD.MOV.U32 R125, RZ, RZ, R114 ;  /* 0x000000ffff7d7224 */ /* 0x000fc800078e0072 */
[----:B------:R-:W-:Y:S01]  /*c9d0*/  FADD.FTZ R105, R123, R126 ;  /* 0x0000007e7b697221 */ /* 0x000fe20000010000 */
[----:B------:R-:W-:Y:S01]  /*c9e0*/  HFMA2 R126, -RZ, RZ, 0, 1.1920928955078125e-07 ;  /* 0x00000002ff7e7431 */ /* 0x000fe200000001ff */
[----:B------:R-:W-:Y:S02]  /*c9f0*/  SEL R123, RZ, 0x1, P2 ;  /* 0x00000001ff7b7807 */ /* 0x000fe40001000000 */
        /* <DEDUP_REMOVED lines=12> */
.L_x_3279:
        /* <DEDUP_REMOVED lines=12> */
.L_x_3280:
        /* <DEDUP_REMOVED lines=61> */
.L_x_3278:
[----:B------:R-:W-:Y:S01]  /*cf50*/  I2FP.F32.U32 R125, R125 ;  /* 0x0000007d007d7245 */ /* 0x000fe20000201000 */
[----:B------:R-:W-:Y:S01]  /*cf60*/  IMAD.U32 R124, R124, 0x10000, RZ ;  /* 0x000100007c7c7824 */ /* 0x000fe200078e00ff */
[----:B------:R-:W-:Y:S02]  /*cf70*/  ISETP.NE.AND P2, PT, R126, 0x1, PT ;  /* 0x000000017e00780c */ /* 0x000fe40003f45270 */
[----:B------:R-:W-:Y:S01]  /*cf80*/  MOV R132, 0x2 ;  /* 0x0000000200847802 */ /* 0x000fe20000000f00 */
        /* <DEDUP_REMOVED lines=16> */
.L_x_3282:
        /* <DEDUP_REMOVED lines=12> */
.L_x_3283:
        /* <DEDUP_REMOVED lines=61> */
.L_x_3281:
        /* <DEDUP_REMOVED lines=12> */
[----:B------:R-:W-:Y:S01]  /*d5e0*/  SEL R124, RZ, 0x1, P2 ;  /* 0x00000001ff7c7807 */ /* 0x000fe20001000000 */
[----:B------:R-:W-:Y:S01]  /*d5f0*/  @!P1 IMAD.MOV.U32 R161, RZ, RZ, R125 ;  /* 0x000000ffffa19224 */ /* 0x000fe200078e007d */
[----:B------:R-:W-:Y:S02]  /*d600*/  ISETP.NE.AND P2, PT, R132, 0x1, PT ;  /* 0x000000018400780c */ /* 0x000fe40003f45270 */
[----:B------:R-:W-:Y:S02]  /*d610*/  MOV R125, R114 ;  /* 0x00000072007d7202 */ /* 0x000fe40000000f00 */
[----:B------:R-:W-:-:S09]  /*d620*/  F2FP.BF16.F32.PACK_AB R128, RZ, R161 ;  /* 0x000000a1ff80723e */ /* 0x000fd200000010ff */
        /* <DEDUP_REMOVED lines=9> */
.L_x_3285:
        /* <DEDUP_REMOVED lines=12> */
.L_x_3286:
[----:B------:R-:W-:Y:S01]  /*d780*/  LOP3.LUT R158, R115, R117, R3, 0x96, !PT ;  /* 0x00000075739e7212 */ /* 0x000fe200078e9603 */
[----:B------:R-:W-:Y:S01]  /*d790*/  IMAD.WIDE.U32 R126, R138, -0x326172a9, RZ ;  /* 0xcd9e8d578a7e7825 */ /* 0x000fe200078e00ff */
[----:B------:R-:W-:-:S03]  /*d7a0*/  IADD3 R117, PT, PT, R2, -0x61c88647, RZ ;  /* 0x9e3779b902757810 */ /* 0x000fc60007ffe0ff */
[----:B------:R-:W-:Y:S02]  /*d7b0*/  HFMA2 R136, -RZ, RZ, 0, 0 ;  /* 0x00000000ff887431 */ /* 0x000fe400000001ff */
[----:B------:R-:W-:Y:S01]  /*d7c0*/  IMAD.WIDE.U32 R158, R158, -0x326172a9, RZ ;  /* 0xcd9e8d579e9e7825 */ /* 0x000fe200078e00ff */
[----:B------:R-:W-:-:S03]  /*d7d0*/  LOP3.LUT R127, R119, R127, R2, 0x96, !PT ;  /* 0x0000007f777f7212 */ /* 0x000fc600078e9602 */
        /* <DEDUP_REMOVED lines=47> */
[----:B------:R-:W-:Y:S01]  /*dad0*/  VIADD R117, R2, 0x8ff34781 ;  /* 0x8ff3478102757836 */ /* 0x000fe20000000000 */
[----:B------:R-:W-:Y:S01]  /*dae0*/  MOV R114, R158 ;  /* 0x0000009e00727202 */ /* 0x000fe20000000f00 */
[----:B------:R-:W-:-:S03]  /*daf0*/  VIADD R125, R3, 0x96a522ad ;  /* 0x96a522ad037d7836 */ /* 0x000fc60000000000 */
[----:B------:R-:W-:Y:S01]  /*db00*/  LOP3.LUT R117, R117, R126, R159, 0x96, !PT ;  /* 0x0000007e75757212 */ /* 0x000fe200078e969f */
[----:B------:R-:W-:-:S05]  /*db10*/  IMAD.WIDE.U32 R126, R127, -0x2daee0ad, RZ ;  /* 0xd2511f537f7e7825 */ /* 0x000fca00078e00ff */
[----:B------:R-:W-:Y:S01]  /*db20*/  LOP3.LUT R116, R125, R116, R127, 0x96, !PT ;  /* 0x000000747d747212 */ /* 0x000fe200078e967f */
[----:B------:R-:W-:Y:S02]  /*db30*/  IMAD.MOV.U32 R125, RZ, RZ, R134 ;  /* 0x000000ffff7d7224 */ /* 0x000fe400078e0086 */
[----:B------:R-:W-:-:S07]  /*db40*/  IMAD.MOV.U32 R134, RZ, RZ, R126 ;  /* 0x000000ffff867224 */ /* 0x000fce00078e007e */
.L_x_3284:
[----:B------:R-:W-:Y:S01]  /*db50*/  I2FP.F32.U32 R125, R125 ;  /* 0x0000007d007d7245 */ /* 0x000fe20000201000 */
[----:B------:R-:W-:Y:S01]  /*db60*/  IMAD.U32 R126, R106, 0x10000, RZ ;  /* 0x000100006a7e7824 */ /* 0x000fe200078e00ff */
[----:B------:R-:W-:Y:S01]  /*db70*/  ISETP.NE.AND P3, PT, R136, 0x1, PT ;  /* 0x000000018800780c */ /* 0x000fe20003f65270 */
[----:B------:R-:W-:Y:S02]  /*db80*/  IMAD.MOV.U32 R132, RZ, RZ, 0x2 ;  /* 0x00000002ff847424 */ /* 0x000fe400078e00ff */
[----:B------:R-:W-:Y:S01]  /*db90*/  FFMA.FTZ R125, R125, R0, 1.1641532182693481445e-10 ;  /* 0x2f0000007d7d7423 */ /* 0x000fe20000010000 */
[----:B------:R-:W-:Y:S01]  /*dba0*/  FMUL.FTZ R127, R126, UR5 ;  /* 0x000000057e7f7c20 */ /* 0x000fe20008410000 */
[----:B------:R-:W-:Y:S02]  /*dbb0*/  PRMT R126, R106, 0x7632, R126 ;  /* 0x000076326a7e7816 */ /* 0x000fe4000000007e */
        /* <DEDUP_REMOVED lines=13> */
.L_x_3288:
        /* <DEDUP_REMOVED lines=12> */
.L_x_3289:
        /* <DEDUP_REMOVED lines=58> */
[----:B------:R-:W-:-:S04]  /*e0f0*/  IMAD.WIDE.U32 R158, R159, -0x2daee0ad, RZ ;  /* 0xd2511f539f9e7825 */ /* 0x000fc800078e00ff */
[----:B------:R-:W-:Y:S01]  /*e100*/  IMAD.MOV.U32 R134, RZ, RZ, R158 ;  /* 0x000000ffff867224 */ /* 0x000fe200078e009e */
[----:B------:R-:W-:-:S07]  /*e110*/  LOP3.LUT R116, R125, R116, R159, 0x96, !PT ;  /* 0x000000747d747212 */ /* 0x000fce00078e969f */
.L_x_3287:
        /* <DEDUP_REMOVED lines=24> */
.L_x_3291:
        /* <DEDUP_REMOVED lines=12> */
.L_x_3292:
        /* <DEDUP_REMOVED lines=8> */
[----:B------:R-:W-:-:S05]  /*e3e0*/  IMAD.WIDE.U32 R162, R163, -0x2daee0ad, RZ ;  /* 0xd2511f53a3a27825 */ /* 0x000fca00078e00ff */
        /* <DEDUP_REMOVED lines=49> */
[----:B------:R-:W-:Y:S02]  /*e700*/  LOP3.LUT R116, R127, R116, R163, 0x96, !PT ;  /* 0x000000747f747212 */ /* 0x000fe400078e96a3 */
[----:B------:R-:W-:Y:S01]  /*e710*/  MOV R127, R134 ;  /* 0x00000086007f7202 */ /* 0x000fe20000000f00 */
[----:B------:R-:W-:-:S07]  /*e720*/  IMAD.MOV.U32 R134, RZ, RZ, R162 ;  /* 0x000000ffff867224 */ /* 0x000fce00078e00a2 */
.L_x_3290:
        /* <DEDUP_REMOVED lines=19> */
.L_x_3294:
        /* <DEDUP_REMOVED lines=12> */
.L_x_3295:
[----:B------:R-:W-:Y:S01]  /*e920*/  LOP3.LUT R162, R115, R117, R3, 0x96, !PT ;  /* 0x0000007573a27212 */ /* 0x000fe200078e9603 */
        /* <DEDUP_REMOVED lines=19> */
[C---:B------:R-:W-:Y:S02]  /*ea60*/  VIADD R117, R3.reuse, 0x32370b8f ;  /* 0x32370b8f03757836 */ /* 0x040fe40000000000 */
[----:B------:R-:W-:-:S03]  /*ea70*/  VIADD R163, R3, 0xed9eba14 ;  /* 0xed9eba1403a37836 */ /* 0x000fc60000000000 */
        /* <DEDUP_REMOVED lines=32> */
[----:B------:R-:W-:Y:S01]  /*ec80*/  IMAD.MOV.U32 R114, RZ, RZ, R162 ;  /* 0x000000ffff727224 */ /* 0x000fe200078e00a2 */
[----:B------:R-:W-:Y:S01]  /*ec90*/  LOP3.LUT R117, R117, R126, R163, 0x96, !PT ;  /* 0x0000007e75757212 */ /* 0x000fe200078e96a3 */
[----:B------:R-:W-:-:S04]  /*eca0*/  IMAD.WIDE.U32 R126, R127, -0x2daee0ad, RZ ;  /* 0xd2511f537f7e7825 */ /* 0x000fc800078e00ff */
[----:B------:R-:W-:-:S05]  /*ecb0*/  VIADD R163, R3, 0x96a522ad ;  /* 0x96a522ad03a37836 */ /* 0x000fca0000000000 */
[----:B------:R-:W-:Y:S02]  /*ecc0*/  LOP3.LUT R116, R163, R116, R127, 0x96, !PT ;  /* 0x00000074a3747212 */ /* 0x000fe400078e967f */
[----:B------:R-:W-:Y:S01]  /*ecd0*/  MOV R127, R134 ;  /* 0x00000086007f7202 */ /* 0x000fe20000000f00 */
[----:B------:R-:W-:-:S07]  /*ece0*/  IMAD.MOV.U32 R134, RZ, RZ, R126 ;  /* 0x000000ffff867224 */ /* 0x000fce00078e007e */
.L_x_3293:
[----:B------:R-:W-:Y:S01]  /*ecf0*/  I2FP.F32.U32 R127, R127 ;  /* 0x0000007f007f7245 */ /* 0x000fe20000201000 */
[----:B------:R-:W-:Y:S01]  /*ed00*/  HFMA2 R154, -RZ, RZ, 0, 1.1920928955078125e-07 ;  /* 0x00000002ff9a7431 */ /* 0x000fe200000001ff */
[----:B------:R-:W-:-:S03]  /*ed10*/  PRMT R126, R146, 0x7632, R126 ;  /* 0x00007632927e7816 */ /* 0x000fc6000000007e */
[----:B------:R-:W-:Y:S01]  /*ed20*/  FFMA.FTZ R127, R127, R0, 1.1641532182693481445e-10 ;  /* 0x2f0000007f7f7423 */ /* 0x000fe20000010000 */
[----:B------:R-:W-:-:S04]  /*ed30*/  SHF.L.U32 R126, R126, 0x10, RZ ;  /* 0x000000107e7e7819 */ /* 0x000fc800000006ff */
[----:B------:R-:W-:Y:S01]  /*ed40*/  FSETP.GTU.FTZ.AND P4, PT, R127, UR4, PT ;  /* 0x000000047f007c0b */ /* 0x000fe2000bf9c000 */
[----:B------:R-:W-:-:S05]  /*ed50*/  FMUL.FTZ R126, R126, UR5 ;  /* 0x000000057e7e7c20 */ /* 0x000fca0008410000 */
[----:B------:R-:W-:Y:S02]  /*ed60*/  FSEL R127, R126, RZ, !P4 ;  /* 0x000000ff7e7f7208 */ /* 0x000fe40006000000 */
[----:B------:R-:W-:Y:S02]  /*ed70*/  SEL R126, RZ, 0x1, P4 ;  /* 0x00000001ff7e7807 */ /* 0x000fe40002000000 */
[----:B------:R-:W-:Y:S01]  /*ed80*/  ISETP.NE.AND P4, PT, R152, 0x1, PT ;  /* 0x000000019800780c */ /* 0x000fe20003f85270 */
[----:B------:R-:W-:Y:S01]  /*ed90*/  FADD.FTZ R127, R132, R127 ;  /* 0x0000007f847f7221 */ /* 0x000fe20000010000 */
[----:B------:R-:W-:-:S05]  /*eda0*/  @P1 PRMT R132, R6, 0x7632, R132 ;  /* 0x0000763206841816 */ /* 0x000fca0000000084 */
        /* <DEDUP_REMOVED lines=14> */
.L_x_3297:
        /* <DEDUP_REMOVED lines=12> */
.L_x_3298:
[----:B------:R-:W-:Y:S01]  /*ef50*/  LOP3.LUT R166, R115, R117, R3, 0x96, !PT ;  /* 0x0000007573a67212 */ /* 0x000fe200078e9603 */
[----:B------:R-:W-:-:S04]  /*ef60*/  IMAD.WIDE.U32 R164, R138, -0x326172a9, RZ ;  /* 0xcd9e8d578aa47825 */ /* 0x000fc800078e00ff */
[----:B------:R-:W-:Y:S01]  /*ef70*/  VIADD R117, R2, 0x9e3779b9 ;  /* 0x9e3779b902757836 */ /* 0x000fe20000000000 */
        /* <DEDUP_REMOVED lines=51> */
[----:B------:R-:W-:Y:S02]  /*f2b0*/  VIADD R117, R2, 0x8ff34781 ;  /* 0x8ff3478102757836 */ /* 0x000fe40000000000 */
[----:B------:R-:W-:-:S03]  /*f2c0*/  IMAD.MOV.U32 R114, RZ, RZ, R166 ;  /* 0x000000ffff727224 */ /* 0x000fc600078e00a6 */
[----:B------:R-:W-:Y:S01]  /*f2d0*/  LOP3.LUT R117, R117, R164, R167, 0x96, !PT ;  /* 0x000000a475757212 */ /* 0x000fe200078e96a7 */
[----:B------:R-:W-:-:S05]  /*f2e0*/  IMAD.WIDE.U32 R164, R165, -0x2daee0ad, RZ ;  /* 0xd2511f53a5a47825 */ /* 0x000fca00078e00ff */
[----:B------:R-:W-:Y:S01]  /*f2f0*/  LOP3.LUT R116, R127, R116, R165, 0x96, !PT ;  /* 0x000000747f747212 */ /* 0x000fe200078e96a5 */
[----:B------:R-:W-:Y:S01]  /*f300*/  IMAD.MOV.U32 R127, RZ, RZ, R134 ;  /* 0x000000ffff7f7224 */ /* 0x000fe200078e0086 */
[----:B------:R-:W-:-:S07]  /*f310*/  MOV R134, R164 ;  /* 0x000000a400867202 */ /* 0x000fce0000000f00 */
.L_x_3296:
[----:B------:R-:W-:Y:S01]  /*f320*/  I2FP.F32.U32 R127, R127 ;  /* 0x0000007f007f7245 */ /* 0x000fe20000201000 */
[C---:B------:R-:W-:Y:S01]  /*f330*/  IMAD.U32 R152, R107.reuse, 0x10000, RZ ;  /* 0x000100006b987824 */ /* 0x040fe200078e00ff */
[----:B------:R-:W-:Y:S02]  /*f340*/  ISETP.NE.AND P5, PT, R154, 0x1, PT ;  /* 0x000000019a00780c */ /* 0x000fe40003fa5270 */
[----:B------:R-:W-:Y:S01]  /*f350*/  PRMT R136, R107, 0x7632, R136 ;  /* 0x000076326b887816 */ /* 0x000fe20000000088 */
[----:B------:R-:W-:Y:S01]  /*f360*/  FFMA.FTZ R127, R127, R0, 1.1641532182693481445e-10 ;  /* 0x2f0000007f7f7423 */ /* 0x000fe20000010000 */
[----:B------:R-:W-:Y:S01]  /*f370*/  FMUL.FTZ R152, R152, UR5 ;  /* 0x0000000598987c20 */ /* 0x000fe20008410000 */
[----:B------:R-:W-:Y:S01]  /*f380*/  MOV R156, 0x2 ;  /* 0x00000002009c7802 */ /* 0x000fe20000000f00 */
[----:B------:R-:W-:Y:S02]  /*f390*/  IMAD.MOV.U32 R107, RZ, RZ, R114 ;  /* 0x000000ffff6b7224 */ /* 0x000fe400078e0072 */
        /* <DEDUP_REMOVED lines=12> */
.L_x_3300:
        /* <DEDUP_REMOVED lines=12> */
.L_x_3301:
        /* <DEDUP_REMOVED lines=11> */
[----:B------:R-:W-:-:S03]  /*f5d0*/  IADD3 R107, PT, PT, R3, 0x76cf5d0a, RZ ;  /* 0x76cf5d0a036b7810 */ /* 0x000fc60007ffe0ff */
[----:B------:R-:W-:Y:S01]  /*f5e0*/  IMAD.MOV.U32 R156, RZ, RZ, RZ ;  /* 0x000000ffff9c7224 */ /* 0x000fe200078e00ff */
        /* <DEDUP_REMOVED lines=44> */
[----:B------:R-:W-:-:S04]  /*f8b0*/  IADD3 R107, PT, PT, R3, -0x695add53, RZ ;  /* 0x96a522ad036b7810 */ /* 0x000fc80007ffe0ff */
[----:B------:R-:W-:Y:S01]  /*f8c0*/  LOP3.LUT R116, R107, R116, R165, 0x96, !PT ;  /* 0x000000746b747212 */ /* 0x000fe200078e96a5 */
[----:B------:R-:W-:Y:S01]  /*f8d0*/  IMAD.MOV.U32 R107, RZ, RZ, R134 ;  /* 0x000000ffff6b7224 */ /* 0x000fe200078e0086 */
[----:B------:R-:W-:-:S07]  /*f8e0*/  MOV R134, R164 ;  /* 0x000000a400867202 */ /* 0x000fce0000000f00 */
.L_x_3299:
[----:B------:R-:W-:Y:S01]  /*f8f0*/  I2FP.F32.U32 R107, R107 ;  /* 0x0000006b006b7245 */ /* 0x000fe20000201000 */
[----:B------:R-:W-:Y:S02]  /*f900*/  IMAD.U32 R127, R147, 0x10000, RZ ;  /* 0x00010000937f7824 */ /* 0x000fe400078e00ff */
[----:B------:R-:W-:Y:S02]  /*f910*/  IMAD.MOV.U32 R154, RZ, RZ, 0x2 ;  /* 0x00000002ff9a7424 */ /* 0x000fe400078e00ff */
[----:B------:R-:W-:Y:S01]  /*f920*/  FFMA.FTZ R107, R107, R0, 1.1641532182693481445e-10 ;  /* 0x2f0000006b6b7423 */ /* 0x000fe20000010000 */
[----:B------:R-:W-:-:S04]  /*f930*/  FMUL.FTZ R127, R127, UR5 ;  /* 0x000000057f7f7c20 */ /* 0x000fc80008410000 */
[----:B------:R-:W-:-:S04]  /*f940*/  FSETP.GTU.FTZ.AND P5, PT, R107, UR4, PT ;  /* 0x000000046b007c0b */ /* 0x000fc8000bfbc000 */
[----:B------:R-:W-:Y:S02]  /*f950*/  FSEL R107, R127, RZ, !P5 ;  /* 0x000000ff7f6b7208 */ /* 0x000fe40006800000 */
[----:B------:R-:W-:Y:S02]  /*f960*/  SEL R127, RZ, 0x1, P5 ;  /* 0x00000001ff7f7807 */ /* 0x000fe40002800000 */
[----:B------:R-:W-:Y:S01]  /*f970*/  ISETP.NE.AND P5, PT, R156, 0x1, PT ;  /* 0x000000019c00780c */ /* 0x000fe20003fa5270 */
[----:B------:R-:W-:Y:S01]  /*f980*/  FADD.FTZ R107, R152, R107 ;  /* 0x0000006b986b7221 */ /* 0x000fe20000010000 */
[----:B------:R-:W-:-:S05]  /*f990*/  @P1 SHF.L.U32 R152, R7, 0x10, RZ ;  /* 0x0000001007981819 */ /* 0x000fca00000006ff */
        /* <DEDUP_REMOVED lines=13> */
.L_x_3303:
        /* <DEDUP_REMOVED lines=12> */
.L_x_3304:
[----:B------:R-:W-:Y:S01]  /*fb30*/  LOP3.LUT R168, R115, R117, R3, 0x96, !PT ;  /* 0x0000007573a87212 */ /* 0x000fe200078e9603 */
[----:B------:R-:W-:Y:S01]  /*fb40*/  IMAD.WIDE.U32 R166, R138, -0x326172a9, RZ ;  /* 0xcd9e8d578aa67825 */ /* 0x000fe200078e00ff */
[----:B------:R-:W-:-:S03]  /*fb50*/  IADD3 R117, PT, PT, R2, -0x61c88647, RZ ;  /* 0x9e3779b902757810 */ /* 0x000fc60007ffe0ff */
[----:B------:R-:W-:Y:S02]  /*fb60*/  HFMA2 R154, -RZ, RZ, 0, 0 ;  /* 0x00000000ff9a7431 */ /* 0x000fe400000001ff */
[----:B------:R-:W-:Y:S01]  /*fb70*/  IMAD.WIDE.U32 R168, R168, -0x326172a9, RZ ;  /* 0xcd9e8d57a8a87825 */ /* 0x000fe200078e00ff */
[----:B------:R-:W-:-:S03]  /*fb80*/  LOP3.LUT R167, R119, R167, R2, 0x96, !PT ;  /* 0x000000a777a77212 */ /* 0x000fc600078e9602 */
[----:B------:R-:W-:Y:S01]  /*fb90*/  IMAD.MOV.U32 R152, RZ, RZ, R134 ;  /* 0x000000ffff987224 */ /* 0x000fe200078e0086 */
        /* <DEDUP_REMOVED lines=44> */
[----:B------:R-:W-:-:S04]  /*fe60*/  IADD3 R117, PT, PT, R2, -0xe443238, RZ ;  /* 0xf1bbcdc802757810 */ /* 0x000fc80007ffe0ff */
[----:B------:R-:W-:Y:S01]  /*fe70*/  LOP3.LUT R167, R117, R168, R167, 0x96, !PT ;  /* 0x000000a875a77212 */ /* 0x000fe200078e96a7 */
[----:B------:R-:W-:-:S04]  /*fe80*/  IMAD.WIDE.U32 R168, R169, -0x326172a9, RZ ;  /* 0xcd9e8d57a9a87825 */ /* 0x000fc800078e00ff */
[----:B------:R-:W-:Y:S01]  /*fe90*/  VIADD R117, R2, 0x8ff34781 ;  /* 0x8ff3478102757836 */ /* 0x000fe20000000000 */
[----:B------:R-:W-:-:S04]  /*fea0*/  MOV R114, R168 ;  /* 0x000000a800727202 */ /* 0x000fc80000000f00 */
[----:B------:R-:W-:Y:S01]  /*feb0*/  LOP3.LUT R117, R117, R166, R169, 0x96, !PT ;  /* 0x000000a675757212 */ /* 0x000fe200078e96a9 */
[----:B------:R-:W-:-:S04]  /*fec0*/  IMAD.WIDE.U32 R166, R167, -0x2daee0ad, RZ ;  /* 0xd2511f53a7a67825 */ /* 0x000fc800078e00ff */
[----:B------:R-:W-:Y:S02]  /*fed0*/  VIADD R169, R3, 0x96a522ad ;  /* 0x96a522ad03a97836 */ /* 0x000fe40000000000 */
[----:B------:R-:W-:-:S03]  /*fee0*/  IMAD.MOV.U32 R134, RZ, RZ, R166 ;  /* 0x000000ffff867224 */ /* 0x000fc600078e00a6 */
[----:B------:R-:W-:-:S07]  /*fef0*/  LOP3.LUT R116, R169, R116, R167, 0x96, !PT ;  /* 0x00000074a9747212 */ /* 0x000fce00078e96a7 */
.L_x_3302:
        /* <DEDUP_REMOVED lines=19> */
.L_x_3306:
        /* <DEDUP_REMOVED lines=14> */
.L_x_3307:
        /* <DEDUP_REMOVED lines=61> */
.L_x_3305:
[----:B------:R-:W-:Y:S02]  /*104e0*/  I2FP.F32.U32 R167, R136 ;  /* 0x0000008800a77245 */ /* 0x000fe40000201000 */
[----:B------:R-:W-:Y:S02]  /*104f0*/  PRMT R136, R147, 0x7632, R136 ;  /* 0x0000763293887816 */ /* 0x000fe40000000088 */
[----:B------:R-:W-:Y:S01]  /*10500*/  @P1 PRMT R154, R7, 0x7632, R154 ;  /* 0x00007632079a1816 */ /* 0x000fe2000000009a */
[----:B------:R-:W-:Y:S01]  /*10510*/  FFMA.FTZ R167, R167, R0, 1.1641532182693481445e-10 ;  /* 0x2f000000a7a77423 */ /* 0x000fe20000010000 */
[----:B------:R-:W-:Y:S01]  /*10520*/  PRMT R105, R105, 0x5410, R128 ;  /* 0x0000541069697816 */ /* 0x000fe20000000080 */
[----:B------:R-:W-:Y:S01]  /*10530*/  IMAD.U32 R136, R136, 0x10000, RZ ;  /* 0x0001000088887824 */ /* 0x000fe200078e00ff */
[----:B------:R-:W-:Y:S02]  /*10540*/  PRMT R106, R106, 0x5410, R132 ;  /* 0x000054106a6a7816 */ /* 0x000fe40000000084 */
[----:B------:R-:W-:Y:S01]  /*10550*/  FSETP.GTU.FTZ.AND P6, PT, R167, UR4, PT ;  /* 0x00000004a7007c0b */ /* 0x000fe2000bfdc000 */
[----:B------:R-:W-:Y:S01]  /*10560*/  FMUL.FTZ R136, R136, UR5 ;  /* 0x0000000588887c20 */ /* 0x000fe20008410000 */
[----:B------:R-:W-:-:S04]  /*10570*/  PRMT R104, R104, 0x5410, R130 ;  /* 0x0000541068687816 */ /* 0x000fc80000000082 */
[----:B------:R-:W-:Y:S02]  /*10580*/  FSEL R167, R136, RZ, !P6 ;  /* 0x000000ff88a77208 */ /* 0x000fe40007000000 */
[----:B------:R-:W-:-:S03]  /*10590*/  SEL R136, RZ, 0x1, P6 ;  /* 0x00000001ff887807 */ /* 0x000fc60003000000 */
[----:B------:R-:W-:Y:S01]  /*105a0*/  FADD.FTZ R152, R152, R167 ;  /* 0x000000a798987221 */ /* 0x000fe20000010000 */
[----:B------:R-:W-:Y:S01]  /*105b0*/  @P1 IMAD.U32 R167, R154, 0x10000, RZ ;  /* 0x000100009aa71824 */ /* 0x000fe200078e00ff */
[----:B------:R-:W-:-:S03]  /*105c0*/  PRMT R128, R136, 0x7610, R128 ;  /* 0x0000761088807816 */ /* 0x000fc60000000080 */
[----:B------:R-:W-:Y:S01]  /*105d0*/  @P1 FADD.FTZ R167, R152, R167 ;  /* 0x000000a798a71221 */ /* 0x000fe20000010000 */
[----:B------:R-:W-:-:S04]  /*105e0*/  @!P1 MOV R167, R152 ;  /* 0x0000009800a79202 */ /* 0x000fc80000000f00 */
[----:B------:R-:W-:-:S04]  /*105f0*/  F2FP.BF16.F32.PACK_AB R152, RZ, R167 ;  /* 0x000000a7ff98723e */ /* 0x000fc800000010ff */
[----:B------:R-:W-:Y:S01]  /*10600*/  PRMT R107, R107, 0x5410, R152 ;  /* 0x000054106b6b7816 */ /* 0x000fe20000000098 */
[----:B------:R-:W-:Y:S06]  /*10610*/  BRA `(.L_x_3308) ;  /* 0x00000030002c7947 */ /* 0x000fec0003800000 */
.L_x_3259:
        /* <DEDUP_REMOVED lines=15> */
.L_x_3310:
        /* <DEDUP_REMOVED lines=12> */
.L_x_3311:
[----:B-1----:R-:W-:Y:S01]  /*107d0*/  LOP3.LUT R154, R115, R117, R3, 0x96, !PT ;  /* 0x00000075739a7212 */ /* 0x002fe200078e9603 */
[----:B------:R-:W-:-:S04]  /*107e0*/  IMAD.WIDE.U32 R152, R138, -0x326172a9, RZ ;  /* 0xcd9e8d578a987825 */ /* 0x000fc800078e00ff */
[----:B------:R-:W-:Y:S01]  /*107f0*/  VIADD R117, R2, 0x9e3779b9 ;  /* 0x9e3779b902757836 */ /* 0x000fe20000000000 */
[----:B------:R-:W-:Y:S01]  /*10800*/  LOP3.LUT R153, R119, R153, R2, 0x96, !PT ;  /* 0x0000009977997212 */ /* 0x000fe200078e9602 */
[----:B------:R-:W-:-:S04]  /*10810*/  IMAD.WIDE.U32 R154, R154, -0x326172a9, RZ ;  /* 0xcd9e8d579a9a7825 */ /* 0x000fc800078e00ff */
[----:B------:R-:W-:Y:S01]  /*10820*/  IMAD.MOV.U32 R130, RZ, RZ, R132 ;  /* 0x000000ffff827224 */ /* 0x000fe200078e0084 */
        /* <DEDUP_REMOVED lines=52> */
[----:B------:R-:W-:Y:S01]  /*10b70*/  VIADD R155, R3, 0x96a522ad ;  /* 0x96a522ad039b7836 */ /* 0x000fe20000000000 */
[----:B------:R-:W-:-:S04]  /*10b80*/  MOV R134, R152 ;  /* 0x0000009800867202 */ /* 0x000fc80000000f00 */
[----:B------:R-:W-:-:S07]  /*10b90*/  LOP3.LUT R116, R155, R116, R153, 0x96, !PT ;  /* 0x000000749b747212 */ /* 0x000fce00078e9699 */
.L_x_3309:
[----:B------:R-:W-:Y:S01]  /*10ba0*/  I2FP.F32.U32 R153, R130 ;  /* 0x0000008200997245 */ /* 0x000fe20000201000 */
[----:B-----5:R-:W-:Y:S01]  /*10bb0*/  @P1 IMAD.U32 R132, R4, 0x10000, RZ ;  /* 0x0001000004841824 */ /* 0x020fe200078e00ff */
[----:B------:R-:W-:Y:S01]  /*10bc0*/  SHF.L.U32 R130, R104, 0x10, RZ ;  /* 0x0000001068827819 */ /* 0x000fe200000006ff */
[----:B------:R-:W-:Y:S01]  /*10bd0*/  IMAD.MOV.U32 R148, RZ, RZ, 0x2 ;  /* 0x00000002ff947424 */ /* 0x000fe200078e00ff */
[----:B------:R-:W-:Y:S01]  /*10be0*/  ISETP.NE.AND P3, PT, R136, 0x1, PT ;  /* 0x000000018800780c */ /* 0x000fe20003f65270 */
[----:B------:R-:W-:Y:S01]  /*10bf0*/  FFMA.FTZ R153, R153, R0, 1.1641532182693481445e-10 ;  /* 0x2f00000099997423 */ /* 0x000fe20000010000 */
[----:B------:R-:W-:Y:S01]  /*10c00*/  PRMT R104, R104, 0x7632, R104 ;  /* 0x0000763268687816 */ /* 0x000fe20000000068 */
[----:B------:R-:W-:-:S03]  /*10c10*/  FMUL.FTZ R130, R130, UR5 ;  /* 0x0000000582827c20 */ /* 0x000fc60008410000 */
[----:B------:R-:W-:-:S04]  /*10c20*/  FSETP.GTU.FTZ.AND P2, PT, R153, UR4, PT ;  /* 0x0000000499007c0b */ /* 0x000fc8000bf5c000 */
        /* <DEDUP_REMOVED lines=15> */
.L_x_3313:
        /* <DEDUP_REMOVED lines=12> */
.L_x_3314:
[----:B-1----:R-:W-:Y:S01]  /*10de0*/  LOP3.LUT R156, R115, R117, R3, 0x96, !PT ;  /* 0x00000075739c7212 */ /* 0x002fe200078e9603 */
        /* <DEDUP_REMOVED lines=60> */
.L_x_3312:
[----:B-1----:R-:W-:Y:S01]  /*111b0*/  I2FP.F32.U32 R155, R132 ;  /* 0x00000084009b7245 */ /* 0x002fe20000201000 */
        /* <DEDUP_REMOVED lines=23> */
.L_x_3316:
        /* <DEDUP_REMOVED lines=12> */
.L_x_3317:
[----:B------:R-:W-:Y:S01]  /*113f0*/  LOP3.LUT R158, R115, R117, R3, 0x96, !PT ;  /* 0x00000075739e7212 */ /* 0x000fe200078e9603 */
[----:B------:R-:W-:-:S04]  /*11400*/  IMAD.WIDE.U32 R156, R138, -0x326172a9, RZ ;  /* 0xcd9e8d578a9c7825 */ /* 0x000fc800078e00ff */
[----:B------:R-:W-:Y:S01]  /*11410*/  VIADD R117, R2, 0x9e3779b9 ;  /* 0x9e3779b902757836 */ /* 0x000fe20000000000 */
[----:B------:R-:W-:Y:S01]  /*11420*/  LOP3.LUT R157, R119, R157, R2, 0x96, !PT ;  /* 0x0000009d779d7212 */ /* 0x000fe200078e9602 */
[----:B------:R-:W-:-:S04]  /*11430*/  IMAD.WIDE.U32 R158, R158, -0x326172a9, RZ ;  /* 0xcd9e8d579e9e7825 */ /* 0x000fc800078e00ff */
[----:B------:R-:W-:Y:S01]  /*11440*/  IMAD.MOV.U32 R132, RZ, RZ, R134 ;  /* 0x000000ffff847224 */ /* 0x000fe200078e0086 */
[----:B------:R-:W-:Y:S01]  /*11450*/  LOP3.LUT R117, R117, R156, R159, 0x96, !PT ;  /* 0x0000009c75757212 */ /* 0x000fe200078e969f */
[----:B------:R-:W-:-:S04]  /*11460*/  IMAD.WIDE.U32 R156, R157, -0x2daee0ad, RZ ;  /* 0xd2511f539d9c7825 */ /* 0x000fc800078e00ff */
[----:B------:R-:W-:Y:S02]  /*11470*/  VIADD R159, R3, 0xbb67ae85 ;  /* 0xbb67ae85039f7836 */ /* 0x000fe40000000000 */
[----:B------:R-:W-:-:S03]  /*11480*/  IMAD.MOV.U32 R150, RZ, RZ, RZ ;  /* 0x000000ffff967224 */ /* 0x000fc600078e00ff */
        /* <DEDUP_REMOVED lines=44> */
[----:B------:R-:W-:Y:S02]  /*11750*/  VIADD R117, R2, 0x8ff34781 ;  /* 0x8ff3478102757836 */ /* 0x000fe40000000000 */
[----:B------:R-:W-:-:S03]  /*11760*/  IMAD.MOV.U32 R114, RZ, RZ, R158 ;  /* 0x000000ffff727224 */ /* 0x000fc600078e009e */
[----:B------:R-:W-:Y:S01]  /*11770*/  LOP3.LUT R117, R117, R156, R159, 0x96, !PT ;  /* 0x0000009c75757212 */ /* 0x000fe200078e969f */
[----:B------:R-:W-:Y:S01]  /*11780*/  IMAD.WIDE.U32 R156, R157, -0x2daee0ad, RZ ;  /* 0xd2511f539d9c7825 */ /* 0x000fe200078e00ff */
[----:B------:R-:W-:-:S04]  /*11790*/  IADD3 R159, PT, PT, R3, -0x695add53, RZ ;  /* 0x96a522ad039f7810 */ /* 0x000fc80007ffe0ff */
[----:B------:R-:W-:Y:S02]  /*117a0*/  LOP3.LUT R116, R159, R116, R157, 0x96, !PT ;  /* 0x000000749f747212 */ /* 0x000fe400078e969d */
[----:B------:R-:W-:-:S07]  /*117b0*/  MOV R134, R156 ;  /* 0x0000009c00867202 */ /* 0x000fce0000000f00 */
.L_x_3315:
        /* <DEDUP_REMOVED lines=24> */
.L_x_3319:
        /* <DEDUP_REMOVED lines=12> */
.L_x_3320:
[----:B------:R-:W-:Y:S01]  /*11a00*/  LOP3.LUT R160, R115, R117, R3, 0x96, !PT ;  /* 0x0000007573a07212 */ /* 0x000fe200078e9603 */
[----:B------:R-:W-:Y:S01]  /*11a10*/  IMAD.WIDE.U32 R158, R138, -0x326172a9, RZ ;  /* 0xcd9e8d578a9e7825 */ /* 0x000fe200078e00ff */
        /* <DEDUP_REMOVED lines=56> */
[----:B------:R-:W-:Y:S02]  /*11da0*/  VIADD R161, R3, 0x96a522ad ;  /* 0x96a522ad03a17836 */ /* 0x000fe40000000000 */
[----:B------:R-:W-:-:S03]  /*11db0*/  IMAD.MOV.U32 R134, RZ, RZ, R158 ;  /* 0x000000ffff867224 */ /* 0x000fc600078e009e */
[----:B------:R-:W-:-:S07]  /*11dc0*/  LOP3.LUT R116, R161, R116, R159, 0x96, !PT ;  /* 0x00000074a1747212 */ /* 0x000fce00078e969f */
.L_x_3318:
        /* <DEDUP_REMOVED lines=24> */
.L_x_3322:
        /* <DEDUP_REMOVED lines=12> */
.L_x_3323:
[----:B------:R-:W-:Y:S01]  /*12010*/  LOP3.LUT R162, R115, R117, R3, 0x96, !PT ;  /* 0x0000007573a27212 */ /* 0x000fe200078e9603 */
[----:B------:R-:W-:Y:S01]  /*12020*/  IMAD.WIDE.U32 R158, R138, -0x326172a9, RZ ;  /* 0xcd9e8d578a9e7825 */ /* 0x000fe200078e00ff */
[----:B------:R-:W-:-:S03]  /*12030*/  IADD3 R117, PT, PT, R2, -0x61c88647, RZ ;  /* 0x9e3779b902757810 */ /* 0x000fc60007ffe0ff */
[----:B------:R-:W-:Y:S01]  /*12040*/  IMAD.WIDE.U32 R162, R162, -0x326172a9, RZ ;  /* 0xcd9e8d57a2a27825 */ /* 0x000fe200078e00ff */
[----:B------:R-:W-:-:S03]  /*12050*/  LOP3.LUT R159, R119, R159, R2, 0x96, !PT ;  /* 0x0000009f779f7212 */ /* 0x000fc600078e9602 */
[----:B------:R-:W-:Y:S01]  /*12060*/  IMAD.MOV.U32 R136, RZ, RZ, R134 ;  /* 0x000000ffff887224 */ /* 0x000fe200078e0086 */
[----:B------:R-:W-:Y:S01]  /*12070*/  LOP3.LUT R117, R117, R158, R163, 0x96, !PT ;  /* 0x0000009e75757212 */ /* 0x000fe200078e96a3 */
[----:B------:R-:W-:-:S04]  /*12080*/  IMAD.WIDE.U32 R158, R159, -0x2daee0ad, RZ ;  /* 0xd2511f539f9e7825 */ /* 0x000fc800078e00ff */
[----:B------:R-:W-:Y:S02]  /*12090*/  VIADD R163, R3, 0xbb67ae85 ;  /* 0xbb67ae8503a37836 */ /* 0x000fe40000000000 */
[----:B------:R-:W-:-:S03]  /*120a0*/  IMAD.MOV.U32 R154, RZ, RZ, RZ ;  /* 0x000000ffff9a7224 */ /* 0x000fc600078e00ff */
        /* <DEDUP_REMOVED lines=48> */
[----:B------:R-:W-:Y:S01]  /*123b0*/  VIADD R163, R3, 0x96a522ad ;  /* 0x96a522ad03a37836 */ /* 0x000fe20000000000 */
[----:B------:R-:W-:-:S04]  /*123c0*/  MOV R134, R158 ;  /* 0x0000009e00867202 */ /* 0x000fc80000000f00 */
[----:B------:R-:W-:-:S07]  /*123d0*/  LOP3.LUT R116, R163, R116, R159, 0x96, !PT ;  /* 0x00000074a3747212 */ /* 0x000fce00078e969f */
.L_x_3321:
[----:B------:R-:W-:Y:S01]  /*123e0*/  I2FP.F32.U32 R159, R136 ;  /* 0x00000088009f7245 */ /* 0x000fe20000201000 */
[----:B------:R-:W-:Y:S01]  /*123f0*/  HFMA2 R156, -RZ, RZ, 0, 1.1920928955078125e-07 ;  /* 0x00000002ff9c7431 */ /* 0x000fe200000001ff */
[----:B------:R-:W-:Y:S01]  /*12400*/  SHF.L.U32 R136, R106, 0x10, RZ ;  /* 0x000000106a887819 */ /* 0x000fe200000006ff */
[----:B------:R-:W-:Y:S01]  /*12410*/  IMAD.MOV.U32 R152, RZ, RZ, R114 ;  /* 0x000000ffff987224 */ /* 0x000fe200078e0072 */
[----:B------:R-:W-:Y:S01]  /*12420*/  ISETP.NE.AND P3, PT, R154, 0x1, PT ;  /* 0x000000019a00780c */ /* 0x000fe20003f65270 */
[----:B------:R-:W-:Y:S02]  /*12430*/  FFMA.FTZ R159, R159, R0, 1.1641532182693481445e-10 ;  /* 0x2f0000009f9f7423 */ /* 0x000fe40000010000 */
[----:B------:R-:W-:-:S03]  /*12440*/  FMUL.FTZ R136, R136, UR5 ;  /* 0x0000000588887c20 */ /* 0x000fc60008410000 */
[----:B------:R-:W-:-:S04]  /*12450*/  FSETP.GTU.FTZ.AND P2, PT, R159, UR4, PT ;  /* 0x000000049f007c0b */ /* 0x000fc8000bf5c000 */
[----:B------:R-:W-:Y:S01]  /*12460*/  FSEL R159, R136, RZ, !P2 ;  /* 0x000000ff889f7208 */ /* 0x000fe20005000000 */
[----:B------:R-:W-:Y:S01]  /*12470*/  @P1 IMAD.U32 R136, R6, 0x10000, RZ ;  /* 0x0001000006881824 */ /* 0x000fe200078e00ff */
        /* <DEDUP_REMOVED lines=13> */
.L_x_3325:
        /* <DEDUP_REMOVED lines=12> */
.L_x_3326:
[----:B------:R-:W-:Y:S01]  /*12610*/  LOP3.LUT R164, R115, R117, R3, 0x96, !PT ;  /* 0x0000007573a47212 */ /* 0x000fe200078e9603 */
[----:B------:R-:W-:-:S04]  /*12620*/  IMAD.WIDE.U32 R162, R138, -0x326172a9, RZ ;  /* 0xcd9e8d578aa27825 */ /* 0x000fc800078e00ff */
[----:B------:R-:W-:Y:S01]  /*12630*/  HFMA2 R156, -RZ, RZ, 0, 0 ;  /* 0x00000000ff9c7431 */ /* 0x000fe200000001ff */
[----:B------:R-:W-:Y:S01]  /*12640*/  MOV R152, R134 ;  /* 0x0000008600987202 */ /* 0x000fe20000000f00 */
        /* <DEDUP_REMOVED lines=51> */
[----:B------:R-:W-:-:S03]  /*12980*/  IMAD.MOV.U32 R114, RZ, RZ, R164 ;  /* 0x000000ffff727224 */ /* 0x000fc600078e00a4 */
[----:B------:R-:W-:Y:S01]  /*12990*/  LOP3.LUT R117, R117, R162, R165, 0x96, !PT ;  /* 0x000000a275757212 */ /* 0x000fe200078e96a5 */
[----:B------:R-:W-:Y:S01]  /*129a0*/  IMAD.WIDE.U32 R162, R163, -0x2daee0ad, RZ ;  /* 0xd2511f53a3a27825 */ /* 0x000fe200078e00ff */
[----:B------:R-:W-:-:S03]  /*129b0*/  IADD3 R165, PT, PT, R3, -0x695add53, RZ ;  /* 0x96a522ad03a57810 */ /* 0x000fc60007ffe0ff */
[----:B------:R-:W-:Y:S01]  /*129c0*/  IMAD.MOV.U32 R134, RZ, RZ, R162 ;  /* 0x000000ffff867224 */ /* 0x000fe200078e00a2 */
[----:B------:R-:W-:-:S07]  /*129d0*/  LOP3.LUT R116, R165, R116, R163, 0x96, !PT ;  /* 0x00000074a5747212 */ /* 0x000fce00078e96a3 */
.L_x_3324:
        /* <DEDUP_REMOVED lines=23> */
.L_x_3328:
        /* <DEDUP_REMOVED lines=12> */
.L_x_3329:
        /* <DEDUP_REMOVED lines=58> */
[----:B------:R-:W-:Y:S01]  /*12fb0*/  VIADD R167, R3, 0x96a522ad ;  /* 0x96a522ad03a77836 */ /* 0x000fe20000000000 */
[----:B------:R-:W-:-:S04]  /*12fc0*/  MOV R134, R164 ;  /* 0x000000a400867202 */ /* 0x000fc80000000f00 */
[----:B------:R-:W-:-:S07]  /*12fd0*/  LOP3.LUT R116, R167, R116, R165, 0x96, !PT ;  /* 0x00000074a7747212 */ /* 0x000fce00078e96a5 */
.L_x_3327:
[----:B------:R-:W-:Y:S01]  /*12fe0*/  I2FP.F32.U32 R165, R152 ;  /* 0x0000009800a57245 */ /* 0x000fe20000201000 */
[----:B------:R-:W-:Y:S01]  /*12ff0*/  HFMA2 R156, -RZ, RZ, 0, 1.1920928955078125e-07 ;  /* 0x00000002ff9c7431 */ /* 0x000fe200000001ff */
[----:B------:R-:W-:Y:S02]  /*13000*/  SHF.L.U32 R152, R107, 0x10, RZ ;  /* 0x000000106b987819 */ /* 0x000fe400000006ff */
        /* <DEDUP_REMOVED lines=20> */
.L_x_3331:
        /* <DEDUP_REMOVED lines=12> */
.L_x_3332:
        /* <DEDUP_REMOVED lines=61> */
.L_x_3330:
        /* <DEDUP_REMOVED lines=14> */
[----:B------:R-:W-:-:S07]  /*136c0*/  PRMT R107, R154, 0x5410, R107 ;  /* 0x000054109a6b7816 */ /* 0x000fce000000006b */
.L_x_3308:
[----:B------:R-:W-:Y:S01]  /*136d0*/  SEL R132, RZ, 0x1000000, !P5 ;  /* 0x01000000ff847807 */ /* 0x000fe20006800000 */
[----:B------:R-:W-:Y:S01]  /*136e0*/  IMAD.WIDE.U32 R168, R151, 0x10, R110 ;  /* 0x0000001097a87825 */ /* 0x000fe200078e006e */
[----:B------:R-:W-:Y:S01]  /*136f0*/  SEL R130, RZ, 0x10000, !P4 ;  /* 0x00010000ff827807 */ /* 0x000fe20006000000 */
[----:B------:R-:W0:Y:S01]  /*13700*/  @P0 LDC.64 R172, c[0x0][0x398] ;  /* 0x0000e600ffac0b82 */ /* 0x000e220000000a00 */
[----:B------:R-:W-:Y:S02]  /*13710*/  SEL R175, RZ, 0x100, !P3 ;  /* 0x00000100ffaf7807 */ /* 0x000fe40005800000 */
[----:B------:R-:W-:Y:S01]  /*13720*/  ISETP.NE.AND P5, PT, R142, RZ, PT ;  /* 0x000000ff8e00720c */ /* 0x000fe20003fa5270 */
        /* <DEDUP_REMOVED lines=9> */
[----:B------:R-:W-:Y:S01]  /*137c0*/  LOP3.LUT R130, R130, R132, R171, 0xfe, !PT ;  /* 0x0000008482827212 */ /* 0x000fe200078efeab */
[----:B-1----:R-:W-:Y:S01]  /*137d0*/  IMAD.WIDE.U32 R104, R151, 0x8, R112 ;  /* 0x0000000897687825 */ /* 0x002fe200078e0070 */
[----:B------:R-:W-:Y:S02]  /*137e0*/  LOP3.LUT R171, R175, R170, RZ, 0xfc, !PT ;  /* 0x000000aaafab7212 */ /* 0x000fe400078efcff */
[----:B------:R-:W-:-:S04]  /*137f0*/  SEL R175, RZ, 0x1, !P6 ;  /* 0x00000001ffaf7807 */ /* 0x000fc80007000000 */
[----:B------:R-:W-:-:S05]  /*13800*/  LOP3.LUT R170, R130, R175, RZ, 0xfc, !PT ;  /* 0x000000af82aa7212 */ /* 0x000fca00078efcff */
[----:B------:R1:W-:Y:S01]  /*13810*/  STG.E.64 desc[UR8][R104.64], R170 ;  /* 0x000000aa68007986 */ /* 0x0003e2000c101b08 */
[----:B------:R-:W-:Y:S05]  /*13820*/  @!P0 BRA `(.L_x_3333) ;  /* 0x0000000000508947 */ /* 0x000fea0003800000 */
[----:B-1----:R-:W-:Y:S01]  /*13830*/  IMAD.U32 R104, R127, 0x10000, RZ ;  /* 0x000100007f687824 */ /* 0x002fe200078e00ff */
[----:B------:R-:W1:Y:S01]  /*13840*/  LDC.64 R170, c[0x0][0x3b8] ;  /* 0x0000ee00ffaa7b82 */ /* 0x000e620000000a00 */
[----:B------:R-:W-:Y:S02]  /*13850*/  LOP3.LUT R106, R123, 0xff, RZ, 0xc0, !PT ;  /* 0x000000ff7b6a7812 */ /* 0x000fe400078ec0ff */
[----:B------:R-:W-:Y:S02]  /*13860*/  LOP3.LUT R168, R122, 0xff, RZ, 0xc0, !PT ;  /* 0x000000ff7aa87812 */ /* 0x000fe400078ec0ff */
[----:B------:R-:W-:Y:S01]  /*13870*/  LOP3.LUT R105, R104, 0xff0000, RZ, 0xc0, !PT ;  /* 0x00ff000068697812 */ /* 0x000fe200078ec0ff */
[----:B------:R-:W-:Y:S01]  /*13880*/  IMAD.WIDE.U32 R106, R106, 0x10000, RZ ;  /* 0x000100006a6a7825 */ /* 0x000fe200078e00ff */
[----:B------:R-:W-:-:S03]  /*13890*/  LOP3.LUT R104, R128, 0xffff, RZ, 0xc0, !PT ;  /* 0x0000ffff80687812 */ /* 0x000fc600078ec0ff */
[----:B------:R-:W-:Y:S01]  /*138a0*/  IMAD.WIDE.U32 R168, R168, 0x100, RZ ;  /* 0x00000100a8a87825 */ /* 0x000fe200078e00ff */
[----:B------:R-:W-:Y:S02]  /*138b0*/  PRMT R104, R105, 0x4210, R104 ;  /* 0x0000421069687816 */ /* 0x000fe40000000068 */
[----:B------:R-:W-:-:S04]  /*138c0*/  PRMT R105, R126, 0x7104, RZ ;  /* 0x000071047e697816 */ /* 0x000fc800000000ff */
[----:B------:R-:W-:Y:S02]  /*138d0*/  LOP3.LUT R104, R104, 0xff00, R105, 0xf8, !PT ;  /* 0x0000ff0068687812 */ /* 0x000fe400078ef869 */
[----:B------:R-:W-:Y:S02]  /*138e0*/  LOP3.LUT R105, R124, 0xff, RZ, 0xc0, !PT ;  /* 0x000000ff7c697812 */ /* 0x000fe400078ec0ff */
[----:B------:R-:W-:-:S03]  /*138f0*/  LOP3.LUT R175, R104, 0xff, R125, 0xf8, !PT ;  /* 0x000000ff68af7812 */ /* 0x000fc600078ef87d */
[----:B------:R-:W-:-:S03]  /*13900*/  IMAD.WIDE.U32 R104, R105, 0x1000000, RZ ;  /* 0x0100000069687825 */ /* 0x000fc600078e00ff */
[----:B------:R-:W-:Y:S02]  /*13910*/  LOP3.LUT R104, R168, R104, R106, 0xfe, !PT ;  /* 0x00000068a8687212 */ /* 0x000fe400078efe6a */
[----:B------:R-:W-:Y:S02]  /*13920*/  LOP3.LUT R175, R107, R175, R105, 0xfe, !PT ;  /* 0x000000af6baf7212 */ /* 0x000fe400078efe69 */
[----:B------:R-:W-:Y:S01]  /*13930*/  LOP3.LUT R168, R104, 0xff, R121, 0xf8, !PT ;  /* 0x000000ff68a87812 */ /* 0x000fe200078ef879 */
[----:B-1----:R-:W-:Y:S01]  /*13940*/  IMAD.WIDE.U32 R104, R151, 0x8, R170 ;  /* 0x0000000897687825 */ /* 0x002fe200078e00aa */
[----:B------:R-:W-:-:S05]  /*13950*/  LOP3.LUT R169, R175, R169, RZ, 0xfc, !PT ;  /* 0x000000a9afa97212 */ /* 0x000fca00078efcff */
[----:B------:R2:W-:Y:S02]  /*13960*/  STG.E.64 desc[UR8][R104.64], R168 ;  /* 0x000000a868007986 */ /* 0x0005e4000c101b08 */
.L_x_3333:
[----:B-12---:R-:W1:Y:S01]  /*13970*/  @P1 LDC.64 R104, c[0x0][0x3a0] ;  /* 0x0000e800ff681b82 */ /* 0x006e620000000a00 */
[----:B------:R-:W-:-:S05]  /*13980*/  IADD3 R169, PT, PT, R129, 0x200, RZ ;  /* 0x0000020081a97810 */ /* 0x000fca0007ffe0ff */
        /* <DEDUP_REMOVED lines=22> */
.L_x_3336:
        /* <DEDUP_REMOVED lines=12> */
.L_x_3337:
        /* <DEDUP_REMOVED lines=57> */
[----:B------:R-:W-:Y:S01]  /*13f40*/  MOV R130, R122 ;  /* 0x0000007a00827202 */ /* 0x000fe20000000f00 */
[----:B------:R-:W-:Y:S01]  /*13f50*/  HFMA2 R122, -RZ, RZ, 0, 0 ;  /* 0x00000000ff7a7431 */ /* 0x000fe200000001ff */
[----:B------:R-:W-:Y:S01]  /*13f60*/  LOP3.LUT R116, R109, R116, R123, 0x96, !PT ;  /* 0x000000746d747212 */ /* 0x000fe200078e967b */
[----:B------:R-:W-:-:S07]  /*13f70*/  IMAD.MOV.U32 R108, RZ, RZ, R134 ;  /* 0x000000ffff6c7224 */ /* 0x000fce00078e0086 */
.L_x_3335:
[----:B------:R-:W-:Y:S01]  /*13f80*/  I2FP.F32.U32 R109, R108 ;  /* 0x0000006c006d7245 */ /* 0x000fe20000201000 */
[----:B-----5:R-:W-:Y:S01]  /*13f90*/  IMAD.U32 R108, R104, 0x10000, RZ ;  /* 0x00010000686c7824 */ /* 0x020fe200078e00ff */
[----:B------:R-:W-:Y:S02]  /*13fa0*/  ISETP.NE.AND P3, PT, R122, 0x1, PT ;  /* 0x000000017a00780c */ /* 0x000fe40003f65270 */
[----:B------:R-:W-:Y:S01]  /*13fb0*/  MOV R123, 0x2 ;  /* 0x00000002007b7802 */ /* 0x000fe20000000f00 */
        /* <DEDUP_REMOVED lines=17> */
.L_x_3339:
        /* <DEDUP_REMOVED lines=12> */
.L_x_3340:
[----:B------:R-:W-:Y:S01]  /*14190*/  LOP3.LUT R124, R115, R117, R3, 0x96, !PT ;  /* 0x00000075737c7212 */ /* 0x000fe200078e9603 */
[----:B------:R-:W-:Y:S01]  /*141a0*/  IMAD.WIDE.U32 R122, R138, -0x326172a9, RZ ;  /* 0xcd9e8d578a7a7825 */ /* 0x000fe200078e00ff */
[----:B------:R-:W-:Y:S02]  /*141b0*/  IADD3 R117, PT, PT, R3, -0x4498517b, RZ ;  /* 0xbb67ae8503757810 */ /* 0x000fe40007ffe0ff */
[----:B------:R-:W-:Y:S01]  /*141c0*/  MOV R104, R130 ;  /* 0x0000008200687202 */ /* 0x000fe20000000f00 */
[----:B------:R-:W-:Y:S01]  /*141d0*/  VIADD R109, R2, 0x9e3779b9 ;  /* 0x9e3779b9026d7836 */ /* 0x000fe20000000000 */
[----:B------:R-:W-:Y:S01]  /*141e0*/  LOP3.LUT R123, R119, R123, R2, 0x96, !PT ;  /* 0x0000007b777b7212 */ /* 0x000fe200078e9602 */
[----:B------:R-:W-:-:S05]  /*141f0*/  IMAD.WIDE.U32 R124, R124, -0x326172a9, RZ ;  /* 0xcd9e8d577c7c7825 */ /* 0x000fca00078e00ff */
        /* <DEDUP_REMOVED lines=50> */
[----:B------:R-:W-:-:S03]  /*14520*/  IADD3 R109, PT, PT, R3, -0x695add53, RZ ;  /* 0x96a522ad036d7810 */ /* 0x000fc60007ffe0ff */
[----:B------:R-:W-:Y:S01]  /*14530*/  IMAD.MOV.U32 R130, RZ, RZ, R122 ;  /* 0x000000ffff827224 */ /* 0x000fe200078e007a */
[----:B------:R-:W-:Y:S01]  /*14540*/  LOP3.LUT R116, R109, R116, R123, 0x96, !PT ;  /* 0x000000746d747212 */ /* 0x000fe200078e967b */
[----:B------:R-:W-:-:S07]  /*14550*/  HFMA2 R123, -RZ, RZ, 0, 0 ;  /* 0x00000000ff7b7431 */ /* 0x000fce00000001ff */
.L_x_3338:
[----:B------:R-:W-:Y:S01]  /*14560*/  I2FP.F32.U32 R109, R104 ;  /* 0x00000068006d7245 */ /* 0x000fe20000201000 */
[----:B------:R-:W-:Y:S01]  /*14570*/  IMAD.U32 R104, R144, 0x10000, RZ ;  /* 0x0001000090687824 */ /* 0x000fe200078e00ff */
[----:B------:R-:W-:Y:S02]  /*14580*/  ISETP.NE.AND P3, PT, R123, 0x1, PT ;  /* 0x000000017b00780c */ /* 0x000fe40003f65270 */
[----:B0-----:R-:W-:Y:S01]  /*14590*/  @P1 SHF.L.U32 R171, R4, 0x10, RZ ;  /* 0x0000001004ab1819 */ /* 0x001fe200000006ff */
[----:B------:R-:W-:Y:S01]  /*145a0*/  FFMA.FTZ R109, R109, R0, 1.1641532182693481445e-10 ;  /* 0x2f0000006d6d7423 */ /* 0x000fe20000010000 */
[----:B------:R-:W-:Y:S01]  /*145b0*/  FMUL.FTZ R104, R104, UR5 ;  /* 0x0000000568687c20 */ /* 0x000fe20008410000 */
[----:B------:R-:W-:-:S03]  /*145c0*/  MOV R122, 0x2 ;  /* 0x00000002007a7802 */ /* 0x000fc60000000f00 */
[----:B------:R-:W-:Y:S01]  /*145d0*/  FSETP.GTU.FTZ.AND P2, PT, R109, UR4, PT ;  /* 0x000000046d007c0b */ /* 0x000fe2000bf5c000 */
[----:B------:R-:W-:-:S03]  /*145e0*/  IMAD.MOV.U32 R109, RZ, RZ, R114 ;  /* 0x000000ffff6d7224 */ /* 0x000fc600078e0072 */
        /* <DEDUP_REMOVED lines=15> */
.L_x_3342:
        /* <DEDUP_REMOVED lines=12> */
.L_x_3343:
[----:B------:R-:W-:Y:S01]  /*147a0*/  LOP3.LUT R124, R115, R117, R3, 0x96, !PT ;  /* 0x00000075737c7212 */ /* 0x000fe200078e9603 */
[----:B------:R-:W-:Y:S01]  /*147b0*/  IMAD.WIDE.U32 R122, R138, -0x326172a9, RZ ;  /* 0xcd9e8d578a7a7825 */ /* 0x000fe200078e00ff */
[----:B------:R-:W-:-:S03]  /*147c0*/  IADD3 R117, PT, PT, R3, -0x4498517b, RZ ;  /* 0xbb67ae8503757810 */ /* 0x000fc60007ffe0ff */
        /* <DEDUP_REMOVED lines=53> */
[----:B------:R-:W-:-:S04]  /*14b20*/  IADD3 R109, PT, PT, R3, -0x695add53, RZ ;  /* 0x96a522ad036d7810 */ /* 0x000fc80007ffe0ff */
[----:B------:R-:W-:Y:S02]  /*14b30*/  LOP3.LUT R116, R109, R116, R123, 0x96, !PT ;  /* 0x000000746d747212 */ /* 0x000fe400078e967b */
[----:B------:R-:W-:Y:S01]  /*14b40*/  MOV R109, R130 ;  /* 0x00000082006d7202 */ /* 0x000fe20000000f00 */
[----:B------:R-:W-:Y:S02]  /*14b50*/  IMAD.MOV.U32 R130, RZ, RZ, R122 ;  /* 0x000000ffff827224 */ /* 0x000fe400078e007a */
[----:B------:R-:W-:-:S07]  /*14b60*/  HFMA2 R122, -RZ, RZ, 0, 0 ;  /* 0x00000000ff7a7431 */ /* 0x000fce00000001ff */
.L_x_3341:
        /* <DEDUP_REMOVED lines=20> */
.L_x_3345:
        /* <DEDUP_REMOVED lines=12> */
.L_x_3346:
[----:B------:R-:W-:Y:S01]  /*14d70*/  LOP3.LUT R122, R115, R109, R3, 0x96, !PT ;  /* 0x0000006d737a7212 */ /* 0x000fe200078e9603 */
[----:B------:R-:W-:-:S04]  /*14d80*/  IMAD.WIDE.U32 R116, R138, -0x326172a9, RZ ;  /* 0xcd9e8d578a747825 */ /* 0x000fc800078e00ff */
        /* <DEDUP_REMOVED lines=48> */
[----:B------:R-:W-:Y:S01]  /*15090*/  IMAD.WIDE.U32 R124, R123, -0x326172a9, RZ ;  /* 0xcd9e8d577b7c7825 */ /* 0x000fe200078e00ff */
[----:B------:R-:W-:Y:S02]  /*150a0*/  LOP3.LUT R122, R109, R122, R117, 0x96, !PT ;  /* 0x0000007a6d7a7212 */ /* 0x000fe400078e9675 */
[----:B------:R-:W-:Y:S01]  /*150b0*/  IADD3 R109, PT, PT, R3, -0x695add53, RZ ;  /* 0x96a522ad036d7810 */ /* 0x000fe20007ffe0ff */
[----:B------:R-:W-:Y:S02]  /*150c0*/  VIADD R117, R2, 0x8ff34781 ;  /* 0x8ff3478102757836 */ /* 0x000fe40000000000 */
[----:B------:R-:W-:-:S03]  /*150d0*/  IMAD.WIDE.U32 R122, R122, -0x2daee0ad, RZ ;  /* 0xd2511f537a7a7825 */ /* 0x000fc600078e00ff */
[----:B------:R-:W-:Y:S01]  /*150e0*/  LOP3.LUT R117, R117, R116, R125, 0x96, !PT ;  /* 0x0000007475757212 */ /* 0x000fe200078e967d */
[----:B------:R-:W-:Y:S01]  /*150f0*/  IMAD.MOV.U32 R114, RZ, RZ, R124 ;  /* 0x000000ffff727224 */ /* 0x000fe200078e007c */
[----:B------:R-:W-:Y:S01]  /*15100*/  LOP3.LUT R116, R109, R108, R123, 0x96, !PT ;  /* 0x0000006c6d747212 */ /* 0x000fe200078e967b */
[----:B------:R-:W-:Y:S01]  /*15110*/  HFMA2 R124, -RZ, RZ, 0, 0 ;  /* 0x00000000ff7c7431 */ /* 0x000fe200000001ff */
[----:B------:R-:W-:Y:S01]  /*15120*/  MOV R109, R130 ;  /* 0x00000082006d7202 */ /* 0x000fe20000000f00 */
[----:B------:R-:W-:-:S07]  /*15130*/  IMAD.MOV.U32 R130, RZ, RZ, R122 ;  /* 0x000000ffff827224 */ /* 0x000fce00078e007a */
.L_x_3344:
[----:B------:R-:W-:Y:S02]  /*15140*/  I2FP.F32.U32 R109, R109 ;  /* 0x0000006d006d7245 */ /* 0x000fe40000201000 */
[----:B------:R-:W-:Y:S02]  /*15150*/  PRMT R108, R144, 0x7632, R108 ;  /* 0x00007632906c7816 */ /* 0x000fe4000000006c */
[----:B------:R-:W-:Y:S01]  /*15160*/  ISETP.NE.AND P3, PT, R124, 0x1, PT ;  /* 0x000000017c00780c */ /* 0x000fe20003f65270 */
[----:B------:R-:W-:Y:S01]  /*15170*/  FFMA.FTZ R109, R109, R0, 1.1641532182693481445e-10 ;  /* 0x2f0000006d6d7423 */ /* 0x000fe20000010000 */
[----:B------:R-:W-:Y:S01]  /*15180*/  MOV R125, 0x2 ;  /* 0x00000002007d7802 */ /* 0x000fe20000000f00 */
        /* <DEDUP_REMOVED lines=21> */
.L_x_3348:
        /* <DEDUP_REMOVED lines=12> */
.L_x_3349:
[----:B------:R-:W-:Y:S01]  /*153a0*/  LOP3.LUT R126, R115, R117, R3, 0x96, !PT ;  /* 0x00000075737e7212 */ /* 0x000fe200078e9603 */
[----:B------:R-:W-:Y:S01]  /*153b0*/  IMAD.WIDE.U32 R124, R138, -0x326172a9, RZ ;  /* 0xcd9e8d578a7c7825 */ /* 0x000fe200078e00ff */
[----:B------:R-:W-:-:S03]  /*153c0*/  IADD3 R117, PT, PT, R3, -0x4498517b, RZ ;  /* 0xbb67ae8503757810 */ /* 0x000fc60007ffe0ff */
[----:B------:R-:W-:Y:S01]  /*153d0*/  VIADD R109, R2, 0x9e3779b9 ;  /* 0x9e3779b9026d7836 */ /* 0x000fe20000000000 */
[----:B------:R-:W-:Y:S01]  /*153e0*/  LOP3.LUT R125, R119, R125, R2, 0x96, !PT ;  /* 0x0000007d777d7212 */ /* 0x000fe200078e9602 */
[----:B------:R-:W-:-:S04]  /*153f0*/  IMAD.WIDE.U32 R126, R126, -0x326172a9, RZ ;  /* 0xcd9e8d577e7e7825 */ /* 0x000fc800078e00ff */
        /* <DEDUP_REMOVED lines=51> */
[----:B------:R-:W-:Y:S01]  /*15730*/  LOP3.LUT R116, R109, R116, R125, 0x96, !PT ;  /* 0x000000746d747212 */ /* 0x000fe200078e967d */
[----:B------:R-:W-:Y:S01]  /*15740*/  HFMA2 R125, -RZ, RZ, 0, 0 ;  /* 0x00000000ff7d7431 */ /* 0x000fe200000001ff */
[----:B------:R-:W-:Y:S01]  /*15750*/  MOV R109, R130 ;  /* 0x00000082006d7202 */ /* 0x000fe20000000f00 */
[----:B------:R-:W-:-:S07]  /*15760*/  IMAD.MOV.U32 R130, RZ, RZ, R124 ;  /* 0x000000ffff827224 */ /* 0x000fce00078e007c */
.L_x_3347:
[----:B------:R-:W-:Y:S01]  /*15770*/  I2FP.F32.U32 R109, R109 ;  /* 0x0000006d006d7245 */ /* 0x000fe20000201000 */
[----:B------:R-:W-:Y:S01]  /*15780*/  IMAD.U32 R123, R105, 0x10000, RZ ;  /* 0x00010000697b7824 */ /* 0x000fe200078e00ff */
[----:B------:R-:W-:Y:S02]  /*15790*/  ISETP.NE.AND P3, PT, R125, 0x1, PT ;  /* 0x000000017d00780c */ /* 0x000fe40003f65270 */
[----:B------:R-:W-:Y:S01]  /*157a0*/  MOV R126, 0x2 ;  /* 0x00000002007e7802 */ /* 0x000fe20000000f00 */
[----:B------:R-:W-:Y:S01]  /*157b0*/  FFMA.FTZ R109, R109, R0, 1.1641532182693481445e-10 ;  /* 0x2f0000006d6d7423 */ /* 0x000fe20000010000 */
[----:B------:R-:W-:-:S04]  /*157c0*/  FMUL.FTZ R123, R123, UR5 ;  /* 0x000000057b7b7c20 */ /* 0x000fc80008410000 */
        /* <DEDUP_REMOVED lines=15> */
.L_x_3351:
        /* <DEDUP_REMOVED lines=12> */
.L_x_3352:
        /* <DEDUP_REMOVED lines=57> */
[----:B------:R-:W-:Y:S01]  /*15d10*/  HFMA2 R126, -RZ, RZ, 0, 0 ;  /* 0x00000000ff7e7431 */ /* 0x000fe200000001ff */
[----:B------:R-:W-:Y:S02]  /*15d20*/  LOP3.LUT R116, R105, R116, R125, 0x96, !PT ;  /* 0x0000007469747212 */ /* 0x000fe400078e967d */
[----:B------:R-:W-:Y:S01]  /*15d30*/  MOV R105, R130 ;  /* 0x0000008200697202 */ /* 0x000fe20000000f00 */
[----:B------:R-:W-:-:S07]  /*15d40*/  IMAD.MOV.U32 R130, RZ, RZ, R124 ;  /* 0x000000ffff827224 */ /* 0x000fce00078e007c */
.L_x_3350:
[----:B------:R-:W-:Y:S01]  /*15d50*/  I2FP.F32.U32 R105, R105 ;  /* 0x0000006900697245 */ /* 0x000fe20000201000 */
[----:B------:R-:W-:Y:S02]  /*15d60*/  IMAD.U32 R124, R145, 0x10000, RZ ;  /* 0x00010000917c7824 */ /* 0x000fe400078e00ff */
[----:B------:R-:W-:Y:S02]  /*15d70*/  IMAD.MOV.U32 R125, RZ, RZ, R114 ;  /* 0x000000ffff7d7224 */ /* 0x000fe400078e0072 */
[----:B------:R-:W-:Y:S01]  /*15d80*/  FFMA.FTZ R105, R105, R0, 1.1641532182693481445e-10 ;  /* 0x2f00000069697423 */ /* 0x000fe20000010000 */
[----:B------:R-:W-:-:S04]  /*15d90*/  FMUL.FTZ R124, R124, UR5 ;  /* 0x000000057c7c7c20 */ /* 0x000fc80008410000 */
[----:B------:R-:W-:-:S04]  /*15da0*/  FSETP.GTU.FTZ.AND P2, PT, R105, UR4, PT ;  /* 0x0000000469007c0b */ /* 0x000fc8000bf5c000 */
[----:B------:R-:W-:-:S05]  /*15db0*/  FSEL R124, R124, RZ, !P2 ;  /* 0x000000ff7c7c7208 */ /* 0x000fca0005000000 */
[----:B------:R-:W-:Y:S01]  /*15dc0*/  FADD.FTZ R105, R123, R124 ;  /* 0x0000007c7b697221 */ /* 0x000fe20000010000 */
[----:B------:R-:W-:Y:S02]  /*15dd0*/  SEL R123, RZ, 0x1, P2 ;  /* 0x00000001ff7b7807 */ /* 0x000fe40001000000 */
[----:B------:R-:W-:Y:S02]  /*15de0*/  ISETP.NE.AND P2, PT, R126, 0x1, PT ;  /* 0x000000017e00780c */ /* 0x000fe40003f45270 */
[----:B------:R-:W-:-:S05]  /*15df0*/  @P1 SHF.L.U32 R124, R5, 0x10, RZ ;  /* 0x00000010057c1819 */ /* 0x000fca00000006ff */
[--C-:B------:R-:W-:Y:S01]  /*15e00*/  @P1 FADD.FTZ R175, R124, R105.reuse ;  /* 0x000000697caf1221 */ /* 0x100fe20000010000 */
[----:B------:R-:W-:Y:S01]  /*15e10*/  @!P1 IMAD.MOV.U32 R175, RZ, RZ, R105 ;  /* 0x000000ffffaf9224 */ /* 0x000fe200078e0069 */
[----:B------:R-:W-:-:S04]  /*15e20*/  MOV R124, 0x2 ;  /* 0x00000002007c7802 */ /* 0x000fc80000000f00 */
        /* <DEDUP_REMOVED lines=10> */
.L_x_3354:
        /* <DEDUP_REMOVED lines=12> */
.L_x_3355:
        /* <DEDUP_REMOVED lines=58> */
[----:B------:R-:W-:Y:S01]  /*16330*/  MOV R125, R130 ;  /* 0x00000082007d7202 */ /* 0x000fe20000000f00 */
[----:B------:R-:W-:Y:S02]  /*16340*/  IMAD.MOV.U32 R130, RZ, RZ, R124 ;  /* 0x000000ffff827224 */ /* 0x000fe400078e007c */
[----:B------:R-:W-:-:S07]  /*16350*/  HFMA2 R124, -RZ, RZ, 0, 0 ;  /* 0x00000000ff7c7431 */ /* 0x000fce00000001ff */
.L_x_3353:
        /* <DEDUP_REMOVED lines=20> */
.L_x_3357:
        /* <DEDUP_REMOVED lines=12> */
.L_x_3358:
        /* <DEDUP_REMOVED lines=61> */
.L_x_3356:
[----:B------:R-:W-:Y:S01]  /*16930*/  I2FP.F32.U32 R109, R109 ;  /* 0x0000006d006d7245 */ /* 0x000fe20000201000 */
[----:B------:R-:W-:Y:S01]  /*16940*/  IMAD.MOV.U32 R125, RZ, RZ, R114 ;  /* 0x000000ffff7d7224 */ /* 0x000fe200078e0072 */
[----:B------:R-:W-:-:S03]  /*16950*/  PRMT R124, R145, 0x7632, R124 ;  /* 0x00007632917c7816 */ /* 0x000fc6000000007c */
[----:B------:R-:W-:Y:S02]  /*16960*/  FFMA.FTZ R109, R109, R0, 1.1641532182693481445e-10 ;  /* 0x2f0000006d6d7423 */ /* 0x000fe40000010000 */
[----:B------:R-:W-:-:S03]  /*16970*/  IMAD.U32 R124, R124, 0x10000, RZ ;  /* 0x000100007c7c7824 */ /* 0x000fc600078e00ff */
[----:B------:R-:W-:Y:S01]  /*16980*/  FSETP.GTU.FTZ.AND P2, PT, R109, UR4, PT ;  /* 0x000000046d007c0b */ /* 0x000fe2000bf5c000 */
[----:B------:R-:W-:-:S05]  /*16990*/  FMUL.FTZ R124, R124, UR5 ;  /* 0x000000057c7c7c20 */ /* 0x000fca0008410000 */
[----:B------:R-:W-:Y:S02]  /*169a0*/  FSEL R109, R124, RZ, !P2 ;  /* 0x000000ff7c6d7208 */ /* 0x000fe40005000000 */
[----:B------:R-:W-:-:S03]  /*169b0*/  @P1 PRMT R124, R5, 0x7632, R124 ;  /* 0x00007632057c1816 */ /* 0x000fc6000000007c */
[----:B------:R-:W-:Y:S01]  /*169c0*/  FADD.FTZ R109, R128, R109 ;  /* 0x0000006d806d7221 */ /* 0x000fe20000010000 */
[----:B------:R-:W-:Y:S02]  /*169d0*/  @P1 SHF.L.U32 R124, R124, 0x10, RZ ;  /* 0x000000107c7c1819 */ /* 0x000fe400000006ff */
[----:B------:R-:W-:-:S03]  /*169e0*/  MOV R128, 0x2 ;  /* 0x0000000200807802 */ /* 0x000fc60000000f00 */
[----:B------:R-:W-:Y:S01]  /*169f0*/  @P1 FADD.FTZ R177, R109, R124 ;  /* 0x0000007c6db11221 */ /* 0x000fe20000010000 */
[----:B------:R-:W-:Y:S01]  /*16a00*/  SEL R124, RZ, 0x1, P2 ;  /* 0x00000001ff7c7807 */ /* 0x000fe20001000000 */
[----:B------:R-:W-:Y:S01]  /*16a10*/  @!P1 IMAD.MOV.U32 R177, RZ, RZ, R109 ;  /* 0x000000ffffb19224 */ /* 0x000fe200078e006d */
[----:B------:R-:W-:-:S04]  /*16a20*/  ISETP.NE.AND P2, PT, R126, 0x1, PT ;  /* 0x000000017e00780c */ /* 0x000fc80003f45270 */
[----:B------:R-:W-:-:S09]  /*16a30*/  F2FP.BF16.F32.PACK_AB R109, RZ, R177 ;  /* 0x000000b1ff6d723e */ /* 0x000fd200000010ff */
        /* <DEDUP_REMOVED lines=9> */
.L_x_3360:
        /* <DEDUP_REMOVED lines=12> */
.L_x_3361:
[----:B------:R-:W-:Y:S01]  /*16b90*/  LOP3.LUT R178, R115, R117, R3, 0x96, !PT ;  /* 0x0000007573b27212 */ /* 0x000fe200078e9603 */
[----:B------:R-:W-:Y:S01]  /*16ba0*/  IMAD.WIDE.U32 R126, R138, -0x326172a9, RZ ;  /* 0xcd9e8d578a7e7825 */ /* 0x000fe200078e00ff */
[----:B------:R-:W-:-:S03]  /*16bb0*/  IADD3 R125, PT, PT, R3, -0x4498517b, RZ ;  /* 0xbb67ae85037d7810 */ /* 0x000fc60007ffe0ff */
[----:B------:R-:W-:Y:S02]  /*16bc0*/  HFMA2 R128, -RZ, RZ, 0, 0 ;  /* 0x00000000ff807431 */ /* 0x000fe400000001ff */
        /* <DEDUP_REMOVED lines=51> */
[----:B------:R-:W-:-:S03]  /*16f00*/  IMAD.MOV.U32 R114, RZ, RZ, R178 ;  /* 0x000000ffff727224 */ /* 0x000fc600078e00b2 */
[----:B------:R-:W-:Y:S01]  /*16f10*/  LOP3.LUT R117, R117, R126, R179, 0x96, !PT ;  /* 0x0000007e75757212 */ /* 0x000fe200078e96b3 */
[----:B------:R-:W-:-:S05]  /*16f20*/  IMAD.WIDE.U32 R126, R127, -0x2daee0ad, RZ ;  /* 0xd2511f537f7e7825 */ /* 0x000fca00078e00ff */
[----:B------:R-:W-:Y:S02]  /*16f30*/  LOP3.LUT R116, R125, R116, R127, 0x96, !PT ;  /* 0x000000747d747212 */ /* 0x000fe400078e967f */
[----:B------:R-:W-:Y:S01]  /*16f40*/  MOV R125, R130 ;  /* 0x00000082007d7202 */ /* 0x000fe20000000f00 */
[----:B------:R-:W-:-:S07]  /*16f50*/  IMAD.MOV.U32 R130, RZ, RZ, R126 ;  /* 0x000000ffff827224 */ /* 0x000fce00078e007e */
.L_x_3359:
[----:B------:R-:W-:Y:S02]  /*16f60*/  I2FP.F32.U32 R125, R125 ;  /* 0x0000007d007d7245 */ /* 0x000fe40000201000 */
[----:B------:R-:W-:Y:S02]  /*16f70*/  ISETP.NE.AND P3, PT, R128, 0x1, PT ;  /* 0x000000018000780c */ /* 0x000fe40003f65270 */
[----:B------:R-:W-:Y:S01]  /*16f80*/  PRMT R126, R106, 0x7632, R126 ;  /* 0x000076326a7e7816 */ /* 0x000fe2000000007e */
[----:B------:R-:W-:Y:S01]  /*16f90*/  FFMA.FTZ R125, R125, R0, 1.1641532182693481445e-10 ;  /* 0x2f0000007d7d7423 */ /* 0x000fe20000010000 */
[----:B------:R-:W-:-:S04]  /*16fa0*/  MOV R132, 0x2 ;  /* 0x0000000200847802 */ /* 0x000fc80000000f00 */
[----:B------:R-:W-:Y:S01]  /*16fb0*/  FSETP.GTU.FTZ.AND P2, PT, R125, UR4, PT ;  /* 0x000000047d007c0b */ /* 0x000fe2000bf5c000 */
[----:B------:R-:W-:Y:S02]  /*16fc0*/  IMAD.U32 R125, R106, 0x10000, RZ ;  /* 0x000100006a7d7824 */ /* 0x000fe400078e00ff */
[----:B------:R-:W-:Y:S02]  /*16fd0*/  IMAD.MOV.U32 R106, RZ, RZ, R114 ;  /* 0x000000ffff6a7224 */ /* 0x000fe400078e0072 */
[----:B------:R-:W-:-:S05]  /*16fe0*/  FMUL.FTZ R125, R125, UR5 ;  /* 0x000000057d7d7c20 */ /* 0x000fca0008410000 */
[----:B------:R-:W-:Y:S02]  /*16ff0*/  FSEL R127, R125, RZ, !P2 ;  /* 0x000000ff7d7f7208 */ /* 0x000fe40005000000 */
[----:B------:R-:W-:Y:S01]  /*17000*/  PLOP3.LUT P2, PT, P2, PT, PT, 0x8, 0x80 ;  /* 0x000000000080781c */ /* 0x000fe2000174e170 */
[----:B------:R-:W-:-:S12]  /*17010*/  @!P3 BRA `(.L_x_3362) ;  /* 0x000000040044b947 */ /* 0x000fd80003800000 */
        /* <DEDUP_REMOVED lines=8> */
.L_x_3363:
        /* <DEDUP_REMOVED lines=12> */
.L_x_3364:
[----:B------:R-:W-:Y:S01]  /*17160*/  LOP3.LUT R180, R115, R117, R3, 0x96, !PT ;  /* 0x0000007573b47212 */ /* 0x000fe200078e9603 */
[----:B------:R-:W-:Y:S01]  /*17170*/  IMAD.WIDE.U32 R178, R138, -0x326172a9, RZ ;  /* 0xcd9e8d578ab27825 */ /* 0x000fe200078e00ff */
[----:B------:R-:W-:-:S03]  /*17180*/  IADD3 R125, PT, PT, R3, -0x4498517b, RZ ;  /* 0xbb67ae85037d7810 */ /* 0x000fc60007ffe0ff */
[----:B------:R-:W-:Y:S01]  /*17190*/  HFMA2 R132, -RZ, RZ, 0, 0 ;  /* 0x00000000ff847431 */ /* 0x000fe200000001ff */
        /* <DEDUP_REMOVED lines=54> */
[----:B------:R-:W-:-:S04]  /*17500*/  IMAD.WIDE.U32 R178, R179, -0x2daee0ad, RZ ;  /* 0xd2511f53b3b27825 */ /* 0x000fc800078e00ff */
[----:B------:R-:W-:Y:S01]  /*17510*/  IMAD.MOV.U32 R130, RZ, RZ, R178 ;  /* 0x000000ffff827224 */ /* 0x000fe200078e00b2 */
[----:B------:R-:W-:-:S07]  /*17520*/  LOP3.LUT R116, R125, R116, R179, 0x96, !PT ;  /* 0x000000747d747212 */ /* 0x000fce00078e96b3 */
.L_x_3362:
[----:B------:R-:W-:Y:S01]  /*17530*/  I2FP.F32.U32 R125, R106 ;  /* 0x0000006a007d7245 */ /* 0x000fe20000201000 */
[----:B------:R-:W-:Y:S01]  /*17540*/  IMAD.U32 R106, R146, 0x10000, RZ ;  /* 0x00010000926a7824 */ /* 0x000fe200078e00ff */
[----:B------:R-:W-:Y:S02]  /*17550*/  @P1 SHF.L.U32 R179, R6, 0x10, RZ ;  /* 0x0000001006b31819 */ /* 0x000fe400000006ff */
[----:B------:R-:W-:Y:S01]  /*17560*/  MOV R134, 0x2 ;  /* 0x0000000200867802 */ /* 0x000fe20000000f00 */
        /* <DEDUP_REMOVED lines=10> */
[----:B------:R-:W-:Y:S02]  /*17610*/  F2FP.BF16.F32.PACK_AB R106, RZ, R179 ;  /* 0x000000b3ff6a723e */ /* 0x000fe400000010ff */
        /* <DEDUP_REMOVED lines=9> */
.L_x_3366:
        /* <DEDUP_REMOVED lines=12> */
.L_x_3367:
        /* <DEDUP_REMOVED lines=21> */
[----:B------:R-:W-:-:S05]  /*178c0*/  LOP3.LUT R117, R117, R116, R181, 0x96, !PT ;  /* 0x0000007475757212 */ /* 0x000fca00078e96b5 */
[----:B------:R-:W-:-:S04]  /*178d0*/  IMAD.WIDE.U32 R184, R117, -0x326172a9, RZ ;  /* 0xcd9e8d5775b87825 */ /* 0x000fc800078e00ff */
[----:B------:R-:W-:-:S05]  /*178e0*/  VIADD R117, R2, 0x78dde6e4 ;  /* 0x78dde6e402757836 */ /* 0x000fca0000000000 */
[----:B------:R-:W-:Y:S01]  /*178f0*/  LOP3.LUT R181, R117, R182, R185, 0x96, !PT ;  /* 0x000000b675b57212 */ /* 0x000fe200078e96b9 */
[----:B------:R-:W-:Y:S01]  /*17900*/  IMAD.WIDE.U32 R116, R127, -0x2daee0ad, RZ ;  /* 0xd2511f537f747825 */ /* 0x000fe200078e00ff */
[----:B------:R-:W-:-:S04]  /*17910*/  IADD3 R127, PT, PT, R3, -0x126145ec, RZ ;  /* 0xed9eba14037f7810 */ /* 0x000fc80007ffe0ff */
[----:B------:R-:W-:Y:S01]  /*17920*/  LOP3.LUT R127, R127, R180, R117, 0x96, !PT ;  /* 0x000000b47f7f7212 */ /* 0x000fe200078e9675 */
[----:B------:R-:W-:Y:S02]  /*17930*/  VIADD R117, R2, 0x1715609d ;  /* 0x1715609d02757836 */ /* 0x000fe40000000000 */
[----:B------:R-:W-:-:S04]  /*17940*/  IMAD.WIDE.U32 R180, R181, -0x2daee0ad, RZ ;  /* 0xd2511f53b5b47825 */ /* 0x000fc800078e00ff */
[----:B------:R-:W-:Y:S01]  /*17950*/  IMAD.WIDE.U32 R182, R127, -0x326172a9, RZ ;  /* 0xcd9e8d577fb67825 */ /* 0x000fe200078e00ff */
[----:B------:R-:W-:-:S04]  /*17960*/  IADD3 R127, PT, PT, R3, -0x56f99767, RZ ;  /* 0xa9066899037f7810 */ /* 0x000fc80007ffe0ff */
[----:B------:R-:W-:Y:S02]  /*17970*/  LOP3.LUT R117, R117, R184, R183, 0x96, !PT ;  /* 0x000000b875757212 */ /* 0x000fe400078e96b7 */
[----:B------:R-:W-:Y:S02]  /*17980*/  LOP3.LUT R127, R127, R116, R181, 0x96, !PT ;  /* 0x000000747f7f7212 */ /* 0x000fe400078e96b5 */
[----:B------:R-:W-:Y:S01]  /*17990*/  IADD3 R181, PT, PT, R3, 0x646e171e, RZ ;  /* 0x646e171e03b57810 */ /* 0x000fe20007ffe0ff */
        /* <DEDUP_REMOVED lines=10> */
[----:B------:R-:W-:Y:S02]  /*17a40*/  LOP3.LUT R127, R127, R116, R181, 0x96, !PT ;  /* 0x000000747f7f7212 */ /* 0x000fe400078e96b5 */
[----:B------:R-:W-:Y:S01]  /*17a50*/  IADD3 R181, PT, PT, R3, -0x24c28bd8, RZ ;  /* 0xdb3d742803b57810 */ /* 0x000fe20007ffe0ff */
        /* <DEDUP_REMOVED lines=12> */
[----:B------:R-:W-:Y:S01]  /*17b20*/  MOV R127, R130 ;  /* 0x00000082007f7202 */ /* 0x000fe20000000f00 */
[----:B------:R-:W-:-:S07]  /*17b30*/  IMAD.MOV.U32 R130, RZ, RZ, R180 ;  /* 0x000000ffff827224 */ /* 0x000fce00078e00b4 */
.L_x_3365:
        /* <DEDUP_REMOVED lines=19> */
.L_x_3369:
        /* <DEDUP_REMOVED lines=12> */
.L_x_3370:
        /* <DEDUP_REMOVED lines=20> */
[C---:B------:R-:W-:Y:S02]  /*17e70*/  IADD3 R117, PT, PT, R3.reuse, 0x32370b8f, RZ ;  /* 0x32370b8f03757810 */ /* 0x040fe40007ffe0ff */
[----:B------:R-:W-:Y:S02]  /*17e80*/  IADD3 R181, PT, PT, R3, -0x126145ec, RZ ;  /* 0xed9eba1403b57810 */ /* 0x000fe40007ffe0ff */
[----:B------:R-:W-:-:S05]  /*17e90*/  LOP3.LUT R117, R117, R116, R127, 0x96, !PT ;  /* 0x0000007475757212 */ /* 0x000fca00078e967f */
[----:B------:R-:W-:-:S04]  /*17ea0*/  IMAD.WIDE.U32 R182, R117, -0x326172a9, RZ ;  /* 0xcd9e8d5775b67825 */ /* 0x000fc800078e00ff */
[----:B------:R-:W-:-:S05]  /*17eb0*/  VIADD R117, R2, 0x78dde6e4 ;  /* 0x78dde6e402757836 */ /* 0x000fca0000000000 */
[----:B------:R-:W-:Y:S01]  /*17ec0*/  LOP3.LUT R127, R117, R180, R183, 0x96, !PT ;  /* 0x000000b4757f7212 */ /* 0x000fe200078e96b7 */
[----:B------:R-:W-:-:S05]  /*17ed0*/  IMAD.WIDE.U32 R116, R114, -0x2daee0ad, RZ ;  /* 0xd2511f5372747825 */ /* 0x000fca00078e00ff */
[----:B------:R-:W-:Y:S01]  /*17ee0*/  LOP3.LUT R181, R181, R126, R117, 0x96, !PT ;  /* 0x0000007eb5b57212 */ /* 0x000fe200078e9675 */
[----:B------:R-:W-:Y:S02]  /*17ef0*/  VIADD R117, R2, 0x1715609d ;  /* 0x1715609d02757836 */ /* 0x000fe40000000000 */
[----:B------:R-:W-:-:S04]  /*17f00*/  IMAD.WIDE.U32 R126, R127, -0x2daee0ad, RZ ;  /* 0xd2511f537f7e7825 */ /* 0x000fc800078e00ff */
[----:B------:R-:W-:-:S05]  /*17f10*/  IMAD.WIDE.U32 R180, R181, -0x326172a9, RZ ;  /* 0xcd9e8d57b5b47825 */ /* 0x000fca00078e00ff */
[----:B------:R-:W-:Y:S02]  /*17f20*/  LOP3.LUT R117, R117, R182, R181, 0x96, !PT ;  /* 0x000000b675757212 */ /* 0x000fe400078e96b5 */
[----:B------:R-:W-:-:S04]  /*17f30*/  IADD3 R181, PT, PT, R3, -0x56f99767, RZ ;  /* 0xa906689903b57810 */ /* 0x000fc80007ffe0ff */
[----:B------:R-:W-:Y:S01]  /*17f40*/  LOP3.LUT R181, R181, R116, R127, 0x96, !PT ;  /* 0x00000074b5b57212 */ /* 0x000fe200078e967f */
[----:B------:R-:W-:-:S04]  /*17f50*/  IMAD.WIDE.U32 R116, R117, -0x2daee0ad, RZ ;  /* 0xd2511f5375747825 */ /* 0x000fc800078e00ff */
[----:B------:R-:W-:Y:S01]  /*17f60*/  IMAD.WIDE.U32 R182, R181, -0x326172a9, RZ ;  /* 0xcd9e8d57b5b67825 */ /* 0x000fe200078e00ff */
[----:B------:R-:W-:-:S03]  /*17f70*/  IADD3 R181, PT, PT, R3, 0x646e171e, RZ ;  /* 0x646e171e03b57810 */ /* 0x000fc60007ffe0ff */
[C---:B------:R-:W-:Y:S01]  /*17f80*/  VIADD R127, R2.reuse, 0xb54cda56 ;  /* 0xb54cda56027f7836 */ /* 0x040fe20000000000 */
[----:B------:R-:W-:Y:S01]  /*17f90*/  LOP3.LUT R181, R181, R126, R117, 0x96, !PT ;  /* 0x0000007eb5b57212 */ /* 0x000fe200078e9675 */
[----:B------:R-:W-:-:S03]  /*17fa0*/  VIADD R117, R2, 0x5384540f ;  /* 0x5384540f02757836 */ /* 0x000fc60000000000 */
[----:B------:R-:W-:Y:S01]  /*17fb0*/  LOP3.LUT R127, R127, R180, R183, 0x96, !PT ;  /* 0x000000b47f7f7212 */ /* 0x000fe200078e96b7 */
[----:B------:R-:W-:-:S04]  /*17fc0*/  IMAD.WIDE.U32 R180, R181, -0x326172a9, RZ ;  /* 0xcd9e8d57b5b47825 */ /* 0x000fc800078e00ff */
[----:B------:R-:W-:Y:S01]  /*17fd0*/  IMAD.WIDE.U32 R126, R127, -0x2daee0ad, RZ ;  /* 0xd2511f537f7e7825 */ /* 0x000fe200078e00ff */
[----:B------:R-:W-:Y:S02]  /*17fe0*/  LOP3.LUT R117, R117, R182, R181, 0x96, !PT ;  /* 0x000000b675757212 */ /* 0x000fe400078e96b5 */
[----:B------:R-:W-:-:S04]  /*17ff0*/  IADD3 R181, PT, PT, R3, 0x1fd5c5a3, RZ ;  /* 0x1fd5c5a303b57810 */ /* 0x000fc80007ffe0ff */
[----:B------:R-:W-:Y:S01]  /*18000*/  LOP3.LUT R181, R181, R116, R127, 0x96, !PT ;  /* 0x00000074b5b57212 */ /* 0x000fe200078e967f */
[----:B------:R-:W-:-:S04]  /*18010*/  IMAD.WIDE.U32 R116, R117, -0x2daee0ad, RZ ;  /* 0xd2511f5375747825 */ /* 0x000fc800078e00ff */
[----:B------:R-:W-:Y:S01]  /*18020*/  IMAD.WIDE.U32 R182, R181, -0x326172a9, RZ ;  /* 0xcd9e8d57b5b67825 */ /* 0x000fe200078e00ff */
[----:B------:R-:W-:-:S03]  /*18030*/  IADD3 R181, PT, PT, R3, -0x24c28bd8, RZ ;  /* 0xdb3d742803b57810 */ /* 0x000fc60007ffe0ff */
[C---:B------:R-:W-:Y:S01]  /*18040*/  VIADD R127, R2.reuse, 0xf1bbcdc8 ;  /* 0xf1bbcdc8027f7836 */ /* 0x040fe20000000000 */
[----:B------:R-:W-:Y:S01]  /*18050*/  LOP3.LUT R181, R181, R126, R117, 0x96, !PT ;  /* 0x0000007eb5b57212 */ /* 0x000fe200078e9675 */
[----:B------:R-:W-:-:S03]  /*18060*/  VIADD R117, R2, 0x8ff34781 ;  /* 0x8ff3478102757836 */ /* 0x000fc60000000000 */
[----:B------:R-:W-:Y:S01]  /*18070*/  LOP3.LUT R127, R127, R180, R183, 0x96, !PT ;  /* 0x000000b47f7f7212 */ /* 0x000fe200078e96b7 */
[----:B------:R-:W-:-:S04]  /*18080*/  IMAD.WIDE.U32 R180, R181, -0x326172a9, RZ ;  /* 0xcd9e8d57b5b47825 */ /* 0x000fc800078e00ff */
[----:B------:R-:W-:Y:S01]  /*18090*/  IMAD.WIDE.U32 R126, R127, -0x2daee0ad, RZ ;  /* 0xd2511f537f7e7825 */ /* 0x000fe200078e00ff */
[----:B------:R-:W-:Y:S02]  /*180a0*/  LOP3.LUT R117, R117, R182, R181, 0x96, !PT ;  /* 0x000000b675757212 */ /* 0x000fe400078e96b5 */
[----:B------:R-:W-:Y:S01]  /*180b0*/  IADD3 R181, PT, PT, R3, -0x695add53, RZ ;  /* 0x96a522ad03b57810 */ /* 0x000fe20007ffe0ff */
[----:B------:R-:W-:-:S03]  /*180c0*/  IMAD.MOV.U32 R114, RZ, RZ, R180 ;  /* 0x000000ffff727224 */ /* 0x000fc600078e00b4 */
[----:B------:R-:W-:Y:S02]  /*180d0*/  LOP3.LUT R116, R181, R116, R127, 0x96, !PT ;  /* 0x00000074b5747212 */ /* 0x000fe400078e967f */
[----:B------:R-:W-:Y:S01]  /*180e0*/  MOV R127, R130 ;  /* 0x00000082007f7202 */ /* 0x000fe20000000f00 */
[----:B------:R-:W-:-:S07]  /*180f0*/  IMAD.MOV.U32 R130, RZ, RZ, R126 ;  /* 0x000000ffff827224 */ /* 0x000fce00078e007e */
.L_x_3368:
[----:B------:R-:W-:Y:S02]  /*18100*/  I2FP.F32.U32 R127, R127 ;  /* 0x0000007f007f7245 */ /* 0x000fe40000201000 */
[----:B------:R-:W-:Y:S02]  /*18110*/  PRMT R126, R146, 0x7632, R126 ;  /* 0x00007632927e7816 */ /* 0x000fe4000000007e */
[----:B------:R-:W-:Y:S01]  /*18120*/  MOV R134, 0x2 ;  /* 0x0000000200867802 */ /* 0x000fe20000000f00 */
[----:B------:R-:W-:Y:S02]  /*18130*/  FFMA.FTZ R127, R127, R0, 1.1641532182693481445e-10 ;  /* 0x2f0000007f7f7423 */ /* 0x000fe40000010000 */
[----:B------:R-:W-:-:S03]  /*18140*/  IMAD.U32 R126, R126, 0x10000, RZ ;  /* 0x000100007e7e7824 */ /* 0x000fc600078e00ff */
[----:B------:R-:W-:Y:S01]  /*18150*/  FSETP.GTU.FTZ.AND P4, PT, R127, UR4, PT ;  /* 0x000000047f007c0b */ /* 0x000fe2000bf9c000 */
[----:B------:R-:W-:-:S05]  /*18160*/  FMUL.FTZ R126, R126, UR5 ;  /* 0x000000057e7e7c20 */ /* 0x000fca0008410000 */
[----:B------:R-:W-:Y:S02]  /*18170*/  FSEL R127, R126, RZ, !P4 ;  /* 0x000000ff7e7f7208 */ /* 0x000fe40006000000 */
[----:B------:R-:W-:Y:S02]  /*18180*/  SEL R126, RZ, 0x1, P4 ;  /* 0x00000001ff7e7807 */ /* 0x000fe40002000000 */
[----:B------:R-:W-:Y:S01]  /*18190*/  ISETP.NE.AND P4, PT, R132, 0x1, PT ;  /* 0x000000018400780c */ /* 0x000fe20003f85270 */
[----:B------:R-:W-:Y:S01]  /*181a0*/  FADD.FTZ R127, R128, R127 ;  /* 0x0000007f807f7221 */ /* 0x000fe20000010000 */
[----:B------:R-:W-:-:S04]  /*181b0*/  @P1 PRMT R128, R6, 0x7632, R128 ;  /* 0x0000763206801816 */ /* 0x000fc80000000080 */
        /* <DEDUP_REMOVED lines=14> */
.L_x_3372:
        /* <DEDUP_REMOVED lines=12> */
.L_x_3373:
        /* <DEDUP_REMOVED lines=61> */
.L_x_3371:
[----:B------:R-:W-:Y:S01]  /*18730*/  I2FP.F32.U32 R127, R127 ;  /* 0x0000007f007f7245 */ /* 0x000fe20000201000 */
[C---:B------:R-:W-:Y:S01]  /*18740*/  IMAD.U32 R132, R107.reuse, 0x10000, RZ ;  /* 0x000100006b847824 */ /* 0x040fe200078e00ff */
[----:B------:R-:W-:Y:S02]  /*18750*/  ISETP.NE.AND P5, PT, R134, 0x1, PT ;  /* 0x000000018600780c */ /* 0x000fe40003fa5270 */
[----:B------:R-:W-:Y:S01]  /*18760*/  PRMT R107, R107, 0x7632, R107 ;  /* 0x000076326b6b7816 */ /* 0x000fe2000000006b */
[----:B------:R-:W-:Y:S01]  /*18770*/  FFMA.FTZ R127, R127, R0, 1.1641532182693481445e-10 ;  /* 0x2f0000007f7f7423 */ /* 0x000fe20000010000 */
[----:B------:R-:W-:Y:S01]  /*18780*/  FMUL.FTZ R132, R132, UR5 ;  /* 0x0000000584847c20 */ /* 0x000fe20008410000 */
[----:B------:R-:W-:-:S03]  /*18790*/  MOV R150, 0x2 ;  /* 0x0000000200967802 */ /* 0x000fc60000000f00 */
        /* <DEDUP_REMOVED lines=13> */
.L_x_3375:
        /* <DEDUP_REMOVED lines=12> */
.L_x_3376:
        /* <DEDUP_REMOVED lines=61> */
.L_x_3374:
[----:B------:R-:W-:Y:S01]  /*18d00*/  I2FP.F32.U32 R127, R127 ;  /* 0x0000007f007f7245 */ /* 0x000fe20000201000 */
[----:B------:R-:W-:Y:S01]  /*18d10*/  IMAD.U32 R134, R147, 0x10000, RZ ;  /* 0x0001000093867824 */ /* 0x000fe200078e00ff */
[----:B------:R-:W-:-:S03]  /*18d20*/  MOV R152, 0x2 ;  /* 0x0000000200987802 */ /* 0x000fc60000000f00 */
[----:B------:R-:W-:Y:S01]  /*18d30*/  FFMA.FTZ R127, R127, R0, 1.1641532182693481445e-10 ;  /* 0x2f0000007f7f7423 */ /* 0x000fe20000010000 */
[----:B------:R-:W-:-:S04]  /*18d40*/  FMUL.FTZ R134, R134, UR5 ;  /* 0x0000000586867c20 */ /* 0x000fc80008410000 */
[----:B------:R-:W-:-:S04]  /*18d50*/  FSETP.GTU.FTZ.AND P5, PT, R127, UR4, PT ;  /* 0x000000047f007c0b */ /* 0x000fc8000bfbc000 */
[----:B------:R-:W-:Y:S01]  /*18d60*/  FSEL R183, R134, RZ, !P5 ;  /* 0x000000ff86b77208 */ /* 0x000fe20006800000 */
[----:B------:R-:W-:Y:S01]  /*18d70*/  IMAD.MOV.U32 R134, RZ, RZ, R114 ;  /* 0x000000ffff867224 */ /* 0x000fe200078e0072 */
[----:B------:R-:W-:Y:S02]  /*18d80*/  SEL R127, RZ, 0x1, P5 ;  /* 0x00000001ff7f7807 */ /* 0x000fe40002800000 */
[----:B------:R-:W-:Y:S01]  /*18d90*/  ISETP.NE.AND P5, PT, R150, 0x1, PT ;  /* 0x000000019600780c */ /* 0x000fe20003fa5270 */
[----:B------:R-:W-:Y:S01]  /*18da0*/  FADD.FTZ R132, R132, R183 ;  /* 0x000000b784847221 */ /* 0x000fe20000010000 */
[----:B------:R-:W-:-:S05]  /*18db0*/  @P1 SHF.L.U32 R183, R7, 0x10, RZ ;  /* 0x0000001007b71819 */ /* 0x000fca00000006ff */
        /* <DEDUP_REMOVED lines=12> */
.L_x_3378:
        /* <DEDUP_REMOVED lines=12> */
.L_x_3379:
        /* <DEDUP_REMOVED lines=58> */
[----:B------:R-:W-:Y:S02]  /*192e0*/  IMAD.MOV.U32 R114, RZ, RZ, R186 ;  /* 0x000000ffff727224 */ /* 0x000fe400078e00ba */
[----:B------:R-:W-:Y:S01]  /*192f0*/  IMAD.MOV.U32 R130, RZ, RZ, R184 ;  /* 0x000000ffff827224 */ /* 0x000fe200078e00b8 */
[----:B------:R-:W-:-:S07]  /*19300*/  LOP3.LUT R116, R187, R116, R185, 0x96, !PT ;  /* 0x00000074bb747212 */ /* 0x000fce00078e96b9 */
.L_x_3377:
        /* <DEDUP_REMOVED lines=19> */
.L_x_3381:
        /* <DEDUP_REMOVED lines=11> */
[----:B------:R-:W-:Y:S02]  /*194f0*/  @P0 IADD3 R114, PT, PT, R115, RZ, RZ ;  /* 0x000000ff73720210 */ /* 0x000fe40007ffe0ff */
[----:B------:R-:W-:-:S03]  /*19500*/  ISETP.NE.AND P0, PT, R107, RZ, PT ;  /* 0x000000ff6b00720c */ /* 0x000fc60003f05270 */
[----:B------:R-:W-:-:S10]  /*19510*/  @!P6 IMAD.MOV.U32 R115, RZ, RZ, R114 ;  /* 0x000000ffff73e224 */ /* 0x000fd400078e0072 */
.L_x_3382:
        /* <DEDUP_REMOVED lines=61> */
.L_x_3380:
[----:B------:R-:W-:Y:S02]  /*198f0*/  I2FP.F32.U32 R107, R107 ;  /* 0x0000006b006b7245 */ /* 0x000fe40000201000 */
[----:B------:R-:W-:Y:S02]  /*19900*/  PRMT R106, R106, 0x5410, R128 ;  /* 0x000054106a6a7816 */ /* 0x000fe40000000080 */
[----:B------:R-:W-:Y:S01]  /*19910*/  PRMT R105, R105, 0x5410, R109 ;  /* 0x0000541069697816 */ /* 0x000fe2000000006d */
[----:B------:R-:W-:Y:S01]  /*19920*/  FFMA.FTZ R107, R107, R0, 1.1641532182693481445e-10 ;  /* 0x2f0000006b6b7423 */ /* 0x000fe20000010000 */
[----:B------:R-:W-:Y:S02]  /*19930*/  PRMT R0, R147, 0x7632, R0 ;  /* 0x0000763293007816 */ /* 0x000fe40000000000 */
[----:B------:R-:W-:Y:S02]  /*19940*/  PRMT R104, R104, 0x5410, R108 ;  /* 0x0000541068687816 */ /* 0x000fe4000000006c */
[----:B------:R-:W-:Y:S01]  /*19950*/  FSETP.GTU.FTZ.AND P6, PT, R107, UR4, PT ;  /* 0x000000046b007c0b */ /* 0x000fe2000bfdc000 */
[----:B------:R-:W-:-:S04]  /*19960*/  IMAD.U32 R0, R0, 0x10000, RZ ;  /* 0x0001000000007824 */ /* 0x000fc800078e00ff */
[----:B------:R-:W-:-:S05]  /*19970*/  FMUL.FTZ R0, R0, UR5 ;  /* 0x0000000500007c20 */ /* 0x000fca0008410000 */
[----:B------:R-:W-:-:S05]  /*19980*/  FSEL R107, R0, RZ, !P6 ;  /* 0x000000ff006b7208 */ /* 0x000fca0007000000 */
[--C-:B------:R-:W-:Y:S01]  /*19990*/  FADD.FTZ R0, R150, R107.reuse ;  /* 0x0000006b96007221 */ /* 0x100fe20000010000 */
[----:B------:R-:W-:-:S04]  /*199a0*/  @P1 PRMT R107, R7, 0x7632, R107 ;  /* 0x00007632076b1816 */ /* 0x000fc8000000006b */
[----:B------:R-:W-:-:S05]  /*199b0*/  @P1 SHF.L.U32 R107, R107, 0x10, RZ ;  /* 0x000000106b6b1819 */ /* 0x000fca00000006ff */
[----:B------:R-:W-:Y:S01]  /*199c0*/  @P1 FADD.FTZ R185, R0, R107 ;  /* 0x0000006b00b91221 */ /* 0x000fe20000010000 */
[----:B------:R-:W-:Y:S01]  /*199d0*/  @!P1 IMAD.MOV.U32 R185, RZ, RZ, R0 ;  /* 0x000000ffffb99224 */ /* 0x000fe200078e0000 */
[----:B------:R-:W-:-:S04]  /*199e0*/  SEL R0, RZ, 0x1, P6 ;  /* 0x00000001ff007807 */ /* 0x000fc80003000000 */
[----:B------:R-:W-:Y:S02]  /*199f0*/  F2FP.BF16.F32.PACK_AB R107, RZ, R185 ;  /* 0x000000b9ff6b723e */ /* 0x000fe400000010ff */
[----:B------:R-:W-:Y:S02]  /*19a00*/  PRMT R128, R0, 0x7610, R128 ;  /* 0x0000761000807816 */ /* 0x000fe40000000080 */
[----:B------:R-:W-:Y:S01]  /*19a10*/  PRMT R107, R132, 0x5410, R107 ;  /* 0x00005410846b7816 */ /* 0x000fe2000000006b */
[----:B------:R-:W-:Y:S06]  /*19a20*/  BRA `(.L_x_3383) ;  /* 0x00000030002c7947 */ /* 0x000fec0003800000 */
.L_x_3334:
        /* <DEDUP_REMOVED lines=12> */
[----:B------:R-:W-:Y:S01]  /*19af0*/  @!P2 IMAD.MOV.U32 R108, RZ, RZ, R116 ;  /* 0x000000ffff6ca224 */ /* 0x000fe200078e0074 */
[----:B------:R-:W-:Y:S01]  /*19b00*/  @P2 MOV R108, R117 ;  /* 0x00000075006c2202 */ /* 0x000fe20000000f00 */
[----:B------:R-:W-:Y:S06]  /*19b10*/  BRA `(.L_x_3384) ;  /* 0x0000000400247947 */ /* 0x000fec0003800000 */
.L_x_3385:
        /* <DEDUP_REMOVED lines=12> */
.L_x_3386:
        /* <DEDUP_REMOVED lines=50> */
[----:B------:R-:W-:Y:S02]  /*19f00*/  VIADD R109, R2, 0xf1bbcdc8 ;  /* 0xf1bbcdc8026d7836 */ /* 0x000fe40000000000 */
[----:B------:R-:W-:-:S03]  /*19f10*/  IMAD.WIDE.U32 R172, R171, -0x326172a9, RZ ;  /* 0xcd9e8d57abac7825 */ /* 0x000fc600078e00ff */
[----:B------:R-:W-:Y:S01]  /*19f20*/  LOP3.LUT R170, R109, R170, R117, 0x96, !PT ;  /* 0x000000aa6daa7212 */ /* 0x000fe200078e9675 */
[----:B------:R-:W-:Y:S01]  /*19f30*/  VIADD R109, R3, 0x96a522ad ;  /* 0x96a522ad036d7836 */ /* 0x000fe20000000000 */
[----:B------:R-:W-:Y:S02]  /*19f40*/  IADD3 R117, PT, PT, R2, -0x700cb87f, RZ ;  /* 0x8ff3478102757810 */ /* 0x000fe40007ffe0ff */
[----:B------:R-:W-:Y:S01]  /*19f50*/  MOV R114, R172 ;  /* 0x000000ac00727202 */ /* 0x000fe20000000f00 */
[----:B------:R-:W-:Y:S01]  /*19f60*/  IMAD.WIDE.U32 R170, R170, -0x2daee0ad, RZ ;  /* 0xd2511f53aaaa7825 */ /* 0x000fe200078e00ff */
[----:B------:R-:W-:-:S03]  /*19f70*/  LOP3.LUT R117, R117, R116, R173, 0x96, !PT ;  /* 0x0000007475757212 */ /* 0x000fc600078e96ad */
[----:B------:R-:W-:Y:S01]  /*19f80*/  IMAD.MOV.U32 R130, RZ, RZ, R170 ;  /* 0x000000ffff827224 */ /* 0x000fe200078e00aa */
[----:B------:R-:W-:Y:S02]  /*19f90*/  LOP3.LUT R116, R109, R108, R171, 0x96, !PT ;  /* 0x0000006c6d747212 */ /* 0x000fe400078e96ab */
[----:B------:R-:W-:-:S07]  /*19fa0*/  MOV R108, R134 ;  /* 0x00000086006c7202 */ /* 0x000fce0000000f00 */
.L_x_3384:
[----:B------:R-:W-:Y:S01]  /*19fb0*/  I2FP.F32.U32 R109, R108 ;  /* 0x0000006c006d7245 */ /* 0x000fe20000201000 */
[----:B------:R-:W-:Y:S01]  /*19fc0*/  HFMA2 R134, -RZ, RZ, 0, 1.1920928955078125e-07 ;  /* 0x00000002ff867431 */ /* 0x000fe200000001ff */
[----:B-----5:R-:W-:Y:S02]  /*19fd0*/  SHF.L.U32 R108, R104, 0x10, RZ ;  /* 0x00000010686c7819 */ /* 0x020fe400000006ff */
[----:B------:R-:W-:Y:S01]  /*19fe0*/  ISETP.NE.AND P3, PT, R132, 0x1, PT ;  /* 0x000000018400780c */ /* 0x000fe20003f65270 */
[----:B------:R-:W-:Y:S01]  /*19ff0*/  FFMA.FTZ R109, R109, R0, 1.1641532182693481445e-10 ;  /* 0x2f0000006d6d7423 */ /* 0x000fe20000010000 */
[----:B------:R-:W-:Y:S01]  /*1a000*/  PRMT R104, R104, 0x7632, R104 ;  /* 0x0000763268687816 */ /* 0x000fe20000000068 */
[----:B------:R-:W-:-:S03]  /*1a010*/  FMUL.FTZ R108, R108, UR5 ;  /* 0x000000056c6c7c20 */ /* 0x000fc60008410000 */
[----:B------:R-:W-:Y:S01]  /*1a020*/  FSETP.GTU.FTZ.AND P2, PT, R109, UR4, PT ;  /* 0x000000046d007c0b */ /* 0x000fe2000bf5c000 */
[----:B------:R-:W-:-:S03]  /*1a030*/  IMAD.MOV.U32 R109, RZ, RZ, R114 ;  /* 0x000000ffff6d7224 */ /* 0x000fc600078e0072 */
[----:B0-----:R-:W-:Y:S01]  /*1a040*/  FSEL R171, R108, RZ, !P2 ;  /* 0x000000ff6cab7208 */ /* 0x001fe20005000000 */
[----:B------:R-:W-:Y:S01]  /*1a050*/  @P1 IMAD.U32 R108, R4, 0x10000, RZ ;  /* 0x00010000046c1824 */ /* 0x000fe200078e00ff */
        /* <DEDUP_REMOVED lines=13> */
.L_x_3388:
        /* <DEDUP_REMOVED lines=12> */
.L_x_3389:
        /* <DEDUP_REMOVED lines=61> */
.L_x_3387:
[----:B------:R-:W-:Y:S01]  /*1a5c0*/  I2FP.F32.U32 R109, R109 ;  /* 0x0000006d006d7245 */ /* 0x000fe20000201000 */
[----:B------:R-:W-:Y:S01]  /*1a5d0*/  IMAD.U32 R104, R104, 0x10000, RZ ;  /* 0x0001000068687824 */ /* 0x000fe200078e00ff */
[----:B------:R-:W-:Y:S01]  /*1a5e0*/  ISETP.NE.AND P3, PT, R134, 0x1, PT ;  /* 0x000000018600780c */ /* 0x000fe20003f65270 */
[----:B------:R-:W-:Y:S02]  /*1a5f0*/  IMAD.MOV.U32 R148, RZ, RZ, 0x2 ;  /* 0x00000002ff947424 */ /* 0x000fe400078e00ff */
[----:B------:R-:W-:Y:S01]  /*1a600*/  FFMA.FTZ R109, R109, R0, 1.1641532182693481445e-10 ;  /* 0x2f0000006d6d7423 */ /* 0x000fe20000010000 */
[----:B------:R-:W-:-:S04]  /*1a610*/  FMUL.FTZ R104, R104, UR5 ;  /* 0x0000000568687c20 */ /* 0x000fc80008410000 */
[----:B------:R-:W-:Y:S02]  /*1a620*/  FSETP.GTU.FTZ.AND P2, PT, R109, UR4, PT ;  /* 0x000000046d007c0b */ /* 0x000fe4000bf5c000 */
[----:B------:R-:W-:Y:S02]  /*1a630*/  @P1 PRMT R109, R4, 0x7632, R109 ;  /* 0x00007632046d1816 */ /* 0x000fe4000000006d */
[----:B------:R-:W-:Y:S02]  /*1a640*/  FSEL R173, R104, RZ, !P2 ;  /* 0x000000ff68ad7208 */ /* 0x000fe40005000000 */
[----:B------:R-:W-:Y:S02]  /*1a650*/  @P1 SHF.L.U32 R132, R109, 0x10, RZ ;  /* 0x000000106d841819 */ /* 0x000fe400000006ff */
        /* <DEDUP_REMOVED lines=14> */
.L_x_3391:
        /* <DEDUP_REMOVED lines=12> */
.L_x_3392:
        /* <DEDUP_REMOVED lines=56> */
[----:B------:R-:W-:-:S03]  /*1ab80*/  MOV R114, R176 ;  /* 0x000000b000727202 */ /* 0x000fc60000000f00 */
[----:B------:R-:W-:-:S05]  /*1ab90*/  VIADD R109, R3, 0x96a522ad ;  /* 0x96a522ad036d7836 */ /* 0x000fca0000000000 */
[----:B------:R-:W-:Y:S01]  /*1aba0*/  LOP3.LUT R116, R109, R116, R175, 0x96, !PT ;  /* 0x000000746d747212 */ /* 0x000fe200078e96af */
[----:B------:R-:W-:Y:S01]  /*1abb0*/  IMAD.MOV.U32 R109, RZ, RZ, R130 ;  /* 0x000000ffff6d7224 */ /* 0x000fe200078e0082 */
[----:B------:R-:W-:-:S07]  /*1abc0*/  MOV R130, R174 ;  /* 0x000000ae00827202 */ /* 0x000fce0000000f00 */
.L_x_3390:
[----:B------:R-:W-:Y:S01]  /*1abd0*/  I2FP.F32.U32 R109, R109 ;  /* 0x0000006d006d7245 */ /* 0x000fe20000201000 */
[----:B------:R-:W-:Y:S01]  /*1abe0*/  @P1 IMAD.U32 R132, R5, 0x10000, RZ ;  /* 0x0001000005841824 */ /* 0x000fe200078e00ff */
[----:B------:R-:W-:Y:S01]  /*1abf0*/  ISETP.NE.AND P3, PT, R148, 0x1, PT ;  /* 0x000000019400780c */ /* 0x000fe20003f65270 */
[----:B------:R-:W-:Y:S02]  /*1ac00*/  HFMA2 R134, -RZ, RZ, 0, 1.1920928955078125e-07 ;  /* 0x00000002ff867431 */ /* 0x000fe400000001ff */
[----:B------:R-:W-:-:S05]  /*1ac10*/  FFMA.FTZ R109, R109, R0, 1.1641532182693481445e-10 ;  /* 0x2f0000006d6d7423 */ /* 0x000fca0000010000 */
[----:B------:R-:W-:Y:S02]  /*1ac20*/  FSETP.GTU.FTZ.AND P2, PT, R109, UR4, PT ;  /* 0x000000046d007c0b */ /* 0x000fe4000bf5c000 */
[C---:B------:R-:W-:Y:S02]  /*1ac30*/  SHF.L.U32 R109, R105.reuse, 0x10, RZ ;  /* 0x00000010696d7819 */ /* 0x040fe400000006ff */
[----:B------:R-:W-:-:S03]  /*1ac40*/  PRMT R105, R105, 0x7632, R105 ;  /* 0x0000763269697816 */ /* 0x000fc60000000069 */
[----:B------:R-:W-:-:S05]  /*1ac50*/  FMUL.FTZ R109, R109, UR5 ;  /* 0x000000056d6d7c20 */ /* 0x000fca0008410000 */
        /* <DEDUP_REMOVED lines=15> */
.L_x_3394:
        /* <DEDUP_REMOVED lines=12> */
.L_x_3395:
        /* <DEDUP_REMOVED lines=61> */
.L_x_3393:
        /* <DEDUP_REMOVED lines=24> */
.L_x_3397:
        /* <DEDUP_REMOVED lines=12> */
.L_x_3398:
        /* <DEDUP_REMOVED lines=23> */
[----:B------:R-:W-:-:S05]  /*1b590*/  LOP3.LUT R117, R117, R116, R179, 0x96, !PT ;  /* 0x0000007475757212 */ /* 0x000fca00078e96b3 */
[----:B------:R-:W-:Y:S01]  /*1b5a0*/  IMAD.WIDE.U32 R182, R117, -0x326172a9, RZ ;  /* 0xcd9e8d5775b67825 */ /* 0x000fe200078e00ff */
[----:B------:R-:W-:-:S04]  /*1b5b0*/  IADD3 R117, PT, PT, R2, 0x78dde6e4, RZ ;  /* 0x78dde6e402757810 */ /* 0x000fc80007ffe0ff */
[----:B------:R-:W-:Y:S01]  /*1b5c0*/  LOP3.LUT R179, R117, R180, R183, 0x96, !PT ;  /* 0x000000b475b37212 */ /* 0x000fe200078e96b7 */
[----:B------:R-:W-:-:S05]  /*1b5d0*/  IMAD.WIDE.U32 R116, R114, -0x2daee0ad, RZ ;  /* 0xd2511f5372747825 */ /* 0x000fca00078e00ff */
[----:B------:R-:W-:Y:S01]  /*1b5e0*/  LOP3.LUT R181, R181, R178, R117, 0x96, !PT ;  /* 0x000000b2b5b57212 */ /* 0x000fe200078e9675 */
[----:B------:R-:W-:Y:S01]  /*1b5f0*/  IMAD.WIDE.U32 R178, R179, -0x2daee0ad, RZ ;  /* 0xd2511f53b3b27825 */ /* 0x000fe200078e00ff */
[----:B------:R-:W-:-:S03]  /*1b600*/  IADD3 R117, PT, PT, R2, 0x1715609d, RZ ;  /* 0x1715609d02757810 */ /* 0x000fc60007ffe0ff */
[----:B------:R-:W-:-:S05]  /*1b610*/  IMAD.WIDE.U32 R180, R181, -0x326172a9, RZ ;  /* 0xcd9e8d57b5b47825 */ /* 0x000fca00078e00ff */
[----:B------:R-:W-:Y:S01]  /*1b620*/  LOP3.LUT R117, R117, R182, R181, 0x96, !PT ;  /* 0x000000b675757212 */ /* 0x000fe200078e96b5 */
[----:B------:R-:W-:-:S05]  /*1b630*/  VIADD R181, R3, 0xa9066899 ;  /* 0xa906689903b57836 */ /* 0x000fca0000000000 */
[----:B------:R-:W-:Y:S01]  /*1b640*/  LOP3.LUT R181, R181, R116, R179, 0x96, !PT ;  /* 0x00000074b5b57212 */ /* 0x000fe200078e96b3 */
[----:B------:R-:W-:Y:S01]  /*1b650*/  IMAD.WIDE.U32 R116, R117, -0x2daee0ad, RZ ;  /* 0xd2511f5375747825 */ /* 0x000fe200078e00ff */
[----:B------:R-:W-:-:S03]  /*1b660*/  IADD3 R179, PT, PT, R2, -0x4ab325aa, RZ ;  /* 0xb54cda5602b37810 */ /* 0x000fc60007ffe0ff */
[----:B------:R-:W-:-:S04]  /*1b670*/  IMAD.WIDE.U32 R182, R181, -0x326172a9, RZ ;  /* 0xcd9e8d57b5b67825 */ /* 0x000fc800078e00ff */
[----:B------:R-:W-:Y:S01]  /*1b680*/  VIADD R181, R3, 0x646e171e ;  /* 0x646e171e03b57836 */ /* 0x000fe20000000000 */
[----:B------:R-:W-:-:S04]  /*1b690*/  LOP3.LUT R179, R179, R180, R183, 0x96, !PT ;  /* 0x000000b4b3b37212 */ /* 0x000fc800078e96b7 */
        /* <DEDUP_REMOVED lines=14> */
[----:B------:R-:W-:-:S03]  /*1b780*/  IADD3 R117, PT, PT, R2, -0x700cb87f, RZ ;  /* 0x8ff3478102757810 */ /* 0x000fc60007ffe0ff */
[----:B------:R-:W-:Y:S01]  /*1b790*/  IMAD.WIDE.U32 R180, R181, -0x326172a9, RZ ;  /* 0xcd9e8d57b5b47825 */ /* 0x000fe200078e00ff */
[----:B------:R-:W-:-:S04]  /*1b7a0*/  MOV R130, R178 ;  /* 0x000000b200827202 */ /* 0x000fc80000000f00 */
[----:B------:R-:W-:Y:S01]  /*1b7b0*/  LOP3.LUT R117, R117, R182, R181, 0x96, !PT ;  /* 0x000000b675757212 */ /* 0x000fe200078e96b5 */
[----:B------:R-:W-:Y:S01]  /*1b7c0*/  VIADD R181, R3, 0x96a522ad ;  /* 0x96a522ad03b57836 */ /* 0x000fe20000000000 */
[----:B------:R-:W-:-:S04]  /*1b7d0*/  MOV R114, R180 ;  /* 0x000000b400727202 */ /* 0x000fc80000000f00 */
[----:B------:R-:W-:-:S07]  /*1b7e0*/  LOP3.LUT R116, R181, R116, R179, 0x96, !PT ;  /* 0x00000074b5747212 */ /* 0x000fce00078e96b3 */
.L_x_3396:
        /* <DEDUP_REMOVED lines=23> */
.L_x_3400:
        /* <DEDUP_REMOVED lines=12> */
.L_x_3401:
        /* <DEDUP_REMOVED lines=61> */
.L_x_3399:
        /* <DEDUP_REMOVED lines=23> */
.L_x_3403:
        /* <DEDUP_REMOVED lines=12> */
.L_x_3404:
        /* <DEDUP_REMOVED lines=61> */
.L_x_3402:
[----:B------:R-:W-:Y:S01]  /*1c3f0*/  I2FP.F32.U32 R183, R134 ;  /* 0x0000008600b77245 */ /* 0x000fe20000201000 */
[----:B------:R-:W-:Y:S01]  /*1c400*/  IMAD.MOV.U32 R152, RZ, RZ, R114 ;  /* 0x000000ffff987224 */ /* 0x000fe200078e0072 */
        /* <DEDUP_REMOVED lines=10> */
[----:B------:R-:W-:-:S04]  /*1c4b0*/  HFMA2 R134, -RZ, RZ, 0, 1.1920928955078125e-07 ;  /* 0x00000002ff867431 */ /* 0x000fc800000001ff */
        /* <DEDUP_REMOVED lines=10> */
.L_x_3406:
        /* <DEDUP_REMOVED lines=12> */
.L_x_3407:
        /* <DEDUP_REMOVED lines=61> */
.L_x_3405:
[----:B------:R-:W-:Y:S01]  /*1c9f0*/  I2FP.F32.U32 R185, R152 ;  /* 0x0000009800b97245 */ /* 0x000fe20000201000 */
[----:B------:R-:W-:Y:S01]  /*1ca00*/  IMAD.U32 R150, R150, 0x10000, RZ ;  /* 0x0001000096967824 */ /* 0x000fe200078e00ff */
[----:B------:R-:W-:Y:S02]  /*1ca10*/  PRMT R106, R106, 0x5410, R132 ;  /* 0x000054106a6a7816 */ /* 0x000fe40000000084 */
[----:B------:R-:W-:Y:S01]  /*1ca20*/  PRMT R105, R109, 0x5410, R105 ;  /* 0x000054106d697816 */ /* 0x000fe20000000069 */
[----:B------:R-:W-:Y:S01]  /*1ca30*/  FFMA.FTZ R185, R185, R0, 1.1641532182693481445e-10 ;  /* 0x2f000000b9b97423 */ /* 0x000fe20000010000 */
[----:B------:R-:W-:Y:S01]  /*1ca40*/  FMUL.FTZ R150, R150, UR5 ;  /* 0x0000000596967c20 */ /* 0x000fe20008410000 */
[----:B------:R-:W-:Y:S02]  /*1ca50*/  @P1 PRMT R0, R7, 0x7632, R0 ;  /* 0x0000763207001816 */ /* 0x000fe40000000000 */
[----:B------:R-:W-:Y:S02]  /*1ca60*/  PRMT R104, R108, 0x5410, R104 ;  /* 0x000054106c687816 */ /* 0x000fe40000000068 */
[----:B------:R-:W-:-:S02]  /*1ca70*/  FSETP.GTU.FTZ.AND P5, PT, R185, UR4, PT ;  /* 0x00000004b9007c0b */ /* 0x000fc4000bfbc000 */
[----:B------:R-:W-:Y:S02]  /*1ca80*/  @P1 SHF.L.U32 R0, R0, 0x10, RZ ;  /* 0x0000001000001819 */ /* 0x000fe400000006ff */
[----:B------:R-:W-:Y:S02]  /*1ca90*/  FSEL R185, R150, RZ, !P5 ;  /* 0x000000ff96b97208 */ /* 0x000fe40006800000 */
[----:B------:R-:W-:-:S03]  /*1caa0*/  PLOP3.LUT P5, PT, P5, PT, PT, 0x8, 0x80 ;  /* 0x000000000080781c */ /* 0x000fc60002fae170 */
[----:B------:R-:W-:-:S05]  /*1cab0*/  @P1 FADD.FTZ R185, R185, R0 ;  /* 0x00000000b9b91221 */ /* 0x000fca0000010000 */
[----:B------:R-:W-:-:S04]  /*1cac0*/  F2FP.BF16.F32.PACK_AB R0, RZ, R185 ;  /* 0x000000b9ff00723e */ /* 0x000fc800000010ff */
[----:B------:R-:W-:-:S07]  /*1cad0*/  PRMT R107, R107, 0x5410, R0 ;  /* 0x000054106b6b7816 */ /* 0x000fce0000000000 */
.L_x_3383:
[----:B------:R-:W-:Y:S01]  /*1cae0*/  SEL R108, RZ, 0x1000000, !P5 ;  /* 0x01000000ff6c7807 */ /* 0x000fe20006800000 */
[C---:B------:R-:W-:Y:S01]  /*1caf0*/  IMAD.WIDE.U32 R110, R169.reuse, 0x10, R110 ;  /* 0x00000010a96e7825 */ /* 0x040fe200078e006e */
[----:B------:R-:W-:Y:S02]  /*1cb00*/  SEL R0, RZ, 0x10000, !P4 ;  /* 0x00010000ff007807 */ /* 0x000fe40006000000 */
[----:B------:R-:W-:Y:S01]  /*1cb10*/  SEL R187, RZ, 0x100, !P3 ;  /* 0x00000100ffbb7807 */ /* 0x000fe20005800000 */
[----:B------:R-:W-:Y:S01]  /*1cb20*/  IMAD.WIDE.U32 R112, R169, 0x8, R112 ;  /* 0x00000008a9707825 */ /* 0x000fe200078e0070 */
        /* <DEDUP_REMOVED lines=8> */
[----:B------:R-:W-:Y:S02]  /*1cbb0*/  ISETP.NE.AND P1, PT, R136, RZ, PT ;  /* 0x000000ff8800720c */ /* 0x000fe40003f25270 */
[----:B------:R-:W-:-:S02]  /*1cbc0*/  LOP3.LUT R0, R0, R108, R109, 0xfe, !PT ;  /* 0x0000006c00007212 */ /* 0x000fc400078efe6d */
[----:B------:R-:W-:-:S04]  /*1cbd0*/  SEL R108, RZ, 0x1, !P2 ;  /* 0x00000001ff6c7807 */ /* 0x000fc80005000000 */
[----:B------:R-:W-:Y:S02]  /*1cbe0*/  LOP3.LUT R109, R187, R108, RZ, 0xfc, !PT ;  /* 0x0000006cbb6d7212 */ /* 0x000fe400078efcff */
[----:B------:R-:W-:-:S04]  /*1cbf0*/  SEL R187, RZ, 0x1, !P1 ;  /* 0x00000001ffbb7807 */ /* 0x000fc80004800000 */
[----:B------:R-:W-:-:S05]  /*1cc00*/  LOP3.LUT R108, R0, R187, RZ, 0xfc, !PT ;  /* 0x000000bb006c7212 */ /* 0x000fca00078efcff */
[----:B------:R0:W-:Y:S01]  /*1cc10*/  STG.E.64 desc[UR8][R112.64], R108 ;  /* 0x0000006c70007986 */ /* 0x0001e2000c101b08 */
[----:B------:R-:W-:Y:S05]  /*1cc20*/  @!P0 BRA `(.L_x_3408) ;  /* 0x0000000000508947 */ /* 0x000fea0003800000 */
[----:B------:R-:W-:Y:S01]  /*1cc30*/  IMAD.U32 R0, R127, 0x10000, RZ ;  /* 0x000100007f007824 */ /* 0x000fe200078e00ff */
[----:B0-----:R-:W0:Y:S01]  /*1cc40*/  LDC.64 R110, c[0x0][0x3b8] ;  /* 0x0000ee00ff6e7b82 */ /* 0x001e220000000a00 */
[----:B------:R-:W-:Y:S02]  /*1cc50*/  LOP3.LUT R104, R124, 0xff, RZ, 0xc0, !PT ;  /* 0x000000ff7c687812 */ /* 0x000fe400078ec0ff */
[----:B------:R-:W-:Y:S02]  /*1cc60*/  LOP3.LUT R106, R123, 0xff, RZ, 0xc0, !PT ;  /* 0x000000ff7b6a7812 */ /* 0x000fe400078ec0ff */
[----:B------:R-:W-:Y:S02]  /*1cc70*/  LOP3.LUT R105, R0, 0xff0000, RZ, 0xc0, !PT ;  /* 0x00ff000000697812 */ /* 0x000fe400078ec0ff */
[----:B------:R-:W-:Y:S01]  /*1cc80*/  LOP3.LUT R0, R128, 0xffff, RZ, 0xc0, !PT ;  /* 0x0000ffff80007812 */ /* 0x000fe200078ec0ff */
[----:B------:R-:W-:Y:S01]  /*1cc90*/  IMAD.WIDE.U32 R106, R106, 0x10000, RZ ;  /* 0x000100006a6a7825 */ /* 0x000fe200078e00ff */
[----:B------:R-:W-:-:S02]  /*1cca0*/  LOP3.LUT R108, R122, 0xff, RZ, 0xc0, !PT ;  /* 0x000000ff7a6c7812 */ /* 0x000fc400078ec0ff */
[----:B------:R-:W-:Y:S02]  /*1ccb0*/  PRMT R0, R105, 0x4210, R0 ;  /* 0x0000421069007816 */ /* 0x000fe40000000000 */
[----:B------:R-:W-:Y:S01]  /*1ccc0*/  PRMT R105, R126, 0x7104, RZ ;  /* 0x000071047e697816 */ /* 0x000fe200000000ff */
[----:B------:R-:W-:-:S03]  /*1ccd0*/  IMAD.WIDE.U32 R108, R108, 0x100, RZ ;  /* 0x000001006c6c7825 */ /* 0x000fc600078e00ff */
[----:B------:R-:W-:Y:S01]  /*1cce0*/  LOP3.LUT R0, R0, 0xff00, R105, 0xf8, !PT ;  /* 0x0000ff0000007812 */ /* 0x000fe200078ef869 */
[----:B------:R-:W-:-:S03]  /*1ccf0*/  IMAD.WIDE.U32 R104, R104, 0x1000000, RZ ;  /* 0x0100000068687825 */ /* 0x000fc600078e00ff */
[----:B------:R-:W-:Y:S02]  /*1cd00*/  LOP3.LUT R113, R0, 0xff, R125, 0xf8, !PT ;  /* 0x000000ff00717812 */ /* 0x000fe400078ef87d */
[----:B------:R-:W-:Y:S02]  /*1cd10*/  LOP3.LUT R104, R108, R104, R106, 0xfe, !PT ;  /* 0x000000686c687212 */ /* 0x000fe400078efe6a */
[----:B------:R-:W-:Y:S02]  /*1cd20*/  LOP3.LUT R113, R107, R113, R105, 0xfe, !PT ;  /* 0x000000716b717212 */ /* 0x000fe400078efe69 */
[----:B------:R-:W-:Y:S01]  /*1cd30*/  LOP3.LUT R108, R104, 0xff, R121, 0xf8, !PT ;  /* 0x000000ff686c7812 */ /* 0x000fe200078ef879 */
[----:B0-----:R-:W-:Y:S01]  /*1cd40*/  IMAD.WIDE.U32 R104, R169, 0x8, R110 ;  /* 0x00000008a9687825 */ /* 0x001fe200078e006e */
[----:B------:R-:W-:-:S05]  /*1cd50*/  LOP3.LUT R109, R113, R109, RZ, 0xfc, !PT ;  /* 0x0000006d716d7212 */ /* 0x000fca00078efcff */
[----:B------:R1:W-:Y:S02]  /*1cd60*/  STG.E.64 desc[UR8][R104.64], R108 ;  /* 0x0000006c68007986 */ /* 0x0003e4000c101b08 */
.L_x_3408:
[----:B------:R-:W-:Y:S01]  /*1cd70*/  FADD.FTZ R0, RZ, R131 ;  /* 0x00000083ff007221 */ /* 0x000fe20000010000 */
[----:B0-----:R-:W0:Y:S01]  /*1cd80*/  S2R R113, SR_TID.X ;  /* 0x0000000000717919 */ /* 0x001e220000002100 */
        /* <DEDUP_REMOVED lines=25> */
[----:B-1----:R-:W0:Y:S02]  /*1cf20*/  SHFL.BFLY PT, R105, R0, 0x1, 0x1f ;  /* 0x0c201f0000697f89 */ /* 0x002e2400000e0000 */
        /* <DEDUP_REMOVED lines=76> */
.L_x_3410:
[----:B------:R-:W-:Y:S05]  /*1d3f0*/  BSYNC.RECONVERGENT B0 ;  /* 0x0000000000007941 */ /* 0x000fea0003800200 */
.L_x_3409:
[----:B0-----:R-:W-:Y:S01]  /*1d400*/  LOP3.LUT R0, R113, 0x1f, RZ, 0xc0, !PT ;  /* 0x0000001f71007812 */ /* 0x001fe200078ec0ff */
[----:B------:R-:W-:Y:S01]  /*1d410*/  BAR.SYNC.DEFER_BLOCKING 0x0 ;  /* 0x0000000000007b1d */ /* 0x000fe20000010000 */
[----:B------:R-:W-:Y:S02]  /*1d420*/  CS2R R104, SRZ ;  /* 0x0000000000687805 */ /* 0x000fe4000001ff00 */
[----:B------:R-:W-:Y:S02]  /*1d430*/  ISETP.GT.U32.AND P1, PT, R0, 0x7, PT ;  /* 0x000000070000780c */ /* 0x000fe40003f24070 */
[----:B------:R-:W-:Y:S01]  /*1d440*/  MOV R0, RZ ;  /* 0x000000ff00007202 */ /* 0x000fe20000000f00 */
[----:B------:R-:W-:Y:S10]  /*1d450*/  BSSY.RECONVERGENT B0, `(.L_x_3411) ;  /* 0x000000a000007945 */ /* 0x000ff40003800200 */
[----:B------:R-:W-:Y:S05]  /*1d460*/  @P1 BRA `(.L_x_3412) ;  /* 0x0000000000201947 */ /* 0x000fea0003800000 */
[----:B------:R-:W0:Y:S01]  /*1d470*/  S2UR UR5, SR_CgaCtaId ;  /* 0x00000000000579c3 */ /* 0x000e220000008800 */
[----:B------:R-:W-:Y:S01]  /*1d480*/  UMOV UR4, 0x400 ;  /* 0x0000040000047882 */ /* 0x000fe20000000000 */
[----:B------:R-:W-:-:S05]  /*1d490*/  IMAD.SHL.U32 R0, R113, 0x8, RZ ;  /* 0x0000000871007824 */ /* 0x000fca00078e00ff */
[----:B------:R-:W-:Y:S01]  /*1d4a0*/  LOP3.LUT R104, R0, 0xf8, RZ, 0xc0, !PT ;  /* 0x000000f800687812 */ /* 0x000fe200078ec0ff */
[----:B------:R-:W-:Y:S01]  /*1d4b0*/  HFMA2 R0, -RZ, RZ, 0, 4.57763671875e-05 ;  /* 0x00000300ff007431 */ /* 0x000fe200000001ff */
[----:B0-----:R-:W-:-:S04]  /*1d4c0*/  ULEA UR4, UR5, UR4, 0x18 ;  /* 0x0000000405047291 */ /* 0x001fc8000f8ec0ff */
[----:B------:R-:W-:-:S09]  /*1d4d0*/  @UP0 UIADD3 UR4, UPT, UPT, UR4, 0x40, URZ ;  /* 0x0000004004040890 */ /* 0x000fd2000fffe0ff */
[----:B------:R-:W0:Y:S03]  /*1d4e0*/  LDS.64 R104, [R104+UR4] ;  /* 0x0000000468687984 */ /* 0x000e260008000a00 */
.L_x_3412:
[----:B------:R-:W-:Y:S05]  /*1d4f0*/  BSYNC.RECONVERGENT B0 ;  /* 0x0000000000007941 */ /* 0x000fea0003800200 */
.L_x_3411:
[----:B------:R-:W1:Y:S01]  /*1d500*/  SHFL.DOWN PT, R107, R0, 0x4, 0x1f ;  /* 0x08801f00006b7f89 */ /* 0x000e6200000e0000 */
[----:B------:R-:W-:Y:S01]  /*1d510*/  I2FP.F32.U32 R111, R0 ;  /* 0x00000000006f7245 */ /* 0x000fe20000201000 */
[----:B------:R-:W-:Y:S01]  /*1d520*/  UPLOP3.LUT UP0, UPT, UPT, UPT, UP0, 0x40, 0x4 ;  /* 0x000000000004789c */ /* 0x000fe20003f0e800 */
[----:B------:R-:W-:Y:S01]  /*1d530*/  ISETP.NE.AND P1, PT, R113, RZ, PT ;  /* 0x000000ff7100720c */ /* 0x000fe20003f25270 */
[----:B0-----:R-:W0:Y:S01]  /*1d540*/  SHFL.DOWN PT, R109, R104, 0x4, 0x1f ;  /* 0x08801f00686d7f89 */ /* 0x001e2200000e0000 */
[----:B------:R-:W-:Y:S02]  /*1d550*/  ISETP.NE.AND P2, PT, RZ, UR14, PT ;  /* 0x0000000eff007c0c */ /* 0x000fe4000bf45270 */
[----:B-1----:R-:W-:Y:S01]  /*1d560*/  I2FP.F32.S32 R108, R107 ;  /* 0x0000006b006c7245 */ /* 0x002fe20000201400 */
[----:B------:R-:W-:Y:S02]  /*1d570*/  IMAD.IADD R107, R107, 0x1, R0 ;  /* 0x000000016b6b7824 */ /* 0x000fe400078e0200 */
[----:B0-----:R-:W-:-:S02]  /*1d580*/  FADD.FTZ R106, -R109, R104 ;  /* 0x000000686d6a7221 */ /* 0x001fc40000010100 */
        /* <DEDUP_REMOVED lines=15> */
[-C--:B-1----:R-:W-:Y:S02]  /*1d680*/  I2FP.F32.S32 R111, R106.reuse ;  /* 0x0000006a006f7245 */ /* 0x082fe40000201400 */
[----:B------:R-:W-:-:S03]  /*1d690*/  IADD3 R104, PT, PT, R107, R106, RZ ;  /* 0x0000006a6b687210 */ /* 0x000fc60007ffe0ff */
[----:B------:R-:W-:Y:S01]  /*1d6a0*/  FMUL.FTZ R189, R108, R111 ;  /* 0x0000006f6cbd7220 */ /* 0x000fe20000410000 */
[C---:B------:R-:W-:Y:S01]  /*1d6b0*/  FMUL.FTZ R108, R0.reuse, R105 ;  /* 0x00000069006c7220 */ /* 0x040fe20000410000 */
[----:B------:R-:W-:Y:S02]  /*1d6c0*/  I2FP.F32.S32 R105, R104 ;  /* 0x0000006800697245 */ /* 0x000fe40000201400 */
[----:B------:R-:W-:Y:S01]  /*1d6d0*/  FFMA.FTZ R189, R0, R187, R189 ;  /* 0x000000bb00bd7223 */ /* 0x000fe200000100bd */
[----:B------:R-:W-:Y:S01]  /*1d6e0*/  FMUL.FTZ R108, R108, R111 ;  /* 0x0000006f6c6c7220 */ /* 0x000fe20000410000 */
[----:B------:R-:W0:Y:S01]  /*1d6f0*/  MUFU.RCP R106, R105 ;  /* 0x00000069006a7308 */ /* 0x000e220000001000 */
[----:B------:R-:W1:Y:S04]  /*1d700*/  SHFL.DOWN PT, R0, R109, 0x2, 0x1f ;  /* 0x08401f006d007f89 */ /* 0x000e6800000e0000 */
[----:B------:R-:W2:Y:S01]  /*1d710*/  SHFL.DOWN PT, R111, R104, 0x1, 0x1f ;  /* 0x08201f00686f7f89 */ /* 0x000ea200000e0000 */
[----:B0-----:R-:W-:-:S05]  /*1d720*/  FMUL.FTZ R110, R106, R189 ;  /* 0x000000bd6a6e7220 */ /* 0x001fca0000410000 */
[----:B------:R-:W0:Y:S01]  /*1d730*/  SHFL.DOWN PT, R187, R110, 0x1, 0x1f ;  /* 0x08201f006ebb7f89 */ /* 0x000e2200000e0000 */
[----:B-1----:R-:W-:-:S04]  /*1d740*/  FADD.FTZ R107, R109, R0 ;  /* 0x000000006d6b7221 */ /* 0x002fc80000010000 */
[----:B------:R-:W-:Y:S01]  /*1d750*/  FFMA.FTZ R107, R106, R108, R107 ;  /* 0x0000006c6a6b7223 */ /* 0x000fe2000001006b */
[----:B--2---:R-:W-:Y:S01]  /*1d760*/  IMAD.IADD R106, R104, 0x1, R111 ;  /* 0x00000001686a7824 */ /* 0x004fe200078e026f */
[----:B------:R-:W-:-:S03]  /*1d770*/  I2FP.F32.S32 R111, R111 ;  /* 0x0000006f006f7245 */ /* 0x000fc60000201400 */
[----:B------:R-:W1:Y:S01]  /*1d780*/  SHFL.DOWN PT, R0, R107, 0x1, 0x1f ;  /* 0x08201f006b007f89 */ /* 0x000e6200000e0000 */
[----:B------:R-:W-:-:S06]  /*1d790*/  I2FP.F32.S32 R106, R106 ;  /* 0x0000006a006a7245 */ /* 0x000fcc0000201400 */
[----:B------:R-:W2:Y:S01]  /*1d7a0*/  MUFU.RCP R106, R106 ;  /* 0x0000006a006a7308 */ /* 0x000ea20000001000 */
[----:B0-----:R-:W-:Y:S01]  /*1d7b0*/  FADD.FTZ R108, R110, -R187 ;  /* 0x800000bb6e6c7221 */ /* 0x001fe20000010000 */
[----:B------:R-:W-:-:S03]  /*1d7c0*/  FMUL.FTZ R104, R187, R111 ;  /* 0x0000006fbb687220 */ /* 0x000fc60000410000 */
[----:B------:R-:W-:-:S04]  /*1d7d0*/  FMUL.FTZ R108, R108, R108 ;  /* 0x0000006c6c6c7220 */ /* 0x000fc80000410000 */
[C---:B------:R-:W-:Y:S01]  /*1d7e0*/  FMUL.FTZ R108, R105.reuse, R108 ;  /* 0x0000006c696c7220 */ /* 0x040fe20000410000 */
[----:B------:R-:W-:Y:S01]  /*1d7f0*/  FFMA.FTZ R105, R105, R110, R104 ;  /* 0x0000006e69697223 */ /* 0x000fe20000010068 */
[----:B-1----:R-:W-:Y:S02]  /*1d800*/  FADD.FTZ R109, R107, R0 ;  /* 0x000000006b6d7221 */ /* 0x002fe40000010000 */
[----:B------:R-:W-:Y:S01]  /*1d810*/  FMUL.FTZ R108, R108, R111 ;  /* 0x0000006f6c6c7220 */ /* 0x000fe20000410000 */
[----:B------:R-:W0:Y:S03]  /*1d820*/  LDC R0, c[0x0][0x448] ;  /* 0x00011200ff007b82 */ /* 0x000e260000000800 */
[C---:B--2---:R-:W-:Y:S01]  /*1d830*/  FFMA.FTZ R108, R106.reuse, R108, R109 ;  /* 0x0000006c6a6c7223 */ /* 0x044fe2000001006d */
[----:B------:R-:W-:-:S04]  /*1d840*/  FMUL.FTZ R109, R106, R105 ;  /* 0x000000696a6d7220 */ /* 0x000fc80000410000 */
[----:B------:R-:W0:Y:S04]  /*1d850*/  SHFL.IDX PT, R105, R108, RZ, 0x1f ;  /* 0x00001fff6c697589 */ /* 0x000e2800000e0000 */
[----:B------:R-:W1:Y:S01]  /*1d860*/  SHFL.IDX PT, R109, R109, RZ, 0x1f ;  /* 0x00001fff6d6d7589 */ /* 0x000e6200000e0000 */
[----:B0-----:R-:W-:Y:S02]  /*1d870*/  FFMA.FTZ R0, R105, UR11, R0 ;  /* 0x0000000b69007c23 */ /* 0x001fe40008010000 */
[----:B------:R-:W0:Y:S01]  /*1d880*/  @!P1 LDC.64 R104, c[0x0][0x3c0] ;  /* 0x0000f000ff689b82 */ /* 0x000e220000000a00 */
[C---:B-1----:R-:W-:Y:S01]  /*1d890*/  FMUL.FTZ R106, R109.reuse, R109 ;  /* 0x0000006d6d6a7220 */ /* 0x042fe20000410000 */
[----:B------:R-:W-:-:S04]  /*1d8a0*/  FSEL R112, R109, RZ, !P2 ;  /* 0x000000ff6d707208 */ /* 0x000fc80005000000 */
[----:B------:R-:W-:Y:S01]  /*1d8b0*/  FSEL R111, R106, RZ, P2 ;  /* 0x000000ff6a6f7208 */ /* 0x000fe20001000000 */
[C---:B------:R-:W-:Y:S01]  /*1d8c0*/  FADD.FTZ R131, -R112.reuse, R131 ;  /* 0x0000008370837221 */ /* 0x040fe20000010100 */
[----:B------:R-:W1:Y:S01]  /*1d8d0*/  @!P1 LDC.64 R106, c[0x0][0x3c8] ;  /* 0x0000f200ff6a9b82 */ /* 0x000e620000000a00 */
[C---:B------:R-:W-:Y:S01]  /*1d8e0*/  FADD.FTZ R133, -R112.reuse, R133 ;  /* 0x0000008570857221 */ /* 0x040fe20000010100 */
[----:B------:R-:W-:Y:S01]  /*1d8f0*/  FADD.FTZ R135, -R112, R135 ;  /* 0x0000008770877221 */ /* 0x000fe20000010100 */
[----:B------:R-:W-:Y:S01]  /*1d900*/  FADD.FTZ R0, R0, R111 ;  /* 0x0000006f00007221 */ /* 0x000fe20000010000 */
[C---:B------:R-:W-:Y:S01]  /*1d910*/  FADD.FTZ R143, -R112.reuse, R143 ;  /* 0x0000008f708f7221 */ /* 0x040fe20000010100 */
[C---:B------:R-:W-:Y:S01]  /*1d920*/  FADD.FTZ R137, -R112.reuse, R137 ;  /* 0x0000008970897221 */ /* 0x040fe20000010100 */
[C---:B------:R-:W-:Y:S01]  /*1d930*/  FADD.FTZ R149, -R112.reuse, R149 ;  /* 0x0000009570957221 */ /* 0x040fe20000010100 */
[C---:B------:R-:W-:Y:S01]  /*1d940*/  FADD.FTZ R141, -R112.reuse, R141 ;  /* 0x0000008d708d7221 */ /* 0x040fe20000010100 */
[C---:B------:R-:W-:Y:S01]  /*1d950*/  FADD.FTZ R153, -R112.reuse, R153 ;  /* 0x0000009970997221 */ /* 0x040fe20000010100 */
[----:B------:R-:W2:Y:S01]  /*1d960*/  MUFU.RSQ R0, R0 ;  /* 0x0000000000007308 */ /* 0x000ea20000001400 */
[C---:B------:R-:W-:Y:S01]  /*1d970*/  FADD.FTZ R155, -R112.reuse, R155 ;  /* 0x0000009b709b7221 */ /* 0x040fe20000010100 */
[C---:B------:R-:W-:Y:S01]  /*1d980*/  FADD.FTZ R157, -R112.reuse, R157 ;  /* 0x0000009d709d7221 */ /* 0x040fe20000010100 */
[C---:B------:R-:W-:Y:S01]  /*1d990*/  FADD.FTZ R161, -R112.reuse, R161 ;  /* 0x000000a170a17221 */ /* 0x040fe20000010100 */
[C---:B------:R-:W-:Y:S01]  /*1d9a0*/  FADD.FTZ R159, -R112.reuse, R159 ;  /* 0x0000009f709f7221 */ /* 0x040fe20000010100 */
        /* <DEDUP_REMOVED lines=8> */
[C---:B------:R-:W-:Y:S01]  /*1da30*/  FADD.FTZ R177, -R112.reuse, R177 ;  /* 0x000000b170b17221 */ /* 0x040fe20000010100 */
[----:B------:R-:W-:Y:S01]  /*1da40*/  FADD.FTZ R179, -R112, R179 ;  /* 0x000000b370b37221 */ /* 0x000fe20000010100 */
[----:B-1----:R-:W-:-:S04]  /*1da50*/  @!P1 IMAD.WIDE R106, R118, 0x4, R106 ;  /* 0x00000004766a9825 */ /* 0x002fc800078e026a */
[C---:B------:R-:W-:Y:S01]  /*1da60*/  FADD.FTZ R181, -R112.reuse, R181 ;  /* 0x000000b570b57221 */ /* 0x040fe20000010100 */
[----:B------:R-:W-:Y:S01]  /*1da70*/  FADD.FTZ R183, -R112, R183 ;  /* 0x000000b770b77221 */ /* 0x000fe20000010100 */
[C---:B--2---:R-:W-:Y:S01]  /*1da80*/  FMUL.FTZ R131, R0.reuse, R131 ;  /* 0x0000008300837220 */ /* 0x044fe20000410000 */
[C---:B------:R-:W-:Y:S01]  /*1da90*/  FMUL.FTZ R110, R0.reuse, R133 ;  /* 0x00000085006e7220 */ /* 0x040fe20000410000 */
[C---:B------:R-:W-:Y:S01]  /*1daa0*/  FMUL.FTZ R135, R0.reuse, R135 ;  /* 0x0000008700877220 */ /* 0x040fe20000410000 */
[----:B------:R-:W-:Y:S01]  /*1dab0*/  FMUL.FTZ R140, R0, R143 ;  /* 0x0000008f008c7220 */ /* 0x000fe20000410000 */
[----:B------:R1:W-:Y:S01]  /*1dac0*/  @!P1 STG.E desc[UR8][R106.64], R0 ;  /* 0x000000006a009986 */ /* 0x0003e2000c101908 */
[C---:B0-----:R-:W-:Y:S01]  /*1dad0*/  FFMA.FTZ R104, R131.reuse, R76, R80 ;  /* 0x0000004c83687223 */ /* 0x041fe20000010050 */
[----:B------:R-:W-:Y:S01]  /*1dae0*/  FFMA.FTZ R105, R110, R77, R81 ;  /* 0x0000004d6e697223 */ /* 0x000fe20000010051 */
[----:B------:R-:W0:Y:S01]  /*1daf0*/  LDC.64 R132, c[0x0][0x428] ;  /* 0x00010a00ff847b82 */ /* 0x000e220000000a00 */
[C---:B------:R-:W-:Y:S01]  /*1db00*/  FMUL.FTZ R148, R0.reuse, R149 ;  /* 0x0000009500947220 */ /* 0x040fe20000410000 */
[----:B------:R-:W-:Y:S01]  /*1db10*/  FMUL.FTZ R142, R0, R141 ;  /* 0x0000008d008e7220 */ /* 0x000fe20000410000 */
[----:B------:R-:W-:Y:S01]  /*1db20*/  FFMA.FTZ R131, R131, R52, R8 ;  /* 0x0000003483837223 */ /* 0x000fe20000010008 */
[----:B------:R-:W-:Y:S01]  /*1db30*/  F2FP.BF16.F32.PACK_AB R104, R105, R104 ;  /* 0x000000686968723e */ /* 0x000fe200000010ff */
[C---:B------:R-:W-:Y:S01]  /*1db40*/  FFMA.FTZ R109, R148.reuse, R75, R87 ;  /* 0x0000004b946d7223 */ /* 0x040fe20000010057 */
[----:B------:R-:W-:Y:S01]  /*1db50*/  FFMA.FTZ R148, R148, R51, R15 ;  /* 0x0000003394947223 */ /* 0x000fe2000001000f */
[C---:B------:R-:W-:Y:S01]  /*1db60*/  FMUL.FTZ R153, R0.reuse, R153 ;  /* 0x0000009900997220 */ /* 0x040fe20000410000 */
[----:B------:R-:W-:Y:S01]  /*1db70*/  FMUL.FTZ R157, R0, R157 ;  /* 0x0000009d009d7220 */ /* 0x000fe20000410000 */
[C---:B-1----:R-:W-:Y:S01]  /*1db80*/  FFMA.FTZ R106, R135.reuse, R78, R82 ;  /* 0x0000004e876a7223 */ /* 0x042fe20000010052 */
[----:B------:R-:W-:Y:S01]  /*1db90*/  FFMA.FTZ R107, R140, R79, R83 ;  /* 0x0000004f8c6b7223 */ /* 0x000fe20000010053 */
[----:B------:R-:W-:Y:S01]  /*1dba0*/  FFMA.FTZ R135, R135, R54, R10 ;  /* 0x0000003687877223 */ /* 0x000fe2000001000a */
[C---:B------:R-:W-:Y:S01]  /*1dbb0*/  FMUL.FTZ R159, R0.reuse, R159 ;  /* 0x0000009f009f7220 */ /* 0x040fe20000410000 */
[C---:B------:R-:W-:Y:S01]  /*1dbc0*/  FMUL.FTZ R165, R0.reuse, R165 ;  /* 0x000000a500a57220 */ /* 0x040fe20000410000 */
[----:B------:R-:W-:Y:S01]  /*1dbd0*/  FMUL.FTZ R150, R0, R167 ;  /* 0x000000a700967220 */ /* 0x000fe20000410000 */
[----:B------:R-:W-:Y:S01]  /*1dbe0*/  F2FP.BF16.F32.PACK_AB R105, R107, R106 ;  /* 0x0000006a6b69723e */ /* 0x000fe200000010ff */
[----:B------:R-:W-:Y:S01]  /*1dbf0*/  FADD.FTZ R107, -R112, R139 ;  /* 0x0000008b706b7221 */ /* 0x000fe20000010100 */
[----:B------:R-:W-:Y:S01]  /*1dc00*/  FMUL.FTZ R139, R0, R137 ;  /* 0x00000089008b7220 */ /* 0x000fe20000410000 */
[----:B------:R-:W-:Y:S01]  /*1dc10*/  FADD.FTZ R185, -R112, R185 ;  /* 0x000000b970b97221 */ /* 0x000fe20000010100 */
[----:B------:R-:W1:Y:S01]  /*1dc20*/  LDC.64 R136, c[0x0][0x430] ;  /* 0x00010c00ff887b82 */ /* 0x000e620000000a00 */
[----:B------:R-:W-:Y:S01]  /*1dc30*/  FMUL.FTZ R111, R0, R107 ;  /* 0x0000006b006f7220 */ /* 0x000fe20000410000 */
[C---:B------:R-:W-:Y:S01]  /*1dc40*/  FFMA.FTZ R106, R139.reuse, R72, R84 ;  /* 0x000000488b6a7223 */ /* 0x040fe20000010054 */
[----:B------:R-:W-:Y:S01]  /*1dc50*/  FFMA.FTZ R107, R142, R73, R85 ;  /* 0x000000498e6b7223 */ /* 0x000fe20000010055 */
[----:B------:R-:W-:Y:S01]  /*1dc60*/  FFMA.FTZ R139, R139, R48, R12 ;  /* 0x000000308b8b7223 */ /* 0x000fe2000001000c */
[C---:B------:R-:W-:Y:S01]  /*1dc70*/  FFMA.FTZ R108, R111.reuse, R74, R86 ;  /* 0x0000004a6f6c7223 */ /* 0x040fe20000010056 */
[----:B------:R-:W-:Y:S01]  /*1dc80*/  FFMA.FTZ R111, R111, R50, R14 ;  /* 0x000000326f6f7223 */ /* 0x000fe2000001000e */
[C---:B------:R-:W-:Y:S01]  /*1dc90*/  FMUL.FTZ R171, R0.reuse, R171 ;  /* 0x000000ab00ab7220 */ /* 0x040fe20000410000 */
[----:B------:R-:W-:Y:S01]  /*1dca0*/  F2FP.BF16.F32.PACK_AB R106, R107, R106 ;  /* 0x0000006a6b6a723e */ /* 0x000fe200000010ff */
[----:B------:R-:W-:Y:S01]  /*1dcb0*/  FMUL.FTZ R112, R0, R173 ;  /* 0x000000ad00707220 */ /* 0x000fe20000410000 */
[----:B------:R-:W-:Y:S01]  /*1dcc0*/  F2FP.BF16.F32.PACK_AB R107, R109, R108 ;  /* 0x0000006c6d6b723e */ /* 0x000fe200000010ff */
[----:B0-----:R-:W-:Y:S01]  /*1dcd0*/  IMAD.WIDE.U32 R108, R129, 0x10, R132 ;  /* 0x00000010816c7825 */ /* 0x001fe200078e0084 */
[----:B------:R-:W-:-:S03]  /*1dce0*/  F2FP.BF16.F32.PACK_AB R111, R148, R111 ;  /* 0x0000006f946f723e */ /* 0x000fc600000010ff */
[----:B------:R-:W-:Y:S01]  /*1dcf0*/  FFMA.FTZ R148, R142, R49, R13 ;  /* 0x000000318e947223 */ /* 0x000fe2000001000d */
[----:B------:R-:W-:Y:S01]  /*1dd00*/  FFMA.FTZ R142, R140, R55, R11 ;  /* 0x000000378c8e7223 */ /* 0x000fe2000001000b */
[----:B------:R-:W-:Y:S01]  /*1dd10*/  FFMA.FTZ R140, R110, R53, R9 ;  /* 0x000000356e8c7223 */ /* 0x000fe20000010009 */
[----:B------:R0:W-:Y:S01]  /*1dd20*/  STG.E.128 desc[UR8][R108.64], R104 ;  /* 0x000000686c007986 */ /* 0x0001e2000c101d08 */
[----:B------:R-:W-:Y:S01]  /*1dd30*/  FMUL.FTZ R179, R0, R179 ;  /* 0x000000b300b37220 */ /* 0x000fe20000410000 */
[----:B------:R-:W-:Y:S01]  /*1dd40*/  F2FP.BF16.F32.PACK_AB R110, R148, R139 ;  /* 0x0000008b946e723e */ /* 0x000fe200000010ff */
[C---:B------:R-:W-:Y:S01]  /*1dd50*/  FMUL.FTZ R148, R0.reuse, R161 ;  /* 0x000000a100947220 */ /* 0x040fe20000410000 */
[C---:B------:R-:W-:Y:S01]  /*1dd60*/  FMUL.FTZ R154, R0.reuse, R181 ;  /* 0x000000b5009a7220 */ /* 0x040fe20000410000 */
[C---:B------:R-:W-:Y:S01]  /*1dd70*/  FMUL.FTZ R183, R0.reuse, R183 ;  /* 0x000000b700b77220 */ /* 0x040fe20000410000 */
[C---:B------:R-:W-:Y:S01]  /*1dd80*/  FMUL.FTZ R156, R0.reuse, R185 ;  /* 0x000000b9009c7220 */ /* 0x040fe20000410000 */
[C---:B------:R-:W-:Y:S01]  /*1dd90*/  FMUL.FTZ R175, R0.reuse, R175 ;  /* 0x000000af00af7220 */ /* 0x040fe20000410000 */
[----:B------:R-:W-:Y:S01]  /*1dda0*/  FMUL.FTZ R152, R0, R177 ;  /* 0x000000b100987220 */ /* 0x000fe20000410000 */
[----:B0-----:R-:W-:Y:S01]  /*1ddb0*/  F2FP.BF16.F32.PACK_AB R109, R142, R135 ;  /* 0x000000878e6d723e */ /* 0x001fe200000010ff */
[----:B-1----:R-:W-:Y:S01]  /*1ddc0*/  IMAD.WIDE.U32 R104, R129, 0x10, R136 ;  /* 0x0000001081687825 */ /* 0x002fe200078e0088 */
[----:B------:R-:W-:-:S03]  /*1ddd0*/  F2FP.BF16.F32.PACK_AB R108, R140, R131 ;  /* 0x000000838c6c723e */ /* 0x000fc600000010ff */
[----:B------:R-:W-:Y:S01]  /*1dde0*/  FMUL.FTZ R142, R0, R155 ;  /* 0x0000009b008e7220 */ /* 0x000fe20000410000 */
[----:B------:R-:W-:Y:S01]  /*1ddf0*/  FFMA.FTZ R106, R153, R68, R88 ;  /* 0x00000044996a7223 */ /* 0x000fe20000010058 */
[C---:B------:R-:W-:Y:S01]  /*1de00*/  FFMA.FTZ R129, R112.reuse, R61, R97 ;  /* 0x0000003d70817223 */ /* 0x040fe20000010061 */
[----:B------:R-:W-:Y:S01]  /*1de10*/  FFMA.FTZ R112, R112, R37, R25 ;  /* 0x0000002570707223 */ /* 0x000fe20000010019 */
[----:B------:R0:W-:Y:S01]  /*1de20*/  STG.E.128 desc[UR8][R104.64], R108 ;  /* 0x0000006c68007986 */ /* 0x0001e2000c101d08 */
[----:B------:R-:W-:Y:S01]  /*1de30*/  FFMA.FTZ R107, R142, R69, R89 ;  /* 0x000000458e6b7223 */ /* 0x000fe20000010059 */
[----:B------:R-:W-:-:S04]  /*1de40*/  IMAD.WIDE.U32 R140, R169, 0x10, R132 ;  /* 0x00000010a98c7825 */ /* 0x000fc800078e0084 */
[----:B0-----:R-:W-:Y:S01]  /*1de50*/  FFMA.FTZ R105, R157, R70, R90 ;  /* 0x000000469d697223 */ /* 0x001fe2000001005a */
[----:B------:R-:W-:Y:S01]  /*1de60*/  FFMA.FTZ R108, R148, R71, R91 ;  /* 0x00000047946c7223 */ /* 0x000fe2000001005b */
[----:B------:R-:W-:Y:S01]  /*1de70*/  FMUL.FTZ R110, R0, R163 ;  /* 0x000000a3006e7220 */ /* 0x000fe20000410000 */
[----:B------:R-:W-:Y:S01]  /*1de80*/  F2FP.BF16.F32.PACK_AB R104, R107, R106 ;  /* 0x0000006a6b68723e */ /* 0x000fe200000010ff */
[----:B------:R-:W-:Y:S01]  /*1de90*/  FFMA.FTZ R106, R159, R64, R92 ;  /* 0x000000409f6a7223 */ /* 0x000fe2000001005c */
[----:B------:R-:W-:Y:S01]  /*1dea0*/  FFMA.FTZ R109, R150, R67, R95 ;  /* 0x00000043966d7223 */ /* 0x000fe2000001005f */
[----:B------:R-:W-:Y:S01]  /*1deb0*/  F2FP.BF16.F32.PACK_AB R105, R108, R105 ;  /* 0x000000696c69723e */ /* 0x000fe200000010ff */
[C---:B------:R-:W-:Y:S01]  /*1dec0*/  FFMA.FTZ R107, R110.reuse, R65, R93 ;  /* 0x000000416e6b7223 */ /* 0x040fe2000001005d */
[----:B------:R-:W-:Y:S01]  /*1ded0*/  FFMA.FTZ R108, R165, R66, R94 ;  /* 0x00000042a56c7223 */ /* 0x000fe2000001005e */
[----:B------:R-:W-:Y:S01]  /*1dee0*/  FFMA.FTZ R111, R110, R41, R21 ;  /* 0x000000296e6f7223 */ /* 0x000fe20000010015 */
[----:B------:R-:W-:Y:S01]  /*1def0*/  FFMA.FTZ R110, R179, R56, R100 ;  /* 0x00000038b36e7223 */ /* 0x000fe20000010064 */
[----:B------:R-:W-:Y:S01]  /*1df00*/  FFMA.FTZ R150, R150, R43, R23 ;  /* 0x0000002b96967223 */ /* 0x000fe20000010017 */
[----:B------:R-:W-:Y:S01]  /*1df10*/  F2FP.BF16.F32.PACK_AB R106, R107, R106 ;  /* 0x0000006a6b6a723e */ /* 0x000fe200000010ff */
[----:B------:R-:W-:Y:S01]  /*1df20*/  FFMA.FTZ R148, R148, R47, R19 ;  /* 0x0000002f94947223 */ /* 0x000fe20000010013 */
[----:B------:R-:W-:Y:S01]  /*1df30*/  F2FP.BF16.F32.PACK_AB R107, R109, R108 ;  /* 0x0000006c6d6b723e */ /* 0x000fe200000010ff */
[----:B------:R-:W-:-:S04]  /*1df40*/  IMAD.WIDE.U32 R108, R151, 0x10, R132 ;  /* 0x00000010976c7825 */ /* 0x000fc800078e0084 */
[C---:B------:R-:W-:Y:S01]  /*1df50*/  FFMA.FTZ R0, R152.reuse, R63, R99 ;  /* 0x0000003f98007223 */ /* 0x040fe20000010063 */
[----:B------:R-:W-:Y:S01]  /*1df60*/  FFMA.FTZ R152, R152, R39, R27 ;  /* 0x0000002798987223 */ /* 0x000fe2000001001b */
[----:B------:R-:W-:Y:S01]  /*1df70*/  FFMA.FTZ R179, R179, R32, R28 ;  /* 0x00000020b3b37223 */ /* 0x000fe2000001001c */
[--C-:B------:R-:W-:Y:S01]  /*1df80*/  IMAD.WIDE.U32 R132, R151, 0x10, R136.reuse ;  /* 0x0000001097847825 */ /* 0x100fe200078e0088 */
[----:B------:R0:W-:Y:S03]  /*1df90*/  STG.E.128 desc[UR8][R108.64], R104 ;  /* 0x000000686c007986 */ /* 0x0001e6000c101d08 */
[----:B------:R-:W-:-:S04]  /*1dfa0*/  IMAD.WIDE.U32 R136, R169, 0x10, R136 ;  /* 0x00000010a9887825 */ /* 0x000fc800078e0088 */
[----:B0-----:R-:W-:Y:S01]  /*1dfb0*/  FFMA.FTZ R106, R159, R40, R20 ;  /* 0x000000289f6a7223 */ /* 0x001fe20000010014 */
        /* <DEDUP_REMOVED lines=13> */
[C---:B------:R-:W-:Y:S01]  /*1e090*/  FFMA.FTZ R109, R175.reuse, R62, R98 ;  /* 0x0000003eaf6d7223 */ /* 0x040fe20000010062 */
[----:B------:R-:W0:Y:S01]  /*1e0a0*/  LDC.64 R142, c[0x0][0x380] ;  /* 0x0000e000ff8e7b82 */ /* 0x000e220000000a00 */
[----:B------:R-:W-:Y:S01]  /*1e0b0*/  FFMA.FTZ R175, R175, R38, R26 ;  /* 0x00000026afaf7223 */ /* 0x000fe2000001001a */
[----:B------:R-:W-:Y:S01]  /*1e0c0*/  FFMA.FTZ R171, R171, R36, R24 ;  /* 0x00000024abab7223 */ /* 0x000fe20000010018 */
[----:B------:R-:W-:Y:S01]  /*1e0d0*/  FFMA.FTZ R183, R183, R34, R30 ;  /* 0x00000022b7b77223 */ /* 0x000fe2000001001e */
[----:B------:R-:W-:Y:S01]  /*1e0e0*/  FFMA.FTZ R156, R156, R35, R31 ;  /* 0x000000239c9c7223 */ /* 0x000fe2000001001f */
[----:B------:R-:W-:Y:S01]  /*1e0f0*/  FFMA.FTZ R154, R154, R33, R29 ;  /* 0x000000219a9a7223 */ /* 0x000fe2000001001d */
[----:B------:R-:W-:-:S02]  /*1e100*/  F2FP.BF16.F32.PACK_AB R107, R150, R107 ;  /* 0x0000006b966b723e */ /* 0x000fc400000010ff */
[----:B------:R-:W-:Y:S02]  /*1e110*/  F2FP.BF16.F32.PACK_AB R105, R148, R105 ;  /* 0x000000699469723e */ /* 0x000fe400000010ff */
[----:B------:R-:W-:Y:S02]  /*1e120*/  F2FP.BF16.F32.PACK_AB R109, R0, R109 ;  /* 0x0000006d006d723e */ /* 0x000fe400000010ff */
[----:B------:R-:W-:Y:S01]  /*1e130*/  F2FP.BF16.F32.PACK_AB R153, R152, R175 ;  /* 0x000000af9899723e */ /* 0x000fe200000010ff */
[----:B------:R1:W-:Y:S01]  /*1e140*/  STG.E.128 desc[UR8][R132.64], R104 ;  /* 0x0000006884007986 */ /* 0x0003e2000c101d08 */
[----:B------:R-:W-:Y:S02]  /*1e150*/  F2FP.BF16.F32.PACK_AB R155, R156, R183 ;  /* 0x000000b79c9b723e */ /* 0x000fe400000010ff */
[----:B------:R-:W-:Y:S01]  /*1e160*/  F2FP.BF16.F32.PACK_AB R154, R154, R179 ;  /* 0x000000b39a9a723e */ /* 0x000fe200000010ff */
[----:B------:R1:W-:Y:S01]  /*1e170*/  STG.E.128 desc[UR8][R140.64], R108 ;  /* 0x0000006c8c007986 */ /* 0x0003e2000c101d08 */
[----:B------:R-:W-:-:S05]  /*1e180*/  F2FP.BF16.F32.PACK_AB R152, R112, R171 ;  /* 0x000000ab7098723e */ /* 0x000fca00000010ff */
[----:B------:R1:W-:Y:S01]  /*1e190*/  STG.E.128 desc[UR8][R136.64], R152 ;  /* 0x0000009888007986 */ /* 0x0003e2000c101d08 */
[----:B0-----:R-:W-:-:S04]  /*1e1a0*/  IADD3 R118, PT, PT, R118, R142, RZ ;  /* 0x0000008e76767210 */ /* 0x001fc80007ffe0ff */
[----:B------:R-:W-:-:S13]  /*1e1b0*/  ISETP.GE.AND P1, PT, R118, R143, PT ;  /* 0x0000008f7600720c */ /* 0x000fda0003f26270 */
[----:B-1----:R-:W-:Y:S05]  /*1e1c0*/  @!P1 BRA `(.L_x_3413) ;  /* 0xfffffe2c00ac9947 */ /* 0x002fea000383ffff */
[----:B------:R-:W-:Y:S05]  /*1e1d0*/  EXIT ;  /* 0x000000000000794d */ /* 0x000fea0003800000 */
.L_x_3414:
        /* <DEDUP_REMOVED lines=10> */
.L_x_13685:


//--------------------- .text._ZN10layer_norm31ln_parallel_residual_fwd_kernelINS_13Kernel_traitsIf13__nv_bfloat16S2_S2_fjLj6144ELj1ELj1ELj8ELj16ENS_18Kernel_traits_baseILj6144EfS2_S2_S2_fjLj256EEEEELb1ELb1ELb0EEEvNS_9FwdParamsE --------------------------
	.section	.text._ZN10layer_norm31ln_parallel_residual_fwd_kernelINS_13Kernel_traitsIf13__nv_bfloat16S2_S2_fjLj6144ELj1ELj1ELj8ELj16ENS_18Kernel_traits_baseILj6144EfS2_S2_S2_fjLj256EEEEELb1ELb1ELb0EEEvNS_9FwdParamsE,"ax",@progbits
	.align	128
        .global         _ZN10layer_norm31ln_parallel_residual_fwd_kernelINS_13Kernel_traitsIf13__nv_bfloat16S2_S2_fjLj6144ELj1ELj1ELj8ELj16ENS_18Kernel_traits_baseILj6144EfS2_S2_S2_fjLj256EEEEELb1ELb1ELb0EEEvNS_9FwdParamsE
        .type           _ZN10layer_norm31ln_parallel_residual_fwd_kernelINS_13Kernel_traitsIf13__nv_bfloat16S2_S2_fjLj6144ELj1ELj1ELj8ELj16ENS_18Kernel_traits_baseILj6144EfS2_S2_S2_fjLj256EEEEELb1ELb1ELb0EEEvNS_9FwdParamsE,@function
        .size           _ZN10layer_norm31ln_parallel_residual_fwd_kernelINS_13Kernel_traitsIf13__nv_bfloat16S2_S2_fjLj6144ELj1ELj1ELj8ELj16ENS_18Kernel_traits_baseILj6144EfS2_S2_S2_fjLj256EEEEELb1ELb1ELb0EEEvNS_9FwdParamsE,(.L_x_13686 - _ZN10layer_norm31ln_parallel_residual_fwd_kernelINS_13Kernel_traitsIf13__nv_bfloat16S2_S2_fjLj6144ELj1ELj1ELj8ELj16ENS_18Kernel_traits_baseILj6144EfS2_S2_S2_fjLj256EEEEELb1ELb1ELb0EEEvNS_9FwdParamsE)
        .other          _ZN10layer_norm31ln_parallel_residual_fwd_kernelINS_13Kernel_traitsIf13__nv_bfloat16S2_S2_fjLj6144ELj1ELj1ELj8ELj16ENS_18Kernel_traits_baseILj6144EfS2_S2_S2_fjLj256EEEEELb1ELb1ELb0EEEvNS_9FwdParamsE,@"STO_CUDA_ENTRY STV_DEFAULT"
_ZN10layer_norm31ln_parallel_residual_fwd_kernelINS_13Kernel_traitsIf13__nv_bfloat16S2_S2_fjLj6144ELj1ELj1ELj8ELj16ENS_18Kernel_traits_baseILj6144EfS2_S2_S2_fjLj256EEEEELb1ELb1ELb0EEEvNS_9FwdParamsE:
.text._ZN10layer_norm31ln_parallel_residual_fwd_kernelINS_13Kernel_traitsIf13__nv_bfloat16S2_S2_fjLj6144ELj1ELj1ELj8ELj16ENS_18Kernel_traits_baseILj6144EfS2_S2_S2_fjLj256EEEEELb1ELb1ELb0EEEvNS_9FwdParamsE:
[----:B------:R-:W0:Y:S01]  /*0000*/  LDC R1, c[0x0][0x37c] ;  /* 0x0000df00ff017b82 */ /* 0x000e220000000800 */
[----:B------:R-:W1:Y:S07]  /*0010*/  LDCU.U8 UR4, c[0x0][0x464] ;  /* 0x00008c80ff0477ac */ /* 0x000e6e0008000000 */
[----:B------:R-:W2:Y:S01]  /*0020*/  LDC R68, c[0x0][0x458] ;  /* 0x00011600ff447b82 */ /* 0x000ea20000000800 */
[----:B0-----:R-:W-:Y:S01]  /*0030*/  VIADD R1, R1, 0xfffffff0 ;  /* 0xfffffff001017836 */ /* 0x001fe20000000000 */
[----:B------:R-:W0:Y:S01]  /*0040*/  LDCU.64 UR8, c[0x0][0x450] ;  /* 0x00008a00ff0877ac */ /* 0x000e220008000a00 */
[----:B------:R-:W3:Y:S05]  /*0050*/  LDCU.64 UR6, c[0x0][0x358] ;  /* 0x00006b00ff0677ac */ /* 0x000eea0008000a00 */
[----:B------:R-:W2:Y:S01]  /*0060*/  LDC R69, c[0x0][0x45c] ;  /* 0x00011700ff457b82 */ /* 0x000ea20000000800 */
[----:B------:R-:W4:Y:S07]  /*0070*/  S2R R52, SR_TID.X ;  /* 0x0000000000347919 */ /* 0x000f2e0000002100 */
[----:B------:R-:W5:Y:S01]  /*0080*/  LDC R7, c[0x0][0x388] ;  /* 0x0000e200ff077b82 */ /* 0x000f620000000800 */
[----:B-1----:R-:W-:Y:S01]  /*0090*/  ISETP.NE.AND P0, PT, RZ, UR4, PT ;  /* 0x00000004ff007c0c */ /* 0x002fe2000bf05270 */
[----:B------:R-:W1:Y:S01]  /*00a0*/  LDCU.64 UR4, c[0x0][0x438] ;  /* 0x00008700ff0477ac */ /* 0x000e620008000a00 */
[----:B0-----:R-:W-:-:S02]  /*00b0*/  IMAD.U32 R2, RZ, RZ, UR8 ;  /* 0x00000008ff027e24 */ /* 0x001fc4000f8e00ff */
[----:B------:R-:W-:-:S09]  /*00c0*/  IMAD.U32 R3, RZ, RZ, UR9 ;  /* 0x00000009ff037e24 */ /* 0x000fd2000f8e00ff */
[----:B---3--:R-:W3:Y:S01]  /*00d0*/  @P0 LDG.E.64 R2, desc[UR6][R2.64] ;  /* 0x0000000602020981 */ /* 0x008ee2000c1e1b00 */
[----:B------:R-:W0:Y:S03]  /*00e0*/  @P0 LDC R5, c[0x0][0x460] ;  /* 0x00011800ff050b82 */ /* 0x000e260000000800 */
[----:B--2---:R-:W0:Y:S01]  /*00f0*/  @P0 LDG.E.64 R8, desc[UR6][R68.64] ;  /* 0x0000000644080981 */ /* 0x004e22000c1e1b00 */
[----:B------:R-:W-:Y:S01]  /*0100*/  BSSY.RECONVERGENT B0, `(.L_x_3415) ;  /* 0x0000067000007945 */ /* 0x000fe20003800200 */
[----:B-1----:R-:W-:-:S03]  /*0110*/  UISETP.NE.U32.AND UP0, UPT, UR4, URZ, UPT ;  /* 0x000000ff0400728c */ /* 0x002fc6000bf05070 */
[----:B------:R-:W1:Y:S01]  /*0120*/  S2UR UR17, SR_CTAID.X ;  /* 0x00000000001179c3 */ /* 0x000e620000002500 */
[----:B-----5:R-:W-:Y:S01]  /*0130*/  SHF.R.S32.HI R0, RZ, 0x1f, R7 ;  /* 0x0000001fff007819 */ /* 0x020fe20000011407 */
[----:B------:R-:W-:Y:S01]  /*0140*/  UISETP.NE.AND.EX UP0, UPT, UR5, URZ, UPT, UP0 ;  /* 0x000000ff0500728c */ /* 0x000fe2000bf05300 */
[----:B----4-:R-:W-:Y:S02]  /*0150*/  LOP3.LUT R6, R52, 0xe0, RZ, 0xc0, !PT ;  /* 0x000000e034067812 */ /* 0x010fe400078ec0ff */
[----:B------:R-:W-:-:S04]  /*0160*/  LEA.HI R0, R0, R7, RZ, 0x3 ;  /* 0x0000000700007211 */ /* 0x000fc800078f18ff */
[----:B------:R-:W-:Y:S02]  /*0170*/  SHF.R.S32.HI R7, RZ, 0x3, R0 ;  /* 0x00000003ff077819 */ /* 0x000fe40000011400 */
[----:B---3--:R-:W-:Y:S02]  /*0180*/  @P0 R2UR UR9, R3 ;  /* 0x00000000030902ca */ /* 0x008fe400000e0000 */
[----:B------:R-:W1:Y:S01]  /*0190*/  LDC R3, c[0x0][0x360] ;  /* 0x0000d800ff037b82 */ /* 0x000e620000000800 */
[----:B------:R-:W-:Y:S02]  /*01a0*/  @P0 R2UR UR8, R2 ;  /* 0x00000000020802ca */ /* 0x000fe400000e0000 */
[----:B0-----:R-:W-:Y:S02]  /*01b0*/  @P0 IADD3 R68, P1, PT, R8, R5, RZ ;  /* 0x0000000508440210 */ /* 0x001fe40007f3e0ff */
[----:B------:R-:W-:Y:S02]  /*01c0*/  LOP3.LUT R5, R52, 0x1f, RZ, 0xc0, !PT ;  /* 0x0000001f34057812 */ /* 0x000fe400078ec0ff */
[----:B------:R-:W-:-:S02]  /*01d0*/  @P0 IADD3.X R69, PT, PT, RZ, R9, RZ, P1, !PT ;  /* 0x00000009ff450210 */ /* 0x000fc40000ffe4ff */
[----:B------:R-:W-:Y:S02]  /*01e0*/  LOP3.LUT R17, R6, R5, RZ, 0xfc, !PT ;  /* 0x0000000506117212 */ /* 0x000fe400078efcff */
[----:B------:R-:W-:Y:S01]  /*01f0*/  SHF.R.U32.HI R4, RZ, 0x2, R69 ;  /* 0x00000002ff047819 */ /* 0x000fe20000011645 */
[----:B------:R-:W-:Y:S01]  /*0200*/  UIADD3 UR27, UPT, UPT, UR9, -0x4498517b, URZ ;  /* 0xbb67ae85091b7890 */ /* 0x000fe2000fffe0ff */
[----:B------:R-:W-:Y:S01]  /*0210*/  LOP3.LUT R2, R17, 0xff, RZ, 0x3c, !PT ;  /* 0x000000ff11027812 */ /* 0x000fe200078e3cff */
[----:B------:R-:W-:Y:S02]  /*0220*/  UIADD3 UR16, UPT, UPT, UR8, -0x61c88647, URZ ;  /* 0x9e3779b908107890 */ /* 0x000fe4000fffe0ff */
[----:B------:R-:W-:Y:S02]  /*0230*/  UIADD3 UR28, UPT, UPT, UR8, 0x3c6ef372, URZ ;  /* 0x3c6ef372081c7890 */ /* 0x000fe4000fffe0ff */
[----:B------:R-:W-:Y:S01]  /*0240*/  IMAD.IADD R2, R7, 0x1, R2 ;  /* 0x0000000107027824 */ /* 0x000fe200078e0202 */
[----:B------:R-:W-:-:S02]  /*0250*/  UIADD3 UR29, UPT, UPT, UR9, 0x76cf5d0a, URZ ;  /* 0x76cf5d0a091d7890 */ /* 0x000fc4000fffe0ff */
[----:B------:R-:W-:Y:S02]  /*0260*/  UIADD3 UR18, UPT, UPT, UR8, -0x255992d5, URZ ;  /* 0xdaa66d2b08127890 */ /* 0x000fe4000fffe0ff */
[----:B------:R-:W-:Y:S01]  /*0270*/  UIADD3 UR30, UPT, UPT, UR9, 0x32370b8f, URZ ;  /* 0x32370b8f091e7890 */ /* 0x000fe2000fffe0ff */
[----:B-1----:R-:W-:Y:S01]  /*0280*/  IMAD R0, R3, UR17, R52 ;  /* 0x0000001103007c24 */ /* 0x002fe2000f8e0234 */
[----:B------:R-:W-:Y:S01]  /*0290*/  SHF.R.U64 R3, R68, 0x2, R69 ;  /* 0x0000000244037819 */ /* 0x000fe20000001245 */
[----:B------:R-:W-:Y:S02]  /*02a0*/  UIADD3 UR19, UPT, UPT, UR8, 0x78dde6e4, URZ ;  /* 0x78dde6e408137890 */ /* 0x000fe4000fffe0ff */
[----:B------:R-:W-:Y:S02]  /*02b0*/  UIADD3 UR31, UPT, UPT, UR9, -0x126145ec, URZ ;  /* 0xed9eba14091f7890 */ /* 0x000fe4000fffe0ff */
[----:B------:R-:W-:Y:S02]  /*02c0*/  UIADD3 UR32, UPT, UPT, UR8, 0x1715609d, URZ ;  /* 0x1715609d08207890 */ /* 0x000fe4000fffe0ff */
[----:B------:R-:W-:-:S02]  /*02d0*/  UIADD3 UR33, UPT, UPT, UR9, -0x56f99767, URZ ;  /* 0xa906689909217890 */ /* 0x000fc4000fffe0ff */
[----:B------:R-:W-:Y:S02]  /*02e0*/  UIADD3 UR14, UPT, UPT, UR8, -0x4ab325aa, URZ ;  /* 0xb54cda56080e7890 */ /* 0x000fe4000fffe0ff */
[----:B------:R-:W-:Y:S02]  /*02f0*/  UIADD3 UR20, UPT, UPT, UR9, 0x646e171e, URZ ;  /* 0x646e171e09147890 */ /* 0x000fe4000fffe0ff */
[----:B------:R-:W-:Y:S02]  /*0300*/  UIADD3 UR21, UPT, UPT, UR8, 0x5384540f, URZ ;  /* 0x5384540f08157890 */ /* 0x000fe4000fffe0ff */
[----:B------:R-:W-:Y:S02]  /*0310*/  UIADD3 UR12, UPT, UPT, UR9, 0x1fd5c5a3, URZ ;  /* 0x1fd5c5a3090c7890 */ /* 0x000fe4000fffe0ff */
[----:B------:R-:W-:Y:S02]  /*0320*/  UIADD3 UR13, UPT, UPT, UR8, -0xe443238, URZ ;  /* 0xf1bbcdc8080d7890 */ /* 0x000fe4000fffe0ff */
[----:B------:R-:W-:-:S02]  /*0330*/  UIADD3 UR22, UPT, UPT, UR9, -0x24c28bd8, URZ ;  /* 0xdb3d742809167890 */ /* 0x000fc4000fffe0ff */
[----:B------:R-:W-:Y:S02]  /*0340*/  UIADD3 UR23, UPT, UPT, UR8, -0x700cb87f, URZ ;  /* 0x8ff3478108177890 */ /* 0x000fe4000fffe0ff */
[----:B------:R-:W-:Y:S01]  /*0350*/  UIADD3 UR10, UPT, UPT, UR9, -0x695add53, URZ ;  /* 0x96a522ad090a7890 */ /* 0x000fe2000fffe0ff */
[----:B------:R-:W-:Y:S11]  /*0360*/  BRA.U !UP0, `(.L_x_3416) ;  /* 0x0000000108847547 */ /* 0x000ff6000b800000 */
[C---:B------:R-:W-:Y:S02]  /*0370*/  ISETP.GE.U32.AND P1, PT, R2.reuse, 0x100, PT ;  /* 0x000001000200780c */ /* 0x040fe40003f26070 */
[----:B------:R-:W-:Y:S02]  /*0380*/  ISETP.GE.U32.AND P0, PT, R2, 0x200, PT ;  /* 0x000002000200780c */ /* 0x000fe40003f06070 */
[----:B------:R-:W-:-:S05]  /*0390*/  P2R R12, PR, RZ, 0x2 ;  /* 0x00000002ff0c7803 */ /* 0x000fca0000000000 */
[----:B------:R0:W-:Y:S04]  /*03a0*/  STL [R1], R12 ;  /* 0x0000000c01007387 */ /* 0x0001e80000100800 */
[----:B------:R-:W1:Y:S08]  /*03b0*/  @P1 LDC.64 R8, c[0x0][0x3d0] ;  /* 0x0000f400ff081b82 */ /* 0x000e700000000a00 */
[----:B------:R-:W2:Y:S08]  /*03c0*/  @P1 LDC.64 R10, c[0x0][0x438] ;  /* 0x00010e00ff0a1b82 */ /* 0x000eb00000000a00 */
[----:B0-----:R-:W0:Y:S08]  /*03d0*/  @P0 LDC.64 R12, c[0x0][0x3d0] ;  /* 0x0000f400ff0c0b82 */ /* 0x001e300000000a00 */
[----:B------:R-:W3:Y:S01]  /*03e0*/  @P0 LDC.64 R14, c[0x0][0x438] ;  /* 0x00010e00ff0e0b82 */ /* 0x000ee20000000a00 */
[----:B-1----:R-:W-:-:S05]  /*03f0*/  @P1 IMAD.WIDE.U32 R8, R17, 0x20, R8 ;  /* 0x0000002011081825 */ /* 0x002fca00078e0008 */
[----:B------:R1:W5:Y:S01]  /*0400*/  @P1 LDG.E.128 R120, desc[UR6][R8.64] ;  /* 0x0000000608781981 */ /* 0x000362000c1e1d00 */
[C---:B--2---:R-:W-:Y:S01]  /*0410*/  @P1 IMAD.WIDE.U32 R10, R17.reuse, 0x20, R10 ;  /* 0x00000020110a1825 */ /* 0x044fe200078e000a */
[----:B------:R-:W-:Y:S02]  /*0420*/  @P1 LOP3.LUT R17, R17, 0x100, RZ, 0xfc, !PT ;  /* 0x0000010011111812 */ /* 0x000fe400078efcff */
[----:B------:R1:W5:Y:S04]  /*0430*/  @P1 LDG.E.128 R116, desc[UR6][R8.64+0x10] ;  /* 0x0000100608741981 */ /* 0x000368000c1e1d00 */
[----:B------:R1:W5:Y:S01]  /*0440*/  @P1 LD.E.128 R92, desc[UR6][R10.64] ;  /* 0x000000060a5c1980 */ /* 0x000362000c101d00 */
[----:B0-----:R-:W-:-:S03]  /*0450*/  @P0 IMAD.WIDE.U32 R12, R17, 0x20, R12 ;  /* 0x00000020110c0825 */ /* 0x001fc600078e000c */
        /* <DEDUP_REMOVED lines=8> */
[----:B-1----:R-:W-:Y:S05]  /*04e0*/  @!P1 BRA `(.L_x_3417) ;  /* 0x0000000000a09947 */ /* 0x002fea0003800000 */
        /* <DEDUP_REMOVED lines=9> */
.L_x_3416:
[C---:B------:R-:W-:Y:S02]  /*0580*/  ISETP.GE.U32.AND P2, PT, R2.reuse, 0x100, PT ;  /* 0x000001000200780c */ /* 0x040fe40003f46070 */
[C---:B------:R-:W-:Y:S02]  /*0590*/  ISETP.GE.U32.AND P0, PT, R2.reuse, 0x200, PT ;  /* 0x000002000200780c */ /* 0x040fe40003f06070 */
[----:B------:R-:W-:Y:S02]  /*05a0*/  ISETP.GE.U32.AND P1, PT, R2, 0x300, PT ;  /* 0x000003000200780c */ /* 0x000fe40003f26070 */
[----:B------:R-:W-:-:S05]  /*05b0*/  P2R R10, PR, RZ, 0x4 ;  /* 0x00000004ff0a7803 */ /* 0x000fca0000000000 */
[----:B------:R0:W-:Y:S02]  /*05c0*/  STL [R1], R10 ;  /* 0x0000000a01007387 */ /* 0x0001e40000100800 */
[----:B------:R-:W0:Y:S08]  /*05d0*/  @P2 LDC.64 R8, c[0x0][0x3d0] ;  /* 0x0000f400ff082b82 */ /* 0x000e300000000a00 */
[----:B------:R-:W1:Y:S08]  /*05e0*/  @P0 LDC.64 R12, c[0x0][0x3d0] ;  /* 0x0000f400ff0c0b82 */ /* 0x000e700000000a00 */
[----:B------:R-:W2:Y:S01]  /*05f0*/  @P1 LDC.64 R14, c[0x0][0x3d0] ;  /* 0x0000f400ff0e1b82 */ /* 0x000ea20000000a00 */
[C---:B0-----:R-:W-:Y:S01]  /*0600*/  @P2 IMAD.WIDE.U32 R10, R17.reuse, 0x20, R8 ;  /* 0x00000020110a2825 */ /* 0x041fe200078e0008 */
[----:B------:R-:W-:-:S04]  /*0610*/  @P2 LOP3.LUT R17, R17, 0x100, RZ, 0xfc, !PT ;  /* 0x0000010011112812 */ /* 0x000fc800078efcff */
[----:B------:R0:W5:Y:S01]  /*0620*/  @P2 LDG.E.128 R120, desc[UR6][R10.64] ;  /* 0x000000060a782981 */ /* 0x000162000c1e1d00 */
[----:B-1----:R-:W-:-:S03]  /*0630*/  @P0 IMAD.WIDE.U32 R12, R17, 0x20, R12 ;  /* 0x00000020110c0825 */ /* 0x002fc600078e000c */
[----:B------:R0:W5:Y:S01]  /*0640*/  @P2 LDG.E.128 R116, desc[UR6][R10.64+0x10] ;  /* 0x000010060a742981 */ /* 0x000162000c1e1d00 */
[----:B------:R-:W-:-:S03]  /*0650*/  @P0 VIADD R17, R17, 0x100 ;  /* 0x0000010011110836 */ /* 0x000fc60000000000 */
        /* <DEDUP_REMOVED lines=17> */
.L_x_3417:
[----:B------:R-:W-:Y:S05]  /*0770*/  BSYNC.RECONVERGENT B0 ;  /* 0x0000000000007941 */ /* 0x000fea0003800200 */
.L_x_3415:
[----:B------:R-:W1:Y:S02]  /*0780*/  LDCU UR4, c[0x0][0x384] ;  /* 0x00007080ff0477ac */ /* 0x000e640008000800 */
[----:B-1----:R-:W-:-:S06]  /*0790*/  UISETP.GE.AND UP0, UPT, UR17, UR4, UPT ;  /* 0x000000041100728c */ /* 0x002fcc000bf06270 */
[----:B------:R-:W-:-:S13]  /*07a0*/  PLOP3.LUT P0, PT, PT, PT, UP0, 0x80, 0x8 ;  /* 0x000000000008781c */ /* 0x000fda0003f0f008 */
[----:B------:R-:W-:Y:S05]  /*07b0*/  @P0 EXIT ;  /* 0x000000000000094d */ /* 0x000fea0003800000 */
[----:B0-----:R-:W-:Y:S01]  /*07c0*/  IMAD.HI.U32 R9, R0, -0x326172a9, RZ ;  /* 0xcd9e8d5700097827 */ /* 0x001fe200078e00ff */
[----:B------:R-:W-:Y:S01]  /*07d0*/  LOP3.LUT R68, R68, 0x3, RZ, 0xc0, !PT ;  /* 0x0000000344447812 */ /* 0x000fe200078ec0ff */
[----:B------:R-:W0:Y:S02]  /*07e0*/  LDCU UR24, c[0x0][0x388] ;  /* 0x00007100ff1877ac */ /* 0x000e240008000800 */
[C---:B------:R-:W-:Y:S01]  /*07f0*/  IMAD.HI.U32 R8, R3.reuse, -0x2daee0ad, RZ ;  /* 0xd2511f5303087827 */ /* 0x040fe200078e00ff */
[----:B------:R-:W-:Y:S01]  /*0800*/  LOP3.LUT R9, R4, UR8, R9, 0x96, !PT ;  /* 0x0000000804097c12 */ /* 0x000fe2000f8e9609 */
[----:B------:R-:W1:Y:S02]  /*0810*/  LDCU.U8 UR25, c[0x0][0x410] ;  /* 0x00008200ff1977ac */ /* 0x000e640008000000 */
[----:B------:R-:W-:Y:S01]  /*0820*/  IMAD R13, R3, -0x2daee0ad, RZ ;  /* 0xd2511f53030d7824 */ /* 0x000fe200078e02ff */
[----:B------:R-:W-:Y:S01]  /*0830*/  LOP3.LUT R8, R8, UR9, RZ, 0x3c, !PT ;  /* 0x0000000908087c12 */ /* 0x000fe2000f8e3cff */
[----:B------:R-:W-:Y:S01]  /*0840*/  IMAD.HI.U32 R12, R9, -0x2daee0ad, RZ ;  /* 0xd2511f53090c7827 */ /* 0x000fe200078e00ff */
[----:B------:R-:W2:Y:S03]  /*0850*/  LDCU UR26, c[0x0][0x400] ;  /* 0x00008000ff1a77ac */ /* 0x000ea60008000800 */
[----:B------:R-:W-:Y:S01]  /*0860*/  IMAD R11, R0, -0x326172a9, RZ ;  /* 0xcd9e8d57000b7824 */ /* 0x000fe200078e02ff */
[----:B------:R-:W-:Y:S01]  /*0870*/  LOP3.LUT R12, R13, UR27, R12, 0x96, !PT ;  /* 0x0000001b0d0c7c12 */ /* 0x000fe2000f8e960c */
[----:B------:R-:W-:Y:S01]  /*0880*/  IMAD.HI.U32 R10, R8, -0x326172a9, RZ ;  /* 0xcd9e8d57080a7827 */ /* 0x000fe200078e00ff */
[----:B------:R-:W-:-:S03]  /*0890*/  UPLOP3.LUT UP1, UPT, UPT, UPT, UPT, 0x40, 0x4 ;  /* 0x000000000004789c */ /* 0x000fc60003f2e870 */
        /* <DEDUP_REMOVED lines=20> */
[----:B------:R-:W-:-:S04]  /*09e0*/  IMAD.HI.U32 R10, R8, -0x2daee0ad, RZ ;  /* 0xd2511f53080a7827 */ /* 0x000fc800078e00ff */
[----:B------:R-:W-:Y:S01]  /*09f0*/  IMAD.HI.U32 R9, R11, -0x326172a9, RZ ;  /* 0xcd9e8d570b097827 */ /* 0x000fe200078e00ff */
[----:B------:R-:W-:-:S03]  /*0a00*/  LOP3.LUT R10, R13, UR33, R10, 0x96, !PT ;  /* 0x000000210d0a7c12 */ /* 0x000fc6000f8e960a */
[----:B------:R-:W-:Y:S02]  /*0a10*/  IMAD R13, R8, -0x2daee0ad, RZ ;  /* 0xd2511f53080d7824 */ /* 0x000fe400078e02ff */
[----:B------:R-:W-:Y:S02]  /*0a20*/  IMAD R12, R12, -0x326172a9, RZ ;  /* 0xcd9e8d570c0c7824 */ /* 0x000fe400078e02ff */
[----:B------:R-:W-:Y:S02]  /*0a30*/  IMAD R11, R11, -0x326172a9, RZ ;  /* 0xcd9e8d570b0b7824 */ /* 0x000fe400078e02ff */
[----:B------:R-:W-:Y:S01]  /*0a40*/  IMAD.HI.U32 R8, R10, -0x326172a9, RZ ;  /* 0xcd9e8d570a087827 */ /* 0x000fe200078e00ff */
[----:B------:R-:W-:-:S03]  /*0a50*/  LOP3.LUT R9, R12, UR32, R9, 0x96, !PT ;  /* 0x000000200c097c12 */ /* 0x000fc6000f8e9609 */
[----:B------:R-:W-:Y:S01]  /*0a60*/  IMAD R10, R10, -0x326172a9, RZ ;  /* 0xcd9e8d570a0a7824 */ /* 0x000fe200078e02ff */
[----:B------:R-:W-:Y:S01]  /*0a70*/  LOP3.LUT R8, R11, UR14, R8, 0x96, !PT ;  /* 0x0000000e0b087c12 */ /* 0x000fe2000f8e9608 */
[C---:B------:R-:W-:Y:S01]  /*0a80*/  IMAD R14, R9.reuse, -0x2daee0ad, RZ ;  /* 0xd2511f53090e7824 */ /* 0x040fe200078e02ff */
[----:B------:R-:W3:Y:S01]  /*0a90*/  LDCU.64 UR14, c[0x0][0x380] ;  /* 0x00007000ff0e77ac */ /* 0x000ee20008000a00 */
[----:B------:R-:W-:-:S04]  /*0aa0*/  IMAD.HI.U32 R12, R9, -0x2daee0ad, RZ ;  /* 0xd2511f53090c7827 */ /* 0x000fc800078e00ff */
[----:B------:R-:W-:Y:S01]  /*0ab0*/  IMAD.HI.U32 R11, R8, -0x2daee0ad, RZ ;  /* 0xd2511f53080b7827 */ /* 0x000fe200078e00ff */
[----:B------:R-:W-:-:S03]  /*0ac0*/  LOP3.LUT R12, R13, UR20, R12, 0x96, !PT ;  /* 0x000000140d0c7c12 */ /* 0x000fc6000f8e960c */
[----:B------:R-:W-:Y:S01]  /*0ad0*/  IMAD R15, R8, -0x2daee0ad, RZ ;  /* 0xd2511f53080f7824 */ /* 0x000fe200078e02ff */
[----:B------:R-:W-:Y:S01]  /*0ae0*/  LOP3.LUT R11, R14, UR12, R11, 0x96, !PT ;  /* 0x0000000c0e0b7c12 */ /* 0x000fe2000f8e960b */
[C---:B------:R-:W-:Y:S01]  /*0af0*/  IMAD.HI.U32 R9, R12.reuse, -0x326172a9, RZ ;  /* 0xcd9e8d570c097827 */ /* 0x040fe200078e00ff */
[C---:B------:R-:W-:Y:S02]  /*0b00*/  LOP3.LUT R14, R7.reuse, 0xff, RZ, 0xc0, !PT ;  /* 0x000000ff070e7812 */ /* 0x040fe400078ec0ff */
[----:B------:R-:W-:Y:S01]  /*0b10*/  LOP3.LUT R7, R7, 0xffffff00, RZ, 0xc0, !PT ;  /* 0xffffff0007077812 */ /* 0x000fe200078ec0ff */
[----:B------:R-:W-:Y:S01]  /*0b20*/  IMAD R13, R12, -0x326172a9, RZ ;  /* 0xcd9e8d570c0d7824 */ /* 0x000fe200078e02ff */
[----:B------:R-:W-:Y:S01]  /*0b30*/  VIADDMNMX R6, R14, -R6, RZ, !PT ;  /* 0x800000060e067246 */ /* 0x000fe200078001ff */
[----:B------:R-:W-:Y:S01]  /*0b40*/  IMAD R5, R5, -0x20, R14 ;  /* 0xffffffe005057824 */ /* 0x000fe200078e020e */
[----:B------:R-:W-:Y:S01]  /*0b50*/  LOP3.LUT R9, R10, UR21, R9, 0x96, !PT ;  /* 0x000000150a097c12 */ /* 0x000fe2000f8e9609 */
[----:B------:R-:W-:Y:S01]  /*0b60*/  IMAD.HI.U32 R8, R11, -0x326172a9, RZ ;  /* 0xcd9e8d570b087827 */ /* 0x000fe200078e00ff */
[----:B------:R-:W-:-:S02]  /*0b70*/  VIMNMX R6, PT, PT, R6, 0x20, PT ;  /* 0x0000002006067848 */ /* 0x000fc40003fe0100 */
[----:B------:R-:W-:Y:S01]  /*0b80*/  VIMNMX R5, PT, PT, RZ, R5, !PT ;  /* 0x00000005ff057248 */ /* 0x000fe20007fe0100 */
[----:B------:R-:W-:Y:S01]  /*0b90*/  IMAD.HI.U32 R10, R9, -0x2daee0ad, RZ ;  /* 0xd2511f53090a7827 */ /* 0x000fe200078e00ff */
[----:B------:R-:W-:Y:S02]  /*0ba0*/  LEA R6, R6, R7, 0x3 ;  /* 0x0000000706067211 */ /* 0x000fe400078e18ff */
[----:B------:R-:W-:Y:S01]  /*0bb0*/  VIMNMX R12, PT, PT, R5, 0x20, PT ;  /* 0x00000020050c7848 */ /* 0x000fe20003fe0100 */
[----:B------:R-:W-:Y:S01]  /*0bc0*/  IMAD R14, R11, -0x326172a9, RZ ;  /* 0xcd9e8d570b0e7824 */ /* 0x000fe200078e02ff */
[----:B------:R-:W-:Y:S01]  /*0bd0*/  I2FP.F32.U32 R6, R6 ;  /* 0x0000000600067245 */ /* 0x000fe20000201000 */
[----:B------:R-:W-:Y:S01]  /*0be0*/  IMAD R9, R9, -0x2daee0ad, RZ ;  /* 0xd2511f5309097824 */ /* 0x000fe200078e02ff */
[----:B------:R-:W-:Y:S01]  /*0bf0*/  LOP3.LUT R10, R15, UR22, R10, 0x96, !PT ;  /* 0x000000160f0a7c12 */ /* 0x000fe2000f8e960a */
[----:B------:R-:W-:Y:S01]  /*0c00*/  IMAD R5, R12, 0x8, R7 ;  /* 0x000000080c057824 */ /* 0x000fe200078e0207 */
[----:B------:R-:W-:Y:S01]  /*0c10*/  LOP3.LUT R8, R13, UR13, R8, 0x96, !PT ;  /* 0x0000000d0d087c12 */ /* 0x000fe2000f8e9608 */
[----:B------:R-:W4:Y:S02]  /*0c20*/  LDCU.64 UR12, c[0x0][0x3a0] ;  /* 0x00007400ff0c77ac */ /* 0x000f240008000a00 */
[----:B------:R-:W-:Y:S01]  /*0c30*/  IMAD.HI.U32 R67, R10, -0x326172a9, RZ ;  /* 0xcd9e8d570a437827 */ /* 0x000fe200078e00ff */
[----:B------:R0:W-:Y:S03]  /*0c40*/  STL [R1+0x4], R5 ;  /* 0x0000040501007387 */ /* 0x0001e60000100800 */
[----:B------:R-:W-:Y:S01]  /*0c50*/  IMAD.HI.U32 R66, R8, -0x2daee0ad, RZ ;  /* 0xd2511f5308427827 */ /* 0x000fe200078e00ff */
[----:B------:R-:W-:-:S03]  /*0c60*/  LOP3.LUT R67, R14, UR23, R67, 0x96, !PT ;  /* 0x000000170e437c12 */ /* 0x000fc6000f8e9643 */
[----:B------:R-:W-:Y:S01]  /*0c70*/  IMAD R64, R8, -0x2daee0ad, RZ ;  /* 0xd2511f5308407824 */ /* 0x000fe200078e02ff */
[----:B------:R-:W-:Y:S01]  /*0c80*/  LOP3.LUT R66, R9, UR10, R66, 0x96, !PT ;  /* 0x0000000a09427c12 */ /* 0x000fe2000f8e9642 */
[----:B------:R-:W-:Y:S01]  /*0c90*/  IMAD R72, R10, -0x326172a9, RZ ;  /* 0xcd9e8d570a487824 */ /* 0x000fe200078e02ff */
[----:B0-----:R-:W0:Y:S01]  /*0ca0*/  MUFU.RCP R5, R6 ;  /* 0x0000000600057308 */ /* 0x001e220000001000 */
[----:B------:R-:W1:Y:S01]  /*0cb0*/  LDCU.64 UR10, c[0x0][0x398] ;  /* 0x00007300ff0a77ac */ /* 0x000e620008000a00 */
[----:B0-----:R0:W-:Y:S02]  /*0cc0*/  STL [R1+0x8], R5 ;  /* 0x0000080501007387 */ /* 0x0011e40000100800 */
[----:B01234-:R-:W-:-:S07]  /*0cd0*/  IMAD.MOV.U32 R5, RZ, RZ, RZ ;  /* 0x000000ffff057224 */ /* 0x01ffce00078e00ff */
.L_x_3802:
[----:B0123--:R-:W2:Y:S01]  /*0ce0*/  LDL R36, [R1] ;  /* 0x0000000001247983 */ /* 0x00fea20000100800 */
[----:B------:R-:W-:Y:S01]  /*0cf0*/  UIMAD UR4, UR17, UR24, URZ ;  /* 0x00000018110472a4 */ /* 0x000fe2000f8e02ff */
[----:B------:R-:W-:Y:S03]  /*0d00*/  BSSY.RECONVERGENT B0, `(.L_x_3418) ;  /* 0x000089a000007945 */ /* 0x000fe60003800200 */
[----:B------:R-:W-:-:S04]  /*0d10*/  USHF.R.S32.HI UR5, URZ, 0x1f, UR4 ;  /* 0x0000001fff057899 */ /* 0x000fc80008011404 */
[----:B------:R-:W-:-:S06]  /*0d20*/  ULEA.HI UR5, UR5, UR4, URZ, 0x3 ;  /* 0x0000000405057291 */ /* 0x000fcc000f8f18ff */
[----:B------:R-:W-:-:S05]  /*0d30*/  IMAD.U32 R37, RZ, RZ, UR5 ;  /* 0x00000005ff257e24 */ /* 0x000fca000f8e00ff */
[----:B------:R-:W-:-:S04]  /*0d40*/  LEA.HI.SX32 R48, R37, R52, 0x1d ;  /* 0x0000003425307211 */ /* 0x000fc800078feaff */
[----:B------:R-:W-:Y:S02]  /*0d50*/  MOV R49, R48 ;  /* 0x0000003000317202 */ /* 0x000fe40000000f00 */
[----:B--2---:R-:W-:-:S13]  /*0d60*/  ISETP.NE.AND P0, PT, R36, RZ, PT ;  /* 0x000000ff2400720c */ /* 0x004fda0003f05270 */
[----:B------:R-:W-:Y:S05]  /*0d70*/  @!P0 BRA `(.L_x_3419) ;  /* 0x0000008800488947 */ /* 0x000fea0003800000 */
        /* <DEDUP_REMOVED lines=15> */
[----:B------:R-:W-:-:S04]  /*0e70*/  IMAD.U32 R47, RZ, RZ, UR9 ;  /* 0x00000009ff2f7e24 */ /* 0x000fc8000f8e00ff */
[----:B------:R-:W-:-:S04]  /*0e80*/  VIADD R47, R47, 0x1fd5c5a3 ;  /* 0x1fd5c5a32f2f7836 */ /* 0x000fc80000000000 */
        /* <DEDUP_REMOVED lines=17> */
.L_x_3423:
[----:B------:R-:W-:Y:S01]  /*0fa0*/  IADD3 R3, PT, PT, R3, 0x1, RZ ;  /* 0x0000000103037810 */ /* 0x000fe20007ffe0ff */
[----:B------:R-:W-:Y:S03]  /*0fb0*/  BSSY.RECONVERGENT B2, `(.L_x_3424) ;  /* 0x000000c000027945 */ /* 0x000fe60003800200 */
        /* <DEDUP_REMOVED lines=11> */
.L_x_3425:
[----:B------:R-:W-:Y:S05]  /*1070*/  BSYNC.RECONVERGENT B2 ;  /* 0x0000000000027941 */ /* 0x000fea0003800200 */
.L_x_3424:
[----:B------:R-:W-:Y:S01]  /*1080*/  IMAD.WIDE.U32 R50, R0, -0x326172a9, RZ ;  /* 0xcd9e8d5700327825 */ /* 0x000fe200078e00ff */
[----:B------:R-:W-:Y:S01]  /*1090*/  LOP3.LUT R6, R5, UR9, R23, 0x96, !PT ;  /* 0x0000000905067c12 */ /* 0x000fe2000f8e9617 */
[----:B------:R-:W-:Y:S02]  /*10a0*/  UIADD3 UR4, UPT, UPT, UR9, -0x4498517b, URZ ;  /* 0xbb67ae8509047890 */ /* 0x000fe4000fffe0ff */
[----:B------:R-:W-:Y:S01]  /*10b0*/  UIADD3 UR5, UPT, UPT, UR9, 0x76cf5d0a, URZ ;  /* 0x76cf5d0a09057890 */ /* 0x000fe2000fffe0ff */
[----:B------:R-:W-:Y:S01]  /*10c0*/  LOP3.LUT R40, R4, UR8, R51, 0x96, !PT ;  /* 0x0000000804287c12 */ /* 0x000fe2000f8e9633 */
[----:B------:R-:W-:-:S04]  /*10d0*/  IMAD.WIDE.U32 R6, R6, -0x326172a9, RZ ;  /* 0xcd9e8d5706067825 */ /* 0x000fc800078e00ff */
[----:B------:R-:W-:Y:S01]  /*10e0*/  IMAD.WIDE.U32 R40, R40, -0x2daee0ad, RZ ;  /* 0xd2511f5328287825 */ /* 0x000fe200078e00ff */
[----:B------:R-:W-:-:S04]  /*10f0*/  LOP3.LUT R23, R50, UR16, R7, 0x96, !PT ;  /* 0x0000001032177c12 */ /* 0x000fc8000f8e9607 */
[----:B------:R-:W-:Y:S01]  /*1100*/  LOP3.LUT R50, R22, UR4, R41, 0x96, !PT ;  /* 0x0000000416327c12 */ /* 0x000fe2000f8e9629 */
[----:B------:R-:W-:Y:S01]  /*1110*/  IMAD.WIDE.U32 R22, R23, -0x2daee0ad, RZ ;  /* 0xd2511f5317167825 */ /* 0x000fe200078e00ff */
[----:B------:R-:W-:-:S03]  /*1120*/  UIADD3 UR4, UPT, UPT, UR8, 0x3c6ef372, URZ ;  /* 0x3c6ef37208047890 */ /* 0x000fc6000fffe0ff */
[----:B------:R-:W-:Y:S01]  /*1130*/  IMAD.WIDE.U32 R50, R50, -0x326172a9, RZ ;  /* 0xcd9e8d5732327825 */ /* 0x000fe200078e00ff */
[----:B------:R-:W-:Y:S01]  /*1140*/  LOP3.LUT R7, R40, UR5, R23, 0x96, !PT ;  /* 0x0000000528077c12 */ /* 0x000fe2000f8e9617 */
[----:B------:R-:W-:-:S03]  /*1150*/  UIADD3 UR5, UPT, UPT, UR9, -0x56f99767, URZ ;  /* 0xa906689909057890 */ /* 0x000fc6000fffe0ff */
[----:B------:R-:W-:Y:S01]  /*1160*/  LOP3.LUT R40, R6, UR4, R51, 0x96, !PT ;  /* 0x0000000406287c12 */ /* 0x000fe2000f8e9633 */
[----:B------:R-:W-:Y:S01]  /*1170*/  IMAD.WIDE.U32 R6, R7, -0x326172a9, RZ ;  /* 0xcd9e8d5707067825 */ /* 0x000fe200078e00ff */
[----:B------:R-:W-:-:S03]  /*1180*/  UIADD3 UR4, UPT, UPT, UR9, 0x32370b8f, URZ ;  /* 0x32370b8f09047890 */ /* 0x000fc6000fffe0ff */
[----:B------:R-:W-:Y:S01]  /*1190*/  IMAD.WIDE.U32 R40, R40, -0x2daee0ad, RZ ;  /* 0xd2511f5328287825 */ /* 0x000fe200078e00ff */
[----:B------:R-:W-:-:S04]  /*11a0*/  LOP3.LUT R23, R50, UR18, R7, 0x96, !PT ;  /* 0x0000001232177c12 */ /* 0x000fc8000f8e9607 */
[----:B------:R-:W-:Y:S01]  /*11b0*/  LOP3.LUT R50, R22, UR4, R41, 0x96, !PT ;  /* 0x0000000416327c12 */ /* 0x000fe2000f8e9629 */
[----:B------:R-:W-:Y:S01]  /*11c0*/  UIADD3 UR4, UPT, UPT, UR9, -0x126145ec, URZ ;  /* 0xed9eba1409047890 */ /* 0x000fe2000fffe0ff */
[----:B------:R-:W-:-:S04]  /*11d0*/  IMAD.WIDE.U32 R22, R23, -0x2daee0ad, RZ ;  /* 0xd2511f5317167825 */ /* 0x000fc800078e00ff */
[----:B------:R-:W-:Y:S01]  /*11e0*/  IMAD.WIDE.U32 R50, R50, -0x326172a9, RZ ;  /* 0xcd9e8d5732327825 */ /* 0x000fe200078e00ff */
[----:B------:R-:W-:Y:S01]  /*11f0*/  LOP3.LUT R7, R40, UR4, R23, 0x96, !PT ;  /* 0x0000000428077c12 */ /* 0x000fe2000f8e9617 */
[----:B------:R-:W-:-:S03]  /*1200*/  UIADD3 UR4, UPT, UPT, UR8, 0x1715609d, URZ ;  /* 0x1715609d08047890 */ /* 0x000fc6000fffe0ff */
[----:B------:R-:W-:Y:S01]  /*1210*/  LOP3.LUT R40, R6, UR19, R51, 0x96, !PT ;  /* 0x0000001306287c12 */ /* 0x000fe2000f8e9633 */
[----:B------:R-:W-:-:S04]  /*1220*/  IMAD.WIDE.U32 R6, R7, -0x326172a9, RZ ;  /* 0xcd9e8d5707067825 */ /* 0x000fc800078e00ff */
[----:B------:R-:W-:Y:S01]  /*1230*/  IMAD.WIDE.U32 R40, R40, -0x2daee0ad, RZ ;  /* 0xd2511f5328287825 */ /* 0x000fe200078e00ff */
[----:B------:R-:W-:Y:S01]  /*1240*/  LOP3.LUT R23, R50, UR4, R7, 0x96, !PT ;  /* 0x0000000432177c12 */ /* 0x000fe2000f8e9607 */
[----:B------:R-:W-:-:S03]  /*1250*/  UIADD3 UR4, UPT, UPT, UR8, -0x4ab325aa, URZ ;  /* 0xb54cda5608047890 */ /* 0x000fc6000fffe0ff */
[----:B------:R-:W-:Y:S01]  /*1260*/  LOP3.LUT R50, R22, UR5, R41, 0x96, !PT ;  /* 0x0000000516327c12 */ /* 0x000fe2000f8e9629 */
[----:B------:R-:W-:-:S04]  /*1270*/  IMAD.WIDE.U32 R22, R23, -0x2daee0ad, RZ ;  /* 0xd2511f5317167825 */ /* 0x000fc800078e00ff */
[----:B------:R-:W-:Y:S01]  /*1280*/  IMAD.WIDE.U32 R50, R50, -0x326172a9, RZ ;  /* 0xcd9e8d5732327825 */ /* 0x000fe200078e00ff */
[----:B------:R-:W-:-:S04]  /*1290*/  LOP3.LUT R7, R40, UR20, R23, 0x96, !PT ;  /* 0x0000001428077c12 */ /* 0x000fc8000f8e9617 */
[----:B------:R-:W-:Y:S01]  /*12a0*/  LOP3.LUT R40, R6, UR4, R51, 0x96, !PT ;  /* 0x0000000406287c12 */ /* 0x000fe2000f8e9633 */
[----:B------:R-:W-:Y:S01]  /*12b0*/  IMAD.WIDE.U32 R6, R7, -0x326172a9, RZ ;  /* 0xcd9e8d5707067825 */ /* 0x000fe200078e00ff */
[----:B------:R-:W-:-:S03]  /*12c0*/  UIADD3 UR4, UPT, UPT, UR8, -0xe443238, URZ ;  /* 0xf1bbcdc808047890 */ /* 0x000fc6000fffe0ff */
[----:B------:R-:W-:Y:S01]  /*12d0*/  IMAD.WIDE.U32 R40, R40, -0x2daee0ad, RZ ;  /* 0xd2511f5328287825 */ /* 0x000fe200078e00ff */
[----:B------:R-:W-:-:S04]  /*12e0*/  LOP3.LUT R23, R50, UR21, R7, 0x96, !PT ;  /* 0x0000001532177c12 */ /* 0x000fc8000f8e9607 */
[----:B------:R-:W-:Y:S01]  /*12f0*/  LOP3.LUT R50, R47, R22, R41, 0x96, !PT ;  /* 0x000000162f327212 */ /* 0x000fe200078e9629 */
[----:B------:R-:W-:-:S04]  /*1300*/  IMAD.WIDE.U32 R22, R23, -0x2daee0ad, RZ ;  /* 0xd2511f5317167825 */ /* 0x000fc800078e00ff */
[----:B------:R-:W-:Y:S01]  /*1310*/  IMAD.WIDE.U32 R50, R50, -0x326172a9, RZ ;  /* 0xcd9e8d5732327825 */ /* 0x000fe200078e00ff */
[----:B------:R-:W-:-:S04]  /*1320*/  LOP3.LUT R40, R40, UR22, R23, 0x96, !PT ;  /* 0x0000001628287c12 */ /* 0x000fc8000f8e9617 */
        /* <DEDUP_REMOVED lines=10> */
.L_x_3422:
[----:B------:R-:W-:Y:S05]  /*13d0*/  BSYNC.RECONVERGENT B1 ;  /* 0x0000000000017941 */ /* 0x000fea0003800200 */
.L_x_3421:
[----:B------:R-:W0:Y:S01]  /*13e0*/  LDC R70, c[0x0][0x408] ;  /* 0x00010200ff467b82 */ /* 0x000e220000000800 */
[----:B------:R-:W-:Y:S01]  /*13f0*/  I2FP.F32.U32 R6, R6 ;  /* 0x0000000600067245 */ /* 0x000fe20000201000 */
[----:B------:R-:W-:Y:S01]  /*1400*/  IMAD.MOV.U32 R73, RZ, RZ, 0x2f800000 ;  /* 0x2f800000ff497424 */ /* 0x000fe200078e00ff */
[----:B-----5:R-:W-:Y:S01]  /*1410*/  SHF.L.U32 R7, R36, 0x10, RZ ;  /* 0x0000001024077819 */ /* 0x020fe200000006ff */
[----:B------:R-:W-:Y:S01]  /*1420*/  @P1 IMAD.U32 R23, R28, 0x10000, RZ ;  /* 0x000100001c171824 */ /* 0x000fe200078e00ff */
[----:B------:R-:W-:Y:S01]  /*1430*/  ISETP.NE.AND P3, PT, R22, 0x1, PT ;  /* 0x000000011600780c */ /* 0x000fe20003f65270 */
[----:B------:R-:W-:Y:S01]  /*1440*/  FFMA.FTZ R6, R6, R73, 1.1641532182693481445e-10 ;  /* 0x2f00000006067423 */ /* 0x000fe20000010049 */
[----:B------:R-:W-:Y:S01]  /*1450*/  BSSY.RECONVERGENT B1, `(.L_x_3426) ;  /* 0x0000058000017945 */ /* 0x000fe20003800200 */
[----:B------:R-:W1:Y:S01]  /*1460*/  LDC R71, c[0x0][0x404] ;  /* 0x00010100ff477b82 */ /* 0x000e620000000800 */
[----:B------:R-:W-:Y:S02]  /*1470*/  IMAD.MOV.U32 R8, RZ, RZ, R72 ;  /* 0x000000ffff087224 */ /* 0x000fe400078e0048 */
[----:B0-----:R-:W-:Y:S01]  /*1480*/  FMUL.FTZ R7, R7, R70 ;  /* 0x0000004607077220 */ /* 0x001fe20000410000 */
[----:B-1----:R-:W-:-:S04]  /*1490*/  FSETP.GTU.FTZ.AND P2, PT, R6, R71, PT ;  /* 0x000000470600720b */ /* 0x002fc80003f5c000 */
[----:B------:R-:W-:Y:S02]  /*14a0*/  FSEL R6, R7, RZ, !P2 ;  /* 0x000000ff07067208 */ /* 0x000fe40005000000 */
[----:B------:R-:W-:Y:S02]  /*14b0*/  PLOP3.LUT P2, PT, P2, PT, PT, 0x8, 0x80 ;  /* 0x000000000080781c */ /* 0x000fe4000174e170 */
[----:B------:R-:W-:Y:S01]  /*14c0*/  PRMT R7, R36, 0x7632, R7 ;  /* 0x0000763224077816 */ /* 0x000fe20000000007 */
        /* <DEDUP_REMOVED lines=13> */
.L_x_3428:
        /* <DEDUP_REMOVED lines=13> */
.L_x_3430:
[----:B------:R-:W-:Y:S05]  /*1670*/  BSYNC.RECONVERGENT B2 ;  /* 0x0000000000027941 */ /* 0x000fea0003800200 */
.L_x_3429:
[----:B------:R-:W-:Y:S01]  /*1680*/  IMAD.WIDE.U32 R60, R0, -0x326172a9, RZ ;  /* 0xcd9e8d57003c7825 */ /* 0x000fe200078e00ff */
[----:B------:R-:W-:Y:S01]  /*1690*/  LOP3.LUT R22, R5, UR9, R41, 0x96, !PT ;  /* 0x0000000905167c12 */ /* 0x000fe2000f8e9629 */
[----:B------:R-:W-:Y:S01]  /*16a0*/  UIADD3 UR4, UPT, UPT, UR9, -0x4498517b, URZ ;  /* 0xbb67ae8509047890 */ /* 0x000fe2000fffe0ff */
[----:B------:R-:W-:Y:S01]  /*16b0*/  MOV R8, R49 ;  /* 0x0000003100087202 */ /* 0x000fe20000000f00 */
        /* <DEDUP_REMOVED lines=49> */
.L_x_3427:
[----:B------:R-:W-:Y:S05]  /*19d0*/  BSYNC.RECONVERGENT B1 ;  /* 0x0000000000017941 */ /* 0x000fea0003800200 */
.L_x_3426:
        /* <DEDUP_REMOVED lines=10> */
[----:B------:R-:W-:Y:S02]  /*1a80*/  FSEL R7, R7, RZ, !P2 ;  /* 0x000000ff07077208 */ /* 0x000fe40005000000 */
[----:B------:R-:W-:-:S03]  /*1a90*/  PLOP3.LUT P2, PT, P2, PT, PT, 0x8, 0x80 ;  /* 0x000000000080781c */ /* 0x000fc6000174e170 */
[----:B------:R-:W-:Y:S01]  /*1aa0*/  @P1 FADD.FTZ R7, R22, R7 ;  /* 0x0000000716071221 */ /* 0x000fe20000010000 */
[----:B------:R-:W-:Y:S01]  /*1ab0*/  IMAD.MOV.U32 R22, RZ, RZ, 0x2 ;  /* 0x00000002ff167424 */ /* 0x000fe200078e00ff */
[----:B------:R-:W-:-:S03]  /*1ac0*/  P2R R50, PR, RZ, 0x4 ;  /* 0x00000004ff327803 */ /* 0x000fc60000000000 */
        /* <DEDUP_REMOVED lines=10> */
.L_x_3433:
        /* <DEDUP_REMOVED lines=13> */
.L_x_3435:
[----:B------:R-:W-:Y:S05]  /*1c40*/  BSYNC.RECONVERGENT B2 ;  /* 0x0000000000027941 */ /* 0x000fea0003800200 */
.L_x_3434:
[----:B------:R-:W-:Y:S01]  /*1c50*/  IMAD.WIDE.U32 R60, R0, -0x326172a9, RZ ;  /* 0xcd9e8d57003c7825 */ /* 0x000fe200078e00ff */
[----:B------:R-:W-:Y:S01]  /*1c60*/  LOP3.LUT R22, R5, UR9, R41, 0x96, !PT ;  /* 0x0000000905167c12 */ /* 0x000fe2000f8e9629 */
[----:B------:R-:W-:Y:S02]  /*1c70*/  UIADD3 UR4, UPT, UPT, UR9, -0x4498517b, URZ ;  /* 0xbb67ae8509047890 */ /* 0x000fe4000fffe0ff */
[----:B------:R-:W-:Y:S01]  /*1c80*/  UIADD3 UR5, UPT, UPT, UR9, 0x76cf5d0a, URZ ;  /* 0x76cf5d0a09057890 */ /* 0x000fe2000fffe0ff */
[----:B------:R-:W-:Y:S01]  /*1c90*/  LOP3.LUT R52, R4, UR8, R61, 0x96, !PT ;  /* 0x0000000804347c12 */ /* 0x000fe2000f8e963d */
[----:B------:R-:W-:-:S04]  /*1ca0*/  IMAD.WIDE.U32 R22, R22, -0x326172a9, RZ ;  /* 0xcd9e8d5716167825 */ /* 0x000fc800078e00ff */
[----:B------:R-:W-:Y:S01]  /*1cb0*/  IMAD.WIDE.U32 R52, R52, -0x2daee0ad, RZ ;  /* 0xd2511f5334347825 */ /* 0x000fe200078e00ff */
[----:B------:R-:W-:-:S03]  /*1cc0*/  LOP3.LUT R41, R60, UR16, R23, 0x96, !PT ;  /* 0x000000103c297c12 */ /* 0x000fc6000f8e9617 */
[----:B------:R-:W-:Y:S01]  /*1cd0*/  IMAD.MOV.U32 R8, RZ, RZ, R49 ;  /* 0x000000ffff087224 */ /* 0x000fe200078e0031 */
        /* <DEDUP_REMOVED lines=44> */
.L_x_3432:
[----:B------:R-:W-:Y:S05]  /*1fa0*/  BSYNC.RECONVERGENT B1 ;  /* 0x0000000000017941 */ /* 0x000fea0003800200 */
.L_x_3431:
[----:B------:R-:W-:Y:S01]  /*1fb0*/  I2FP.F32.U32 R8, R8 ;  /* 0x0000000800087245 */ /* 0x000fe20000201000 */
[----:B------:R-:W-:Y:S01]  /*1fc0*/  IMAD.U32 R23, R37, 0x10000, RZ ;  /* 0x0001000025177824 */ /* 0x000fe200078e00ff */
[----:B------:R-:W-:Y:S01]  /*1fd0*/  ISETP.NE.AND P2, PT, R22, 0x1, PT ;  /* 0x000000011600780c */ /* 0x000fe20003f45270 */
[----:B------:R-:W-:Y:S01]  /*1fe0*/  @P1 IMAD.U32 R41, R29, 0x10000, RZ ;  /* 0x000100001d291824 */ /* 0x000fe200078e00ff */
[----:B------:R-:W-:Y:S01]  /*1ff0*/  BSSY.RECONVERGENT B1, `(.L_x_3436) ;  /* 0x0000058000017945 */ /* 0x000fe20003800200 */
[----:B------:R-:W-:Y:S01]  /*2000*/  FFMA.FTZ R8, R8, R73, 1.1641532182693481445e-10 ;  /* 0x2f00000008087423 */ /* 0x000fe20000010049 */
[----:B------:R-:W-:Y:S01]  /*2010*/  FMUL.FTZ R23, R23, R70 ;  /* 0x0000004617177220 */ /* 0x000fe20000410000 */
[----:B------:R-:W-:Y:S01]  /*2020*/  HFMA2 R40, -RZ, RZ, 0, 1.1920928955078125e-07 ;  /* 0x00000002ff287431 */ /* 0x000fe200000001ff */
[----:B------:R-:W-:Y:S02]  /*2030*/  PRMT R37, R37, 0x7632, R37 ;  /* 0x0000763225257816 */ /* 0x000fe40000000025 */
[----:B------:R-:W-:-:S04]  /*2040*/  FSETP.GTU.FTZ.AND P3, PT, R8, R71, PT ;  /* 0x000000470800720b */ /* 0x000fc80003f7c000 */
        /* <DEDUP_REMOVED lines=15> */
.L_x_3438:
        /* <DEDUP_REMOVED lines=13> */
.L_x_3440:
[----:B------:R-:W-:Y:S05]  /*2210*/  BSYNC.RECONVERGENT B2 ;  /* 0x0000000000027941 */ /* 0x000fea0003800200 */
.L_x_3439:
        /* <DEDUP_REMOVED lines=51> */
[----:B------:R-:W-:Y:S02]  /*2550*/  IMAD.MOV.U32 R23, RZ, RZ, R49 ;  /* 0x000000ffff177224 */ /* 0x000fe400078e0031 */
[----:B------:R-:W-:-:S07]  /*2560*/  IMAD.MOV.U32 R49, RZ, RZ, R22 ;  /* 0x000000ffff317224 */ /* 0x000fce00078e0016 */
.L_x_3437:
[----:B------:R-:W-:Y:S05]  /*2570*/  BSYNC.RECONVERGENT B1 ;  /* 0x0000000000017941 */ /* 0x000fea0003800200 */
.L_x_3436:
[----:B------:R-:W-:Y:S01]  /*2580*/  I2FP.F32.U32 R22, R23 ;  /* 0x0000001700167245 */ /* 0x000fe20000201000 */
[----:B------:R-:W-:Y:S01]  /*2590*/  IMAD.U32 R37, R37, 0x10000, RZ ;  /* 0x0001000025257824 */ /* 0x000fe200078e00ff */
[----:B------:R-:W-:Y:S01]  /*25a0*/  @P1 PRMT R23, R29, 0x7632, R23 ;  /* 0x000076321d171816 */ /* 0x000fe20000000017 */
[----:B------:R-:W-:Y:S01]  /*25b0*/  BSSY.RECONVERGENT B1, `(.L_x_3441) ;  /* 0x0000059000017945 */ /* 0x000fe20003800200 */
[----:B------:R-:W-:Y:S02]  /*25c0*/  IMAD.MOV.U32 R59, RZ, RZ, 0x2 ;  /* 0x00000002ff3b7424 */ /* 0x000fe400078e00ff */
        /* <DEDUP_REMOVED lines=8> */
[----:B------:R-:W-:Y:S02]  /*2650*/  MOV R23, R72 ;  /* 0x0000004800177202 */ /* 0x000fe40000000f00 */
[----:B------:R-:W-:Y:S02]  /*2660*/  P2R R53, PR, RZ, 0x8 ;  /* 0x00000008ff357803 */ /* 0x000fe40000000000 */
[----:B------:R-:W-:-:S07]  /*2670*/  F2FP.BF16.F32.PACK_AB R37, RZ, R22 ;  /* 0x00000016ff25723e */ /* 0x000fce00000010ff */
[----:B------:R-:W-:Y:S05]  /*2680*/  @!P2 BRA `(.L_x_3442) ;  /* 0x00000004002ca947 */ /* 0x000fea0003800000 */
        /* <DEDUP_REMOVED lines=8> */
.L_x_3443:
[----:B------:R-:W-:Y:S01]  /*2710*/  VIADD R3, R3, 0x1 ;  /* 0x0000000103037836 */ /* 0x000fe20000000000 */
[----:B------:R-:W-:Y:S03]  /*2720*/  BSSY.RECONVERGENT B2, `(.L_x_3444) ;  /* 0x000000c000027945 */ /* 0x000fe60003800200 */
        /* <DEDUP_REMOVED lines=11> */
.L_x_3445:
[----:B------:R-:W-:Y:S05]  /*27e0*/  BSYNC.RECONVERGENT B2 ;  /* 0x0000000000027941 */ /* 0x000fea0003800200 */
.L_x_3444:
        /* <DEDUP_REMOVED lines=14> */
[----:B------:R-:W-:Y:S02]  /*28d0*/  UIADD3 UR5, UPT, UPT, UR9, -0x56f99767, URZ ;  /* 0xa906689909057890 */ /* 0x000fe4000fffe0ff */
[----:B------:R-:W-:Y:S01]  /*28e0*/  IMAD.MOV.U32 R59, RZ, RZ, RZ ;  /* 0x000000ffff3b7224 */ /* 0x000fe200078e00ff */
        /* <DEDUP_REMOVED lines=37> */
.L_x_3442:
[----:B------:R-:W-:Y:S05]  /*2b40*/  BSYNC.RECONVERGENT B1 ;  /* 0x0000000000017941 */ /* 0x000fea0003800200 */
.L_x_3441:
[----:B------:R-:W-:Y:S01]  /*2b50*/  I2FP.F32.U32 R40, R23 ;  /* 0x0000001700287245 */ /* 0x000fe20000201000 */
[----:B------:R-:W-:Y:S01]  /*2b60*/  @P1 IMAD.U32 R56, R30, 0x10000, RZ ;  /* 0x000100001e381824 */ /* 0x000fe200078e00ff */
[----:B------:R-:W-:Y:S01]  /*2b70*/  SHF.L.U32 R23, R38, 0x10, RZ ;  /* 0x0000001026177819 */ /* 0x000fe200000006ff */
[----:B------:R-:W-:Y:S01]  /*2b80*/  BSSY.RECONVERGENT B1, `(.L_x_3446) ;  /* 0x0000058000017945 */ /* 0x000fe20003800200 */
[----:B------:R-:W-:Y:S01]  /*2b90*/  ISETP.NE.AND P3, PT, R59, 0x1, PT ;  /* 0x000000013b00780c */ /* 0x000fe20003f65270 */
[----:B------:R-:W-:Y:S01]  /*2ba0*/  FFMA.FTZ R40, R40, R73, 1.1641532182693481445e-10 ;  /* 0x2f00000028287423 */ /* 0x000fe20000010049 */
[----:B------:R-:W-:Y:S02]  /*2bb0*/  IMAD.MOV.U32 R60, RZ, RZ, 0x2 ;  /* 0x00000002ff3c7424 */ /* 0x000fe400078e00ff */
[----:B------:R-:W-:Y:S01]  /*2bc0*/  FMUL.FTZ R23, R23, R70 ;  /* 0x0000004617177220 */ /* 0x000fe20000410000 */
[----:B------:R-:W-:Y:S01]  /*2bd0*/  IMAD.MOV.U32 R41, RZ, RZ, R72 ;  /* 0x000000ffff297224 */ /* 0x000fe200078e0048 */
[----:B------:R-:W-:-:S04]  /*2be0*/  FSETP.GTU.FTZ.AND P2, PT, R40, R71, PT ;  /* 0x000000472800720b */ /* 0x000fc80003f5c000 */
        /* <DEDUP_REMOVED lines=14> */
.L_x_3448:
        /* <DEDUP_REMOVED lines=13> */
.L_x_3450:
[----:B------:R-:W-:Y:S05]  /*2da0*/  BSYNC.RECONVERGENT B2 ;  /* 0x0000000000027941 */ /* 0x000fea0003800200 */
.L_x_3449:
        /* <DEDUP_REMOVED lines=53> */
.L_x_3447:
[----:B------:R-:W-:Y:S05]  /*3100*/  BSYNC.RECONVERGENT B1 ;  /* 0x0000000000017941 */ /* 0x000fea0003800200 */
.L_x_3446:
        /* <DEDUP_REMOVED lines=24> */
.L_x_3453:
        /* <DEDUP_REMOVED lines=13> */
.L_x_3455:
[----:B------:R-:W-:Y:S05]  /*3360*/  BSYNC.RECONVERGENT B2 ;  /* 0x0000000000027941 */ /* 0x000fea0003800200 */
.L_x_3454:
        /* <DEDUP_REMOVED lines=45> */
[----:B------:R-:W-:Y:S01]  /*3640*/  IMAD.WIDE.U32 R64, R64, -0x326172a9, RZ ;  /* 0xcd9e8d5740407825 */ /* 0x000fe200078e00ff */
[----:B------:R-:W-:-:S03]  /*3650*/  UIADD3 UR4, UPT, UPT, UR9, -0x695add53, URZ ;  /* 0x96a522ad09047890 */ /* 0x000fc6000fffe0ff */
[----:B------:R-:W-:Y:S01]  /*3660*/  IMAD.WIDE.U32 R60, R60, -0x2daee0ad, RZ ;  /* 0xd2511f533c3c7825 */ /* 0x000fe200078e00ff */
[----:B------:R-:W-:-:S03]  /*3670*/  LOP3.LUT R67, R66, UR23, R65, 0x96, !PT ;  /* 0x0000001742437c12 */ /* 0x000fc6000f8e9641 */
[----:B------:R-:W-:Y:S01]  /*3680*/  IMAD.MOV.U32 R72, RZ, RZ, R64 ;  /* 0x000000ffff487224 */ /* 0x000fe200078e0040 */
[----:B------:R-:W-:Y:S01]  /*3690*/  LOP3.LUT R66, R62, UR4, R61, 0x96, !PT ;  /* 0x000000043e427c12 */ /* 0x000fe2000f8e963d */
[----:B------:R-:W-:Y:S01]  /*36a0*/  IMAD.MOV.U32 R61, RZ, RZ, RZ ;  /* 0x000000ffff3d7224 */ /* 0x000fe200078e00ff */
[----:B------:R-:W-:-:S07]  /*36b0*/  MOV R49, R60 ;  /* 0x0000003c00317202 */ /* 0x000fce0000000f00 */
.L_x_3452:
[----:B------:R-:W-:Y:S05]  /*36c0*/  BSYNC.RECONVERGENT B1 ;  /* 0x0000000000017941 */ /* 0x000fea0003800200 */
.L_x_3451:
        /* <DEDUP_REMOVED lines=24> */
.L_x_3458:
        /* <DEDUP_REMOVED lines=13> */
.L_x_3460:
[----:B------:R-:W-:Y:S05]  /*3920*/  BSYNC.RECONVERGENT B2 ;  /* 0x0000000000027941 */ /* 0x000fea0003800200 */
.L_x_3459:
        /* <DEDUP_REMOVED lines=48> */
[----:B------:R-:W-:Y:S02]  /*3c30*/  HFMA2 R68, -RZ, RZ, 0, 0 ;  /* 0x00000000ff447431 */ /* 0x000fe400000001ff */
[----:B------:R-:W-:Y:S01]  /*3c40*/  IMAD.MOV.U32 R72, RZ, RZ, R64 ;  /* 0x000000ffff487224 */ /* 0x000fe200078e0040 */
[----:B------:R-:W-:Y:S01]  /*3c50*/  LOP3.LUT R66, R60, UR4, R63, 0x96, !PT ;  /* 0x000000043c427c12 */ /* 0x000fe2000f8e963f */
[----:B------:R-:W-:Y:S02]  /*3c60*/  IMAD.MOV.U32 R60, RZ, RZ, R49 ;  /* 0x000000ffff3c7224 */ /* 0x000fe400078e0031 */
[----:B------:R-:W-:-:S07]  /*3c70*/  IMAD.MOV.U32 R49, RZ, RZ, R62 ;  /* 0x000000ffff317224 */ /* 0x000fce00078e003e */
.L_x_3457:
[----:B------:R-:W-:Y:S05]  /*3c80*/  BSYNC.RECONVERGENT B1 ;  /* 0x0000000000017941 */ /* 0x000fea0003800200 */
.L_x_3456:
        /* <DEDUP_REMOVED lines=16> */
.L_x_3420:
[----:B------:R-:W-:Y:S01]  /*3d90*/  ISETP.NE.AND P2, PT, R68, 0x1, PT ;  /* 0x000000014400780c */ /* 0x000fe20003f45270 */
[----:B------:R-:W-:Y:S01]  /*3da0*/  IMAD.U32 R59, RZ, RZ, UR9 ;  /* 0x00000009ff3b7e24 */ /* 0x000fe2000f8e00ff */
[----:B------:R-:W-:Y:S01]  /*3db0*/  MOV R56, UR8 ;  /* 0x0000000800387c02 */ /* 0x000fe20008000f00 */
[----:B------:R-:W-:Y:S01]  /*3dc0*/  IMAD.U32 R55, RZ, RZ, UR9 ;  /* 0x00000009ff377e24 */ /* 0x000fe2000f8e00ff */
[----:B------:R-:W-:Y:S01]  /*3dd0*/  MOV R61, UR9 ;  /* 0x00000009003d7c02 */ /* 0x000fe20008000f00 */
[----:B------:R-:W-:Y:S01]  /*3de0*/  IMAD.U32 R58, RZ, RZ, UR8 ;  /* 0x00000008ff3a7e24 */ /* 0x000fe2000f8e00ff */
[----:B------:R-:W-:Y:S01]  /*3df0*/  BSSY.RECONVERGENT B1, `(.L_x_3462) ;  /* 0x0000054000017945 */ /* 0x000fe20003800200 */
[----:B------:R-:W-:Y:S01]  /*3e00*/  IMAD.U32 R60, RZ, RZ, UR9 ;  /* 0x00000009ff3c7e24 */ /* 0x000fe2000f8e00ff */
[----:B------:R-:W-:Y:S01]  /*3e10*/  MOV R49, R64 ;  /* 0x0000004000317202 */ /* 0x000fe20000000f00 */
[----:B------:R-:W-:Y:S01]  /*3e20*/  IMAD.U32 R62, RZ, RZ, UR8 ;  /* 0x00000008ff3e7e24 */ /* 0x000fe2000f8e00ff */
[----:B------:R-:W-:Y:S01]  /*3e30*/  IADD3 R59, PT, PT, R59, -0x695add53, RZ ;  /* 0x96a522ad3b3b7810 */ /* 0x000fe20007ffe0ff */
[----:B------:R-:W-:-:S02]  /*3e40*/  IMAD.MOV.U32 R8, RZ, RZ, 0x2 ;  /* 0x00000002ff087424 */ /* 0x000fc400078e00ff */
[----:B------:R-:W-:Y:S02]  /*3e50*/  IMAD.MOV.U32 R6, RZ, RZ, R72 ;  /* 0x000000ffff067224 */ /* 0x000fe400078e0048 */
[----:B------:R-:W-:Y:S02]  /*3e60*/  VIADD R55, R55, 0x76cf5d0a ;  /* 0x76cf5d0a37377836 */ /* 0x000fe40000000000 */
[----:B------:R-:W-:Y:S02]  /*3e70*/  VIADD R56, R56, 0x3c6ef372 ;  /* 0x3c6ef37238387836 */ /* 0x000fe40000000000 */
[----:B------:R-:W-:Y:S02]  /*3e80*/  VIADD R58, R58, 0xb54cda56 ;  /* 0xb54cda563a3a7836 */ /* 0x000fe40000000000 */
[----:B------:R-:W-:Y:S02]  /*3e90*/  VIADD R60, R60, 0xed9eba14 ;  /* 0xed9eba143c3c7836 */ /* 0x000fe40000000000 */
[----:B------:R-:W-:-:S02]  /*3ea0*/  VIADD R61, R61, 0xbb67ae85 ;  /* 0xbb67ae853d3d7836 */ /* 0x000fc40000000000 */
[----:B------:R-:W-:Y:S01]  /*3eb0*/  VIADD R62, R62, 0xf1bbcdc8 ;  /* 0xf1bbcdc83e3e7836 */ /* 0x000fe20000000000 */
[----:B------:R-:W-:Y:S06]  /*3ec0*/  @!P2 BRA `(.L_x_3463) ;  /* 0x000000040018a947 */ /* 0x000fec0003800000 */
        /* <DEDUP_REMOVED lines=10> */
.L_x_3464:
        /* <DEDUP_REMOVED lines=13> */
.L_x_3466:
[----:B------:R-:W-:Y:S05]  /*4040*/  BSYNC.RECONVERGENT B2 ;  /* 0x0000000000027941 */ /* 0x000fea0003800200 */
.L_x_3465:
[----:B------:R-:W-:Y:S01]  /*4050*/  IMAD.WIDE.U32 R12, R0, -0x326172a9, RZ ;  /* 0xcd9e8d57000c7825 */ /* 0x000fe200078e00ff */
[----:B------:R-:W-:Y:S01]  /*4060*/  LOP3.LUT R6, R5, UR9, R9, 0x96, !PT ;  /* 0x0000000905067c12 */ /* 0x000fe2000f8e9609 */
[----:B------:R-:W-:Y:S02]  /*4070*/  UIADD3 UR4, UPT, UPT, UR9, 0x32370b8f, URZ ;  /* 0x32370b8f09047890 */ /* 0x000fe4000fffe0ff */
[----:B------:R-:W-:Y:S01]  /*4080*/  UIADD3 UR5, UPT, UPT, UR9, -0x56f99767, URZ ;  /* 0xa906689909057890 */ /* 0x000fe2000fffe0ff */
[----:B------:R-:W-:Y:S01]  /*4090*/  LOP3.LUT R10, R4, UR8, R13, 0x96, !PT ;  /* 0x00000008040a7c12 */ /* 0x000fe2000f8e960d */
[----:B------:R-:W-:-:S04]  /*40a0*/  IMAD.WIDE.U32 R6, R6, -0x326172a9, RZ ;  /* 0xcd9e8d5706067825 */ /* 0x000fc800078e00ff */
[----:B------:R-:W-:Y:S01]  /*40b0*/  IMAD.WIDE.U32 R10, R10, -0x2daee0ad, RZ ;  /* 0xd2511f530a0a7825 */ /* 0x000fe200078e00ff */
[----:B------:R-:W-:-:S04]  /*40c0*/  LOP3.LUT R9, R12, UR16, R7, 0x96, !PT ;  /* 0x000000100c097c12 */ /* 0x000fc8000f8e9607 */
[----:B------:R-:W-:Y:S01]  /*40d0*/  LOP3.LUT R12, R61, R8, R11, 0x96, !PT ;  /* 0x000000083d0c7212 */ /* 0x000fe200078e960b */
[----:B------:R-:W-:-:S04]  /*40e0*/  IMAD.WIDE.U32 R8, R9, -0x2daee0ad, RZ ;  /* 0xd2511f5309087825 */ /* 0x000fc800078e00ff */
[----:B------:R-:W-:Y:S01]  /*40f0*/  IMAD.WIDE.U32 R12, R12, -0x326172a9, RZ ;  /* 0xcd9e8d570c0c7825 */ /* 0x000fe200078e00ff */
[----:B------:R-:W-:-:S04]  /*4100*/  LOP3.LUT R7, R55, R10, R9, 0x96, !PT ;  /* 0x0000000a37077212 */ /* 0x000fc800078e9609 */
[----:B------:R-:W-:Y:S01]  /*4110*/  LOP3.LUT R10, R56, R6, R13, 0x96, !PT ;  /* 0x00000006380a7212 */ /* 0x000fe200078e960d */
[----:B------:R-:W-:-:S04]  /*4120*/  IMAD.WIDE.U32 R6, R7, -0x326172a9, RZ ;  /* 0xcd9e8d5707067825 */ /* 0x000fc800078e00ff */
[----:B------:R-:W-:Y:S01]  /*4130*/  IMAD.WIDE.U32 R10, R10, -0x2daee0ad, RZ ;  /* 0xd2511f530a0a7825 */ /* 0x000fe200078e00ff */
[----:B------:R-:W-:-:S04]  /*4140*/  LOP3.LUT R9, R12, UR18, R7, 0x96, !PT ;  /* 0x000000120c097c12 */ /* 0x000fc8000f8e9607 */
[----:B------:R-:W-:Y:S01]  /*4150*/  LOP3.LUT R12, R8, UR4, R11, 0x96, !PT ;  /* 0x00000004080c7c12 */ /* 0x000fe2000f8e960b */
[----:B------:R-:W-:Y:S01]  /*4160*/  IMAD.WIDE.U32 R8, R9, -0x2daee0ad, RZ ;  /* 0xd2511f5309087825 */ /* 0x000fe200078e00ff */
[----:B------:R-:W-:-:S03]  /*4170*/  UIADD3 UR4, UPT, UPT, UR8, 0x1715609d, URZ ;  /* 0x1715609d08047890 */ /* 0x000fc6000fffe0ff */
[----:B------:R-:W-:Y:S01]  /*4180*/  IMAD.WIDE.U32 R12, R12, -0x326172a9, RZ ;  /* 0xcd9e8d570c0c7825 */ /* 0x000fe200078e00ff */
[----:B------:R-:W-:-:S04]  /*4190*/  LOP3.LUT R7, R60, R10, R9, 0x96, !PT ;  /* 0x0000000a3c077212 */ /* 0x000fc800078e9609 */
        /* <DEDUP_REMOVED lines=8> */
[----:B------:R-:W-:Y:S01]  /*4220*/  LOP3.LUT R10, R58, R6, R13, 0x96, !PT ;  /* 0x000000063a0a7212 */ /* 0x000fe200078e960d */
        /* <DEDUP_REMOVED lines=10> */
[----:B------:R-:W-:-:S03]  /*42d0*/  LOP3.LUT R67, R12, UR23, R11, 0x96, !PT ;  /* 0x000000170c437c12 */ /* 0x000fc6000f8e960b */
[----:B------:R-:W-:Y:S01]  /*42e0*/  IMAD.MOV.U32 R49, RZ, RZ, R6 ;  /* 0x000000ffff317224 */ /* 0x000fe200078e0006 */
[----:B------:R-:W-:Y:S01]  /*42f0*/  LOP3.LUT R66, R59, R8, R7, 0x96, !PT ;  /* 0x000000083b427212 */ /* 0x000fe200078e9607 */
[----:B------:R-:W-:Y:S02]  /*4300*/  HFMA2 R8, -RZ, RZ, 0, 0 ;  /* 0x00000000ff087431 */ /* 0x000fe400000001ff */
[----:B------:R-:W-:Y:S02]  /*4310*/  IMAD.MOV.U32 R72, RZ, RZ, R10 ;  /* 0x000000ffff487224 */ /* 0x000fe400078e000a */
[----:B------:R-:W-:-:S07]  /*4320*/  IMAD.MOV.U32 R6, RZ, RZ, R64 ;  /* 0x000000ffff067224 */ /* 0x000fce00078e0040 */
.L_x_3463:
[----:B------:R-:W-:Y:S05]  /*4330*/  BSYNC.RECONVERGENT B1 ;  /* 0x0000000000017941 */ /* 0x000fea0003800200 */
.L_x_3462:
[----:B------:R-:W0:Y:S01]  /*4340*/  LDC R74, c[0x0][0x404] ;  /* 0x00010100ff4a7b82 */ /* 0x000e220000000800 */
[----:B------:R-:W-:Y:S01]  /*4350*/  I2FP.F32.U32 R6, R6 ;  /* 0x0000000600067245 */ /* 0x000fe20000201000 */
[----:B------:R-:W-:Y:S01]  /*4360*/  IMAD.MOV.U32 R75, RZ, RZ, 0x2f800000 ;  /* 0x2f800000ff4b7424 */ /* 0x000fe200078e00ff */
[----:B------:R-:W-:Y:S01]  /*4370*/  ISETP.NE.AND P3, PT, R8, 0x1, PT ;  /* 0x000000010800780c */ /* 0x000fe20003f65270 */
[----:B------:R-:W-:Y:S01]  /*4380*/  BSSY.RECONVERGENT B1, `(.L_x_3467) ;  /* 0x0000051000017945 */ /* 0x000fe20003800200 */
[----:B------:R-:W-:Y:S02]  /*4390*/  IMAD.MOV.U32 R12, RZ, RZ, 0x2 ;  /* 0x00000002ff0c7424 */ /* 0x000fe400078e00ff */
[----:B------:R-:W-:Y:S01]  /*43a0*/  FFMA.FTZ R7, R6, R75, 1.1641532182693481445e-10 ;  /* 0x2f00000006077423 */ /* 0x000fe2000001004b */
[----:B-----5:R-:W-:Y:S01]  /*43b0*/  IMAD.U32 R6, R36, 0x10000, RZ ;  /* 0x0001000024067824 */ /* 0x020fe200078e00ff */
[----:B------:R-:W1:Y:S01]  /*43c0*/  LDC R73, c[0x0][0x408] ;  /* 0x00010200ff497b82 */ /* 0x000e620000000800 */
[----:B------:R-:W-:-:S02]  /*43d0*/  MOV R9, R72 ;  /* 0x0000004800097202 */ /* 0x000fc40000000f00 */
[----:B0-----:R-:W-:Y:S02]  /*43e0*/  FSETP.GTU.FTZ.AND P2, PT, R7, R74, PT ;  /* 0x0000004a0700720b */ /* 0x001fe40003f5c000 */
[----:B------:R-:W-:Y:S02]  /*43f0*/  PRMT R7, R36, 0x7632, R7 ;  /* 0x0000763224077816 */ /* 0x000fe40000000007 */
        /* <DEDUP_REMOVED lines=13> */
.L_x_3469:
        /* <DEDUP_REMOVED lines=13> */
.L_x_3471:
[----:B------:R-:W-:Y:S05]  /*45a0*/  BSYNC.RECONVERGENT B2 ;  /* 0x0000000000027941 */ /* 0x000fea0003800200 */
.L_x_3470:
        /* <DEDUP_REMOVED lines=40> */
[----:B------:R-:W-:Y:S02]  /*4830*/  MOV R72, R12 ;  /* 0x0000000c00487202 */ /* 0x000fe40000000f00 */
[----:B------:R-:W-:Y:S01]  /*4840*/  LOP3.LUT R67, R14, UR23, R13, 0x96, !PT ;  /* 0x000000170e437c12 */ /* 0x000fe2000f8e960d */
[----:B------:R-:W-:Y:S01]  /*4850*/  IMAD.MOV.U32 R12, RZ, RZ, RZ ;  /* 0x000000ffff0c7224 */ /* 0x000fe200078e00ff */
[----:B------:R-:W-:Y:S01]  /*4860*/  LOP3.LUT R66, R59, R10, R9, 0x96, !PT ;  /* 0x0000000a3b427212 */ /* 0x000fe200078e9609 */
[----:B------:R-:W-:Y:S02]  /*4870*/  IMAD.MOV.U32 R9, RZ, RZ, R49 ;  /* 0x000000ffff097224 */ /* 0x000fe400078e0031 */
[----:B------:R-:W-:-:S07]  /*4880*/  IMAD.MOV.U32 R49, RZ, RZ, R8 ;  /* 0x000000ffff317224 */ /* 0x000fce00078e0008 */
.L_x_3468:
[----:B------:R-:W-:Y:S05]  /*4890*/  BSYNC.RECONVERGENT B1 ;  /* 0x0000000000017941 */ /* 0x000fea0003800200 */
.L_x_3467:
[----:B------:R-:W-:Y:S01]  /*48a0*/  I2FP.F32.U32 R8, R9 ;  /* 0x0000000900087245 */ /* 0x000fe20000201000 */
[----:B------:R-:W-:Y:S01]  /*48b0*/  @P1 IMAD.U32 R11, R28, 0x10000, RZ ;  /* 0x000100001c0b1824 */ /* 0x000fe200078e00ff */
[----:B------:R-:W-:Y:S01]  /*48c0*/  SHF.L.U32 R10, R32, 0x10, RZ ;  /* 0x00000010200a7819 */ /* 0x000fe200000006ff */
[----:B------:R-:W-:Y:S01]  /*48d0*/  BSSY.RECONVERGENT B1, `(.L_x_3472) ;  /* 0x0000052000017945 */ /* 0x000fe20003800200 */
[----:B------:R-:W-:Y:S01]  /*48e0*/  ISETP.NE.AND P3, PT, R12, 0x1, PT ;  /* 0x000000010c00780c */ /* 0x000fe20003f65270 */
[----:B------:R-:W-:Y:S02]  /*48f0*/  FFMA.FTZ R9, R8, R75, 1.1641532182693481445e-10 ;  /* 0x2f00000008097423 */ /* 0x000fe4000001004b */
[----:B------:R-:W-:-:S03]  /*4900*/  FMUL.FTZ R10, R10, R73 ;  /* 0x000000490a0a7220 */ /* 0x000fc60000410000 */
[----:B------:R-:W-:-:S04]  /*4910*/  FSETP.GTU.FTZ.AND P2, PT, R9, R74, PT ;  /* 0x0000004a0900720b */ /* 0x000fc80003f5c000 */
[----:B------:R-:W-:Y:S01]  /*4920*/  FSEL R9, R10, RZ, !P2 ;  /* 0x000000ff0a097208 */ /* 0x000fe20005000000 */
[----:B------:R-:W-:-:S04]  /*4930*/  IMAD.MOV.U32 R10, RZ, RZ, 0x2 ;  /* 0x00000002ff0a7424 */ /* 0x000fc800078e00ff */
[----:B------:R-:W-:Y:S01]  /*4940*/  FADD.FTZ R8, R6, R9 ;  /* 0x0000000906087221 */ /* 0x000fe20000010000 */
[----:B------:R-:W-:-:S03]  /*4950*/  SEL R9, RZ, 0x1, P2 ;  /* 0x00000001ff097807 */ /* 0x000fc60001000000 */
        /* <DEDUP_REMOVED lines=13> */
.L_x_3474:
        /* <DEDUP_REMOVED lines=13> */
.L_x_3476:
[----:B------:R-:W-:Y:S05]  /*4b00*/  BSYNC.RECONVERGENT B2 ;  /* 0x0000000000027941 */ /* 0x000fea0003800200 */
.L_x_3475:
[----:B------:R-:W-:Y:S01]  /*4b10*/  IMAD.WIDE.U32 R22, R0, -0x326172a9, RZ ;  /* 0xcd9e8d5700167825 */ /* 0x000fe200078e00ff */
[----:B------:R-:W-:Y:S01]  /*4b20*/  LOP3.LUT R10, R5, UR9, R13, 0x96, !PT ;  /* 0x00000009050a7c12 */ /* 0x000fe2000f8e960d */
[----:B------:R-:W-:Y:S02]  /*4b30*/  UIADD3 UR4, UPT, UPT, UR9, 0x32370b8f, URZ ;  /* 0x32370b8f09047890 */ /* 0x000fe4000fffe0ff */
[----:B------:R-:W-:Y:S01]  /*4b40*/  UIADD3 UR5, UPT, UPT, UR9, -0x56f99767, URZ ;  /* 0xa906689909057890 */ /* 0x000fe2000fffe0ff */
[----:B------:R-:W-:Y:S01]  /*4b50*/  LOP3.LUT R14, R4, UR8, R23, 0x96, !PT ;  /* 0x00000008040e7c12 */ /* 0x000fe2000f8e9617 */
[----:B------:R-:W-:-:S04]  /*4b60*/  IMAD.WIDE.U32 R10, R10, -0x326172a9, RZ ;  /* 0xcd9e8d570a0a7825 */ /* 0x000fc800078e00ff */
[----:B------:R-:W-:Y:S01]  /*4b70*/  IMAD.WIDE.U32 R14, R14, -0x2daee0ad, RZ ;  /* 0xd2511f530e0e7825 */ /* 0x000fe200078e00ff */
[----:B------:R-:W-:-:S03]  /*4b80*/  LOP3.LUT R13, R22, UR16, R11, 0x96, !PT ;  /* 0x00000010160d7c12 */ /* 0x000fc6000f8e960b */
        /* <DEDUP_REMOVED lines=33> */
[----:B------:R-:W-:Y:S02]  /*4da0*/  LOP3.LUT R67, R22, UR23, R15, 0x96, !PT ;  /* 0x0000001716437c12 */ /* 0x000fe4000f8e960f */
[----:B------:R-:W-:Y:S01]  /*4db0*/  MOV R72, R14 ;  /* 0x0000000e00487202 */ /* 0x000fe20000000f00 */
[----:B------:R-:W-:Y:S01]  /*4dc0*/  IMAD.MOV.U32 R49, RZ, RZ, R10 ;  /* 0x000000ffff317224 */ /* 0x000fe200078e000a */
[----:B------:R-:W-:Y:S01]  /*4dd0*/  LOP3.LUT R66, R59, R12, R11, 0x96, !PT ;  /* 0x0000000c3b427212 */ /* 0x000fe200078e960b */
[----:B------:R-:W-:-:S07]  /*4de0*/  IMAD.MOV.U32 R10, RZ, RZ, RZ ;  /* 0x000000ffff0a7224 */ /* 0x000fce00078e00ff */
.L_x_3473:
[----:B------:R-:W-:Y:S05]  /*4df0*/  BSYNC.RECONVERGENT B1 ;  /* 0x0000000000017941 */ /* 0x000fea0003800200 */
.L_x_3472:
[----:B------:R-:W-:Y:S01]  /*4e00*/  I2FP.F32.U32 R8, R8 ;  /* 0x0000000800087245 */ /* 0x000fe20000201000 */
[----:B------:R-:W-:Y:S01]  /*4e10*/  BSSY.RECONVERGENT B1, `(.L_x_3477) ;  /* 0x0000050000017945 */ /* 0x000fe20003800200 */
[----:B------:R-:W-:Y:S01]  /*4e20*/  ISETP.NE.AND P3, PT, R10, 0x1, PT ;  /* 0x000000010a00780c */ /* 0x000fe20003f65270 */
[----:B------:R-:W-:Y:S02]  /*4e30*/  IMAD.MOV.U32 R12, RZ, RZ, 0x2 ;  /* 0x00000002ff0c7424 */ /* 0x000fe400078e00ff */
[----:B------:R-:W-:Y:S01]  /*4e40*/  FFMA.FTZ R11, R8, R75, 1.1641532182693481445e-10 ;  /* 0x2f000000080b7423 */ /* 0x000fe2000001004b */
[----:B------:R-:W-:-:S04]  /*4e50*/  SHF.L.U32 R8, R7, 0x10, RZ ;  /* 0x0000001007087819 */ /* 0x000fc800000006ff */
[----:B------:R-:W-:Y:S01]  /*4e60*/  FSETP.GTU.FTZ.AND P2, PT, R11, R74, PT ;  /* 0x0000004a0b00720b */ /* 0x000fe20003f5c000 */
[----:B------:R-:W-:Y:S01]  /*4e70*/  FMUL.FTZ R7, R8, R73 ;  /* 0x0000004908077220 */ /* 0x000fe20000410000 */
[----:B------:R-:W-:Y:S02]  /*4e80*/  IMAD.MOV.U32 R8, RZ, RZ, R72 ;  /* 0x000000ffff087224 */ /* 0x000fe400078e0048 */
        /* <DEDUP_REMOVED lines=12> */
.L_x_3479:
        /* <DEDUP_REMOVED lines=13> */
.L_x_3481:
[----:B------:R-:W-:Y:S05]  /*5020*/  BSYNC.RECONVERGENT B2 ;  /* 0x0000000000027941 */ /* 0x000fea0003800200 */
.L_x_3480:
        /* <DEDUP_REMOVED lines=44> */
[----:B------:R-:W-:Y:S01]  /*52f0*/  IMAD.MOV.U32 R12, RZ, RZ, RZ ;  /* 0x000000ffff0c7224 */ /* 0x000fe200078e00ff */
[----:B------:R-:W-:-:S07]  /*5300*/  MOV R49, R10 ;  /* 0x0000000a00317202 */ /* 0x000fce0000000f00 */
.L_x_3478:
[----:B------:R-:W-:Y:S05]  /*5310*/  BSYNC.RECONVERGENT B1 ;  /* 0x0000000000017941 */ /* 0x000fea0003800200 */
.L_x_3477:
[----:B------:R-:W-:Y:S01]  /*5320*/  I2FP.F32.U32 R8, R8 ;  /* 0x0000000800087245 */ /* 0x000fe20000201000 */
[----:B------:R-:W-:Y:S01]  /*5330*/  BSSY.RECONVERGENT B1, `(.L_x_3482) ;  /* 0x0000056000017945 */ /* 0x000fe20003800200 */
[----:B------:R-:W-:Y:S01]  /*5340*/  PRMT R10, R32, 0x7632, R10 ;  /* 0x00007632200a7816 */ /* 0x000fe2000000000a */
[----:B------:R-:W-:Y:S01]  /*5350*/  IMAD.MOV.U32 R13, RZ, RZ, 0x2 ;  /* 0x00000002ff0d7424 */ /* 0x000fe200078e00ff */
[----:B------:R-:W-:Y:S01]  /*5360*/  ISETP.NE.AND P3, PT, R12, 0x1, PT ;  /* 0x000000010c00780c */ /* 0x000fe20003f65270 */
[----:B------:R-:W-:Y:S01]  /*5370*/  FFMA.FTZ R11, R8, R75, 1.1641532182693481445e-10 ;  /* 0x2f000000080b7423 */ /* 0x000fe2000001004b */
[----:B------:R-:W-:Y:S01]  /*5380*/  @P1 PRMT R8, R28, 0x7632, R8 ;  /* 0x000076321c081816 */ /* 0x000fe20000000008 */
[----:B------:R-:W-:-:S03]  /*5390*/  IMAD.U32 R10, R10, 0x10000, RZ ;  /* 0x000100000a0a7824 */ /* 0x000fc600078e00ff */
[----:B------:R-:W-:Y:S01]  /*53a0*/  FSETP.GTU.FTZ.AND P2, PT, R11, R74, PT ;  /* 0x0000004a0b00720b */ /* 0x000fe20003f5c000 */
[----:B------:R-:W-:Y:S01]  /*53b0*/  FMUL.FTZ R10, R10, R73 ;  /* 0x000000490a0a7220 */ /* 0x000fe20000410000 */
[----:B------:R-:W-:-:S04]  /*53c0*/  @P1 IMAD.U32 R11, R8, 0x10000, RZ ;  /* 0x00010000080b1824 */ /* 0x000fc800078e00ff */
[----:B------:R-:W-:-:S05]  /*53d0*/  FSEL R10, R10, RZ, !P2 ;  /* 0x000000ff0a0a7208 */ /* 0x000fca0005000000 */
        /* <DEDUP_REMOVED lines=15> */
.L_x_3484:
        /* <DEDUP_REMOVED lines=13> */
.L_x_3486:
[----:B------:R-:W-:Y:S05]  /*55a0*/  BSYNC.RECONVERGENT B2 ;  /* 0x0000000000027941 */ /* 0x000fea0003800200 */
.L_x_3485:
        /* <DEDUP_REMOVED lines=46> */
.L_x_3483:
[----:B------:R-:W-:Y:S05]  /*5890*/  BSYNC.RECONVERGENT B1 ;  /* 0x0000000000017941 */ /* 0x000fea0003800200 */
.L_x_3482:
[----:B------:R-:W-:Y:S01]  /*58a0*/  I2FP.F32.U32 R8, R8 ;  /* 0x0000000800087245 */ /* 0x000fe20000201000 */
[----:B------:R-:W-:Y:S01]  /*58b0*/  IMAD.U32 R12, R37, 0x10000, RZ ;  /* 0x00010000250c7824 */ /* 0x000fe200078e00ff */
[----:B------:R-:W-:Y:S01]  /*58c0*/  ISETP.NE.AND P2, PT, R13, 0x1, PT ;  /* 0x000000010d00780c */ /* 0x000fe20003f45270 */
[----:B------:R-:W-:Y:S01]  /*58d0*/  BSSY.RECONVERGENT B1, `(.L_x_3487) ;  /* 0x000004f000017945 */ /* 0x000fe20003800200 */
[----:B------:R-:W-:Y:S01]  /*58e0*/  PRMT R53, R37, 0x7632, R53 ;  /* 0x0000763225357816 */ /* 0x000fe20000000035 */
[----:B------:R-:W-:Y:S01]  /*58f0*/  FFMA.FTZ R11, R8, R75, 1.1641532182693481445e-10 ;  /* 0x2f000000080b7423 */ /* 0x000fe2000001004b */
[----:B------:R-:W-:Y:S01]  /*5900*/  FMUL.FTZ R8, R12, R73 ;  /* 0x000000490c087220 */ /* 0x000fe20000410000 */
[----:B------:R-:W-:-:S03]  /*5910*/  IMAD.MOV.U32 R15, RZ, RZ, 0x2 ;  /* 0x00000002ff0f7424 */ /* 0x000fc600078e00ff */
[----:B------:R-:W-:Y:S02]  /*5920*/  FSETP.GTU.FTZ.AND P3, PT, R11, R74, PT ;  /* 0x0000004a0b00720b */ /* 0x000fe40003f7c000 */
        /* <DEDUP_REMOVED lines=13> */
.L_x_3489:
        /* <DEDUP_REMOVED lines=13> */
.L_x_3491:
[----:B------:R-:W-:Y:S05]  /*5ad0*/  BSYNC.RECONVERGENT B2 ;  /* 0x0000000000027941 */ /* 0x000fea0003800200 */
.L_x_3490:
        /* <DEDUP_REMOVED lines=38> */
[----:B------:R-:W-:Y:S01]  /*5d40*/  IMAD.MOV.U32 R15, RZ, RZ, RZ ;  /* 0x000000ffff0f7224 */ /* 0x000fe200078e00ff */
[----:B------:R-:W-:Y:S01]  /*5d50*/  LOP3.LUT R12, R62, R12, R41, 0x96, !PT ;  /* 0x0000000c3e0c7212 */ /* 0x000fe200078e9629 */
[----:B------:R-:W-:-:S04]  /*5d60*/  IMAD.WIDE.U32 R22, R22, -0x326172a9, RZ ;  /* 0xcd9e8d5716167825 */ /* 0x000fc800078e00ff */
[----:B------:R-:W-:Y:S01]  /*5d70*/  IMAD.WIDE.U32 R12, R12, -0x2daee0ad, RZ ;  /* 0xd2511f530c0c7825 */ /* 0x000fe200078e00ff */
[----:B------:R-:W-:Y:S02]  /*5d80*/  LOP3.LUT R67, R40, UR23, R23, 0x96, !PT ;  /* 0x0000001728437c12 */ /* 0x000fe4000f8e9617 */
[----:B------:R-:W-:Y:S01]  /*5d90*/  MOV R72, R22 ;  /* 0x0000001600487202 */ /* 0x000fe20000000f00 */
[----:B------:R-:W-:Y:S01]  /*5da0*/  IMAD.MOV.U32 R49, RZ, RZ, R12 ;  /* 0x000000ffff317224 */ /* 0x000fe200078e000c */
[----:B------:R-:W-:-:S07]  /*5db0*/  LOP3.LUT R66, R59, R14, R13, 0x96, !PT ;  /* 0x0000000e3b427212 */ /* 0x000fce00078e960d */
.L_x_3488:
[----:B------:R-:W-:Y:S05]  /*5dc0*/  BSYNC.RECONVERGENT B1 ;  /* 0x0000000000017941 */ /* 0x000fea0003800200 */
.L_x_3487:
        /* <DEDUP_REMOVED lines=25> */
.L_x_3494:
        /* <DEDUP_REMOVED lines=13> */
.L_x_3496:
[----:B------:R-:W-:Y:S05]  /*6030*/  BSYNC.RECONVERGENT B2 ;  /* 0x0000000000027941 */ /* 0x000fea0003800200 */
.L_x_3495:
        /* <DEDUP_REMOVED lines=46> */
.L_x_3493:
[----:B------:R-:W-:Y:S05]  /*6320*/  BSYNC.RECONVERGENT B1 ;  /* 0x0000000000017941 */ /* 0x000fea0003800200 */
.L_x_3492:
[----:B------:R-:W-:Y:S01]  /*6330*/  I2FP.F32.U32 R12, R13 ;  /* 0x0000000d000c7245 */ /* 0x000fe20000201000 */
[----:B------:R-:W-:Y:S01]  /*6340*/  BSSY.RECONVERGENT B1, `(.L_x_3497) ;  /* 0x0000050000017945 */ /* 0x000fe20003800200 */
[----:B------:R-:W-:Y:S01]  /*6350*/  SHF.L.U32 R14, R53, 0x10, RZ ;  /* 0x00000010350e7819 */ /* 0x000fe200000006ff */
[----:B------:R-:W-:Y:S02]  /*6360*/  IMAD.MOV.U32 R15, RZ, RZ, 0x2 ;  /* 0x00000002ff0f7424 */ /* 0x000fe400078e00ff */
[----:B------:R-:W-:Y:S02]  /*6370*/  FFMA.FTZ R13, R12, R75, 1.1641532182693481445e-10 ;  /* 0x2f0000000c0d7423 */ /* 0x000fe4000001004b */
[----:B------:R-:W-:-:S03]  /*6380*/  FMUL.FTZ R14, R14, R73 ;  /* 0x000000490e0e7220 */ /* 0x000fc60000410000 */
        /* <DEDUP_REMOVED lines=15> */
.L_x_3499:
        /* <DEDUP_REMOVED lines=13> */
.L_x_3501:
[----:B------:R-:W-:Y:S05]  /*6550*/  BSYNC.RECONVERGENT B2 ;  /* 0x0000000000027941 */ /* 0x000fea0003800200 */
.L_x_3500:
        /* <DEDUP_REMOVED lines=41> */
[----:B------:R-:W-:-:S03]  /*67f0*/  LOP3.LUT R67, R40, UR23, R23, 0x96, !PT ;  /* 0x0000001728437c12 */ /* 0x000fc6000f8e9617 */
[----:B------:R-:W-:Y:S01]  /*6800*/  IMAD.MOV.U32 R72, RZ, RZ, R22 ;  /* 0x000000ffff487224 */ /* 0x000fe200078e0016 */
[----:B------:R-:W-:Y:S01]  /*6810*/  LOP3.LUT R66, R59, R14, R13, 0x96, !PT ;  /* 0x0000000e3b427212 */ /* 0x000fe200078e960d */
[----:B------:R-:W-:Y:S01]  /*6820*/  IMAD.MOV.U32 R13, RZ, RZ, R49 ;  /* 0x000000ffff0d7224 */ /* 0x000fe200078e0031 */
[----:B------:R-:W-:-:S07]  /*6830*/  MOV R49, R12 ;  /* 0x0000000c00317202 */ /* 0x000fce0000000f00 */
.L_x_3498:
[----:B------:R-:W-:Y:S05]  /*6840*/  BSYNC.RECONVERGENT B1 ;  /* 0x0000000000017941 */ /* 0x000fea0003800200 */
.L_x_3497:
[----:B------:R-:W-:Y:S01]  /*6850*/  I2FP.F32.U32 R12, R13 ;  /* 0x0000000d000c7245 */ /* 0x000fe20000201000 */
[----:B------:R-:W-:Y:S01]  /*6860*/  BSSY.RECONVERGENT B1, `(.L_x_3502) ;  /* 0x0000056000017945 */ /* 0x000fe20003800200 */
[----:B------:R-:W-:Y:S01]  /*6870*/  PRMT R13, R33, 0x7632, R13 ;  /* 0x00007632210d7816 */ /* 0x000fe2000000000d */
[----:B------:R-:W-:-:S04]  /*6880*/  IMAD.MOV.U32 R23, RZ, RZ, 0x2 ;  /* 0x00000002ff177424 */ /* 0x000fc800078e00ff */
[----:B------:R-:W-:Y:S02]  /*6890*/  IMAD.U32 R14, R13, 0x10000, RZ ;  /* 0x000100000d0e7824 */ /* 0x000fe400078e00ff */
[----:B------:R-:W-:Y:S02]  /*68a0*/  FFMA.FTZ R13, R12, R75, 1.1641532182693481445e-10 ;  /* 0x2f0000000c0d7423 */ /* 0x000fe4000001004b */
[----:B------:R-:W-:-:S03]  /*68b0*/  FMUL.FTZ R14, R14, R73 ;  /* 0x000000490e0e7220 */ /* 0x000fc60000410000 */
[----:B------:R-:W-:Y:S02]  /*68c0*/  FSETP.GTU.FTZ.AND P2, PT, R13, R74, PT ;  /* 0x0000004a0d00720b */ /* 0x000fe40003f5c000 */
[----:B------:R-:W-:Y:S02]  /*68d0*/  @P1 PRMT R13, R29, 0x7632, R13 ;  /* 0x000076321d0d1816 */ /* 0x000fe4000000000d */
[----:B------:R-:W-:Y:S02]  /*68e0*/  FSEL R14, R14, RZ, !P2 ;  /* 0x000000ff0e0e7208 */ /* 0x000fe40005000000 */
[----:B------:R-:W-:Y:S01]  /*68f0*/  SEL R12, RZ, 0x1, P2 ;  /* 0x00000001ff0c7807 */ /* 0x000fe20001000000 */
[----:B------:R-:W-:Y:S01]  /*6900*/  @P1 IMAD.U32 R22, R13, 0x10000, RZ ;  /* 0x000100000d161824 */ /* 0x000fe200078e00ff */
        /* <DEDUP_REMOVED lines=15> */
.L_x_3504:
        /* <DEDUP_REMOVED lines=13> */
.L_x_3506:
[----:B------:R-:W-:Y:S05]  /*6ad0*/  BSYNC.RECONVERGENT B2 ;  /* 0x0000000000027941 */ /* 0x000fea0003800200 */
.L_x_3505:
        /* <DEDUP_REMOVED lines=44> */
[----:B------:R-:W-:Y:S02]  /*6da0*/  LOP3.LUT R66, R59, R40, R15, 0x96, !PT ;  /* 0x000000283b427212 */ /* 0x000fe400078e960f */
[----:B------:R-:W-:-:S07]  /*6db0*/  MOV R49, R14 ;  /* 0x0000000e00317202 */ /* 0x000fce0000000f00 */
.L_x_3503:
[----:B------:R-:W-:Y:S05]  /*6dc0*/  BSYNC.RECONVERGENT B1 ;  /* 0x0000000000017941 */ /* 0x000fea0003800200 */
.L_x_3502:
        /* <DEDUP_REMOVED lines=21> */
.L_x_3509:
        /* <DEDUP_REMOVED lines=13> */
.L_x_3511:
[----:B------:R-:W-:Y:S05]  /*6ff0*/  BSYNC.RECONVERGENT B2 ;  /* 0x0000000000027941 */ /* 0x000fea0003800200 */
.L_x_3510:
        /* <DEDUP_REMOVED lines=41> */
[----:B------:R-:W-:Y:S02]  /*7290*/  MOV R72, R64 ;  /* 0x0000004000487202 */ /* 0x000fe40000000f00 */
[----:B------:R-:W-:Y:S01]  /*72a0*/  LOP3.LUT R66, R59, R40, R15, 0x96, !PT ;  /* 0x000000283b427212 */ /* 0x000fe200078e960f */
[----:B------:R-:W-:Y:S02]  /*72b0*/  IMAD.MOV.U32 R15, RZ, RZ, R49 ;  /* 0x000000ffff0f7224 */ /* 0x000fe400078e0031 */
[----:B------:R-:W-:Y:S02]  /*72c0*/  IMAD.MOV.U32 R49, RZ, RZ, R14 ;  /* 0x000000ffff317224 */ /* 0x000fe400078e000e */
[----:B------:R-:W-:-:S07]  /*72d0*/  IMAD.MOV.U32 R40, RZ, RZ, RZ ;  /* 0x000000ffff287224 */ /* 0x000fce00078e00ff */
.L_x_3508:
[----:B------:R-:W-:Y:S05]  /*72e0*/  BSYNC.RECONVERGENT B1 ;  /* 0x0000000000017941 */ /* 0x000fea0003800200 */
.L_x_3507:
[----:B------:R-:W-:Y:S01]  /*72f0*/  I2FP.F32.U32 R14, R15 ;  /* 0x0000000f000e7245 */ /* 0x000fe20000201000 */
[----:B------:R-:W-:Y:S01]  /*7300*/  @P1 IMAD.U32 R64, R30, 0x10000, RZ ;  /* 0x000100001e401824 */ /* 0x000fe200078e00ff */
[----:B------:R-:W-:Y:S01]  /*7310*/  SHF.L.U32 R38, R34, 0x10, RZ ;  /* 0x0000001022267819 */ /* 0x000fe200000006ff */
[----:B------:R-:W-:Y:S01]  /*7320*/  BSSY.RECONVERGENT B1, `(.L_x_3512) ;  /* 0x0000053000017945 */ /* 0x000fe20003800200 */
[----:B------:R-:W-:Y:S02]  /*7330*/  IMAD.MOV.U32 R41, RZ, RZ, 0x2 ;  /* 0x00000002ff297424 */ /* 0x000fe400078e00ff */
        /* <DEDUP_REMOVED lines=21> */
.L_x_3514:
        /* <DEDUP_REMOVED lines=13> */
.L_x_3516:
[----:B------:R-:W-:Y:S05]  /*7560*/  BSYNC.RECONVERGENT B2 ;  /* 0x0000000000027941 */ /* 0x000fea0003800200 */
.L_x_3515:
        /* <DEDUP_REMOVED lines=42> */
[----:B------:R-:W-:Y:S02]  /*7810*/  MOV R72, R64 ;  /* 0x0000004000487202 */ /* 0x000fe40000000f00 */
[----:B------:R-:W-:Y:S01]  /*7820*/  LOP3.LUT R66, R59, R40, R15, 0x96, !PT ;  /* 0x000000283b427212 */ /* 0x000fe200078e960f */
[----:B------:R-:W-:Y:S02]  /*7830*/  IMAD.MOV.U32 R15, RZ, RZ, R49 ;  /* 0x000000ffff0f7224 */ /* 0x000fe400078e0031 */
[----:B------:R-:W-:-:S07]  /*7840*/  IMAD.MOV.U32 R49, RZ, RZ, R14 ;  /* 0x000000ffff317224 */ /* 0x000fce00078e000e */
.L_x_3513:
[----:B------:R-:W-:Y:S05]  /*7850*/  BSYNC.RECONVERGENT B1 ;  /* 0x0000000000017941 */ /* 0x000fea0003800200 */
.L_x_3512:
        /* <DEDUP_REMOVED lines=20> */
.L_x_3519:
        /* <DEDUP_REMOVED lines=13> */
.L_x_3521:
[----:B------:R-:W-:Y:S05]  /*7a70*/  BSYNC.RECONVERGENT B2 ;  /* 0x0000000000027941 */ /* 0x000fea0003800200 */
.L_x_3520:
        /* <DEDUP_REMOVED lines=43> */
[----:B------:R-:W-:Y:S01]  /*7d30*/  IMAD.MOV.U32 R40, RZ, RZ, R49 ;  /* 0x000000ffff287224 */ /* 0x000fe200078e0031 */
[----:B------:R-:W-:Y:S01]  /*7d40*/  MOV R49, R14 ;  /* 0x0000000e00317202 */ /* 0x000fe20000000f00 */
[----:B------:R-:W-:-:S07]  /*7d50*/  IMAD.MOV.U32 R64, RZ, RZ, RZ ;  /* 0x000000ffff407224 */ /* 0x000fce00078e00ff */
.L_x_3518:
[----:B------:R-:W-:Y:S05]  /*7d60*/  BSYNC.RECONVERGENT B1 ;  /* 0x0000000000017941 */ /* 0x000fea0003800200 */
.L_x_3517:
[----:B------:R-:W-:Y:S01]  /*7d70*/  PRMT R15, R34, 0x7632, R15 ;  /* 0x00007632220f7816 */ /* 0x000fe2000000000f */
[----:B------:R-:W-:Y:S01]  /*7d80*/  BSSY.RECONVERGENT B1, `(.L_x_3522) ;  /* 0x0000056000017945 */ /* 0x000fe20003800200 */
[----:B------:R-:W-:-:S03]  /*7d90*/  I2FP.F32.U32 R14, R40 ;  /* 0x00000028000e7245 */ /* 0x000fc60000201000 */
        /* <DEDUP_REMOVED lines=10> */
[----:B------:R-:W-:-:S03]  /*7e40*/  IMAD.MOV.U32 R41, RZ, RZ, 0x2 ;  /* 0x00000002ff297424 */ /* 0x000fc600078e00ff */
        /* <DEDUP_REMOVED lines=13> */
.L_x_3524:
        /* <DEDUP_REMOVED lines=13> */
.L_x_3526:
[----:B------:R-:W-:Y:S05]  /*7ff0*/  BSYNC.RECONVERGENT B2 ;  /* 0x0000000000027941 */ /* 0x000fea0003800200 */
.L_x_3525:
[----:B------:R-:W-:Y:S01]  /*8000*/  LOP3.LUT R68, R5, UR9, R67, 0x96, !PT ;  /* 0x0000000905447c12 */ /* 0x000fe2000f8e9643 */
[----:B------:R-:W-:Y:S01]  /*8010*/  IMAD.WIDE.U32 R64, R0, -0x326172a9, RZ ;  /* 0xcd9e8d5700407825 */ /* 0x000fe200078e00ff */
[----:B------:R-:W-:-:S03]  /*8020*/  UIADD3 UR4, UPT, UPT, UR9, 0x32370b8f, URZ ;  /* 0x32370b8f09047890 */ /* 0x000fc6000fffe0ff */
[----:B------:R-:W-:Y:S01]  /*8030*/  IMAD.WIDE.U32 R68, R68, -0x326172a9, RZ ;  /* 0xcd9e8d5744447825 */ /* 0x000fe200078e00ff */
[----:B------:R-:W-:-:S03]  /*8040*/  LOP3.LUT R65, R4, UR8, R65, 0x96, !PT ;  /* 0x0000000804417c12 */ /* 0x000fc6000f8e9641 */
[----:B------:R-:W-:Y:S01]  /*8050*/  IMAD.MOV.U32 R15, RZ, RZ, R49 ;  /* 0x000000ffff0f7224 */ /* 0x000fe200078e0031 */
[----:B------:R-:W-:Y:S01]  /*8060*/  LOP3.LUT R67, R64, UR16, R69, 0x96, !PT ;  /* 0x0000001040437c12 */ /* 0x000fe2000f8e9645 */
[----:B------:R-:W-:-:S04]  /*8070*/  IMAD.WIDE.U32 R64, R65, -0x2daee0ad, RZ ;  /* 0xd2511f5341407825 */ /* 0x000fc800078e00ff */
[----:B------:R-:W-:Y:S01]  /*8080*/  IMAD.MOV.U32 R41, RZ, RZ, RZ ;  /* 0x000000ffff297224 */ /* 0x000fe200078e00ff */
[----:B------:R-:W-:Y:S01]  /*8090*/  LOP3.LUT R65, R61, R66, R65, 0x96, !PT ;  /* 0x000000423d417212 */ /* 0x000fe200078e9641 */
[----:B------:R-:W-:-:S05]  /*80a0*/  IMAD.WIDE.U32 R66, R67, -0x2daee0ad, RZ ;  /* 0xd2511f5343427825 */ /* 0x000fca00078e00ff */
[----:B------:R-:W-:Y:S01]  /*80b0*/  LOP3.LUT R69, R55, R64, R67, 0x96, !PT ;  /* 0x0000004037457212 */ /* 0x000fe200078e9643 */
[----:B------:R-:W-:-:S05]  /*80c0*/  IMAD.WIDE.U32 R64, R65, -0x326172a9, RZ ;  /* 0xcd9e8d5741407825 */ /* 0x000fca00078e00ff */
[----:B------:R-:W-:Y:S01]  /*80d0*/  LOP3.LUT R65, R56, R68, R65, 0x96, !PT ;  /* 0x0000004438417212 */ /* 0x000fe200078e9641 */
[----:B------:R-:W-:-:S05]  /*80e0*/  IMAD.WIDE.U32 R68, R69, -0x326172a9, RZ ;  /* 0xcd9e8d5745447825 */ /* 0x000fca00078e00ff */
[----:B------:R-:W-:Y:S01]  /*80f0*/  LOP3.LUT R67, R64, UR18, R69, 0x96, !PT ;  /* 0x0000001240437c12 */ /* 0x000fe2000f8e9645 */
[----:B------:R-:W-:-:S05]  /*8100*/  IMAD.WIDE.U32 R64, R65, -0x2daee0ad, RZ ;  /* 0xd2511f5341407825 */ /* 0x000fca00078e00ff */
[----:B------:R-:W-:Y:S01]  /*8110*/  LOP3.LUT R65, R66, UR4, R65, 0x96, !PT ;  /* 0x0000000442417c12 */ /* 0x000fe2000f8e9641 */
[----:B------:R-:W-:Y:S01]  /*8120*/  IMAD.WIDE.U32 R66, R67, -0x2daee0ad, RZ ;  /* 0xd2511f5343427825 */ /* 0x000fe200078e00ff */
[----:B------:R-:W-:-:S04]  /*8130*/  UIADD3 UR4, UPT, UPT, UR8, 0x1715609d, URZ ;  /* 0x1715609d08047890 */ /* 0x000fc8000fffe0ff */
[----:B------:R-:W-:Y:S01]  /*8140*/  LOP3.LUT R69, R60, R64, R67, 0x96, !PT ;  /* 0x000000403c457212 */ /* 0x000fe200078e9643 */
[----:B------:R-:W-:-:S05]  /*8150*/  IMAD.WIDE.U32 R64, R65, -0x326172a9, RZ ;  /* 0xcd9e8d5741407825 */ /* 0x000fca00078e00ff */
[----:B------:R-:W-:Y:S01]  /*8160*/  LOP3.LUT R65, R68, UR19, R65, 0x96, !PT ;  /* 0x0000001344417c12 */ /* 0x000fe2000f8e9641 */
[----:B------:R-:W-:-:S05]  /*8170*/  IMAD.WIDE.U32 R68, R69, -0x326172a9, RZ ;  /* 0xcd9e8d5745447825 */ /* 0x000fca00078e00ff */
[----:B------:R-:W-:Y:S01]  /*8180*/  LOP3.LUT R67, R64, UR4, R69, 0x96, !PT ;  /* 0x0000000440437c12 */ /* 0x000fe2000f8e9645 */
[----:B------:R-:W-:Y:S01]  /*8190*/  UIADD3 UR4, UPT, UPT, UR9, -0x56f99767, URZ ;  /* 0xa906689909047890 */ /* 0x000fe2000fffe0ff */
[----:B------:R-:W-:-:S05]  /*81a0*/  IMAD.WIDE.U32 R64, R65, -0x2daee0ad, RZ ;  /* 0xd2511f5341407825 */ /* 0x000fca00078e00ff */
[----:B------:R-:W-:Y:S01]  /*81b0*/  LOP3.LUT R65, R66, UR4, R65, 0x96, !PT ;  /* 0x0000000442417c12 */ /* 0x000fe2000f8e9641 */
[----:B------:R-:W-:-:S05]  /*81c0*/  IMAD.WIDE.U32 R66, R67, -0x2daee0ad, RZ ;  /* 0xd2511f5343427825 */ /* 0x000fca00078e00ff */
[----:B------:R-:W-:Y:S01]  /*81d0*/  LOP3.LUT R69, R64, UR20, R67, 0x96, !PT ;  /* 0x0000001440457c12 */ /* 0x000fe2000f8e9643 */
[----:B------:R-:W-:-:S05]  /*81e0*/  IMAD.WIDE.U32 R64, R65, -0x326172a9, RZ ;  /* 0xcd9e8d5741407825 */ /* 0x000fca00078e00ff */
[----:B------:R-:W-:Y:S01]  /*81f0*/  LOP3.LUT R65, R58, R68, R65, 0x96, !PT ;  /* 0x000000443a417212 */ /* 0x000fe200078e9641 */
        /* <DEDUP_REMOVED lines=8> */
[----:B------:R-:W-:-:S04]  /*8280*/  IMAD.WIDE.U32 R68, R69, -0x326172a9, RZ ;  /* 0xcd9e8d5745447825 */ /* 0x000fc800078e00ff */
[----:B------:R-:W-:Y:S01]  /*8290*/  IMAD.MOV.U32 R72, RZ, RZ, R68 ;  /* 0x000000ffff487224 */ /* 0x000fe200078e0044 */
[----:B------:R-:W-:Y:S01]  /*82a0*/  LOP3.LUT R67, R64, UR23, R69, 0x96, !PT ;  /* 0x0000001740437c12 */ /* 0x000fe2000f8e9645 */
[----:B------:R-:W-:-:S05]  /*82b0*/  IMAD.WIDE.U32 R64, R65, -0x2daee0ad, RZ ;  /* 0xd2511f5341407825 */ /* 0x000fca00078e00ff */
[----:B------:R-:W-:Y:S02]  /*82c0*/  LOP3.LUT R66, R59, R66, R65, 0x96, !PT ;  /* 0x000000423b427212 */ /* 0x000fe400078e9641 */
[----:B------:R-:W-:-:S07]  /*82d0*/  MOV R49, R64 ;  /* 0x0000004000317202 */ /* 0x000fce0000000f00 */
.L_x_3523:
[----:B------:R-:W-:Y:S05]  /*82e0*/  BSYNC.RECONVERGENT B1 ;  /* 0x0000000000017941 */ /* 0x000fea0003800200 */
.L_x_3522:
[----:B------:R-:W-:Y:S01]  /*82f0*/  I2FP.F32.U32 R64, R15 ;  /* 0x0000000f00407245 */ /* 0x000fe20000201000 */
[----:B------:R-:W-:Y:S01]  /*8300*/  IMAD.U32 R68, R39, 0x10000, RZ ;  /* 0x0001000027447824 */ /* 0x000fe200078e00ff */
[----:B------:R-:W-:Y:S01]  /*8310*/  ISETP.NE.AND P5, PT, R41, 0x1, PT ;  /* 0x000000012900780c */ /* 0x000fe20003fa5270 */
[----:B------:R-:W-:Y:S01]  /*8320*/  BSSY.RECONVERGENT B1, `(.L_x_3527) ;  /* 0x000004e000017945 */ /* 0x000fe20003800200 */
[----:B------:R-:W-:Y:S01]  /*8330*/  PRMT R71, R39, 0x7632, R71 ;  /* 0x0000763227477816 */ /* 0x000fe20000000047 */
[----:B------:R-:W-:Y:S01]  /*8340*/  FFMA.FTZ R15, R64, R75, 1.1641532182693481445e-10 ;  /* 0x2f000000400f7423 */ /* 0x000fe2000001004b */
[----:B------:R-:W-:Y:S01]  /*8350*/  FMUL.FTZ R68, R68, R73 ;  /* 0x0000004944447220 */ /* 0x000fe20000410000 */
[----:B------:R-:W-:-:S03]  /*8360*/  MOV R39, R72 ;  /* 0x0000004800277202 */ /* 0x000fc60000000f00 */
[----:B------:R-:W-:-:S04]  /*8370*/  FSETP.GTU.FTZ.AND P4, PT, R15, R74, PT ;  /* 0x0000004a0f00720b */ /* 0x000fc80003f9c000 */
[----:B------:R-:W-:Y:S01]  /*8380*/  FSEL R15, R68, RZ, !P4 ;  /* 0x000000ff440f7208 */ /* 0x000fe20006000000 */
[----:B------:R-:W-:Y:S01]  /*8390*/  IMAD.MOV.U32 R68, RZ, RZ, 0x2 ;  /* 0x00000002ff447424 */ /* 0x000fe200078e00ff */
        /* <DEDUP_REMOVED lines=10> */
.L_x_3529:
        /* <DEDUP_REMOVED lines=13> */
.L_x_3531:
[----:B------:R-:W-:Y:S05]  /*8510*/  BSYNC.RECONVERGENT B2 ;  /* 0x0000000000027941 */ /* 0x000fea0003800200 */
.L_x_3530:
[----:B------:R-:W-:Y:S01]  /*8520*/  LOP3.LUT R64, R5, UR9, R67, 0x96, !PT ;  /* 0x0000000905407c12 */ /* 0x000fe2000f8e9643 */
[----:B------:R-:W-:Y:S01]  /*8530*/  IMAD.WIDE.U32 R68, R0, -0x326172a9, RZ ;  /* 0xcd9e8d5700447825 */ /* 0x000fe200078e00ff */
[----:B------:R-:W-:-:S03]  /*8540*/  UIADD3 UR4, UPT, UPT, UR9, 0x32370b8f, URZ ;  /* 0x32370b8f09047890 */ /* 0x000fc6000fffe0ff */
[----:B------:R-:W-:Y:S01]  /*8550*/  IMAD.WIDE.U32 R64, R64, -0x326172a9, RZ ;  /* 0xcd9e8d5740407825 */ /* 0x000fe200078e00ff */
[----:B------:R-:W-:-:S04]  /*8560*/  LOP3.LUT R69, R4, UR8, R69, 0x96, !PT ;  /* 0x0000000804457c12 */ /* 0x000fc8000f8e9645 */
[----:B------:R-:W-:Y:S01]  /*8570*/  LOP3.LUT R67, R68, UR16, R65, 0x96, !PT ;  /* 0x0000001044437c12 */ /* 0x000fe2000f8e9641 */
[----:B------:R-:W-:-:S05]  /*8580*/  IMAD.WIDE.U32 R68, R69, -0x2daee0ad, RZ ;  /* 0xd2511f5345447825 */ /* 0x000fca00078e00ff */
        /* <DEDUP_REMOVED lines=33> */
[----:B------:R-:W-:Y:S01]  /*87a0*/  IMAD.MOV.U32 R68, RZ, RZ, RZ ;  /* 0x000000ffff447224 */ /* 0x000fe200078e00ff */
[----:B------:R-:W-:Y:S01]  /*87b0*/  MOV R72, R64 ;  /* 0x0000004000487202 */ /* 0x000fe20000000f00 */
[----:B------:R-:W-:-:S04]  /*87c0*/  IMAD.WIDE.U32 R64, R39, -0x2daee0ad, RZ ;  /* 0xd2511f5327407825 */ /* 0x000fc800078e00ff */
[----:B------:R-:W-:Y:S01]  /*87d0*/  IMAD.MOV.U32 R39, RZ, RZ, R49 ;  /* 0x000000ffff277224 */ /* 0x000fe200078e0031 */
[----:B------:R-:W-:Y:S01]  /*87e0*/  LOP3.LUT R66, R59, R66, R65, 0x96, !PT ;  /* 0x000000423b427212 */ /* 0x000fe200078e9641 */
[----:B------:R-:W-:-:S07]  /*87f0*/  IMAD.MOV.U32 R49, RZ, RZ, R64 ;  /* 0x000000ffff317224 */ /* 0x000fce00078e0040 */
.L_x_3528:
[----:B------:R-:W-:Y:S05]  /*8800*/  BSYNC.RECONVERGENT B1 ;  /* 0x0000000000017941 */ /* 0x000fea0003800200 */
.L_x_3527:
[----:B------:R-:W-:Y:S01]  /*8810*/  I2FP.F32.U32 R64, R39 ;  /* 0x0000002700407245 */ /* 0x000fe20000201000 */
[----:B------:R-:W-:Y:S01]  /*8820*/  BSSY.RECONVERGENT B1, `(.L_x_3532) ;  /* 0x0000055000017945 */ /* 0x000fe20003800200 */
[----:B------:R-:W-:-:S03]  /*8830*/  MOV R65, R72 ;  /* 0x0000004800417202 */ /* 0x000fc60000000f00 */
[----:B------:R-:W-:Y:S01]  /*8840*/  FFMA.FTZ R39, R64, R75, 1.1641532182693481445e-10 ;  /* 0x2f00000040277423 */ /* 0x000fe2000001004b */
[----:B------:R-:W-:-:S04]  /*8850*/  SHF.L.U32 R64, R35, 0x10, RZ ;  /* 0x0000001023407819 */ /* 0x000fc800000006ff */
[----:B------:R-:W-:Y:S01]  /*8860*/  FSETP.GTU.FTZ.AND P5, PT, R39, R74, PT ;  /* 0x0000004a2700720b */ /* 0x000fe20003fbc000 */
[----:B------:R-:W-:-:S03]  /*8870*/  FMUL.FTZ R64, R64, R73 ;  /* 0x0000004940407220 */ /* 0x000fc60000410000 */
[----:B------:R-:W-:Y:S02]  /*8880*/  SEL R39, RZ, 0x1, P5 ;  /* 0x00000001ff277807 */ /* 0x000fe40002800000 */
[----:B------:R-:W-:Y:S02]  /*8890*/  FSEL R64, R64, RZ, !P5 ;  /* 0x000000ff40407208 */ /* 0x000fe40006800000 */
[----:B------:R-:W-:-:S03]  /*88a0*/  ISETP.NE.AND P5, PT, R68, 0x1, PT ;  /* 0x000000014400780c */ /* 0x000fc60003fa5270 */
[----:B------:R-:W-:Y:S01]  /*88b0*/  FADD.FTZ R15, R15, R64 ;  /* 0x000000400f0f7221 */ /* 0x000fe20000010000 */
[----:B------:R-:W-:-:S04]  /*88c0*/  @P1 IMAD.U32 R64, R31, 0x10000, RZ ;  /* 0x000100001f401824 */ /* 0x000fc800078e00ff */
[--C-:B------:R-:W-:Y:S01]  /*88d0*/  @P1 FADD.FTZ R41, R64, R15.reuse ;  /* 0x0000000f40291221 */ /* 0x100fe20000010000 */
[--C-:B------:R-:W-:Y:S01]  /*88e0*/  @!P1 IMAD.MOV.U32 R41, RZ, RZ, R15.reuse ;  /* 0x000000ffff299224 */ /* 0x100fe200078e000f */
[----:B------:R-:W-:Y:S01]  /*88f0*/  PRMT R15, R39, 0x7610, R15 ;  /* 0x00007610270f7816 */ /* 0x000fe2000000000f */
[----:B------:R-:W-:-:S03]  /*8900*/  IMAD.MOV.U32 R64, RZ, RZ, 0x2 ;  /* 0x00000002ff407424 */ /* 0x000fc600078e00ff */
        /* <DEDUP_REMOVED lines=10> */
.L_x_3534:
        /* <DEDUP_REMOVED lines=13> */
.L_x_3536:
[----:B------:R-:W-:Y:S05]  /*8a80*/  BSYNC.RECONVERGENT B2 ;  /* 0x0000000000027941 */ /* 0x000fea0003800200 */
.L_x_3535:
        /* <DEDUP_REMOVED lines=39> */
[----:B------:R-:W-:Y:S02]  /*8d00*/  LOP3.LUT R67, R68, UR23, R65, 0x96, !PT ;  /* 0x0000001744437c12 */ /* 0x000fe4000f8e9641 */
[----:B------:R-:W-:Y:S01]  /*8d10*/  MOV R72, R64 ;  /* 0x0000004000487202 */ /* 0x000fe20000000f00 */
[----:B------:R-:W-:-:S05]  /*8d20*/  IMAD.WIDE.U32 R64, R69, -0x2daee0ad, RZ ;  /* 0xd2511f5345407825 */ /* 0x000fca00078e00ff */
[----:B------:R-:W-:Y:S01]  /*8d30*/  LOP3.LUT R66, R59, R66, R65, 0x96, !PT ;  /* 0x000000423b427212 */ /* 0x000fe200078e9641 */
[----:B------:R-:W-:Y:S02]  /*8d40*/  IMAD.MOV.U32 R65, RZ, RZ, R49 ;  /* 0x000000ffff417224 */ /* 0x000fe400078e0031 */
[----:B------:R-:W-:Y:S02]  /*8d50*/  IMAD.MOV.U32 R49, RZ, RZ, R64 ;  /* 0x000000ffff317224 */ /* 0x000fe400078e0040 */
[----:B------:R-:W-:-:S07]  /*8d60*/  IMAD.MOV.U32 R64, RZ, RZ, RZ ;  /* 0x000000ffff407224 */ /* 0x000fce00078e00ff */
.L_x_3533:
[----:B------:R-:W-:Y:S05]  /*8d70*/  BSYNC.RECONVERGENT B1 ;  /* 0x0000000000017941 */ /* 0x000fea0003800200 */
.L_x_3532:
[----:B------:R-:W-:Y:S01]  /*8d80*/  I2FP.F32.U32 R68, R65 ;  /* 0x0000004100447245 */ /* 0x000fe20000201000 */
[----:B------:R-:W-:Y:S01]  /*8d90*/  BSSY.RECONVERGENT B1, `(.L_x_3537) ;  /* 0x0000051000017945 */ /* 0x000fe20003800200 */
[----:B------:R-:W-:Y:S02]  /*8da0*/  ISETP.NE.AND P6, PT, R64, 0x1, PT ;  /* 0x000000014000780c */ /* 0x000fe40003fc5270 */
[----:B------:R-:W-:Y:S01]  /*8db0*/  SHF.L.U32 R124, R71, 0x10, RZ ;  /* 0x00000010477c7819 */ /* 0x000fe200000006ff */
[----:B------:R-:W-:Y:S01]  /*8dc0*/  FFMA.FTZ R65, R68, R75, 1.1641532182693481445e-10 ;  /* 0x2f00000044417423 */ /* 0x000fe2000001004b */
[----:B------:R-:W-:-:S03]  /*8dd0*/  IMAD.MOV.U32 R68, RZ, RZ, 0x2 ;  /* 0x00000002ff447424 */ /* 0x000fc600078e00ff */
[----:B------:R-:W-:Y:S01]  /*8de0*/  FMUL.FTZ R71, R124, R73 ;  /* 0x000000497c477220 */ /* 0x000fe20000410000 */
[----:B------:R-:W-:Y:S01]  /*8df0*/  FSETP.GTU.FTZ.AND P5, PT, R65, R74, PT ;  /* 0x0000004a4100720b */ /* 0x000fe20003fbc000 */
        /* <DEDUP_REMOVED lines=12> */
.L_x_3539:
        /* <DEDUP_REMOVED lines=12> */
[----:B------:R-:W-:Y:S01]  /*8f80*/  @P0 IMAD.MOV R65, RZ, RZ, R5 ;  /* 0x000000ffff410224 */ /* 0x000fe200078e0205 */
[----:B------:R-:W-:-:S04]  /*8f90*/  ISETP.NE.AND P0, PT, R64, RZ, PT ;  /* 0x000000ff4000720c */ /* 0x000fc80003f05270 */
[----:B------:R-:W-:-:S09]  /*8fa0*/  @!P6 MOV R5, R65 ;  /* 0x000000410005e202 */ /* 0x000fd20000000f00 */
.L_x_3541:
[----:B------:R-:W-:Y:S05]  /*8fb0*/  BSYNC.RECONVERGENT B2 ;  /* 0x0000000000027941 */ /* 0x000fea0003800200 */
.L_x_3540:
[----:B------:R-:W-:Y:S01]  /*8fc0*/  LOP3.LUT R64, R5, UR9, R67, 0x96, !PT ;  /* 0x0000000905407c12 */ /* 0x000fe2000f8e9643 */
[----:B------:R-:W-:Y:S01]  /*8fd0*/  IMAD.WIDE.U32 R68, R0, -0x326172a9, RZ ;  /* 0xcd9e8d5700447825 */ /* 0x000fe200078e00ff */
[----:B------:R-:W-:Y:S02]  /*8fe0*/  UIADD3 UR4, UPT, UPT, UR9, 0x32370b8f, URZ ;  /* 0x32370b8f09047890 */ /* 0x000fe4000fffe0ff */
[----:B------:R-:W-:Y:S01]  /*8ff0*/  UIADD3 UR5, UPT, UPT, UR9, -0x56f99767, URZ ;  /* 0xa906689909057890 */ /* 0x000fe2000fffe0ff */
        /* <DEDUP_REMOVED lines=42> */
.L_x_3538:
[----:B------:R-:W-:Y:S05]  /*92a0*/  BSYNC.RECONVERGENT B1 ;  /* 0x0000000000017941 */ /* 0x000fea0003800200 */
.L_x_3537:
        /* <DEDUP_REMOVED lines=9> */
[----:B------:R-:W-:Y:S01]  /*9340*/  PRMT R36, R36, 0x5410, R54 ;  /* 0x0000541024247816 */ /* 0x000fe20000000036 */
[----:B------:R-:W-:-:S03]  /*9350*/  @P1 IMAD.U32 R56, R47, 0x10000, RZ ;  /* 0x000100002f381824 */ /* 0x000fc600078e00ff */
[----:B------:R-:W-:Y:S02]  /*9360*/  FSEL R60, R58, RZ, !P6 ;  /* 0x000000ff3a3c7208 */ /* 0x000fe40007000000 */
[----:B------:R-:W-:-:S03]  /*9370*/  SEL R58, RZ, 0x1, P6 ;  /* 0x00000001ff3a7807 */ /* 0x000fc60003000000 */
[----:B------:R-:W-:-:S04]  /*9380*/  FADD.FTZ R71, R71, R60 ;  /* 0x0000003c47477221 */ /* 0x000fc80000010000 */
[----:B------:R-:W-:Y:S01]  /*9390*/  @P1 FADD.FTZ R47, R71, R56 ;  /* 0x00000038472f1221 */ /* 0x000fe20000010000 */
[----:B------:R-:W-:-:S04]  /*93a0*/  @!P1 MOV R47, R71 ;  /* 0x00000047002f9202 */ /* 0x000fc80000000f00 */
[----:B------:R-:W-:-:S04]  /*93b0*/  F2FP.BF16.F32.PACK_AB R55, RZ, R47 ;  /* 0x0000002fff37723e */ /* 0x000fc800000010ff */
[----:B------:R-:W-:-:S07]  /*93c0*/  PRMT R39, R39, 0x5410, R55 ;  /* 0x0000541027277816 */ /* 0x000fce0000000037 */
.L_x_3461:
[----:B------:R-:W-:Y:S01]  /*93d0*/  ISETP.NE.AND P6, PT, R50, RZ, PT ;  /* 0x000000ff3200720c */ /* 0x000fe20003fc5270 */
[----:B------:R-:W0:Y:S01]  /*93e0*/  LDC.64 R54, c[0x0][0x3b0] ;  /* 0x0000ec00ff367b82 */ /* 0x000e220000000a00 */
[----:B------:R-:W-:Y:S02]  /*93f0*/  ISETP.NE.AND P1, PT, R51, RZ, PT ;  /* 0x000000ff3300720c */ /* 0x000fe40003f25270 */
[----:B------:R-:W-:Y:S02]  /*9400*/  SEL R51, RZ, 0x1000000, !P5 ;  /* 0x01000000ff337807 */ /* 0x000fe40006800000 */
[----:B------:R-:W-:Y:S02]  /*9410*/  SEL R50, RZ, 0x10000, !P4 ;  /* 0x00010000ff327807 */ /* 0x000fe40006000000 */
[----:B------:R-:W-:Y:S02]  /*9420*/  ISETP.NE.AND P5, PT, R52, RZ, PT ;  /* 0x000000ff3400720c */ /* 0x000fe40003fa5270 */
[----:B------:R-:W-:-:S02]  /*9430*/  ISETP.NE.AND P4, PT, R53, RZ, PT ;  /* 0x000000ff3500720c */ /* 0x000fc40003f85270 */
[----:B------:R-:W1:Y:S01]  /*9440*/  LDC.64 R52, c[0x0][0x3a8] ;  /* 0x0000ea00ff347b82 */ /* 0x000e620000000a00 */
[----:B------:R-:W-:Y:S02]  /*9450*/  SEL R61, RZ, 0x100, !P3 ;  /* 0x00000100ff3d7807 */ /* 0x000fe40005800000 */
[----:B------:R-:W-:Y:S02]  /*9460*/  SEL R56, RZ, 0x1000000, !P4 ;  /* 0x01000000ff387807 */ /* 0x000fe40006000000 */
[----:B------:R-:W-:Y:S02]  /*9470*/  LOP3.LUT R61, R61, R51, R50, 0xfe, !PT ;  /* 0x000000333d3d7212 */ /* 0x000fe400078efe32 */
[----:B------:R-:W-:Y:S02]  /*9480*/  SEL R51, RZ, 0x10000, !P5 ;  /* 0x00010000ff337807 */ /* 0x000fe40006800000 */
[----:B------:R-:W-:Y:S02]  /*9490*/  SEL R50, RZ, 0x100, !P6 ;  /* 0x00000100ff327807 */ /* 0x000fe40007000000 */
[----:B------:R-:W-:-:S02]  /*94a0*/  SEL R60, RZ, 0x1, !P2 ;  /* 0x00000001ff3c7807 */ /* 0x000fc40005000000 */
[----:B------:R-:W-:Y:S01]  /*94b0*/  LOP3.LUT R50, R50, R56, R51, 0xfe, !PT ;  /* 0x0000003832327212 */ /* 0x000fe200078efe33 */
[----:B0-----:R-:W-:Y:S01]  /*94c0*/  IMAD.WIDE.U32 R54, R48, 0x8, R54 ;  /* 0x0000000830367825 */ /* 0x001fe200078e0036 */
        /* <DEDUP_REMOVED lines=22> */
[----:B------:R-:W-:Y:S01]  /*9630*/  LOP3.LUT R36, R50, R36, R38, 0xfe, !PT ;  /* 0x0000002432247212 */ /* 0x000fe200078efe26 */
[----:B0-----:R-:W-:Y:S01]  /*9640*/  IMAD.WIDE.U32 R38, R48, 0x8, R52 ;  /* 0x0000000830267825 */ /* 0x001fe200078e0034 */
[----:B------:R-:W-:Y:S02]  /*9650*/  LOP3.LUT R37, R37, R51, RZ, 0xfc, !PT ;  /* 0x0000003325257212 */ /* 0x000fe400078efcff */
[----:B------:R-:W-:-:S05]  /*9660*/  LOP3.LUT R36, R36, 0xff, R9, 0xf8, !PT ;  /* 0x000000ff24247812 */ /* 0x000fca00078ef809 */
[----:B------:R1:W-:Y:S02]  /*9670*/  STG.E.64 desc[UR6][R38.64], R36 ;  /* 0x0000002426007986 */ /* 0x0003e4000c101b06 */
.L_x_3542:
[----:B------:R-:W-:Y:S02]  /*9680*/  IMAD.MOV.U32 R64, RZ, RZ, R49 ;  /* 0x000000ffff407224 */ /* 0x000fe400078e0031 */
[----:B------:R-:W-:-:S07]  /*9690*/  VIADD R49, R48, 0x100 ;  /* 0x0000010030317836 */ /* 0x000fce0000000000 */
.L_x_3419:
[----:B------:R-:W-:Y:S05]  /*96a0*/  BSYNC.RECONVERGENT B0 ;  /* 0x0000000000007941 */ /* 0x000fea0003800200 */
.L_x_3418:
        /* <DEDUP_REMOVED lines=28> */
[----:B------:R-:W-:Y:S01]  /*9870*/  IADD3 R58, PT, PT, R58, 0x3c6ef372, RZ ;  /* 0x3c6ef3723a3a7810 */ /* 0x000fe20007ffe0ff */
[----:B------:R-:W-:Y:S01]  /*9880*/  IMAD.MOV.U32 R12, RZ, RZ, 0x2 ;  /* 0x00000002ff0c7424 */ /* 0x000fe200078e00ff */
[----:B------:R-:W-:Y:S01]  /*9890*/  IADD3 R62, PT, PT, R62, -0x4498517b, RZ ;  /* 0xbb67ae853e3e7810 */ /* 0x000fe20007ffe0ff */
[----:B------:R-:W-:-:S02]  /*98a0*/  IMAD.MOV.U32 R50, RZ, RZ, R64 ;  /* 0x000000ffff327224 */ /* 0x000fc400078e0040 */
[----:B------:R-:W-:Y:S02]  /*98b0*/  VIADD R46, R46, 0x1fd5c5a3 ;  /* 0x1fd5c5a32e2e7836 */ /* 0x000fe40000000000 */
[----:B------:R-:W-:Y:S02]  /*98c0*/  VIADD R56, R56, 0x76cf5d0a ;  /* 0x76cf5d0a38387836 */ /* 0x000fe40000000000 */
[----:B------:R-:W-:Y:S02]  /*98d0*/  VIADD R59, R59, 0xb54cda56 ;  /* 0xb54cda563b3b7836 */ /* 0x000fe40000000000 */
[----:B------:R-:W-:Y:S02]  /*98e0*/  VIADD R60, R60, 0x96a522ad ;  /* 0x96a522ad3c3c7836 */ /* 0x000fe40000000000 */
[----:B------:R-:W-:Y:S01]  /*98f0*/  VIADD R61, R61, 0xed9eba14 ;  /* 0xed9eba143d3d7836 */ /* 0x000fe20000000000 */
[----:B------:R-:W-:Y:S06]  /*9900*/  @!P2 BRA `(.L_x_3547) ;  /* 0x00000004001ca947 */ /* 0x000fec0003800000 */
[----:B------:R-:W-:-:S13]  /*9910*/  ISETP.NE.AND P2, PT, R68, 0x3, PT ;  /* 0x000000034400780c */ /* 0x000fda0003f45270 */
[----:B------:R-:W-:Y:S05]  /*9920*/  @!P2 BRA `(.L_x_3548) ;  /* 0x000000000020a947 */ /* 0x000fea0003800000 */
[----:B------:R-:W-:-:S13]  /*9930*/  ISETP.NE.AND P2, PT, R68, 0x2, PT ;  /* 0x000000024400780c */ /* 0x000fda0003f45270 */
[----:B------:R-:W-:Y:S01]  /*9940*/  @!P2 IMAD.MOV.U32 R12, RZ, RZ, 0x3 ;  /* 0x00000003ff0ca424 */ /* 0x000fe200078e00ff */
[----:B------:R-:W-:Y:S01]  /*9950*/  @P2 IADD3 R12, PT, PT, R68, 0x1, RZ ;  /* 0x00000001440c2810 */ /* 0x000fe20007ffe0ff */
[----:B------:R-:W-:Y:S02]  /*9960*/  @!P2 IMAD.MOV.U32 R50, RZ, RZ, R64 ;  /* 0x000000ffff32a224 */ /* 0x000fe400078e0040 */
[----:B------:R-:W-:Y:S02]  /*9970*/  @!P2 IMAD.MOV.U32 R9, RZ, RZ, R66 ;  /* 0x000000ffff09a224 */ /* 0x000fe400078e0042 */
[----:B------:R-:W-:Y:S02]  /*9980*/  @P2 IMAD.MOV.U32 R50, RZ, RZ, R64 ;  /* 0x000000ffff322224 */ /* 0x000fe400078e0040 */
[----:B------:R-:W-:Y:S01]  /*9990*/  @P2 IMAD.MOV.U32 R9, RZ, RZ, R67 ;  /* 0x000000ffff092224 */ /* 0x000fe200078e0043 */
[----:B------:R-:W-:Y:S06]  /*99a0*/  BRA `(.L_x_3547) ;  /* 0x0000000000f47947 */ /* 0x000fec0003800000 */
.L_x_3548:
        /* <DEDUP_REMOVED lines=13> */
.L_x_3550:
[----:B------:R-:W-:Y:S05]  /*9a80*/  BSYNC.RECONVERGENT B2 ;  /* 0x0000000000027941 */ /* 0x000fea0003800200 */
.L_x_3549:
[----:B0-----:R-:W-:Y:S01]  /*9a90*/  IMAD.WIDE.U32 R16, R0, -0x326172a9, RZ ;  /* 0xcd9e8d5700107825 */ /* 0x001fe200078e00ff */
[----:B------:R-:W-:Y:S01]  /*9aa0*/  LOP3.LUT R10, R5, UR9, R13, 0x96, !PT ;  /* 0x00000009050a7c12 */ /* 0x000fe2000f8e960d */
[----:B------:R-:W-:Y:S01]  /*9ab0*/  UIADD3 UR4, UPT, UPT, UR9, 0x32370b8f, URZ ;  /* 0x32370b8f09047890 */ /* 0x000fe2000fffe0ff */
[----:B------:R-:W-:Y:S01]  /*9ac0*/  MOV R9, R64 ;  /* 0x0000004000097202 */ /* 0x000fe20000000f00 */
        /* <DEDUP_REMOVED lines=40> */
[----:B------:R-:W-:Y:S01]  /*9d50*/  LOP3.LUT R66, R60, R12, R11, 0x96, !PT ;  /* 0x0000000c3c427212 */ /* 0x000fe200078e960b */
[----:B------:R-:W-:Y:S02]  /*9d60*/  IMAD.MOV.U32 R50, RZ, RZ, R10 ;  /* 0x000000ffff327224 */ /* 0x000fe400078e000a */
[----:B------:R-:W-:-:S07]  /*9d70*/  IMAD.MOV.U32 R12, RZ, RZ, RZ ;  /* 0x000000ffff0c7224 */ /* 0x000fce00078e00ff */
.L_x_3547:
[----:B------:R-:W-:Y:S05]  /*9d80*/  BSYNC.RECONVERGENT B1 ;  /* 0x0000000000017941 */ /* 0x000fea0003800200 */
.L_x_3546:
[----:B------:R-:W1:Y:S01]  /*9d90*/  LDC R124, c[0x0][0x404] ;  /* 0x00010100ff7c7b82 */ /* 0x000e620000000800 */
[----:B------:R-:W-:Y:S01]  /*9da0*/  I2FP.F32.U32 R10, R9 ;  /* 0x00000009000a7245 */ /* 0x000fe20000201000 */
[----:B------:R-:W-:Y:S01]  /*9db0*/  IMAD.MOV.U32 R125, RZ, RZ, 0x2f800000 ;  /* 0x2f800000ff7d7424 */ /* 0x000fe200078e00ff */
[----:B------:R-:W-:Y:S01]  /*9dc0*/  ISETP.NE.AND P3, PT, R12, 0x1, PT ;  /* 0x000000010c00780c */ /* 0x000fe20003f65270 */
[----:B------:R-:W-:Y:S01]  /*9dd0*/  BSSY.RECONVERGENT B1, `(.L_x_3551) ;  /* 0x0000052000017945 */ /* 0x000fe20003800200 */
[----:B------:R-:W-:Y:S02]  /*9de0*/  HFMA2 R13, -RZ, RZ, 0, 1.1920928955078125e-07 ;  /* 0x00000002ff0d7431 */ /* 0x000fe400000001ff */
[----:B------:R-:W-:Y:S01]  /*9df0*/  FFMA.FTZ R9, R10, R125, 1.1641532182693481445e-10 ;  /* 0x2f0000000a097423 */ /* 0x000fe2000001007d */
[----:B-----5:R-:W-:Y:S01]  /*9e00*/  IMAD.U32 R10, R36, 0x10000, RZ ;  /* 0x00010000240a7824 */ /* 0x020fe200078e00ff */
[----:B------:R-:W2:Y:S01]  /*9e10*/  LDC R75, c[0x0][0x408] ;  /* 0x00010200ff4b7b82 */ /* 0x000ea20000000800 */
[----:B------:R-:W-:-:S02]  /*9e20*/  IMAD.MOV.U32 R11, RZ, RZ, R72 ;  /* 0x000000ffff0b7224 */ /* 0x000fc400078e0048 */
[----:B-1----:R-:W-:-:S04]  /*9e30*/  FSETP.GTU.FTZ.AND P2, PT, R9, R124, PT ;  /* 0x0000007c0900720b */ /* 0x002fc80003f5c000 */
[----:B------:R-:W-:Y:S01]  /*9e40*/  PLOP3.LUT P4, PT, P2, PT, PT, 0x8, 0x80 ;  /* 0x000000000080781c */ /* 0x000fe2000178e170 */
[----:B--2---:R-:W-:Y:S01]  /*9e50*/  FMUL.FTZ R9, R10, R75 ;  /* 0x0000004b0a097220 */ /* 0x004fe20000410000 */
[----:B------:R-:W-:Y:S02]  /*9e60*/  PRMT R10, R36, 0x7632, R10 ;  /* 0x00007632240a7816 */ /* 0x000fe4000000000a */
[----:B------:R-:W-:Y:S02]  /*9e70*/  P2R R52, PR, RZ, 0x10 ;  /* 0x00000010ff347803 */ /* 0x000fe40000000000 */
[----:B------:R-:W-:Y:S01]  /*9e80*/  FSEL R9, R9, RZ, !P2 ;  /* 0x000000ff09097208 */ /* 0x000fe20005000000 */
        /* <DEDUP_REMOVED lines=9> */
.L_x_3553:
        /* <DEDUP_REMOVED lines=13> */
.L_x_3555:
[----:B------:R-:W-:Y:S05]  /*9ff0*/  BSYNC.RECONVERGENT B2 ;  /* 0x0000000000027941 */ /* 0x000fea0003800200 */
.L_x_3554:
[----:B0-----:R-:W-:Y:S01]  /*a000*/  IMAD.WIDE.U32 R24, R0, -0x326172a9, RZ ;  /* 0xcd9e8d5700187825 */ /* 0x001fe200078e00ff */
        /* <DEDUP_REMOVED lines=44> */
[----:B------:R-:W-:Y:S02]  /*a2d0*/  HFMA2 R13, -RZ, RZ, 0, 0 ;  /* 0x00000000ff0d7431 */ /* 0x000fe400000001ff */
[----:B------:R-:W-:-:S07]  /*a2e0*/  IMAD.MOV.U32 R50, RZ, RZ, R12 ;  /* 0x000000ffff327224 */ /* 0x000fce00078e000c */
.L_x_3552:
[----:B------:R-:W-:Y:S05]  /*a2f0*/  BSYNC.RECONVERGENT B1 ;  /* 0x0000000000017941 */ /* 0x000fea0003800200 */
.L_x_3551:
[----:B------:R-:W-:Y:S01]  /*a300*/  I2FP.F32.U32 R12, R11 ;  /* 0x0000000b000c7245 */ /* 0x000fe20000201000 */
[----:B------:R-:W-:Y:S01]  /*a310*/  IMAD.U32 R14, R32, 0x10000, RZ ;  /* 0x00010000200e7824 */ /* 0x000fe200078e00ff */
[----:B------:R-:W-:Y:S01]  /*a320*/  ISETP.NE.AND P3, PT, R13, 0x1, PT ;  /* 0x000000010d00780c */ /* 0x000fe20003f65270 */
[----:B0-----:R-:W-:Y:S01]  /*a330*/  @P1 IMAD.U32 R16, R28, 0x10000, RZ ;  /* 0x000100001c101824 */ /* 0x001fe200078e00ff */
[----:B------:R-:W-:Y:S01]  /*a340*/  BSSY.RECONVERGENT B1, `(.L_x_3556) ;  /* 0x0000052000017945 */ /* 0x000fe20003800200 */
[----:B------:R-:W-:Y:S01]  /*a350*/  FFMA.FTZ R11, R12, R125, 1.1641532182693481445e-10 ;  /* 0x2f0000000c0b7423 */ /* 0x000fe2000001007d */
[----:B------:R-:W-:Y:S01]  /*a360*/  FMUL.FTZ R12, R14, R75 ;  /* 0x0000004b0e0c7220 */ /* 0x000fe20000410000 */
[----:B------:R-:W-:-:S03]  /*a370*/  MOV R14, 0x2 ;  /* 0x00000002000e7802 */ /* 0x000fc60000000f00 */
[----:B------:R-:W-:Y:S01]  /*a380*/  FSETP.GTU.FTZ.AND P2, PT, R11, R124, PT ;  /* 0x0000007c0b00720b */ /* 0x000fe20003f5c000 */
[----:B------:R-:W-:-:S03]  /*a390*/  IMAD.MOV.U32 R11, RZ, RZ, R72 ;  /* 0x000000ffff0b7224 */ /* 0x000fc600078e0048 */
        /* <DEDUP_REMOVED lines=15> */
.L_x_3558:
        /* <DEDUP_REMOVED lines=13> */
.L_x_3560:
[----:B------:R-:W-:Y:S05]  /*a560*/  BSYNC.RECONVERGENT B2 ;  /* 0x0000000000027941 */ /* 0x000fea0003800200 */
.L_x_3559:
        /* <DEDUP_REMOVED lines=47> */
.L_x_3557:
[----:B------:R-:W-:Y:S05]  /*a860*/  BSYNC.RECONVERGENT B1 ;  /* 0x0000000000017941 */ /* 0x000fea0003800200 */
.L_x_3556:
[----:B------:R-:W-:Y:S01]  /*a870*/  I2FP.F32.U32 R12, R11 ;  /* 0x0000000b000c7245 */ /* 0x000fe20000201000 */
[----:B------:R-:W-:Y:S01]  /*a880*/  IMAD.U32 R10, R10, 0x10000, RZ ;  /* 0x000100000a0a7824 */ /* 0x000fe200078e00ff */
[----:B------:R-:W-:Y:S01]  /*a890*/  ISETP.NE.AND P2, PT, R14, 0x1, PT ;  /* 0x000000010e00780c */ /* 0x000fe20003f45270 */
[----:B------:R-:W-:Y:S01]  /*a8a0*/  BSSY.RECONVERGENT B1, `(.L_x_3561) ;  /* 0x000004f000017945 */ /* 0x000fe20003800200 */
[----:B------:R-:W-:Y:S02]  /*a8b0*/  IMAD.MOV.U32 R13, RZ, RZ, 0x2 ;  /* 0x00000002ff0d7424 */ /* 0x000fe400078e00ff */
        /* <DEDUP_REMOVED lines=16> */
.L_x_3563:
        /* <DEDUP_REMOVED lines=13> */
.L_x_3565:
[----:B------:R-:W-:Y:S05]  /*aa90*/  BSYNC.RECONVERGENT B2 ;  /* 0x0000000000027941 */ /* 0x000fea0003800200 */
.L_x_3564:
        /* <DEDUP_REMOVED lines=44> */
[----:B------:R-:W-:Y:S02]  /*ad60*/  LOP3.LUT R66, R60, R12, R11, 0x96, !PT ;  /* 0x0000000c3c427212 */ /* 0x000fe400078e960b */
[----:B------:R-:W-:Y:S01]  /*ad70*/  MOV R11, R50 ;  /* 0x00000032000b7202 */ /* 0x000fe20000000f00 */
[----:B------:R-:W-:-:S07]  /*ad80*/  IMAD.MOV.U32 R50, RZ, RZ, R10 ;  /* 0x000000ffff327224 */ /* 0x000fce00078e000a */
.L_x_3562:
[----:B------:R-:W-:Y:S05]  /*ad90*/  BSYNC.RECONVERGENT B1 ;  /* 0x0000000000017941 */ /* 0x000fea0003800200 */
.L_x_3561:
        /* <DEDUP_REMOVED lines=8> */
[----:B------:R-:W-:Y:S02]  /*ae20*/  FSETP.GTU.FTZ.AND P2, PT, R11, R124, PT ;  /* 0x0000007c0b00720b */ /* 0x000fe40003f5c000 */
[----:B------:R-:W-:Y:S02]  /*ae30*/  @P1 SHF.L.U32 R10, R10, 0x10, RZ ;  /* 0x000000100a0a1819 */ /* 0x000fe400000006ff */
[----:B------:R-:W-:-:S05]  /*ae40*/  FSEL R12, R12, RZ, !P2 ;  /* 0x000000ff0c0c7208 */ /* 0x000fca0005000000 */
[----:B------:R-:W-:-:S04]  /*ae50*/  FADD.FTZ R11, R17, R12 ;  /* 0x0000000c110b7221 */ /* 0x000fc80000010000 */
[----:B------:R-:W-:Y:S01]  /*ae60*/  @P1 FADD.FTZ R17, R11, R10 ;  /* 0x0000000a0b111221 */ /* 0x000fe20000010000 */
[----:B------:R-:W-:Y:S01]  /*ae70*/  SEL R10, RZ, 0x1, P2 ;  /* 0x00000001ff0a7807 */ /* 0x000fe20001000000 */
[----:B------:R-:W-:Y:S01]  /*ae80*/  @!P1 IMAD.MOV.U32 R17, RZ, RZ, R11 ;  /* 0x000000ffff119224 */ /* 0x000fe200078e000b */
[----:B------:R-:W-:Y:S01]  /*ae90*/  ISETP.NE.AND P2, PT, R13, 0x1, PT ;  /* 0x000000010d00780c */ /* 0x000fe20003f45270 */
[----:B------:R-:W-:-:S03]  /*aea0*/  IMAD.MOV.U32 R11, RZ, RZ, R72 ;  /* 0x000000ffff0b7224 */ /* 0x000fc600078e0048 */
[----:B------:R-:W-:-:S09]  /*aeb0*/  F2FP.BF16.F32.PACK_AB R55, RZ, R17 ;  /* 0x00000011ff37723e */ /* 0x000fd200000010ff */
        /* <DEDUP_REMOVED lines=9> */
.L_x_3568:
        /* <DEDUP_REMOVED lines=13> */
.L_x_3570:
[----:B------:R-:W-:Y:S05]  /*b020*/  BSYNC.RECONVERGENT B2 ;  /* 0x0000000000027941 */ /* 0x000fea0003800200 */
.L_x_3569:
[----:B------:R-:W-:Y:S01]  /*b030*/  IMAD.WIDE.U32 R42, R0, -0x326172a9, RZ ;  /* 0xcd9e8d57002a7825 */ /* 0x000fe200078e00ff */
[----:B------:R-:W-:Y:S01]  /*b040*/  LOP3.LUT R12, R5, UR9, R15, 0x96, !PT ;  /* 0x00000009050c7c12 */ /* 0x000fe2000f8e960f */
[----:B------:R-:W-:Y:S01]  /*b050*/  UIADD3 UR4, UPT, UPT, UR9, 0x32370b8f, URZ ;  /* 0x32370b8f09047890 */ /* 0x000fe2000fffe0ff */
[----:B------:R-:W-:Y:S01]  /*b060*/  MOV R11, R50 ;  /* 0x00000032000b7202 */ /* 0x000fe20000000f00 */
[----:B------:R-:W-:Y:S01]  /*b070*/  UIADD3 UR5, UPT, UPT, UR9, -0x56f99767, URZ ;  /* 0xa906689909057890 */ /* 0x000fe2000fffe0ff */
[----:B------:R-:W-:Y:S01]  /*b080*/  LOP3.LUT R24, R4, UR8, R43, 0x96, !PT ;  /* 0x0000000804187c12 */ /* 0x000fe2000f8e962b */
[----:B------:R-:W-:-:S04]  /*b090*/  IMAD.WIDE.U32 R12, R12, -0x326172a9, RZ ;  /* 0xcd9e8d570c0c7825 */ /* 0x000fc800078e00ff */
[----:B------:R-:W-:Y:S01]  /*b0a0*/  IMAD.WIDE.U32 R24, R24, -0x2daee0ad, RZ ;  /* 0xd2511f5318187825 */ /* 0x000fe200078e00ff */
[----:B------:R-:W-:-:S03]  /*b0b0*/  LOP3.LUT R15, R42, UR16, R13, 0x96, !PT ;  /* 0x000000102a0f7c12 */ /* 0x000fc6000f8e960d */
        /* <DEDUP_REMOVED lines=37> */
[----:B------:R-:W-:-:S07]  /*b310*/  IMAD.MOV.U32 R50, RZ, RZ, R12 ;  /* 0x000000ffff327224 */ /* 0x000fce00078e000c */
.L_x_3567:
[----:B------:R-:W-:Y:S05]  /*b320*/  BSYNC.RECONVERGENT B1 ;  /* 0x0000000000017941 */ /* 0x000fea0003800200 */
.L_x_3566:
[----:B------:R-:W-:Y:S01]  /*b330*/  I2FP.F32.U32 R12, R11 ;  /* 0x0000000b000c7245 */ /* 0x000fe20000201000 */
[C---:B------:R-:W-:Y:S01]  /*b340*/  IMAD.U32 R14, R37.reuse, 0x10000, RZ ;  /* 0x00010000250e7824 */ /* 0x040fe200078e00ff */
[----:B------:R-:W-:Y:S01]  /*b350*/  BSSY.RECONVERGENT B1, `(.L_x_3571) ;  /* 0x0000051000017945 */ /* 0x000fe20003800200 */
[----:B------:R-:W-:Y:S01]  /*b360*/  HFMA2 R15, -RZ, RZ, 0, 1.1920928955078125e-07 ;  /* 0x00000002ff0f7431 */ /* 0x000fe200000001ff */
[----:B------:R-:W-:Y:S01]  /*b370*/  PRMT R54, R37, 0x7632, R54 ;  /* 0x0000763225367816 */ /* 0x000fe20000000036 */
        /* <DEDUP_REMOVED lines=17> */
.L_x_3573:
        /* <DEDUP_REMOVED lines=13> */
.L_x_3575:
[----:B------:R-:W-:Y:S05]  /*b560*/  BSYNC.RECONVERGENT B2 ;  /* 0x0000000000027941 */ /* 0x000fea0003800200 */
.L_x_3574:
        /* <DEDUP_REMOVED lines=44> */
[----:B------:R-:W-:Y:S01]  /*b830*/  LOP3.LUT R66, R60, R14, R13, 0x96, !PT ;  /* 0x0000000e3c427212 */ /* 0x000fe200078e960d */
[----:B------:R-:W-:Y:S02]  /*b840*/  IMAD.MOV.U32 R13, RZ, RZ, R50 ;  /* 0x000000ffff0d7224 */ /* 0x000fe400078e0032 */
[----:B------:R-:W-:-:S07]  /*b850*/  IMAD.MOV.U32 R50, RZ, RZ, R12 ;  /* 0x000000ffff327224 */ /* 0x000fce00078e000c */
.L_x_3572:
[----:B------:R-:W-:Y:S05]  /*b860*/  BSYNC.RECONVERGENT B1 ;  /* 0x0000000000017941 */ /* 0x000fea0003800200 */
.L_x_3571:
[----:B------:R-:W-:Y:S01]  /*b870*/  I2FP.F32.U32 R12, R13 ;  /* 0x0000000d000c7245 */ /* 0x000fe20000201000 */
[----:B------:R-:W-:Y:S01]  /*b880*/  IMAD.U32 R14, R33, 0x10000, RZ ;  /* 0x00010000210e7824 */ /* 0x000fe200078e00ff */
[----:B------:R-:W-:Y:S01]  /*b890*/  BSSY.RECONVERGENT B1, `(.L_x_3576) ;  /* 0x0000055000017945 */ /* 0x000fe20003800200 */
[----:B------:R-:W-:Y:S01]  /*b8a0*/  @P1 IMAD.U32 R18, R29, 0x10000, RZ ;  /* 0x000100001d121824 */ /* 0x000fe200078e00ff */
[----:B------:R-:W-:Y:S01]  /*b8b0*/  MOV R24, 0x2 ;  /* 0x0000000200187802 */ /* 0x000fe20000000f00 */
        /* <DEDUP_REMOVED lines=21> */
.L_x_3578:
        /* <DEDUP_REMOVED lines=13> */
.L_x_3580:
[----:B------:R-:W-:Y:S05]  /*bae0*/  BSYNC.RECONVERGENT B2 ;  /* 0x0000000000027941 */ /* 0x000fea0003800200 */
.L_x_3579:
        /* <DEDUP_REMOVED lines=47> */
.L_x_3577:
[----:B------:R-:W-:Y:S05]  /*bde0*/  BSYNC.RECONVERGENT B1 ;  /* 0x0000000000017941 */ /* 0x000fea0003800200 */
.L_x_3576:
[----:B------:R-:W-:Y:S01]  /*bdf0*/  I2FP.F32.U32 R12, R13 ;  /* 0x0000000d000c7245 */ /* 0x000fe20000201000 */
[----:B------:R-:W-:Y:S01]  /*be00*/  IMAD.U32 R54, R54, 0x10000, RZ ;  /* 0x0001000036367824 */ /* 0x000fe200078e00ff */
        /* <DEDUP_REMOVED lines=19> */
.L_x_3583:
        /* <DEDUP_REMOVED lines=13> */
.L_x_3585:
[----:B------:R-:W-:Y:S05]  /*c010*/  BSYNC.RECONVERGENT B2 ;  /* 0x0000000000027941 */ /* 0x000fea0003800200 */
.L_x_3584:
        /* <DEDUP_REMOVED lines=47> */
.L_x_3582:
[----:B------:R-:W-:Y:S05]  /*c310*/  BSYNC.RECONVERGENT B1 ;  /* 0x0000000000017941 */ /* 0x000fea0003800200 */
.L_x_3581:
        /* <DEDUP_REMOVED lines=13> */
[----:B------:R-:W-:Y:S01]  /*c3f0*/  @P1 SHF.L.U32 R24, R13, 0x10, RZ ;  /* 0x000000100d181819 */ /* 0x000fe200000006ff */
[----:B------:R-:W-:-:S04]  /*c400*/  IMAD.MOV.U32 R13, RZ, RZ, R72 ;  /* 0x000000ffff0d7224 */ /* 0x000fc800078e0048 */
[----:B------:R-:W-:Y:S01]  /*c410*/  @P1 FADD.FTZ R24, R63, R24 ;  /* 0x000000183f181221 */ /* 0x000fe20000010000 */
[----:B------:R-:W-:-:S05]  /*c420*/  @!P1 IMAD.MOV.U32 R24, RZ, RZ, R63 ;  /* 0x000000ffff189224 */ /* 0x000fca00078e003f */
        /* <DEDUP_REMOVED lines=10> */
.L_x_3588:
        /* <DEDUP_REMOVED lines=13> */
.L_x_3590:
[----:B------:R-:W-:Y:S05]  /*c5a0*/  BSYNC.RECONVERGENT B2 ;  /* 0x0000000000027941 */ /* 0x000fea0003800200 */
.L_x_3589:
        /* <DEDUP_REMOVED lines=47> */
.L_x_3587:
[----:B------:R-:W-:Y:S05]  /*c8a0*/  BSYNC.RECONVERGENT B1 ;  /* 0x0000000000017941 */ /* 0x000fea0003800200 */
.L_x_3586:
        /* <DEDUP_REMOVED lines=21> */
.L_x_3593:
        /* <DEDUP_REMOVED lines=13> */
.L_x_3595:
[----:B------:R-:W-:Y:S05]  /*cad0*/  BSYNC.RECONVERGENT B2 ;  /* 0x0000000000027941 */ /* 0x000fea0003800200 */
.L_x_3594:
        /* <DEDUP_REMOVED lines=45> */
[----:B------:R-:W-:Y:S02]  /*cdb0*/  IMAD.MOV.U32 R50, RZ, RZ, R14 ;  /* 0x000000ffff327224 */ /* 0x000fe400078e000e */
[----:B------:R-:W-:-:S07]  /*cdc0*/  HFMA2 R14, -RZ, RZ, 0, 0 ;  /* 0x00000000ff0e7431 */ /* 0x000fce00000001ff */
.L_x_3592:
[----:B------:R-:W-:Y:S05]  /*cdd0*/  BSYNC.RECONVERGENT B1 ;  /* 0x0000000000017941 */ /* 0x000fea0003800200 */
.L_x_3591:
[----:B------:R-:W-:Y:S01]  /*cde0*/  I2FP.F32.U32 R38, R15 ;  /* 0x0000000f00267245 */ /* 0x000fe20000201000 */
[----:B------:R-:W-:Y:S01]  /*cdf0*/  IMAD.U32 R42, R34, 0x10000, RZ ;  /* 0x00010000222a7824 */ /* 0x000fe200078e00ff */
[----:B------:R-:W-:Y:S01]  /*ce00*/  BSSY.RECONVERGENT B1, `(.L_x_3596) ;  /* 0x0000055000017945 */ /* 0x000fe20003800200 */
[----:B------:R-:W-:Y:S02]  /*ce10*/  MOV R43, 0x2 ;  /* 0x00000002002b7802 */ /* 0x000fe40000000f00 */
        /* <DEDUP_REMOVED lines=8> */
[--C-:B------:R-:W-:Y:S01]  /*cea0*/  @P1 FADD.FTZ R25, R42, R13.reuse ;  /* 0x0000000d2a191221 */ /* 0x100fe20000010000 */
[--C-:B------:R-:W-:Y:S01]  /*ceb0*/  @!P1 IMAD.MOV.U32 R25, RZ, RZ, R13.reuse ;  /* 0x000000ffff199224 */ /* 0x100fe200078e000d */
[----:B------:R-:W-:Y:S01]  /*cec0*/  PRMT R13, R15, 0x7610, R13 ;  /* 0x000076100f0d7816 */ /* 0x000fe2000000000d */
[----:B------:R-:W-:-:S03]  /*ced0*/  IMAD.MOV.U32 R42, RZ, RZ, R72 ;  /* 0x000000ffff2a7224 */ /* 0x000fc600078e0048 */
        /* <DEDUP_REMOVED lines=10> */
.L_x_3598:
        /* <DEDUP_REMOVED lines=13> */
.L_x_3600:
[----:B------:R-:W-:Y:S05]  /*d050*/  BSYNC.RECONVERGENT B2 ;  /* 0x0000000000027941 */ /* 0x000fea0003800200 */
.L_x_3599:
        /* <DEDUP_REMOVED lines=47> */
.L_x_3597:
[----:B------:R-:W-:Y:S05]  /*d350*/  BSYNC.RECONVERGENT B1 ;  /* 0x0000000000017941 */ /* 0x000fea0003800200 */
.L_x_3596:
        /* <DEDUP_REMOVED lines=20> */
.L_x_3603:
        /* <DEDUP_REMOVED lines=13> */
.L_x_3605:
[----:B------:R-:W-:Y:S05]  /*d570*/  BSYNC.RECONVERGENT B2 ;  /* 0x0000000000027941 */ /* 0x000fea0003800200 */
.L_x_3604:
        /* <DEDUP_REMOVED lines=44> */
[----:B------:R-:W-:Y:S01]  /*d840*/  IMAD.MOV.U32 R15, RZ, RZ, RZ ;  /* 0x000000ffff0f7224 */ /* 0x000fe200078e00ff */
[----:B------:R-:W-:Y:S01]  /*d850*/  MOV R42, R50 ;  /* 0x00000032002a7202 */ /* 0x000fe20000000f00 */
[----:B------:R-:W-:-:S07]  /*d860*/  IMAD.MOV.U32 R50, RZ, RZ, R14 ;  /* 0x000000ffff327224 */ /* 0x000fce00078e000e */
.L_x_3602:
[----:B------:R-:W-:Y:S05]  /*d870*/  BSYNC.RECONVERGENT B1 ;  /* 0x0000000000017941 */ /* 0x000fea0003800200 */
.L_x_3601:
[----:B------:R-:W-:Y:S01]  /*d880*/  I2FP.F32.U32 R14, R42 ;  /* 0x0000002a000e7245 */ /* 0x000fe20000201000 */
[----:B------:R-:W-:Y:S01]  /*d890*/  BSSY.RECONVERGENT B1, `(.L_x_3606) ;  /* 0x0000057000017945 */ /* 0x000fe20003800200 */
[----:B------:R-:W-:Y:S01]  /*d8a0*/  PRMT R42, R34, 0x7632, R42 ;  /* 0x00007632222a7816 */ /* 0x000fe2000000002a */
[----:B------:R-:W-:Y:S02]  /*d8b0*/  IMAD.MOV.U32 R65, RZ, RZ, R72 ;  /* 0x000000ffff417224 */ /* 0x000fe400078e0048 */
        /* <DEDUP_REMOVED lines=8> */
[----:B------:R-:W-:Y:S02]  /*d940*/  FADD.FTZ R68, R68, R43 ;  /* 0x0000002b44447221 */ /* 0x000fe40000010000 */
[----:B------:R-:W-:-:S04]  /*d950*/  @P1 IMAD.U32 R43, R42, 0x10000, RZ ;  /* 0x000100002a2b1824 */ /* 0x000fc800078e00ff */
        /* <DEDUP_REMOVED lines=13> */
.L_x_3608:
        /* <DEDUP_REMOVED lines=13> */
.L_x_3610:
[----:B------:R-:W-:Y:S05]  /*db00*/  BSYNC.RECONVERGENT B2 ;  /* 0x0000000000027941 */ /* 0x000fea0003800200 */
.L_x_3609:
[----:B------:R-:W-:Y:S01]  /*db10*/  LOP3.LUT R68, R5, UR9, R67, 0x96, !PT ;  /* 0x0000000905447c12 */ /* 0x000fe2000f8e9643 */
[----:B------:R-:W-:Y:S01]  /*db20*/  IMAD.WIDE.U32 R64, R0, -0x326172a9, RZ ;  /* 0xcd9e8d5700407825 */ /* 0x000fe200078e00ff */
[----:B------:R-:W-:-:S03]  /*db30*/  UIADD3 UR4, UPT, UPT, UR9, 0x32370b8f, URZ ;  /* 0x32370b8f09047890 */ /* 0x000fc6000fffe0ff */
[----:B------:R-:W-:Y:S01]  /*db40*/  IMAD.WIDE.U32 R68, R68, -0x326172a9, RZ ;  /* 0xcd9e8d5744447825 */ /* 0x000fe200078e00ff */
[----:B------:R-:W-:-:S03]  /*db50*/  LOP3.LUT R65, R4, UR8, R65, 0x96, !PT ;  /* 0x0000000804417c12 */ /* 0x000fc6000f8e9641 */
[----:B------:R-:W-:Y:S01]  /*db60*/  IMAD.MOV.U32 R43, RZ, RZ, RZ ;  /* 0x000000ffff2b7224 */ /* 0x000fe200078e00ff */
        /* <DEDUP_REMOVED lines=21> */
[----:B------:R-:W-:Y:S01]  /*dcc0*/  IMAD.WIDE.U32 R66, R67, -0x2daee0ad, RZ ;  /* 0xd2511f5343427825 */ /* 0x000fe200078e00ff */
[----:B------:R-:W-:-:S04]  /*dcd0*/  UIADD3 UR4, UPT, UPT, UR8, -0xe443238, URZ ;  /* 0xf1bbcdc808047890 */ /* 0x000fc8000fffe0ff */
        /* <DEDUP_REMOVED lines=10> */
[----:B------:R-:W-:Y:S01]  /*dd80*/  LOP3.LUT R65, R68, UR4, R65, 0x96, !PT ;  /* 0x0000000444417c12 */ /* 0x000fe2000f8e9641 */
[----:B------:R-:W-:-:S04]  /*dd90*/  IMAD.WIDE.U32 R68, R69, -0x326172a9, RZ ;  /* 0xcd9e8d5745447825 */ /* 0x000fc800078e00ff */
[----:B------:R-:W-:Y:S01]  /*dda0*/  IMAD.MOV.U32 R72, RZ, RZ, R68 ;  /* 0x000000ffff487224 */ /* 0x000fe200078e0044 */
[----:B------:R-:W-:Y:S01]  /*ddb0*/  LOP3.LUT R67, R64, UR23, R69, 0x96, !PT ;  /* 0x0000001740437c12 */ /* 0x000fe2000f8e9645 */
[----:B------:R-:W-:-:S05]  /*ddc0*/  IMAD.WIDE.U32 R64, R65, -0x2daee0ad, RZ ;  /* 0xd2511f5341407825 */ /* 0x000fca00078e00ff */
[----:B------:R-:W-:Y:S01]  /*ddd0*/  LOP3.LUT R66, R60, R66, R65, 0x96, !PT ;  /* 0x000000423c427212 */ /* 0x000fe200078e9641 */
[----:B------:R-:W-:Y:S01]  /*dde0*/  IMAD.MOV.U32 R65, RZ, RZ, R50 ;  /* 0x000000ffff417224 */ /* 0x000fe200078e0032 */
[----:B------:R-:W-:-:S07]  /*ddf0*/  MOV R50, R64 ;  /* 0x0000004000327202 */ /* 0x000fce0000000f00 */
.L_x_3607:
[----:B------:R-:W-:Y:S05]  /*de00*/  BSYNC.RECONVERGENT B1 ;  /* 0x0000000000017941 */ /* 0x000fea0003800200 */
.L_x_3606:
[----:B------:R-:W-:Y:S01]  /*de10*/  I2FP.F32.U32 R64, R65 ;  /* 0x0000004100407245 */ /* 0x000fe20000201000 */
[----:B------:R-:W-:Y:S01]  /*de20*/  IMAD.U32 R68, R39, 0x10000, RZ ;  /* 0x0001000027447824 */ /* 0x000fe200078e00ff */
        /* <DEDUP_REMOVED lines=19> */
.L_x_3613:
        /* <DEDUP_REMOVED lines=13> */
.L_x_3615:
[----:B------:R-:W-:Y:S05]  /*e030*/  BSYNC.RECONVERGENT B2 ;  /* 0x0000000000027941 */ /* 0x000fea0003800200 */
.L_x_3614:
        /* <DEDUP_REMOVED lines=42> */
[----:B------:R-:W-:-:S04]  /*e2e0*/  IMAD.WIDE.U32 R64, R39, -0x2daee0ad, RZ ;  /* 0xd2511f5327407825 */ /* 0x000fc800078e00ff */
[----:B------:R-:W-:Y:S01]  /*e2f0*/  IMAD.MOV.U32 R39, RZ, RZ, R50 ;  /* 0x000000ffff277224 */ /* 0x000fe200078e0032 */
[----:B------:R-:W-:Y:S01]  /*e300*/  MOV R50, R64 ;  /* 0x0000004000327202 */ /* 0x000fe20000000f00 */
[----:B------:R-:W-:Y:S01]  /*e310*/  IMAD.MOV.U32 R64, RZ, RZ, RZ ;  /* 0x000000ffff407224 */ /* 0x000fe200078e00ff */
[----:B------:R-:W-:-:S07]  /*e320*/  LOP3.LUT R66, R60, R66, R65, 0x96, !PT ;  /* 0x000000423c427212 */ /* 0x000fce00078e9641 */
.L_x_3612:
[----:B------:R-:W-:Y:S05]  /*e330*/  BSYNC.RECONVERGENT B1 ;  /* 0x0000000000017941 */ /* 0x000fea0003800200 */
.L_x_3611:
[----:B------:R-:W-:Y:S01]  /*e340*/  I2FP.F32.U32 R68, R39 ;  /* 0x0000002700447245 */ /* 0x000fe20000201000 */
[----:B------:R-:W-:Y:S01]  /*e350*/  BSSY.RECONVERGENT B1, `(.L_x_3616) ;  /* 0x0000056000017945 */ /* 0x000fe20003800200 */
[----:B------:R-:W-:-:S03]  /*e360*/  IMAD.MOV.U32 R65, RZ, RZ, 0x2 ;  /* 0x00000002ff417424 */ /* 0x000fc600078e00ff */
[----:B------:R-:W-:Y:S01]  /*e370*/  FFMA.FTZ R39, R68, R125, 1.1641532182693481445e-10 ;  /* 0x2f00000044277423 */ /* 0x000fe2000001007d */
[----:B------:R-:W-:-:S04]  /*e380*/  IMAD.U32 R68, R35, 0x10000, RZ ;  /* 0x0001000023447824 */ /* 0x000fc800078e00ff */
[----:B------:R-:W-:Y:S01]  /*e390*/  FMUL.FTZ R68, R68, R75 ;  /* 0x0000004b44447220 */ /* 0x000fe20000410000 */
[----:B------:R-:W-:-:S04]  /*e3a0*/  FSETP.GTU.FTZ.AND P5, PT, R39, R124, PT ;  /* 0x0000007c2700720b */ /* 0x000fc80003fbc000 */
[----:B------:R-:W-:Y:S02]  /*e3b0*/  FSEL R68, R68, RZ, !P5 ;  /* 0x000000ff44447208 */ /* 0x000fe40006800000 */
[----:B------:R-:W-:Y:S02]  /*e3c0*/  SEL R39, RZ, 0x1, P5 ;  /* 0x00000001ff277807 */ /* 0x000fe40002800000 */
[----:B------:R-:W-:Y:S01]  /*e3d0*/  ISETP.NE.AND P5, PT, R64, 0x1, PT ;  /* 0x000000014000780c */ /* 0x000fe20003fa5270 */
[----:B------:R-:W-:Y:S01]  /*e3e0*/  FADD.FTZ R15, R15, R68 ;  /* 0x000000440f0f7221 */ /* 0x000fe20000010000 */
[----:B------:R-:W-:-:S05]  /*e3f0*/  @P1 SHF.L.U32 R68, R31, 0x10, RZ ;  /* 0x000000101f441819 */ /* 0x000fca00000006ff */
[--C-:B------:R-:W-:Y:S01]  /*e400*/  @P1 FADD.FTZ R43, R68, R15.reuse ;  /* 0x0000000f442b1221 */ /* 0x100fe20000010000 */
[--C-:B------:R-:W-:Y:S01]  /*e410*/  @!P1 IMAD.MOV.U32 R43, RZ, RZ, R15.reuse ;  /* 0x000000ffff2b9224 */ /* 0x100fe200078e000f */
[----:B------:R-:W-:Y:S02]  /*e420*/  PRMT R15, R39, 0x7610, R15 ;  /* 0x00007610270f7816 */ /* 0x000fe4000000000f */
        /* <DEDUP_REMOVED lines=11> */
.L_x_3618:
        /* <DEDUP_REMOVED lines=13> */
.L_x_3620:
[----:B------:R-:W-:Y:S05]  /*e5b0*/  BSYNC.RECONVERGENT B2 ;  /* 0x0000000000027941 */ /* 0x000fea0003800200 */
.L_x_3619:
        /* <DEDUP_REMOVED lines=39> */
[----:B------:R-:W-:-:S05]  /*e830*/  IMAD.WIDE.U32 R64, R65, -0x326172a9, RZ ;  /* 0xcd9e8d5741407825 */ /* 0x000fca00078e00ff */
[----:B------:R-:W-:Y:S01]  /*e840*/  LOP3.LUT R67, R68, UR23, R65, 0x96, !PT ;  /* 0x0000001744437c12 */ /* 0x000fe2000f8e9641 */
[----:B------:R-:W-:Y:S01]  /*e850*/  IMAD.MOV.U32 R68, RZ, RZ, R50 ;  /* 0x000000ffff447224 */ /* 0x000fe200078e0032 */
[----:B------:R-:W-:Y:S01]  /*e860*/  MOV R72, R64 ;  /* 0x0000004000487202 */ /* 0x000fe20000000f00 */
[----:B------:R-:W-:-:S04]  /*e870*/  IMAD.WIDE.U32 R64, R69, -0x2daee0ad, RZ ;  /* 0xd2511f5345407825 */ /* 0x000fc800078e00ff */
[----:B------:R-:W-:Y:S01]  /*e880*/  IMAD.MOV.U32 R50, RZ, RZ, R64 ;  /* 0x000000ffff327224 */ /* 0x000fe200078e0040 */
[----:B------:R-:W-:Y:S01]  /*e890*/  LOP3.LUT R66, R60, R66, R65, 0x96, !PT ;  /* 0x000000423c427212 */ /* 0x000fe200078e9641 */
[----:B------:R-:W-:-:S07]  /*e8a0*/  HFMA2 R65, -RZ, RZ, 0, 0 ;  /* 0x00000000ff417431 */ /* 0x000fce00000001ff */
.L_x_3617:
[----:B------:R-:W-:Y:S05]  /*e8b0*/  BSYNC.RECONVERGENT B1 ;  /* 0x0000000000017941 */ /* 0x000fea0003800200 */
.L_x_3616:
[----:B------:R-:W-:Y:S01]  /*e8c0*/  I2FP.F32.U32 R64, R68 ;  /* 0x0000004400407245 */ /* 0x000fe20000201000 */
[----:B------:R-:W-:Y:S01]  /*e8d0*/  IMAD.U32 R68, R71, 0x10000, RZ ;  /* 0x0001000047447824 */ /* 0x000fe200078e00ff */
[----:B------:R-:W-:Y:S01]  /*e8e0*/  ISETP.NE.AND P6, PT, R65, 0x1, PT ;  /* 0x000000014100780c */ /* 0x000fe20003fc5270 */
[----:B------:R-:W-:Y:S02]  /*e8f0*/  BSSY.RECONVERGENT B1, `(.L_x_3621) ;  /* 0x0000050000017945 */ /* 0x000fe40003800200 */
        /* <DEDUP_REMOVED lines=16> */
.L_x_3623:
        /* <DEDUP_REMOVED lines=15> */
.L_x_3625:
[----:B------:R-:W-:Y:S05]  /*eaf0*/  BSYNC.RECONVERGENT B2 ;  /* 0x0000000000027941 */ /* 0x000fea0003800200 */
.L_x_3624:
        /* <DEDUP_REMOVED lines=43> */
[----:B------:R-:W-:Y:S01]  /*edb0*/  MOV R72, R64 ;  /* 0x0000004000487202 */ /* 0x000fe20000000f00 */
[----:B------:R-:W-:Y:S01]  /*edc0*/  IMAD.MOV.U32 R64, RZ, RZ, R50 ;  /* 0x000000ffff407224 */ /* 0x000fe200078e0032 */
[----:B------:R-:W-:Y:S01]  /*edd0*/  LOP3.LUT R66, R60, R66, R59, 0x96, !PT ;  /* 0x000000423c427212 */ /* 0x000fe200078e963b */
[----:B------:R-:W-:-:S07]  /*ede0*/  IMAD.MOV.U32 R50, RZ, RZ, R58 ;  /* 0x000000ffff327224 */ /* 0x000fce00078e003a */
.L_x_3622:
[----:B------:R-:W-:Y:S05]  /*edf0*/  BSYNC.RECONVERGENT B1 ;  /* 0x0000000000017941 */ /* 0x000fea0003800200 */
.L_x_3621:
[----:B------:R-:W-:Y:S02]  /*ee00*/  I2FP.F32.U32 R46, R64 ;  /* 0x00000040002e7245 */ /* 0x000fe40000201000 */
[----:B------:R-:W-:Y:S02]  /*ee10*/  PRMT R56, R35, 0x7632, R56 ;  /* 0x0000763223387816 */ /* 0x000fe40000000038 */
[----:B------:R-:W-:Y:S01]  /*ee20*/  PRMT R38, R38, 0x5410, R70 ;  /* 0x0000541026267816 */ /* 0x000fe20000000046 */
[----:B------:R-:W-:Y:S01]  /*ee30*/  FFMA.FTZ R125, R46, R125, 1.1641532182693481445e-10 ;  /* 0x2f0000002e7d7423 */ /* 0x000fe2000001007d */
[----:B------:R-:W-:Y:S01]  /*ee40*/  @P1 PRMT R46, R31, 0x7632, R46 ;  /* 0x000076321f2e1816 */ /* 0x000fe2000000002e */
[----:B------:R-:W-:Y:S01]  /*ee50*/  IMAD.U32 R56, R56, 0x10000, RZ ;  /* 0x0001000038387824 */ /* 0x000fe200078e00ff */
[----:B------:R-:W-:Y:S02]  /*ee60*/  PRMT R37, R37, 0x5410, R63 ;  /* 0x0000541025257816 */ /* 0x000fe4000000003f */
[----:B------:R-:W-:Y:S01]  /*ee70*/  FSETP.GTU.FTZ.AND P6, PT, R125, R124, PT ;  /* 0x0000007c7d00720b */ /* 0x000fe20003fdc000 */
[----:B------:R-:W-:Y:S01]  /*ee80*/  FMUL.FTZ R56, R56, R75 ;  /* 0x0000004b38387220 */ /* 0x000fe20000410000 */
[----:B------:R-:W-:Y:S01]  /*ee90*/  @P1 IMAD.U32 R46, R46, 0x10000, RZ ;  /* 0x000100002e2e1824 */ /* 0x000fe200078e00ff */
[----:B------:R-:W-:-:S02]  /*eea0*/  PRMT R36, R36, 0x5410, R55 ;  /* 0x0000541024247816 */ /* 0x000fc40000000037 */
[----:B------:R-:W-:Y:S02]  /*eeb0*/  SEL R58, RZ, 0x1, P6 ;  /* 0x00000001ff3a7807 */ /* 0x000fe40003000000 */
[----:B------:R-:W-:-:S05]  /*eec0*/  FSEL R56, R56, RZ, !P6 ;  /* 0x000000ff38387208 */ /* 0x000fca0007000000 */
[----:B------:R-:W-:-:S04]  /*eed0*/  FADD.FTZ R71, R71, R56 ;  /* 0x0000003847477221 */ /* 0x000fc80000010000 */
[----:B------:R-:W-:Y:S01]  /*eee0*/  @P1 FADD.FTZ R46, R71, R46 ;  /* 0x0000002e472e1221 */ /* 0x000fe20000010000 */
[----:B------:R-:W-:-:S04]  /*eef0*/  @!P1 MOV R46, R71 ;  /* 0x00000047002e9202 */ /* 0x000fc80000000f00 */
[----:B------:R-:W-:-:S04]  /*ef00*/  F2FP.BF16.F32.PACK_AB R56, RZ, R46 ;  /* 0x0000002eff38723e */ /* 0x000fc800000010ff */
[----:B------:R-:W-:Y:S01]  /*ef10*/  PRMT R39, R39, 0x5410, R56 ;  /* 0x0000541027277816 */ /* 0x000fe20000000038 */
[----:B------:R-:W-:Y:S06]  /*ef20*/  BRA `(.L_x_3626) ;  /* 0x0000002c00d87947 */ /* 0x000fec0003800000 */
.L_x_3545:
        /* <DEDUP_REMOVED lines=16> */
.L_x_3629:
        /* <DEDUP_REMOVED lines=13> */
.L_x_3631:
[----:B------:R-:W-:Y:S05]  /*f100*/  BSYNC.RECONVERGENT B2 ;  /* 0x0000000000027941 */ /* 0x000fea0003800200 */
.L_x_3630:
        /* <DEDUP_REMOVED lines=38> */
[----:B------:R-:W-:-:S04]  /*f370*/  LOP3.LUT R25, R50, UR21, R17, 0x96, !PT ;  /* 0x0000001532197c12 */ /* 0x000fc8000f8e9611 */
[----:B------:R-:W-:Y:S01]  /*f380*/  LOP3.LUT R50, R24, UR4, R43, 0x96, !PT ;  /* 0x0000000418327c12 */ /* 0x000fe2000f8e962b */
[----:B------:R-:W-:Y:S01]  /*f390*/  IMAD.WIDE.U32 R24, R25, -0x2daee0ad, RZ ;  /* 0xd2511f5319187825 */ /* 0x000fe200078e00ff */
[----:B------:R-:W-:-:S03]  /*f3a0*/  UIADD3 UR4, UPT, UPT, UR8, -0xe443238, URZ ;  /* 0xf1bbcdc808047890 */ /* 0x000fc6000fffe0ff */
        /* <DEDUP_REMOVED lines=10> */
[----:B------:R-:W-:Y:S01]  /*f450*/  MOV R50, R16 ;  /* 0x0000001000327202 */ /* 0x000fe20000000f00 */
[----:B------:R-:W-:-:S07]  /*f460*/  IMAD.MOV.U32 R16, RZ, RZ, R64 ;  /* 0x000000ffff107224 */ /* 0x000fce00078e0040 */
.L_x_3628:
[----:B------:R-:W-:Y:S05]  /*f470*/  BSYNC.RECONVERGENT B1 ;  /* 0x0000000000017941 */ /* 0x000fea0003800200 */
.L_x_3627:
        /* <DEDUP_REMOVED lines=9> */
[----:B0-----:R-:W-:-:S03]  /*f510*/  FMUL.FTZ R18, R18, R69 ;  /* 0x0000004512127220 */ /* 0x001fc60000410000 */
[----:B-1----:R-:W-:Y:S01]  /*f520*/  FSETP.GTU.FTZ.AND P2, PT, R17, R70, PT ;  /* 0x000000461100720b */ /* 0x002fe20003f5c000 */
[----:B------:R-:W-:-:S03]  /*f530*/  @P1 IMAD.U32 R17, R28, 0x10000, RZ ;  /* 0x000100001c111824 */ /* 0x000fc600078e00ff */
[----:B------:R-:W-:Y:S01]  /*f540*/  FSEL R16, R18, RZ, !P2 ;  /* 0x000000ff12107208 */ /* 0x000fe20005000000 */
[----:B------:R-:W-:Y:S01]  /*f550*/  IMAD.MOV.U32 R18, RZ, RZ, R72 ;  /* 0x000000ffff127224 */ /* 0x000fe200078e0048 */
[----:B------:R-:W-:-:S03]  /*f560*/  PLOP3.LUT P2, PT, P2, PT, PT, 0x8, 0x80 ;  /* 0x000000000080781c */ /* 0x000fc6000174e170 */
[----:B------:R-:W-:Y:S01]  /*f570*/  @P1 FADD.FTZ R16, R17, R16 ;  /* 0x0000001011101221 */ /* 0x000fe20000010000 */
[----:B------:R-:W-:Y:S02]  /*f580*/  PRMT R17, R36, 0x7632, R17 ;  /* 0x0000763224117816 */ /* 0x000fe40000000011 */
[----:B------:R-:W-:Y:S02]  /*f590*/  P2R R52, PR, RZ, 0x4 ;  /* 0x00000004ff347803 */ /* 0x000fe40000000000 */
        /* <DEDUP_REMOVED lines=10> */
.L_x_3634:
        /* <DEDUP_REMOVED lines=13> */
.L_x_3636:
[----:B------:R-:W-:Y:S05]  /*f710*/  BSYNC.RECONVERGENT B2 ;  /* 0x0000000000027941 */ /* 0x000fea0003800200 */
.L_x_3635:
        /* <DEDUP_REMOVED lines=54> */
.L_x_3633:
[----:B------:R-:W-:Y:S05]  /*fa80*/  BSYNC.RECONVERGENT B1 ;  /* 0x0000000000017941 */ /* 0x000fea0003800200 */
.L_x_3632:
[----:B------:R-:W-:Y:S01]  /*fa90*/  I2FP.F32.U32 R18, R18 ;  /* 0x0000001200127245 */ /* 0x000fe20000201000 */
[----:B------:R-:W-:Y:S01]  /*faa0*/  IMAD.U32 R24, R17, 0x10000, RZ ;  /* 0x0001000011187824 */ /* 0x000fe200078e00ff */
[----:B------:R-:W-:Y:S01]  /*fab0*/  ISETP.NE.AND P2, PT, R25, 0x1, PT ;  /* 0x000000011900780c */ /* 0x000fe20003f45270 */
[----:B------:R-:W-:Y:S01]  /*fac0*/  BSSY.RECONVERGENT B1, `(.L_x_3637) ;  /* 0x000005a000017945 */ /* 0x000fe20003800200 */
[----:B------:R-:W-:Y:S02]  /*fad0*/  IMAD.MOV.U32 R42, RZ, RZ, 0x2 ;  /* 0x00000002ff2a7424 */ /* 0x000fe400078e00ff */
[----:B------:R-:W-:Y:S01]  /*fae0*/  FFMA.FTZ R17, R18, R71, 1.1641532182693481445e-10 ;  /* 0x2f00000012117423 */ /* 0x000fe20000010047 */
[----:B------:R-:W-:Y:S01]  /*faf0*/  FMUL.FTZ R24, R24, R69 ;  /* 0x0000004518187220 */ /* 0x000fe20000410000 */
[----:B------:R-:W-:-:S03]  /*fb00*/  @P1 PRMT R18, R28, 0x7632, R18 ;  /* 0x000076321c121816 */ /* 0x000fc60000000012 */
[----:B------:R-:W-:Y:S02]  /*fb10*/  FSETP.GTU.FTZ.AND P3, PT, R17, R70, PT ;  /* 0x000000461100720b */ /* 0x000fe40003f7c000 */
        /* <DEDUP_REMOVED lines=16> */
.L_x_3639:
        /* <DEDUP_REMOVED lines=13> */
.L_x_3641:
[----:B------:R-:W-:Y:S05]  /*fcf0*/  BSYNC.RECONVERGENT B2 ;  /* 0x0000000000027941 */ /* 0x000fea0003800200 */
.L_x_3640:
        /* <DEDUP_REMOVED lines=54> */
.L_x_3638:
[----:B------:R-:W-:Y:S05]  /*10060*/  BSYNC.RECONVERGENT B1 ;  /* 0x0000000000017941 */ /* 0x000fea0003800200 */
.L_x_3637:
[----:B------:R-:W-:Y:S01]  /*10070*/  I2FP.F32.U32 R18, R18 ;  /* 0x0000001200127245 */ /* 0x000fe20000201000 */
[----:B------:R-:W-:Y:S01]  /*10080*/  BSSY.RECONVERGENT B1, `(.L_x_3642) ;  /* 0x000005c000017945 */ /* 0x000fe20003800200 */
[C---:B------:R-:W-:Y:S01]  /*10090*/  SHF.L.U32 R24, R37.reuse, 0x10, RZ ;  /* 0x0000001025187819 */ /* 0x040fe200000006ff */
[----:B------:R-:W-:Y:S01]  /*100a0*/  IMAD.MOV.U32 R59, RZ, RZ, 0x2 ;  /* 0x00000002ff3b7424 */ /* 0x000fe200078e00ff */
[----:B------:R-:W-:Y:S01]  /*100b0*/  PRMT R46, R37, 0x7632, R46 ;  /* 0x00007632252e7816 */ /* 0x000fe2000000002e */
[----:B------:R-:W-:Y:S02]  /*100c0*/  FFMA.FTZ R25, R18, R71, 1.1641532182693481445e-10 ;  /* 0x2f00000012197423 */ /* 0x000fe40000010047 */
[----:B------:R-:W-:-:S03]  /*100d0*/  FMUL.FTZ R24, R24, R69 ;  /* 0x0000004518187220 */ /* 0x000fc60000410000 */
[----:B------:R-:W-:Y:S01]  /*100e0*/  FSETP.GTU.FTZ.AND P2, PT, R25, R70, PT ;  /* 0x000000461900720b */ /* 0x000fe20003f5c000 */
[----:B------:R-:W-:-:S03]  /*100f0*/  @P1 IMAD.U32 R25, R29, 0x10000, RZ ;  /* 0x000100001d191824 */ /* 0x000fc600078e00ff */
        /* <DEDUP_REMOVED lines=16> */
.L_x_3644:
        /* <DEDUP_REMOVED lines=13> */
.L_x_3646:
[----:B------:R-:W-:Y:S05]  /*102d0*/  BSYNC.RECONVERGENT B2 ;  /* 0x0000000000027941 */ /* 0x000fea0003800200 */
.L_x_3645:
[----:B------:R-:W-:Y:S01]  /*102e0*/  IMAD.WIDE.U32 R62, R0, -0x326172a9, RZ ;  /* 0xcd9e8d57003e7825 */ /* 0x000fe200078e00ff */
[----:B------:R-:W-:Y:S01]  /*102f0*/  LOP3.LUT R24, R5, UR9, R43, 0x96, !PT ;  /* 0x0000000905187c12 */ /* 0x000fe2000f8e962b */
[----:B------:R-:W-:Y:S02]  /*10300*/  UIADD3 UR4, UPT, UPT, UR9, -0x4498517b, URZ ;  /* 0xbb67ae8509047890 */ /* 0x000fe4000fffe0ff */
[----:B------:R-:W-:Y:S01]  /*10310*/  HFMA2 R59, -RZ, RZ, 0, 0 ;  /* 0x00000000ff3b7431 */ /* 0x000fe200000001ff */
        /* <DEDUP_REMOVED lines=50> */
.L_x_3643:
[----:B------:R-:W-:Y:S05]  /*10640*/  BSYNC.RECONVERGENT B1 ;  /* 0x0000000000017941 */ /* 0x000fea0003800200 */
.L_x_3642:
        /* <DEDUP_REMOVED lines=8> */
[----:B------:R-:W-:Y:S01]  /*106d0*/  FSETP.GTU.FTZ.AND P2, PT, R25, R70, PT ;  /* 0x000000461900720b */ /* 0x000fe20003f5c000 */
[----:B------:R-:W-:-:S03]  /*106e0*/  IMAD.MOV.U32 R25, RZ, RZ, R72 ;  /* 0x000000ffff197224 */ /* 0x000fc600078e0048 */
        /* <DEDUP_REMOVED lines=15> */
.L_x_3649:
        /* <DEDUP_REMOVED lines=13> */
.L_x_3651:
[----:B------:R-:W-:Y:S05]  /*108b0*/  BSYNC.RECONVERGENT B2 ;  /* 0x0000000000027941 */ /* 0x000fea0003800200 */
.L_x_3650:
        /* <DEDUP_REMOVED lines=44> */
[----:B------:R-:W-:-:S03]  /*10b80*/  LOP3.LUT R62, R62, UR22, R61, 0x96, !PT ;  /* 0x000000163e3e7c12 */ /* 0x000fc6000f8e963d */
        /* <DEDUP_REMOVED lines=9> */
.L_x_3648:
[----:B------:R-:W-:Y:S05]  /*10c20*/  BSYNC.RECONVERGENT B1 ;  /* 0x0000000000017941 */ /* 0x000fea0003800200 */
.L_x_3647:
[----:B------:R-:W-:Y:S01]  /*10c30*/  I2FP.F32.U32 R42, R25 ;  /* 0x00000019002a7245 */ /* 0x000fe20000201000 */
[----:B------:R-:W-:Y:S01]  /*10c40*/  IMAD.U32 R46, R38, 0x10000, RZ ;  /* 0x00010000262e7824 */ /* 0x000fe200078e00ff */
[----:B------:R-:W-:Y:S01]  /*10c50*/  ISETP.NE.AND P3, PT, R61, 0x1, PT ;  /* 0x000000013d00780c */ /* 0x000fe20003f65270 */
[----:B------:R-:W-:Y:S01]  /*10c60*/  BSSY.RECONVERGENT B1, `(.L_x_3652) ;  /* 0x0000059000017945 */ /* 0x000fe20003800200 */
[----:B------:R-:W-:Y:S02]  /*10c70*/  IMAD.MOV.U32 R60, RZ, RZ, 0x2 ;  /* 0x00000002ff3c7424 */ /* 0x000fe400078e00ff */
[----:B------:R-:W-:Y:S01]  /*10c80*/  FFMA.FTZ R25, R42, R71, 1.1641532182693481445e-10 ;  /* 0x2f0000002a197423 */ /* 0x000fe20000010047 */
[----:B------:R-:W-:Y:S01]  /*10c90*/  FMUL.FTZ R46, R46, R69 ;  /* 0x000000452e2e7220 */ /* 0x000fe20000410000 */
[----:B------:R-:W-:Y:S01]  /*10ca0*/  @P1 SHF.L.U32 R42, R30, 0x10, RZ ;  /* 0x000000101e2a1819 */ /* 0x000fe200000006ff */
[----:B------:R-:W-:Y:S02]  /*10cb0*/  IMAD.MOV.U32 R43, RZ, RZ, R72 ;  /* 0x000000ffff2b7224 */ /* 0x000fe400078e0048 */
[----:B------:R-:W-:-:S04]  /*10cc0*/  FSETP.GTU.FTZ.AND P2, PT, R25, R70, PT ;  /* 0x000000461900720b */ /* 0x000fc80003f5c000 */
[----:B------:R-:W-:Y:S02]  /*10cd0*/  FSEL R25, R46, RZ, !P2 ;  /* 0x000000ff2e197208 */ /* 0x000fe40005000000 */
[----:B------:R-:W-:Y:S02]  /*10ce0*/  PRMT R46, R38, 0x7632, R46 ;  /* 0x00007632262e7816 */ /* 0x000fe4000000002e */
[----:B------:R-:W-:Y:S01]  /*10cf0*/  PLOP3.LUT P2, PT, P2, PT, PT, 0x8, 0x80 ;  /* 0x000000000080781c */ /* 0x000fe2000174e170 */
        /* <DEDUP_REMOVED lines=11> */
.L_x_3654:
        /* <DEDUP_REMOVED lines=13> */
.L_x_3656:
[----:B------:R-:W-:Y:S05]  /*10e80*/  BSYNC.RECONVERGENT B2 ;  /* 0x0000000000027941 */ /* 0x000fea0003800200 */
.L_x_3655:
        /* <DEDUP_REMOVED lines=54> */
.L_x_3653:
[----:B------:R-:W-:Y:S05]  /*111f0*/  BSYNC.RECONVERGENT B1 ;  /* 0x0000000000017941 */ /* 0x000fea0003800200 */
.L_x_3652:
        /* <DEDUP_REMOVED lines=9> */
[----:B------:R-:W-:Y:S01]  /*11290*/  @P1 IMAD.U32 R59, R59, 0x10000, RZ ;  /* 0x000100003b3b1824 */ /* 0x000fe200078e00ff */
        /* <DEDUP_REMOVED lines=14> */
.L_x_3659:
        /* <DEDUP_REMOVED lines=13> */
.L_x_3661:
[----:B------:R-:W-:Y:S05]  /*11450*/  BSYNC.RECONVERGENT B2 ;  /* 0x0000000000027941 */ /* 0x000fea0003800200 */
.L_x_3660:
        /* <DEDUP_REMOVED lines=49> */
[----:B------:R-:W-:Y:S02]  /*11770*/  LOP3.LUT R67, R66, UR23, R65, 0x96, !PT ;  /* 0x0000001742437c12 */ /* 0x000fe4000f8e9641 */
[----:B------:R-:W-:Y:S01]  /*11780*/  MOV R72, R64 ;  /* 0x0000004000487202 */ /* 0x000fe20000000f00 */
[----:B------:R-:W-:Y:S01]  /*11790*/  IMAD.MOV.U32 R50, RZ, RZ, R60 ;  /* 0x000000ffff327224 */ /* 0x000fe200078e003c */
[----:B------:R-:W-:Y:S01]  /*117a0*/  LOP3.LUT R66, R62, UR4, R61, 0x96, !PT ;  /* 0x000000043e427c12 */ /* 0x000fe2000f8e963d */
[----:B------:R-:W-:-:S07]  /*117b0*/  HFMA2 R62, -RZ, RZ, 0, 0 ;  /* 0x00000000ff3e7431 */ /* 0x000fce00000001ff */
.L_x_3658:
[----:B------:R-:W-:Y:S05]  /*117c0*/  BSYNC.RECONVERGENT B1 ;  /* 0x0000000000017941 */ /* 0x000fea0003800200 */
.L_x_3657:
[----:B------:R-:W-:Y:S01]  /*117d0*/  I2FP.F32.U32 R46, R43 ;  /* 0x0000002b002e7245 */ /* 0x000fe20000201000 */
[----:B------:R-:W-:Y:S01]  /*117e0*/  IMAD.U32 R60, R39, 0x10000, RZ ;  /* 0x00010000273c7824 */ /* 0x000fe200078e00ff */
[----:B------:R-:W-:Y:S01]  /*117f0*/  ISETP.NE.AND P5, PT, R62, 0x1, PT ;  /* 0x000000013e00780c */ /* 0x000fe20003fa5270 */
[----:B------:R-:W-:Y:S01]  /*11800*/  BSSY.RECONVERGENT B1, `(.L_x_3662) ;  /* 0x0000059000017945 */ /* 0x000fe20003800200 */
[----:B------:R-:W-:Y:S01]  /*11810*/  MOV R68, 0x2 ;  /* 0x0000000200447802 */ /* 0x000fe20000000f00 */
[----:B------:R-:W-:Y:S01]  /*11820*/  FFMA.FTZ R43, R46, R71, 1.1641532182693481445e-10 ;  /* 0x2f0000002e2b7423 */ /* 0x000fe20000010047 */
[----:B------:R-:W-:Y:S01]  /*11830*/  FMUL.FTZ R60, R60, R69 ;  /* 0x000000453c3c7220 */ /* 0x000fe20000410000 */
[----:B------:R-:W-:Y:S02]  /*11840*/  @P1 IMAD.U32 R46, R31, 0x10000, RZ ;  /* 0x000100001f2e1824 */ /* 0x000fe400078e00ff */
        /* <DEDUP_REMOVED lines=16> */
.L_x_3664:
        /* <DEDUP_REMOVED lines=13> */
.L_x_3666:
[----:B------:R-:W-:Y:S05]  /*11a20*/  BSYNC.RECONVERGENT B2 ;  /* 0x0000000000027941 */ /* 0x000fea0003800200 */
.L_x_3665:
        /* <DEDUP_REMOVED lines=8> */
[----:B------:R-:W-:Y:S01]  /*11ab0*/  IMAD.MOV.U32 R68, RZ, RZ, RZ ;  /* 0x000000ffff447224 */ /* 0x000fe200078e00ff */
        /* <DEDUP_REMOVED lines=43> */
[----:B------:R-:W-:Y:S01]  /*11d70*/  IMAD.MOV.U32 R61, RZ, RZ, R50 ;  /* 0x000000ffff3d7224 */ /* 0x000fe200078e0032 */
[----:B------:R-:W-:-:S07]  /*11d80*/  MOV R50, R60 ;  /* 0x0000003c00327202 */ /* 0x000fce0000000f00 */
.L_x_3663:
[----:B------:R-:W-:Y:S05]  /*11d90*/  BSYNC.RECONVERGENT B1 ;  /* 0x0000000000017941 */ /* 0x000fea0003800200 */
.L_x_3662:
        /* <DEDUP_REMOVED lines=15> */
.L_x_3626:
[----:B------:R-:W-:Y:S01]  /*11e90*/  ISETP.NE.AND P6, PT, R51, RZ, PT ;  /* 0x000000ff3300720c */ /* 0x000fe20003fc5270 */
[----:B------:R-:W0:Y:S01]  /*11ea0*/  LDC.64 R60, c[0x0][0x3b0] ;  /* 0x0000ec00ff3c7b82 */ /* 0x000e220000000a00 */
[----:B------:R-:W-:Y:S02]  /*11eb0*/  SEL R51, RZ, 0x10000, !P4 ;  /* 0x00010000ff337807 */ /* 0x000fe40006000000 */
[----:B------:R-:W-:Y:S02]  /*11ec0*/  ISETP.NE.AND P4, PT, R54, RZ, PT ;  /* 0x000000ff3600720c */ /* 0x000fe40003f85270 */
        /* <DEDUP_REMOVED lines=39> */
.L_x_3667:
[----:B------:R-:W-:Y:S01]  /*12140*/  IMAD.MOV.U32 R64, RZ, RZ, R50 ;  /* 0x000000ffff407224 */ /* 0x000fe200078e0032 */
[----:B------:R-:W-:-:S07]  /*12150*/  IADD3 R49, PT, PT, R49, 0x100, RZ ;  /* 0x0000010031317810 */ /* 0x000fce0007ffe0ff */
.L_x_3544:
[----:B------:R-:W-:Y:S05]  /*12160*/  BSYNC.RECONVERGENT B0 ;  /* 0x0000000000007941 */ /* 0x000fea0003800200 */
.L_x_3543:
        /* <DEDUP_REMOVED lines=47> */
.L_x_3673:
        /* <DEDUP_REMOVED lines=13> */
.L_x_3675:
[----:B------:R-:W-:Y:S05]  /*12530*/  BSYNC.RECONVERGENT B2 ;  /* 0x0000000000027941 */ /* 0x000fea0003800200 */
.L_x_3674:
        /* <DEDUP_REMOVED lines=45> */
[----:B------:R-:W-:Y:S01]  /*12810*/  LOP3.LUT R66, R61, R12, R11, 0x96, !PT ;  /* 0x0000000c3d427212 */ /* 0x000fe200078e960b */
[----:B------:R-:W-:-:S07]  /*12820*/  IMAD.MOV.U32 R52, RZ, RZ, R10 ;  /* 0x000000ffff347224 */ /* 0x000fce00078e000a */
.L_x_3672:
[----:B------:R-:W-:Y:S05]  /*12830*/  BSYNC.RECONVERGENT B1 ;  /* 0x0000000000017941 */ /* 0x000fea0003800200 */
.L_x_3671:
[----:B------:R-:W1:Y:S01]  /*12840*/  LDC R75, c[0x0][0x408] ;  /* 0x00010200ff4b7b82 */ /* 0x000e620000000800 */
[----:B------:R-:W-:Y:S01]  /*12850*/  I2FP.F32.U32 R10, R9 ;  /* 0x00000009000a7245 */ /* 0x000fe20000201000 */
[----:B------:R-:W-:Y:S01]  /*12860*/  IMAD.MOV.U32 R125, RZ, RZ, 0x2f800000 ;  /* 0x2f800000ff7d7424 */ /* 0x000fe200078e00ff */
[----:B-----5:R-:W-:Y:S01]  /*12870*/  SHF.L.U32 R12, R36, 0x10, RZ ;  /* 0x00000010240c7819 */ /* 0x020fe200000006ff */
[----:B------:R-:W-:Y:S01]  /*12880*/  BSSY.RECONVERGENT B1, `(.L_x_3676) ;  /* 0x0000052000017945 */ /* 0x000fe20003800200 */
[----:B------:R-:W-:Y:S01]  /*12890*/  ISETP.NE.AND P3, PT, R13, 0x1, PT ;  /* 0x000000010d00780c */ /* 0x000fe20003f65270 */
[----:B------:R-:W-:Y:S01]  /*128a0*/  FFMA.FTZ R9, R10, R125, 1.1641532182693481445e-10 ;  /* 0x2f0000000a097423 */ /* 0x000fe2000001007d */
[----:B------:R-:W-:Y:S01]  /*128b0*/  PRMT R10, R36, 0x7632, R10 ;  /* 0x00007632240a7816 */ /* 0x000fe2000000000a */
[----:B------:R-:W2:Y:S01]  /*128c0*/  LDC R124, c[0x0][0x404] ;  /* 0x00010100ff7c7b82 */ /* 0x000ea20000000800 */
[----:B------:R-:W-:Y:S02]  /*128d0*/  IMAD.MOV.U32 R15, RZ, RZ, 0x2 ;  /* 0x00000002ff0f7424 */ /* 0x000fe400078e00ff */
        /* <DEDUP_REMOVED lines=15> */
.L_x_3678:
        /* <DEDUP_REMOVED lines=13> */
.L_x_3680:
[----:B------:R-:W-:Y:S05]  /*12aa0*/  BSYNC.RECONVERGENT B2 ;  /* 0x0000000000027941 */ /* 0x000fea0003800200 */
.L_x_3679:
        /* <DEDUP_REMOVED lines=47> */
.L_x_3677:
[----:B------:R-:W-:Y:S05]  /*12da0*/  BSYNC.RECONVERGENT B1 ;  /* 0x0000000000017941 */ /* 0x000fea0003800200 */
.L_x_3676:
[----:B------:R-:W-:Y:S01]  /*12db0*/  I2FP.F32.U32 R12, R11 ;  /* 0x0000000b000c7245 */ /* 0x000fe20000201000 */
[----:B------:R-:W-:Y:S01]  /*12dc0*/  BSSY.RECONVERGENT B1, `(.L_x_3681) ;  /* 0x0000055000017945 */ /* 0x000fe20003800200 */
[----:B------:R-:W-:Y:S01]  /*12dd0*/  SHF.L.U32 R14, R32, 0x10, RZ ;  /* 0x00000010200e7819 */ /* 0x000fe200000006ff */
[----:B------:R-:W-:Y:S02]  /*12de0*/  HFMA2 R13, -RZ, RZ, 0, 1.1920928955078125e-07 ;  /* 0x00000002ff0d7431 */ /* 0x000fe400000001ff */
[----:B------:R-:W-:Y:S02]  /*12df0*/  FFMA.FTZ R11, R12, R125, 1.1641532182693481445e-10 ;  /* 0x2f0000000c0b7423 */ /* 0x000fe4000001007d */
[----:B------:R-:W-:Y:S01]  /*12e00*/  FMUL.FTZ R12, R14, R75 ;  /* 0x0000004b0e0c7220 */ /* 0x000fe20000410000 */
[----:B------:R-:W-:Y:S02]  /*12e10*/  @P2 IMAD.U32 R14, R28, 0x10000, RZ ;  /* 0x000100001c0e2824 */ /* 0x000fe400078e00ff */
        /* <DEDUP_REMOVED lines=18> */
.L_x_3683:
        /* <DEDUP_REMOVED lines=13> */
.L_x_3685:
[----:B------:R-:W-:Y:S05]  /*13010*/  BSYNC.RECONVERGENT B2 ;  /* 0x0000000000027941 */ /* 0x000fea0003800200 */
.L_x_3684:
        /* <DEDUP_REMOVED lines=46> */
[----:B------:R-:W-:-:S07]  /*13300*/  MOV R52, R12 ;  /* 0x0000000c00347202 */ /* 0x000fce0000000f00 */
.L_x_3682:
[----:B------:R-:W-:Y:S05]  /*13310*/  BSYNC.RECONVERGENT B1 ;  /* 0x0000000000017941 */ /* 0x000fea0003800200 */
.L_x_3681:
[----:B------:R-:W-:Y:S01]  /*13320*/  I2FP.F32.U32 R12, R11 ;  /* 0x0000000b000c7245 */ /* 0x000fe20000201000 */
[----:B------:R-:W-:Y:S01]  /*13330*/  IMAD.U32 R10, R10, 0x10000, RZ ;  /* 0x000100000a0a7824 */ /* 0x000fe200078e00ff */
[----:B------:R-:W-:Y:S01]  /*13340*/  BSSY.RECONVERGENT B1, `(.L_x_3686) ;  /* 0x0000050000017945 */ /* 0x000fe20003800200 */
[----:B------:R-:W-:Y:S02]  /*13350*/  HFMA2 R14, -RZ, RZ, 0, 1.1920928955078125e-07 ;  /* 0x00000002ff0e7431 */ /* 0x000fe400000001ff */
[----:B------:R-:W-:Y:S01]  /*13360*/  FFMA.FTZ R11, R12, R125, 1.1641532182693481445e-10 ;  /* 0x2f0000000c0b7423 */ /* 0x000fe2000001007d */
[----:B------:R-:W-:-:S04]  /*13370*/  FMUL.FTZ R10, R10, R75 ;  /* 0x0000004b0a0a7220 */ /* 0x000fc80000410000 */
[----:B------:R-:W-:Y:S01]  /*13380*/  FSETP.GTU.FTZ.AND P3, PT, R11, R124, PT ;  /* 0x0000007c0b00720b */ /* 0x000fe20003f7c000 */
[----:B------:R-:W-:-:S03]  /*13390*/  IMAD.MOV.U32 R11, RZ, RZ, R72 ;  /* 0x000000ffff0b7224 */ /* 0x000fc600078e0048 */
[----:B0-----:R-:W-:Y:S02]  /*133a0*/  FSEL R26, R10, RZ, !P3 ;  /* 0x000000ff0a1a7208 */ /* 0x001fe40005800000 */
        /* <DEDUP_REMOVED lines=12> */
.L_x_3688:
        /* <DEDUP_REMOVED lines=13> */
.L_x_3690:
[----:B------:R-:W-:Y:S05]  /*13540*/  BSYNC.RECONVERGENT B2 ;  /* 0x0000000000027941 */ /* 0x000fea0003800200 */
.L_x_3689:
        /* <DEDUP_REMOVED lines=47> */
.L_x_3687:
[----:B------:R-:W-:Y:S05]  /*13840*/  BSYNC.RECONVERGENT B1 ;  /* 0x0000000000017941 */ /* 0x000fea0003800200 */
.L_x_3686:
        /* <DEDUP_REMOVED lines=27> */
.L_x_3693:
        /* <DEDUP_REMOVED lines=13> */
.L_x_3695:
[----:B------:R-:W-:Y:S05]  /*13ad0*/  BSYNC.RECONVERGENT B2 ;  /* 0x0000000000027941 */ /* 0x000fea0003800200 */
.L_x_3694:
[----:B------:R-:W-:Y:S01]  /*13ae0*/  IMAD.WIDE.U32 R44, R0, -0x326172a9, RZ ;  /* 0xcd9e8d57002c7825 */ /* 0x000fe200078e00ff */
[----:B------:R-:W-:Y:S01]  /*13af0*/  LOP3.LUT R12, R5, UR9, R15, 0x96, !PT ;  /* 0x00000009050c7c12 */ /* 0x000fe2000f8e960f */
[----:B------:R-:W-:Y:S02]  /*13b00*/  UIADD3 UR4, UPT, UPT, UR9, 0x32370b8f, URZ ;  /* 0x32370b8f09047890 */ /* 0x000fe4000fffe0ff */
[----:B------:R-:W-:Y:S01]  /*13b10*/  HFMA2 R21, -RZ, RZ, 0, 0 ;  /* 0x00000000ff157431 */ /* 0x000fe200000001ff */
        /* <DEDUP_REMOVED lines=41> */
[----:B------:R-:W-:Y:S01]  /*13db0*/  IMAD.MOV.U32 R52, RZ, RZ, R12 ;  /* 0x000000ffff347224 */ /* 0x000fe200078e000c */
[----:B------:R-:W-:-:S07]  /*13dc0*/  LOP3.LUT R66, R61, R14, R13, 0x96, !PT ;  /* 0x0000000e3d427212 */ /* 0x000fce00078e960d */
.L_x_3692:
[----:B------:R-:W-:Y:S05]  /*13dd0*/  BSYNC.RECONVERGENT B1 ;  /* 0x0000000000017941 */ /* 0x000fea0003800200 */
.L_x_3691:
        /* <DEDUP_REMOVED lines=22> */
.L_x_3698:
        /* <DEDUP_REMOVED lines=13> */
.L_x_3700:
[----:B------:R-:W-:Y:S05]  /*14010*/  BSYNC.RECONVERGENT B2 ;  /* 0x0000000000027941 */ /* 0x000fea0003800200 */
.L_x_3699:
        /* <DEDUP_REMOVED lines=43> */
[----:B------:R-:W-:Y:S02]  /*142d0*/  MOV R72, R26 ;  /* 0x0000001a00487202 */ /* 0x000fe40000000f00 */
[----:B------:R-:W-:Y:S01]  /*142e0*/  LOP3.LUT R66, R61, R14, R13, 0x96, !PT ;  /* 0x0000000e3d427212 */ /* 0x000fe200078e960d */
[----:B------:R-:W-:Y:S02]  /*142f0*/  IMAD.MOV.U32 R13, RZ, RZ, R52 ;  /* 0x000000ffff0d7224 */ /* 0x000fe400078e0034 */
[----:B------:R-:W-:-:S07]  /*14300*/  IMAD.MOV.U32 R52, RZ, RZ, R12 ;  /* 0x000000ffff347224 */ /* 0x000fce00078e000c */
.L_x_3697:
[----:B------:R-:W-:Y:S05]  /*14310*/  BSYNC.RECONVERGENT B1 ;  /* 0x0000000000017941 */ /* 0x000fea0003800200 */
.L_x_3696:
[----:B------:R-:W-:Y:S01]  /*14320*/  I2FP.F32.U32 R12, R13 ;  /* 0x0000000d000c7245 */ /* 0x000fe20000201000 */
[----:B------:R-:W-:Y:S01]  /*14330*/  IMAD.U32 R14, R33, 0x10000, RZ ;  /* 0x00010000210e7824 */ /* 0x000fe200078e00ff */
[----:B------:R-:W-:Y:S01]  /*14340*/  BSSY.RECONVERGENT B1, `(.L_x_3701) ;  /* 0x0000055000017945 */ /* 0x000fe20003800200 */
[----:B------:R-:W-:Y:S02]  /*14350*/  @P2 IMAD.U32 R26, R29, 0x10000, RZ ;  /* 0x000100001d1a2824 */ /* 0x000fe400078e00ff */
        /* <DEDUP_REMOVED lines=22> */
.L_x_3703:
        /* <DEDUP_REMOVED lines=13> */
.L_x_3705:
[----:B------:R-:W-:Y:S05]  /*14590*/  BSYNC.RECONVERGENT B2 ;  /* 0x0000000000027941 */ /* 0x000fea0003800200 */
.L_x_3704:
        /* <DEDUP_REMOVED lines=47> */
.L_x_3702:
[----:B------:R-:W-:Y:S05]  /*14890*/  BSYNC.RECONVERGENT B1 ;  /* 0x0000000000017941 */ /* 0x000fea0003800200 */
.L_x_3701:
        /* <DEDUP_REMOVED lines=21> */
.L_x_3708:
        /* <DEDUP_REMOVED lines=13> */
.L_x_3710:
[----:B------:R-:W-:Y:S05]  /*14ac0*/  BSYNC.RECONVERGENT B2 ;  /* 0x0000000000027941 */ /* 0x000fea0003800200 */
.L_x_3709:
        /* <DEDUP_REMOVED lines=47> */
.L_x_3707:
[----:B------:R-:W-:Y:S05]  /*14dc0*/  BSYNC.RECONVERGENT B1 ;  /* 0x0000000000017941 */ /* 0x000fea0003800200 */
.L_x_3706:
[----:B------:R-:W-:Y:S01]  /*14dd0*/  I2FP.F32.U32 R12, R15 ;  /* 0x0000000f000c7245 */ /* 0x000fe20000201000 */
[----:B------:R-:W-:Y:S01]  /*14de0*/  BSSY.RECONVERGENT B1, `(.L_x_3711) ;  /* 0x0000057000017945 */ /* 0x000fe20003800200 */
[----:B------:R-:W-:-:S04]  /*14df0*/  PRMT R13, R33, 0x7632, R13 ;  /* 0x00007632210d7816 */ /* 0x000fc8000000000d */
        /* <DEDUP_REMOVED lines=10> */
[----:B------:R-:W-:-:S03]  /*14ea0*/  HFMA2 R15, -RZ, RZ, 0, 1.1920928955078125e-07 ;  /* 0x00000002ff0f7431 */ /* 0x000fc600000001ff */
        /* <DEDUP_REMOVED lines=13> */
.L_x_3713:
        /* <DEDUP_REMOVED lines=13> */
.L_x_3715:
[----:B------:R-:W-:Y:S05]  /*15050*/  BSYNC.RECONVERGENT B2 ;  /* 0x0000000000027941 */ /* 0x000fea0003800200 */
.L_x_3714:
        /* <DEDUP_REMOVED lines=47> */
.L_x_3712:
[----:B------:R-:W-:Y:S05]  /*15350*/  BSYNC.RECONVERGENT B1 ;  /* 0x0000000000017941 */ /* 0x000fea0003800200 */
.L_x_3711:
        /* <DEDUP_REMOVED lines=22> */
.L_x_3718:
        /* <DEDUP_REMOVED lines=13> */
.L_x_3720:
[----:B------:R-:W-:Y:S05]  /*15590*/  BSYNC.RECONVERGENT B2 ;  /* 0x0000000000027941 */ /* 0x000fea0003800200 */
.L_x_3719:
        /* <DEDUP_REMOVED lines=46> */
[----:B------:R-:W-:-:S07]  /*15880*/  MOV R52, R14 ;  /* 0x0000000e00347202 */ /* 0x000fce0000000f00 */
.L_x_3717:
[----:B------:R-:W-:Y:S05]  /*15890*/  BSYNC.RECONVERGENT B1 ;  /* 0x0000000000017941 */ /* 0x000fea0003800200 */
.L_x_3716:
        /* <DEDUP_REMOVED lines=26> */
.L_x_3723:
        /* <DEDUP_REMOVED lines=13> */
.L_x_3725:
[----:B------:R-:W-:Y:S05]  /*15b10*/  BSYNC.RECONVERGENT B2 ;  /* 0x0000000000027941 */ /* 0x000fea0003800200 */
.L_x_3724:
        /* <DEDUP_REMOVED lines=41> */
[----:B------:R-:W-:Y:S02]  /*15db0*/  MOV R72, R66 ;  /* 0x0000004200487202 */ /* 0x000fe40000000f00 */
[----:B------:R-:W-:Y:S02]  /*15dc0*/  LOP3.LUT R67, R68, UR23, R67, 0x96, !PT ;  /* 0x0000001744437c12 */ /* 0x000fe4000f8e9643 */
[----:B------:R-:W-:Y:S01]  /*15dd0*/  LOP3.LUT R66, R61, R44, R15, 0x96, !PT ;  /* 0x0000002c3d427212 */ /* 0x000fe200078e960f */
[----:B------:R-:W-:Y:S02]  /*15de0*/  HFMA2 R44, -RZ, RZ, 0, 0 ;  /* 0x00000000ff2c7431 */ /* 0x000fe400000001ff */
[----:B------:R-:W-:Y:S02]  /*15df0*/  IMAD.MOV.U32 R15, RZ, RZ, R52 ;  /* 0x000000ffff0f7224 */ /* 0x000fe400078e0034 */
[----:B------:R-:W-:-:S07]  /*15e00*/  IMAD.MOV.U32 R52, RZ, RZ, R14 ;  /* 0x000000ffff347224 */ /* 0x000fce00078e000e */
.L_x_3722:
[----:B------:R-:W-:Y:S05]  /*15e10*/  BSYNC.RECONVERGENT B1 ;  /* 0x0000000000017941 */ /* 0x000fea0003800200 */
.L_x_3721:
        /* <DEDUP_REMOVED lines=20> */
.L_x_3728:
        /* <DEDUP_REMOVED lines=13> */
.L_x_3730:
[----:B------:R-:W-:Y:S05]  /*16030*/  BSYNC.RECONVERGENT B2 ;  /* 0x0000000000027941 */ /* 0x000fea0003800200 */
.L_x_3729:
        /* <DEDUP_REMOVED lines=43> */
[----:B------:R-:W-:Y:S02]  /*162f0*/  MOV R72, R66 ;  /* 0x0000004200487202 */ /* 0x000fe40000000f00 */
[----:B------:R-:W-:Y:S01]  /*16300*/  LOP3.LUT R66, R61, R44, R15, 0x96, !PT ;  /* 0x0000002c3d427212 */ /* 0x000fe200078e960f */
[----:B------:R-:W-:Y:S02]  /*16310*/  IMAD.MOV.U32 R15, RZ, RZ, R52 ;  /* 0x000000ffff0f7224 */ /* 0x000fe400078e0034 */
[----:B------:R-:W-:-:S07]  /*16320*/  IMAD.MOV.U32 R52, RZ, RZ, R14 ;  /* 0x000000ffff347224 */ /* 0x000fce00078e000e */
.L_x_3727:
[----:B------:R-:W-:Y:S05]  /*16330*/  BSYNC.RECONVERGENT B1 ;  /* 0x0000000000017941 */ /* 0x000fea0003800200 */
.L_x_3726:
        /* <DEDUP_REMOVED lines=13> */
[----:B------:R-:W-:-:S02]  /*16410*/  @P2 IMAD.U32 R44, R15, 0x10000, RZ ;  /* 0x000100000f2c2824 */ /* 0x000fc400078e00ff */
[----:B------:R-:W-:Y:S02]  /*16420*/  IMAD.MOV.U32 R15, RZ, RZ, R72 ;  /* 0x000000ffff0f7224 */ /* 0x000fe400078e0048 */
[----:B------:R-:W-:Y:S01]  /*16430*/  @P2 FADD.FTZ R44, R65, R44 ;  /* 0x0000002c412c2221 */ /* 0x000fe20000010000 */
[----:B------:R-:W-:-:S04]  /*16440*/  @!P2 MOV R44, R65 ;  /* 0x00000041002ca202 */ /* 0x000fc80000000f00 */
[----:B------:R-:W-:Y:S02]  /*16450*/  F2FP.BF16.F32.PACK_AB R65, RZ, R44 ;  /* 0x0000002cff41723e */ /* 0x000fe400000010ff */
        /* <DEDUP_REMOVED lines=9> */
.L_x_3733:
        /* <DEDUP_REMOVED lines=13> */
.L_x_3735:
[----:B------:R-:W-:Y:S05]  /*165c0*/  BSYNC.RECONVERGENT B2 ;  /* 0x0000000000027941 */ /* 0x000fea0003800200 */
.L_x_3734:
[----:B------:R-:W-:Y:S01]  /*165d0*/  LOP3.LUT R68, R5, UR9, R67, 0x96, !PT ;  /* 0x0000000905447c12 */ /* 0x000fe2000f8e9643 */
[----:B------:R-:W-:Y:S01]  /*165e0*/  IMAD.WIDE.U32 R70, R0, -0x326172a9, RZ ;  /* 0xcd9e8d5700467825 */ /* 0x000fe200078e00ff */
[----:B------:R-:W-:Y:S01]  /*165f0*/  UIADD3 UR4, UPT, UPT, UR9, 0x32370b8f, URZ ;  /* 0x32370b8f09047890 */ /* 0x000fe2000fffe0ff */
[----:B------:R-:W-:Y:S02]  /*16600*/  MOV R15, R52 ;  /* 0x00000034000f7202 */ /* 0x000fe40000000f00 */
        /* <DEDUP_REMOVED lines=42> */
[----:B------:R-:W-:-:S07]  /*168b0*/  LOP3.LUT R66, R61, R66, R71, 0x96, !PT ;  /* 0x000000423d427212 */ /* 0x000fce00078e9647 */
.L_x_3732:
[----:B------:R-:W-:Y:S05]  /*168c0*/  BSYNC.RECONVERGENT B1 ;  /* 0x0000000000017941 */ /* 0x000fea0003800200 */
.L_x_3731:
[----:B------:R-:W-:Y:S01]  /*168d0*/  I2FP.F32.U32 R70, R15 ;  /* 0x0000000f00467245 */ /* 0x000fe20000201000 */
[----:B------:R-:W-:Y:S01]  /*168e0*/  BSSY.RECONVERGENT B1, `(.L_x_3736) ;  /* 0x0000051000017945 */ /* 0x000fe20003800200 */
[----:B------:R-:W-:Y:S02]  /*168f0*/  ISETP.NE.AND P5, PT, R45, 0x1, PT ;  /* 0x000000012d00780c */ /* 0x000fe40003fa5270 */
[C---:B------:R-:W-:Y:S01]  /*16900*/  SHF.L.U32 R68, R39.reuse, 0x10, RZ ;  /* 0x0000001027447819 */ /* 0x040fe200000006ff */
[----:B------:R-:W-:Y:S01]  /*16910*/  FFMA.FTZ R15, R70, R125, 1.1641532182693481445e-10 ;  /* 0x2f000000460f7423 */ /* 0x000fe2000001007d */
[----:B------:R-:W-:Y:S01]  /*16920*/  PRMT R73, R39, 0x7632, R73 ;  /* 0x0000763227497816 */ /* 0x000fe20000000049 */
[----:B------:R-:W-:Y:S02]  /*16930*/  IMAD.MOV.U32 R39, RZ, RZ, R72 ;  /* 0x000000ffff277224 */ /* 0x000fe400078e0048 */
[----:B------:R-:W-:Y:S01]  /*16940*/  FMUL.FTZ R68, R68, R75 ;  /* 0x0000004b44447220 */ /* 0x000fe20000410000 */
        /* <DEDUP_REMOVED lines=13> */
.L_x_3738:
        /* <DEDUP_REMOVED lines=13> */
.L_x_3740:
[----:B------:R-:W-:Y:S05]  /*16af0*/  BSYNC.RECONVERGENT B2 ;  /* 0x0000000000027941 */ /* 0x000fea0003800200 */
.L_x_3739:
        /* <DEDUP_REMOVED lines=42> */
[----:B------:R-:W-:Y:S01]  /*16da0*/  IMAD.WIDE.U32 R68, R39, -0x2daee0ad, RZ ;  /* 0xd2511f5327447825 */ /* 0x000fe200078e00ff */
[----:B------:R-:W-:-:S03]  /*16db0*/  MOV R39, R52 ;  /* 0x0000003400277202 */ /* 0x000fc60000000f00 */
[----:B------:R-:W-:Y:S01]  /*16dc0*/  IMAD.MOV.U32 R52, RZ, RZ, R68 ;  /* 0x000000ffff347224 */ /* 0x000fe200078e0044 */
[----:B------:R-:W-:Y:S01]  /*16dd0*/  LOP3.LUT R66, R61, R66, R69, 0x96, !PT ;  /* 0x000000423d427212 */ /* 0x000fe200078e9645 */
[----:B------:R-:W-:-:S07]  /*16de0*/  IMAD.MOV.U32 R68, RZ, RZ, RZ ;  /* 0x000000ffff447224 */ /* 0x000fce00078e00ff */
.L_x_3737:
[----:B------:R-:W-:Y:S05]  /*16df0*/  BSYNC.RECONVERGENT B1 ;  /* 0x0000000000017941 */ /* 0x000fea0003800200 */
.L_x_3736:
[----:B------:R-:W-:Y:S01]  /*16e00*/  I2FP.F32.U32 R70, R39 ;  /* 0x0000002700467245 */ /* 0x000fe20000201000 */
[----:B------:R-:W-:Y:S01]  /*16e10*/  BSSY.RECONVERGENT B1, `(.L_x_3741) ;  /* 0x0000056000017945 */ /* 0x000fe20003800200 */
[----:B------:R-:W-:-:S03]  /*16e20*/  IMAD.MOV.U32 R69, RZ, RZ, R72 ;  /* 0x000000ffff457224 */ /* 0x000fc600078e0048 */
        /* <DEDUP_REMOVED lines=10> */
[--C-:B------:R-:W-:Y:S02]  /*16ed0*/  @!P2 IMAD.MOV.U32 R45, RZ, RZ, R15.reuse ;  /* 0x000000ffff2da224 */ /* 0x100fe400078e000f */
[----:B------:R-:W-:Y:S01]  /*16ee0*/  HFMA2 R70, -RZ, RZ, 0, 1.1920928955078125e-07 ;  /* 0x00000002ff467431 */ /* 0x000fe200000001ff */
[----:B------:R-:W-:Y:S02]  /*16ef0*/  PRMT R15, R39, 0x7610, R15 ;  /* 0x00007610270f7816 */ /* 0x000fe4000000000f */
        /* <DEDUP_REMOVED lines=10> */
.L_x_3743:
        /* <DEDUP_REMOVED lines=13> */
.L_x_3745:
[----:B------:R-:W-:Y:S05]  /*17070*/  BSYNC.RECONVERGENT B2 ;  /* 0x0000000000027941 */ /* 0x000fea0003800200 */
.L_x_3744:
        /* <DEDUP_REMOVED lines=43> */
[----:B------:R-:W-:Y:S01]  /*17330*/  IMAD.MOV.U32 R70, RZ, RZ, RZ ;  /* 0x000000ffff467224 */ /* 0x000fe200078e00ff */
[----:B------:R-:W-:Y:S01]  /*17340*/  LOP3.LUT R66, R61, R66, R69, 0x96, !PT ;  /* 0x000000423d427212 */ /* 0x000fe200078e9645 */
[----:B------:R-:W-:Y:S01]  /*17350*/  IMAD.MOV.U32 R69, RZ, RZ, R52 ;  /* 0x000000ffff457224 */ /* 0x000fe200078e0034 */
[----:B------:R-:W-:-:S07]  /*17360*/  MOV R52, R68 ;  /* 0x0000004400347202 */ /* 0x000fce0000000f00 */
.L_x_3742:
[----:B------:R-:W-:Y:S05]  /*17370*/  BSYNC.RECONVERGENT B1 ;  /* 0x0000000000017941 */ /* 0x000fea0003800200 */
.L_x_3741:
[----:B------:R-:W-:Y:S01]  /*17380*/  I2FP.F32.U32 R68, R69 ;  /* 0x0000004500447245 */ /* 0x000fe20000201000 */
[----:B------:R-:W-:Y:S01]  /*17390*/  IMAD.U32 R73, R73, 0x10000, RZ ;  /* 0x0001000049497824 */ /* 0x000fe200078e00ff */
[----:B------:R-:W-:Y:S01]  /*173a0*/  ISETP.NE.AND P6, PT, R70, 0x1, PT ;  /* 0x000000014600780c */ /* 0x000fe20003fc5270 */
[----:B------:R-:W-:Y:S01]  /*173b0*/  BSSY.RECONVERGENT B1, `(.L_x_3746) ;  /* 0x0000050000017945 */ /* 0x000fe20003800200 */
[----:B------:R-:W-:Y:S02]  /*173c0*/  IMAD.MOV.U32 R69, RZ, RZ, R72 ;  /* 0x000000ffff457224 */ /* 0x000fe400078e0048 */
[----:B------:R-:W-:Y:S01]  /*173d0*/  FFMA.FTZ R68, R68, R125, 1.1641532182693481445e-10 ;  /* 0x2f00000044447423 */ /* 0x000fe2000001007d */
[----:B------:R-:W-:-:S04]  /*173e0*/  FMUL.FTZ R73, R73, R75 ;  /* 0x0000004b49497220 */ /* 0x000fc80000410000 */
[----:B------:R-:W-:Y:S01]  /*173f0*/  FSETP.GTU.FTZ.AND P5, PT, R68, R124, PT ;  /* 0x0000007c4400720b */ /* 0x000fe20003fbc000 */
[----:B------:R-:W-:-:S03]  /*17400*/  HFMA2 R68, -RZ, RZ, 0, 1.1920928955078125e-07 ;  /* 0x00000002ff447431 */ /* 0x000fc600000001ff */
        /* <DEDUP_REMOVED lines=11> */
.L_x_3748:
        /* <DEDUP_REMOVED lines=15> */
.L_x_3750:
[----:B------:R-:W-:Y:S05]  /*175b0*/  BSYNC.RECONVERGENT B2 ;  /* 0x0000000000027941 */ /* 0x000fea0003800200 */
.L_x_3749:
        /* <DEDUP_REMOVED lines=13> */
[----:B------:R-:W-:-:S04]  /*17690*/  IMAD.WIDE.U32 R58, R58, -0x326172a9, RZ ;  /* 0xcd9e8d573a3a7825 */ /* 0x000fc800078e00ff */
[----:B------:R-:W-:Y:S01]  /*176a0*/  IMAD.WIDE.U32 R66, R66, -0x2daee0ad, RZ ;  /* 0xd2511f5342427825 */ /* 0x000fe200078e00ff */
[----:B------:R-:W-:-:S04]  /*176b0*/  LOP3.LUT R69, R70, UR18, R59, 0x96, !PT ;  /* 0x0000001246457c12 */ /* 0x000fc8000f8e963b */
        /* <DEDUP_REMOVED lines=31> */
.L_x_3747:
[----:B------:R-:W-:Y:S05]  /*178b0*/  BSYNC.RECONVERGENT B1 ;  /* 0x0000000000017941 */ /* 0x000fea0003800200 */
.L_x_3746:
[----:B------:R-:W-:Y:S02]  /*178c0*/  I2FP.F32.U32 R58, R69 ;  /* 0x00000045003a7245 */ /* 0x000fe40000201000 */
[----:B------:R-:W-:Y:S02]  /*178d0*/  PRMT R57, R35, 0x7632, R57 ;  /* 0x0000763223397816 */ /* 0x000fe40000000039 */
[----:B------:R-:W-:Y:S01]  /*178e0*/  PRMT R37, R37, 0x5410, R64 ;  /* 0x0000541025257816 */ /* 0x000fe20000000040 */
[----:B------:R-:W-:Y:S01]  /*178f0*/  FFMA.FTZ R125, R58, R125, 1.1641532182693481445e-10 ;  /* 0x2f0000003a7d7423 */ /* 0x000fe2000001007d */
[----:B------:R-:W-:Y:S01]  /*17900*/  PRMT R38, R38, 0x5410, R65 ;  /* 0x0000541026267816 */ /* 0x000fe20000000041 */
[----:B------:R-:W-:Y:S01]  /*17910*/  IMAD.U32 R60, R57, 0x10000, RZ ;  /* 0x00010000393c7824 */ /* 0x000fe200078e00ff */
[----:B------:R-:W-:Y:S01]  /*17920*/  @P2 PRMT R57, R31, 0x7632, R57 ;  /* 0x000076321f392816 */ /* 0x000fe20000000039 */
[----:B------:R-:W-:Y:S01]  /*17930*/  IMAD.MOV.U32 R64, RZ, RZ, R52 ;  /* 0x000000ffff407224 */ /* 0x000fe200078e0034 */
[----:B------:R-:W-:Y:S01]  /*17940*/  FSETP.GTU.FTZ.AND P6, PT, R125, R124, PT ;  /* 0x0000007c7d00720b */ /* 0x000fe20003fdc000 */
[----:B------:R-:W-:Y:S01]  /*17950*/  FMUL.FTZ R60, R60, R75 ;  /* 0x0000004b3c3c7220 */ /* 0x000fe20000410000 */
[----:B------:R-:W-:-:S02]  /*17960*/  @P2 SHF.L.U32 R58, R57, 0x10, RZ ;  /* 0x00000010393a2819 */ /* 0x000fc400000006ff */
[----:B------:R-:W-:Y:S02]  /*17970*/  PRMT R36, R36, 0x5410, R55 ;  /* 0x0000541024247816 */ /* 0x000fe40000000037 */
[----:B------:R-:W-:-:S05]  /*17980*/  FSEL R60, R60, RZ, !P6 ;  /* 0x000000ff3c3c7208 */ /* 0x000fca0007000000 */
[----:B------:R-:W-:-:S04]  /*17990*/  FADD.FTZ R73, R73, R60 ;  /* 0x0000003c49497221 */ /* 0x000fc80000010000 */
[----:B------:R-:W-:Y:S01]  /*179a0*/  @P2 FADD.FTZ R57, R73, R58 ;  /* 0x0000003a49392221 */ /* 0x000fe20000010000 */
[----:B------:R-:W-:Y:S01]  /*179b0*/  @!P2 IMAD.MOV.U32 R57, RZ, RZ, R73 ;  /* 0x000000ffff39a224 */ /* 0x000fe200078e0049 */
[----:B------:R-:W-:-:S04]  /*179c0*/  SEL R58, RZ, 0x1, P6 ;  /* 0x00000001ff3a7807 */ /* 0x000fc80003000000 */
[----:B------:R-:W-:-:S04]  /*179d0*/  F2FP.BF16.F32.PACK_AB R59, RZ, R57 ;  /* 0x00000039ff3b723e */ /* 0x000fc800000010ff */
[----:B------:R-:W-:Y:S01]  /*179e0*/  PRMT R39, R39, 0x5410, R59 ;  /* 0x0000541027277816 */ /* 0x000fe2000000003b */
[----:B------:R-:W-:Y:S06]  /*179f0*/  BRA `(.L_x_3751) ;  /* 0x0000002c00e07947 */ /* 0x000fec0003800000 */
.L_x_3670:
        /* <DEDUP_REMOVED lines=16> */
.L_x_3754:
        /* <DEDUP_REMOVED lines=13> */
.L_x_3756:
[----:B------:R-:W-:Y:S05]  /*17bd0*/  BSYNC.RECONVERGENT B2 ;  /* 0x0000000000027941 */ /* 0x000fea0003800200 */
.L_x_3755:
        /* <DEDUP_REMOVED lines=54> */
.L_x_3753:
[----:B------:R-:W-:Y:S05]  /*17f40*/  BSYNC.RECONVERGENT B1 ;  /* 0x0000000000017941 */ /* 0x000fea0003800200 */
.L_x_3752:
[----:B------:R-:W0:Y:S01]  /*17f50*/  LDC R70, c[0x0][0x408] ;  /* 0x00010200ff467b82 */ /* 0x000e220000000800 */
[----:B------:R-:W-:Y:S01]  /*17f60*/  I2FP.F32.U32 R20, R19 ;  /* 0x0000001300147245 */ /* 0x000fe20000201000 */
[----:B------:R-:W-:Y:S01]  /*17f70*/  IMAD.MOV.U32 R73, RZ, RZ, 0x2f800000 ;  /* 0x2f800000ff497424 */ /* 0x000fe200078e00ff */
[----:B-----5:R-:W-:Y:S01]  /*17f80*/  SHF.L.U32 R19, R36, 0x10, RZ ;  /* 0x0000001024137819 */ /* 0x020fe200000006ff */
[----:B------:R-:W-:Y:S01]  /*17f90*/  BSSY.RECONVERGENT B1, `(.L_x_3757) ;  /* 0x000005c000017945 */ /* 0x000fe20003800200 */
[----:B------:R-:W-:Y:S01]  /*17fa0*/  ISETP.NE.AND P3, PT, R26, 0x1, PT ;  /* 0x000000011a00780c */ /* 0x000fe20003f65270 */
[----:B------:R-:W-:Y:S01]  /*17fb0*/  FFMA.FTZ R20, R20, R73, 1.1641532182693481445e-10 ;  /* 0x2f00000014147423 */ /* 0x000fe20000010049 */
[----:B------:R-:W-:Y:S01]  /*17fc0*/  IMAD.MOV.U32 R44, RZ, RZ, 0x2 ;  /* 0x00000002ff2c7424 */ /* 0x000fe200078e00ff */
[----:B------:R-:W1:Y:S01]  /*17fd0*/  LDC R71, c[0x0][0x404] ;  /* 0x00010100ff477b82 */ /* 0x000e620000000800 */
[----:B------:R-:W-:Y:S01]  /*17fe0*/  MOV R21, R72 ;  /* 0x0000004800157202 */ /* 0x000fe20000000f00 */
[----:B0-----:R-:W-:Y:S01]  /*17ff0*/  FMUL.FTZ R19, R19, R70 ;  /* 0x0000004613137220 */ /* 0x001fe20000410000 */
[----:B-1----:R-:W-:Y:S01]  /*18000*/  FSETP.GTU.FTZ.AND P4, PT, R20, R71, PT ;  /* 0x000000471400720b */ /* 0x002fe20003f9c000 */
[----:B------:R-:W-:-:S03]  /*18010*/  @P2 IMAD.U32 R20, R28, 0x10000, RZ ;  /* 0x000100001c142824 */ /* 0x000fc600078e00ff */
[----:B------:R-:W-:Y:S02]  /*18020*/  FSEL R19, R19, RZ, !P4 ;  /* 0x000000ff13137208 */ /* 0x000fe40006000000 */
        /* <DEDUP_REMOVED lines=14> */
.L_x_3759:
        /* <DEDUP_REMOVED lines=13> */
.L_x_3761:
[----:B------:R-:W-:Y:S05]  /*181e0*/  BSYNC.RECONVERGENT B2 ;  /* 0x0000000000027941 */ /* 0x000fea0003800200 */
.L_x_3760:
        /* <DEDUP_REMOVED lines=54> */
.L_x_3758:
[----:B------:R-:W-:Y:S05]  /*18550*/  BSYNC.RECONVERGENT B1 ;  /* 0x0000000000017941 */ /* 0x000fea0003800200 */
.L_x_3757:
        /* <DEDUP_REMOVED lines=25> */
.L_x_3764:
        /* <DEDUP_REMOVED lines=13> */
.L_x_3766:
[----:B------:R-:W-:Y:S05]  /*187c0*/  BSYNC.RECONVERGENT B2 ;  /* 0x0000000000027941 */ /* 0x000fea0003800200 */
.L_x_3765:
        /* <DEDUP_REMOVED lines=54> */
.L_x_3763:
[----:B------:R-:W-:Y:S05]  /*18b30*/  BSYNC.RECONVERGENT B1 ;  /* 0x0000000000017941 */ /* 0x000fea0003800200 */
.L_x_3762:
[----:B------:R-:W-:Y:S01]  /*18b40*/  I2FP.F32.U32 R26, R21 ;  /* 0x00000015001a7245 */ /* 0x000fe20000201000 */
[----:B------:R-:W-:Y:S01]  /*18b50*/  IMAD.U32 R21, R37, 0x10000, RZ ;  /* 0x0001000025157824 */ /* 0x000fe200078e00ff */
[----:B------:R-:W-:Y:S01]  /*18b60*/  @P2 SHF.L.U32 R44, R29, 0x10, RZ ;  /* 0x000000101d2c2819 */ /* 0x000fe200000006ff */
[----:B------:R-:W-:Y:S01]  /*18b70*/  BSSY.RECONVERGENT B1, `(.L_x_3767) ;  /* 0x000005a000017945 */ /* 0x000fe20003800200 */
        /* <DEDUP_REMOVED lines=9> */
[----:B------:R-:W-:Y:S01]  /*18c10*/  IMAD.MOV.U32 R44, RZ, RZ, 0x2 ;  /* 0x00000002ff2c7424 */ /* 0x000fe200078e00ff */
        /* <DEDUP_REMOVED lines=11> */
.L_x_3769:
        /* <DEDUP_REMOVED lines=13> */
.L_x_3771:
[----:B------:R-:W-:Y:S05]  /*18da0*/  BSYNC.RECONVERGENT B2 ;  /* 0x0000000000027941 */ /* 0x000fea0003800200 */
.L_x_3770:
        /* <DEDUP_REMOVED lines=54> */
.L_x_3768:
[----:B------:R-:W-:Y:S05]  /*19110*/  BSYNC.RECONVERGENT B1 ;  /* 0x0000000000017941 */ /* 0x000fea0003800200 */
.L_x_3767:
[----:B------:R-:W-:Y:S01]  /*19120*/  I2FP.F32.U32 R26, R27 ;  /* 0x0000001b001a7245 */ /* 0x000fe20000201000 */
[----:B------:R-:W-:Y:S01]  /*19130*/  BSSY.RECONVERGENT B1, `(.L_x_3772) ;  /* 0x000005c000017945 */ /* 0x000fe20003800200 */
[----:B------:R-:W-:Y:S01]  /*19140*/  SHF.L.U32 R53, R53, 0x10, RZ ;  /* 0x0000001035357819 */ /* 0x000fe200000006ff */
[----:B------:R-:W-:Y:S01]  /*19150*/  IMAD.MOV.U32 R60, RZ, RZ, 0x2 ;  /* 0x00000002ff3c7424 */ /* 0x000fe200078e00ff */
[----:B------:R-:W-:Y:S01]  /*19160*/  @P2 PRMT R27, R29, 0x7632, R27 ;  /* 0x000076321d1b2816 */ /* 0x000fe2000000001b */
[----:B------:R-:W-:Y:S02]  /*19170*/  FFMA.FTZ R26, R26, R73, 1.1641532182693481445e-10 ;  /* 0x2f0000001a1a7423 */ /* 0x000fe40000010049 */
[----:B------:R-:W-:Y:S02]  /*19180*/  FMUL.FTZ R53, R53, R70 ;  /* 0x0000004635357220 */ /* 0x000fe40000410000 */
[----:B------:R-:W-:Y:S01]  /*19190*/  @P2 IMAD.U32 R27, R27, 0x10000, RZ ;  /* 0x000100001b1b2824 */ /* 0x000fe200078e00ff */
        /* <DEDUP_REMOVED lines=17> */
.L_x_3774:
        /* <DEDUP_REMOVED lines=13> */
.L_x_3776:
[----:B------:R-:W-:Y:S05]  /*19380*/  BSYNC.RECONVERGENT B2 ;  /* 0x0000000000027941 */ /* 0x000fea0003800200 */
.L_x_3775:
        /* <DEDUP_REMOVED lines=54> */
.L_x_3773:
[----:B------:R-:W-:Y:S05]  /*196f0*/  BSYNC.RECONVERGENT B1 ;  /* 0x0000000000017941 */ /* 0x000fea0003800200 */
.L_x_3772:
        /* <DEDUP_REMOVED lines=25> */
.L_x_3779:
        /* <DEDUP_REMOVED lines=13> */
.L_x_3781:
[----:B------:R-:W-:Y:S05]  /*19960*/  BSYNC.RECONVERGENT B2 ;  /* 0x0000000000027941 */ /* 0x000fea0003800200 */
.L_x_3780:
        /* <DEDUP_REMOVED lines=54> */
.L_x_3778:
[----:B------:R-:W-:Y:S05]  /*19cd0*/  BSYNC.RECONVERGENT B1 ;  /* 0x0000000000017941 */ /* 0x000fea0003800200 */
.L_x_3777:
        /* <DEDUP_REMOVED lines=24> */
.L_x_3784:
        /* <DEDUP_REMOVED lines=13> */
.L_x_3786:
[----:B------:R-:W-:Y:S05]  /*19f30*/  BSYNC.RECONVERGENT B2 ;  /* 0x0000000000027941 */ /* 0x000fea0003800200 */
.L_x_3785:
        /* <DEDUP_REMOVED lines=54> */
.L_x_3783:
[----:B------:R-:W-:Y:S05]  /*1a2a0*/  BSYNC.RECONVERGENT B1 ;  /* 0x0000000000017941 */ /* 0x000fea0003800200 */
.L_x_3782:
        /* <DEDUP_REMOVED lines=24> */
.L_x_3789:
        /* <DEDUP_REMOVED lines=13> */
.L_x_3791:
[----:B------:R-:W-:Y:S05]  /*1a500*/  BSYNC.RECONVERGENT B2 ;  /* 0x0000000000027941 */ /* 0x000fea0003800200 */
.L_x_3790:
        /* <DEDUP_REMOVED lines=50> */
[----:B------:R-:W-:Y:S01]  /*1a830*/  HFMA2 R68, -RZ, RZ, 0, 0 ;  /* 0x00000000ff447431 */ /* 0x000fe200000001ff */
[----:B------:R-:W-:Y:S01]  /*1a840*/  MOV R72, R64 ;  /* 0x0000004000487202 */ /* 0x000fe20000000f00 */
[----:B------:R-:W-:Y:S01]  /*1a850*/  IMAD.MOV.U32 R55, RZ, RZ, R62 ;  /* 0x000000ffff377224 */ /* 0x000fe200078e003e */
[----:B------:R-:W-:-:S07]  /*1a860*/  LOP3.LUT R66, R66, UR4, R63, 0x96, !PT ;  /* 0x0000000442427c12 */ /* 0x000fce000f8e963f */
.L_x_3788:
[----:B------:R-:W-:Y:S05]  /*1a870*/  BSYNC.RECONVERGENT B1 ;  /* 0x0000000000017941 */ /* 0x000fea0003800200 */
.L_x_3787:
        /* <DEDUP_REMOVED lines=12> */
[----:B------:R-:W-:Y:S01]  /*1a940*/  @P2 FADD.FTZ R57, R64, R57 ;  /* 0x0000003940392221 */ /* 0x000fe20000010000 */
[----:B------:R-:W-:-:S04]  /*1a950*/  MOV R64, R55 ;  /* 0x0000003700407202 */ /* 0x000fc80000000f00 */
[----:B------:R-:W-:-:S04]  /*1a960*/  F2FP.BF16.F32.PACK_AB R55, RZ, R57 ;  /* 0x00000039ff37723e */ /* 0x000fc800000010ff */
[----:B------:R-:W-:-:S07]  /*1a970*/  PRMT R39, R39, 0x5410, R55 ;  /* 0x0000541027277816 */ /* 0x000fce0000000037 */
.L_x_3751:
[----:B------:R-:W-:Y:S02]  /*1a980*/  SEL R60, RZ, 0x100, !P3 ;  /* 0x00000100ff3c7807 */ /* 0x000fe40005800000 */
[----:B------:R-:W-:Y:S02]  /*1a990*/  SEL R59, RZ, 0x10000, !P4 ;  /* 0x00010000ff3b7807 */ /* 0x000fe40006000000 */
[----:B------:R-:W-:Y:S02]  /*1a9a0*/  ISETP.NE.AND P3, PT, R53, RZ, PT ;  /* 0x000000ff3500720c */ /* 0x000fe40003f65270 */
[----:B------:R-:W-:Y:S01]  /*1a9b0*/  ISETP.NE.AND P4, PT, R54, RZ, PT ;  /* 0x000000ff3600720c */ /* 0x000fe20003f85270 */
[----:B------:R-:W0:Y:S01]  /*1a9c0*/  LDC.64 R52, c[0x0][0x3a8] ;  /* 0x0000ea00ff347b82 */ /* 0x000e220000000a00 */
[----:B------:R-:W-:Y:S02]  /*1a9d0*/  ISETP.NE.AND P2, PT, R50, RZ, PT ;  /* 0x000000ff3200720c */ /* 0x000fe40003f45270 */
[----:B------:R-:W-:-:S02]  /*1a9e0*/  SEL R50, RZ, 0x1000000, !P5 ;  /* 0x01000000ff327807 */ /* 0x000fc40006800000 */
[----:B------:R-:W-:Y:S02]  /*1a9f0*/  ISETP.NE.AND P5, PT, R51, RZ, PT ;  /* 0x000000ff3300720c */ /* 0x000fe40003fa5270 */
[----:B------:R-:W-:Y:S01]  /*1aa00*/  ISETP.NE.AND P6, PT, R56, RZ, PT ;  /* 0x000000ff3800720c */ /* 0x000fe20003fc5270 */
[----:B------:R-:W1:Y:S01]  /*1aa10*/  LDC.64 R54, c[0x0][0x3b0] ;  /* 0x0000ec00ff367b82 */ /* 0x000e620000000a00 */
[----:B------:R-:W-:Y:S02]  /*1aa20*/  LOP3.LUT R60, R60, R50, R59, 0xfe, !PT ;  /* 0x000000323c3c7212 */ /* 0x000fe400078efe3b */
[----:B------:R-:W-:Y:S02]  /*1aa30*/  SEL R56, RZ, 0x1000000, !P3 ;  /* 0x01000000ff387807 */ /* 0x000fe40005800000 */
[----:B------:R-:W-:Y:S02]  /*1aa40*/  SEL R51, RZ, 0x10000, !P4 ;  /* 0x00010000ff337807 */ /* 0x000fe40006000000 */
[----:B------:R-:W-:-:S02]  /*1aa50*/  SEL R50, RZ, 0x100, !P5 ;  /* 0x00000100ff327807 */ /* 0x000fc40006800000 */
[----:B------:R-:W-:Y:S02]  /*1aa60*/  SEL R59, RZ, 0x1, !P2 ;  /* 0x00000001ff3b7807 */ /* 0x000fe40005000000 */
[----:B------:R-:W-:Y:S02]  /*1aa70*/  LOP3.LUT R50, R50, R56, R51, 0xfe, !PT ;  /* 0x0000003832327212 */ /* 0x000fe400078efe33 */
[----:B------:R-:W-:Y:S02]  /*1aa80*/  SEL R51, RZ, 0x1, !P6 ;  /* 0x00000001ff337807 */ /* 0x000fe40007000000 */
[----:B------:R-:W-:Y:S01]  /*1aa90*/  LOP3.LUT R50, R50, R59, RZ, 0xfc, !PT ;  /* 0x0000003b32327212 */ /* 0x000fe200078efcff */
[----:B0-----:R-:W-:Y:S01]  /*1aaa0*/  IMAD.WIDE.U32 R52, R49, 0x10, R52 ;  /* 0x0000001031347825 */ /* 0x001fe200078e0034 */
[----:B------:R-:W-:-:S04]  /*1aab0*/  LOP3.LUT R51, R60, R51, RZ, 0xfc, !PT ;  /* 0x000000333c337212 */ /* 0x000fc800078efcff */
[----:B------:R2:W-:Y:S01]  /*1aac0*/  STG.E.128 desc[UR6][R52.64], R36 ;  /* 0x0000002434007986 */ /* 0x0005e2000c101d06 */
[----:B-1----:R-:W-:-:S05]  /*1aad0*/  IMAD.WIDE.U32 R54, R49, 0x8, R54 ;  /* 0x0000000831367825 */ /* 0x002fca00078e0036 */
        /* <DEDUP_REMOVED lines=22> */
.L_x_3669:
[----:B------:R-:W-:Y:S05]  /*1ac40*/  BSYNC.RECONVERGENT B0 ;  /* 0x0000000000007941 */ /* 0x000fea0003800200 */
.L_x_3668:
[----:B0-2---:R-:W2:Y:S01]  /*1ac50*/  LDL R52, [R1+0x8] ;  /* 0x0000080001347983 */ /* 0x005ea20000100800 */
[----:B-1-3--:R-:W-:Y:S01]  /*1ac60*/  FADD.FTZ R36, RZ, R6 ;  /* 0x00000006ff247221 */ /* 0x00afe20000010000 */
[C---:B------:R-:W-:Y:S01]  /*1ac70*/  ISETP.GE.U32.AND P1, PT, R2.reuse, 0x100, PT ;  /* 0x000001000200780c */ /* 0x040fe20003f26070 */
[----:B------:R-:W-:Y:S01]  /*1ac80*/  BSSY.RECONVERGENT B0, `(.L_x_3792) ;  /* 0x000006d000007945 */ /* 0x000fe20003800200 */
[C---:B------:R-:W-:Y:S01]  /*1ac90*/  ISETP.GT.U32.AND P3, PT, R2.reuse, 0x1ff, PT ;  /* 0x000001ff0200780c */ /* 0x040fe20003f64070 */
[----:B------:R-:W-:Y:S01]  /*1aca0*/  FADD.FTZ R37, R7, R36 ;  /* 0x0000002407257221 */ /* 0x000fe20000010000 */
[----:B------:R-:W-:Y:S01]  /*1acb0*/  ISETP.GT.U32.AND P2, PT, R2, 0x2ff, PT ;  /* 0x000002ff0200780c */ /* 0x000fe20003f44070 */
[----:B------:R-:W-:Y:S02]  /*1acc0*/  IMAD.MOV.U32 R53, RZ, RZ, RZ ;  /* 0x000000ffff357224 */ /* 0x000fe400078e00ff */
        /* <DEDUP_REMOVED lines=33> */
[----:B--2---:R-:W-:-:S04]  /*1aee0*/  FMUL.FTZ R36, R52, R36 ;  /* 0x0000002434247220 */ /* 0x004fc80000410000 */
        /* <DEDUP_REMOVED lines=70> */
.L_x_3793:
[----:B------:R-:W-:Y:S05]  /*1b350*/  BSYNC.RECONVERGENT B0 ;  /* 0x0000000000007941 */ /* 0x000fea0003800200 */
.L_x_3792:
[----:B------:R-:W-:Y:S01]  /*1b360*/  BAR.SYNC.DEFER_BLOCKING 0x0 ;  /* 0x0000000000007b1d */ /* 0x000fe20000010000 */
[----:B0-----:R-:W-:-:S05]  /*1b370*/  CS2R R36, SRZ ;  /* 0x0000000000247805 */ /* 0x001fca000001ff00 */
[----:B------:R-:W-:Y:S04]  /*1b380*/  BSSY.RECONVERGENT B0, `(.L_x_3794) ;  /* 0x000000a000007945 */ /* 0x000fe80003800200 */
[----:B------:R-:W-:Y:S05]  /*1b390*/  @P3 BRA `(.L_x_3795) ;  /* 0x0000000000203947 */ /* 0x000fea0003800000 */
[----:B------:R0:W5:Y:S01]  /*1b3a0*/  LDL R53, [R1+0x4] ;  /* 0x0000040001357983 */ /* 0x0001620000100800 */
[----:B------:R-:W1:Y:S01]  /*1b3b0*/  S2UR UR5, SR_CgaCtaId ;  /* 0x00000000000579c3 */ /* 0x000e620000008800 */
[----:B------:R-:W-:Y:S01]  /*1b3c0*/  UMOV UR4, 0x400 ;  /* 0x0000040000047882 */ /* 0x000fe20000000000 */
[----:B------:R-:W-:-:S04]  /*1b3d0*/  SHF.L.U32 R36, R52, 0x3, RZ ;  /* 0x0000000334247819 */ /* 0x000fc800000006ff */
[----:B------:R-:W-:Y:S01]  /*1b3e0*/  LOP3.LUT R36, R36, 0xf8, RZ, 0xc0, !PT ;  /* 0x000000f824247812 */ /* 0x000fe200078ec0ff */
[----:B-1----:R-:W-:-:S04]  /*1b3f0*/  ULEA UR4, UR5, UR4, 0x18 ;  /* 0x0000000405047291 */ /* 0x002fc8000f8ec0ff */
[----:B------:R-:W-:-:S09]  /*1b400*/  @UP1 UIADD3 UR4, UPT, UPT, UR4, 0x40, URZ ;  /* 0x0000004004041890 */ /* 0x000fd2000fffe0ff */
[----:B0-----:R-:W1:Y:S03]  /*1b410*/  LDS.64 R36, [R36+UR4] ;  /* 0x0000000424247984 */ /* 0x001e660008000a00 */
.L_x_3795:
[----:B------:R-:W-:Y:S05]  /*1b420*/  BSYNC.RECONVERGENT B0 ;  /* 0x0000000000007941 */ /* 0x000fea0003800200 */
.L_x_3794:
[----:B-----5:R-:W0:Y:S01]  /*1b430*/  SHFL.DOWN PT, R50, R53, 0x4, 0x1f ;  /* 0x08801f0035327f89 */ /* 0x020e2200000e0000 */
[----:B------:R-:W-:Y:S01]  /*1b440*/  I2FP.F32.S32 R55, R53 ;  /* 0x0000003500377245 */ /* 0x000fe20000201400 */
[----:B------:R-:W-:Y:S01]  /*1b450*/  BSSY.RECONVERGENT B0, `(.L_x_3796) ;  /* 0x0000064000007945 */ /* 0x000fe20003800200 */
[----:B------:R-:W-:Y:S01]  /*1b460*/  ISETP.NE.AND P3, PT, R52, RZ, PT ;  /* 0x000000ff3400720c */ /* 0x000fe20003f65270 */
[----:B-1----:R-:W1:Y:S01]  /*1b470*/  SHFL.DOWN PT, R51, R36, 0x4, 0x1f ;  /* 0x08801f0024337f89 */ /* 0x002e6200000e0000 */
[----:B------:R-:W-:-:S03]  /*1b480*/  ISETP.NE.AND P2, PT, RZ, UR25, PT ;  /* 0x00000019ff007c0c */ /* 0x000fc6000bf45270 */
[----:B------:R-:W2:Y:S01]  /*1b490*/  SHFL.DOWN PT, R54, R37, 0x4, 0x1f ;  /* 0x08801f0025367f89 */ /* 0x000ea200000e0000 */
[----:B0-----:R-:W-:Y:S01]  /*1b4a0*/  IMAD.IADD R56, R50, 0x1, R53 ;  /* 0x0000000132387824 */ /* 0x001fe200078e0235 */
[----:B------:R-:W-:-:S04]  /*1b4b0*/  I2FP.F32.S32 R60, R50 ;  /* 0x00000032003c7245 */ /* 0x000fc80000201400 */
[----:B------:R-:W-:Y:S01]  /*1b4c0*/  I2FP.F32.S32 R38, R56 ;  /* 0x0000003800267245 */ /* 0x000fe20000201400 */
[----:B------:R-:W0:Y:S01]  /*1b4d0*/  SHFL.DOWN PT, R39, R56, 0x2, 0x1f ;  /* 0x08401f0038277f89 */ /* 0x000e2200000e0000 */
[----:B-1----:R-:W-:Y:S01]  /*1b4e0*/  FMUL.FTZ R50, R51, R60 ;  /* 0x0000003c33327220 */ /* 0x002fe20000410000 */
[----:B--2---:R-:W-:Y:S01]  /*1b4f0*/  FADD.FTZ R54, R54, R37 ;  /* 0x0000002536367221 */ /* 0x004fe20000010000 */
[----:B------:R-:W1:Y:S02]  /*1b500*/  MUFU.RCP R49, R38 ;  /* 0x0000002600317308 */ /* 0x000e640000001000 */
[----:B------:R-:W-:Y:S01]  /*1b510*/  FFMA.FTZ R62, R55, R36, R50 ;  /* 0x00000024373e7223 */ /* 0x000fe20000010032 */
[----:B------:R-:W-:-:S04]  /*1b520*/  FADD.FTZ R50, -R51, R36 ;  /* 0x0000002433327221 */ /* 0x000fc80000010100 */
[----:B------:R-:W-:-:S04]  /*1b530*/  FMUL.FTZ R36, R50, R50 ;  /* 0x0000003232247220 */ /* 0x000fc80000410000 */
[----:B------:R-:W-:-:S04]  /*1b540*/  FMUL.FTZ R55, R36, R55 ;  /* 0x0000003724377220 */ /* 0x000fc80000410000 */
[----:B------:R-:W-:Y:S01]  /*1b550*/  FMUL.FTZ R55, R55, R60 ;  /* 0x0000003c37377220 */ /* 0x000fe20000410000 */
[----:B-1----:R-:W-:-:S03]  /*1b560*/  FMUL.FTZ R51, R49, R62 ;  /* 0x0000003e31337220 */ /* 0x002fc60000410000 */
[----:B------:R-:W-:Y:S01]  /*1b570*/  FFMA.FTZ R54, R49, R55, R54 ;  /* 0x0000003731367223 */ /* 0x000fe20000010036 */
[----:B0-----:R-:W-:Y:S01]  /*1b580*/  IMAD.IADD R36, R56, 0x1, R39 ;  /* 0x0000000138247824 */ /* 0x001fe200078e0227 */
        /* <DEDUP_REMOVED lines=16> */
[----:B------:R-:W-:Y:S01]  /*1b690*/  I2FP.F32.S32 R36, R36 ;  /* 0x0000002400247245 */ /* 0x000fe20000201400 */
[----:B------:R-:W-:Y:S02]  /*1b6a0*/  IMAD.U32 R55, RZ, RZ, UR17 ;  /* 0x00000011ff377e24 */ /* 0x000fe4000f8e00ff */
[----:B------:R-:W-:Y:S01]  /*1b6b0*/  FFMA.FTZ R38, R53, R51, R38 ;  /* 0x0000003335267223 */ /* 0x000fe20000010026 */
[----:B------:R-:W-:Y:S01]  /*1b6c0*/  I2FP.F32.S32 R51, R39 ;  /* 0x0000002700337245 */ /* 0x000fe20000201400 */
[----:B------:R-:W1:Y:S01]  /*1b6d0*/  LDC R53, c[0x0][0x448] ;  /* 0x00011200ff357b82 */ /* 0x000e620000000800 */
[----:B------:R-:W2:Y:S02]  /*1b6e0*/  MUFU.RCP R36, R36 ;  /* 0x0000002400247308 */ /* 0x000ea40000001000 */
[----:B------:R-:W3:Y:S01]  /*1b6f0*/  SHFL.DOWN PT, R49, R38, 0x1, 0x1f ;  /* 0x08201f0026317f89 */ /* 0x000ee200000e0000 */
[----:B0-----:R-:W-:Y:S01]  /*1b700*/  FADD.FTZ R39, R50, -R59 ;  /* 0x8000003b32277221 */ /* 0x001fe20000010000 */
[----:B------:R-:W-:-:S03]  /*1b710*/  FMUL.FTZ R56, R59, R51 ;  /* 0x000000333b387220 */ /* 0x000fc60000410000 */
        /* <DEDUP_REMOVED lines=15> */
[----:B------:R-:W-:-:S03]  /*1b810*/  IMAD.U32 R53, RZ, RZ, UR17 ;  /* 0x00000011ff357e24 */ /* 0x000fc6000f8e00ff */
[----:B------:R-:W-:Y:S01]  /*1b820*/  FADD.FTZ R49, R49, R56 ;  /* 0x0000003831317221 */ /* 0x000fe20000010000 */
[----:B0-----:R-:W-:Y:S01]  /*1b830*/  @!P3 IMAD.WIDE R38, R53, 0x4, R38 ;  /* 0x000000043526b825 */ /* 0x001fe200078e0226 */
[----:B------:R-:W-:-:S04]  /*1b840*/  FSEL R53, R51, RZ, !P2 ;  /* 0x000000ff33357208 */ /* 0x000fc80005000000 */
[----:B------:R-:W0:Y:S01]  /*1b850*/  MUFU.RSQ R49, R49 ;  /* 0x0000003100317308 */ /* 0x000e220000001400 */
[----:B------:R1:W-:Y:S04]  /*1b860*/  @!P3 STG.E desc[UR6][R38.64], R51 ;  /* 0x000000332600b986 */ /* 0x0003e8000c101906 */
[----:B0-----:R1:W-:Y:S01]  /*1b870*/  @!P3 STG.E desc[UR6][R36.64], R49 ;  /* 0x000000312400b986 */ /* 0x0013e2000c101906 */
[----:B------:R-:W-:Y:S05]  /*1b880*/  @!P1 BRA `(.L_x_3797) ;  /* 0x0000000000809947 */ /* 0x000fea0003800000 */
[----:B-1----:R-:W0:Y:S01]  /*1b890*/  LDC.64 R50, c[0x0][0x428] ;  /* 0x00010a00ff327b82 */ /* 0x002e220000000a00 */
[--C-:B------:R-:W-:Y:S01]  /*1b8a0*/  FADD.FTZ R36, R6, -R53.reuse ;  /* 0x8000003506247221 */ /* 0x100fe20000010000 */
[--C-:B------:R-:W-:Y:S01]  /*1b8b0*/  FADD.FTZ R38, R7, -R53.reuse ;  /* 0x8000003507267221 */ /* 0x100fe20000010000 */
[--C-:B------:R-:W-:Y:S01]  /*1b8c0*/  FADD.FTZ R54, R8, -R53.reuse ;  /* 0x8000003508367221 */ /* 0x100fe20000010000 */
[--C-:B------:R-:W-:Y:S01]  /*1b8d0*/  FADD.FTZ R56, R22, -R53.reuse ;  /* 0x8000003516387221 */ /* 0x100fe20000010000 */
[--C-:B------:R-:W-:Y:S01]  /*1b8e0*/  FADD.FTZ R60, R23, -R53.reuse ;  /* 0x80000035173c7221 */ /* 0x100fe20000010000 */
[----:B------:R-:W-:Y:S01]  /*1b8f0*/  FMUL.FTZ R37, R49, R36 ;  /* 0x0000002431257220 */ /* 0x000fe20000410000 */
        /* <DEDUP_REMOVED lines=25> */
.L_x_3797:
[----:B------:R-:W-:Y:S05]  /*1ba90*/  BSYNC.RECONVERGENT B0 ;  /* 0x0000000000007941 */ /* 0x000fea0003800200 */
.L_x_3796:
[----:B------:R-:W-:Y:S01]  /*1baa0*/  ISETP.NE.AND P1, PT, R74, RZ, PT ;  /* 0x000000ff4a00720c */ /* 0x000fe20003f25270 */
[----:B------:R-:W-:-:S12]  /*1bab0*/  BSSY.RECONVERGENT B0, `(.L_x_3798) ;  /* 0x0000022000007945 */ /* 0x000fd80003800200 */
[----:B------:R-:W-:Y:S05]  /*1bac0*/  @!P1 BRA `(.L_x_3799) ;  /* 0x0000000000809947 */ /* 0x000fea0003800000 */
[----:B01----:R-:W0:Y:S01]  /*1bad0*/  LDC.64 R50, c[0x0][0x428] ;  /* 0x00010a00ff327b82 */ /* 0x003e220000000a00 */
        /* <DEDUP_REMOVED lines=27> */
[----:B------:R-:W-:Y:S01]  /*1bc90*/  F2FP.BF16.F32.PACK_AB R38, R55, R38 ;  /* 0x000000263726723e */ /* 0x000fe200000010ff */
[----:B------:R-:W-:Y:S01]  /*1bca0*/  VIADD R48, R48, 0x100 ;  /* 0x0000010030307836 */ /* 0x000fe20000000000 */
[----:B------:R-:W-:-:S05]  /*1bcb0*/  F2FP.BF16.F32.PACK_AB R39, R54, R59 ;  /* 0x0000003b3627723e */ /* 0x000fca00000010ff */
[----:B------:R2:W-:Y:S02]  /*1bcc0*/  STG.E.128 desc[UR6][R50.64], R36 ;  /* 0x0000002432007986 */ /* 0x0005e4000c101d06 */
.L_x_3799:
[----:B------:R-:W-:Y:S05]  /*1bcd0*/  BSYNC.RECONVERGENT B0 ;  /* 0x0000000000007941 */ /* 0x000fea0003800200 */
.L_x_3798:
        /* <DEDUP_REMOVED lines=33> */
.L_x_3801:
[----:B------:R-:W-:Y:S05]  /*1bef0*/  BSYNC.RECONVERGENT B0 ;  /* 0x0000000000007941 */ /* 0x000fea0003800200 */
.L_x_3800:
[----:B------:R-:W-:Y:S02]  /*1bf00*/  UIADD3 UR17, UPT, UPT, UR17, UR14, URZ ;  /* 0x0000000e11117290 */ /* 0x000fe4000fffe0ff */
[----:B------:R-:W-:Y:S02]  /*1bf10*/  UPLOP3.LUT UP1, UPT, UPT, UPT, UP1, 0x40, 0x4 ;  /* 0x000000000004789c */ /* 0x000fe40003f2e810 */
[----:B------:R-:W-:-:S09]  /*1bf20*/  UISETP.GE.AND UP0, UPT, UR17, UR15, UPT ;  /* 0x0000000f1100728c */ /* 0x000fd2000bf06270 */
[----:B------:R-:W-:Y:S05]  /*1bf30*/  BRA.U !UP0, `(.L_x_3802) ;  /* 0xfffffe4d08687547 */ /* 0x000fea000b83ffff */
[----:B------:R-:W-:Y:S05]  /*1bf40*/  EXIT ;  /* 0x000000000000794d */ /* 0x000fea0003800000 */
.L_x_3803:
        /* <DEDUP_REMOVED lines=11> */
.L_x_13686:


//--------------------- .text._ZN10layer_norm31ln_parallel_residual_fwd_kernelINS_13Kernel_traitsIf13__nv_bfloat16S2_S2_fjLj6144ELj1ELj1ELj8ELj16ENS_18Kernel_traits_baseILj6144EfS2_S2_S2_fjLj256EEEEELb1ELb1ELb1EEEvNS_9FwdParamsE --------------------------
	.section	.text._ZN10layer_norm31ln_parallel_residual_fwd_kernelINS_13Kernel_traitsIf13__nv_bfloat16S2_S2_fjLj6144ELj1ELj1ELj8ELj16ENS_18Kernel_traits_baseILj6144EfS2_S2_S2_fjLj256EEEEELb1ELb1ELb1EEEvNS_9FwdParamsE,"ax",@progbits
	.align	128
        .global         _ZN10layer_norm31ln_parallel_residual_fwd_kernelINS_13Kernel_traitsIf13__nv_bfloat16S2_S2_fjLj6144ELj1ELj1ELj8ELj16ENS_18Kernel_traits_baseILj6144EfS2_S2_S2_fjLj256EEEEELb1ELb1ELb1EEEvNS_9FwdParamsE
        .type           _ZN10layer_norm31ln_parallel_residual_fwd_kernelINS_13Kernel_traitsIf13__nv_bfloat16S2_S2_fjLj6144ELj1ELj1ELj8ELj16ENS_18Kernel_traits_baseILj6144EfS2_S2_S2_fjLj256EEEEELb1ELb1ELb1EEEvNS_9FwdParamsE,@function
        .size           _ZN10layer_norm31ln_parallel_residual_fwd_kernelINS_13Kernel_traitsIf13__nv_bfloat16S2_S2_fjLj6144ELj1ELj1ELj8ELj16ENS_18Kernel_traits_baseILj6144EfS2_S2_S2_fjLj256EEEEELb1ELb1ELb1EEEvNS_9FwdParamsE,(.L_x_13687 - _ZN10layer_norm31ln_parallel_residual_fwd_kernelINS_13Kernel_traitsIf13__nv_bfloat16S2_S2_fjLj6144ELj1ELj1ELj8ELj16ENS_18Kernel_traits_baseILj6144EfS2_S2_S2_fjLj256EEEEELb1ELb1ELb1EEEvNS_9FwdParamsE)
        .other          _ZN10layer_norm31ln_parallel_residual_fwd_kernelINS_13Kernel_traitsIf13__nv_bfloat16S2_S2_fjLj6144ELj1ELj1ELj8ELj16ENS_18Kernel_traits_baseILj6144EfS2_S2_S2_fjLj256EEEEELb1ELb1ELb1EEEvNS_9FwdParamsE,@"STO_CUDA_ENTRY STV_DEFAULT"
_ZN10layer_norm31ln_parallel_residual_fwd_kernelINS_13Kernel_traitsIf13__nv_bfloat16S2_S2_fjLj6144ELj1ELj1ELj8ELj16ENS_18Kernel_traits_baseILj6144EfS2_S2_S2_fjLj256EEEEELb1ELb1ELb1EEEvNS_9FwdParamsE:
.text._ZN10layer_norm31ln_parallel_residual_fwd_kernelINS_13Kernel_traitsIf13__nv_bfloat16S2_S2_fjLj6144ELj1ELj1ELj8ELj16ENS_18Kernel_traits_baseILj6144EfS2_S2_S2_fjLj256EEEEELb1ELb1ELb1EEEvNS_9FwdParamsE:
[----:B------:R-:W-:Y:S01]  /*0000*/  LDC R1, c[0x0][0x37c] ;  /* 0x0000df00ff017b82 */ /* 0x000fe20000000800 */
[----:B------:R-:W0:Y:S07]  /*0010*/  LDCU.U8 UR4, c[0x0][0x464] ;  /* 0x00008c80ff0477ac */ /* 0x000e2e0008000000 */
[----:B------:R-:W1:Y:S01]  /*0020*/  LDC R96, c[0x0][0x458] ;  /* 0x00011600ff607b82 */ /* 0x000e620000000800 */
[----:B------:R-:W2:Y:S01]  /*0030*/  LDCU.64 UR10, c[0x0][0x450] ;  /* 0x00008a00ff0a77ac */ /* 0x000ea20008000a00 */
[----:B------:R-:W3:Y:S06]  /*0040*/  LDCU.64 UR8, c[0x0][0x358] ;  /* 0x00006b00ff0877ac */ /* 0x000eec0008000a00 */
[----:B------:R-:W1:Y:S01]  /*0050*/  LDC R97, c[0x0][0x45c] ;  /* 0x00011700ff617b82 */ /* 0x000e620000000800 */
[----:B0-----:R-:W-:Y:S01]  /*0060*/  ISETP.NE.AND P1, PT, RZ, UR4, PT ;  /* 0x00000004ff007c0c */ /* 0x001fe2000bf25270 */
[----:B------:R-:W0:Y:S01]  /*0070*/  LDCU.64 UR4, c[0x0][0x438] ;  /* 0x00008700ff0477ac */ /* 0x000e220008000a00 */
[----:B------:R-:W4:Y:S01]  /*0080*/  S2R R86, SR_TID.X ;  /* 0x0000000000567919 */ /* 0x000f220000002100 */
[----:B--2---:R-:W-:-:S02]  /*0090*/  IMAD.U32 R2, RZ, RZ, UR10 ;  /* 0x0000000aff027e24 */ /* 0x004fc4000f8e00ff */
[----:B------:R-:W-:-:S08]  /*00a0*/  IMAD.U32 R3, RZ, RZ, UR11 ;  /* 0x0000000bff037e24 */ /* 0x000fd0000f8e00ff */
[----:B---3--:R-:W5:Y:S01]  /*00b0*/  @P1 LDG.E.64 R2, desc[UR8][R2.64] ;  /* 0x0000000802021981 */ /* 0x008f62000c1e1b00 */
[----:B------:R-:W2:Y:S03]  /*00c0*/  S2UR UR18, SR_CTAID.X ;  /* 0x00000000001279c3 */ /* 0x000ea60000002500 */
[----:B-1----:R1:W5:Y:S01]  /*00d0*/  @P1 LDG.E.64 R4, desc[UR8][R96.64] ;  /* 0x0000000860041981 */ /* 0x002362000c1e1b00 */
[----:B0-----:R-:W-:Y:S01]  /*00e0*/  ISETP.NE.U32.AND P0, PT, RZ, UR4, PT ;  /* 0x00000004ff007c0c */ /* 0x001fe2000bf05070 */
[----:B------:R-:W2:Y:S03]  /*00f0*/  LDCU UR4, c[0x0][0x384] ;  /* 0x00007080ff0477ac */ /* 0x000ea60008000800 */
[----:B------:R-:W0:Y:S01]  /*0100*/  LDC R15, c[0x0][0x360] ;  /* 0x0000d800ff0f7b82 */ /* 0x000e220000000800 */
[----:B------:R-:W-:-:S07]  /*0110*/  ISETP.NE.AND.EX P0, PT, RZ, UR5, PT, P0 ;  /* 0x00000005ff007c0c */ /* 0x000fce000bf05300 */
[----:B------:R-:W3:Y:S08]  /*0120*/  @P1 LDC R11, c[0x0][0x460] ;  /* 0x00011800ff0b1b82 */ /* 0x000ef00000000800 */
[----:B------:R-:W4:Y:S08]  /*0130*/  @P0 LDC.64 R6, c[0x0][0x3d0] ;  /* 0x0000f400ff060b82 */ /* 0x000f300000000a00 */
[----:B------:R-:W1:Y:S01]  /*0140*/  @P0 LDC.64 R8, c[0x0][0x438] ;  /* 0x00010e00ff080b82 */ /* 0x000e620000000a00 */
[----:B----4-:R-:W-:-:S05]  /*0150*/  @P0 IMAD.WIDE.U32 R6, R86, 0x20, R6 ;  /* 0x0000002056060825 */ /* 0x010fca00078e0006 */
[----:B------:R4:W5:Y:S01]  /*0160*/  @P0 LDG.E.128 R60, desc[UR8][R6.64] ;  /* 0x00000008063c0981 */ /* 0x000962000c1e1d00 */
[----:B-1----:R-:W-:-:S03]  /*0170*/  @P0 IMAD.WIDE.U32 R8, R86, 0x20, R8 ;  /* 0x0000002056080825 */ /* 0x002fc600078e0008 */
        /* <DEDUP_REMOVED lines=11> */
[----:B--2---:R-:W-:-:S06]  /*0230*/  UISETP.GE.AND UP0, UPT, UR18, UR4, UPT ;  /* 0x000000041200728c */ /* 0x004fcc000bf06270 */
[----:B------:R-:W-:Y:S01]  /*0240*/  PLOP3.LUT P2, PT, PT, PT, UP0, 0x80, 0x8 ;  /* 0x000000000008781c */ /* 0x000fe20003f4f008 */
[----:B0--3--:R-:W-:-:S12]  /*0250*/  @P0 BRA `(.L_x_3804) ;  /* 0x0000000000500947 */ /* 0x009fd80003800000 */
[----:B----4-:R-:W0:Y:S02]  /*0260*/  LDC.64 R6, c[0x0][0x3d0] ;  /* 0x0000f400ff067b82 */ /* 0x010e240000000a00 */
        /* <DEDUP_REMOVED lines=18> */
[----:B0-----:R-:W-:-:S07]  /*0390*/  CS2R R36, SRZ ;  /* 0x0000000000247805 */ /* 0x001fce000001ff00 */
.L_x_3804:
[----:B------:R-:W-:Y:S05]  /*03a0*/  @P2 EXIT ;  /* 0x000000000000294d */ /* 0x000fea0003800000 */
[----:B-----5:R-:W-:Y:S01]  /*03b0*/  @P1 IADD3 R96, P0, PT, R4, R11, RZ ;  /* 0x0000000b04601210 */ /* 0x020fe20007f1e0ff */
[----:B------:R-:W0:Y:S01]  /*03c0*/  LDCU.64 UR4, c[0x0][0x398] ;  /* 0x00007300ff0477ac */ /* 0x000e220008000a00 */
[----:B------:R-:W-:Y:S01]  /*03d0*/  @P1 R2UR UR10, R2 ;  /* 0x00000000020a12ca */ /* 0x000fe200000e0000 */
[----:B------:R-:W-:Y:S01]  /*03e0*/  IMAD R15, R15, UR18, R86 ;  /* 0x000000120f0f7c24 */ /* 0x000fe2000f8e0256 */
[----:B------:R-:W-:Y:S01]  /*03f0*/  @P1 R2UR UR11, R3 ;  /* 0x00000000030b12ca */ /* 0x000fe200000e0000 */
[----:B------:R-:W-:Y:S01]  /*0400*/  @P1 IMAD.X R97, RZ, RZ, R5, P0 ;  /* 0x000000ffff611224 */ /* 0x000fe200000e0605 */
[----:B------:R-:W1:Y:S01]  /*0410*/  LDCU UR6, c[0x0][0x404] ;  /* 0x00008080ff0677ac */ /* 0x000e620008000800 */
[----:B------:R-:W-:-:S03]  /*0420*/  IMAD.HI.U32 R0, R15, -0x326172a9, RZ ;  /* 0xcd9e8d570f007827 */ /* 0x000fc600078e00ff */
[C-C-:B------:R-:W-:Y:S01]  /*0430*/  SHF.R.U64 R14, R96.reuse, 0x2, R97.reuse ;  /* 0x00000002600e7819 */ /* 0x140fe20000001261 */
[----:B------:R-:W-:Y:S01]  /*0440*/  IMAD R4, R15, -0x326172a9, RZ ;  /* 0xcd9e8d570f047824 */ /* 0x000fe200078e02ff */
[----:B------:R-:W-:Y:S01]  /*0450*/  SHF.R.U32.HI R13, RZ, 0x2, R97 ;  /* 0x00000002ff0d7819 */ /* 0x000fe20000011661 */
[----:B------:R-:W2:Y:S01]  /*0460*/  LDCU UR7, c[0x0][0x408] ;  /* 0x00008100ff0777ac */ /* 0x000ea20008000800 */
[----:B------:R-:W-:Y:S01]  /*0470*/  LOP3.LUT R96, R96, 0x3, RZ, 0xc0, !PT ;  /* 0x0000000360607812 */ /* 0x000fe200078ec0ff */
[----:B------:R-:W-:Y:S01]  /*0480*/  IMAD.HI.U32 R2, R14, -0x2daee0ad, RZ ;  /* 0xd2511f530e027827 */ /* 0x000fe200078e00ff */
[----:B------:R-:W-:Y:S01]  /*0490*/  LOP3.LUT R0, R13, UR10, R0, 0x96, !PT ;  /* 0x0000000a0d007c12 */ /* 0x000fe2000f8e9600 */
[----:B------:R-:W-:Y:S02]  /*04a0*/  UIADD3 UR21, UPT, UPT, UR10, -0x61c88647, URZ ;  /* 0x9e3779b90a157890 */ /* 0x000fe4000fffe0ff */
[----:B------:R-:W-:Y:S02]  /*04b0*/  UIADD3 UR22, UPT, UPT, UR11, -0x4498517b, URZ ;  /* 0xbb67ae850b167890 */ /* 0x000fe4000fffe0ff */
[----:B------:R-:W-:Y:S01]  /*04c0*/  LOP3.LUT R2, R2, UR11, RZ, 0x3c, !PT ;  /* 0x0000000b02027c12 */ /* 0x000fe2000f8e3cff */
[----:B----4-:R-:W-:Y:S01]  /*04d0*/  IMAD R6, R14, -0x2daee0ad, RZ ;  /* 0xd2511f530e067824 */ /* 0x010fe200078e02ff */
[----:B0-----:R-:W-:Y:S01]  /*04e0*/  UISETP.NE.U32.AND UP0, UPT, UR4, URZ, UPT ;  /* 0x000000ff0400728c */ /* 0x001fe2000bf05070 */
[----:B------:R-:W-:Y:S01]  /*04f0*/  IMAD.HI.U32 R5, R0, -0x2daee0ad, RZ ;  /* 0xd2511f5300057827 */ /* 0x000fe200078e00ff */
[----:B------:R-:W-:-:S02]  /*0500*/  UIADD3 UR4, UPT, UPT, UR10, 0x3c6ef372, URZ ;  /* 0x3c6ef3720a047890 */ /* 0x000fc4000fffe0ff */
[----:B------:R-:W-:Y:S01]  /*0510*/  UISETP.NE.AND.EX UP0, UPT, UR5, URZ, UPT, UP0 ;  /* 0x000000ff0500728c */ /* 0x000fe2000bf05300 */
[----:B------:R-:W-:Y:S01]  /*0520*/  IMAD.HI.U32 R3, R2, -0x326172a9, RZ ;  /* 0xcd9e8d5702037827 */ /* 0x000fe200078e00ff */
[----:B------:R-:W-:Y:S01]  /*0530*/  LOP3.LUT R5, R6, UR22, R5, 0x96, !PT ;  /* 0x0000001606057c12 */ /* 0x000fe2000f8e9605 */
[----:B------:R-:W-:Y:S02]  /*0540*/  UIADD3 UR5, UPT, UPT, UR11, 0x76cf5d0a, URZ ;  /* 0x76cf5d0a0b057890 */ /* 0x000fe4000fffe0ff */
[----:B------:R-:W-:Y:S01]  /*0550*/  IMAD R7, R2, -0x326172a9, RZ ;  /* 0xcd9e8d5702077824 */ /* 0x000fe200078e02ff */
[----:B------:R-:W-:Y:S01]  /*0560*/  LOP3.LUT R3, R4, UR21, R3, 0x96, !PT ;  /* 0x0000001504037c12 */ /* 0x000fe2000f8e9603 */
[----:B------:R-:W-:Y:S01]  /*0570*/  IMAD R9, R0, -0x2daee0ad, RZ ;  /* 0xd2511f5300097824 */ /* 0x000fe200078e02ff */
[----:B------:R-:W-:Y:S01]  /*0580*/  UIADD3 UR23, UPT, UPT, UR10, -0x255992d5, URZ ;  /* 0xdaa66d2b0a177890 */ /* 0x000fe2000fffe0ff */
[----:B------:R-:W-:Y:S01]  /*0590*/  IMAD.HI.U32 R2, R5, -0x326172a9, RZ ;  /* 0xcd9e8d5705027827 */ /* 0x000fe200078e00ff */
[----:B------:R-:W-:Y:S01]  /*05a0*/  UIADD3 UR24, UPT, UPT, UR11, 0x32370b8f, URZ ;  /* 0x32370b8f0b187890 */ /* 0x000fe2000fffe0ff */
[----:B------:R-:W-:Y:S01]  /*05b0*/  PLOP3.LUT P0, PT, PT, PT, UP0, 0x80, 0x8 ;  /* 0x000000000008781c */ /* 0x000fe20003f0f008 */
[----:B------:R-:W-:Y:S01]  /*05c0*/  UIADD3 UR25, UPT, UPT, UR10, 0x78dde6e4, URZ ;  /* 0x78dde6e40a197890 */ /* 0x000fe2000fffe0ff */
        /* <DEDUP_REMOVED lines=11> */
[----:B------:R-:W-:Y:S02]  /*0680*/  UIADD3 UR4, UPT, UPT, UR10, -0x4ab325aa, URZ ;  /* 0xb54cda560a047890 */ /* 0x000fe4000fffe0ff */
[----:B------:R-:W-:Y:S01]  /*0690*/  UIADD3 UR29, UPT, UPT, UR11, 0x646e171e, URZ ;  /* 0x646e171e0b1d7890 */ /* 0x000fe2000fffe0ff */
[----:B------:R-:W-:Y:S01]  /*06a0*/  IMAD R5, R0, -0x326172a9, RZ ;  /* 0xcd9e8d5700057824 */ /* 0x000fe200078e02ff */
[----:B------:R-:W-:Y:S01]  /*06b0*/  LOP3.LUT R3, R4, UR23, R3, 0x96, !PT ;  /* 0x0000001704037c12 */ /* 0x000fe2000f8e9603 */
[----:B------:R-:W-:Y:S01]  /*06c0*/  IMAD R7, R2, -0x2daee0ad, RZ ;  /* 0xd2511f5302077824 */ /* 0x000fe200078e02ff */
[----:B------:R-:W-:Y:S01]  /*06d0*/  UIADD3 UR30, UPT, UPT, UR10, 0x5384540f, URZ ;  /* 0x5384540f0a1e7890 */ /* 0x000fe2000fffe0ff */
[----:B------:R-:W-:Y:S01]  /*06e0*/  IMAD.HI.U32 R0, R6, -0x326172a9, RZ ;  /* 0xcd9e8d5706007827 */ /* 0x000fe200078e00ff */
[----:B------:R-:W-:-:S02]  /*06f0*/  UIADD3 UR5, UPT, UPT, UR11, 0x1fd5c5a3, URZ ;  /* 0x1fd5c5a30b057890 */ /* 0x000fc4000fffe0ff */
[----:B------:R-:W-:Y:S01]  /*0700*/  UIADD3 UR31, UPT, UPT, UR10, -0xe443238, URZ ;  /* 0xf1bbcdc80a1f7890 */ /* 0x000fe2000fffe0ff */
[----:B------:R-:W-:Y:S01]  /*0710*/  IMAD.HI.U32 R2, R3, -0x2daee0ad, RZ ;  /* 0xd2511f5303027827 */ /* 0x000fe200078e00ff */
[----:B------:R-:W-:Y:S01]  /*0720*/  LOP3.LUT R0, R5, UR25, R0, 0x96, !PT ;  /* 0x0000001905007c12 */ /* 0x000fe2000f8e9600 */
[----:B------:R-:W-:Y:S02]  /*0730*/  UIADD3 UR12, UPT, UPT, UR11, -0x24c28bd8, URZ ;  /* 0xdb3d74280b0c7890 */ /* 0x000fe4000fffe0ff */
[----:B------:R-:W-:Y:S01]  /*0740*/  IMAD R5, R3, -0x2daee0ad, RZ ;  /* 0xd2511f5303057824 */ /* 0x000fe200078e02ff */
[----:B------:R-:W-:Y:S01]  /*0750*/  LOP3.LUT R2, R7, UR26, R2, 0x96, !PT ;  /* 0x0000001a07027c12 */ /* 0x000fe2000f8e9602 */
[----:B------:R-:W-:Y:S01]  /*0760*/  IMAD.HI.U32 R4, R0, -0x2daee0ad, RZ ;  /* 0xd2511f5300047827 */ /* 0x000fe200078e00ff */
[----:B------:R-:W-:Y:S02]  /*0770*/  UIADD3 UR16, UPT, UPT, UR10, -0x700cb87f, URZ ;  /* 0x8ff347810a107890 */ /* 0x000fe4000fffe0ff */
[----:B------:R-:W-:Y:S01]  /*0780*/  UIADD3 UR14, UPT, UPT, UR11, -0x695add53, URZ ;  /* 0x96a522ad0b0e7890 */ /* 0x000fe2000fffe0ff */
[----:B------:R-:W-:Y:S01]  /*0790*/  IMAD R6, R6, -0x326172a9, RZ ;  /* 0xcd9e8d5706067824 */ /* 0x000fe200078e02ff */
[----:B------:R-:W-:Y:S01]  /*07a0*/  LOP3.LUT R4, R5, UR28, R4, 0x96, !PT ;  /* 0x0000001c05047c12 */ /* 0x000fe2000f8e9604 */
[C---:B------:R-:W-:Y:S01]  /*07b0*/  IMAD.HI.U32 R3, R2.reuse, -0x326172a9, RZ ;  /* 0xcd9e8d5702037827 */ /* 0x040fe200078e00ff */
[----:B------:R-:W0:Y:S03]  /*07c0*/  LDCU UR19, c[0x0][0x388] ;  /* 0x00007100ff1377ac */ /* 0x000e260008000800 */
        /* <DEDUP_REMOVED lines=8> */
[----:B------:R-:W-:-:S02]  /*0850*/  UPLOP3.LUT UP1, UPT, UPT, UPT, UPT, 0x40, 0x4 ;  /* 0x000000000004789c */ /* 0x000fc40003f2e870 */
        /* <DEDUP_REMOVED lines=15> */
[----:B------:R-:W-:Y:S01]  /*0950*/  HFMA2 R9, -RZ, RZ, 0, 0 ;  /* 0x00000000ff097431 */ /* 0x000fe200000001ff */
[----:B------:R-:W0:Y:S01]  /*0960*/  LDCU.64 UR12, c[0x0][0x398] ;  /* 0x00007300ff0c77ac */ /* 0x000e220008000a00 */
[----:B------:R-:W-:Y:S01]  /*0970*/  IMAD R4, R5, -0x326172a9, RZ ;  /* 0xcd9e8d5705047824 */ /* 0x000fe200078e02ff */
[----:B------:R-:W-:Y:S01]  /*0980*/  LOP3.LUT R12, R3, UR14, R12, 0x96, !PT ;  /* 0x0000000e030c7c12 */ /* 0x000fe2000f8e960c */
[----:B------:R-:W-:Y:S01]  /*0990*/  IMAD.HI.U32 R11, R2, -0x326172a9, RZ ;  /* 0xcd9e8d57020b7827 */ /* 0x000fe200078e00ff */
[----:B------:R-:W0:Y:S03]  /*09a0*/  LDCU.64 UR14, c[0x0][0x3a0] ;  /* 0x00007400ff0e77ac */ /* 0x000e260008000a00 */
[----:B------:R-:W-:Y:S01]  /*09b0*/  IMAD R84, R0, -0x2daee0ad, RZ ;  /* 0xd2511f5300547824 */ /* 0x000fe200078e02ff */
[----:B------:R-:W-:Y:S01]  /*09c0*/  LOP3.LUT R11, R4, UR16, R11, 0x96, !PT ;  /* 0x00000010040b7c12 */ /* 0x000fe2000f8e960b */
[----:B------:R-:W-:Y:S01]  /*09d0*/  IMAD R10, R2, -0x326172a9, RZ ;  /* 0xcd9e8d57020a7824 */ /* 0x000fe200078e02ff */
[----:B-1234-:R-:W0:Y:S06]  /*09e0*/  LDCU.64 UR16, c[0x0][0x380] ;  /* 0x00007000ff1077ac */ /* 0x01ee2c0008000a00 */
.L_x_4034:
[----:B0-----:R-:W-:Y:S01]  /*09f0*/  ISETP.NE.U32.AND P1, PT, RZ, UR14, PT ;  /* 0x0000000eff007c0c */ /* 0x001fe2000bf25070 */
[----:B------:R-:W-:Y:S01]  /*0a00*/  UIMAD UR4, UR18, UR19, URZ ;  /* 0x00000013120472a4 */ /* 0x000fe2000f8e02ff */
[----:B------:R-:W0:Y:S02]  /*0a10*/  LDC.64 R104, c[0x0][0x390] ;  /* 0x0000e400ff687b82 */ /* 0x000e240000000a00 */
[----:B------:R-:W-:Y:S01]  /*0a20*/  ISETP.NE.AND.EX P1, PT, RZ, UR15, PT, P1 ;  /* 0x0000000fff007c0c */ /* 0x000fe2000bf25310 */
[----:B------:R-:W-:-:S04]  /*0a30*/  USHF.R.S32.HI UR5, URZ, 0x1f, UR4 ;  /* 0x0000001fff057899 */ /* 0x000fc80008011404 */
[----:B------:R-:W-:Y:S01]  /*0a40*/  ULEA.HI UR5, UR5, UR4, URZ, 0x3 ;  /* 0x0000000405057291 */ /* 0x000fe2000f8f18ff */
[----:B-1----:R-:W1:Y:S05]  /*0a50*/  @P0 LDC.64 R78, c[0x0][0x398] ;  /* 0x0000e600ff4e0b82 */ /* 0x002e6a0000000a00 */
[----:B------:R-:W-:-:S03]  /*0a60*/  IMAD.U32 R77, RZ, RZ, UR5 ;  /* 0x00000005ff4d7e24 */ /* 0x000fc6000f8e00ff */
[----:B------:R-:W2:Y:S02]  /*0a70*/  @P1 LDC.64 R80, c[0x0][0x3a0] ;  /* 0x0000e800ff501b82 */ /* 0x000ea40000000a00 */
[----:B------:R-:W-:-:S05]  /*0a80*/  LEA.HI.SX32 R77, R77, R86, 0x1d ;  /* 0x000000564d4d7211 */ /* 0x000fca00078feaff */
        /* <DEDUP_REMOVED lines=8> */
[----:B------:R-:W-:Y:S01]  /*0b10*/  IMAD.MOV.U32 R91, RZ, RZ, 0x2f800000 ;  /* 0x2f800000ff5b7424 */ /* 0x000fe200078e00ff */
[----:B------:R-:W-:Y:S02]  /*0b20*/  UIADD3 UR32, UPT, UPT, UR11, -0x24c28bd8, URZ ;  /* 0xdb3d74280b207890 */ /* 0x000fe4000fffe0ff */
[----:B------:R-:W-:Y:S02]  /*0b30*/  UIADD3 UR33, UPT, UPT, UR11, -0x695add53, URZ ;  /* 0x96a522ad0b217890 */ /* 0x000fe4000fffe0ff */
[----:B------:R-:W-:Y:S02]  /*0b40*/  UIADD3 UR34, UPT, UPT, UR10, -0x4ab325aa, URZ ;  /* 0xb54cda560a227890 */ /* 0x000fe4000fffe0ff */
[----:B------:R-:W-:Y:S02]  /*0b50*/  UIADD3 UR35, UPT, UPT, UR10, -0x700cb87f, URZ ;  /* 0x8ff347810a237890 */ /* 0x000fe4000fffe0ff */
[----:B------:R-:W-:-:S02]  /*0b60*/  UIADD3 UR36, UPT, UPT, UR11, 0x1fd5c5a3, URZ ;  /* 0x1fd5c5a30b247890 */ /* 0x000fc4000fffe0ff */
[----:B------:R-:W-:Y:S02]  /*0b70*/  UIADD3 UR37, UPT, UPT, UR10, 0x3c6ef372, URZ ;  /* 0x3c6ef3720a257890 */ /* 0x000fe4000fffe0ff */
[----:B------:R-:W-:Y:S01]  /*0b80*/  UIADD3 UR38, UPT, UPT, UR11, 0x76cf5d0a, URZ ;  /* 0x76cf5d0a0b267890 */ /* 0x000fe2000fffe0ff */
        /* <DEDUP_REMOVED lines=16> */
.L_x_3807:
        /* <DEDUP_REMOVED lines=12> */
.L_x_3808:
        /* <DEDUP_REMOVED lines=42> */
.L_x_3806:
[----:B------:R-:W-:Y:S01]  /*0ff0*/  I2FP.F32.U32 R76, R76 ;  /* 0x0000004c004c7245 */ /* 0x000fe20000201000 */
[----:B-----5:R-:W-:Y:S01]  /*1000*/  IMAD.U32 R78, R72, 0x10000, RZ ;  /* 0x00010000484e7824 */ /* 0x020fe200078e00ff */
[----:B------:R-:W-:Y:S01]  /*1010*/  UMOV UR5, UR7 ;  /* 0x0000000700057c82 */ /* 0x000fe20008000000 */
[----:B------:R-:W-:Y:S01]  /*1020*/  UMOV UR4, UR6 ;  /* 0x0000000600047c82 */ /* 0x000fe20008000000 */
[----:B------:R-:W-:Y:S01]  /*1030*/  ISETP.NE.AND P2, PT, R80, 0x1, PT ;  /* 0x000000015000780c */ /* 0x000fe20003f45270 */
[----:B------:R-:W-:Y:S01]  /*1040*/  FFMA.FTZ R76, R76, R91, 1.1641532182693481445e-10 ;  /* 0x2f0000004c4c7423 */ /* 0x000fe2000001005b */
[----:B------:R-:W-:Y:S01]  /*1050*/  FMUL.FTZ R78, R78, UR5 ;  /* 0x000000054e4e7c20 */ /* 0x000fe20008410000 */
[----:B------:R-:W-:Y:S02]  /*1060*/  @P1 IMAD.U32 R79, R68, 0x10000, RZ ;  /* 0x00010000444f1824 */ /* 0x000fe400078e00ff */
[----:B------:R-:W-:Y:S01]  /*1070*/  HFMA2 R81, -RZ, RZ, 0, 1.1920928955078125e-07 ;  /* 0x00000002ff517431 */ /* 0x000fe200000001ff */
[----:B------:R-:W-:-:S02]  /*1080*/  PRMT R72, R72, 0x7632, R72 ;  /* 0x0000763248487816 */ /* 0x000fc40000000048 */
        /* <DEDUP_REMOVED lines=16> */
.L_x_3810:
        /* <DEDUP_REMOVED lines=12> */
.L_x_3811:
        /* <DEDUP_REMOVED lines=43> */
.L_x_3809:
[----:B------:R-:W-:Y:S01]  /*1500*/  I2FP.F32.U32 R78, R78 ;  /* 0x0000004e004e7245 */ /* 0x000fe20000201000 */
[----:B------:R-:W-:Y:S01]  /*1510*/  IMAD.U32 R72, R72, 0x10000, RZ ;  /* 0x0001000048487824 */ /* 0x000fe200078e00ff */
[----:B------:R-:W-:Y:S01]  /*1520*/  @P1 PRMT R79, R68, 0x7632, R79 ;  /* 0x00007632444f1816 */ /* 0x000fe2000000004f */
[----:B------:R-:W-:Y:S01]  /*1530*/  IMAD.MOV.U32 R85, RZ, RZ, 0x2 ;  /* 0x00000002ff557424 */ /* 0x000fe200078e00ff */
[----:B------:R-:W-:Y:S01]  /*1540*/  ISETP.NE.AND P2, PT, R81, 0x1, PT ;  /* 0x000000015100780c */ /* 0x000fe20003f45270 */
[----:B------:R-:W-:Y:S01]  /*1550*/  FFMA.FTZ R78, R78, R91, 1.1641532182693481445e-10 ;  /* 0x2f0000004e4e7423 */ /* 0x000fe2000001005b */
[----:B------:R-:W-:-:S04]  /*1560*/  FMUL.FTZ R72, R72, UR5 ;  /* 0x0000000548487c20 */ /* 0x000fc80008410000 */
        /* <DEDUP_REMOVED lines=17> */
.L_x_3813:
        /* <DEDUP_REMOVED lines=12> */
.L_x_3814:
[----:B------:R-:W-:Y:S01]  /*1740*/  IMAD.WIDE.U32 R80, R15, -0x326172a9, RZ ;  /* 0xcd9e8d570f507825 */ /* 0x000fe200078e00ff */
        /* <DEDUP_REMOVED lines=41> */
[----:B------:R-:W-:-:S07]  /*19e0*/  LOP3.LUT R12, R80, UR33, R87, 0x96, !PT ;  /* 0x00000021500c7c12 */ /* 0x000fce000f8e9657 */
.L_x_3812:
        /* <DEDUP_REMOVED lines=24> */
.L_x_3816:
        /* <DEDUP_REMOVED lines=12> */
.L_x_3817:
        /* <DEDUP_REMOVED lines=42> */
.L_x_3815:
[----:B------:R-:W-:Y:S01]  /*1ed0*/  I2FP.F32.U32 R80, R80 ;  /* 0x0000005000507245 */ /* 0x000fe20000201000 */
[----:B------:R-:W-:Y:S01]  /*1ee0*/  IMAD.U32 R73, R73, 0x10000, RZ ;  /* 0x0001000049497824 */ /* 0x000fe200078e00ff */
[----:B------:R-:W-:Y:S01]  /*1ef0*/  @P1 PRMT R81, R69, 0x7632, R81 ;  /* 0x0000763245511816 */ /* 0x000fe20000000051 */
[----:B------:R-:W-:Y:S01]  /*1f00*/  HFMA2 R90, -RZ, RZ, 0, 1.1920928955078125e-07 ;  /* 0x00000002ff5a7431 */ /* 0x000fe200000001ff */
        /* <DEDUP_REMOVED lines=19> */
.L_x_3819:
        /* <DEDUP_REMOVED lines=12> */
.L_x_3820:
        /* <DEDUP_REMOVED lines=42> */
.L_x_3818:
        /* <DEDUP_REMOVED lines=23> */
.L_x_3822:
        /* <DEDUP_REMOVED lines=12> */
.L_x_3823:
        /* <DEDUP_REMOVED lines=42> */
.L_x_3821:
[----:B------:R-:W-:Y:S01]  /*2870*/  I2FP.F32.U32 R88, R85 ;  /* 0x0000005500587245 */ /* 0x000fe20000201000 */
[----:B------:R-:W-:Y:S01]  /*2880*/  IMAD.U32 R74, R74, 0x10000, RZ ;  /* 0x000100004a4a7824 */ /* 0x000fe200078e00ff */
[----:B------:R-:W-:Y:S01]  /*2890*/  ISETP.NE.AND P4, PT, R89, 0x1, PT ;  /* 0x000000015900780c */ /* 0x000fe20003f85270 */
[----:B------:R-:W-:Y:S01]  /*28a0*/  HFMA2 R94, -RZ, RZ, 0, 1.1920928955078125e-07 ;  /* 0x00000002ff5e7431 */ /* 0x000fe200000001ff */
[----:B------:R-:W-:Y:S01]  /*28b0*/  @P1 PRMT R85, R70, 0x7632, R85 ;  /* 0x0000763246551816 */ /* 0x000fe20000000055 */
[----:B------:R-:W-:Y:S01]  /*28c0*/  FFMA.FTZ R88, R88, R91, 1.1641532182693481445e-10 ;  /* 0x2f00000058587423 */ /* 0x000fe2000001005b */
[----:B------:R-:W-:-:S03]  /*28d0*/  FMUL.FTZ R74, R74, UR5 ;  /* 0x000000054a4a7c20 */ /* 0x000fc60008410000 */
        /* <DEDUP_REMOVED lines=16> */
.L_x_3825:
        /* <DEDUP_REMOVED lines=12> */
.L_x_3826:
        /* <DEDUP_REMOVED lines=42> */
.L_x_3824:
        /* <DEDUP_REMOVED lines=8> */
[----:B------:R-:W-:Y:S02]  /*2dc0*/  FSEL R85, R85, RZ, !P4 ;  /* 0x000000ff55557208 */ /* 0x000fe40006000000 */
[----:B------:R-:W-:-:S03]  /*2dd0*/  PLOP3.LUT P4, PT, P4, PT, PT, 0x8, 0x80 ;  /* 0x000000000080781c */ /* 0x000fc6000278e170 */
[--C-:B------:R-:W-:Y:S01]  /*2de0*/  @P1 FADD.FTZ R85, R85, R90.reuse ;  /* 0x0000005a55551221 */ /* 0x100fe20000010000 */
[----:B------:R-:W-:Y:S01]  /*2df0*/  PRMT R90, R75, 0x7632, R90 ;  /* 0x000076324b5a7816 */ /* 0x000fe2000000005a */
        /* <DEDUP_REMOVED lines=11> */
.L_x_3828:
        /* <DEDUP_REMOVED lines=12> */
.L_x_3829:
        /* <DEDUP_REMOVED lines=42> */
.L_x_3827:
        /* <DEDUP_REMOVED lines=16> */
.L_x_3805:
        /* <DEDUP_REMOVED lines=8> */
[----:B------:R-:W-:Y:S01]  /*3390*/  @!P0 IMAD.MOV.U32 R4, RZ, RZ, 0x3 ;  /* 0x00000003ff048424 */ /* 0x000fe200078e00ff */
[----:B------:R-:W-:Y:S01]  /*33a0*/  @!P0 MOV R92, R84 ;  /* 0x00000054005c8202 */ /* 0x000fe20000000f00 */
[----:B------:R-:W-:Y:S01]  /*33b0*/  @!P0 IMAD.MOV.U32 R0, RZ, RZ, R12 ;  /* 0x000000ffff008224 */ /* 0x000fe200078e000c */
[----:B------:R-:W-:Y:S01]  /*33c0*/  @P0 MOV R0, R11 ;  /* 0x0000000b00000202 */ /* 0x000fe20000000f00 */
[----:B------:R-:W-:Y:S02]  /*33d0*/  @P0 VIADD R4, R96, 0x1 ;  /* 0x0000000160040836 */ /* 0x000fe40000000000 */
[----:B------:R-:W-:Y:S01]  /*33e0*/  @P0 IMAD.MOV.U32 R92, RZ, RZ, R84 ;  /* 0x000000ffff5c0224 */ /* 0x000fe200078e0054 */
[----:B------:R-:W-:Y:S06]  /*33f0*/  BRA `(.L_x_3831) ;  /* 0x0000000000d47947 */ /* 0x000fec0003800000 */
.L_x_3832:
        /* <DEDUP_REMOVED lines=12> */
.L_x_3833:
        /* <DEDUP_REMOVED lines=40> */
[----:B------:R-:W-:-:S07]  /*3740*/  LOP3.LUT R12, R2, UR33, R93, 0x96, !PT ;  /* 0x00000021020c7c12 */ /* 0x000fce000f8e965d */
.L_x_3831:
[----:B------:R-:W-:Y:S01]  /*3750*/  I2FP.F32.U32 R0, R0 ;  /* 0x0000000000007245 */ /* 0x000fe20000201000 */
[----:B------:R-:W-:Y:S01]  /*3760*/  UMOV UR4, UR6 ;  /* 0x0000000600047c82 */ /* 0x000fe20008000000 */
[----:B------:R-:W-:Y:S01]  /*3770*/  ISETP.NE.AND P2, PT, R4, 0x1, PT ;  /* 0x000000010400780c */ /* 0x000fe20003f45270 */
[----:B-----5:R-:W-:Y:S01]  /*3780*/  IMAD.U32 R2, R72, 0x10000, RZ ;  /* 0x0001000048027824 */ /* 0x020fe200078e00ff */
[----:B------:R-:W-:Y:S01]  /*3790*/  UMOV UR5, UR7 ;  /* 0x0000000700057c82 */ /* 0x000fe20008000000 */
[----:B------:R-:W-:Y:S01]  /*37a0*/  FFMA.FTZ R0, R0, R91, 1.1641532182693481445e-10 ;  /* 0x2f00000000007423 */ /* 0x000fe2000001005b */
[----:B------:R-:W-:Y:S02]  /*37b0*/  IMAD.MOV.U32 R6, RZ, RZ, 0x2 ;  /* 0x00000002ff067424 */ /* 0x000fe400078e00ff */
[----:B------:R-:W-:Y:S01]  /*37c0*/  FMUL.FTZ R2, R2, UR5 ;  /* 0x0000000502027c20 */ /* 0x000fe20008410000 */
[----:B------:R-:W-:Y:S02]  /*37d0*/  MOV R3, R10 ;  /* 0x0000000a00037202 */ /* 0x000fe40000000f00 */
[----:B------:R-:W-:-:S02]  /*37e0*/  FSETP.GTU.FTZ.AND P0, PT, R0, UR4, PT ;  /* 0x0000000400007c0b */ /* 0x000fc4000bf1c000 */
[----:B------:R-:W-:Y:S02]  /*37f0*/  PRMT R0, R72, 0x7632, R0 ;  /* 0x0000763248007816 */ /* 0x000fe40000000000 */
        /* <DEDUP_REMOVED lines=12> */
.L_x_3835:
        /* <DEDUP_REMOVED lines=12> */
.L_x_3836:
        /* <DEDUP_REMOVED lines=42> */
.L_x_3834:
[----:B------:R-:W-:Y:S01]  /*3c20*/  I2FP.F32.U32 R4, R3 ;  /* 0x0000000300047245 */ /* 0x000fe20000201000 */
[----:B------:R-:W-:Y:S01]  /*3c30*/  IMAD.U32 R3, R64, 0x10000, RZ ;  /* 0x0001000040037824 */ /* 0x000fe200078e00ff */
[----:B------:R-:W-:Y:S02]  /*3c40*/  ISETP.NE.AND P2, PT, R6, 0x1, PT ;  /* 0x000000010600780c */ /* 0x000fe40003f45270 */
[----:B------:R-:W-:Y:S01]  /*3c50*/  @P1 SHF.L.U32 R5, R68, 0x10, RZ ;  /* 0x0000001044051819 */ /* 0x000fe200000006ff */
[----:B------:R-:W-:Y:S01]  /*3c60*/  FFMA.FTZ R4, R4, R91, 1.1641532182693481445e-10 ;  /* 0x2f00000004047423 */ /* 0x000fe2000001005b */
[----:B------:R-:W-:-:S04]  /*3c70*/  FMUL.FTZ R3, R3, UR5 ;  /* 0x0000000503037c20 */ /* 0x000fc80008410000 */
[----:B------:R-:W-:-:S04]  /*3c80*/  FSETP.GTU.FTZ.AND P0, PT, R4, UR4, PT ;  /* 0x0000000404007c0b */ /* 0x000fc8000bf1c000 */
[----:B------:R-:W-:Y:S02]  /*3c90*/  FSEL R3, R3, RZ, !P0 ;  /* 0x000000ff03037208 */ /* 0x000fe40004000000 */
[----:B------:R-:W-:-:S03]  /*3ca0*/  SEL R8, RZ, 0x1, P0 ;  /* 0x00000001ff087807 */ /* 0x000fc60000000000 */
[----:B------:R-:W-:Y:S01]  /*3cb0*/  FADD.FTZ R2, R2, R3 ;  /* 0x0000000302027221 */ /* 0x000fe20000010000 */
[----:B------:R-:W-:-:S03]  /*3cc0*/  IMAD.MOV.U32 R3, RZ, RZ, 0x2 ;  /* 0x00000002ff037424 */ /* 0x000fc600078e00ff */
        /* <DEDUP_REMOVED lines=13> */
.L_x_3838:
        /* <DEDUP_REMOVED lines=12> */
.L_x_3839:
        /* <DEDUP_REMOVED lines=42> */
.L_x_3837:
        /* <DEDUP_REMOVED lines=20> */
.L_x_3841:
        /* <DEDUP_REMOVED lines=12> */
.L_x_3842:
        /* <DEDUP_REMOVED lines=42> */
.L_x_3840:
        /* <DEDUP_REMOVED lines=9> */
[----:B------:R-:W-:Y:S02]  /*4630*/  FSEL R3, R3, RZ, !P0 ;  /* 0x000000ff03037208 */ /* 0x000fe40004000000 */
[----:B------:R-:W-:-:S03]  /*4640*/  @P1 SHF.L.U32 R79, R2, 0x10, RZ ;  /* 0x00000010024f1819 */ /* 0x000fc600000006ff */
        /* <DEDUP_REMOVED lines=15> */
.L_x_3844:
        /* <DEDUP_REMOVED lines=12> */
.L_x_3845:
        /* <DEDUP_REMOVED lines=42> */
.L_x_3843:
[----:B------:R-:W-:Y:S01]  /*4aa0*/  I2FP.F32.U32 R0, R0 ;  /* 0x0000000000007245 */ /* 0x000fe20000201000 */
[----:B------:R-:W-:Y:S01]  /*4ab0*/  IMAD.U32 R2, R73, 0x10000, RZ ;  /* 0x0001000049027824 */ /* 0x000fe200078e00ff */
[----:B------:R-:W-:Y:S01]  /*4ac0*/  ISETP.NE.AND P2, PT, R3, 0x1, PT ;  /* 0x000000010300780c */ /* 0x000fe20003f45270 */
[----:B------:R-:W-:Y:S01]  /*4ad0*/  IMAD.MOV.U32 R4, RZ, RZ, 0x2 ;  /* 0x00000002ff047424 */ /* 0x000fe200078e00ff */
[----:B------:R-:W-:Y:S01]  /*4ae0*/  PRMT R73, R73, 0x7632, R73 ;  /* 0x0000763249497816 */ /* 0x000fe20000000049 */
[----:B------:R-:W-:-:S05]  /*4af0*/  FFMA.FTZ R0, R0, R91, 1.1641532182693481445e-10 ;  /* 0x2f00000000007423 */ /* 0x000fca000001005b */
[----:B------:R-:W-:Y:S01]  /*4b00*/  FSETP.GTU.FTZ.AND P0, PT, R0, UR4, PT ;  /* 0x0000000400007c0b */ /* 0x000fe2000bf1c000 */
[----:B------:R-:W-:Y:S01]  /*4b10*/  FMUL.FTZ R0, R2, UR5 ;  /* 0x0000000502007c20 */ /* 0x000fe20008410000 */
        /* <DEDUP_REMOVED lines=13> */
.L_x_3847:
        /* <DEDUP_REMOVED lines=12> */
.L_x_3848:
        /* <DEDUP_REMOVED lines=42> */
.L_x_3846:
        /* <DEDUP_REMOVED lines=24> */
.L_x_3850:
        /* <DEDUP_REMOVED lines=12> */
.L_x_3851:
        /* <DEDUP_REMOVED lines=42> */
.L_x_3849:
[----:B------:R-:W-:Y:S01]  /*5430*/  I2FP.F32.U32 R0, R0 ;  /* 0x0000000000007245 */ /* 0x000fe20000201000 */
[----:B------:R-:W-:Y:S01]  /*5440*/  IMAD.U32 R73, R73, 0x10000, RZ ;  /* 0x0001000049497824 */ /* 0x000fe200078e00ff */
[----:B------:R-:W-:Y:S01]  /*5450*/  ISETP.NE.AND P3, PT, R3, 0x1, PT ;  /* 0x000000010300780c */ /* 0x000fe20003f65270 */
[----:B------:R-:W-:Y:S01]  /*5460*/  IMAD.MOV.U32 R4, RZ, RZ, 0x2 ;  /* 0x00000002ff047424 */ /* 0x000fe200078e00ff */
[----:B------:R-:W-:Y:S01]  /*5470*/  MOV R2, R10 ;  /* 0x0000000a00027202 */ /* 0x000fe20000000f00 */
[----:B------:R-:W-:-:S05]  /*5480*/  FFMA.FTZ R0, R0, R91, 1.1641532182693481445e-10 ;  /* 0x2f00000000007423 */ /* 0x000fca000001005b */
[----:B------:R-:W-:Y:S01]  /*5490*/  FSETP.GTU.FTZ.AND P0, PT, R0, UR4, PT ;  /* 0x0000000400007c0b */ /* 0x000fe2000bf1c000 */
[----:B------:R-:W-:-:S03]  /*54a0*/  FMUL.FTZ R0, R73, UR5 ;  /* 0x0000000549007c20 */ /* 0x000fc60008410000 */
[----:B------:R-:W-:Y:S02]  /*54b0*/  PLOP3.LUT P2, PT, P0, PT, PT, 0x8, 0x80 ;  /* 0x000000000080781c */ /* 0x000fe4000074e170 */
[----:B------:R-:W-:Y:S01]  /*54c0*/  FSEL R0, R0, RZ, !P0 ;  /* 0x000000ff00007208 */ /* 0x000fe20004000000 */
[----:B------:R-:W-:Y:S10]  /*54d0*/  @!P3 BRA `(.L_x_3852) ;  /* 0x0000000000f8b947 */ /* 0x000ff40003800000 */
        /* <DEDUP_REMOVED lines=8> */
.L_x_3853:
        /* <DEDUP_REMOVED lines=12> */
.L_x_3854:
        /* <DEDUP_REMOVED lines=42> */
.L_x_3852:
        /* <DEDUP_REMOVED lines=26> */
.L_x_3856:
        /* <DEDUP_REMOVED lines=12> */
.L_x_3857:
[----:B------:R-:W-:Y:S01]  /*5b20*/  IMAD.WIDE.U32 R10, R15, -0x326172a9, RZ ;  /* 0xcd9e8d570f0a7825 */ /* 0x000fe200078e00ff */
[----:B------:R-:W-:Y:S02]  /*5b30*/  LOP3.LUT R94, R9, UR11, R3, 0x96, !PT ;  /* 0x0000000b095e7c12 */ /* 0x000fe4000f8e9603 */
[----:B------:R-:W-:Y:S01]  /*5b40*/  MOV R0, R92 ;  /* 0x0000005c00007202 */ /* 0x000fe20000000f00 */
        /* <DEDUP_REMOVED lines=39> */
[----:B------:R-:W-:-:S07]  /*5dc0*/  IMAD.MOV.U32 R92, RZ, RZ, R88 ;  /* 0x000000ffff5c7224 */ /* 0x000fce00078e0058 */
.L_x_3855:
[----:B------:R-:W-:Y:S01]  /*5dd0*/  I2FP.F32.U32 R0, R0 ;  /* 0x0000000000007245 */ /* 0x000fe20000201000 */
[----:B------:R-:W-:Y:S01]  /*5de0*/  IMAD.U32 R2, R74, 0x10000, RZ ;  /* 0x000100004a027824 */ /* 0x000fe200078e00ff */
[----:B------:R-:W-:Y:S01]  /*5df0*/  ISETP.NE.AND P0, PT, R80, 0x1, PT ;  /* 0x000000015000780c */ /* 0x000fe20003f05270 */
[----:B------:R-:W-:Y:S02]  /*5e00*/  HFMA2 R88, -RZ, RZ, 0, 1.1920928955078125e-07 ;  /* 0x00000002ff587431 */ /* 0x000fe400000001ff */
[----:B------:R-:W-:Y:S02]  /*5e10*/  IMAD.MOV.U32 R3, RZ, RZ, R10 ;  /* 0x000000ffff037224 */ /* 0x000fe400078e000a */
[----:B------:R-:W-:Y:S01]  /*5e20*/  FFMA.FTZ R0, R0, R91, 1.1641532182693481445e-10 ;  /* 0x2f00000000007423 */ /* 0x000fe2000001005b */
[----:B------:R-:W-:-:S04]  /*5e30*/  FMUL.FTZ R2, R2, UR5 ;  /* 0x0000000502027c20 */ /* 0x000fc80008410000 */
[----:B------:R-:W-:Y:S02]  /*5e40*/  FSETP.GTU.FTZ.AND P3, PT, R0, UR4, PT ;  /* 0x0000000400007c0b */ /* 0x000fe4000bf7c000 */
[----:B------:R-:W-:Y:S02]  /*5e50*/  PRMT R0, R74, 0x7632, R0 ;  /* 0x000076324a007816 */ /* 0x000fe40000000000 */
        /* <DEDUP_REMOVED lines=11> */
.L_x_3859:
        /* <DEDUP_REMOVED lines=12> */
.L_x_3860:
        /* <DEDUP_REMOVED lines=42> */
.L_x_3858:
[----:B------:R-:W-:Y:S01]  /*6270*/  I2FP.F32.U32 R4, R3 ;  /* 0x0000000300047245 */ /* 0x000fe20000201000 */
[----:B------:R-:W-:Y:S01]  /*6280*/  @P1 IMAD.U32 R85, R70, 0x10000, RZ ;  /* 0x0001000046551824 */ /* 0x000fe200078e00ff */
        /* <DEDUP_REMOVED lines=8> */
[----:B------:R-:W-:-:S03]  /*6310*/  IMAD.MOV.U32 R3, RZ, RZ, 0x2 ;  /* 0x00000002ff037424 */ /* 0x000fc600078e00ff */
        /* <DEDUP_REMOVED lines=13> */
.L_x_3862:
        /* <DEDUP_REMOVED lines=12> */
.L_x_3863:
        /* <DEDUP_REMOVED lines=42> */
.L_x_3861:
        /* <DEDUP_REMOVED lines=19> */
.L_x_3865:
        /* <DEDUP_REMOVED lines=12> */
.L_x_3866:
        /* <DEDUP_REMOVED lines=42> */
.L_x_3864:
        /* <DEDUP_REMOVED lines=26> */
.L_x_3868:
        /* <DEDUP_REMOVED lines=12> */
.L_x_3869:
        /* <DEDUP_REMOVED lines=42> */
.L_x_3867:
[----:B------:R-:W-:Y:S01]  /*70e0*/  I2FP.F32.U32 R0, R0 ;  /* 0x0000000000007245 */ /* 0x000fe20000201000 */
[----:B------:R-:W-:Y:S01]  /*70f0*/  IMAD.U32 R85, R75, 0x10000, RZ ;  /* 0x000100004b557824 */ /* 0x000fe200078e00ff */
[----:B------:R-:W-:Y:S01]  /*7100*/  ISETP.NE.AND P5, PT, R93, 0x1, PT ;  /* 0x000000015d00780c */ /* 0x000fe20003fa5270 */
[----:B------:R-:W-:Y:S02]  /*7110*/  HFMA2 R94, -RZ, RZ, 0, 1.1920928955078125e-07 ;  /* 0x00000002ff5e7431 */ /* 0x000fe400000001ff */
[----:B------:R-:W-:Y:S01]  /*7120*/  FFMA.FTZ R2, R0, R91, 1.1641532182693481445e-10 ;  /* 0x2f00000000027423 */ /* 0x000fe2000001005b */
[----:B------:R-:W-:Y:S01]  /*7130*/  FMUL.FTZ R85, R85, UR5 ;  /* 0x0000000555557c20 */ /* 0x000fe20008410000 */
[----:B------:R-:W-:Y:S01]  /*7140*/  PRMT R0, R75, 0x7632, R0 ;  /* 0x000076324b007816 */ /* 0x000fe20000000000 */
        /* <DEDUP_REMOVED lines=13> */
.L_x_3871:
        /* <DEDUP_REMOVED lines=12> */
.L_x_3872:
        /* <DEDUP_REMOVED lines=42> */
.L_x_3870:
[----:B------:R-:W-:Y:S01]  /*7580*/  I2FP.F32.U32 R90, R75 ;  /* 0x0000004b005a7245 */ /* 0x000fe20000201000 */
[----:B------:R-:W-:Y:S01]  /*7590*/  @P1 IMAD.U32 R85, R71, 0x10000, RZ ;  /* 0x0001000047551824 */ /* 0x000fe200078e00ff */
[----:B------:R-:W-:Y:S01]  /*75a0*/  SHF.L.U32 R75, R67, 0x10, RZ ;  /* 0x00000010434b7819 */ /* 0x000fe200000006ff */
[----:B------:R-:W-:Y:S01]  /*75b0*/  IMAD.MOV.U32 R95, RZ, RZ, 0x2 ;  /* 0x00000002ff5f7424 */ /* 0x000fe200078e00ff */
[----:B------:R-:W-:Y:S01]  /*75c0*/  MOV R93, R10 ;  /* 0x0000000a005d7202 */ /* 0x000fe20000000f00 */
[----:B------:R-:W-:Y:S02]  /*75d0*/  FFMA.FTZ R90, R90, R91, 1.1641532182693481445e-10 ;  /* 0x2f0000005a5a7423 */ /* 0x000fe4000001005b */
[----:B------:R-:W-:-:S03]  /*75e0*/  FMUL.FTZ R75, R75, UR5 ;  /* 0x000000054b4b7c20 */ /* 0x000fc60008410000 */
[----:B------:R-:W-:-:S04]  /*75f0*/  FSETP.GTU.FTZ.AND P5, PT, R90, UR4, PT ;  /* 0x000000045a007c0b */ /* 0x000fc8000bfbc000 */
        /* <DEDUP_REMOVED lines=17> */
.L_x_3874:
        /* <DEDUP_REMOVED lines=12> */
.L_x_3875:
        /* <DEDUP_REMOVED lines=42> */
.L_x_3873:
        /* <DEDUP_REMOVED lines=19> */
.L_x_3877:
        /* <DEDUP_REMOVED lines=11> */
[----:B------:R-:W-:Y:S01]  /*7c50*/  @P0 IMAD.MOV R11, RZ, RZ, R9 ;  /* 0x000000ffff0b0224 */ /* 0x000fe200078e0209 */
[----:B------:R-:W-:-:S04]  /*7c60*/  ISETP.NE.AND P0, PT, R10, RZ, PT ;  /* 0x000000ff0a00720c */ /* 0x000fc80003f05270 */
[----:B------:R-:W-:-:S09]  /*7c70*/  @!P6 MOV R9, R11 ;  /* 0x0000000b0009e202 */ /* 0x000fd20000000f00 */
.L_x_3878:
        /* <DEDUP_REMOVED lines=42> */
.L_x_3876:
[----:B------:R-:W-:Y:S02]  /*7f20*/  I2FP.F32.U32 R90, R93 ;  /* 0x0000005d005a7245 */ /* 0x000fe40000201000 */
[----:B------:R-:W-:Y:S02]  /*7f30*/  PRMT R93, R67, 0x7632, R93 ;  /* 0x00007632435d7816 */ /* 0x000fe4000000005d */
[----:B------:R-:W-:Y:S01]  /*7f40*/  PRMT R74, R74, 0x5410, R89 ;  /* 0x000054104a4a7816 */ /* 0x000fe20000000059 */
[----:B------:R-:W-:Y:S01]  /*7f50*/  FFMA.FTZ R90, R90, R91, 1.1641532182693481445e-10 ;  /* 0x2f0000005a5a7423 */ /* 0x000fe2000001005b */
[----:B------:R-:W-:Y:S02]  /*7f60*/  SHF.L.U32 R93, R93, 0x10, RZ ;  /* 0x000000105d5d7819 */ /* 0x000fe400000006ff */
[----:B------:R-:W-:Y:S02]  /*7f70*/  PRMT R73, R87, 0x5410, R73 ;  /* 0x0000541057497816 */ /* 0x000fe40000000049 */
[----:B------:R-:W-:Y:S01]  /*7f80*/  FSETP.GTU.FTZ.AND P6, PT, R90, UR4, PT ;  /* 0x000000045a007c0b */ /* 0x000fe2000bfdc000 */
[----:B------:R-:W-:Y:S01]  /*7f90*/  FMUL.FTZ R93, R93, UR5 ;  /* 0x000000055d5d7c20 */ /* 0x000fe20008410000 */
[----:B------:R-:W-:-:S02]  /*7fa0*/  @P1 PRMT R90, R71, 0x7632, R90 ;  /* 0x00007632475a1816 */ /* 0x000fc4000000005a */
[----:B------:R-:W-:Y:S02]  /*7fb0*/  PRMT R72, R72, 0x5410, R84 ;  /* 0x0000541048487816 */ /* 0x000fe40000000054 */
[----:B------:R-:W-:Y:S01]  /*7fc0*/  FSEL R97, R93, RZ, !P6 ;  /* 0x000000ff5d617208 */ /* 0x000fe20007000000 */
[----:B------:R-:W-:Y:S01]  /*7fd0*/  @P1 IMAD.U32 R95, R90, 0x10000, RZ ;  /* 0x000100005a5f1824 */ /* 0x000fe200078e00ff */
[----:B------:R-:W-:-:S03]  /*7fe0*/  SEL R93, RZ, 0x1, P6 ;  /* 0x00000001ff5d7807 */ /* 0x000fc60003000000 */
[----:B------:R-:W-:-:S04]  /*7ff0*/  FADD.FTZ R0, R0, R97 ;  /* 0x0000006100007221 */ /* 0x000fc80000010000 */
[----:B------:R-:W-:Y:S01]  /*8000*/  @P1 FADD.FTZ R90, R0, R95 ;  /* 0x0000005f005a1221 */ /* 0x000fe20000010000 */
[--C-:B------:R-:W-:Y:S01]  /*8010*/  @!P1 IMAD.MOV.U32 R90, RZ, RZ, R0.reuse ;  /* 0x000000ffff5a9224 */ /* 0x100fe200078e0000 */
[----:B------:R-:W-:-:S04]  /*8020*/  PRMT R0, R93, 0x7610, R0 ;  /* 0x000076105d007816 */ /* 0x000fc80000000000 */
[----:B------:R-:W-:-:S04]  /*8030*/  F2FP.BF16.F32.PACK_AB R93, RZ, R90 ;  /* 0x0000005aff5d723e */ /* 0x000fc800000010ff */
[----:B------:R-:W-:-:S07]  /*8040*/  PRMT R75, R75, 0x5410, R93 ;  /* 0x000054104b4b7816 */ /* 0x000fce000000005d */
.L_x_3830:
[----:B------:R-:W-:Y:S01]  /*8050*/  SEL R100, RZ, 0x1000000, !P5 ;  /* 0x01000000ff647807 */ /* 0x000fe20006800000 */
[----:B------:R-:W0:Y:S01]  /*8060*/  @P1 LDC.64 R98, c[0x0][0x3a0] ;  /* 0x0000e800ff621b82 */ /* 0x000e220000000a00 */
[----:B------:R-:W-:Y:S02]  /*8070*/  ISETP.NE.AND P6, PT, R83, RZ, PT ;  /* 0x000000ff5300720c */ /* 0x000fe40003fc5270 */
[----:B------:R-:W-:Y:S02]  /*8080*/  ISETP.NE.AND P5, PT, R82, RZ, PT ;  /* 0x000000ff5200720c */ /* 0x000fe40003fa5270 */
[----:B------:R-:W-:Y:S02]  /*8090*/  SEL R96, RZ, 0x10000, !P4 ;  /* 0x00010000ff607807 */ /* 0x000fe40006000000 */
[----:B------:R-:W-:Y:S01]  /*80a0*/  ISETP.NE.AND P4, PT, R86, RZ, PT ;  /* 0x000000ff5600720c */ /* 0x000fe20003f85270 */
[----:B------:R-:W1:Y:S01]  /*80b0*/  LDC.64 R82, c[0x0][0x3a8] ;  /* 0x0000ea00ff527b82 */ /* 0x000e620000000a00 */
[----:B------:R-:W-:-:S02]  /*80c0*/  SEL R97, RZ, 0x100, !P0 ;  /* 0x00000100ff617807 */ /* 0x000fc40004000000 */
[----:B------:R-:W-:Y:S02]  /*80d0*/  ISETP.NE.U32.AND P0, PT, RZ, UR12, PT ;  /* 0x0000000cff007c0c */ /* 0x000fe4000bf05070 */
[----:B------:R-:W-:Y:S02]  /*80e0*/  SEL R93, RZ, 0x1000000, !P2 ;  /* 0x01000000ff5d7807 */ /* 0x000fe40005000000 */
[----:B------:R-:W-:Y:S01]  /*80f0*/  ISETP.NE.AND.EX P0, PT, RZ, UR13, PT, P0 ;  /* 0x0000000dff007c0c */ /* 0x000fe2000bf05300 */
[----:B------:R-:W2:Y:S01]  /*8100*/  LDC.64 R86, c[0x0][0x3b0] ;  /* 0x0000ec00ff567b82 */ /* 0x000ea20000000a00 */
[----:B------:R-:W-:Y:S02]  /*8110*/  SEL R89, RZ, 0x10000, !P4 ;  /* 0x00010000ff597807 */ /* 0x000fe40006000000 */
[----:B------:R-:W-:Y:S02]  /*8120*/  SEL R84, RZ, 0x100, !P5 ;  /* 0x00000100ff547807 */ /* 0x000fe40006800000 */
[----:B------:R-:W-:-:S02]  /*8130*/  LOP3.LUT R97, R97, R100, R96, 0xfe, !PT ;  /* 0x0000006461617212 */ /* 0x000fc400078efe60 */
[----:B------:R-:W-:Y:S01]  /*8140*/  LOP3.LUT R84, R84, R93, R89, 0xfe, !PT ;  /* 0x0000005d54547212 */ /* 0x000fe200078efe59 */
[----:B------:R-:W-:Y:S01]  /*8150*/  VIADD R89, R77, 0x100 ;  /* 0x000001004d597836 */ /* 0x000fe20000000000 */
[----:B------:R-:W-:Y:S02]  /*8160*/  SEL R96, RZ, 0x1, !P3 ;  /* 0x00000001ff607807 */ /* 0x000fe40005800000 */
[----:B------:R-:W-:Y:S01]  /*8170*/  SEL R93, RZ, 0x1, !P6 ;  /* 0x00000001ff5d7807 */ /* 0x000fe20007000000 */
[----:B------:R-:W3:Y:S01]  /*8180*/  @P0 LDC.64 R94, c[0x0][0x398] ;  /* 0x0000e600ff5e0b82 */ /* 0x000ee20000000a00 */
[----:B------:R-:W-:Y:S02]  /*8190*/  LOP3.LUT R97, R97, R96, RZ, 0xfc, !PT ;  /* 0x0000006061617212 */ /* 0x000fe400078efcff */
[----:B------:R-:W-:Y:S01]  /*81a0*/  LOP3.LUT R96, R84, R93, RZ, 0xfc, !PT ;  /* 0x0000005d54607212 */ /* 0x000fe200078efcff */
[----:B-1----:R-:W-:-:S05]  /*81b0*/  IMAD.WIDE.U32 R100, R77, 0x10, R82 ;  /* 0x000000104d647825 */ /* 0x002fca00078e0052 */
[----:B------:R2:W-:Y:S01]  /*81c0*/  STG.E.128 desc[UR8][R100.64], R72 ;  /* 0x0000004864007986 */ /* 0x0005e2000c101d08 */
[----:B---3--:R-:W-:-:S04]  /*81d0*/  @P0 IMAD.WIDE.U32 R94, R89, 0x10, R94 ;  /* 0x00000010595e0825 */ /* 0x008fc800078e005e */
[----:B--2---:R-:W-:-:S04]  /*81e0*/  IMAD.WIDE.U32 R100, R77, 0x8, R86 ;  /* 0x000000084d647825 */ /* 0x004fc800078e0056 */
[C---:B------:R-:W-:Y:S01]  /*81f0*/  IMAD.WIDE.U32 R72, R89.reuse, 0x10, R104 ;  /* 0x0000001059487825 */ /* 0x040fe200078e0068 */
[----:B------:R1:W-:Y:S03]  /*8200*/  STG.E.64 desc[UR8][R100.64], R96 ;  /* 0x0000006064007986 */ /* 0x0003e6000c101b08 */
[----:B0-----:R-:W-:Y:S01]  /*8210*/  @P1 IMAD.WIDE.U32 R74, R89, 0x10, R98 ;  /* 0x00000010594a1825 */ /* 0x001fe200078e0062 */
[----:B------:R-:W-:Y:S06]  /*8220*/  @!P0 BRA `(.L_x_3879) ;  /* 0x0000000000508947 */ /* 0x000fec0003800000 */
[----:B------:R-:W-:Y:S01]  /*8230*/  SHF.L.U32 R93, R2, 0x10, RZ ;  /* 0x00000010025d7819 */ /* 0x000fe200000006ff */
[----:B-1----:R-:W0:Y:S01]  /*8240*/  LDC.64 R96, c[0x0][0x3b8] ;  /* 0x0000ee00ff607b82 */ /* 0x002e220000000a00 */
        /* <DEDUP_REMOVED lines=18> */
.L_x_3879:
[----:B------:R2:W5:Y:S04]  /*8370*/  @P1 LDG.E.128 R68, desc[UR8][R74.64] ;  /* 0x000000084a441981 */ /* 0x000568000c1e1d00 */
[----:B------:R2:W5:Y:S04]  /*8380*/  @P0 LDG.E.128 R64, desc[UR8][R94.64] ;  /* 0x000000085e400981 */ /* 0x000568000c1e1d00 */
[----:B------:R-:W5:Y:S01]  /*8390*/  LDG.E.128 R72, desc[UR8][R72.64] ;  /* 0x0000000848487981 */ /* 0x000f62000c1e1d00 */
[----:B------:R-:W-:Y:S05]  /*83a0*/  @!P0 BRA `(.L_x_3880) ;  /* 0x0000004c00588947 */ /* 0x000fea0003800000 */
        /* <DEDUP_REMOVED lines=15> */
.L_x_3882:
        /* <DEDUP_REMOVED lines=12> */
.L_x_3883:
[----:B------:R-:W-:Y:S01]  /*8560*/  IMAD.WIDE.U32 R4, R15, -0x326172a9, RZ ;  /* 0xcd9e8d570f047825 */ /* 0x000fe200078e00ff */
[----:B------:R-:W-:-:S03]  /*8570*/  LOP3.LUT R10, R9, UR11, R3, 0x96, !PT ;  /* 0x0000000b090a7c12 */ /* 0x000fc6000f8e9603 */
[----:B------:R-:W-:Y:S01]  /*8580*/  IMAD.MOV.U32 R0, RZ, RZ, R92 ;  /* 0x000000ffff007224 */ /* 0x000fe200078e005c */
[----:B------:R-:W-:Y:S01]  /*8590*/  LOP3.LUT R6, R13, UR10, R5, 0x96, !PT ;  /* 0x0000000a0d067c12 */ /* 0x000fe2000f8e9605 */
[----:B------:R-:W-:-:S04]  /*85a0*/  IMAD.WIDE.U32 R10, R10, -0x326172a9, RZ ;  /* 0xcd9e8d570a0a7825 */ /* 0x000fc800078e00ff */
[----:B------:R-:W-:Y:S01]  /*85b0*/  IMAD.WIDE.U32 R6, R6, -0x2daee0ad, RZ ;  /* 0xd2511f5306067825 */ /* 0x000fe200078e00ff */
[----:B--2---:R-:W-:-:S04]  /*85c0*/  LOP3.LUT R94, R4, UR21, R11, 0x96, !PT ;  /* 0x00000015045e7c12 */ /* 0x004fc8000f8e960b */
[----:B01----:R-:W-:Y:S01]  /*85d0*/  LOP3.LUT R96, R2, UR22, R7, 0x96, !PT ;  /* 0x0000001602607c12 */ /* 0x003fe2000f8e9607 */
        /* <DEDUP_REMOVED lines=35> */
.L_x_3881:
[----:B------:R-:W-:Y:S01]  /*8810*/  I2FP.F32.U32 R0, R0 ;  /* 0x0000000000007245 */ /* 0x000fe20000201000 */
[C---:B-----5:R-:W-:Y:S01]  /*8820*/  IMAD.U32 R2, R72.reuse, 0x10000, RZ ;  /* 0x0001000048027824 */ /* 0x060fe200078e00ff */
[----:B------:R-:W-:Y:S01]  /*8830*/  ISETP.NE.AND P3, PT, R3, 0x1, PT ;  /* 0x000000010300780c */ /* 0x000fe20003f65270 */
[----:B------:R-:W-:Y:S01]  /*8840*/  IMAD.MOV.U32 R4, RZ, RZ, 0x2 ;  /* 0x00000002ff047424 */ /* 0x000fe200078e00ff */
[----:B------:R-:W-:Y:S01]  /*8850*/  PRMT R72, R72, 0x7632, R72 ;  /* 0x0000763248487816 */ /* 0x000fe20000000048 */
[----:B------:R-:W-:-:S05]  /*8860*/  FFMA.FTZ R0, R0, R91, 1.1641532182693481445e-10 ;  /* 0x2f00000000007423 */ /* 0x000fca000001005b */
[----:B------:R-:W-:Y:S01]  /*8870*/  FSETP.GTU.FTZ.AND P2, PT, R0, UR4, PT ;  /* 0x0000000400007c0b */ /* 0x000fe2000bf5c000 */
[----:B------:R-:W-:Y:S01]  /*8880*/  FMUL.FTZ R0, R2, UR5 ;  /* 0x0000000502007c20 */ /* 0x000fe20008410000 */
        /* <DEDUP_REMOVED lines=13> */
.L_x_3885:
        /* <DEDUP_REMOVED lines=12> */
.L_x_3886:
        /* <DEDUP_REMOVED lines=42> */
.L_x_3884:
[----:B------:R-:W-:Y:S01]  /*8cc0*/  I2FP.F32.U32 R2, R2 ;  /* 0x0000000200027245 */ /* 0x000fe20000201000 */
[----:B------:R-:W-:Y:S01]  /*8cd0*/  IMAD.U32 R3, R64, 0x10000, RZ ;  /* 0x0001000040037824 */ /* 0x000fe200078e00ff */
[----:B------:R-:W-:Y:S01]  /*8ce0*/  ISETP.NE.AND P3, PT, R4, 0x1, PT ;  /* 0x000000010400780c */ /* 0x000fe20003f65270 */
[----:B------:R-:W-:Y:S02]  /*8cf0*/  @P1 IMAD.U32 R5, R68, 0x10000, RZ ;  /* 0x0001000044051824 */ /* 0x000fe400078e00ff */
[----:B------:R-:W-:Y:S01]  /*8d00*/  FFMA.FTZ R2, R2, R91, 1.1641532182693481445e-10 ;  /* 0x2f00000002027423 */ /* 0x000fe2000001005b */
[----:B------:R-:W-:-:S04]  /*8d10*/  FMUL.FTZ R3, R3, UR5 ;  /* 0x0000000503037c20 */ /* 0x000fc80008410000 */
[----:B------:R-:W-:-:S04]  /*8d20*/  FSETP.GTU.FTZ.AND P2, PT, R2, UR4, PT ;  /* 0x0000000402007c0b */ /* 0x000fc8000bf5c000 */
[----:B------:R-:W-:Y:S02]  /*8d30*/  FSEL R3, R3, RZ, !P2 ;  /* 0x000000ff03037208 */ /* 0x000fe40005000000 */
[----:B------:R-:W-:-:S03]  /*8d40*/  SEL R8, RZ, 0x1, P2 ;  /* 0x00000001ff087807 */ /* 0x000fc60001000000 */
        /* <DEDUP_REMOVED lines=15> */
.L_x_3888:
        /* <DEDUP_REMOVED lines=12> */
.L_x_3889:
        /* <DEDUP_REMOVED lines=42> */
.L_x_3887:
[----:B------:R-:W-:Y:S01]  /*91a0*/  I2FP.F32.U32 R0, R0 ;  /* 0x0000000000007245 */ /* 0x000fe20000201000 */
[----:B------:R-:W-:Y:S01]  /*91b0*/  IMAD.U32 R72, R72, 0x10000, RZ ;  /* 0x0001000048487824 */ /* 0x000fe200078e00ff */
        /* <DEDUP_REMOVED lines=8> */
[----:B-1----:R-:W-:Y:S01]  /*9240*/  P2R R101, PR, RZ, 0x10 ;  /* 0x00000010ff657803 */ /* 0x002fe20000000000 */
        /* <DEDUP_REMOVED lines=9> */
.L_x_3891:
        /* <DEDUP_REMOVED lines=12> */
.L_x_3892:
        /* <DEDUP_REMOVED lines=26> */
[----:B--2---:R-:W-:Y:S01]  /*9540*/  LOP3.LUT R94, R2, UR34, R11, 0x96, !PT ;  /* 0x00000022025e7c12 */ /* 0x004fe2000f8e960b */
        /* <DEDUP_REMOVED lines=15> */
.L_x_3890:
        /* <DEDUP_REMOVED lines=13> */
[----:B--2---:R-:W-:Y:S01]  /*9710*/  @P1 FADD.FTZ R94, R0, R3 ;  /* 0x00000003005e1221 */ /* 0x004fe20000010000 */
        /* <DEDUP_REMOVED lines=12> */
.L_x_3894:
        /* <DEDUP_REMOVED lines=12> */
.L_x_3895:
[----:B------:R-:W-:Y:S01]  /*98a0*/  IMAD.WIDE.U32 R4, R15, -0x326172a9, RZ ;  /* 0xcd9e8d570f047825 */ /* 0x000fe200078e00ff */
[----:B------:R-:W-:-:S03]  /*98b0*/  LOP3.LUT R10, R9, UR11, R3, 0x96, !PT ;  /* 0x0000000b090a7c12 */ /* 0x000fc6000f8e9603 */
[----:B------:R-:W-:Y:S01]  /*98c0*/  IMAD.MOV.U32 R0, RZ, RZ, R103 ;  /* 0x000000ffff007224 */ /* 0x000fe200078e0067 */
[----:B0-----:R-:W-:Y:S01]  /*98d0*/  LOP3.LUT R96, R13, UR10, R5, 0x96, !PT ;  /* 0x0000000a0d607c12 */ /* 0x001fe2000f8e9605 */
        /* <DEDUP_REMOVED lines=38> */
.L_x_3893:
[----:B------:R-:W-:Y:S01]  /*9b40*/  I2FP.F32.U32 R0, R0 ;  /* 0x0000000000007245 */ /* 0x000fe20000201000 */
[----:B------:R-:W-:Y:S01]  /*9b50*/  IMAD.U32 R2, R73, 0x10000, RZ ;  /* 0x0001000049027824 */ /* 0x000fe200078e00ff */
[----:B------:R-:W-:Y:S01]  /*9b60*/  ISETP.NE.AND P3, PT, R5, 0x1, PT ;  /* 0x000000010500780c */ /* 0x000fe20003f65270 */
[----:B------:R-:W-:Y:S02]  /*9b70*/  IMAD.MOV.U32 R4, RZ, RZ, 0x2 ;  /* 0x00000002ff047424 */ /* 0x000fe400078e00ff */
[----:B------:R-:W-:Y:S01]  /*9b80*/  FFMA.FTZ R0, R0, R91, 1.1641532182693481445e-10 ;  /* 0x2f00000000007423 */ /* 0x000fe2000001005b */
[----:B------:R-:W-:Y:S01]  /*9b90*/  FMUL.FTZ R2, R2, UR5 ;  /* 0x0000000502027c20 */ /* 0x000fe20008410000 */
[----:B------:R-:W-:-:S03]  /*9ba0*/  IMAD.MOV.U32 R3, RZ, RZ, R10 ;  /* 0x000000ffff037224 */ /* 0x000fc600078e000a */
[----:B------:R-:W-:Y:S02]  /*9bb0*/  FSETP.GTU.FTZ.AND P2, PT, R0, UR4, PT ;  /* 0x0000000400007c0b */ /* 0x000fe4000bf5c000 */
        /* <DEDUP_REMOVED lines=13> */
.L_x_3897:
        /* <DEDUP_REMOVED lines=12> */
.L_x_3898:
        /* <DEDUP_REMOVED lines=42> */
.L_x_3896:
        /* <DEDUP_REMOVED lines=24> */
.L_x_3900:
        /* <DEDUP_REMOVED lines=12> */
.L_x_3901:
        /* <DEDUP_REMOVED lines=42> */
.L_x_3899:
        /* <DEDUP_REMOVED lines=20> */
.L_x_3903:
        /* <DEDUP_REMOVED lines=12> */
.L_x_3904:
        /* <DEDUP_REMOVED lines=42> */
.L_x_3902:
        /* <DEDUP_REMOVED lines=13> */
[----:B0-----:R-:W-:Y:S01]  /*aa40*/  @P1 FADD.FTZ R98, R0, R3 ;  /* 0x0000000300621221 */ /* 0x001fe20000010000 */
[----:B------:R-:W-:Y:S01]  /*aa50*/  @!P1 MOV R98, R0 ;  /* 0x0000000000629202 */ /* 0x000fe20000000f00 */
[----:B------:R-:W-:-:S03]  /*aa60*/  IMAD.MOV.U32 R3, RZ, RZ, R10 ;  /* 0x000000ffff037224 */ /* 0x000fc600078e000a */
        /* <DEDUP_REMOVED lines=10> */
.L_x_3906:
        /* <DEDUP_REMOVED lines=12> */
.L_x_3907:
        /* <DEDUP_REMOVED lines=42> */
.L_x_3905:
[----:B------:R-:W-:Y:S01]  /*ae70*/  I2FP.F32.U32 R2, R3 ;  /* 0x0000000300027245 */ /* 0x000fe20000201000 */
[C---:B------:R-:W-:Y:S01]  /*ae80*/  IMAD.U32 R3, R74.reuse, 0x10000, RZ ;  /* 0x000100004a037824 */ /* 0x040fe200078e00ff */
[----:B------:R-:W-:Y:S01]  /*ae90*/  ISETP.NE.AND P3, PT, R73, 0x1, PT ;  /* 0x000000014900780c */ /* 0x000fe20003f65270 */
[----:B------:R-:W-:Y:S01]  /*aea0*/  IMAD.MOV.U32 R96, RZ, RZ, 0x2 ;  /* 0x00000002ff607424 */ /* 0x000fe200078e00ff */
[----:B------:R-:W-:Y:S01]  /*aeb0*/  PRMT R74, R74, 0x7632, R74 ;  /* 0x000076324a4a7816 */ /* 0x000fe2000000004a */
        /* <DEDUP_REMOVED lines=15> */
.L_x_3909:
        /* <DEDUP_REMOVED lines=12> */
.L_x_3910:
        /* <DEDUP_REMOVED lines=42> */
.L_x_3908:
        /* <DEDUP_REMOVED lines=12> */
[--C-:B------:R-:W-:Y:S01]  /*b3d0*/  @P1 FADD.FTZ R95, R95, R4.reuse ;  /* 0x000000045f5f1221 */ /* 0x100fe20000010000 */
[----:B------:R-:W-:Y:S02]  /*b3e0*/  @!P1 MOV R95, R4 ;  /* 0x00000004005f9202 */ /* 0x000fe40000000f00 */
        /* <DEDUP_REMOVED lines=11> */
.L_x_3912:
        /* <DEDUP_REMOVED lines=12> */
.L_x_3913:
        /* <DEDUP_REMOVED lines=42> */
.L_x_3911:
        /* <DEDUP_REMOVED lines=19> */
.L_x_3915:
        /* <DEDUP_REMOVED lines=12> */
.L_x_3916:
        /* <DEDUP_REMOVED lines=42> */
.L_x_3914:
[----:B------:R-:W-:Y:S02]  /*bc90*/  I2FP.F32.U32 R2, R3 ;  /* 0x0000000300027245 */ /* 0x000fe40000201000 */
[----:B------:R-:W-:-:S03]  /*bca0*/  PRMT R3, R66, 0x7632, R3 ;  /* 0x0000763242037816 */ /* 0x000fc60000000003 */
[----:B------:R-:W-:Y:S02]  /*bcb0*/  FFMA.FTZ R2, R2, R91, 1.1641532182693481445e-10 ;  /* 0x2f00000002027423 */ /* 0x000fe4000001005b */
[----:B------:R-:W-:-:S03]  /*bcc0*/  IMAD.U32 R3, R3, 0x10000, RZ ;  /* 0x0001000003037824 */ /* 0x000fc600078e00ff */
[----:B------:R-:W-:Y:S01]  /*bcd0*/  FSETP.GTU.FTZ.AND P4, PT, R2, UR4, PT ;  /* 0x0000000402007c0b */ /* 0x000fe2000bf9c000 */
[----:B------:R-:W-:Y:S01]  /*bce0*/  FMUL.FTZ R3, R3, UR5 ;  /* 0x0000000503037c20 */ /* 0x000fe20008410000 */
[----:B------:R-:W-:-:S04]  /*bcf0*/  @P1 PRMT R2, R70, 0x7632, R2 ;  /* 0x0000763246021816 */ /* 0x000fc80000000002 */
[----:B------:R-:W-:Y:S01]  /*bd00*/  FSEL R97, R3, RZ, !P4 ;  /* 0x000000ff03617208 */ /* 0x000fe20006000000 */
[----:B------:R-:W-:Y:S01]  /*bd10*/  @P1 IMAD.U32 R73, R2, 0x10000, RZ ;  /* 0x0001000002491824 */ /* 0x000fe200078e00ff */
[----:B------:R-:W-:Y:S01]  /*bd20*/  SEL R3, RZ, 0x1, P4 ;  /* 0x00000001ff037807 */ /* 0x000fe20002000000 */
[----:B------:R-:W-:Y:S01]  /*bd30*/  IMAD.MOV.U32 R2, RZ, RZ, R10 ;  /* 0x000000ffff027224 */ /* 0x000fe200078e000a */
[----:B------:R-:W-:Y:S01]  /*bd40*/  ISETP.NE.AND P4, PT, R96, 0x1, PT ;  /* 0x000000016000780c */ /* 0x000fe20003f85270 */
[----:B------:R-:W-:-:S04]  /*bd50*/  FADD.FTZ R74, R74, R97 ;  /* 0x000000614a4a7221 */ /* 0x000fc80000010000 */
        /* <DEDUP_REMOVED lines=13> */
.L_x_3918:
        /* <DEDUP_REMOVED lines=12> */
.L_x_3919:
        /* <DEDUP_REMOVED lines=42> */
.L_x_3917:
[----:B------:R-:W-:Y:S01]  /*c190*/  I2FP.F32.U32 R2, R2 ;  /* 0x0000000200027245 */ /* 0x000fe20000201000 */
[C---:B------:R-:W-:Y:S01]  /*c1a0*/  IMAD.U32 R72, R75.reuse, 0x10000, RZ ;  /* 0x000100004b487824 */ /* 0x040fe200078e00ff */
        /* <DEDUP_REMOVED lines=18> */
.L_x_3921:
        /* <DEDUP_REMOVED lines=12> */
.L_x_3922:
        /* <DEDUP_REMOVED lines=42> */
.L_x_3920:
        /* <DEDUP_REMOVED lines=25> */
.L_x_3924:
        /* <DEDUP_REMOVED lines=12> */
.L_x_3925:
        /* <DEDUP_REMOVED lines=42> */
.L_x_3923:
        /* <DEDUP_REMOVED lines=19> */
.L_x_3927:
        /* <DEDUP_REMOVED lines=14> */
.L_x_3928:
        /* <DEDUP_REMOVED lines=42> */
.L_x_3926:
        /* <DEDUP_REMOVED lines=8> */
[----:B------:R-:W-:-:S05]  /*d050*/  @P1 PRMT R73, R71, 0x7632, R73 ;  /* 0x0000763247491816 */ /* 0x000fca0000000049 */
[----:B------:R-:W-:Y:S02]  /*d060*/  @P1 IMAD.U32 R74, R73, 0x10000, RZ ;  /* 0x00010000494a1824 */ /* 0x000fe400078e00ff */
[----:B------:R-:W-:-:S04]  /*d070*/  FADD.FTZ R73, R102, R75 ;  /* 0x0000004b66497221 */ /* 0x000fc80000010000 */
[----:B------:R-:W-:Y:S01]  /*d080*/  @P1 FADD.FTZ R102, R73, R74 ;  /* 0x0000004a49661221 */ /* 0x000fe20000010000 */
[----:B------:R-:W-:Y:S02]  /*d090*/  @!P1 MOV R102, R73 ;  /* 0x0000004900669202 */ /* 0x000fe40000000f00 */
[--C-:B------:R-:W-:Y:S02]  /*d0a0*/  PRMT R73, R111, 0x5410, R0.reuse ;  /* 0x000054106f497816 */ /* 0x100fe40000000000 */
[----:B------:R-:W-:Y:S02]  /*d0b0*/  F2FP.BF16.F32.PACK_AB R75, RZ, R102 ;  /* 0x00000066ff4b723e */ /* 0x000fe400000010ff */
[----:B------:R-:W-:Y:S02]  /*d0c0*/  PRMT R0, R72, 0x7610, R0 ;  /* 0x0000761048007816 */ /* 0x000fe40000000000 */
[----:B------:R-:W-:Y:S02]  /*d0d0*/  PRMT R74, R113, 0x5410, R112 ;  /* 0x00005410714a7816 */ /* 0x000fe40000000070 */
[----:B------:R-:W-:-:S02]  /*d0e0*/  PRMT R72, R109, 0x5410, R106 ;  /* 0x000054106d487816 */ /* 0x000fc4000000006a */
[----:B------:R-:W-:Y:S01]  /*d0f0*/  PRMT R75, R110, 0x5410, R75 ;  /* 0x000054106e4b7816 */ /* 0x000fe2000000004b */
[----:B------:R-:W-:Y:S06]  /*d100*/  BRA `(.L_x_3929) ;  /* 0x0000002400d07947 */ /* 0x000fec0003800000 */
.L_x_3880:
[----:B------:R-:W-:Y:S01]  /*d110*/  ISETP.NE.AND P2, PT, R106, 0x1, PT ;  /* 0x000000016a00780c */ /* 0x000fe20003f45270 */
[----:B--2---:R-:W-:Y:S02]  /*d120*/  IMAD.MOV.U32 R94, RZ, RZ, 0x2 ;  /* 0x00000002ff5e7424 */ /* 0x004fe400078e00ff */
        /* <DEDUP_REMOVED lines=13> */
.L_x_3931:
        /* <DEDUP_REMOVED lines=12> */
.L_x_3932:
[----:B------:R-:W-:Y:S01]  /*d2c0*/  IMAD.WIDE.U32 R10, R15, -0x326172a9, RZ ;  /* 0xcd9e8d570f0a7825 */ /* 0x000fe200078e00ff */
[----:B01----:R-:W-:-:S03]  /*d2d0*/  LOP3.LUT R96, R9, UR11, R95, 0x96, !PT ;  /* 0x0000000b09607c12 */ /* 0x003fc6000f8e965f */
        /* <DEDUP_REMOVED lines=39> */
[----:B------:R-:W-:Y:S01]  /*d550*/  LOP3.LUT R12, R94, UR33, R97, 0x96, !PT ;  /* 0x000000215e0c7c12 */ /* 0x000fe2000f8e9661 */
[----:B------:R-:W-:-:S07]  /*d560*/  HFMA2 R94, -RZ, RZ, 0, 0 ;  /* 0x00000000ff5e7431 */ /* 0x000fce00000001ff */
.L_x_3930:
[----:B------:R-:W-:Y:S01]  /*d570*/  I2FP.F32.U32 R84, R84 ;  /* 0x0000005400547245 */ /* 0x000fe20000201000 */
[----:B-----5:R-:W-:Y:S01]  /*d580*/  IMAD.U32 R92, R72, 0x10000, RZ ;  /* 0x00010000485c7824 */ /* 0x020fe200078e00ff */
[----:B------:R-:W-:Y:S01]  /*d590*/  ISETP.NE.AND P3, PT, R94, 0x1, PT ;  /* 0x000000015e00780c */ /* 0x000fe20003f65270 */
[----:B------:R-:W-:Y:S01]  /*d5a0*/  @P1 IMAD.U32 R93, R68, 0x10000, RZ ;  /* 0x00010000445d1824 */ /* 0x000fe200078e00ff */
[----:B------:R-:W-:Y:S01]  /*d5b0*/  PRMT R72, R72, 0x7632, R72 ;  /* 0x0000763248487816 */ /* 0x000fe20000000048 */
[----:B------:R-:W-:Y:S01]  /*d5c0*/  FFMA.FTZ R84, R84, R91, 1.1641532182693481445e-10 ;  /* 0x2f00000054547423 */ /* 0x000fe2000001005b */
[----:B------:R-:W-:Y:S01]  /*d5d0*/  FMUL.FTZ R92, R92, UR5 ;  /* 0x000000055c5c7c20 */ /* 0x000fe20008410000 */
[----:B------:R-:W-:-:S03]  /*d5e0*/  MOV R95, 0x2 ;  /* 0x00000002005f7802 */ /* 0x000fc60000000f00 */
        /* <DEDUP_REMOVED lines=16> */
.L_x_3934:
[----:B------:R-:W-:-:S04]  /*d6f0*/  IADD3 R14, PT, PT, R14, 0x1, RZ ;  /* 0x000000010e0e7810 */ /* 0x000fc80007ffe0ff */
        /* <DEDUP_REMOVED lines=11> */
.L_x_3935:
[----:B-1----:R-:W-:Y:S01]  /*d7b0*/  IMAD.WIDE.U32 R96, R15, -0x326172a9, RZ ;  /* 0xcd9e8d570f607825 */ /* 0x002fe200078e00ff */
        /* <DEDUP_REMOVED lines=41> */
.L_x_3933:
[----:B------:R-:W-:Y:S01]  /*da50*/  I2FP.F32.U32 R94, R93 ;  /* 0x0000005d005e7245 */ /* 0x000fe20000201000 */
[----:B------:R-:W-:Y:S01]  /*da60*/  IMAD.U32 R72, R72, 0x10000, RZ ;  /* 0x0001000048487824 */ /* 0x000fe200078e00ff */
[----:B------:R-:W-:Y:S02]  /*da70*/  ISETP.NE.AND P3, PT, R95, 0x1, PT ;  /* 0x000000015f00780c */ /* 0x000fe40003f65270 */
[----:B------:R-:W-:Y:S01]  /*da80*/  @P1 PRMT R93, R68, 0x7632, R93 ;  /* 0x00007632445d1816 */ /* 0x000fe2000000005d */
[----:B------:R-:W-:Y:S01]  /*da90*/  FFMA.FTZ R94, R94, R91, 1.1641532182693481445e-10 ;  /* 0x2f0000005e5e7423 */ /* 0x000fe2000001005b */
[----:B------:R-:W-:Y:S01]  /*daa0*/  FMUL.FTZ R72, R72, UR5 ;  /* 0x0000000548487c20 */ /* 0x000fe20008410000 */
[----:B01----:R-:W-:Y:S02]  /*dab0*/  MOV R96, 0x2 ;  /* 0x0000000200607802 */ /* 0x003fe40000000f00 */
[----:B------:R-:W-:Y:S01]  /*dac0*/  @P1 IMAD.U32 R93, R93, 0x10000, RZ ;  /* 0x000100005d5d1824 */ /* 0x000fe200078e00ff */
        /* <DEDUP_REMOVED lines=16> */
.L_x_3937:
        /* <DEDUP_REMOVED lines=12> */
.L_x_3938:
        /* <DEDUP_REMOVED lines=42> */
.L_x_3936:
        /* <DEDUP_REMOVED lines=8> */
[----:B------:R-:W-:Y:S01]  /*dfb0*/  FSETP.GTU.FTZ.AND P2, PT, R72, UR4, PT ;  /* 0x0000000448007c0b */ /* 0x000fe2000bf5c000 */
[----:B------:R-:W-:-:S03]  /*dfc0*/  @P1 IMAD.U32 R72, R69, 0x10000, RZ ;  /* 0x0001000045481824 */ /* 0x000fc600078e00ff */
        /* <DEDUP_REMOVED lines=14> */
.L_x_3940:
        /* <DEDUP_REMOVED lines=12> */
.L_x_3941:
        /* <DEDUP_REMOVED lines=42> */
.L_x_3939:
        /* <DEDUP_REMOVED lines=24> */
.L_x_3943:
        /* <DEDUP_REMOVED lines=12> */
.L_x_3944:
        /* <DEDUP_REMOVED lines=42> */
.L_x_3942:
[----:B------:R-:W-:Y:S01]  /*e8f0*/  I2FP.F32.U32 R72, R73 ;  /* 0x0000004900487245 */ /* 0x000fe20000201000 */
[----:B------:R-:W-:Y:S01]  /*e900*/  IMAD.U32 R73, R74, 0x10000, RZ ;  /* 0x000100004a497824 */ /* 0x000fe200078e00ff */
[----:B------:R-:W-:Y:S02]  /*e910*/  ISETP.NE.AND P3, PT, R96, 0x1, PT ;  /* 0x000000016000780c */ /* 0x000fe40003f65270 */
[----:B------:R-:W-:Y:S01]  /*e920*/  PRMT R74, R74, 0x7632, R74 ;  /* 0x000076324a4a7816 */ /* 0x000fe2000000004a */
[----:B------:R-:W-:Y:S01]  /*e930*/  FFMA.FTZ R72, R72, R91, 1.1641532182693481445e-10 ;  /* 0x2f00000048487423 */ /* 0x000fe2000001005b */
[----:B------:R-:W-:Y:S01]  /*e940*/  FMUL.FTZ R73, R73, UR5 ;  /* 0x0000000549497c20 */ /* 0x000fe20008410000 */
[----:B------:R-:W-:-:S03]  /*e950*/  MOV R97, 0x2 ;  /* 0x0000000200617802 */ /* 0x000fc60000000f00 */
[----:B------:R-:W-:Y:S01]  /*e960*/  FSETP.GTU.FTZ.AND P2, PT, R72, UR4, PT ;  /* 0x0000000448007c0b */ /* 0x000fe2000bf5c000 */
[----:B------:R-:W-:-:S03]  /*e970*/  @P1 IMAD.U32 R72, R70, 0x10000, RZ ;  /* 0x0001000046481824 */ /* 0x000fc600078e00ff */
        /* <DEDUP_REMOVED lines=14> */
.L_x_3946:
        /* <DEDUP_REMOVED lines=12> */
.L_x_3947:
        /* <DEDUP_REMOVED lines=42> */
.L_x_3945:
        /* <DEDUP_REMOVED lines=23> */
.L_x_3949:
        /* <DEDUP_REMOVED lines=12> */
.L_x_3950:
        /* <DEDUP_REMOVED lines=42> */
.L_x_3948:
        /* <DEDUP_REMOVED lines=23> */
.L_x_3952:
        /* <DEDUP_REMOVED lines=12> */
.L_x_3953:
        /* <DEDUP_REMOVED lines=42> */
.L_x_3951:
[----:B------:R-:W-:Y:S01]  /*f760*/  I2FP.F32.U32 R72, R73 ;  /* 0x0000004900487245 */ /* 0x000fe20000201000 */
[----:B------:R-:W-:Y:S01]  /*f770*/  IMAD.U32 R102, R102, 0x10000, RZ ;  /* 0x0001000066667824 */ /* 0x000fe200078e00ff */
[----:B------:R-:W-:Y:S02]  /*f780*/  @P1 PRMT R73, R71, 0x7632, R73 ;  /* 0x0000763247491816 */ /* 0x000fe40000000049 */
[----:B------:R-:W-:Y:S01]  /*f790*/  PRMT R74, R113, 0x5410, R114 ;  /* 0x00005410714a7816 */ /* 0x000fe20000000072 */
[----:B------:R-:W-:Y:S01]  /*f7a0*/  FFMA.FTZ R72, R72, R91, 1.1641532182693481445e-10 ;  /* 0x2f00000048487423 */ /* 0x000fe2000001005b */
[----:B------:R-:W-:Y:S01]  /*f7b0*/  FMUL.FTZ R102, R102, UR5 ;  /* 0x0000000566667c20 */ /* 0x000fe20008410000 */
[----:B------:R-:W-:-:S03]  /*f7c0*/  @P1 IMAD.U32 R73, R73, 0x10000, RZ ;  /* 0x0001000049491824 */ /* 0x000fc600078e00ff */
        /* <DEDUP_REMOVED lines=8> */
.L_x_3929:
        /* <DEDUP_REMOVED lines=15> */
[----:B------:R-:W-:-:S02]  /*f940*/  SEL R112, RZ, 0x1, !P2 ;  /* 0x00000001ff707807 */ /* 0x000fc40005000000 */
[----:B------:R-:W-:Y:S01]  /*f950*/  SEL R97, RZ, 0x1, !P6 ;  /* 0x00000001ff617807 */ /* 0x000fe20007000000 */
[----:B------:R2:W-:Y:S01]  /*f960*/  STG.E.128 desc[UR8][R110.64], R72 ;  /* 0x000000486e007986 */ /* 0x0005e2000c101d08 */
[----:B------:R-:W-:-:S05]  /*f970*/  IADD3 R101, PT, PT, R77, 0x200, RZ ;  /* 0x000002004d657810 */ /* 0x000fca0007ffe0ff */
        /* <DEDUP_REMOVED lines=28> */
.L_x_3954:
[----:B------:R2:W5:Y:S04]  /*fb40*/  @P0 LDG.E.128 R64, desc[UR8][R108.64] ;  /* 0x000000086c400981 */ /* 0x000568000c1e1d00 */
[----:B------:R2:W5:Y:S04]  /*fb50*/  @P1 LDG.E.128 R68, desc[UR8][R106.64] ;  /* 0x000000086a441981 */ /* 0x000568000c1e1d00 */
[----:B01----:R2:W5:Y:S01]  /*fb60*/  LDG.E.128 R72, desc[UR8][R104.64] ;  /* 0x0000000868487981 */ /* 0x003562000c1e1d00 */
        /* <DEDUP_REMOVED lines=16> */
.L_x_3957:
        /* <DEDUP_REMOVED lines=12> */
.L_x_3958:
        /* <DEDUP_REMOVED lines=42> */
.L_x_3956:
[----:B------:R-:W-:Y:S01]  /*ffd0*/  I2FP.F32.U32 R0, R0 ;  /* 0x0000000000007245 */ /* 0x000fe20000201000 */
[----:B------:R-:W-:Y:S01]  /*ffe0*/  IMAD.MOV.U32 R5, RZ, RZ, 0x2 ;  /* 0x00000002ff057424 */ /* 0x000fe200078e00ff */
[----:B------:R-:W-:Y:S01]  /*fff0*/  ISETP.NE.AND P3, PT, R4, 0x1, PT ;  /* 0x000000010400780c */ /* 0x000fe20003f65270 */
[----:B------:R-:W-:Y:S01]  /*10000*/  IMAD.MOV.U32 R3, RZ, RZ, R10 ;  /* 0x000000ffff037224 */ /* 0x000fe200078e000a */
[----:B-----5:R-:W-:Y:S01]  /*10010*/  SHF.L.U32 R2, R72, 0x10, RZ ;  /* 0x0000001048027819 */ /* 0x020fe200000006ff */
[----:B------:R-:W-:Y:S01]  /*10020*/  FFMA.FTZ R0, R0, R91, 1.1641532182693481445e-10 ;  /* 0x2f00000000007423 */ /* 0x000fe2000001005b */
[----:B------:R-:W-:-:S04]  /*10030*/  PRMT R72, R72, 0x7632, R72 ;  /* 0x0000763248487816 */ /* 0x000fc80000000048 */
        /* <DEDUP_REMOVED lines=14> */
.L_x_3960:
        /* <DEDUP_REMOVED lines=12> */
.L_x_3961:
        /* <DEDUP_REMOVED lines=42> */
.L_x_3959:
[----:B------:R-:W-:Y:S01]  /*10480*/  I2FP.F32.U32 R2, R3 ;  /* 0x0000000300027245 */ /* 0x000fe20000201000 */
[----:B------:R-:W-:Y:S01]  /*10490*/  IMAD.U32 R3, R64, 0x10000, RZ ;  /* 0x0001000040037824 */ /* 0x000fe200078e00ff */
[----:B------:R-:W-:Y:S02]  /*104a0*/  ISETP.NE.AND P3, PT, R5, 0x1, PT ;  /* 0x000000010500780c */ /* 0x000fe40003f65270 */
[----:B------:R-:W-:Y:S01]  /*104b0*/  @P1 SHF.L.U32 R103, R68, 0x10, RZ ;  /* 0x0000001044671819 */ /* 0x000fe200000006ff */
        /* <DEDUP_REMOVED lines=20> */
.L_x_3963:
        /* <DEDUP_REMOVED lines=12> */
.L_x_3964:
        /* <DEDUP_REMOVED lines=42> */
.L_x_3962:
[----:B------:R-:W-:Y:S01]  /*10960*/  I2FP.F32.U32 R0, R0 ;  /* 0x0000000000007245 */ /* 0x000fe20000201000 */
[----:B------:R-:W-:Y:S01]  /*10970*/  IMAD.MOV.U32 R4, RZ, RZ, 0x2 ;  /* 0x00000002ff047424 */ /* 0x000fe200078e00ff */
[----:B------:R-:W-:Y:S01]  /*10980*/  ISETP.NE.AND P3, PT, R2, 0x1, PT ;  /* 0x000000010200780c */ /* 0x000fe20003f65270 */
[----:B------:R-:W-:Y:S01]  /*10990*/  IMAD.MOV.U32 R3, RZ, RZ, R10 ;  /* 0x000000ffff037224 */ /* 0x000fe200078e000a */
[----:B------:R-:W-:Y:S01]  /*109a0*/  SHF.L.U32 R72, R72, 0x10, RZ ;  /* 0x0000001048487819 */ /* 0x000fe200000006ff */
        /* <DEDUP_REMOVED lines=15> */
.L_x_3966:
        /* <DEDUP_REMOVED lines=12> */
.L_x_3967:
        /* <DEDUP_REMOVED lines=42> */
.L_x_3965:
        /* <DEDUP_REMOVED lines=11> */
[----:B--2---:R-:W-:-:S03]  /*10eb0*/  @P1 SHF.L.U32 R105, R2, 0x10, RZ ;  /* 0x0000001002691819 */ /* 0x004fc600000006ff */
        /* <DEDUP_REMOVED lines=14> */
.L_x_3969:
        /* <DEDUP_REMOVED lines=12> */
.L_x_3970:
        /* <DEDUP_REMOVED lines=41> */
[----:B------:R-:W-:-:S07]  /*112f0*/  LOP3.LUT R12, R4, UR33, R3, 0x96, !PT ;  /* 0x00000021040c7c12 */ /* 0x000fce000f8e9603 */
.L_x_3968:
[----:B------:R-:W-:Y:S01]  /*11300*/  I2FP.F32.U32 R0, R0 ;  /* 0x0000000000007245 */ /* 0x000fe20000201000 */
[----:B------:R-:W-:Y:S01]  /*11310*/  IMAD.MOV.U32 R4, RZ, RZ, 0x2 ;  /* 0x00000002ff047424 */ /* 0x000fe200078e00ff */
[----:B------:R-:W-:Y:S01]  /*11320*/  ISETP.NE.AND P3, PT, R5, 0x1, PT ;  /* 0x000000010500780c */ /* 0x000fe20003f65270 */
[----:B------:R-:W-:Y:S01]  /*11330*/  IMAD.MOV.U32 R3, RZ, RZ, R10 ;  /* 0x000000ffff037224 */ /* 0x000fe200078e000a */
[----:B------:R-:W-:Y:S01]  /*11340*/  SHF.L.U32 R2, R73, 0x10, RZ ;  /* 0x0000001049027819 */ /* 0x000fe200000006ff */
[----:B------:R-:W-:-:S04]  /*11350*/  FFMA.FTZ R0, R0, R91, 1.1641532182693481445e-10 ;  /* 0x2f00000000007423 */ /* 0x000fc8000001005b */
[----:B------:R-:W-:Y:S01]  /*11360*/  FMUL.FTZ R2, R2, UR5 ;  /* 0x0000000502027c20 */ /* 0x000fe20008410000 */
        /* <DEDUP_REMOVED lines=14> */
.L_x_3972:
        /* <DEDUP_REMOVED lines=12> */
.L_x_3973:
        /* <DEDUP_REMOVED lines=42> */
.L_x_3971:
[----:B------:R-:W-:Y:S01]  /*117b0*/  I2FP.F32.U32 R2, R3 ;  /* 0x0000000300027245 */ /* 0x000fe20000201000 */
[----:B------:R-:W-:Y:S01]  /*117c0*/  IMAD.U32 R3, R65, 0x10000, RZ ;  /* 0x0001000041037824 */ /* 0x000fe200078e00ff */
[----:B------:R-:W-:Y:S02]  /*117d0*/  ISETP.NE.AND P3, PT, R4, 0x1, PT ;  /* 0x000000010400780c */ /* 0x000fe40003f65270 */
[----:B------:R-:W-:Y:S01]  /*117e0*/  @P1 SHF.L.U32 R5, R69, 0x10, RZ ;  /* 0x0000001045051819 */ /* 0x000fe200000006ff */
[----:B------:R-:W-:Y:S01]  /*117f0*/  FFMA.FTZ R2, R2, R91, 1.1641532182693481445e-10 ;  /* 0x2f00000002027423 */ /* 0x000fe2000001005b */
[----:B------:R-:W-:-:S04]  /*11800*/  FMUL.FTZ R3, R3, UR5 ;  /* 0x0000000503037c20 */ /* 0x000fc80008410000 */
[----:B------:R-:W-:-:S04]  /*11810*/  FSETP.GTU.FTZ.AND P2, PT, R2, UR4, PT ;  /* 0x0000000402007c0b */ /* 0x000fc8000bf5c000 */
[----:B------:R-:W-:-:S05]  /*11820*/  FSEL R3, R3, RZ, !P2 ;  /* 0x000000ff03037208 */ /* 0x000fca0005000000 */
[----:B------:R-:W-:Y:S01]  /*11830*/  FADD.FTZ R6, R6, R3 ;  /* 0x0000000306067221 */ /* 0x000fe20000010000 */
[----:B------:R-:W-:-:S03]  /*11840*/  MOV R3, R10 ;  /* 0x0000000a00037202 */ /* 0x000fc60000000f00 */
[--C-:B------:R-:W-:Y:S01]  /*11850*/  @P1 FADD.FTZ R104, R5, R6.reuse ;  /* 0x0000000605681221 */ /* 0x100fe20000010000 */
[----:B------:R-:W-:Y:S01]  /*11860*/  @!P1 IMAD.MOV.U32 R104, RZ, RZ, R6 ;  /* 0x000000ffff689224 */ /* 0x000fe200078e0006 */
[----:B------:R-:W-:Y:S01]  /*11870*/  SEL R6, RZ, 0x1, P2 ;  /* 0x00000001ff067807 */ /* 0x000fe20001000000 */
        /* <DEDUP_REMOVED lines=11> */
.L_x_3975:
        /* <DEDUP_REMOVED lines=12> */
.L_x_3976:
        /* <DEDUP_REMOVED lines=42> */
.L_x_3974:
[----:B------:R-:W-:Y:S01]  /*11c90*/  I2FP.F32.U32 R2, R3 ;  /* 0x0000000300027245 */ /* 0x000fe20000201000 */
[----:B------:R-:W-:Y:S01]  /*11ca0*/  IMAD.MOV.U32 R4, RZ, RZ, 0x2 ;  /* 0x00000002ff047424 */ /* 0x000fe200078e00ff */
[----:B------:R-:W-:Y:S01]  /*11cb0*/  SHF.L.U32 R0, R0, 0x10, RZ ;  /* 0x0000001000007819 */ /* 0x000fe200000006ff */
[----:B------:R-:W-:Y:S01]  /*11cc0*/  IMAD.MOV.U32 R3, RZ, RZ, R10 ;  /* 0x000000ffff037224 */ /* 0x000fe200078e000a */
[----:B------:R-:W-:Y:S01]  /*11cd0*/  ISETP.NE.AND P2, PT, R5, 0x1, PT ;  /* 0x000000010500780c */ /* 0x000fe20003f45270 */
[----:B------:R-:W-:Y:S02]  /*11ce0*/  FFMA.FTZ R2, R2, R91, 1.1641532182693481445e-10 ;  /* 0x2f00000002027423 */ /* 0x000fe4000001005b */
[----:B------:R-:W-:-:S03]  /*11cf0*/  FMUL.FTZ R0, R0, UR5 ;  /* 0x0000000500007c20 */ /* 0x000fc60008410000 */
        /* <DEDUP_REMOVED lines=13> */
.L_x_3978:
        /* <DEDUP_REMOVED lines=12> */
.L_x_3979:
        /* <DEDUP_REMOVED lines=42> */
.L_x_3977:
[----:B------:R-:W-:Y:S01]  /*12130*/  I2FP.F32.U32 R2, R3 ;  /* 0x0000000300027245 */ /* 0x000fe20000201000 */
[----:B------:R-:W-:Y:S01]  /*12140*/  IMAD.MOV.U32 R73, RZ, RZ, 0x2 ;  /* 0x00000002ff497424 */ /* 0x000fe200078e00ff */
        /* <DEDUP_REMOVED lines=24> */
.L_x_3981:
        /* <DEDUP_REMOVED lines=12> */
.L_x_3982:
        /* <DEDUP_REMOVED lines=42> */
.L_x_3980:
        /* <DEDUP_REMOVED lines=20> */
.L_x_3984:
        /* <DEDUP_REMOVED lines=12> */
.L_x_3985:
        /* <DEDUP_REMOVED lines=42> */
.L_x_3983:
[----:B------:R-:W-:Y:S01]  /*12ad0*/  I2FP.F32.U32 R2, R72 ;  /* 0x0000004800027245 */ /* 0x000fe20000201000 */
[----:B------:R-:W-:Y:S01]  /*12ae0*/  IMAD.U32 R3, R66, 0x10000, RZ ;  /* 0x0001000042037824 */ /* 0x000fe200078e00ff */
[----:B------:R-:W-:-:S03]  /*12af0*/  @P1 SHF.L.U32 R73, R70, 0x10, RZ ;  /* 0x0000001046491819 */ /* 0x000fc600000006ff */
        /* <DEDUP_REMOVED lines=22> */
.L_x_3987:
        /* <DEDUP_REMOVED lines=12> */
.L_x_3988:
        /* <DEDUP_REMOVED lines=42> */
.L_x_3986:
        /* <DEDUP_REMOVED lines=19> */
.L_x_3990:
        /* <DEDUP_REMOVED lines=12> */
.L_x_3991:
        /* <DEDUP_REMOVED lines=42> */
.L_x_3989:
        /* <DEDUP_REMOVED lines=9> */
[----:B------:R-:W-:Y:S02]  /*134e0*/  SEL R3, RZ, 0x1, P4 ;  /* 0x00000001ff037807 */ /* 0x000fe40002000000 */
[----:B------:R-:W-:Y:S01]  /*134f0*/  ISETP.NE.AND P4, PT, R72, 0x1, PT ;  /* 0x000000014800780c */ /* 0x000fe20003f85270 */
[----:B------:R-:W-:Y:S01]  /*13500*/  FADD.FTZ R74, R74, R73 ;  /* 0x000000494a4a7221 */ /* 0x000fe20000010000 */
[----:B------:R-:W-:Y:S02]  /*13510*/  @P1 SHF.L.U32 R109, R2, 0x10, RZ ;  /* 0x00000010026d1819 */ /* 0x000fe400000006ff */
        /* <DEDUP_REMOVED lines=13> */
.L_x_3993:
        /* <DEDUP_REMOVED lines=12> */
.L_x_3994:
        /* <DEDUP_REMOVED lines=42> */
.L_x_3992:
[----:B------:R-:W-:Y:S01]  /*13950*/  I2FP.F32.U32 R2, R2 ;  /* 0x0000000200027245 */ /* 0x000fe20000201000 */
[----:B------:R-:W-:Y:S01]  /*13960*/  IMAD.MOV.U32 R74, RZ, RZ, 0x2 ;  /* 0x00000002ff4a7424 */ /* 0x000fe200078e00ff */
[----:B------:R-:W-:Y:S01]  /*13970*/  ISETP.NE.AND P5, PT, R96, 0x1, PT ;  /* 0x000000016000780c */ /* 0x000fe20003fa5270 */
[----:B------:R-:W-:Y:S01]  /*13980*/  IMAD.MOV.U32 R73, RZ, RZ, R10 ;  /* 0x000000ffff497224 */ /* 0x000fe200078e000a */
[C---:B------:R-:W-:Y:S01]  /*13990*/  SHF.L.U32 R72, R75.reuse, 0x10, RZ ;  /* 0x000000104b487819 */ /* 0x040fe200000006ff */
        /* <DEDUP_REMOVED lines=15> */
.L_x_3996:
        /* <DEDUP_REMOVED lines=12> */
.L_x_3997:
        /* <DEDUP_REMOVED lines=42> */
.L_x_3995:
        /* <DEDUP_REMOVED lines=25> */
.L_x_3999:
        /* <DEDUP_REMOVED lines=12> */
.L_x_4000:
        /* <DEDUP_REMOVED lines=42> */
.L_x_3998:
        /* <DEDUP_REMOVED lines=19> */
.L_x_4002:
        /* <DEDUP_REMOVED lines=14> */
.L_x_4003:
        /* <DEDUP_REMOVED lines=42> */
.L_x_4001:
[----:B------:R-:W-:Y:S02]  /*14790*/  I2FP.F32.U32 R72, R73 ;  /* 0x0000004900487245 */ /* 0x000fe40000201000 */
[----:B------:R-:W-:Y:S02]  /*147a0*/  PRMT R73, R67, 0x7632, R73 ;  /* 0x0000763243497816 */ /* 0x000fe40000000049 */
[----:B------:R-:W-:Y:S01]  /*147b0*/  @P1 PRMT R74, R71, 0x7632, R74 ;  /* 0x00007632474a1816 */ /* 0x000fe2000000004a */
[----:B------:R-:W-:Y:S02]  /*147c0*/  FFMA.FTZ R72, R72, R91, 1.1641532182693481445e-10 ;  /* 0x2f00000048487423 */ /* 0x000fe4000001005b */
[----:B------:R-:W-:Y:S01]  /*147d0*/  IMAD.U32 R73, R73, 0x10000, RZ ;  /* 0x0001000049497824 */ /* 0x000fe200078e00ff */
[----:B------:R-:W-:Y:S02]  /*147e0*/  @P1 SHF.L.U32 R91, R74, 0x10, RZ ;  /* 0x000000104a5b1819 */ /* 0x000fe400000006ff */
[----:B------:R-:W-:Y:S01]  /*147f0*/  FSETP.GTU.FTZ.AND P6, PT, R72, UR4, PT ;  /* 0x0000000448007c0b */ /* 0x000fe2000bfdc000 */
[----:B------:R-:W-:Y:S01]  /*14800*/  FMUL.FTZ R73, R73, UR5 ;  /* 0x0000000549497c20 */ /* 0x000fe20008410000 */
[----:B------:R-:W-:-:S02]  /*14810*/  PRMT R74, R118, 0x5410, R119 ;  /* 0x00005410764a7816 */ /* 0x000fc40000000077 */
[----:B------:R-:W-:Y:S02]  /*14820*/  SEL R72, RZ, 0x1, P6 ;  /* 0x00000001ff487807 */ /* 0x000fe40003000000 */
[----:B------:R-:W-:-:S05]  /*14830*/  FSEL R73, R73, RZ, !P6 ;  /* 0x000000ff49497208 */ /* 0x000fca0007000000 */
[----:B------:R-:W-:Y:S01]  /*14840*/  FADD.FTZ R120, R120, R73 ;  /* 0x0000004978787221 */ /* 0x000fe20000010000 */
[--C-:B------:R-:W-:Y:S02]  /*14850*/  PRMT R73, R117, 0x5410, R0.reuse ;  /* 0x0000541075497816 */ /* 0x100fe40000000000 */
[----:B------:R-:W-:Y:S01]  /*14860*/  PRMT R0, R72, 0x7610, R0 ;  /* 0x0000761048007816 */ /* 0x000fe20000000000 */
[----:B------:R-:W-:Y:S01]  /*14870*/  @P1 FADD.FTZ R91, R120, R91 ;  /* 0x0000005b785b1221 */ /* 0x000fe20000010000 */
[----:B------:R-:W-:Y:S01]  /*14880*/  @!P1 IMAD.MOV.U32 R91, RZ, RZ, R120 ;  /* 0x000000ffff5b9224 */ /* 0x000fe200078e0078 */
[----:B------:R-:W-:-:S04]  /*14890*/  PRMT R72, R115, 0x5410, R112 ;  /* 0x0000541073487816 */ /* 0x000fc80000000070 */
[----:B------:R-:W-:-:S04]  /*148a0*/  F2FP.BF16.F32.PACK_AB R75, RZ, R91 ;  /* 0x0000005bff4b723e */ /* 0x000fc800000010ff */
[----:B------:R-:W-:Y:S01]  /*148b0*/  PRMT R75, R116, 0x5410, R75 ;  /* 0x00005410744b7816 */ /* 0x000fe2000000004b */
[----:B------:R-:W-:Y:S06]  /*148c0*/  BRA `(.L_x_4004) ;  /* 0x0000002400cc7947 */ /* 0x000fec0003800000 */
.L_x_3955:
        /* <DEDUP_REMOVED lines=15> */
.L_x_4006:
        /* <DEDUP_REMOVED lines=12> */
.L_x_4007:
        /* <DEDUP_REMOVED lines=42> */
.L_x_4005:
[----:B------:R-:W-:Y:S01]  /*14d20*/  I2FP.F32.U32 R96, R97 ;  /* 0x0000006100607245 */ /* 0x000fe20000201000 */
[----:B------:R-:W-:Y:S01]  /*14d30*/  IMAD.MOV.U32 R106, RZ, RZ, 0x2 ;  /* 0x00000002ff6a7424 */ /* 0x000fe200078e00ff */
[----:B-----5:R-:W-:Y:S02]  /*14d40*/  SHF.L.U32 R97, R72, 0x10, RZ ;  /* 0x0000001048617819 */ /* 0x020fe400000006ff */
[----:B------:R-:W-:Y:S01]  /*14d50*/  ISETP.NE.AND P3, PT, R104, 0x1, PT ;  /* 0x000000016800780c */ /* 0x000fe20003f65270 */
[----:B------:R-:W-:Y:S01]  /*14d60*/  FFMA.FTZ R96, R96, R91, 1.1641532182693481445e-10 ;  /* 0x2f00000060607423 */ /* 0x000fe2000001005b */
[----:B------:R-:W-:Y:S01]  /*14d70*/  PRMT R72, R72, 0x7632, R72 ;  /* 0x0000763248487816 */ /* 0x000fe20000000048 */
        /* <DEDUP_REMOVED lines=18> */
.L_x_4009:
        /* <DEDUP_REMOVED lines=12> */
.L_x_4010:
        /* <DEDUP_REMOVED lines=42> */
.L_x_4008:
        /* <DEDUP_REMOVED lines=24> */
.L_x_4012:
        /* <DEDUP_REMOVED lines=12> */
.L_x_4013:
        /* <DEDUP_REMOVED lines=42> */
.L_x_4011:
        /* <DEDUP_REMOVED lines=9> */
[----:B------:R-:W-:Y:S01]  /*15770*/  FSEL R104, R96, RZ, !P2 ;  /* 0x000000ff60687208 */ /* 0x000fe20005000000 */
[----:B------:R-:W-:Y:S01]  /*15780*/  IMAD.MOV.U32 R96, RZ, RZ, 0x2 ;  /* 0x00000002ff607424 */ /* 0x000fe200078e00ff */
        /* <DEDUP_REMOVED lines=13> */
.L_x_4015:
        /* <DEDUP_REMOVED lines=12> */
.L_x_4016:
        /* <DEDUP_REMOVED lines=42> */
.L_x_4014:
        /* <DEDUP_REMOVED lines=24> */
.L_x_4018:
        /* <DEDUP_REMOVED lines=12> */
.L_x_4019:
        /* <DEDUP_REMOVED lines=42> */
.L_x_4017:
        /* <DEDUP_REMOVED lines=9> */
[----:B------:R-:W-:Y:S02]  /*16130*/  MOV R73, R10 ;  /* 0x0000000a00497202 */ /* 0x000fe40000000f00 */
[----:B------:R-:W-:Y:S01]  /*16140*/  PLOP3.LUT P2, PT, P2, PT, PT, 0x8, 0x80 ;  /* 0x000000000080781c */ /* 0x000fe2000174e170 */
        /* <DEDUP_REMOVED lines=12> */
.L_x_4021:
        /* <DEDUP_REMOVED lines=12> */
.L_x_4022:
        /* <DEDUP_REMOVED lines=42> */
.L_x_4020:
        /* <DEDUP_REMOVED lines=23> */
.L_x_4024:
        /* <DEDUP_REMOVED lines=12> */
.L_x_4025:
        /* <DEDUP_REMOVED lines=42> */
.L_x_4023:
[----:B------:R-:W-:Y:S01]  /*16a40*/  I2FP.F32.U32 R72, R73 ;  /* 0x0000004900487245 */ /* 0x000fe20000201000 */
[----:B------:R-:W-:Y:S01]  /*16a50*/  @P1 IMAD.U32 R97, R71, 0x10000, RZ ;  /* 0x0001000047611824 */ /* 0x000fe200078e00ff */
[C---:B------:R-:W-:Y:S01]  /*16a60*/  SHF.L.U32 R73, R75.reuse, 0x10, RZ ;  /* 0x000000104b497819 */ /* 0x040fe200000006ff */
[----:B------:R-:W-:Y:S01]  /*16a70*/  IMAD.MOV.U32 R96, RZ, RZ, 0x2 ;  /* 0x00000002ff607424 */ /* 0x000fe200078e00ff */
        /* <DEDUP_REMOVED lines=19> */
.L_x_4027:
        /* <DEDUP_REMOVED lines=12> */
.L_x_4028:
        /* <DEDUP_REMOVED lines=42> */
.L_x_4026:
[----:B------:R-:W-:Y:S02]  /*16f10*/  I2FP.F32.U32 R72, R73 ;  /* 0x0000004900487245 */ /* 0x000fe40000201000 */
[----:B------:R-:W-:Y:S02]  /*16f20*/  SHF.L.U32 R121, R121, 0x10, RZ ;  /* 0x0000001079797819 */ /* 0x000fe400000006ff */
[----:B------:R-:W-:Y:S01]  /*16f30*/  @P1 PRMT R73, R71, 0x7632, R73 ;  /* 0x0000763247491816 */ /* 0x000fe20000000049 */
[----:B------:R-:W-:Y:S02]  /*16f40*/  FFMA.FTZ R72, R72, R91, 1.1641532182693481445e-10 ;  /* 0x2f00000048487423 */ /* 0x000fe4000001005b */
[----:B------:R-:W-:Y:S02]  /*16f50*/  FMUL.FTZ R121, R121, UR5 ;  /* 0x0000000579797c20 */ /* 0x000fe40008410000 */
[----:B------:R-:W-:Y:S01]  /*16f60*/  @P1 IMAD.U32 R74, R73, 0x10000, RZ ;  /* 0x00010000494a1824 */ /* 0x000fe200078e00ff */
[----:B------:R-:W-:-:S02]  /*16f70*/  FSETP.GTU.FTZ.AND P5, PT, R72, UR4, PT ;  /* 0x0000000448007c0b */ /* 0x000fc4000bfbc000 */
[----:B------:R-:W-:Y:S02]  /*16f80*/  PRMT R73, R116, 0x5410, R117 ;  /* 0x0000541074497816 */ /* 0x000fe40000000075 */
[----:B------:R-:W-:Y:S02]  /*16f90*/  FSEL R91, R121, RZ, !P5 ;  /* 0x000000ff795b7208 */ /* 0x000fe40006800000 */
[----:B------:R-:W-:Y:S02]  /*16fa0*/  PLOP3.LUT P5, PT, P5, PT, PT, 0x8, 0x80 ;  /* 0x000000000080781c */ /* 0x000fe40002fae170 */
[----:B------:R-:W-:Y:S01]  /*16fb0*/  PRMT R72, R112, 0x5410, R115 ;  /* 0x0000541070487816 */ /* 0x000fe20000000073 */
[----:B------:R-:W-:Y:S01]  /*16fc0*/  @P1 FADD.FTZ R91, R91, R74 ;  /* 0x0000004a5b5b1221 */ /* 0x000fe20000010000 */
[----:B------:R-:W-:-:S04]  /*16fd0*/  PRMT R74, R119, 0x5410, R120 ;  /* 0x00005410774a7816 */ /* 0x000fc80000000078 */
[----:B------:R-:W-:-:S04]  /*16fe0*/  F2FP.BF16.F32.PACK_AB R75, RZ, R91 ;  /* 0x0000005bff4b723e */ /* 0x000fc800000010ff */
[----:B------:R-:W-:-:S07]  /*16ff0*/  PRMT R75, R118, 0x5410, R75 ;  /* 0x00005410764b7816 */ /* 0x000fce000000004b */
.L_x_4004:
[----:B------:R-:W-:Y:S01]  /*17000*/  FADD.FTZ R112, RZ, R76 ;  /* 0x0000004cff707221 */ /* 0x000fe20000010000 */
[----:B------:R-:W-:Y:S01]  /*17010*/  ISETP.NE.AND P1, PT, R111, RZ, PT ;  /* 0x000000ff6f00720c */ /* 0x000fe20003f25270 */
[----:B------:R-:W-:Y:S01]  /*17020*/  IMAD.WIDE.U32 R82, R101, 0x10, R82 ;  /* 0x0000001065527825 */ /* 0x000fe200078e0052 */
[----:B------:R-:W-:-:S03]  /*17030*/  ISETP.NE.AND P6, PT, R110, RZ, PT ;  /* 0x000000ff6e00720c */ /* 0x000fc60003fc5270 */
[----:B------:R-:W-:Y:S01]  /*17040*/  FADD.FTZ R111, R112, R79 ;  /* 0x0000004f706f7221 */ /* 0x000fe20000010000 */
[----:B------:R-:W-:Y:S01]  /*17050*/  SEL R97, RZ, 0x1000000, !P5 ;  /* 0x01000000ff617807 */ /* 0x000fe20006800000 */
        /* <DEDUP_REMOVED lines=59> */
.L_x_4029:
        /* <DEDUP_REMOVED lines=21> */
[----:B------:R-:W-:Y:S02]  /*17560*/  FFMA.FTZ R73, R86, R86, R73 ;  /* 0x0000005656497223 */ /* 0x000fe40000010049 */
[----:B------:R-:W0:Y:S02]  /*17570*/  S2R R86, SR_TID.X ;  /* 0x0000000000567919 */ /* 0x000e240000002100 */
        /* <DEDUP_REMOVED lines=57> */
.L_x_4031:
[----:B------:R-:W-:Y:S05]  /*17910*/  BSYNC.RECONVERGENT B0 ;  /* 0x0000000000007941 */ /* 0x000fea0003800200 */
.L_x_4030:
        /* <DEDUP_REMOVED lines=14> */
.L_x_4033:
[----:B------:R-:W-:Y:S05]  /*17a00*/  BSYNC.RECONVERGENT B0 ;  /* 0x0000000000007941 */ /* 0x000fea0003800200 */
.L_x_4032:
        /* <DEDUP_REMOVED lines=39> */
[----:B------:R-:W-:Y:S01]  /*17c80*/  I2FP.F32.S32 R74, R74 ;  /* 0x0000004a004a7245 */ /* 0x000fe20000201400 */
[----:B------:R-:W-:-:S02]  /*17c90*/  IMAD.U32 R97, RZ, RZ, UR18 ;  /* 0x00000012ff617e24 */ /* 0x000fc4000f8e00ff */
[----:B------:R-:W-:-:S03]  /*17ca0*/  FFMA.FTZ R75, R83, R75, R110 ;  /* 0x0000004b534b7223 */ /* 0x000fc6000001006e */
[----:B------:R-:W1:Y:S02]  /*17cb0*/  MUFU.RCP R74, R74 ;  /* 0x0000004a004a7308 */ /* 0x000e640000001000 */
[----:B------:R-:W2:Y:S01]  /*17cc0*/  SHFL.DOWN PT, R72, R75, 0x1, 0x1f ;  /* 0x08201f004b487f89 */ /* 0x000ea200000e0000 */
[----:B0-----:R-:W-:Y:S01]  /*17cd0*/  FADD.FTZ R82, R112, -R111 ;  /* 0x8000006f70527221 */ /* 0x001fe20000010000 */
[----:B------:R-:W-:-:S03]  /*17ce0*/  FMUL.FTZ R110, R111, R113 ;  /* 0x000000716f6e7220 */ /* 0x000fc60000410000 */
[----:B------:R-:W-:Y:S01]  /*17cf0*/  FMUL.FTZ R82, R82, R82 ;  /* 0x0000005252527220 */ /* 0x000fe20000410000 */
[C---:B------:R-:W-:Y:S01]  /*17d00*/  FFMA.FTZ R83, R73.reuse, R112, R110 ;  /* 0x0000007049537223 */ /* 0x040fe2000001006e */
[----:B------:R-:W-:Y:S01]  /*17d10*/  MOV R110, UR18 ;  /* 0x00000012006e7c02 */ /* 0x000fe20008000f00 */
[----:B------:R-:W-:Y:S01]  /*17d20*/  UIADD3 UR18, UPT, UPT, UR18, UR16, URZ ;  /* 0x0000001012127290 */ /* 0x000fe2000fffe0ff */
[----:B------:R-:W-:Y:S01]  /*17d30*/  FMUL.FTZ R82, R73, R82 ;  /* 0x0000005249527220 */ /* 0x000fe20000410000 */
[----:B-1----:R-:W-:Y:S01]  /*17d40*/  FMUL.FTZ R83, R74, R83 ;  /* 0x000000534a537220 */ /* 0x002fe20000410000 */
[----:B--2---:R-:W-:Y:S01]  /*17d50*/  FADD.FTZ R73, R75, R72 ;  /* 0x000000484b497221 */ /* 0x004fe20000010000 */
[----:B------:R-:W-:Y:S01]  /*17d60*/  UISETP.GE.AND UP0, UPT, UR18, UR17, UPT ;  /* 0x000000111200728c */ /* 0x000fe2000bf06270 */
[----:B------:R-:W-:Y:S02]  /*17d70*/  FMUL.FTZ R82, R82, R113 ;  /* 0x0000007152527220 */ /* 0x000fe40000410000 */
[----:B------:R-:W0:Y:S02]  /*17d80*/  SHFL.IDX PT, R87, R83, RZ, 0x1f ;  /* 0x00001fff53577589 */ /* 0x000e2400000e0000 */
[----:B------:R-:W-:-:S02]  /*17d90*/  FFMA.FTZ R82, R74, R82, R73 ;  /* 0x000000524a527223 */ /* 0x000fc40000010049 */
[----:B------:R-:W1:Y:S03]  /*17da0*/  LDC R74, c[0x0][0x448] ;  /* 0x00011200ff4a7b82 */ /* 0x000e660000000800 */
[----:B------:R2:W1:Y:S05]  /*17db0*/  SHFL.IDX PT, R75, R82, RZ, 0x1f ;  /* 0x00001fff524b7589 */ /* 0x00046a00000e0000 */
[----:B--2---:R-:W2:Y:S01]  /*17dc0*/  @!P1 LDC.64 R82, c[0x0][0x3c0] ;  /* 0x0000f000ff529b82 */ /* 0x004ea20000000a00 */
[C---:B0-----:R-:W-:Y:S01]  /*17dd0*/  FMUL.FTZ R72, R87.reuse, R87 ;  /* 0x0000005757487220 */ /* 0x041fe20000410000 */
[----:B------:R-:W-:-:S04]  /*17de0*/  FSEL R111, R87, RZ, !P2 ;  /* 0x000000ff576f7208 */ /* 0x000fc80005000000 */
[----:B------:R-:W-:Y:S01]  /*17df0*/  FSEL R73, R72, RZ, P2 ;  /* 0x000000ff48497208 */ /* 0x000fe20001000000 */
[----:B------:R-:W-:Y:S01]  /*17e00*/  FADD.FTZ R114, -R111, R85 ;  /* 0x000000556f727221 */ /* 0x000fe20000010100 */
[----:B-1----:R-:W-:Y:S01]  /*17e10*/  FFMA.FTZ R72, R75, UR20, R74 ;  /* 0x000000144b487c23 */ /* 0x002fe2000801004a */
[C---:B------:R-:W-:Y:S01]  /*17e20*/  FADD.FTZ R112, -R111.reuse, R80 ;  /* 0x000000506f707221 */ /* 0x040fe20000010100 */
[----:B------:R-:W0:Y:S01]  /*17e30*/  @!P1 LDC.64 R74, c[0x0][0x3c8] ;  /* 0x0000f200ff4a9b82 */ /* 0x000e220000000a00 */
[C---:B------:R-:W-:Y:S01]  /*17e40*/  FADD.FTZ R113, -R111.reuse, R88 ;  /* 0x000000586f717221 */ /* 0x040fe20000010100 */
[----:B------:R-:W-:Y:S01]  /*17e50*/  FADD.FTZ R118, R72, R73 ;  /* 0x0000004948767221 */ /* 0x000fe20000010000 */
[C---:B------:R-:W-:Y:S01]  /*17e60*/  FADD.FTZ R76, -R111.reuse, R76 ;  /* 0x0000004c6f4c7221 */ /* 0x040fe20000010100 */
[C---:B------:R-:W-:Y:S01]  /*17e70*/  FADD.FTZ R79, -R111.reuse, R79 ;  /* 0x0000004f6f4f7221 */ /* 0x040fe20000010100 */
[C---:B------:R-:W-:Y:S01]  /*17e80*/  FADD.FTZ R78, -R111.reuse, R78 ;  /* 0x0000004e6f4e7221 */ /* 0x040fe20000010100 */
[----:B------:R-:W1:Y:S01]  /*17e90*/  MUFU.RSQ R85, R118 ;  /* 0x0000007600557308 */ /* 0x000e620000001400 */
[C---:B------:R-:W-:Y:S01]  /*17ea0*/  FADD.FTZ R81, -R111.reuse, R81 ;  /* 0x000000516f517221 */ /* 0x040fe20000010100 */
[----:B------:R-:W3:Y:S01]  /*17eb0*/  LDC.64 R72, c[0x0][0x428] ;  /* 0x00010a00ff487b82 */ /* 0x000ee20000000a00 */
        /* <DEDUP_REMOVED lines=17> */
[----:B--2---:R-:W-:-:S04]  /*17fd0*/  @!P1 IMAD.WIDE R90, R110, 0x4, R82 ;  /* 0x000000046e5a9825 */ /* 0x004fc800078e0252 */
[C---:B-1----:R-:W-:Y:S01]  /*17fe0*/  FMUL.FTZ R82, R85.reuse, R113 ;  /* 0x0000007155527220 */ /* 0x042fe20000410000 */
[C---:B------:R-:W-:Y:S01]  /*17ff0*/  FMUL.FTZ R83, R85.reuse, R114 ;  /* 0x0000007255537220 */ /* 0x040fe20000410000 */
[----:B------:R-:W-:Y:S01]  /*18000*/  FMUL.FTZ R115, R85, R115 ;  /* 0x0000007355737220 */ /* 0x000fe20000410000 */
[----:B0-----:R-:W-:-:S04]  /*18010*/  @!P1 IMAD.WIDE R92, R97, 0x4, R74 ;  /* 0x00000004615c9825 */ /* 0x001fc800078e024a */
[C---:B------:R-:W-:Y:S01]  /*18020*/  FMUL.FTZ R75, R85.reuse, R112 ;  /* 0x00000070554b7220 */ /* 0x040fe20000410000 */
[C---:B------:R-:W-:Y:S01]  /*18030*/  FMUL.FTZ R98, R85.reuse, R98 ;  /* 0x0000006255627220 */ /* 0x040fe20000410000 */
[----:B------:R-:W-:Y:S01]  /*18040*/  FMUL.FTZ R117, R85, R117 ;  /* 0x0000007555757220 */ /* 0x000fe20000410000 */
[----:B---3--:R-:W-:-:S04]  /*18050*/  IMAD.WIDE.U32 R94, R77, 0x10, R72 ;  /* 0x000000104d5e7825 */ /* 0x008fc800078e0048 */
[----:B------:R-:W-:Y:S01]  /*18060*/  FFMA.FTZ R74, R75, R56, R32 ;  /* 0x000000384b4a7223 */ /* 0x000fe20000010020 */
[C---:B------:R-:W-:Y:S01]  /*18070*/  FMUL.FTZ R100, R85.reuse, R100 ;  /* 0x0000006455647220 */ /* 0x040fe20000410000 */
[----:B------:R-:W-:Y:S01]  /*18080*/  FMUL.FTZ R99, R85, R99 ;  /* 0x0000006355637220 */ /* 0x000fe20000410000 */
[----:B------:R-:W-:-:S04]  /*18090*/  IMAD.WIDE.U32 R112, R89, 0x10, R72 ;  /* 0x0000001059707825 */ /* 0x000fc800078e0048 */
[----:B------:R-:W-:Y:S01]  /*180a0*/  FMUL.FTZ R102, R85, R102 ;  /* 0x0000006655667220 */ /* 0x000fe20000410000 */
[----:B------:R-:W-:Y:S01]  /*180b0*/  FFMA.FTZ R75, R83, R58, R34 ;  /* 0x0000003a534b7223 */ /* 0x000fe20000010022 */
[----:B------:R-:W-:Y:S01]  /*180c0*/  FFMA.FTZ R83, R82, R57, R33 ;  /* 0x0000003952537223 */ /* 0x000fe20000010021 */
[----:B------:R-:W-:-:S04]  /*180d0*/  IMAD.WIDE.U32 R118, R101, 0x10, R72 ;  /* 0x0000001065767825 */ /* 0x000fc800078e0048 */
        /* <DEDUP_REMOVED lines=14> */
[----:B------:R-:W-:Y:S01]  /*181c0*/  FMUL.FTZ R81, R85, R80 ;  /* 0x0000005055517220 */ /* 0x000fe20000410000 */
[----:B------:R-:W-:Y:S01]  /*181d0*/  F2FP.BF16.F32.PACK_AB R74, R83, R74 ;  /* 0x0000004a534a723e */ /* 0x000fe200000010ff */
[C---:B------:R-:W-:Y:S01]  /*181e0*/  FMUL.FTZ R88, R85.reuse, R88 ;  /* 0x0000005855587220 */ /* 0x040fe20000410000 */
[C---:B------:R-:W-:Y:S01]  /*181f0*/  FMUL.FTZ R116, R85.reuse, R116 ;  /* 0x0000007455747220 */ /* 0x040fe20000410000 */
[----:B------:R-:W-:Y:S01]  /*18200*/  F2FP.BF16.F32.PACK_AB R73, R78, R73 ;  /* 0x000000494e49723e */ /* 0x000fe200000010ff */
[----:B------:R-:W-:Y:S01]  /*18210*/  FMUL.FTZ R83, R85, R104 ;  /* 0x0000006855537220 */ /* 0x000fe20000410000 */
[----:B------:R-:W-:Y:S01]  /*18220*/  F2FP.BF16.F32.PACK_AB R72, R77, R72 ;  /* 0x000000484d48723e */ /* 0x000fe200000010ff */
[C---:B------:R-:W-:Y:S01]  /*18230*/  FMUL.FTZ R89, R85.reuse, R106 ;  /* 0x0000006a55597220 */ /* 0x040fe20000410000 */
[----:B------:R-:W-:Y:S01]  /*18240*/  F2FP.BF16.F32.PACK_AB R79, R102, R79 ;  /* 0x0000004f664f723e */ /* 0x000fe200000010ff */
[C---:B------:R-:W-:Y:S01]  /*18250*/  FMUL.FTZ R97, R85.reuse, R108 ;  /* 0x0000006c55617220 */ /* 0x040fe20000410000 */
[----:B------:R-:W-:Y:S01]  /*18260*/  F2FP.BF16.F32.PACK_AB R78, R100, R117 ;  /* 0x00000075644e723e */ /* 0x000fe200000010ff */
[C---:B------:R-:W-:Y:S01]  /*18270*/  FMUL.FTZ R103, R85.reuse, R103 ;  /* 0x0000006755677220 */ /* 0x040fe20000410000 */
[----:B------:R-:W-:Y:S01]  /*18280*/  F2FP.BF16.F32.PACK_AB R77, R98, R115 ;  /* 0x00000073624d723e */ /* 0x000fe200000010ff */
        /* <DEDUP_REMOVED lines=22> */
[----:B------:R1:W-:Y:S01]  /*183f0*/  STG.E.128 desc[UR8][R94.64], R72 ;  /* 0x000000485e007986 */ /* 0x0003e2000c101d08 */
[----:B------:R-:W-:-:S03]  /*18400*/  F2FP.BF16.F32.PACK_AB R80, R89, R80 ;  /* 0x000000505950723e */ /* 0x000fc600000010ff */
[----:B------:R1:W-:Y:S04]  /*18410*/  STG.E.128 desc[UR8][R112.64], R76 ;  /* 0x0000004c70007986 */ /* 0x0003e8000c101d08 */
[----:B------:R1:W-:Y:S01]  /*18420*/  STG.E.128 desc[UR8][R118.64], R80 ;  /* 0x0000005076007986 */ /* 0x0003e2000c101d08 */
[----:B------:R-:W-:Y:S05]  /*18430*/  BRA.U !UP0, `(.L_x_4034) ;  /* 0xfffffe85086c7547 */ /* 0x000fea000b83ffff */
[----:B------:R-:W-:Y:S05]  /*18440*/  EXIT ;  /* 0x000000000000794d */ /* 0x000fea0003800000 */
.L_x_4035:
        /* <DEDUP_REMOVED lines=11> */
.L_x_13687:


//--------------------- .text._ZN10layer_norm31ln_parallel_residual_fwd_kernelINS_13Kernel_traitsI13__nv_bfloat16S2_fS2_fjLj6144ELj1ELj1ELj8ELj16ENS_18Kernel_traits_baseILj6144ES2_S2_fS2_fjLj256EEEEELb0ELb0ELb0EEEvNS_9FwdParamsE --------------------------
	.section	.text._ZN10layer_norm31ln_parallel_residual_fwd_kernelINS_13Kernel_traitsI13__nv_bfloat16S2_fS2_fjLj6144ELj1ELj1ELj8ELj16ENS_18Kernel_traits_baseILj6144ES2_S2_fS2_fjLj256EEEEELb0ELb0ELb0EEEvNS_9FwdParamsE,"ax",@progbits
	.align	128
        .global         _ZN10layer_norm31ln_parallel_residual_fwd_kernelINS_13Kernel_traitsI13__nv_bfloat16S2_fS2_fjLj6144ELj1ELj1ELj8ELj16ENS_18Kernel_traits_baseILj6144ES2_S2_fS2_fjLj256EEEEELb0ELb0ELb0EEEvNS_9FwdParamsE
        .type           _ZN10layer_norm31ln_parallel_residual_fwd_kernelINS_13Kernel_traitsI13__nv_bfloat16S2_fS2_fjLj6144ELj1ELj1ELj8ELj16ENS_18Kernel_traits_baseILj6144ES2_S2_fS2_fjLj256EEEEELb0ELb0ELb0EEEvNS_9FwdParamsE,@function
        .size           _ZN10layer_norm31ln_parallel_residual_fwd_kernelINS_13Kernel_traitsI13__nv_bfloat16S2_fS2_fjLj6144ELj1ELj1ELj8ELj16ENS_18Kernel_traits_baseILj6144ES2_S2_fS2_fjLj256EEEEELb0ELb0ELb0EEEvNS_9FwdParamsE,(.L_x_13688 - _ZN10layer_norm31ln_parallel_residual_fwd_kernelINS_13Kernel_traitsI13__nv_bfloat16S2_fS2_fjLj6144ELj1ELj1ELj8ELj16ENS_18Kernel_traits_baseILj6144ES2_S2_fS2_fjLj256EEEEELb0ELb0ELb0EEEvNS_9FwdParamsE)
        .other          _ZN10layer_norm31ln_parallel_residual_fwd_kernelINS_13Kernel_traitsI13__nv_bfloat16S2_fS2_fjLj6144ELj1ELj1ELj8ELj16ENS_18Kernel_traits_baseILj6144ES2_S2_fS2_fjLj256EEEEELb0ELb0ELb0EEEvNS_9FwdParamsE,@"STO_CUDA_ENTRY STV_DEFAULT"
_ZN10layer_norm31ln_parallel_residual_fwd_kernelINS_13Kernel_traitsI13__nv_bfloat16S2_fS2_fjLj6144ELj1ELj1ELj8ELj16ENS_18Kernel_traits_baseILj6144ES2_S2_fS2_fjLj256EEEEELb0ELb0ELb0EEEvNS_9FwdParamsE:
.text._ZN10layer_norm31ln_parallel_residual_fwd_kernelINS_13Kernel_traitsI13__nv_bfloat16S2_fS2_fjLj6144ELj1ELj1ELj8ELj16ENS_18Kernel_traits_baseILj6144ES2_S2_fS2_fjLj256EEEEELb0ELb0ELb0EEEvNS_9FwdParamsE:
[----:B------:R-:W-:Y:S01]  /*0000*/  LDC R1, c[0x0][0x37c] ;  /* 0x0000df00ff017b82 */ /* 0x000fe20000000800 */
[----:B------:R-:W0:Y:S07]  /*0010*/  S2R R0, SR_TID.X ;  /* 0x0000000000007919 */ /* 0x000e2e0000002100 */
[----:B------:R-:W1:Y:S01]  /*0020*/  LDC R3, c[0x0][0x388] ;  /* 0x0000e200ff037b82 */ /* 0x000e620000000800 */
[----:B------:R-:W2:Y:S01]  /*0030*/  LDCU.64 UR8, c[0x0][0x438] ;  /* 0x00008700ff0877ac */ /* 0x000ea20008000a00 */
[----:B------:R-:W-:Y:S01]  /*0040*/  BSSY.RECONVERGENT B0, `(.L_x_4036) ;  /* 0x00000c4000007945 */ /* 0x000fe20003800200 */
[----:B------:R-:W3:Y:S05]  /*0050*/  LDCU.64 UR6, c[0x0][0x358] ;  /* 0x00006b00ff0677ac */ /* 0x000eea0008000a00 */
[----:B------:R-:W4:Y:S01]  /*0060*/  S2UR UR4, SR_CTAID.X ;  /* 0x00000000000479c3 */ /* 0x000f220000002500 */
[----:B--2---:R-:W-:-:S04]  /*0070*/  UISETP.NE.U32.AND UP0, UPT, UR8, URZ, UPT ;  /* 0x000000ff0800728c */ /* 0x004fc8000bf05070 */
[----:B------:R-:W-:Y:S01]  /*0080*/  UISETP.NE.AND.EX UP0, UPT, UR9, URZ, UPT, UP0 ;  /* 0x000000ff0900728c */ /* 0x000fe2000bf05300 */
[----:B-1----:R-:W-:-:S04]  /*0090*/  SHF.R.S32.HI R2, RZ, 0x1f, R3 ;  /* 0x0000001fff027819 */ /* 0x002fc80000011403 */
[----:B------:R-:W-:Y:S02]  /*00a0*/  LEA.HI R70, R2, R3, RZ, 0x3 ;  /* 0x0000000302467211 */ /* 0x000fe400078f18ff */
[----:B0-----:R-:W-:Y:S02]  /*00b0*/  LOP3.LUT R3, R0, 0xff, RZ, 0x3c, !PT ;  /* 0x000000ff00037812 */ /* 0x001fe400078e3cff */
[----:B------:R-:W-:Y:S02]  /*00c0*/  MOV R71, R0 ;  /* 0x0000000000477202 */ /* 0x000fe40000000f00 */
[----:B----4-:R-:W-:Y:S02]  /*00d0*/  MOV R2, UR4 ;  /* 0x0000000400027c02 */ /* 0x010fe40008000f00 */
[----:B------:R-:W-:Y:S01]  /*00e0*/  LEA.HI.SX32 R3, R70, R3, 0x1d ;  /* 0x0000000346037211 */ /* 0x000fe200078feaff */
[----:B---3--:R-:W-:Y:S06]  /*00f0*/  BRA.U UP0, `(.L_x_4037) ;  /* 0x0000000500847547 */ /* 0x008fec000b800000 */
        /* <DEDUP_REMOVED lines=8> */
[----:B------:R-:W2:Y:S01]  /*0180*/  LDC.64 R20, c[0x0][0x3d8] ;  /* 0x0000f600ff147b82 */ /* 0x000ea20000000a00 */
[----:B0-----:R-:W-:-:S07]  /*0190*/  @P0 IMAD.WIDE.U32 R24, R71, 0x10, R24 ;  /* 0x0000001047180825 */ /* 0x001fce00078e0018 */
[----:B------:R-:W0:Y:S01]  /*01a0*/  LDC.64 R16, c[0x0][0x3d0] ;  /* 0x0000f400ff107b82 */ /* 0x000e220000000a00 */
[----:B------:R-:W-:Y:S01]  /*01b0*/  ISETP.GE.U32.AND P2, PT, R3, 0x300, PT ;  /* 0x000003000300780c */ /* 0x000fe20003f46070 */
[----:B------:R-:W-:Y:S02]  /*01c0*/  HFMA2 R18, -RZ, RZ, 0, 0 ;  /* 0x00000000ff127431 */ /* 0x000fe400000001ff */
[----:B------:R-:W-:Y:S01]  /*01d0*/  IMAD.MOV.U32 R22, RZ, RZ, RZ ;  /* 0x000000ffff167224 */ /* 0x000fe200078e00ff */
[----:B------:R3:W5:Y:S01]  /*01e0*/  @P0 LDG.E.128 R104, desc[UR6][R24.64] ;  /* 0x0000000618680981 */ /* 0x000762000c1e1d00 */
[C---:B-1----:R-:W-:Y:S01]  /*01f0*/  @P0 IMAD.WIDE.U32 R28, R71.reuse, 0x10, R28 ;  /* 0x00000010471c0825 */ /* 0x042fe200078e001c */
[----:B------:R-:W-:Y:S02]  /*0200*/  @P0 LOP3.LUT R71, R71, 0x100, RZ, 0xfc, !PT ;  /* 0x0000010047470812 */ /* 0x000fe400078efcff */
[----:B------:R-:W-:Y:S02]  /*0210*/  CS2R R26, SRZ ;  /* 0x00000000001a7805 */ /* 0x000fe4000001ff00 */
[----:B------:R-:W-:Y:S01]  /*0220*/  @P0 MOV R19, RZ ;  /* 0x000000ff00130202 */ /* 0x000fe20000000f00 */
[----:B------:R-:W-:Y:S01]  /*0230*/  @P1 IMAD.MOV.U32 R23, RZ, RZ, RZ ;  /* 0x000000ffff171224 */ /* 0x000fe200078e00ff */
[----:B------:R1:W5:Y:S01]  /*0240*/  @P0 LDG.E.128 R4, desc[UR6][R28.64] ;  /* 0x000000061c040981 */ /* 0x000362000c1e1d00 */
[----:B--2---:R-:W-:-:S05]  /*0250*/  @P1 IMAD.WIDE.U32 R32, R71, 0x10, R20 ;  /* 0x0000001047201825 */ /* 0x004fca00078e0014 */
[----:B------:R-:W5:Y:S01]  /*0260*/  @P1 LDG.E.128 R12, desc[UR6][R32.64] ;  /* 0x00000006200c1981 */ /* 0x000f62000c1e1d00 */
[C---:B0-----:R-:W-:Y:S01]  /*0270*/  @P1 IMAD.WIDE.U32 R30, R71.reuse, 0x10, R16 ;  /* 0x00000010471e1825 */ /* 0x041fe200078e0010 */
[----:B------:R-:W-:Y:S02]  /*0280*/  CS2R R20, SRZ ;  /* 0x0000000000147805 */ /* 0x000fe4000001ff00 */
[----:B------:R-:W-:Y:S02]  /*0290*/  CS2R R16, SRZ ;  /* 0x0000000000107805 */ /* 0x000fe4000001ff00 */
[----:B---3--:R-:W-:Y:S02]  /*02a0*/  CS2R R24, SRZ ;  /* 0x0000000000187805 */ /* 0x008fe4000001ff00 */
[----:B-1----:R-:W-:Y:S01]  /*02b0*/  CS2R R28, SRZ ;  /* 0x00000000001c7805 */ /* 0x002fe2000001ff00 */
[----:B------:R0:W5:Y:S01]  /*02c0*/  @P1 LDG.E.128 R8, desc[UR6][R30.64] ;  /* 0x000000061e081981 */ /* 0x000162000c1e1d00 */
[----:B------:R-:W-:-:S02]  /*02d0*/  @P1 IADD3 R71, PT, PT, R71, 0x100, RZ ;  /* 0x0000010047471810 */ /* 0x000fc40007ffe0ff */
[----:B0-----:R-:W-:Y:S01]  /*02e0*/  CS2R R30, SRZ ;  /* 0x00000000001e7805 */ /* 0x001fe2000001ff00 */
[----:B------:R-:W-:Y:S06]  /*02f0*/  @!P2 BRA `(.L_x_4039) ;  /* 0x000000080060a947 */ /* 0x000fec0003800000 */
        /* <DEDUP_REMOVED lines=19> */
.L_x_4038:
[C---:B------:R-:W-:Y:S01]  /*0430*/  ISETP.GE.U32.AND P0, PT, R3.reuse, 0x100, PT ;  /* 0x000001000300780c */ /* 0x040fe20003f06070 */
[----:B------:R-:W0:Y:S01]  /*0440*/  LDC.64 R16, c[0x0][0x3d0] ;  /* 0x0000f400ff107b82 */ /* 0x000e220000000a00 */
[----:B------:R-:W-:-:S07]  /*0450*/  ISETP.GE.U32.AND P1, PT, R3, 0x200, PT ;  /* 0x000002000300780c */ /* 0x000fce0003f26070 */
[----:B------:R-:W1:Y:S08]  /*0460*/  LDC.64 R20, c[0x0][0x3d8] ;  /* 0x0000f600ff147b82 */ /* 0x000e700000000a00 */
[----:B------:R-:W2:Y:S08]  /*0470*/  @P0 LDC.64 R32, c[0x0][0x440] ;  /* 0x00011000ff200b82 */ /* 0x000eb00000000a00 */
[----:B------:R-:W3:Y:S01]  /*0480*/  LDC.64 R36, c[0x0][0x3d0] ;  /* 0x0000f400ff247b82 */ /* 0x000ee20000000a00 */
[----:B0-----:R-:W-:-:S07]  /*0490*/  @P0 IMAD.WIDE.U32 R16, R71, 0x10, R16 ;  /* 0x0000001047100825 */ /* 0x001fce00078e0010 */
[----:B------:R-:W0:Y:S01]  /*04a0*/  LDC.64 R38, c[0x0][0x3d8] ;  /* 0x0000f600ff267b82 */ /* 0x000e220000000a00 */
[----:B-1----:R-:W-:Y:S01]  /*04b0*/  @P0 IMAD.WIDE.U32 R34, R71, 0x10, R20 ;  /* 0x0000001047220825 */ /* 0x002fe200078e0014 */
[----:B------:R-:W-:-:S03]  /*04c0*/  ISETP.GE.U32.AND P2, PT, R3, 0x300, PT ;  /* 0x000003000300780c */ /* 0x000fc60003f46070 */
[----:B------:R-:W-:Y:S01]  /*04d0*/  HFMA2 R22, -RZ, RZ, 0, 0 ;  /* 0x00000000ff167431 */ /* 0x000fe200000001ff */
[----:B------:R1:W5:Y:S02]  /*04e0*/  @P0 LDG.E.128 R104, desc[UR6][R16.64] ;  /* 0x0000000610680981 */ /* 0x000364000c1e1d00 */
[----:B------:R-:W4:Y:S01]  /*04f0*/  @P1 LDC.64 R40, c[0x0][0x440] ;  /* 0x00011000ff281b82 */ /* 0x000f220000000a00 */
[C---:B--2---:R-:W-:Y:S01]  /*0500*/  @P0 IMAD.WIDE.U32 R32, R71.reuse, 0x10, R32 ;  /* 0x0000001047200825 */ /* 0x044fe200078e0020 */
[----:B------:R-:W-:Y:S01]  /*0510*/  @P0 LOP3.LUT R71, R71, 0x100, RZ, 0xfc, !PT ;  /* 0x0000010047470812 */ /* 0x000fe200078efcff */
[----:B------:R2:W5:Y:S04]  /*0520*/  @P0 LDG.E.128 R4, desc[UR6][R34.64] ;  /* 0x0000000622040981 */ /* 0x000568000c1e1d00 */
[----:B------:R2:W5:Y:S01]  /*0530*/  @P0 LD.E.128 R28, desc[UR6][R32.64] ;  /* 0x00000006201c0980 */ /* 0x000562000c101d00 */
[----:B---3--:R-:W-:-:S05]  /*0540*/  @P1 IMAD.WIDE.U32 R36, R71, 0x10, R36 ;  /* 0x0000001047241825 */ /* 0x008fca00078e0024 */
[----:B------:R2:W5:Y:S01]  /*0550*/  @P1 LDG.E.128 R8, desc[UR6][R36.64] ;  /* 0x0000000624081981 */ /* 0x000562000c1e1d00 */
[----:B0-----:R-:W-:-:S05]  /*0560*/  @P1 IMAD.WIDE.U32 R38, R71, 0x10, R38 ;  /* 0x0000001047261825 */ /* 0x001fca00078e0026 */
[----:B------:R2:W5:Y:S01]  /*0570*/  @P1 LDG.E.128 R12, desc[UR6][R38.64] ;  /* 0x00000006260c1981 */ /* 0x000562000c1e1d00 */
[----:B----4-:R-:W-:-:S05]  /*0580*/  @P1 IMAD.WIDE.U32 R40, R71, 0x10, R40 ;  /* 0x0000001047281825 */ /* 0x010fca00078e0028 */
[----:B------:R2:W5:Y:S01]  /*0590*/  @P1 LD.E.128 R24, desc[UR6][R40.64] ;  /* 0x0000000628181980 */ /* 0x000562000c101d00 */
[----:B------:R-:W-:Y:S02]  /*05a0*/  CS2R R20, SRZ ;  /* 0x0000000000147805 */ /* 0x000fe4000001ff00 */
[----:B------:R-:W-:Y:S02]  /*05b0*/  MOV R18, RZ ;  /* 0x000000ff00127202 */ /* 0x000fe40000000f00 */
[----:B-1----:R-:W-:Y:S01]  /*05c0*/  CS2R R16, SRZ ;  /* 0x0000000000107805 */ /* 0x002fe2000001ff00 */
[----:B------:R-:W-:Y:S01]  /*05d0*/  @P0 IMAD.MOV.U32 R19, RZ, RZ, RZ ;  /* 0x000000ffff130224 */ /* 0x000fe200078e00ff */
[----:B------:R-:W-:Y:S02]  /*05e0*/  @P1 MOV R23, RZ ;  /* 0x000000ff00171202 */ /* 0x000fe40000000f00 */
[----:B------:R-:W-:Y:S01]  /*05f0*/  @P1 IADD3 R71, PT, PT, R71, 0x100, RZ ;  /* 0x0000010047471810 */ /* 0x000fe20007ffe0ff */
[----:B--2---:R-:W-:Y:S06]  /*0600*/  @!P2 BRA `(.L_x_4039) ;  /* 0x00000004009ca947 */ /* 0x004fec0003800000 */
        /* <DEDUP_REMOVED lines=12> */
[----:B------:R-:W-:Y:S02]  /*06d0*/  CS2R R20, SRZ ;  /* 0x0000000000147805 */ /* 0x000fe4000001ff00 */
[----:B------:R-:W-:Y:S02]  /*06e0*/  MOV R18, RZ ;  /* 0x000000ff00127202 */ /* 0x000fe40000000f00 */
[----:B------:R-:W-:Y:S01]  /*06f0*/  CS2R R16, SRZ ;  /* 0x0000000000107805 */ /* 0x000fe2000001ff00 */
[----:B------:R-:W-:Y:S06]  /*0700*/  BRA `(.L_x_4039) ;  /* 0x00000004005c7947 */ /* 0x000fec0003800000 */
.L_x_4037:
        /* <DEDUP_REMOVED lines=47> */
.L_x_4040:
[C---:B------:R-:W-:Y:S01]  /*0a00*/  ISETP.GE.U32.AND P0, PT, R3.reuse, 0x100, PT ;  /* 0x000001000300780c */ /* 0x040fe20003f06070 */
[----:B------:R-:W0:Y:S01]  /*0a10*/  LDC.64 R24, c[0x0][0x3d0] ;  /* 0x0000f400ff187b82 */ /* 0x000e220000000a00 */
[C---:B------:R-:W-:Y:S02]  /*0a20*/  ISETP.GE.U32.AND P1, PT, R3.reuse, 0x200, PT ;  /* 0x000002000300780c */ /* 0x040fe40003f26070 */
[----:B------:R-:W-:-:S05]  /*0a30*/  ISETP.GE.U32.AND P2, PT, R3, 0x300, PT ;  /* 0x000003000300780c */ /* 0x000fca0003f46070 */
[----:B------:R-:W1:Y:S08]  /*0a40*/  LDC.64 R50, c[0x0][0x3d8] ;  /* 0x0000f600ff327b82 */ /* 0x000e700000000a00 */
[----:B------:R-:W2:Y:S08]  /*0a50*/  @P0 LDC.64 R48, c[0x0][0x438] ;  /* 0x00010e00ff300b82 */ /* 0x000eb00000000a00 */
[----:B------:R-:W3:Y:S01]  /*0a60*/  LDC.64 R52, c[0x0][0x3d0] ;  /* 0x0000f400ff347b82 */ /* 0x000ee20000000a00 */
[----:B0-----:R-:W-:-:S07]  /*0a70*/  @P0 IMAD.WIDE.U32 R28, R71, 0x10, R24 ;  /* 0x00000010471c0825 */ /* 0x001fce00078e0018 */
[----:B------:R-:W0:Y:S01]  /*0a80*/  @P1 LDC.64 R60, c[0x0][0x438] ;  /* 0x00010e00ff3c1b82 */ /* 0x000e220000000a00 */
[----:B-1----:R-:W-:-:S07]  /*0a90*/  @P0 IMAD.WIDE.U32 R56, R71, 0x10, R50 ;  /* 0x0000001047380825 */ /* 0x002fce00078e0032 */
[----:B------:R-:W1:Y:S01]  /*0aa0*/  LDC.64 R62, c[0x0][0x3d8] ;  /* 0x0000f600ff3e7b82 */ /* 0x000e620000000a00 */
[C---:B--2---:R-:W-:Y:S01]  /*0ab0*/  @P0 IMAD.WIDE.U32 R54, R71.reuse, 0x10, R48 ;  /* 0x0000001047360825 */ /* 0x044fe200078e0030 */
[----:B------:R-:W-:Y:S01]  /*0ac0*/  @P0 LOP3.LUT R71, R71, 0x100, RZ, 0xfc, !PT ;  /* 0x0000010047470812 */ /* 0x000fe200078efcff */
[----:B------:R-:W5:Y:S04]  /*0ad0*/  @P0 LDG.E.128 R4, desc[UR6][R56.64] ;  /* 0x0000000638040981 */ /* 0x000f68000c1e1d00 */
[----:B------:R-:W5:Y:S01]  /*0ae0*/  @P0 LD.E.128 R16, desc[UR6][R54.64] ;  /* 0x0000000636100980 */ /* 0x000f62000c101d00 */
[----:B------:R-:W2:Y:S01]  /*0af0*/  LDC.64 R64, c[0x0][0x3d0] ;  /* 0x0000f400ff407b82 */ /* 0x000ea20000000a00 */
[----:B---3--:R-:W-:-:S07]  /*0b00*/  @P1 IMAD.WIDE.U32 R58, R71, 0x10, R52 ;  /* 0x00000010473a1825 */ /* 0x008fce00078e0034 */
[----:B------:R-:W3:Y:S01]  /*0b10*/  @P2 LDC.64 R66, c[0x0][0x438] ;  /* 0x00010e00ff422b82 */ /* 0x000ee20000000a00 */
[C---:B0-----:R-:W-:Y:S01]  /*0b20*/  @P1 IMAD.WIDE.U32 R60, R71.reuse, 0x10, R60 ;  /* 0x00000010473c1825 */ /* 0x041fe200078e003c */
[----:B------:R-:W5:Y:S04]  /*0b30*/  @P1 LDG.E.128 R8, desc[UR6][R58.64] ;  /* 0x000000063a081981 */ /* 0x000f68000c1e1d00 */
[----:B------:R-:W5:Y:S02]  /*0b40*/  @P1 LD.E.128 R20, desc[UR6][R60.64] ;  /* 0x000000063c141980 */ /* 0x000f64000c101d00 */
[----:B------:R-:W0:Y:S01]  /*0b50*/  LDC.64 R68, c[0x0][0x3d8] ;  /* 0x0000f600ff447b82 */ /* 0x000e220000000a00 */
[----:B-1----:R-:W-:-:S04]  /*0b60*/  @P1 IMAD.WIDE.U32 R62, R71, 0x10, R62 ;  /* 0x00000010473e1825 */ /* 0x002fc800078e003e */
[----:B------:R-:W-:Y:S01]  /*0b70*/  HFMA2 R26, -RZ, RZ, 0, 0 ;  /* 0x00000000ff1a7431 */ /* 0x000fe200000001ff */
[----:B------:R1:W5:Y:S01]  /*0b80*/  @P0 LDG.E.128 R104, desc[UR6][R28.64] ;  /* 0x000000061c680981 */ /* 0x000362000c1e1d00 */
[----:B------:R-:W-:-:S03]  /*0b90*/  @P1 VIADD R71, R71, 0x100 ;  /* 0x0000010047471836 */ /* 0x000fc60000000000 */
[----:B------:R4:W5:Y:S01]  /*0ba0*/  @P1 LDG.E.128 R12, desc[UR6][R62.64] ;  /* 0x000000063e0c1981 */ /* 0x000962000c1e1d00 */
[----:B--2---:R-:W-:-:S05]  /*0bb0*/  @P2 IMAD.WIDE.U32 R48, R71, 0x10, R64 ;  /* 0x0000001047302825 */ /* 0x004fca00078e0040 */
[----:B------:R4:W5:Y:S01]  /*0bc0*/  @P2 LDG.E.128 R32, desc[UR6][R48.64] ;  /* 0x0000000630202981 */ /* 0x000962000c1e1d00 */
[----:B---3--:R-:W-:-:S05]  /*0bd0*/  @P2 IMAD.WIDE.U32 R50, R71, 0x10, R66 ;  /* 0x0000001047322825 */ /* 0x008fca00078e0042 */
[----:B------:R4:W5:Y:S01]  /*0be0*/  @P2 LD.E.128 R40, desc[UR6][R50.64] ;  /* 0x0000000632282980 */ /* 0x000962000c101d00 */
[----:B0-----:R-:W-:-:S05]  /*0bf0*/  @P2 IMAD.WIDE.U32 R52, R71, 0x10, R68 ;  /* 0x0000001047342825 */ /* 0x001fca00078e0044 */
[----:B------:R4:W5:Y:S01]  /*0c00*/  @P2 LDG.E.128 R36, desc[UR6][R52.64] ;  /* 0x0000000634242981 */ /* 0x000962000c1e1d00 */
[----:B------:R-:W-:Y:S02]  /*0c10*/  CS2R R24, SRZ ;  /* 0x0000000000187805 */ /* 0x000fe4000001ff00 */
[----:B------:R-:W-:Y:S02]  /*0c20*/  MOV R30, RZ ;  /* 0x000000ff001e7202 */ /* 0x000fe40000000f00 */
[----:B-1----:R-:W-:Y:S01]  /*0c30*/  CS2R R28, SRZ ;  /* 0x00000000001c7805 */ /* 0x002fe2000001ff00 */
[----:B------:R-:W-:Y:S01]  /*0c40*/  @P0 IMAD.MOV.U32 R31, RZ, RZ, RZ ;  /* 0x000000ffff1f0224 */ /* 0x000fe200078e00ff */
[----:B------:R-:W-:Y:S02]  /*0c50*/  @P2 CS2R R46, SRZ ;  /* 0x00000000002e2805 */ /* 0x000fe4000001ff00 */
[----:B------:R-:W-:Y:S02]  /*0c60*/  @P2 CS2R R44, SRZ ;  /* 0x00000000002c2805 */ /* 0x000fe4000001ff00 */
[----:B----4-:R-:W-:-:S07]  /*0c70*/  @P1 MOV R27, RZ ;  /* 0x000000ff001b1202 */ /* 0x010fce0000000f00 */
.L_x_4039:
[----:B------:R-:W-:Y:S05]  /*0c80*/  BSYNC.RECONVERGENT B0 ;  /* 0x0000000000007941 */ /* 0x000fea0003800200 */
.L_x_4036:
        /* <DEDUP_REMOVED lines=71> */
.L_x_4069:
[----:B------:R-:W-:Y:S01]  /*1100*/  IMAD R80, R2, UR14, RZ ;  /* 0x0000000e02507c24 */ /* 0x000fe2000f8e02ff */
        /* <DEDUP_REMOVED lines=18> */
[----:B------:R0:W5:Y:S04]  /*1230*/  @P1 LDG.E.128 R48, desc[UR6][R58.64] ;  /* 0x000000063a301981 */ /* 0x000168000c1e1d00 */
        /* <DEDUP_REMOVED lines=9> */
[----:B------:R-:W-:Y:S02]  /*12d0*/  PRMT R57, R68, 0x7632, R57 ;  /* 0x0000763244397816 */ /* 0x000fe40000000039 */
[----:B------:R-:W-:Y:S02]  /*12e0*/  PRMT R59, R69, 0x7632, R59 ;  /* 0x00007632453b7816 */ /* 0x000fe4000000003b */
[C---:B------:R-:W-:Y:S02]  /*12f0*/  PRMT R80, R71.reuse, 0x7632, R80 ;  /* 0x0000763247507816 */ /* 0x040fe40000000050 */
[----:B------:R-:W-:Y:S01]  /*1300*/  SHF.L.U32 R68, R70, 0x10, RZ ;  /* 0x0000001046447819 */ /* 0x000fe200000006ff */
[----:B------:R-:W-:Y:S01]  /*1310*/  IMAD.U32 R70, R71, 0x10000, RZ ;  /* 0x0001000047467824 */ /* 0x000fe200078e00ff */
[----:B------:R-:W-:Y:S01]  /*1320*/  SHF.L.U32 R58, R69, 0x10, RZ ;  /* 0x00000010453a7819 */ /* 0x000fe200000006ff */
[----:B------:R-:W-:Y:S01]  /*1330*/  IMAD.U32 R69, R0, 0x10000, RZ ;  /* 0x0001000000457824 */ /* 0x000fe200078e00ff */
[----:B------:R-:W-:-:S02]  /*1340*/  SHF.L.U32 R57, R57, 0x10, RZ ;  /* 0x0000001039397819 */ /* 0x000fc400000006ff */
[----:B------:R-:W-:Y:S02]  /*1350*/  SHF.L.U32 R59, R59, 0x10, RZ ;  /* 0x000000103b3b7819 */ /* 0x000fe400000006ff */
[----:B------:R-:W-:Y:S01]  /*1360*/  SHF.L.U32 R71, R80, 0x10, RZ ;  /* 0x0000001050477819 */ /* 0x000fe200000006ff */
[----:B------:R-:W-:Y:S06]  /*1370*/  BRA `(.L_x_4045) ;  /* 0x0000000400847947 */ /* 0x000fec0003800000 */
.L_x_4044:
[C---:B-----5:R-:W-:Y:S02]  /*1380*/  PRMT R0, R68.reuse, 0x7632, R0 ;  /* 0x0000763244007816 */ /* 0x060fe40000000000 */
[----:B------:R-:W-:Y:S02]  /*1390*/  SHF.L.U32 R57, R68, 0x10, RZ ;  /* 0x0000001044397819 */ /* 0x000fe400000006ff */
[C---:B------:R-:W-:Y:S01]  /*13a0*/  PRMT R56, R69.reuse, 0x7632, R56 ;  /* 0x0000763245387816 */ /* 0x040fe20000000038 */
[----:B------:R-:W-:Y:S01]  /*13b0*/  IMAD.U32 R69, R69, 0x10000, RZ ;  /* 0x0001000045457824 */ /* 0x000fe200078e00ff */
[----:B------:R-:W-:Y:S01]  /*13c0*/  PRMT R58, R70, 0x7632, R58 ;  /* 0x00007632463a7816 */ /* 0x000fe2000000003a */
[----:B------:R-:W-:Y:S01]  /*13d0*/  IMAD.U32 R0, R0, 0x10000, RZ ;  /* 0x0001000000007824 */ /* 0x000fe200078e00ff */
[----:B------:R-:W-:Y:S02]  /*13e0*/  PRMT R68, R71, 0x7632, R68 ;  /* 0x0000763247447816 */ /* 0x000fe40000000044 */
        /* <DEDUP_REMOVED lines=13> */
[----:B------:R-:W-:Y:S06]  /*14c0*/  BRA `(.L_x_4045) ;  /* 0x0000000400307947 */ /* 0x000fec0003800000 */
.L_x_4043:
[----:B------:R-:W-:-:S04]  /*14d0*/  UISETP.NE.U32.AND UP0, UPT, UR10, URZ, UPT ;  /* 0x000000ff0a00728c */ /* 0x000fc8000bf05070 */
[----:B------:R-:W-:-:S09]  /*14e0*/  UISETP.NE.AND.EX UP0, UPT, UR11, URZ, UPT, UP0 ;  /* 0x000000ff0b00728c */ /* 0x000fd2000bf05300 */
[----:B------:R-:W-:Y:S05]  /*14f0*/  BRA.U UP0, `(.L_x_4046) ;  /* 0x0000000100847547 */ /* 0x000fea000b800000 */
[C---:B-----5:R-:W-:Y:S01]  /*1500*/  PRMT R80, R69.reuse, 0x7632, R80 ;  /* 0x0000763245507816 */ /* 0x060fe20000000050 */
[----:B------:R-:W-:Y:S01]  /*1510*/  IMAD.U32 R81, R70, 0x10000, RZ ;  /* 0x0001000046517824 */ /* 0x000fe200078e00ff */
[----:B------:R-:W-:Y:S02]  /*1520*/  SHF.L.U32 R57, R68, 0x10, RZ ;  /* 0x0000001044397819 */ /* 0x000fe400000006ff */
[----:B------:R-:W-:Y:S02]  /*1530*/  SHF.L.U32 R69, R69, 0x10, RZ ;  /* 0x0000001045457819 */ /* 0x000fe400000006ff */
[----:B------:R-:W-:Y:S02]  /*1540*/  SHF.L.U32 R56, R108, 0x10, RZ ;  /* 0x000000106c387819 */ /* 0x000fe400000006ff */
[----:B------:R-:W-:Y:S02]  /*1550*/  SHF.L.U32 R58, R109, 0x10, RZ ;  /* 0x000000106d3a7819 */ /* 0x000fe400000006ff */
[----:B------:R-:W-:Y:S01]  /*1560*/  PRMT R59, R68, 0x7632, R59 ;  /* 0x00007632443b7816 */ /* 0x000fe2000000003b */
[----:B------:R-:W-:Y:S01]  /*1570*/  IMAD.U32 R68, R110, 0x10000, RZ ;  /* 0x000100006e447824 */ /* 0x000fe200078e00ff */
[----:B------:R-:W-:Y:S01]  /*1580*/  PRMT R83, R70, 0x7632, R83 ;  /* 0x0000763246537816 */ /* 0x000fe20000000053 */
[----:B------:R-:W-:Y:S01]  /*1590*/  FADD.FTZ R56, R57, R56 ;  /* 0x0000003839387221 */ /* 0x000fe20000010000 */
[----:B------:R-:W-:Y:S01]  /*15a0*/  FADD.FTZ R58, R69, R58 ;  /* 0x0000003a453a7221 */ /* 0x000fe20000010000 */
        /* <DEDUP_REMOVED lines=21> */
[----:B------:R-:W-:Y:S06]  /*1700*/  BRA `(.L_x_4045) ;  /* 0x0000000000a07947 */ /* 0x000fec0003800000 */
.L_x_4046:
[C---:B-----5:R-:W-:Y:S01]  /*1710*/  PRMT R59, R68.reuse, 0x7632, R59 ;  /* 0x00007632443b7816 */ /* 0x060fe2000000003b */
        /* <DEDUP_REMOVED lines=37> */
[----:B------:R-:W-:Y:S01]  /*1970*/  FADD.FTZ R69, R53, R82 ;  /* 0x0000005235457221 */ /* 0x000fe20000010000 */
[----:B------:R-:W-:-:S07]  /*1980*/  FADD.FTZ R71, R55, R84 ;  /* 0x0000005437477221 */ /* 0x000fce0000010000 */
.L_x_4045:
[----:B------:R-:W0:Y:S01]  /*1990*/  LDC.64 R80, c[0x0][0x3a8] ;  /* 0x0000ea00ff507b82 */ /* 0x000e220000000a00 */
[C---:B------:R-:W-:Y:S02]  /*19a0*/  VIADD R0, R100.reuse, 0x100 ;  /* 0x0000010064007836 */ /* 0x040fe40000000000 */
[----:B0-----:R-:W-:-:S05]  /*19b0*/  IMAD.WIDE.U32 R80, R100, 0x20, R80 ;  /* 0x0000002064507825 */ /* 0x001fca00078e0050 */
[----:B------:R0:W-:Y:S04]  /*19c0*/  STG.E.128 desc[UR6][R80.64], R56 ;  /* 0x0000003850007986 */ /* 0x0001e8000c101d06 */
[----:B------:R0:W-:Y:S02]  /*19d0*/  STG.E.128 desc[UR6][R80.64+0x10], R68 ;  /* 0x0000104450007986 */ /* 0x0001e4000c101d06 */
.L_x_4042:
[----:B------:R-:W-:Y:S05]  /*19e0*/  BSYNC.RECONVERGENT B0 ;  /* 0x0000000000007941 */ /* 0x000fea0003800200 */
.L_x_4041:
        /* <DEDUP_REMOVED lines=15> */
[----:B------:R1:W5:Y:S04]  /*1ae0*/  @P1 LDG.E.128 R48, desc[UR6][R62.64] ;  /* 0x000000063e301981 */ /* 0x000368000c1e1d00 */
[----:B------:R1:W5:Y:S01]  /*1af0*/  @P1 LDG.E.128 R52, desc[UR6][R62.64+0x10] ;  /* 0x000010063e341981 */ /* 0x000362000c1e1d00 */
[----:B------:R-:W-:Y:S05]  /*1b00*/  @!P0 BRA `(.L_x_4049) ;  /* 0x00000004002c8947 */ /* 0x000fea0003800000 */
[----:B------:R-:W-:Y:S05]  /*1b10*/  @!P1 BRA `(.L_x_4050) ;  /* 0x0000000000a49947 */ /* 0x000fea0003800000 */
[----:B-1---5:R-:W-:Y:S01]  /*1b20*/  PRMT R60, R72, 0x7632, R60 ;  /* 0x00007632483c7816 */ /* 0x022fe2000000003c */
[----:B0-----:R-:W-:Y:S01]  /*1b30*/  IMAD.U32 R81, R110, 0x10000, RZ ;  /* 0x000100006e517824 */ /* 0x001fe200078e00ff */
[----:B------:R-:W-:Y:S02]  /*1b40*/  SHF.L.U32 R72, R72, 0x10, RZ ;  /* 0x0000001048487819 */ /* 0x000fe400000006ff */
        /* <DEDUP_REMOVED lines=9> */
[----:B------:R-:W-:Y:S02]  /*1be0*/  PRMT R61, R108, 0x7632, R61 ;  /* 0x000076326c3d7816 */ /* 0x000fe4000000003d */
[----:B------:R-:W-:Y:S02]  /*1bf0*/  PRMT R74, R110, 0x7632, R74 ;  /* 0x000076326e4a7816 */ /* 0x000fe4000000004a */
[----:B------:R-:W-:Y:S02]  /*1c00*/  PRMT R85, R111, 0x7632, R85 ;  /* 0x000076326f557816 */ /* 0x000fe40000000055 */
[----:B------:R-:W-:Y:S01]  /*1c10*/  SHF.L.U32 R84, R75, 0x10, RZ ;  /* 0x000000104b547819 */ /* 0x000fe200000006ff */
[----:B------:R-:W-:Y:S01]  /*1c20*/  IMAD.U32 R75, R72, 0x10000, RZ ;  /* 0x00010000484b7824 */ /* 0x000fe200078e00ff */
[----:B------:R-:W-:Y:S02]  /*1c30*/  SHF.L.U32 R73, R73, 0x10, RZ ;  /* 0x0000001049497819 */ /* 0x000fe400000006ff */
[----:B------:R-:W-:-:S02]  /*1c40*/  SHF.L.U32 R86, R109, 0x10, RZ ;  /* 0x000000106d567819 */ /* 0x000fc400000006ff */
[----:B------:R-:W-:Y:S02]  /*1c50*/  SHF.L.U32 R101, R111, 0x10, RZ ;  /* 0x000000106f657819 */ /* 0x000fe400000006ff */
[----:B------:R-:W-:Y:S01]  /*1c60*/  SHF.L.U32 R61, R61, 0x10, RZ ;  /* 0x000000103d3d7819 */ /* 0x000fe200000006ff */
[----:B------:R-:W-:Y:S01]  /*1c70*/  FADD.FTZ R73, R86, R73 ;  /* 0x0000004956497221 */ /* 0x000fe20000010000 */
[----:B------:R-:W-:Y:S02]  /*1c80*/  SHF.L.U32 R62, R62, 0x10, RZ ;  /* 0x000000103e3e7819 */ /* 0x000fe400000006ff */
[----:B------:R-:W-:Y:S01]  /*1c90*/  SHF.L.U32 R72, R80, 0x10, RZ ;  /* 0x0000001050487819 */ /* 0x000fe200000006ff */
[----:B------:R-:W-:Y:S01]  /*1ca0*/  FADD.FTZ R80, R60, R61 ;  /* 0x0000003d3c507221 */ /* 0x000fe20000010000 */
[----:B------:R-:W-:Y:S01]  /*1cb0*/  SHF.L.U32 R83, R74, 0x10, RZ ;  /* 0x000000104a537819 */ /* 0x000fe200000006ff */
[----:B------:R-:W-:Y:S01]  /*1cc0*/  IMAD.U32 R74, R82, 0x10000, RZ ;  /* 0x00010000524a7824 */ /* 0x000fe200078e00ff */
        /* <DEDUP_REMOVED lines=14> */
.L_x_4050:
[C---:B0----5:R-:W-:Y:S01]  /*1db0*/  PRMT R80, R72.reuse, 0x7632, R80 ;  /* 0x0000763248507816 */ /* 0x061fe20000000050 */
[----:B-1----:R-:W-:Y:S01]  /*1dc0*/  IMAD.U32 R62, R73, 0x10000, RZ ;  /* 0x00010000493e7824 */ /* 0x002fe200078e00ff */
[----:B------:R-:W-:Y:S01]  /*1dd0*/  SHF.L.U32 R60, R72, 0x10, RZ ;  /* 0x00000010483c7819 */ /* 0x000fe200000006ff */
[----:B------:R-:W-:Y:S01]  /*1de0*/  IMAD.U32 R63, R109, 0x10000, RZ ;  /* 0x000100006d3f7824 */ /* 0x000fe200078e00ff */
[----:B------:R-:W-:Y:S01]  /*1df0*/  PRMT R81, R73, 0x7632, R81 ;  /* 0x0000763249517816 */ /* 0x000fe20000000051 */
[----:B------:R-:W-:Y:S01]  /*1e00*/  IMAD.U32 R87, R111, 0x10000, RZ ;  /* 0x000100006f577824 */ /* 0x000fe200078e00ff */
        /* <DEDUP_REMOVED lines=9> */
[----:B------:R-:W-:Y:S02]  /*1ea0*/  PRMT R61, R108, 0x7632, R61 ;  /* 0x000076326c3d7816 */ /* 0x000fe4000000003d */
[----:B------:R-:W-:Y:S02]  /*1eb0*/  PRMT R63, R109, 0x7632, R63 ;  /* 0x000076326d3f7816 */ /* 0x000fe4000000003f */
[----:B------:R-:W-:Y:S02]  /*1ec0*/  PRMT R73, R110, 0x7632, R73 ;  /* 0x000076326e497816 */ /* 0x000fe40000000049 */
[----:B------:R-:W-:-:S02]  /*1ed0*/  PRMT R74, R111, 0x7632, R74 ;  /* 0x000076326f4a7816 */ /* 0x000fc4000000004a */
[----:B------:R-:W-:Y:S01]  /*1ee0*/  SHF.L.U32 R86, R75, 0x10, RZ ;  /* 0x000000104b567819 */ /* 0x000fe200000006ff */
        /* <DEDUP_REMOVED lines=10> */
[----:B------:R-:W-:-:S03]  /*1f90*/  FADD.FTZ R73, R84, R73 ;  /* 0x0000004954497221 */ /* 0x000fc60000010000 */
[----:B------:R-:W-:Y:S01]  /*1fa0*/  FADD.FTZ R75, R102, R75 ;  /* 0x0000004b664b7221 */ /* 0x000fe20000010000 */
[----:B------:R-:W-:Y:S06]  /*1fb0*/  BRA `(.L_x_4051) ;  /* 0x0000000000887947 */ /* 0x000fec0003800000 */
.L_x_4049:
[----:B------:R-:W-:Y:S05]  /*1fc0*/  @!P1 BRA `(.L_x_4052) ;  /* 0x0000000000549947 */ /* 0x000fea0003800000 */
[C---:B-1---5:R-:W-:Y:S01]  /*1fd0*/  PRMT R60, R72.reuse, 0x7632, R60 ;  /* 0x00007632483c7816 */ /* 0x062fe2000000003c */
[----:B------:R-:W-:Y:S01]  /*1fe0*/  IMAD.U32 R61, R72, 0x10000, RZ ;  /* 0x00010000483d7824 */ /* 0x000fe200078e00ff */
[----:B------:R-:W-:Y:S02]  /*1ff0*/  PRMT R62, R73, 0x7632, R62 ;  /* 0x00007632493e7816 */ /* 0x000fe4000000003e */
[C---:B------:R-:W-:Y:S02]  /*2000*/  PRMT R63, R74.reuse, 0x7632, R63 ;  /* 0x000076324a3f7816 */ /* 0x040fe4000000003f */
[C---:B------:R-:W-:Y:S01]  /*2010*/  PRMT R72, R75.reuse, 0x7632, R72 ;  /* 0x000076324b487816 */ /* 0x040fe20000000048 */
[----:B------:R-:W-:Y:S01]  /*2020*/  IMAD.U32 R75, R75, 0x10000, RZ ;  /* 0x000100004b4b7824 */ /* 0x000fe200078e00ff */
[----:B------:R-:W-:Y:S01]  /*2030*/  SHF.L.U32 R73, R73, 0x10, RZ ;  /* 0x0000001049497819 */ /* 0x000fe200000006ff */
[----:B------:R-:W-:Y:S01]  /*2040*/  IMAD.U32 R84, R63, 0x10000, RZ ;  /* 0x000100003f547824 */ /* 0x000fe200078e00ff */
[----:B0-----:R-:W-:Y:S01]  /*2050*/  SHF.L.U32 R81, R74, 0x10, RZ ;  /* 0x000000104a517819 */ /* 0x001fe200000006ff */
        /* <DEDUP_REMOVED lines=11> */
[----:B------:R-:W-:Y:S06]  /*2110*/  BRA `(.L_x_4051) ;  /* 0x0000000000307947 */ /* 0x000fec0003800000 */
.L_x_4052:
[----:B0----5:R-:W-:Y:S02]  /*2120*/  PRMT R80, R74, 0x7632, R80 ;  /* 0x000076324a507816 */ /* 0x021fe40000000050 */
[C---:B-1----:R-:W-:Y:S02]  /*2130*/  PRMT R61, R72.reuse, 0x7632, R61 ;  /* 0x00007632483d7816 */ /* 0x042fe4000000003d */
[----:B------:R-:W-:Y:S02]  /*2140*/  PRMT R63, R73, 0x7632, R63 ;  /* 0x00007632493f7816 */ /* 0x000fe4000000003f */
[----:B------:R-:W-:Y:S02]  /*2150*/  PRMT R81, R75, 0x7632, R81 ;  /* 0x000076324b517816 */ /* 0x000fe40000000051 */
[----:B------:R-:W-:Y:S01]  /*2160*/  SHF.L.U32 R60, R72, 0x10, RZ ;  /* 0x00000010483c7819 */ /* 0x000fe200000006ff */
[----:B------:R-:W-:Y:S01]  /*2170*/  IMAD.U32 R72, R74, 0x10000, RZ ;  /* 0x000100004a487824 */ /* 0x000fe200078e00ff */
[----:B------:R-:W-:Y:S01]  /*2180*/  SHF.L.U32 R62, R73, 0x10, RZ ;  /* 0x00000010493e7819 */ /* 0x000fe200000006ff */
[----:B------:R-:W-:Y:S01]  /*2190*/  IMAD.U32 R73, R80, 0x10000, RZ ;  /* 0x0001000050497824 */ /* 0x000fe200078e00ff */
[----:B------:R-:W-:-:S02]  /*21a0*/  SHF.L.U32 R74, R75, 0x10, RZ ;  /* 0x000000104b4a7819 */ /* 0x000fc400000006ff */
[----:B------:R-:W-:Y:S02]  /*21b0*/  SHF.L.U32 R61, R61, 0x10, RZ ;  /* 0x000000103d3d7819 */ /* 0x000fe400000006ff */
[----:B------:R-:W-:Y:S02]  /*21c0*/  SHF.L.U32 R63, R63, 0x10, RZ ;  /* 0x000000103f3f7819 */ /* 0x000fe400000006ff */
[----:B------:R-:W-:-:S07]  /*21d0*/  SHF.L.U32 R75, R81, 0x10, RZ ;  /* 0x00000010514b7819 */ /* 0x000fce00000006ff */
.L_x_4051:
[----:B------:R-:W0:Y:S02]  /*21e0*/  LDC.64 R80, c[0x0][0x3a8] ;  /* 0x0000ea00ff507b82 */ /* 0x000e240000000a00 */
[C---:B0-----:R-:W-:Y:S01]  /*21f0*/  IMAD.WIDE.U32 R80, R0.reuse, 0x20, R80 ;  /* 0x0000002000507825 */ /* 0x041fe200078e0050 */
[----:B------:R-:W-:-:S04]  /*2200*/  IADD3 R0, PT, PT, R0, 0x100, RZ ;  /* 0x0000010000007810 */ /* 0x000fc80007ffe0ff */
[----:B------:R1:W-:Y:S04]  /*2210*/  STG.E.128 desc[UR6][R80.64], R60 ;  /* 0x0000003c50007986 */ /* 0x0003e8000c101d06 */
[----:B------:R1:W-:Y:S02]  /*2220*/  STG.E.128 desc[UR6][R80.64+0x10], R72 ;  /* 0x0000104850007986 */ /* 0x0003e4000c101d06 */
.L_x_4048:
[----:B------:R-:W-:Y:S05]  /*2230*/  BSYNC.RECONVERGENT B0 ;  /* 0x0000000000007941 */ /* 0x000fea0003800200 */
.L_x_4047:
[----:B------:R-:W-:Y:S01]  /*2240*/  ISETP.GE.U32.AND P3, PT, R3, 0x300, PT ;  /* 0x000003000300780c */ /* 0x000fe20003f66070 */
[----:B------:R-:W-:-:S12]  /*2250*/  BSSY.RECONVERGENT B0, `(.L_x_4053) ;  /* 0x0000082000007945 */ /* 0x000fd80003800200 */
[----:B------:R-:W-:Y:S05]  /*2260*/  @!P3 BRA `(.L_x_4054) ;  /* 0x000000080000b947 */ /* 0x000fea0003800000 */
[----:B------:R-:W-:Y:S01]  /*2270*/  ISETP.NE.U32.AND P0, PT, RZ, UR8, PT ;  /* 0x00000008ff007c0c */ /* 0x000fe2000bf05070 */
[----:B------:R-:W2:Y:S01]  /*2280*/  LDC.64 R76, c[0x0][0x390] ;  /* 0x0000e400ff4c7b82 */ /* 0x000ea20000000a00 */
[----:B------:R-:W-:Y:S02]  /*2290*/  ISETP.NE.U32.AND P1, PT, RZ, UR10, PT ;  /* 0x0000000aff007c0c */ /* 0x000fe4000bf25070 */
[----:B------:R-:W-:Y:S02]  /*22a0*/  ISETP.NE.AND.EX P0, PT, RZ, UR9, PT, P0 ;  /* 0x00000009ff007c0c */ /* 0x000fe4000bf05300 */
[----:B------:R-:W-:-:S11]  /*22b0*/  ISETP.NE.AND.EX P1, PT, RZ, UR11, PT, P1 ;  /* 0x0000000bff007c0c */ /* 0x000fd6000bf25310 */
[----:B------:R-:W3:Y:S08]  /*22c0*/  @P0 LDC.64 R64, c[0x0][0x398] ;  /* 0x0000e600ff400b82 */ /* 0x000ef00000000a00 */
[----:B------:R-:W4:Y:S01]  /*22d0*/  @P1 LDC.64 R66, c[0x0][0x3a0] ;  /* 0x0000e800ff421b82 */ /* 0x000f220000000a00 */
[----:B--2---:R-:W-:-:S06]  /*22e0*/  IMAD.WIDE.U32 R76, R0, 0x10, R76 ;  /* 0x00000010004c7825 */ /* 0x004fcc00078e004c */
[----:B------:R-:W5:Y:S01]  /*22f0*/  LDG.E.128 R76, desc[UR6][R76.64] ;  /* 0x000000064c4c7981 */ /* 0x000f62000c1e1d00 */
[----:B---3--:R-:W-:-:S05]  /*2300*/  @P0 IMAD.WIDE.U32 R64, R0, 0x10, R64 ;  /* 0x0000001000400825 */ /* 0x008fca00078e0040 */
[----:B------:R2:W5:Y:S01]  /*2310*/  @P0 LDG.E.128 R108, desc[UR6][R64.64] ;  /* 0x00000006406c0981 */ /* 0x000562000c1e1d00 */
[----:B----4-:R-:W-:-:S05]  /*2320*/  @P1 IMAD.WIDE.U32 R66, R0, 0x20, R66 ;  /* 0x0000002000421825 */ /* 0x010fca00078e0042 */
[----:B------:R2:W5:Y:S04]  /*2330*/  @P1 LDG.E.128 R48, desc[UR6][R66.64] ;  /* 0x0000000642301981 */ /* 0x000568000c1e1d00 */
[----:B------:R2:W5:Y:S01]  /*2340*/  @P1 LDG.E.128 R52, desc[UR6][R66.64+0x10] ;  /* 0x0000100642341981 */ /* 0x000562000c1e1d00 */
[----:B------:R-:W-:Y:S05]  /*2350*/  @!P0 BRA `(.L_x_4055) ;  /* 0x00000004002c8947 */ /* 0x000fea0003800000 */
[----:B------:R-:W-:Y:S05]  /*2360*/  @!P1 BRA `(.L_x_4056) ;  /* 0x0000000000a49947 */ /* 0x000fea0003800000 */
[----:B01---5:R-:W-:Y:S01]  /*2370*/  PRMT R80, R78, 0x7632, R80 ;  /* 0x000076324e507816 */ /* 0x023fe20000000050 */
[----:B------:R-:W-:Y:S01]  /*2380*/  IMAD.U32 R81, R110, 0x10000, RZ ;  /* 0x000100006e517824 */ /* 0x000fe200078e00ff */
[----:B--2---:R-:W-:Y:S02]  /*2390*/  PRMT R64, R76, 0x7632, R64 ;  /* 0x000076324c407816 */ /* 0x004fe40000000040 */
[----:B------:R-:W-:Y:S02]  /*23a0*/  SHF.L.U32 R78, R78, 0x10, RZ ;  /* 0x000000104e4e7819 */ /* 0x000fe400000006ff */
[----:B------:R-:W-:Y:S02]  /*23b0*/  SHF.L.U32 R76, R76, 0x10, RZ ;  /* 0x000000104c4c7819 */ /* 0x000fe400000006ff */
[----:B------:R-:W-:Y:S01]  /*23c0*/  SHF.L.U32 R67, R108, 0x10, RZ ;  /* 0x000000106c437819 */ /* 0x000fe200000006ff */
[--C-:B------:R-:W-:Y:S01]  /*23d0*/  FADD.FTZ R81, R81, R78.reuse ;  /* 0x0000004e51517221 */ /* 0x100fe20000010000 */
[----:B------:R-:W-:-:S02]  /*23e0*/  PRMT R78, R110, 0x7632, R78 ;  /* 0x000076326e4e7816 */ /* 0x000fc4000000004e */
[----:B------:R-:W-:Y:S01]  /*23f0*/  PRMT R66, R77, 0x7632, R66 ;  /* 0x000076324d427816 */ /* 0x000fe20000000042 */
[--C-:B------:R-:W-:Y:S01]  /*2400*/  FADD.FTZ R67, R67, R76.reuse ;  /* 0x0000004c43437221 */ /* 0x100fe20000010000 */
[----:B------:R-:W-:Y:S01]  /*2410*/  PRMT R76, R109, 0x7632, R76 ;  /* 0x000076326d4c7816 */ /* 0x000fe2000000004c */
[----:B------:R-:W-:Y:S01]  /*2420*/  IMAD.U32 R83, R78, 0x10000, RZ ;  /* 0x000100004e537824 */ /* 0x000fe200078e00ff */
[----:B------:R-:W-:Y:S01]  /*2430*/  PRMT R82, R79, 0x7632, R82 ;  /* 0x000076324f527816 */ /* 0x000fe20000000052 */
[----:B------:R-:W-:Y:S01]  /*2440*/  IMAD.U32 R77, R77, 0x10000, RZ ;  /* 0x000100004d4d7824 */ /* 0x000fe200078e00ff */
        /* <DEDUP_REMOVED lines=27> */
.L_x_4056:
[C---:B01---5:R-:W-:Y:S01]  /*2600*/  PRMT R80, R76.reuse, 0x7632, R80 ;  /* 0x000076324c507816 */ /* 0x063fe20000000050 */
[C---:B--2---:R-:W-:Y:S01]  /*2610*/  IMAD.U32 R66, R77.reuse, 0x10000, RZ ;  /* 0x000100004d427824 */ /* 0x044fe200078e00ff */
[----:B------:R-:W-:Y:S02]  /*2620*/  SHF.L.U32 R64, R76, 0x10, RZ ;  /* 0x000000104c407819 */ /* 0x000fe400000006ff */
[----:B------:R-:W-:Y:S01]  /*2630*/  PRMT R81, R77, 0x7632, R81 ;  /* 0x000076324d517816 */ /* 0x000fe20000000051 */
        /* <DEDUP_REMOVED lines=26> */
[----:B------:R-:W-:-:S03]  /*27e0*/  FADD.FTZ R77, R84, R77 ;  /* 0x0000004d544d7221 */ /* 0x000fc60000010000 */
[----:B------:R-:W-:Y:S01]  /*27f0*/  FADD.FTZ R79, R102, R79 ;  /* 0x0000004f664f7221 */ /* 0x000fe20000010000 */
[----:B------:R-:W-:Y:S06]  /*2800*/  BRA `(.L_x_4057) ;  /* 0x0000000000887947 */ /* 0x000fec0003800000 */
.L_x_4055:
[----:B------:R-:W-:Y:S05]  /*2810*/  @!P1 BRA `(.L_x_4058) ;  /* 0x0000000000549947 */ /* 0x000fea0003800000 */
[C---:B--2--5:R-:W-:Y:S02]  /*2820*/  PRMT R64, R76.reuse, 0x7632, R64 ;  /* 0x000076324c407816 */ /* 0x064fe40000000040 */
[----:B------:R-:W-:Y:S02]  /*2830*/  SHF.L.U32 R65, R76, 0x10, RZ ;  /* 0x000000104c417819 */ /* 0x000fe400000006ff */
[C---:B------:R-:W-:Y:S01]  /*2840*/  PRMT R66, R77.reuse, 0x7632, R66 ;  /* 0x000076324d427816 */ /* 0x040fe20000000042 */
[----:B------:R-:W-:Y:S01]  /*2850*/  IMAD.U32 R77, R77, 0x10000, RZ ;  /* 0x000100004d4d7824 */ /* 0x000fe200078e00ff */
[----:B------:R-:W-:Y:S02]  /*2860*/  PRMT R67, R78, 0x7632, R67 ;  /* 0x000076324e437816 */ /* 0x000fe40000000043 */
[C---:B------:R-:W-:Y:S01]  /*2870*/  PRMT R76, R79.reuse, 0x7632, R76 ;  /* 0x000076324f4c7816 */ /* 0x040fe2000000004c */
[----:B------:R-:W-:Y:S01]  /*2880*/  IMAD.U32 R82, R66, 0x10000, RZ ;  /* 0x0001000042527824 */ /* 0x000fe200078e00ff */
[----:B------:R-:W-:Y:S01]  /*2890*/  SHF.L.U32 R79, R79, 0x10, RZ ;  /* 0x000000104f4f7819 */ /* 0x000fe200000006ff */
[----:B------:R-:W-:Y:S01]  /*28a0*/  FADD.FTZ R66, R50, R77 ;  /* 0x0000004d32427221 */ /* 0x000fe20000010000 */
[----:B01----:R-:W-:-:S02]  /*28b0*/  SHF.L.U32 R81, R78, 0x10, RZ ;  /* 0x000000104e517819 */ /* 0x003fc400000006ff */
        /* <DEDUP_REMOVED lines=11> */
.L_x_4058:
[C---:B--2--5:R-:W-:Y:S01]  /*2970*/  PRMT R67, R77.reuse, 0x7632, R67 ;  /* 0x000076324d437816 */ /* 0x064fe20000000043 */
[----:B------:R-:W-:Y:S01]  /*2980*/  IMAD.U32 R66, R77, 0x10000, RZ ;  /* 0x000100004d427824 */ /* 0x000fe200078e00ff */
[----:B------:R-:W-:Y:S02]  /*2990*/  PRMT R65, R76, 0x7632, R65 ;  /* 0x000076324c417816 */ /* 0x000fe40000000041 */
[----:B01----:R-:W-:Y:S01]  /*29a0*/  PRMT R80, R78, 0x7632, R80 ;  /* 0x000076324e507816 */ /* 0x003fe20000000050 */
        /* <DEDUP_REMOVED lines=8> */
.L_x_4057:
[----:B------:R-:W0:Y:S02]  /*2a30*/  LDC.64 R80, c[0x0][0x3a8] ;  /* 0x0000ea00ff507b82 */ /* 0x000e240000000a00 */
[----:B0-----:R-:W-:-:S05]  /*2a40*/  IMAD.WIDE.U32 R80, R0, 0x20, R80 ;  /* 0x0000002000507825 */ /* 0x001fca00078e0050 */
[----:B------:R2:W-:Y:S04]  /*2a50*/  STG.E.128 desc[UR6][R80.64], R64 ;  /* 0x0000004050007986 */ /* 0x0005e8000c101d06 */
[----:B------:R2:W-:Y:S02]  /*2a60*/  STG.E.128 desc[UR6][R80.64+0x10], R76 ;  /* 0x0000104c50007986 */ /* 0x0005e4000c101d06 */
.L_x_4054:
[----:B------:R-:W-:Y:S05]  /*2a70*/  BSYNC.RECONVERGENT B0 ;  /* 0x0000000000007941 */ /* 0x000fea0003800200 */
.L_x_4053:
[----:B------:R-:W-:Y:S01]  /*2a80*/  FADD.FTZ R0, RZ, R56 ;  /* 0x00000038ff007221 */ /* 0x000fe20000010000 */
[C---:B------:R-:W-:Y:S01]  /*2a90*/  ISETP.GE.U32.AND P0, PT, R3.reuse, 0x100, PT ;  /* 0x000001000300780c */ /* 0x040fe20003f06070 */
[----:B------:R-:W-:Y:S01]  /*2aa0*/  BSSY.RECONVERGENT B0, `(.L_x_4059) ;  /* 0x000006e000007945 */ /* 0x000fe20003800200 */
[----:B------:R-:W-:Y:S01]  /*2ab0*/  ISETP.GT.U32.AND P4, PT, R3, 0x1ff, PT ;  /* 0x000001ff0300780c */ /* 0x000fe20003f84070 */
[----:B012---:R-:W-:Y:S01]  /*2ac0*/  FADD.FTZ R81, R57, R0 ;  /* 0x0000000039517221 */ /* 0x007fe20000010000 */
        /* <DEDUP_REMOVED lines=97> */
[----:B------:R-:W-:Y:S02]  /*30e0*/  HFMA2 R87, -RZ, RZ, 0, 0 ;  /* 0x00000000ff577431 */ /* 0x000fe400000001ff */
        /* <DEDUP_REMOVED lines=9> */
.L_x_4060:
[----:B------:R-:W-:Y:S05]  /*3180*/  BSYNC.RECONVERGENT B0 ;  /* 0x0000000000007941 */ /* 0x000fea0003800200 */
.L_x_4059:
        /* <DEDUP_REMOVED lines=12> */
.L_x_4062:
[----:B------:R-:W-:Y:S05]  /*3250*/  BSYNC.RECONVERGENT B0 ;  /* 0x0000000000007941 */ /* 0x000fea0003800200 */
.L_x_4061:
        /* <DEDUP_REMOVED lines=39> */
[----:B------:R-:W-:Y:S01]  /*34d0*/  I2FP.F32.S32 R85, R85 ;  /* 0x0000005500557245 */ /* 0x000fe20000201400 */
[----:B------:R-:W1:Y:S01]  /*34e0*/  LDC R101, c[0x0][0x448] ;  /* 0x00011200ff657b82 */ /* 0x000e620000000800 */
[----:B------:R-:W-:-:S04]  /*34f0*/  FFMA.FTZ R86, R84, R86, R87 ;  /* 0x0000005654567223 */ /* 0x000fc80000010057 */
[----:B------:R-:W2:Y:S01]  /*3500*/  MUFU.RCP R85, R85 ;  /* 0x0000005500557308 */ /* 0x000ea20000001000 */
        /* <DEDUP_REMOVED lines=12> */
[----:B------:R3:W1:Y:S05]  /*35d0*/  SHFL.IDX PT, R102, R85, RZ, 0x1f ;  /* 0x00001fff55667589 */ /* 0x00066a00000e0000 */
[----:B------:R-:W4:Y:S01]  /*35e0*/  @!P1 LDC.64 R82, c[0x0][0x3c8] ;  /* 0x0000f200ff529b82 */ /* 0x000f220000000a00 */
[C---:B0-----:R-:W-:Y:S01]  /*35f0*/  FMUL.FTZ R86, R103.reuse, R103 ;  /* 0x0000006767567220 */ /* 0x041fe20000410000 */
[----:B---3--:R-:W-:Y:S01]  /*3600*/  FSEL R85, R103, RZ, !P4 ;  /* 0x000000ff67557208 */ /* 0x008fe20006000000 */
[----:B--2---:R-:W-:-:S03]  /*3610*/  @!P1 IMAD.WIDE R80, R2, 0x4, R80 ;  /* 0x0000000402509825 */ /* 0x004fc600078e0250 */
[----:B------:R-:W-:Y:S01]  /*3620*/  FSEL R87, R86, RZ, P4 ;  /* 0x000000ff56577208 */ /* 0x000fe20002000000 */
[----:B-1----:R-:W-:Y:S01]  /*3630*/  FFMA.FTZ R86, R102, UR13, R101 ;  /* 0x0000000d66567c23 */ /* 0x002fe20008010065 */
[----:B------:R0:W-:Y:S03]  /*3640*/  @!P1 STG.E desc[UR6][R80.64], R103 ;  /* 0x0000006750009986 */ /* 0x0001e6000c101906 */
[----:B------:R-:W-:Y:S01]  /*3650*/  FADD.FTZ R84, R86, R87 ;  /* 0x0000005756547221 */ /* 0x000fe20000010000 */
[----:B----4-:R-:W-:-:S05]  /*3660*/  @!P1 IMAD.WIDE R82, R2, 0x4, R82 ;  /* 0x0000000402529825 */ /* 0x010fca00078e0252 */
[----:B------:R-:W1:Y:S02]  /*3670*/  MUFU.RSQ R84, R84 ;  /* 0x0000005400547308 */ /* 0x000e640000001400 */
[----:B-1----:R0:W-:Y:S01]  /*3680*/  @!P1 STG.E desc[UR6][R82.64], R84 ;  /* 0x0000005452009986 */ /* 0x0021e2000c101906 */
[----:B------:R-:W-:Y:S05]  /*3690*/  @!P0 BRA `(.L_x_4064) ;  /* 0x00000004003c8947 */ /* 0x000fea0003800000 */
[--C-:B0-----:R-:W-:Y:S01]  /*36a0*/  FADD.FTZ R81, R70, -R85.reuse ;  /* 0x8000005546517221 */ /* 0x101fe20000010000 */
[----:B------:R-:W-:Y:S01]  /*36b0*/  SHF.L.U32 R83, R107, 0x10, RZ ;  /* 0x000000106b537819 */ /* 0x000fe200000006ff */
[--C-:B------:R-:W-:Y:S01]  /*36c0*/  FADD.FTZ R101, R71, -R85.reuse ;  /* 0x8000005547657221 */ /* 0x100fe20000010000 */
[----:B------:R-:W-:Y:S01]  /*36d0*/  SHF.L.U32 R87, R19, 0x10, RZ ;  /* 0x0000001013577819 */ /* 0x000fe200000006ff */
[C---:B------:R-:W-:Y:S01]  /*36e0*/  FMUL.FTZ R158, R84.reuse, R81 ;  /* 0x00000051549e7220 */ /* 0x040fe20000410000 */
[----:B------:R-:W-:Y:S01]  /*36f0*/  SHF.L.U32 R103, R147, 0x10, RZ ;  /* 0x0000001093677819 */ /* 0x000fe200000006ff */
[----:B------:R-:W-:Y:S01]  /*3700*/  FMUL.FTZ R160, R84, R101 ;  /* 0x0000006554a07220 */ /* 0x000fe20000410000 */
[----:B------:R-:W-:Y:S01]  /*3710*/  FADD.FTZ R81, R68, -R85 ;  /* 0x8000005544517221 */ /* 0x000fe20000010000 */
[----:B------:R-:W-:Y:S01]  /*3720*/  FFMA.FTZ R159, R158, R83, R87 ;  /* 0x000000539e9f7223 */ /* 0x000fe20000010057 */
[----:B------:R-:W-:Y:S01]  /*3730*/  FADD.FTZ R83, R69, -R85 ;  /* 0x8000005545537221 */ /* 0x000fe20000010000 */
[----:B------:R-:W-:Y:S01]  /*3740*/  IMAD.U32 R87, R146, 0x10000, RZ ;  /* 0x0001000092577824 */ /* 0x000fe200078e00ff */
[----:B------:R-:W-:Y:S01]  /*3750*/  SHF.L.U32 R86, R92, 0x10, RZ ;  /* 0x000000105c567819 */ /* 0x000fe200000006ff */
[----:B------:R-:W-:-:S02]  /*3760*/  IMAD.U32 R102, R91, 0x10000, RZ ;  /* 0x000100005b667824 */ /* 0x000fc400078e00ff */
[----:B------:R-:W-:Y:S01]  /*3770*/  FMUL.FTZ R157, R84, R83 ;  /* 0x00000053549d7220 */ /* 0x000fe20000410000 */
[----:B------:R-:W-:Y:S01]  /*3780*/  FADD.FTZ R83, R59, -R85 ;  /* 0x800000553b537221 */ /* 0x000fe20000010000 */
[----:B------:R-:W-:Y:S01]  /*3790*/  FFMA.FTZ R162, R160, R103, R87 ;  /* 0x00000067a0a27223 */ /* 0x000fe20000010057 */
[----:B------:R-:W-:Y:S01]  /*37a0*/  SHF.L.U32 R87, R96, 0x10, RZ ;  /* 0x0000001060577819 */ /* 0x000fe200000006ff */
[----:B------:R-:W-:Y:S02]  /*37b0*/  IMAD.U32 R101, R95, 0x10000, RZ ;  /* 0x000100005f657824 */ /* 0x000fe400078e00ff */
[C---:B------:R-:W-:Y:S01]  /*37c0*/  FMUL.FTZ R152, R84.reuse, R83 ;  /* 0x0000005354987220 */ /* 0x040fe20000410000 */
[----:B------:R-:W-:Y:S01]  /*37d0*/  FMUL.FTZ R153, R84, R81 ;  /* 0x0000005154997220 */ /* 0x000fe20000410000 */
[----:B------:R-:W-:Y:S01]  /*37e0*/  FADD.FTZ R81, R58, -R85 ;  /* 0x800000553a517221 */ /* 0x000fe20000010000 */
[----:B------:R-:W-:Y:S01]  /*37f0*/  FFMA.FTZ R156, R157, R86, R102 ;  /* 0x000000569d9c7223 */ /* 0x000fe20000010066 */
[----:B------:R-:W-:Y:S01]  /*3800*/  FFMA.FTZ R154, R152, R87, R101 ;  /* 0x00000057989a7223 */ /* 0x000fe20000010065 */
[----:B------:R-:W-:Y:S01]  /*3810*/  SHF.L.U32 R83, R17, 0x10, RZ ;  /* 0x0000001011537819 */ /* 0x000fe200000006ff */
[----:B------:R-:W0:Y:S01]  /*3820*/  LDC.64 R86, c[0x0][0x428] ;  /* 0x00010a00ff567b82 */ /* 0x000e220000000a00 */
[----:B------:R-:W-:Y:S01]  /*3830*/  FMUL.FTZ R150, R84, R81 ;  /* 0x0000005154967220 */ /* 0x000fe20000410000 */
[----:B------:R-:W-:-:S02]  /*3840*/  SHF.L.U32 R81, R105, 0x10, RZ ;  /* 0x0000001069517819 */ /* 0x000fc400000006ff */
[----:B------:R-:W-:Y:S02]  /*3850*/  SHF.L.U32 R80, R106, 0x10, RZ ;  /* 0x000000106a507819 */ /* 0x000fe400000006ff */
[----:B------:R-:W-:Y:S01]  /*3860*/  SHF.L.U32 R82, R18, 0x10, RZ ;  /* 0x0000001012527819 */ /* 0x000fe200000006ff */
[----:B------:R-:W-:Y:S01]  /*3870*/  FFMA.FTZ R151, R150, R81, R83 ;  /* 0x0000005196977223 */ /* 0x000fe20000010053 */
[--C-:B------:R-:W-:Y:S01]  /*3880*/  FADD.FTZ R81, R56, -R85.reuse ;  /* 0x8000005538517221 */ /* 0x100fe20000010000 */
[----:B------:R-:W-:Y:S02]  /*3890*/  FADD.FTZ R83, R57, -R85 ;  /* 0x8000005539537221 */ /* 0x000fe40000010000 */
[----:B------:R-:W-:Y:S01]  /*38a0*/  FFMA.FTZ R155, R153, R80, R82 ;  /* 0x00000050999b7223 */ /* 0x000fe20000010052 */
[C---:B------:R-:W-:Y:S01]  /*38b0*/  FMUL.FTZ R101, R84.reuse, R81 ;  /* 0x0000005154657220 */ /* 0x040fe20000410000 */
[----:B------:R-:W-:Y:S01]  /*38c0*/  FMUL.FTZ R102, R84, R83 ;  /* 0x0000005354667220 */ /* 0x000fe20000410000 */
[----:B------:R-:W-:Y:S01]  /*38d0*/  SHF.L.U32 R80, R104, 0x10, RZ ;  /* 0x0000001068507819 */ /* 0x000fe200000006ff */
[----:B------:R-:W-:Y:S01]  /*38e0*/  IMAD.U32 R83, R99, 0x10000, RZ ;  /* 0x0001000063537824 */ /* 0x000fe200078e00ff */
[----:B------:R-:W-:-:S02]  /*38f0*/  SHF.L.U32 R82, R16, 0x10, RZ ;  /* 0x0000001010527819 */ /* 0x000fc400000006ff */
[----:B------:R-:W-:-:S03]  /*3900*/  SHF.L.U32 R81, R149, 0x10, RZ ;  /* 0x0000001095517819 */ /* 0x000fc600000006ff */
[----:B------:R-:W-:Y:S01]  /*3910*/  FFMA.FTZ R80, R101, R80, R82 ;  /* 0x0000005065507223 */ /* 0x000fe20000010052 */
[----:B------:R-:W-:Y:S01]  /*3920*/  F2FP.BF16.F32.PACK_AB R82, R156, R155 ;  /* 0x0000009b9c52723e */ /* 0x000fe200000010ff */
[----:B------:R-:W-:Y:S01]  /*3930*/  FFMA.FTZ R103, R102, R81, R83 ;  /* 0x0000005166677223 */ /* 0x000fe20000010053 */
[----:B------:R-:W-:Y:S01]  /*3940*/  F2FP.BF16.F32.PACK_AB R83, R162, R159 ;  /* 0x0000009fa253723e */ /* 0x000fe200000010ff */
[----:B0-----:R-:W-:Y:S01]  /*3950*/  IMAD.WIDE.U32 R86, R100, 0x10, R86 ;  /* 0x0000001064567825 */ /* 0x001fe200078e0056 */
[----:B------:R-:W-:Y:S02]  /*3960*/  F2FP.BF16.F32.PACK_AB R81, R154, R151 ;  /* 0x000000979a51723e */ /* 0x000fe400000010ff */
[----:B------:R-:W-:Y:S01]  /*3970*/  F2FP.BF16.F32.PACK_AB R80, R103, R80 ;  /* 0x000000506750723e */ /* 0x000fe200000010ff */
[----:B------:R-:W-:Y:S01]  /*3980*/  IMAD.U32 R155, R144, 0x10000, RZ ;  /* 0x00010000909b7824 */ /* 0x000fe200078e00ff */
[----:B------:R-:W-:Y:S02]  /*3990*/  SHF.L.U32 R103, R7, 0x10, RZ ;  /* 0x0000001007677819 */ /* 0x000fe400000006ff */
[----:B------:R-:W-:Y:S01]  /*39a0*/  SHF.L.U32 R151, R31, 0x10, RZ ;  /* 0x000000101f977819 */ /* 0x000fe200000006ff */
[----:B------:R0:W-:Y:S01]  /*39b0*/  STG.E.128 desc[UR6][R86.64], R80 ;  /* 0x0000005056007986 */ /* 0x0001e2000c101d06 */
[----:B------:R-:W-:-:S02]  /*39c0*/  SHF.L.U32 R154, R6, 0x10, RZ ;  /* 0x00000010069a7819 */ /* 0x000fc400000006ff */
[----:B------:R-:W-:Y:S01]  /*39d0*/  SHF.L.U32 R156, R30, 0x10, RZ ;  /* 0x000000101e9c7819 */ /* 0x000fe200000006ff */
[----:B------:R-:W-:Y:S01]  /*39e0*/  FFMA.FTZ R151, R158, R103, R151 ;  /* 0x000000679e977223 */ /* 0x000fe20000010097 */
[----:B------:R-:W-:-:S03]  /*39f0*/  SHF.L.U32 R103, R145, 0x10, RZ ;  /* 0x0000001091677819 */ /* 0x000fc600000006ff */
[----:B------:R-:W-:Y:S01]  /*3a00*/  FFMA.FTZ R154, R153, R154, R156 ;  /* 0x0000009a999a7223 */ /* 0x000fe2000001009c */
[----:B------:R-:W-:Y:S01]  /*3a10*/  SHF.L.U32 R156, R90, 0x10, RZ ;  /* 0x000000105a9c7819 */ /* 0x000fe200000006ff */
[----:B------:R-:W-:Y:S01]  /*3a20*/  FFMA.FTZ R160, R160, R103, R155 ;  /* 0x00000067a0a07223 */ /* 0x000fe2000001009b */
[----:B0-----:R-:W0:Y:S01]  /*3a30*/  LDC.64 R86, c[0x0][0x430] ;  /* 0x00010c00ff567b82 */ /* 0x001e220000000a00 */
[----:B------:R-:W-:Y:S01]  /*3a40*/  SHF.L.U32 R81, R5, 0x10, RZ ;  /* 0x0000001005517819 */ /* 0x000fe200000006ff */
[----:B------:R-:W-:Y:S01]  /*3a50*/  IMAD.U32 R80, R148, 0x10000, RZ ;  /* 0x0001000094507824 */ /* 0x000fe200078e00ff */
[----:B------:R-:W-:Y:S02]  /*3a60*/  SHF.L.U32 R83, R29, 0x10, RZ ;  /* 0x000000101d537819 */ /* 0x000fe400000006ff */
[----:B------:R-:W-:Y:S01]  /*3a70*/  SHF.L.U32 R82, R28, 0x10, RZ ;  /* 0x000000101c527819 */ /* 0x000fe200000006ff */
[----:B------:R-:W-:Y:S01]  /*3a80*/  FFMA.FTZ R157, R157, R156, R80 ;  /* 0x0000009c9d9d7223 */ /* 0x000fe20000010050 */
[----:B------:R-:W-:Y:S01]  /*3a90*/  SHF.L.U32 R80, R4, 0x10, RZ ;  /* 0x0000001004507819 */ /* 0x000fe200000006ff */
[----:B------:R-:W-:Y:S01]  /*3aa0*/  FFMA.FTZ R150, R150, R81, R83 ;  /* 0x0000005196967223 */ /* 0x000fe20000010053 */
[----:B------:R-:W-:Y:S01]  /*3ab0*/  SHF.L.U32 R81, R94, 0x10, RZ ;  /* 0x000000105e517819 */ /* 0x000fe200000006ff */
[----:B------:R-:W-:-:S02]  /*3ac0*/  IMAD.U32 R83, R93, 0x10000, RZ ;  /* 0x000100005d537824 */ /* 0x000fc400078e00ff */
[----:B------:R-:W-:Y:S01]  /*3ad0*/  FFMA.FTZ R80, R101, R80, R82 ;  /* 0x0000005065507223 */ /* 0x000fe20000010052 */
[----:B------:R-:W-:Y:S01]  /*3ae0*/  F2FP.BF16.F32.PACK_AB R82, R157, R154 ;  /* 0x0000009a9d52723e */ /* 0x000fe200000010ff */
[----:B------:R-:W-:Y:S01]  /*3af0*/  FFMA.FTZ R103, R152, R81, R83 ;  /* 0x0000005198677223 */ /* 0x000fe20000010053 */
[----:B------:R-:W-:Y:S01]  /*3b00*/  SHF.L.U32 R81, R98, 0x10, RZ ;  /* 0x0000001062517819 */ /* 0x000fe200000006ff */
[----:B------:R-:W-:-:S04]  /*3b10*/  IMAD.U32 R83, R97, 0x10000, RZ ;  /* 0x0001000061537824 */ /* 0x000fc800078e00ff */
[----:B------:R-:W-:Y:S01]  /*3b20*/  FFMA.FTZ R101, R102, R81, R83 ;  /* 0x0000005166657223 */ /* 0x000fe20000010053 */
[----:B------:R-:W-:Y:S02]  /*3b30*/  F2FP.BF16.F32.PACK_AB R83, R160, R151 ;  /* 0x00000097a053723e */ /* 0x000fe400000010ff */
[----:B------:R-:W-:Y:S01]  /*3b40*/  F2FP.BF16.F32.PACK_AB R81, R103, R150 ;  /* 0x000000966751723e */ /* 0x000fe200000010ff */
[C---:B0-----:R-:W-:Y:S01]  /*3b50*/  IMAD.WIDE.U32 R86, R100.reuse, 0x10, R86 ;  /* 0x0000001064567825 */ /* 0x041fe200078e0056 */
[----:B------:R-:W-:Y:S02]  /*3b60*/  F2FP.BF16.F32.PACK_AB R80, R101, R80 ;  /* 0x000000506550723e */ /* 0x000fe400000010ff */
[----:B------:R-:W-:-:S03]  /*3b70*/  IADD3 R100, PT, PT, R100, 0x100, RZ ;  /* 0x0000010064647810 */ /* 0x000fc60007ffe0ff */
[----:B------:R1:W-:Y:S04]  /*3b80*/  STG.E.128 desc[UR6][R86.64], R80 ;  /* 0x0000005056007986 */ /* 0x0003e8000c101d06 */
.L_x_4064:
[----:B------:R-:W-:Y:S05]  /*3b90*/  BSYNC.RECONVERGENT B0 ;  /* 0x0000000000007941 */ /* 0x000fea0003800200 */
.L_x_4063:
[----:B------:R-:W-:Y:S04]  /*3ba0*/  BSSY.RECONVERGENT B0, `(.L_x_4065) ;  /* 0x0000051000007945 */ /* 0x000fe80003800200 */
[----:B------:R-:W-:Y:S05]  /*3bb0*/  @!P2 BRA `(.L_x_4066) ;  /* 0x00000004003ca947 */ /* 0x000fea0003800000 */
[--C-:B01----:R-:W-:Y:S01]  /*3bc0*/  FADD.FTZ R81, R74, -R85.reuse ;  /* 0x800000554a517221 */ /* 0x103fe20000010000 */
[----:B------:R-:W-:Y:S01]  /*3bd0*/  SHF.L.U32 R83, R11, 0x10, RZ ;  /* 0x000000100b537819 */ /* 0x000fe200000006ff */
[--C-:B------:R-:W-:Y:S01]  /*3be0*/  FADD.FTZ R101, R75, -R85.reuse ;  /* 0x800000554b657221 */ /* 0x100fe20000010000 */
[----:B------:R-:W-:Y:S01]  /*3bf0*/  SHF.L.U32 R87, R23, 0x10, RZ ;  /* 0x0000001017577819 */ /* 0x000fe200000006ff */
[C---:B------:R-:W-:Y:S01]  /*3c00*/  FMUL.FTZ R158, R84.reuse, R81 ;  /* 0x00000051549e7220 */ /* 0x040fe20000410000 */
[----:B------:R-:W-:Y:S02]  /*3c10*/  IMAD.U32 R103, R131, 0x10000, RZ ;  /* 0x0001000083677824 */ /* 0x000fe400078e00ff */
[----:B------:R-:W-:Y:S01]  /*3c20*/  FMUL.FTZ R160, R84, R101 ;  /* 0x0000006554a07220 */ /* 0x000fe20000410000 */
[----:B------:R-:W-:Y:S01]  /*3c30*/  FADD.FTZ R81, R72, -R85 ;  /* 0x8000005548517221 */ /* 0x000fe20000010000 */
[----:B------:R-:W-:Y:S01]  /*3c40*/  FFMA.FTZ R159, R158, R83, R87 ;  /* 0x000000539e9f7223 */ /* 0x000fe20000010057 */
[--C-:B------:R-:W-:Y:S01]  /*3c50*/  FADD.FTZ R83, R73, -R85.reuse ;  /* 0x8000005549537221 */ /* 0x100fe20000010000 */
[----:B------:R-:W-:Y:S01]  /*3c60*/  SHF.L.U32 R87, R130, 0x10, RZ ;  /* 0x0000001082577819 */ /* 0x000fe200000006ff */
[----:B------:R-:W-:Y:S01]  /*3c70*/  IMAD.U32 R86, R135, 0x10000, RZ ;  /* 0x0001000087567824 */ /* 0x000fe200078e00ff */
[----:B------:R-:W-:Y:S01]  /*3c80*/  SHF.L.U32 R102, R134, 0x10, RZ ;  /* 0x0000001086667819 */ /* 0x000fe200000006ff */
[----:B------:R-:W-:Y:S01]  /*3c90*/  FMUL.FTZ R157, R84, R83 ;  /* 0x00000053549d7220 */ /* 0x000fe20000410000 */
[----:B------:R-:W-:Y:S01]  /*3ca0*/  FADD.FTZ R83, R63, -R85 ;  /* 0x800000553f537221 */ /* 0x000fe20000010000 */
[----:B------:R-:W-:Y:S01]  /*3cb0*/  FFMA.FTZ R162, R160, R103, R87 ;  /* 0x00000067a0a27223 */ /* 0x000fe20000010057 */
[----:B------:R-:W-:Y:S01]  /*3cc0*/  IMAD.U32 R87, R139, 0x10000, RZ ;  /* 0x000100008b577824 */ /* 0x000fe200078e00ff */
[----:B------:R-:W-:Y:S01]  /*3cd0*/  SHF.L.U32 R101, R138, 0x10, RZ ;  /* 0x000000108a657819 */ /* 0x000fe200000006ff */
        /* <DEDUP_REMOVED lines=27> */
[----:B------:R-:W-:Y:S02]  /*3e90*/  F2FP.BF16.F32.PACK_AB R80, R103, R80 ;  /* 0x000000506750723e */ /* 0x000fe400000010ff */
[----:B------:R-:W-:Y:S02]  /*3ea0*/  SHF.L.U32 R103, R15, 0x10, RZ ;  /* 0x000000100f677819 */ /* 0x000fe400000006ff */
[----:B------:R-:W-:Y:S01]  /*3eb0*/  SHF.L.U32 R151, R27, 0x10, RZ ;  /* 0x000000101b977819 */ /* 0x000fe200000006ff */
[----:B------:R0:W-:Y:S01]  /*3ec0*/  STG.E.128 desc[UR6][R86.64], R80 ;  /* 0x0000005056007986 */ /* 0x0001e2000c101d06 */
[----:B------:R-:W-:-:S02]  /*3ed0*/  SHF.L.U32 R154, R14, 0x10, RZ ;  /* 0x000000100e9a7819 */ /* 0x000fc400000006ff */
[----:B------:R-:W-:Y:S01]  /*3ee0*/  SHF.L.U32 R156, R26, 0x10, RZ ;  /* 0x000000101a9c7819 */ /* 0x000fe200000006ff */
[----:B------:R-:W-:Y:S01]  /*3ef0*/  FFMA.FTZ R151, R158, R103, R151 ;  /* 0x000000679e977223 */ /* 0x000fe20000010097 */
[----:B------:R-:W-:Y:S01]  /*3f00*/  SHF.L.U32 R155, R128, 0x10, RZ ;  /* 0x00000010809b7819 */ /* 0x000fe200000006ff */
[----:B------:R-:W-:Y:S02]  /*3f10*/  IMAD.U32 R103, R129, 0x10000, RZ ;  /* 0x0001000081677824 */ /* 0x000fe400078e00ff */
[----:B------:R-:W-:Y:S01]  /*3f20*/  FFMA.FTZ R154, R153, R154, R156 ;  /* 0x0000009a999a7223 */ /* 0x000fe2000001009c */
[----:B------:R-:W-:Y:S02]  /*3f30*/  IMAD.U32 R156, R133, 0x10000, RZ ;  /* 0x00010000859c7824 */ /* 0x000fe400078e00ff */
[----:B------:R-:W-:Y:S01]  /*3f40*/  FFMA.FTZ R160, R160, R103, R155 ;  /* 0x00000067a0a07223 */ /* 0x000fe2000001009b */
[----:B0-----:R-:W0:Y:S01]  /*3f50*/  LDC.64 R86, c[0x0][0x430] ;  /* 0x00010c00ff567b82 */ /* 0x001e220000000a00 */
[----:B------:R-:W-:-:S02]  /*3f60*/  SHF.L.U32 R81, R13, 0x10, RZ ;  /* 0x000000100d517819 */ /* 0x000fc400000006ff */
[----:B------:R-:W-:Y:S02]  /*3f70*/  SHF.L.U32 R83, R25, 0x10, RZ ;  /* 0x0000001019537819 */ /* 0x000fe400000006ff */
[----:B------:R-:W-:Y:S02]  /*3f80*/  SHF.L.U32 R80, R132, 0x10, RZ ;  /* 0x0000001084507819 */ /* 0x000fe400000006ff */
[----:B------:R-:W-:Y:S01]  /*3f90*/  SHF.L.U32 R82, R24, 0x10, RZ ;  /* 0x0000001018527819 */ /* 0x000fe200000006ff */
[----:B------:R-:W-:Y:S01]  /*3fa0*/  FFMA.FTZ R150, R150, R81, R83 ;  /* 0x0000005196967223 */ /* 0x000fe20000010053 */
[----:B------:R-:W-:Y:S01]  /*3fb0*/  SHF.L.U32 R83, R136, 0x10, RZ ;  /* 0x0000001088537819 */ /* 0x000fe200000006ff */
[----:B------:R-:W-:Y:S02]  /*3fc0*/  IMAD.U32 R81, R137, 0x10000, RZ ;  /* 0x0001000089517824 */ /* 0x000fe400078e00ff */
        /* <DEDUP_REMOVED lines=8> */
[----:B------:R-:W-:Y:S02]  /*4050*/  F2FP.BF16.F32.PACK_AB R83, R160, R151 ;  /* 0x00000097a053723e */ /* 0x000fe400000010ff */
[----:B------:R-:W-:Y:S01]  /*4060*/  F2FP.BF16.F32.PACK_AB R81, R103, R150 ;  /* 0x000000966751723e */ /* 0x000fe200000010ff */
[C---:B0-----:R-:W-:Y:S01]  /*4070*/  IMAD.WIDE.U32 R86, R100.reuse, 0x10, R86 ;  /* 0x0000001064567825 */ /* 0x041fe200078e0056 */
[----:B------:R-:W-:Y:S02]  /*4080*/  F2FP.BF16.F32.PACK_AB R80, R101, R80 ;  /* 0x000000506550723e */ /* 0x000fe400000010ff */
[----:B------:R-:W-:-:S03]  /*4090*/  IADD3 R100, PT, PT, R100, 0x100, RZ ;  /* 0x0000010064647810 */ /* 0x000fc60007ffe0ff */
[----:B------:R2:W-:Y:S04]  /*40a0*/  STG.E.128 desc[UR6][R86.64], R80 ;  /* 0x0000005056007986 */ /* 0x0005e8000c101d06 */
.L_x_4066:
[----:B------:R-:W-:Y:S05]  /*40b0*/  BSYNC.RECONVERGENT B0 ;  /* 0x0000000000007941 */ /* 0x000fea0003800200 */
.L_x_4065:
[----:B------:R-:W-:Y:S04]  /*40c0*/  BSSY.RECONVERGENT B0, `(.L_x_4067) ;  /* 0x0000050000007945 */ /* 0x000fe80003800200 */
[----:B------:R-:W-:Y:S05]  /*40d0*/  @!P3 BRA `(.L_x_4068) ;  /* 0x000000040038b947 */ /* 0x000fea0003800000 */
[--C-:B012---:R-:W-:Y:S01]  /*40e0*/  FADD.FTZ R81, R64, -R85.reuse ;  /* 0x8000005540517221 */ /* 0x107fe20000010000 */
[----:B------:R-:W-:Y:S01]  /*40f0*/  SHF.L.U32 R80, R32, 0x10, RZ ;  /* 0x0000001020507819 */ /* 0x000fe200000006ff */
[----:B------:R-:W-:Y:S01]  /*4100*/  IMAD.U32 R82, R40, 0x10000, RZ ;  /* 0x0001000028527824 */ /* 0x000fe200078e00ff */
[----:B------:R-:W-:Y:S01]  /*4110*/  SHF.L.U32 R86, R36, 0x10, RZ ;  /* 0x0000001024567819 */ /* 0x000fe200000006ff */
[----:B------:R-:W-:Y:S01]  /*4120*/  FMUL.FTZ R81, R84, R81 ;  /* 0x0000005154517220 */ /* 0x000fe20000410000 */
[----:B------:R-:W-:Y:S01]  /*4130*/  SHF.L.U32 R83, R44, 0x10, RZ ;  /* 0x000000102c537819 */ /* 0x000fe200000006ff */
[----:B------:R-:W-:Y:S01]  /*4140*/  FADD.FTZ R87, R65, -R85 ;  /* 0x8000005541577221 */ /* 0x000fe20000010000 */
[----:B------:R-:W-:Y:S01]  /*4150*/  SHF.L.U32 R102, R125, 0x10, RZ ;  /* 0x000000107d667819 */ /* 0x000fe200000006ff */
[----:B------:R-:W-:Y:S01]  /*4160*/  FFMA.FTZ R80, R81, R80, R82 ;  /* 0x0000005051507223 */ /* 0x000fe20000010052 */
[----:B------:R-:W-:Y:S01]  /*4170*/  SHF.L.U32 R82, R127, 0x10, RZ ;  /* 0x000000107f527819 */ /* 0x000fe200000006ff */
[----:B------:R-:W-:Y:S01]  /*4180*/  FFMA.FTZ R101, R81, R86, R83 ;  /* 0x0000005651657223 */ /* 0x000fe20000010053 */
[----:B------:R-:W-:Y:S01]  /*4190*/  SHF.L.U32 R81, R124, 0x10, RZ ;  /* 0x000000107c517819 */ /* 0x000fe200000006ff */
[----:B------:R-:W-:Y:S01]  /*41a0*/  FADD.FTZ R83, R66, -R85 ;  /* 0x8000005542537221 */ /* 0x000fe20000010000 */
[----:B------:R-:W-:-:S02]  /*41b0*/  IMAD.U32 R86, R126, 0x10000, RZ ;  /* 0x000100007e567824 */ /* 0x000fc400078e00ff */
[C---:B------:R-:W-:Y:S01]  /*41c0*/  FMUL.FTZ R87, R84.reuse, R87 ;  /* 0x0000005754577220 */ /* 0x040fe20000410000 */
[----:B------:R-:W-:Y:S01]  /*41d0*/  SHF.L.U32 R150, R33, 0x10, RZ ;  /* 0x0000001021967819 */ /* 0x000fe200000006ff */
[C---:B------:R-:W-:Y:S01]  /*41e0*/  FMUL.FTZ R103, R84.reuse, R83 ;  /* 0x0000005354677220 */ /* 0x040fe20000410000 */
[----:B------:R-:W-:Y:S02]  /*41f0*/  IMAD.U32 R154, R41, 0x10000, RZ ;  /* 0x00010000299a7824 */ /* 0x000fe400078e00ff */
[C---:B------:R-:W-:Y:S01]  /*4200*/  FFMA.FTZ R83, R87.reuse, R82, R86 ;  /* 0x0000005257537223 */ /* 0x040fe20000010056 */
[----:B------:R-:W-:Y:S01]  /*4210*/  FFMA.FTZ R152, R87, R102, R81 ;  /* 0x0000006657987223 */ /* 0x000fe20000010051 */
[--C-:B------:R-:W-:Y:S01]  /*4220*/  FADD.FTZ R87, R67, -R85.reuse ;  /* 0x8000005543577221 */ /* 0x100fe20000010000 */
[----:B------:R-:W-:Y:S01]  /*4230*/  SHF.L.U32 R82, R37, 0x10, RZ ;  /* 0x0000001025527819 */ /* 0x000fe200000006ff */
[----:B------:R-:W-:Y:S01]  /*4240*/  FFMA.FTZ R81, R103, R150, R154 ;  /* 0x0000009667517223 */ /* 0x000fe2000001009a */
        /* <DEDUP_REMOVED lines=8> */
[----:B------:R-:W-:Y:S01]  /*42d0*/  SHF.L.U32 R102, R120, 0x10, RZ ;  /* 0x0000001078667819 */ /* 0x000fe200000006ff */
[----:B------:R-:W-:Y:S01]  /*42e0*/  FADD.FTZ R103, R76, -R85 ;  /* 0x800000554c677221 */ /* 0x000fe20000010000 */
[----:B------:R-:W-:-:S02]  /*42f0*/  SHF.L.U32 R150, R38, 0x10, RZ ;  /* 0x0000001026967819 */ /* 0x000fc400000006ff */
        /* <DEDUP_REMOVED lines=8> */
[----:B------:R-:W-:Y:S01]  /*4380*/  FADD.FTZ R87, R77, -R85 ;  /* 0x800000554d577221 */ /* 0x000fe20000010000 */
[----:B------:R-:W-:Y:S01]  /*4390*/  FFMA.FTZ R82, R103, R82, R102 ;  /* 0x0000005267527223 */ /* 0x000fe20000010066 */
[----:B------:R-:W-:Y:S01]  /*43a0*/  SHF.L.U32 R102, R119, 0x10, RZ ;  /* 0x0000001077667819 */ /* 0x000fe200000006ff */
[----:B------:R-:W-:Y:S01]  /*43b0*/  IMAD.U32 R150, R118, 0x10000, RZ ;  /* 0x0001000076967824 */ /* 0x000fe200078e00ff */
[----:B------:R-:W-:Y:S01]  /*43c0*/  SHF.L.U32 R103, R116, 0x10, RZ ;  /* 0x0000001074677819 */ /* 0x000fe200000006ff */
[----:B------:R-:W-:Y:S01]  /*43d0*/  FMUL.FTZ R87, R84, R87 ;  /* 0x0000005754577220 */ /* 0x000fe20000410000 */
[----:B------:R-:W-:-:S02]  /*43e0*/  F2FP.BF16.F32.PACK_AB R80, R83, R80 ;  /* 0x000000505350723e */ /* 0x000fc400000010ff */
[----:B------:R-:W-:Y:S01]  /*43f0*/  F2FP.BF16.F32.PACK_AB R81, R86, R81 ;  /* 0x000000515651723e */ /* 0x000fe200000010ff */
[C---:B------:R-:W-:Y:S01]  /*4400*/  FFMA.FTZ R157, R87.reuse, R102, R150 ;  /* 0x00000066579d7223 */ /* 0x040fe20000010096 */
[----:B------:R-:W-:Y:S01]  /*4410*/  FFMA.FTZ R156, R87, R156, R103 ;  /* 0x0000009c579c7223 */ /* 0x000fe20000010067 */
[--C-:B------:R-:W-:Y:S01]  /*4420*/  FADD.FTZ R87, R78, -R85.reuse ;  /* 0x800000554e577221 */ /* 0x100fe20000010000 */
[----:B------:R-:W-:Y:S01]  /*4430*/  SHF.L.U32 R102, R35, 0x10, RZ ;  /* 0x0000001023667819 */ /* 0x000fe200000006ff */
[----:B------:R-:W-:Y:S01]  /*4440*/  IMAD.U32 R150, R43, 0x10000, RZ ;  /* 0x000100002b967824 */ /* 0x000fe200078e00ff */
[----:B------:R-:W-:Y:S01]  /*4450*/  SHF.L.U32 R103, R47, 0x10, RZ ;  /* 0x000000102f677819 */ /* 0x000fe200000006ff */
[C---:B------:R-:W-:Y:S01]  /*4460*/  FMUL.FTZ R87, R84.reuse, R87 ;  /* 0x0000005754577220 */ /* 0x040fe20000410000 */
[----:B------:R-:W-:Y:S01]  /*4470*/  FADD.FTZ R85, R79, -R85 ;  /* 0x800000554f557221 */ /* 0x000fe20000010000 */
[----:B------:R-:W-:Y:S02]  /*4480*/  F2FP.BF16.F32.PACK_AB R82, R157, R82 ;  /* 0x000000529d52723e */ /* 0x000fe400000010ff */
[C---:B------:R-:W-:Y:S01]  /*4490*/  FFMA.FTZ R158, R87.reuse, R102, R150 ;  /* 0x00000066579e7223 */ /* 0x040fe20000010096 */
[----:B------:R-:W-:Y:S01]  /*44a0*/  FFMA.FTZ R87, R87, R160, R103 ;  /* 0x000000a057577223 */ /* 0x000fe20000010067 */
[----:B------:R-:W0:Y:S01]  /*44b0*/  LDC.64 R150, c[0x0][0x430] ;  /* 0x00010c00ff967b82 */ /* 0x000e220000000a00 */
[----:B------:R-:W-:Y:S01]  /*44c0*/  FMUL.FTZ R85, R84, R85 ;  /* 0x0000005554557220 */ /* 0x000fe20000410000 */
[----:B------:R-:W-:Y:S01]  /*44d0*/  SHF.L.U32 R84, R115, 0x10, RZ ;  /* 0x0000001073547819 */ /* 0x000fe200000006ff */
[----:B------:R-:W-:Y:S01]  /*44e0*/  IMAD.U32 R160, R114, 0x10000, RZ ;  /* 0x0001000072a07824 */ /* 0x000fe200078e00ff */
[----:B------:R-:W-:-:S03]  /*44f0*/  F2FP.BF16.F32.PACK_AB R86, R156, R155 ;  /* 0x0000009b9c56723e */ /* 0x000fc600000010ff */
[----:B------:R-:W-:Y:S01]  /*4500*/  FFMA.FTZ R159, R85, R84, R160 ;  /* 0x00000054559f7223 */ /* 0x000fe200000100a0 */
[----:B------:R-:W1:Y:S01]  /*4510*/  LDC.64 R102, c[0x0][0x428] ;  /* 0x00010a00ff667b82 */ /* 0x000e620000000a00 */
[----:B------:R-:W-:-:S03]  /*4520*/  SHF.L.U32 R84, R113, 0x10, RZ ;  /* 0x0000001071547819 */ /* 0x000fc600000006ff */
[----:B------:R-:W-:Y:S02]  /*4530*/  F2FP.BF16.F32.PACK_AB R83, R159, R158 ;  /* 0x0000009e9f53723e */ /* 0x000fe400000010ff */
[----:B------:R-:W-:Y:S01]  /*4540*/  FFMA.FTZ R84, R85, R84, R161 ;  /* 0x0000005455547223 */ /* 0x000fe200000100a1 */
[----:B------:R-:W-:-:S04]  /*4550*/  F2FP.BF16.F32.PACK_AB R85, R154, R153 ;  /* 0x000000999a55723e */ /* 0x000fc800000010ff */
[----:B------:R-:W-:Y:S02]  /*4560*/  F2FP.BF16.F32.PACK_AB R87, R84, R87 ;  /* 0x000000575457723e */ /* 0x000fe400000010ff */
[----:B------:R-:W-:Y:S01]  /*4570*/  F2FP.BF16.F32.PACK_AB R84, R152, R101 ;  /* 0x000000659854723e */ /* 0x000fe200000010ff */
[----:B-1----:R-:W-:-:S04]  /*4580*/  IMAD.WIDE.U32 R102, R100, 0x10, R102 ;  /* 0x0000001064667825 */ /* 0x002fc800078e0066 */
[----:B0-----:R-:W-:Y:S01]  /*4590*/  IMAD.WIDE.U32 R100, R100, 0x10, R150 ;  /* 0x0000001064647825 */ /* 0x001fe200078e0096 */
[----:B------:R3:W-:Y:S04]  /*45a0*/  STG.E.128 desc[UR6][R102.64], R80 ;  /* 0x0000005066007986 */ /* 0x0007e8000c101d06 */
[----:B------:R3:W-:Y:S02]  /*45b0*/  STG.E.128 desc[UR6][R100.64], R84 ;  /* 0x0000005464007986 */ /* 0x0007e4000c101d06 */
.L_x_4068:
[----:B------:R-:W-:Y:S05]  /*45c0*/  BSYNC.RECONVERGENT B0 ;  /* 0x0000000000007941 */ /* 0x000fea0003800200 */
.L_x_4067:
[----:B0123--:R-:W0:Y:S01]  /*45d0*/  LDC.64 R80, c[0x0][0x380] ;  /* 0x0000e000ff507b82 */ /* 0x00fe220000000a00 */
[----:B------:R-:W-:Y:S01]  /*45e0*/  UPLOP3.LUT UP1, UPT, UPT, UPT, UP1, 0x40, 0x4 ;  /* 0x000000000004789c */ /* 0x000fe20003f2e810 */
[----:B0-----:R-:W-:-:S04]  /*45f0*/  IADD3 R2, PT, PT, R2, R80, RZ ;  /* 0x0000005002027210 */ /* 0x001fc80007ffe0ff */
[----:B------:R-:W-:-:S13]  /*4600*/  ISETP.GE.AND P1, PT, R2, R81, PT ;  /* 0x000000510200720c */ /* 0x000fda0003f26270 */
[----:B------:R-:W-:Y:S05]  /*4610*/  @!P1 BRA `(.L_x_4069) ;  /* 0xffffffc800b89947 */ /* 0x000fea000383ffff */
[----:B------:R-:W-:Y:S05]  /*4620*/  EXIT ;  /* 0x000000000000794d */ /* 0x000fea0003800000 */
.L_x_4070:
        /* <DEDUP_REMOVED lines=13> */
.L_x_13688:


//--------------------- .text._ZN10layer_norm31ln_parallel_residual_fwd_kernelINS_13Kernel_traitsI13__nv_bfloat16S2_fS2_fjLj6144ELj1ELj1ELj8ELj16ENS_18Kernel_traits_baseILj6144ES2_S2_fS2_fjLj256EEEEELb0ELb0ELb1EEEvNS_9FwdParamsE --------------------------
	.section	.text._ZN10layer_norm31ln_parallel_residual_fwd_kernelINS_13Kernel_traitsI13__nv_bfloat16S2_fS2_fjLj6144ELj1ELj1ELj8ELj16ENS_18Kernel_traits_baseILj6144ES2_S2_fS2_fjLj256EEEEELb0ELb0ELb1EEEvNS_9FwdParamsE,"ax",@progbits
	.align	128
        .global         _ZN10layer_norm31ln_parallel_residual_fwd_kernelINS_13Kernel_traitsI13__nv_bfloat16S2_fS2_fjLj6144ELj1ELj1ELj8ELj16ENS_18Kernel_traits_baseILj6144ES2_S2_fS2_fjLj256EEEEELb0ELb0ELb1EEEvNS_9FwdParamsE
        .type           _ZN10layer_norm31ln_parallel_residual_fwd_kernelINS_13Kernel_traitsI13__nv_bfloat16S2_fS2_fjLj6144ELj1ELj1ELj8ELj16ENS_18Kernel_traits_baseILj6144ES2_S2_fS2_fjLj256EEEEELb0ELb0ELb1EEEvNS_9FwdParamsE,@function
        .size           _ZN10layer_norm31ln_parallel_residual_fwd_kernelINS_13Kernel_traitsI13__nv_bfloat16S2_fS2_fjLj6144ELj1ELj1ELj8ELj16ENS_18Kernel_traits_baseILj6144ES2_S2_fS2_fjLj256EEEEELb0ELb0ELb1EEEvNS_9FwdParamsE,(.L_x_13689 - _ZN10layer_norm31ln_parallel_residual_fwd_kernelINS_13Kernel_traitsI13__nv_bfloat16S2_fS2_fjLj6144ELj1ELj1ELj8ELj16ENS_18Kernel_traits_baseILj6144ES2_S2_fS2_fjLj256EEEEELb0ELb0ELb1EEEvNS_9FwdParamsE)
        .other          _ZN10layer_norm31ln_parallel_residual_fwd_kernelINS_13Kernel_traitsI13__nv_bfloat16S2_fS2_fjLj6144ELj1ELj1ELj8ELj16ENS_18Kernel_traits_baseILj6144ES2_S2_fS2_fjLj256EEEEELb0ELb0ELb1EEEvNS_9FwdParamsE,@"STO_CUDA_ENTRY STV_DEFAULT"
_ZN10layer_norm31ln_parallel_residual_fwd_kernelINS_13Kernel_traitsI13__nv_bfloat16S2_fS2_fjLj6144ELj1ELj1ELj8ELj16ENS_18Kernel_traits_baseILj6144ES2_S2_fS2_fjLj256EEEEELb0ELb0ELb1EEEvNS_9FwdParamsE:
.text._ZN10layer_norm31ln_parallel_residual_fwd_kernelINS_13Kernel_traitsI13__nv_bfloat16S2_fS2_fjLj6144ELj1ELj1ELj8ELj16ENS_18Kernel_traits_baseILj6144ES2_S2_fS2_fjLj256EEEEELb0ELb0ELb1EEEvNS_9FwdParamsE:
[----:B------:R-:W-:Y:S01]  /*0000*/  LDC R1, c[0x0][0x37c] ;  /* 0x0000df00ff017b82 */ /* 0x000fe20000000800 */
[----:B------:R-:W0:Y:S07]  /*0010*/  LDCU.64 UR8, c[0x0][0x438] ;  /* 0x00008700ff0877ac */ /* 0x000e2e0008000a00 */
[----:B------:R-:W1:Y:S01]  /*0020*/  S2UR UR4, SR_CTAID.X ;  /* 0x00000000000479c3 */ /* 0x000e620000002500 */
[----:B------:R-:W2:Y:S01]  /*0030*/  S2R R0, SR_TID.X ;  /* 0x0000000000007919 */ /* 0x000ea20000002100 */
[----:B------:R-:W3:Y:S01]  /*0040*/  LDCU.64 UR6, c[0x0][0x358] ;  /* 0x00006b00ff0677ac */ /* 0x000ee20008000a00 */
[----:B0-----:R-:W-:-:S04]  /*0050*/  UISETP.NE.U32.AND UP0, UPT, UR8, URZ, UPT ;  /* 0x000000ff0800728c */ /* 0x001fc8000bf05070 */
[----:B------:R-:W-:Y:S01]  /*0060*/  UISETP.NE.AND.EX UP0, UPT, UR9, URZ, UPT, UP0 ;  /* 0x000000ff0900728c */ /* 0x000fe2000bf05300 */
[----:B-1----:R-:W-:-:S08]  /*0070*/  MOV R2, UR4 ;  /* 0x0000000400027c02 */ /* 0x002fd00008000f00 */
[----:B---3--:R-:W-:Y:S05]  /*0080*/  BRA.U UP0, `(.L_x_4071) ;  /* 0x0000000100cc7547 */ /* 0x008fea000b800000 */
[----:B------:R-:W0:Y:S02]  /*0090*/  LDCU.64 UR4, c[0x0][0x440] ;  /* 0x00008800ff0477ac */ /* 0x000e240008000a00 */
[----:B0-----:R-:W-:-:S04]  /*00a0*/  UISETP.NE.U32.AND UP0, UPT, UR4, URZ, UPT ;  /* 0x000000ff0400728c */ /* 0x001fc8000bf05070 */
[----:B------:R-:W-:-:S09]  /*00b0*/  UISETP.NE.AND.EX UP0, UPT, UR5, URZ, UPT, UP0 ;  /* 0x000000ff0500728c */ /* 0x000fd2000bf05300 */
[----:B------:R-:W-:Y:S05]  /*00c0*/  BRA.U UP0, `(.L_x_4072) ;  /* 0x0000000100607547 */ /* 0x000fea000b800000 */
[----:B------:R-:W2:Y:S08]  /*00d0*/  LDC.64 R28, c[0x0][0x3d0] ;  /* 0x0000f400ff1c7b82 */ /* 0x000eb00000000a00 */
[----:B------:R-:W0:Y:S01]  /*00e0*/  LDC.64 R30, c[0x0][0x3d8] ;  /* 0x0000f600ff1e7b82 */ /* 0x000e220000000a00 */
[----:B------:R-:W-:Y:S01]  /*00f0*/  HFMA2 R3, -RZ, RZ, 0, 0 ;  /* 0x00000000ff037431 */ /* 0x000fe200000001ff */
[----:B------:R-:W-:-:S02]  /*0100*/  CS2R R76, SRZ ;  /* 0x00000000004c7805 */ /* 0x000fc4000001ff00 */
[----:B------:R-:W-:Y:S02]  /*0110*/  CS2R R78, SRZ ;  /* 0x00000000004e7805 */ /* 0x000fe4000001ff00 */
[----:B------:R-:W-:Y:S02]  /*0120*/  CS2R R80, SRZ ;  /* 0x0000000000507805 */ /* 0x000fe4000001ff00 */
[----:B------:R-:W-:Y:S02]  /*0130*/  CS2R R82, SRZ ;  /* 0x0000000000527805 */ /* 0x000fe4000001ff00 */
[----:B------:R-:W-:Y:S01]  /*0140*/  CS2R R84, SRZ ;  /* 0x0000000000547805 */ /* 0x000fe2000001ff00 */
[----:B------:R-:W-:Y:S01]  /*0150*/  IMAD.MOV.U32 R86, RZ, RZ, RZ ;  /* 0x000000ffff567224 */ /* 0x000fe200078e00ff */
[----:B------:R-:W-:Y:S02]  /*0160*/  CS2R R34, SRZ ;  /* 0x0000000000227805 */ /* 0x000fe4000001ff00 */
[----:B------:R-:W-:-:S02]  /*0170*/  CS2R R32, SRZ ;  /* 0x0000000000207805 */ /* 0x000fc4000001ff00 */
[----:B------:R-:W-:Y:S01]  /*0180*/  CS2R R38, SRZ ;  /* 0x0000000000267805 */ /* 0x000fe2000001ff00 */
[----:B--2---:R-:W-:Y:S01]  /*0190*/  IMAD.WIDE.U32 R28, R0, 0x10, R28 ;  /* 0x00000010001c7825 */ /* 0x004fe200078e001c */
[----:B------:R-:W-:-:S04]  /*01a0*/  CS2R R36, SRZ ;  /* 0x0000000000247805 */ /* 0x000fc8000001ff00 */
[----:B------:R-:W5:Y:S01]  /*01b0*/  LDG.E.128 R4, desc[UR6][R28.64] ;  /* 0x000000061c047981 */ /* 0x000f62000c1e1d00 */
[----:B0-----:R-:W-:-:S03]  /*01c0*/  IMAD.WIDE.U32 R30, R0, 0x10, R30 ;  /* 0x00000010001e7825 */ /* 0x001fc600078e001e */
[----:B------:R-:W5:Y:S04]  /*01d0*/  LDG.E.128 R8, desc[UR6][R28.64+0x1000] ;  /* 0x001000061c087981 */ /* 0x000f68000c1e1d00 */
[----:B------:R0:W5:Y:S04]  /*01e0*/  LDG.E.128 R12, desc[UR6][R28.64+0x2000] ;  /* 0x002000061c0c7981 */ /* 0x000168000c1e1d00 */
[----:B------:R-:W5:Y:S04]  /*01f0*/  LDG.E.128 R16, desc[UR6][R30.64] ;  /* 0x000000061e107981 */ /* 0x000f68000c1e1d00 */
[----:B------:R-:W5:Y:S01]  /*0200*/  LDG.E.128 R20, desc[UR6][R30.64+0x1000] ;  /* 0x001000061e147981 */ /* 0x000f62000c1e1d00 */
[----:B0-----:R-:W-:-:S03]  /*0210*/  CS2R R28, SRZ ;  /* 0x00000000001c7805 */ /* 0x001fc6000001ff00 */
[----:B------:R0:W5:Y:S02]  /*0220*/  LDG.E.128 R24, desc[UR6][R30.64+0x2000] ;  /* 0x002000061e187981 */ /* 0x000164000c1e1d00 */
[----:B0-----:R-:W-:Y:S01]  /*0230*/  CS2R R30, SRZ ;  /* 0x00000000001e7805 */ /* 0x001fe2000001ff00 */
[----:B------:R-:W-:Y:S06]  /*0240*/  BRA `(.L_x_4073) ;  /* 0x0000000400e07947 */ /* 0x000fec0003800000 */
.L_x_4072:
[----:B------:R-:W2:Y:S08]  /*0250*/  LDC.64 R4, c[0x0][0x3d0] ;  /* 0x0000f400ff047b82 */ /* 0x000eb00000000a00 */
[----:B------:R-:W0:Y:S08]  /*0260*/  LDC.64 R6, c[0x0][0x3d8] ;  /* 0x0000f600ff067b82 */ /* 0x000e300000000a00 */
[----:B------:R-:W1:Y:S01]  /*0270*/  LDC.64 R40, c[0x0][0x440] ;  /* 0x00011000ff287b82 */ /* 0x000e620000000a00 */
[----:B--2---:R-:W-:-:S05]  /*0280*/  IMAD.WIDE.U32 R42, R0, 0x10, R4 ;  /* 0x00000010002a7825 */ /* 0x004fca00078e0004 */
[----:B------:R2:W5:Y:S01]  /*0290*/  LDG.E.128 R8, desc[UR6][R42.64+0x1000] ;  /* 0x001000062a087981 */ /* 0x000562000c1e1d00 */
[----:B0-----:R-:W-:-:S03]  /*02a0*/  IMAD.WIDE.U32 R44, R0, 0x10, R6 ;  /* 0x00000010002c7825 */ /* 0x001fc600078e0006 */
[----:B------:R2:W5:Y:S04]  /*02b0*/  LDG.E.128 R12, desc[UR6][R42.64+0x2000] ;  /* 0x002000062a0c7981 */ /* 0x000568000c1e1d00 */
[----:B------:R2:W5:Y:S01]  /*02c0*/  LDG.E.128 R4, desc[UR6][R42.64] ;  /* 0x000000062a047981 */ /* 0x000562000c1e1d00 */
[----:B-1----:R-:W-:-:S03]  /*02d0*/  IMAD.WIDE.U32 R40, R0, 0x10, R40 ;  /* 0x0000001000287825 */ /* 0x002fc600078e0028 */
[----:B------:R2:W5:Y:S04]  /*02e0*/  LDG.E.128 R16, desc[UR6][R44.64] ;  /* 0x000000062c107981 */ /* 0x000568000c1e1d00 */
[----:B------:R2:W5:Y:S04]  /*02f0*/  LDG.E.128 R20, desc[UR6][R44.64+0x1000] ;  /* 0x001000062c147981 */ /* 0x000568000c1e1d00 */
[----:B------:R2:W5:Y:S04]  /*0300*/  LDG.E.128 R24, desc[UR6][R44.64+0x2000] ;  /* 0x002000062c187981 */ /* 0x000568000c1e1d00 */
[----:B------:R2:W5:Y:S04]  /*0310*/  LDG.E.128 R36, desc[UR6][R40.64] ;  /* 0x0000000628247981 */ /* 0x000568000c1e1d00 */
[----:B------:R2:W5:Y:S04]  /*0320*/  LDG.E.128 R32, desc[UR6][R40.64+0x1000] ;  /* 0x0010000628207981 */ /* 0x000568000c1e1d00 */
[----:B------:R2:W5:Y:S01]  /*0330*/  LDG.E.128 R28, desc[UR6][R40.64+0x2000] ;  /* 0x00200006281c7981 */ /* 0x000562000c1e1d00 */
[----:B------:R-:W-:Y:S01]  /*0340*/  HFMA2 R86, -RZ, RZ, 0, 0 ;  /* 0x00000000ff567431 */ /* 0x000fe200000001ff */
[----:B------:R-:W-:-:S02]  /*0350*/  MOV R3, RZ ;  /* 0x000000ff00037202 */ /* 0x000fc40000000f00 */
[----:B------:R-:W-:Y:S02]  /*0360*/  CS2R R76, SRZ ;  /* 0x00000000004c7805 */ /* 0x000fe4000001ff00 */
[----:B------:R-:W-:Y:S02]  /*0370*/  CS2R R78, SRZ ;  /* 0x00000000004e7805 */ /* 0x000fe4000001ff00 */
[----:B------:R-:W-:Y:S02]  /*0380*/  CS2R R80, SRZ ;  /* 0x0000000000507805 */ /* 0x000fe4000001ff00 */
[----:B------:R-:W-:Y:S02]  /*0390*/  CS2R R82, SRZ ;  /* 0x0000000000527805 */ /* 0x000fe4000001ff00 */
[----:B------:R-:W-:Y:S01]  /*03a0*/  CS2R R84, SRZ ;  /* 0x0000000000547805 */ /* 0x000fe2000001ff00 */
[----:B--2---:R-:W-:Y:S06]  /*03b0*/  BRA `(.L_x_4073) ;  /* 0x0000000400847947 */ /* 0x004fec0003800000 */
.L_x_4071:
[----:B------:R-:W0:Y:S01]  /*03c0*/  LDCU.64 UR4, c[0x0][0x440] ;  /* 0x00008800ff0477ac */ /* 0x000e220008000a00 */
[----:B------:R-:W2:Y:S08]  /*03d0*/  LDC.64 R4, c[0x0][0x3d0] ;  /* 0x0000f400ff047b82 */ /* 0x000eb00000000a00 */
[----:B------:R-:W1:Y:S08]  /*03e0*/  LDC.64 R8, c[0x0][0x438] ;  /* 0x00010e00ff087b82 */ /* 0x000e700000000a00 */
[----:B------:R-:W3:Y:S01]  /*03f0*/  LDC.64 R6, c[0x0][0x3d8] ;  /* 0x0000f600ff067b82 */ /* 0x000ee20000000a00 */
[----:B0-----:R-:W-:-:S04]  /*0400*/  ISETP.NE.U32.AND P0, PT, RZ, UR4, PT ;  /* 0x00000004ff007c0c */ /* 0x001fc8000bf05070 */
[----:B------:R-:W-:Y:S01]  /*0410*/  ISETP.NE.AND.EX P0, PT, RZ, UR5, PT, P0 ;  /* 0x00000005ff007c0c */ /* 0x000fe2000bf05300 */
[----:B--2---:R-:W-:-:S05]  /*0420*/  IMAD.WIDE.U32 R10, R0, 0x10, R4 ;  /* 0x00000010000a7825 */ /* 0x004fca00078e0004 */
[----:B------:R-:W2:Y:S01]  /*0430*/  LDG.E.128 R16, desc[UR6][R10.64] ;  /* 0x000000060a107981 */ /* 0x000ea2000c1e1d00 */
[----:B-1----:R-:W-:-:S03]  /*0440*/  IMAD.WIDE.U32 R8, R0, 0x10, R8 ;  /* 0x0000001000087825 */ /* 0x002fc600078e0008 */
[----:B------:R-:W4:Y:S03]  /*0450*/  LDG.E.128 R40, desc[UR6][R10.64+0x1000] ;  /* 0x001000060a287981 */ /* 0x000f26000c1e1d00 */
[----:B------:R-:W0:Y:S01]  /*0460*/  @P0 LDC.64 R4, c[0x0][0x440] ;  /* 0x00011000ff040b82 */ /* 0x000e220000000a00 */
[----:B------:R-:W4:Y:S01]  /*0470*/  LDG.E.128 R80, desc[UR6][R8.64] ;  /* 0x0000000608507981 */ /* 0x000f22000c1e1d00 */
[----:B---3--:R-:W-:-:S03]  /*0480*/  IMAD.WIDE.U32 R12, R0, 0x10, R6 ;  /* 0x00000010000c7825 */ /* 0x008fc600078e0006 */
[----:B------:R-:W3:Y:S04]  /*0490*/  LDG.E.128 R76, desc[UR6][R8.64+0x1000] ;  /* 0x00100006084c7981 */ /* 0x000ee8000c1e1d00 */
[----:B------:R-:W3:Y:S04]  /*04a0*/  LDG.E.128 R20, desc[UR6][R12.64] ;  /* 0x000000060c147981 */ /* 0x000ee8000c1e1d00 */
[----:B------:R-:W3:Y:S04]  /*04b0*/  LDG.E.128 R24, desc[UR6][R8.64+0x2000] ;  /* 0x0020000608187981 */ /* 0x000ee8000c1e1d00 */
[----:B------:R-:W3:Y:S04]  /*04c0*/  LDG.E.128 R44, desc[UR6][R12.64+0x1000] ;  /* 0x001000060c2c7981 */ /* 0x000ee8000c1e1d00 */
[----:B------:R1:W3:Y:S01]  /*04d0*/  LDG.E.128 R48, desc[UR6][R10.64+0x2000] ;  /* 0x002000060a307981 */ /* 0x0002e2000c1e1d00 */
[----:B0-----:R-:W-:-:S03]  /*04e0*/  @P0 IMAD.WIDE.U32 R14, R0, 0x10, R4 ;  /* 0x00000010000e0825 */ /* 0x001fc600078e0004 */
[----:B------:R0:W3:Y:S04]  /*04f0*/  LDG.E.128 R52, desc[UR6][R12.64+0x2000] ;  /* 0x002000060c347981 */ /* 0x0000e8000c1e1d00 */
[----:B------:R-:W5:Y:S04]  /*0500*/  @P0 LDG.E.128 R36, desc[UR6][R14.64] ;  /* 0x000000060e240981 */ /* 0x000f68000c1e1d00 */
[----:B------:R-:W5:Y:S04]  /*0510*/  @P0 LDG.E.128 R32, desc[UR6][R14.64+0x1000] ;  /* 0x001000060e200981 */ /* 0x000f68000c1e1d00 */
[----:B------:R0:W5:Y:S01]  /*0520*/  @P0 LDG.E.128 R28, desc[UR6][R14.64+0x2000] ;  /* 0x002000060e1c0981 */ /* 0x000162000c1e1d00 */
[----:B--2---:R-:W-:Y:S01]  /*0530*/  @P0 IMAD.MOV.U32 R4, RZ, RZ, R16 ;  /* 0x000000ffff040224 */ /* 0x004fe200078e0010 */
[----:B------:R-:W-:Y:S01]  /*0540*/  @P0 MOV R5, R17 ;  /* 0x0000001100050202 */ /* 0x000fe20000000f00 */
[----:B------:R-:W-:Y:S01]  /*0550*/  @P0 IMAD.MOV.U32 R7, RZ, RZ, R19 ;  /* 0x000000ffff070224 */ /* 0x000fe200078e0013 */
[----:B------:R-:W-:Y:S01]  /*0560*/  @P0 MOV R6, R18 ;  /* 0x0000001200060202 */ /* 0x000fe20000000f00 */
[----:B------:R-:W-:Y:S01]  /*0570*/  @!P0 IMAD.MOV.U32 R6, RZ, RZ, R18 ;  /* 0x000000ffff068224 */ /* 0x000fe200078e0012 */
[----:B------:R-:W-:-:S02]  /*0580*/  @!P0 MOV R4, R16 ;  /* 0x0000001000048202 */ /* 0x000fc40000000f00 */
[----:B----4-:R-:W-:Y:S01]  /*0590*/  @P0 MOV R86, R80 ;  /* 0x0000005000560202 */ /* 0x010fe20000000f00 */
[--C-:B------:R-:W-:Y:S01]  /*05a0*/  @P0 IMAD.MOV.U32 R85, RZ, RZ, R81.reuse ;  /* 0x000000ffff550224 */ /* 0x100fe200078e0051 */
[----:B------:R-:W-:Y:S01]  /*05b0*/  @P0 MOV R84, R82 ;  /* 0x0000005200540202 */ /* 0x000fe20000000f00 */
[----:B------:R-:W-:Y:S01]  /*05c0*/  @!P0 IMAD.MOV.U32 R85, RZ, RZ, R81 ;  /* 0x000000ffff558224 */ /* 0x000fe200078e0051 */
[----:B------:R-:W-:Y:S02]  /*05d0*/  @!P0 MOV R86, R80 ;  /* 0x0000005000568202 */ /* 0x000fe40000000f00 */
[----:B------:R-:W-:Y:S01]  /*05e0*/  @!P0 MOV R84, R82 ;  /* 0x0000005200548202 */ /* 0x000fe20000000f00 */
[--C-:B---3--:R-:W-:Y:S01]  /*05f0*/  @P0 IMAD.MOV.U32 R82, RZ, RZ, R76.reuse ;  /* 0x000000ffff520224 */ /* 0x108fe200078e004c */
[----:B------:R-:W-:Y:S01]  /*0600*/  @P0 MOV R81, R77 ;  /* 0x0000004d00510202 */ /* 0x000fe20000000f00 */
[----:B------:R-:W-:Y:S01]  /*0610*/  @!P0 IMAD.MOV.U32 R82, RZ, RZ, R76 ;  /* 0x000000ffff528224 */ /* 0x000fe200078e004c */
[----:B------:R-:W-:-:S02]  /*0620*/  @P0 MOV R80, R78 ;  /* 0x0000004e00500202 */ /* 0x000fc40000000f00 */
[----:B------:R-:W-:Y:S01]  /*0630*/  @!P0 MOV R5, R17 ;  /* 0x0000001100058202 */ /* 0x000fe20000000f00 */
[----:B------:R-:W-:Y:S01]  /*0640*/  @P0 IMAD.MOV.U32 R17, RZ, RZ, R21 ;  /* 0x000000ffff110224 */ /* 0x000fe200078e0015 */
[----:B------:R-:W-:Y:S01]  /*0650*/  @!P0 MOV R7, R19 ;  /* 0x0000001300078202 */ /* 0x000fe20000000f00 */
[----:B------:R-:W-:Y:S01]  /*0660*/  @P0 IMAD.MOV.U32 R76, RZ, RZ, R26 ;  /* 0x000000ffff4c0224 */ /* 0x000fe200078e001a */
[----:B------:R-:W-:Y:S02]  /*0670*/  @!P0 MOV R81, R77 ;  /* 0x0000004d00518202 */ /* 0x000fe40000000f00 */
[----:B------:R-:W-:Y:S02]  /*0680*/  @!P0 MOV R80, R78 ;  /* 0x0000004e00508202 */ /* 0x000fe40000000f00 */
[----:B------:R-:W-:Y:S01]  /*0690*/  @P0 MOV R16, R20 ;  /* 0x0000001400100202 */ /* 0x000fe20000000f00 */
[----:B------:R-:W-:Y:S01]  /*06a0*/  @!P0 IMAD.MOV.U32 R16, RZ, RZ, R20 ;  /* 0x000000ffff108224 */ /* 0x000fe200078e0014 */
[----:B------:R-:W-:-:S02]  /*06b0*/  @P0 MOV R18, R22 ;  /* 0x0000001600120202 */ /* 0x000fc40000000f00 */
[----:B------:R-:W-:Y:S01]  /*06c0*/  @P0 MOV R19, R23 ;  /* 0x0000001700130202 */ /* 0x000fe20000000f00 */
[----:B------:R-:W-:Y:S01]  /*06d0*/  @!P0 IMAD.MOV.U32 R19, RZ, RZ, R23 ;  /* 0x000000ffff138224 */ /* 0x000fe200078e0017 */
[----:B------:R-:W-:Y:S02]  /*06e0*/  @P0 MOV R78, R24 ;  /* 0x00000018004e0202 */ /* 0x000fe40000000f00 */
[----:B------:R-:W-:Y:S01]  /*06f0*/  @P0 MOV R77, R25 ;  /* 0x00000019004d0202 */ /* 0x000fe20000000f00 */
[----:B------:R-:W-:Y:S01]  /*0700*/  @!P0 IMAD.MOV.U32 R77, RZ, RZ, R25 ;  /* 0x000000ffff4d8224 */ /* 0x000fe200078e0019 */
[----:B------:R-:W-:Y:S01]  /*0710*/  @P0 MOV R3, R27 ;  /* 0x0000001b00030202 */ /* 0x000fe20000000f00 */
[----:B-1----:R-:W-:Y:S01]  /*0720*/  @P0 IMAD.MOV.U32 R10, RZ, RZ, R42 ;  /* 0x000000ffff0a0224 */ /* 0x002fe200078e002a */
[----:B------:R-:W-:Y:S01]  /*0730*/  @!P0 MOV R17, R21 ;  /* 0x0000001500118202 */ /* 0x000fe20000000f00 */
[----:B------:R-:W-:Y:S01]  /*0740*/  @P0 IMAD.MOV.U32 R20, RZ, RZ, R44 ;  /* 0x000000ffff140224 */ /* 0x000fe200078e002c */
[----:B------:R-:W-:Y:S01]  /*0750*/  @!P0 MOV R18, R22 ;  /* 0x0000001600128202 */ /* 0x000fe20000000f00 */
[----:B------:R-:W-:Y:S01]  /*0760*/  @P0 IMAD.MOV.U32 R23, RZ, RZ, R47 ;  /* 0x000000ffff170224 */ /* 0x000fe200078e002f */
[----:B------:R-:W-:Y:S01]  /*0770*/  @!P0 MOV R78, R24 ;  /* 0x00000018004e8202 */ /* 0x000fe20000000f00 */
[----:B0-----:R-:W-:Y:S01]  /*0780*/  @P0 IMAD.MOV.U32 R13, RZ, RZ, R49 ;  /* 0x000000ffff0d0224 */ /* 0x001fe200078e0031 */
[----:B------:R-:W-:Y:S01]  /*0790*/  @!P0 MOV R76, R26 ;  /* 0x0000001a004c8202 */ /* 0x000fe20000000f00 */
[----:B------:R-:W-:Y:S01]  /*07a0*/  @P0 IMAD.MOV.U32 R24, RZ, RZ, R52 ;  /* 0x000000ffff180224 */ /* 0x000fe200078e0034 */
[----:B------:R-:W-:Y:S01]  /*07b0*/  @!P0 MOV R3, R27 ;  /* 0x0000001b00038202 */ /* 0x000fe20000000f00 */
[----:B------:R-:W-:Y:S01]  /*07c0*/  @P0 IMAD.MOV.U32 R27, RZ, RZ, R55 ;  /* 0x000000ffff1b0224 */ /* 0x000fe200078e0037 */
[----:B------:R-:W-:-:S02]  /*07d0*/  @P0 MOV R8, R40 ;  /* 0x0000002800080202 */ /* 0x000fc40000000f00 */
[----:B------:R-:W-:Y:S02]  /*07e0*/  @!P0 CS2R R38, SRZ ;  /* 0x0000000000268805 */ /* 0x000fe4000001ff00 */
[----:B------:R-:W-:Y:S01]  /*07f0*/  @P0 MOV R9, R41 ;  /* 0x0000002900090202 */ /* 0x000fe20000000f00 */
[----:B------:R-:W-:Y:S01]  /*0800*/  @!P0 IMAD.MOV.U32 R9, RZ, RZ, R41 ;  /* 0x000000ffff098224 */ /* 0x000fe200078e0029 */
[----:B------:R-:W-:Y:S02]  /*0810*/  @P0 MOV R11, R43 ;  /* 0x0000002b000b0202 */ /* 0x000fe40000000f00 */
[----:B------:R-:W-:Y:S02]  /*0820*/  @!P0 CS2R R36, SRZ ;  /* 0x0000000000248805 */ /* 0x000fe4000001ff00 */
[----:B------:R-:W-:Y:S02]  /*0830*/  @P0 MOV R21, R45 ;  /* 0x0000002d00150202 */ /* 0x000fe40000000f00 */
[----:B------:R-:W-:-:S02]  /*0840*/  @!P0 CS2R R34, SRZ ;  /* 0x0000000000228805 */ /* 0x000fc4000001ff00 */
[----:B------:R-:W-:Y:S01]  /*0850*/  @P0 MOV R22, R46 ;  /* 0x0000002e00160202 */ /* 0x000fe20000000f00 */
[----:B------:R-:W-:Y:S01]  /*0860*/  @!P0 IMAD.MOV.U32 R22, RZ, RZ, R46 ;  /* 0x000000ffff168224 */ /* 0x000fe200078e002e */
[----:B------:R-:W-:Y:S01]  /*0870*/  @P0 MOV R12, R48 ;  /* 0x00000030000c0202 */ /* 0x000fe20000000f00 */
[----:B------:R-:W-:Y:S01]  /*0880*/  @!P0 IMAD.MOV.U32 R12, RZ, RZ, R48 ;  /* 0x000000ffff0c8224 */ /* 0x000fe200078e0030 */
[----:B------:R-:W-:Y:S02]  /*0890*/  @P0 MOV R14, R50 ;  /* 0x00000032000e0202 */ /* 0x000fe40000000f00 */
[----:B------:R-:W-:Y:S02]  /*08a0*/  @!P0 CS2R R32, SRZ ;  /* 0x0000000000208805 */ /* 0x000fe4000001ff00 */
[----:B------:R-:W-:Y:S01]  /*08b0*/  @P0 MOV R15, R51 ;  /* 0x00000033000f0202 */ /* 0x000fe20000000f00 */
[----:B------:R-:W-:Y:S01]  /*08c0*/  @!P0 IMAD.MOV.U32 R15, RZ, RZ, R51 ;  /* 0x000000ffff0f8224 */ /* 0x000fe200078e0033 */
[----:B------:R-:W-:-:S02]  /*08d0*/  @P0 MOV R25, R53 ;  /* 0x0000003500190202 */ /* 0x000fc40000000f00 */
[----:B------:R-:W-:Y:S02]  /*08e0*/  @!P0 CS2R R30, SRZ ;  /* 0x00000000001e8805 */ /* 0x000fe4000001ff00 */
[----:B------:R-:W-:Y:S01]  /*08f0*/  @P0 MOV R26, R54 ;  /* 0x00000036001a0202 */ /* 0x000fe20000000f00 */
[----:B------:R-:W-:Y:S01]  /*0900*/  @!P0 IMAD.MOV.U32 R26, RZ, RZ, R54 ;  /* 0x000000ffff1a8224 */ /* 0x000fe200078e0036 */
[----:B------:R-:W-:Y:S02]  /*0910*/  @!P0 MOV R8, R40 ;  /* 0x0000002800088202 */ /* 0x000fe40000000f00 */
[----:B------:R-:W-:Y:S02]  /*0920*/  @!P0 CS2R R28, SRZ ;  /* 0x00000000001c8805 */ /* 0x000fe4000001ff00 */
        /* <DEDUP_REMOVED lines=9> */
[----:B------:R-:W-:-:S07]  /*09c0*/  @!P0 MOV R27, R55 ;  /* 0x00000037001b8202 */ /* 0x000fce0000000f00 */
.L_x_4073:
[----:B------:R-:W0:Y:S02]  /*09d0*/  LDCU UR4, c[0x0][0x384] ;  /* 0x00007080ff0477ac */ /* 0x000e240008000800 */
[----:B0-----:R-:W-:-:S13]  /*09e0*/  ISETP.GE.AND P0, PT, R2, UR4, PT ;  /* 0x0000000402007c0c */ /* 0x001fda000bf06270 */
[----:B------:R-:W-:Y:S05]  /*09f0*/  @P0 EXIT ;  /* 0x000000000000094d */ /* 0x000fea0003800000 */
[----:B------:R-:W0:Y:S01]  /*0a00*/  LDCU.64 UR4, c[0x0][0x398] ;  /* 0x00007300ff0477ac */ /* 0x000e220008000a00 */
[----:B-----5:R-:W-:Y:S02]  /*0a10*/  PRMT R106, R31, 0x7632, R106 ;  /* 0x000076321f6a7816 */ /* 0x020fe4000000006a */
[----:B------:R-:W-:Y:S01]  /*0a20*/  PRMT R107, R27, 0x7632, R107 ;  /* 0x000076321b6b7816 */ /* 0x000fe2000000006b */
[----:B------:R-:W-:Y:S01]  /*0a30*/  UPLOP3.LUT UP1, UPT, UPT, UPT, UPT, 0x40, 0x4 ;  /* 0x000000000004789c */ /* 0x000fe20003f2e870 */
[----:B------:R-:W-:Y:S01]  /*0a40*/  PRMT R108, R3, 0x7632, R108 ;  /* 0x00007632036c7816 */ /* 0x000fe2000000006c */
[----:B------:R-:W1:Y:S01]  /*0a50*/  LDCU UR8, c[0x0][0x388] ;  /* 0x00007100ff0877ac */ /* 0x000e620008000800 */
[----:B------:R-:W-:Y:S02]  /*0a60*/  PRMT R109, R15, 0x7632, R109 ;  /* 0x000076320f6d7816 */ /* 0x000fe4000000006d */
[----:B------:R-:W-:Y:S01]  /*0a70*/  PRMT R110, R30, 0x7632, R110 ;  /* 0x000076321e6e7816 */ /* 0x000fe2000000006e */
[----:B------:R-:W2:Y:S01]  /*0a80*/  LDCU.U8 UR9, c[0x0][0x410] ;  /* 0x00008200ff0977ac */ /* 0x000ea20008000000 */
[----:B------:R-:W-:-:S02]  /*0a90*/  PRMT R111, R26, 0x7632, R111 ;  /* 0x000076321a6f7816 */ /* 0x000fc4000000006f */
[----:B------:R-:W-:Y:S01]  /*0aa0*/  PRMT R112, R76, 0x7632, R112 ;  /* 0x000076324c707816 */ /* 0x000fe20000000070 */
[----:B------:R-:W3:Y:S01]  /*0ab0*/  LDCU UR12, c[0x0][0x400] ;  /* 0x00008000ff0c77ac */ /* 0x000ee20008000800 */
[----:B------:R-:W-:Y:S02]  /*0ac0*/  PRMT R113, R14, 0x7632, R113 ;  /* 0x000076320e717816 */ /* 0x000fe40000000071 */
[----:B------:R-:W-:Y:S01]  /*0ad0*/  PRMT R114, R29, 0x7632, R114 ;  /* 0x000076321d727816 */ /* 0x000fe20000000072 */
[----:B0-----:R-:W-:Y:S01]  /*0ae0*/  UISETP.NE.U32.AND UP0, UPT, UR4, URZ, UPT ;  /* 0x000000ff0400728c */ /* 0x001fe2000bf05070 */
[----:B------:R-:W-:Y:S01]  /*0af0*/  PRMT R115, R25, 0x7632, R115 ;  /* 0x0000763219737816 */ /* 0x000fe20000000073 */
[----:B------:R-:W0:Y:S01]  /*0b00*/  LDCU.64 UR10, c[0x0][0x3a0] ;  /* 0x00007400ff0a77ac */ /* 0x000e220008000a00 */
[----:B------:R-:W-:Y:S02]  /*0b10*/  PRMT R116, R77, 0x7632, R116 ;  /* 0x000076324d747816 */ /* 0x000fe40000000074 */
[----:B------:R-:W-:Y:S01]  /*0b20*/  PRMT R117, R13, 0x7632, R117 ;  /* 0x000076320d757816 */ /* 0x000fe20000000075 */
[----:B------:R-:W-:Y:S01]  /*0b30*/  UISETP.NE.AND.EX UP0, UPT, UR5, URZ, UPT, UP0 ;  /* 0x000000ff0500728c */ /* 0x000fe2000bf05300 */
        /* <DEDUP_REMOVED lines=30> */
[----:B------:R-:W-:-:S02]  /*0d20*/  PLOP3.LUT P1, PT, PT, PT, UP0, 0x80, 0x8 ;  /* 0x000000000008781c */ /* 0x000fc40003f2f008 */
[----:B------:R-:W-:Y:S02]  /*0d30*/  PRMT R148, R85, 0x7632, R148 ;  /* 0x0000763255947816 */ /* 0x000fe40000000094 */
[----:B------:R-:W-:Y:S02]  /*0d40*/  PRMT R149, R5, 0x7632, R149 ;  /* 0x0000763205957816 */ /* 0x000fe40000000095 */
[----:B------:R-:W-:Y:S02]  /*0d50*/  PRMT R150, R36, 0x7632, R150 ;  /* 0x0000763224967816 */ /* 0x000fe40000000096 */
[----:B------:R-:W-:Y:S02]  /*0d60*/  PRMT R151, R16, 0x7632, R151 ;  /* 0x0000763210977816 */ /* 0x000fe40000000097 */
[----:B------:R-:W-:Y:S02]  /*0d70*/  PRMT R152, R86, 0x7632, R152 ;  /* 0x0000763256987816 */ /* 0x000fe40000000098 */
[----:B0123--:R-:W-:-:S07]  /*0d80*/  PRMT R153, R4, 0x7632, R153 ;  /* 0x0000763204997816 */ /* 0x00ffce0000000099 */
.L_x_4090:
[----:B------:R-:W-:Y:S01]  /*0d90*/  ISETP.NE.U32.AND P0, PT, RZ, UR10, PT ;  /* 0x0000000aff007c0c */ /* 0x000fe2000bf05070 */
[----:B-1----:R-:W0:Y:S01]  /*0da0*/  LDC.64 R56, c[0x0][0x390] ;  /* 0x0000e400ff387b82 */ /* 0x002e220000000a00 */
        /* <DEDUP_REMOVED lines=13> */
[----:B------:R1:W5:Y:S04]  /*0e80*/  @P0 LDG.E.128 R44, desc[UR6][R62.64] ;  /* 0x000000063e2c0981 */ /* 0x000368000c1e1d00 */
[----:B------:R1:W5:Y:S01]  /*0e90*/  @P0 LDG.E.128 R48, desc[UR6][R62.64+0x10] ;  /* 0x000010063e300981 */ /* 0x000362000c1e1d00 */
[----:B0-----:R-:W-:-:S04]  /*0ea0*/  ISETP.NE.U32.AND P1, PT, R58, RZ, PT ;  /* 0x000000ff3a00720c */ /* 0x001fc80003f25070 */
[----:B------:R-:W-:-:S13]  /*0eb0*/  ISETP.NE.AND.EX P1, PT, R59, RZ, PT, P1 ;  /* 0x000000ff3b00720c */ /* 0x000fda0003f25310 */
[----:B-1----:R-:W-:Y:S05]  /*0ec0*/  @P1 BRA `(.L_x_4074) ;  /* 0x0000000000941947 */ /* 0x002fea0003800000 */
        /* <DEDUP_REMOVED lines=16> */
.L_x_4075:
[----:B-----5:R-:W-:Y:S01]  /*0fd0*/  PRMT R0, R52, 0x7632, R0 ;  /* 0x0000763234007816 */ /* 0x020fe20000000000 */
[----:B------:R-:W-:Y:S01]  /*0fe0*/  IMAD.U32 R63, R54, 0x10000, RZ ;  /* 0x00010000363f7824 */ /* 0x000fe200078e00ff */
[----:B------:R-:W-:Y:S02]  /*0ff0*/  SHF.L.U32 R61, R52, 0x10, RZ ;  /* 0x00000010343d7819 */ /* 0x000fe400000006ff */
[----:B------:R-:W-:Y:S01]  /*1000*/  PRMT R60, R54, 0x7632, R60 ;  /* 0x00007632363c7816 */ /* 0x000fe2000000003c */
[----:B------:R-:W-:Y:S01]  /*1010*/  FADD.FTZ R68, R48, R63 ;  /* 0x0000003f30447221 */ /* 0x000fe20000010000 */
[----:B------:R-:W-:Y:S01]  /*1020*/  PRMT R52, R53, 0x7632, R52 ;  /* 0x0000763235347816 */ /* 0x000fe20000000034 */
[----:B------:R-:W-:Y:S01]  /*1030*/  FADD.FTZ R72, R44, R61 ;  /* 0x0000003d2c487221 */ /* 0x000fe20000010000 */
        /* <DEDUP_REMOVED lines=10> */
[----:B------:R-:W-:Y:S01]  /*10e0*/  FADD.FTZ R75, R47, R52 ;  /* 0x000000342f4b7221 */ /* 0x000fe20000010000 */
[----:B------:R-:W-:Y:S02]  /*10f0*/  FADD.FTZ R69, R49, R60 ;  /* 0x0000003c31457221 */ /* 0x000fe40000010000 */
[----:B------:R-:W-:Y:S01]  /*1100*/  FADD.FTZ R71, R51, R54 ;  /* 0x0000003633477221 */ /* 0x000fe20000010000 */
[----:B------:R-:W-:Y:S06]  /*1110*/  BRA `(.L_x_4076) ;  /* 0x0000000400307947 */ /* 0x000fec0003800000 */
.L_x_4074:
        /* <DEDUP_REMOVED lines=8> */
[----:B------:R-:W-:Y:S01]  /*11a0*/  PRMT R60, R52, 0x7632, R60 ;  /* 0x00007632343c7816 */ /* 0x000fe2000000003c */
[----:B------:R-:W-:Y:S01]  /*11b0*/  FADD.FTZ R72, R61, R72 ;  /* 0x000000483d487221 */ /* 0x000fe20000010000 */
[C---:B------:R-:W-:Y:S01]  /*11c0*/  PRMT R63, R54.reuse, 0x7632, R63 ;  /* 0x00007632363f7816 */ /* 0x040fe2000000003f */
[----:B------:R-:W-:Y:S01]  /*11d0*/  FADD.FTZ R74, R53, R74 ;  /* 0x0000004a354a7221 */ /* 0x000fe20000010000 */
[----:B------:R-:W-:-:S02]  /*11e0*/  SHF.L.U32 R65, R54, 0x10, RZ ;  /* 0x0000001036417819 */ /* 0x000fc400000006ff */
[C---:B------:R-:W-:Y:S01]  /*11f0*/  PRMT R64, R55.reuse, 0x7632, R64 ;  /* 0x0000763237407816 */ /* 0x040fe20000000040 */
[----:B------:R-:W-:Y:S01]  /*1200*/  IMAD.U32 R55, R55, 0x10000, RZ ;  /* 0x0001000037377824 */ /* 0x000fe200078e00ff */
[----:B------:R-:W-:Y:S02]  /*1210*/  PRMT R0, R40, 0x7632, R0 ;  /* 0x0000763228007816 */ /* 0x000fe40000000000 */
[----:B------:R-:W-:Y:S02]  /*1220*/  PRMT R52, R41, 0x7632, R52 ;  /* 0x0000763229347816 */ /* 0x000fe40000000034 */
[----:B------:R-:W-:Y:S01]  /*1230*/  PRMT R53, R42, 0x7632, R53 ;  /* 0x000076322a357816 */ /* 0x000fe20000000035 */
[----:B------:R-:W-:Y:S01]  /*1240*/  IMAD.U32 R0, R0, 0x10000, RZ ;  /* 0x0001000000007824 */ /* 0x000fe200078e00ff */
[----:B------:R-:W-:Y:S02]  /*1250*/  PRMT R54, R43, 0x7632, R54 ;  /* 0x000076322b367816 */ /* 0x000fe40000000036 */
[----:B------:R-:W-:-:S02]  /*1260*/  SHF.L.U32 R68, R42, 0x10, RZ ;  /* 0x000000102a447819 */ /* 0x000fc400000006ff */
        /* <DEDUP_REMOVED lines=15> */
.L_x_4077:
[----:B-----5:R-:W-:Y:S01]  /*1360*/  PRMT R60, R52, 0x7632, R60 ;  /* 0x00007632343c7816 */ /* 0x020fe2000000003c */
[----:B------:R-:W-:Y:S01]  /*1370*/  IMAD.U32 R67, R42, 0x10000, RZ ;  /* 0x000100002a437824 */ /* 0x000fe200078e00ff */
[C---:B------:R-:W-:Y:S02]  /*1380*/  PRMT R62, R53.reuse, 0x7632, R62 ;  /* 0x00007632353e7816 */ /* 0x040fe4000000003e */
[----:B------:R-:W-:Y:S02]  /*1390*/  SHF.L.U32 R0, R53, 0x10, RZ ;  /* 0x0000001035007819 */ /* 0x000fe400000006ff */
[----:B------:R-:W-:Y:S02]  /*13a0*/  SHF.L.U32 R52, R52, 0x10, RZ ;  /* 0x0000001034347819 */ /* 0x000fe400000006ff */
[C---:B------:R-:W-:Y:S01]  /*13b0*/  PRMT R64, R54.reuse, 0x7632, R64 ;  /* 0x0000763236407816 */ /* 0x040fe20000000040 */
[----:B------:R-:W-:Y:S01]  /*13c0*/  IMAD.U32 R54, R54, 0x10000, RZ ;  /* 0x0001000036367824 */ /* 0x000fe200078e00ff */
[----:B------:R-:W-:-:S02]  /*13d0*/  SHF.L.U32 R53, R40, 0x10, RZ ;  /* 0x0000001028357819 */ /* 0x000fc400000006ff */
        /* <DEDUP_REMOVED lines=30> */
[----:B------:R-:W-:-:S02]  /*15c0*/  FADD.FTZ R69, R49, R54 ;  /* 0x0000003631457221 */ /* 0x000fc40000010000 */
[----:B------:R-:W-:-:S07]  /*15d0*/  FADD.FTZ R71, R51, R60 ;  /* 0x0000003c33477221 */ /* 0x000fce0000010000 */
.L_x_4076:
[----:B------:R-:W-:Y:S01]  /*15e0*/  ISETP.NE.U32.AND P1, PT, R58, RZ, PT ;  /* 0x000000ff3a00720c */ /* 0x000fe20003f25070 */
[----:B------:R-:W0:Y:S01]  /*15f0*/  LDC.64 R88, c[0x0][0x3a8] ;  /* 0x0000ea00ff587b82 */ /* 0x000e220000000a00 */
[----:B------:R-:W-:Y:S02]  /*1600*/  IADD3 R91, PT, PT, R87, 0x100, RZ ;  /* 0x00000100575b7810 */ /* 0x000fe40007ffe0ff */
[----:B------:R-:W-:-:S03]  /*1610*/  ISETP.NE.AND.EX P1, PT, R59, RZ, PT, P1 ;  /* 0x000000ff3b00720c */ /* 0x000fc60003f25310 */
[----:B------:R-:W-:Y:S02]  /*1620*/  IMAD.WIDE.U32 R52, R91, 0x10, R56 ;  /* 0x000000105b347825 */ /* 0x000fe400078e0038 */
[----:B------:R-:W1:Y:S08]  /*1630*/  @P0 LDC.64 R62, c[0x0][0x3a0] ;  /* 0x0000e800ff3e0b82 */ /* 0x000e700000000a00 */
[----:B------:R-:W2:Y:S01]  /*1640*/  @P1 LDC.64 R60, c[0x0][0x398] ;  /* 0x0000e600ff3c1b82 */ /* 0x000ea20000000a00 */
[----:B0-----:R-:W-:-:S05]  /*1650*/  IMAD.WIDE.U32 R58, R87, 0x20, R88 ;  /* 0x00000020573a7825 */ /* 0x001fca00078e0058 */
[----:B------:R0:W-:Y:S01]  /*1660*/  STG.E.128 desc[UR6][R58.64], R72 ;  /* 0x000000483a007986 */ /* 0x0001e2000c101d06 */
[----:B-1----:R-:W-:-:S03]  /*1670*/  @P0 IMAD.WIDE.U32 R62, R91, 0x20, R62 ;  /* 0x000000205b3e0825 */ /* 0x002fc600078e003e */
[----:B------:R0:W-:Y:S04]  /*1680*/  STG.E.128 desc[UR6][R58.64+0x10], R68 ;  /* 0x000010443a007986 */ /* 0x0001e8000c101d06 */
[----:B------:R0:W5:Y:S01]  /*1690*/  @P0 LDG.E.128 R44, desc[UR6][R62.64] ;  /* 0x000000063e2c0981 */ /* 0x000162000c1e1d00 */
[----:B--2---:R-:W-:-:S03]  /*16a0*/  @P1 IMAD.WIDE.U32 R60, R91, 0x10, R60 ;  /* 0x000000105b3c1825 */ /* 0x004fc600078e003c */
[----:B------:R0:W5:Y:S04]  /*16b0*/  @P0 LDG.E.128 R48, desc[UR6][R62.64+0x10] ;  /* 0x000010063e300981 */ /* 0x000168000c1e1d00 */
[----:B------:R0:W5:Y:S04]  /*16c0*/  @P1 LDG.E.128 R40, desc[UR6][R60.64] ;  /* 0x000000063c281981 */ /* 0x000168000c1e1d00 */
[----:B------:R-:W5:Y:S01]  /*16d0*/  LDG.E.128 R52, desc[UR6][R52.64] ;  /* 0x0000000634347981 */ /* 0x000f62000c1e1d00 */
[----:B------:R-:W-:Y:S05]  /*16e0*/  @!P1 BRA `(.L_x_4078) ;  /* 0x00000004002c9947 */ /* 0x000fea0003800000 */
[----:B------:R-:W-:Y:S05]  /*16f0*/  @!P0 BRA `(.L_x_4079) ;  /* 0x0000000000a48947 */ /* 0x000fea0003800000 */
[C---:B-----5:R-:W-:Y:S01]  /*1700*/  PRMT R0, R52.reuse, 0x7632, R0 ;  /* 0x0000763234007816 */ /* 0x060fe20000000000 */
[----:B------:R-:W-:Y:S01]  /*1710*/  IMAD.U32 R52, R52, 0x10000, RZ ;  /* 0x0001000034347824 */ /* 0x000fe200078e00ff */
[----:B0-----:R-:W-:Y:S01]  /*1720*/  PRMT R58, R53, 0x7632, R58 ;  /* 0x00007632353a7816 */ /* 0x001fe2000000003a */
[----:B------:R-:W-:Y:S01]  /*1730*/  IMAD.U32 R66, R55, 0x10000, RZ ;  /* 0x0001000037427824 */ /* 0x000fe200078e00ff */
[----:B------:R-:W-:Y:S01]  /*1740*/  SHF.L.U32 R59, R53, 0x10, RZ ;  /* 0x00000010353b7819 */ /* 0x000fe200000006ff */
[----:B------:R-:W-:Y:S01]  /*1750*/  IMAD.U32 R53, R40, 0x10000, RZ ;  /* 0x0001000028357824 */ /* 0x000fe200078e00ff */
[C---:B------:R-:W-:Y:S02]  /*1760*/  PRMT R60, R54.reuse, 0x7632, R60 ;  /* 0x00007632363c7816 */ /* 0x040fe4000000003c */
        /* <DEDUP_REMOVED lines=8> */
[--C-:B------:R-:W-:Y:S01]  /*17f0*/  FADD.FTZ R63, R63, R54.reuse ;  /* 0x000000363f3f7221 */ /* 0x100fe20000010000 */
[----:B------:R-:W-:Y:S01]  /*1800*/  PRMT R54, R41, 0x7632, R54 ;  /* 0x0000763229367816 */ /* 0x000fe20000000036 */
[----:B------:R-:W-:Y:S01]  /*1810*/  IMAD.U32 R55, R52, 0x10000, RZ ;  /* 0x0001000034377824 */ /* 0x000fe200078e00ff */
[----:B------:R-:W-:Y:S02]  /*1820*/  PRMT R62, R42, 0x7632, R62 ;  /* 0x000076322a3e7816 */ /* 0x000fe4000000003e */
        /* <DEDUP_REMOVED lines=22> */
.L_x_4079:
[----:B0----5:R-:W-:Y:S01]  /*1990*/  PRMT R59, R52, 0x7632, R59 ;  /* 0x00007632343b7816 */ /* 0x021fe2000000003b */
[----:B------:R-:W-:Y:S01]  /*19a0*/  IMAD.U32 R67, R42, 0x10000, RZ ;  /* 0x000100002a437824 */ /* 0x000fe200078e00ff */
[C---:B------:R-:W-:Y:S02]  /*19b0*/  PRMT R61, R53.reuse, 0x7632, R61 ;  /* 0x00007632353d7816 */ /* 0x040fe4000000003d */
[----:B------:R-:W-:Y:S01]  /*19c0*/  SHF.L.U32 R62, R53, 0x10, RZ ;  /* 0x00000010353e7819 */ /* 0x000fe200000006ff */
[----:B------:R-:W-:Y:S01]  /*19d0*/  IMAD.U32 R59, R59, 0x10000, RZ ;  /* 0x000100003b3b7824 */ /* 0x000fe200078e00ff */
[----:B------:R-:W-:Y:S02]  /*19e0*/  SHF.L.U32 R52, R52, 0x10, RZ ;  /* 0x0000001034347819 */ /* 0x000fe400000006ff */
[----:B------:R-:W-:Y:S02]  /*19f0*/  SHF.L.U32 R53, R40, 0x10, RZ ;  /* 0x0000001028357819 */ /* 0x000fe400000006ff */
[C---:B------:R-:W-:Y:S01]  /*1a00*/  PRMT R65, R54.reuse, 0x7632, R65 ;  /* 0x0000763236417816 */ /* 0x040fe20000000041 */
[----:B------:R-:W-:Y:S01]  /*1a10*/  IMAD.U32 R54, R54, 0x10000, RZ ;  /* 0x0001000036367824 */ /* 0x000fe200078e00ff */
[----:B------:R-:W-:Y:S01]  /*1a20*/  SHF.L.U32 R63, R41, 0x10, RZ ;  /* 0x00000010293f7819 */ /* 0x000fe200000006ff */
[----:B------:R-:W-:Y:S01]  /*1a30*/  FADD.FTZ R60, R53, R52 ;  /* 0x00000034353c7221 */ /* 0x000fe20000010000 */
[----:B------:R-:W-:Y:S01]  /*1a40*/  PRMT R53, R41, 0x7632, R53 ;  /* 0x0000763229357816 */ /* 0x000fe20000000035 */
[--C-:B------:R-:W-:Y:S01]  /*1a50*/  FADD.FTZ R52, R67, R54.reuse ;  /* 0x0000003643347221 */ /* 0x100fe20000010000 */
[----:B------:R-:W-:Y:S01]  /*1a60*/  PRMT R54, R42, 0x7632, R54 ;  /* 0x000076322a367816 */ /* 0x000fe20000000036 */
[----:B------:R-:W-:Y:S01]  /*1a70*/  FADD.FTZ R62, R63, R62 ;  /* 0x0000003e3f3e7221 */ /* 0x000fe20000010000 */
[----:B------:R-:W-:Y:S01]  /*1a80*/  PRMT R90, R55, 0x7632, R90 ;  /* 0x00007632375a7816 */ /* 0x000fe2000000005a */
[----:B------:R-:W-:Y:S01]  /*1a90*/  IMAD.U32 R66, R65, 0x10000, RZ ;  /* 0x0001000041427824 */ /* 0x000fe200078e00ff */
[----:B------:R-:W-:-:S02]  /*1aa0*/  PRMT R0, R40, 0x7632, R0 ;  /* 0x0000763228007816 */ /* 0x000fc40000000000 */
[----:B------:R-:W-:Y:S02]  /*1ab0*/  PRMT R58, R43, 0x7632, R58 ;  /* 0x000076322b3a7816 */ /* 0x000fe4000000003a */
        /* <DEDUP_REMOVED lines=11> */
[----:B------:R-:W-:-:S04]  /*1b70*/  FADD.FTZ R61, R59, R0 ;  /* 0x000000003b3d7221 */ /* 0x000fc80000010000 */
[----:B------:R-:W-:Y:S01]  /*1b80*/  FADD.FTZ R55, R65, R58 ;  /* 0x0000003a41377221 */ /* 0x000fe20000010000 */
[----:B------:R-:W-:Y:S06]  /*1b90*/  BRA `(.L_x_4080) ;  /* 0x0000000000887947 */ /* 0x000fec0003800000 */
.L_x_4078:
[----:B------:R-:W-:Y:S05]  /*1ba0*/  @!P0 BRA `(.L_x_4081) ;  /* 0x0000000000548947 */ /* 0x000fea0003800000 */
[C---:B-----5:R-:W-:Y:S01]  /*1bb0*/  PRMT R0, R52.reuse, 0x7632, R0 ;  /* 0x0000763234007816 */ /* 0x060fe20000000000 */
[----:B0-----:R-:W-:Y:S01]  /*1bc0*/  IMAD.U32 R59, R52, 0x10000, RZ ;  /* 0x00010000343b7824 */ /* 0x001fe200078e00ff */
[C---:B------:R-:W-:Y:S02]  /*1bd0*/  PRMT R60, R54.reuse, 0x7632, R60 ;  /* 0x00007632363c7816 */ /* 0x040fe4000000003c */
[----:B------:R-:W-:Y:S01]  /*1be0*/  SHF.L.U32 R61, R54, 0x10, RZ ;  /* 0x00000010363d7819 */ /* 0x000fe200000006ff */
[----:B------:R-:W-:Y:S01]  /*1bf0*/  IMAD.U32 R0, R0, 0x10000, RZ ;  /* 0x0001000000007824 */ /* 0x000fe200078e00ff */
[----:B------:R-:W-:Y:S02]  /*1c00*/  PRMT R52, R53, 0x7632, R52 ;  /* 0x0000763235347816 */ /* 0x000fe40000000034 */
[----:B------:R-:W-:Y:S02]  /*1c10*/  PRMT R54, R55, 0x7632, R54 ;  /* 0x0000763237367816 */ /* 0x000fe40000000036 */
        /* <DEDUP_REMOVED lines=13> */
[----:B------:R-:W-:Y:S06]  /*1cf0*/  BRA `(.L_x_4080) ;  /* 0x0000000000307947 */ /* 0x000fec0003800000 */
.L_x_4081:
[C---:B0----5:R-:W-:Y:S01]  /*1d00*/  PRMT R61, R52.reuse, 0x7632, R61 ;  /* 0x00007632343d7816 */ /* 0x061fe2000000003d */
[----:B------:R-:W-:Y:S01]  /*1d10*/  IMAD.U32 R60, R52, 0x10000, RZ ;  /* 0x00010000343c7824 */ /* 0x000fe200078e00ff */
[----:B------:R-:W-:Y:S02]  /*1d20*/  PRMT R63, R53, 0x7632, R63 ;  /* 0x00007632353f7816 */ /* 0x000fe4000000003f */
[C---:B------:R-:W-:Y:S01]  /*1d30*/  PRMT R0, R54.reuse, 0x7632, R0 ;  /* 0x0000763236007816 */ /* 0x040fe20000000000 */
        /* <DEDUP_REMOVED lines=8> */
.L_x_4080:
[----:B------:R-:W0:Y:S01]  /*1dc0*/  @P1 LDC.64 R94, c[0x0][0x398] ;  /* 0x0000e600ff5e1b82 */ /* 0x000e220000000a00 */
[----:B------:R-:W-:Y:S02]  /*1dd0*/  VIADD R93, R87, 0x200 ;  /* 0x00000200575d7836 */ /* 0x000fe40000000000 */
[----:B------:R-:W-:-:S04]  /*1de0*/  IMAD.WIDE.U32 R58, R91, 0x20, R88 ;  /* 0x000000205b3a7825 */ /* 0x000fc800078e0058 */
[C---:B------:R-:W-:Y:S01]  /*1df0*/  IMAD.WIDE.U32 R64, R93.reuse, 0x10, R56 ;  /* 0x000000105d407825 */ /* 0x040fe200078e0038 */
[----:B------:R-:W1:Y:S01]  /*1e00*/  @P0 LDC.64 R96, c[0x0][0x3a0] ;  /* 0x0000e800ff600b82 */ /* 0x000e620000000a00 */
[----:B------:R2:W-:Y:S04]  /*1e10*/  STG.E.128 desc[UR6][R58.64], R60 ;  /* 0x0000003c3a007986 */ /* 0x0005e8000c101d06 */
[----:B------:R2:W-:Y:S04]  /*1e20*/  STG.E.128 desc[UR6][R58.64+0x10], R52 ;  /* 0x000010343a007986 */ /* 0x0005e8000c101d06 */
[----:B------:R-:W5:Y:S01]  /*1e30*/  LDG.E.128 R64, desc[UR6][R64.64] ;  /* 0x0000000640407981 */ /* 0x000f62000c1e1d00 */
[----:B0-----:R-:W-:-:S05]  /*1e40*/  @P1 IMAD.WIDE.U32 R94, R93, 0x10, R94 ;  /* 0x000000105d5e1825 */ /* 0x001fca00078e005e */
[----:B------:R2:W5:Y:S01]  /*1e50*/  @P1 LDG.E.128 R40, desc[UR6][R94.64] ;  /* 0x000000065e281981 */ /* 0x000562000c1e1d00 */
[----:B-1----:R-:W-:-:S05]  /*1e60*/  @P0 IMAD.WIDE.U32 R96, R93, 0x20, R96 ;  /* 0x000000205d600825 */ /* 0x002fca00078e0060 */
[----:B------:R2:W5:Y:S04]  /*1e70*/  @P0 LDG.E.128 R44, desc[UR6][R96.64] ;  /* 0x00000006602c0981 */ /* 0x000568000c1e1d00 */
[----:B------:R2:W5:Y:S01]  /*1e80*/  @P0 LDG.E.128 R48, desc[UR6][R96.64+0x10] ;  /* 0x0000100660300981 */ /* 0x000562000c1e1d00 */
[----:B------:R-:W-:Y:S05]  /*1e90*/  @!P1 BRA `(.L_x_4082) ;  /* 0x00000004002c9947 */ /* 0x000fea0003800000 */
[----:B------:R-:W-:Y:S05]  /*1ea0*/  @!P0 BRA `(.L_x_4083) ;  /* 0x0000000000a48947 */ /* 0x000fea0003800000 */
[----:B-----5:R-:W-:Y:S01]  /*1eb0*/  PRMT R0, R64, 0x7632, R0 ;  /* 0x0000763240007816 */ /* 0x020fe20000000000 */
[----:B------:R-:W-:Y:S01]  /*1ec0*/  IMAD.U32 R57, R40, 0x10000, RZ ;  /* 0x0001000028397824 */ /* 0x000fe200078e00ff */
[----:B------:R-:W-:Y:S01]  /*1ed0*/  SHF.L.U32 R64, R64, 0x10, RZ ;  /* 0x0000001040407819 */ /* 0x000fe200000006ff */
[----:B------:R-:W-:Y:S01]  /*1ee0*/  IMAD.U32 R99, R43, 0x10000, RZ ;  /* 0x000100002b637824 */ /* 0x000fe200078e00ff */
[C---:B--2---:R-:W-:Y:S02]  /*1ef0*/  PRMT R58, R65.reuse, 0x7632, R58 ;  /* 0x00007632413a7816 */ /* 0x044fe4000000003a */
[----:B------:R-:W-:Y:S01]  /*1f00*/  SHF.L.U32 R65, R65, 0x10, RZ ;  /* 0x0000001041417819 */ /* 0x000fe200000006ff */
[----:B------:R-:W-:Y:S01]  /*1f10*/  FADD.FTZ R57, R57, R64 ;  /* 0x0000004039397221 */ /* 0x000fe20000010000 */
[----:B------:R-:W-:Y:S02]  /*1f20*/  PRMT R90, R66, 0x7632, R90 ;  /* 0x00007632425a7816 */ /* 0x000fe4000000005a */
[----:B------:R-:W-:-:S02]  /*1f30*/  SHF.L.U32 R56, R41, 0x10, RZ ;  /* 0x0000001029387819 */ /* 0x000fc400000006ff */
[----:B------:R-:W-:Y:S02]  /*1f40*/  SHF.L.U32 R66, R66, 0x10, RZ ;  /* 0x0000001042427819 */ /* 0x000fe400000006ff */
[----:B------:R-:W-:Y:S01]  /*1f50*/  SHF.L.U32 R95, R42, 0x10, RZ ;  /* 0x000000102a5f7819 */ /* 0x000fe200000006ff */
[----:B------:R-:W-:Y:S01]  /*1f60*/  FADD.FTZ R65, R56, R65 ;  /* 0x0000004138417221 */ /* 0x000fe20000010000 */
[----:B------:R-:W-:Y:S02]  /*1f70*/  PRMT R64, R41, 0x7632, R64 ;  /* 0x0000763229407816 */ /* 0x000fe40000000040 */
[----:B------:R-:W-:Y:S01]  /*1f80*/  PRMT R56, R40, 0x7632, R56 ;  /* 0x0000763228387816 */ /* 0x000fe20000000038 */
[----:B------:R-:W-:Y:S01]  /*1f90*/  FADD.FTZ R95, R95, R66 ;  /* 0x000000425f5f7221 */ /* 0x000fe20000010000 */
[----:B------:R-:W-:Y:S02]  /*1fa0*/  PRMT R92, R67, 0x7632, R92 ;  /* 0x00007632435c7816 */ /* 0x000fe4000000005c */
[----:B------:R-:W-:-:S02]  /*1fb0*/  PRMT R66, R42, 0x7632, R66 ;  /* 0x000076322a427816 */ /* 0x000fc40000000042 */
[----:B------:R-:W-:Y:S02]  /*1fc0*/  PRMT R96, R43, 0x7632, R96 ;  /* 0x000076322b607816 */ /* 0x000fe40000000060 */
        /* <DEDUP_REMOVED lines=23> */
.L_x_4083:
[C---:B-----5:R-:W-:Y:S01]  /*2140*/  PRMT R90, R65.reuse, 0x7632, R90 ;  /* 0x00007632415a7816 */ /* 0x060fe2000000005a */
[----:B------:R-:W-:Y:S01]  /*2150*/  IMAD.U32 R57, R40, 0x10000, RZ ;  /* 0x0001000028397824 */ /* 0x000fe200078e00ff */
[----:B--2---:R-:W-:Y:S01]  /*2160*/  SHF.L.U32 R58, R65, 0x10, RZ ;  /* 0x00000010413a7819 */ /* 0x004fe200000006ff */
[----:B------:R-:W-:Y:S01]  /*2170*/  IMAD.U32 R97, R43, 0x10000, RZ ;  /* 0x000100002b617824 */ /* 0x000fe200078e00ff */
[C---:B------:R-:W-:Y:S02]  /*2180*/  SHF.L.U32 R56, R64.reuse, 0x10, RZ ;  /* 0x0000001040387819 */ /* 0x040fe400000006ff */
[----:B------:R-:W-:Y:S02]  /*2190*/  SHF.L.U32 R65, R41, 0x10, RZ ;  /* 0x0000001029417819 */ /* 0x000fe400000006ff */
[----:B------:R-:W-:Y:S01]  /*21a0*/  PRMT R59, R64, 0x7632, R59 ;  /* 0x00007632403b7816 */ /* 0x000fe2000000003b */
[----:B------:R-:W-:Y:S01]  /*21b0*/  FADD.FTZ R56, R57, R56 ;  /* 0x0000003839387221 */ /* 0x000fe20000010000 */
[----:B------:R-:W-:Y:S01]  /*21c0*/  SHF.L.U32 R64, R66, 0x10, RZ ;  /* 0x0000001042407819 */ /* 0x000fe200000006ff */
[----:B------:R-:W-:Y:S01]  /*21d0*/  FADD.FTZ R58, R65, R58 ;  /* 0x0000003a413a7221 */ /* 0x000fe20000010000 */
[----:B------:R-:W-:-:S02]  /*21e0*/  SHF.L.U32 R95, R42, 0x10, RZ ;  /* 0x000000102a5f7819 */ /* 0x000fc400000006ff */
[----:B------:R-:W-:Y:S02]  /*21f0*/  PRMT R92, R66, 0x7632, R92 ;  /* 0x00007632425c7816 */ /* 0x000fe4000000005c */
[----:B------:R-:W-:Y:S01]  /*2200*/  PRMT R94, R67, 0x7632, R94 ;  /* 0x00007632435e7816 */ /* 0x000fe2000000005e */
[----:B------:R-:W-:Y:S01]  /*2210*/  FADD.FTZ R64, R95, R64 ;  /* 0x000000405f407221 */ /* 0x000fe20000010000 */
[----:B------:R-:W-:Y:S02]  /*2220*/  PRMT R0, R40, 0x7632, R0 ;  /* 0x0000763228007816 */ /* 0x000fe40000000000 */
[----:B------:R-:W-:Y:S02]  /*2230*/  PRMT R57, R41, 0x7632, R57 ;  /* 0x0000763229397816 */ /* 0x000fe40000000039 */
[----:B------:R-:W-:Y:S02]  /*2240*/  PRMT R65, R42, 0x7632, R65 ;  /* 0x000076322a417816 */ /* 0x000fe40000000041 */
[----:B------:R-:W-:-:S02]  /*2250*/  PRMT R66, R43, 0x7632, R66 ;  /* 0x000076322b427816 */ /* 0x000fc40000000042 */
[----:B------:R-:W-:Y:S02]  /*2260*/  SHF.L.U32 R96, R67, 0x10, RZ ;  /* 0x0000001043607819 */ /* 0x000fe400000006ff */
        /* <DEDUP_REMOVED lines=10> */
[----:B------:R-:W-:-:S03]  /*2310*/  SHF.L.U32 R94, R94, 0x10, RZ ;  /* 0x000000105e5e7819 */ /* 0x000fc600000006ff */
[----:B------:R-:W-:Y:S02]  /*2320*/  FADD.FTZ R65, R92, R65 ;  /* 0x000000415c417221 */ /* 0x000fe40000010000 */
[----:B------:R-:W-:Y:S01]  /*2330*/  FADD.FTZ R67, R94, R67 ;  /* 0x000000435e437221 */ /* 0x000fe20000010000 */
[----:B------:R-:W-:Y:S06]  /*2340*/  BRA `(.L_x_4084) ;  /* 0x0000000000887947 */ /* 0x000fec0003800000 */
.L_x_4082:
[----:B------:R-:W-:Y:S05]  /*2350*/  @!P0 BRA `(.L_x_4085) ;  /* 0x0000000000548947 */ /* 0x000fea0003800000 */
[C---:B-----5:R-:W-:Y:S02]  /*2360*/  PRMT R0, R64.reuse, 0x7632, R0 ;  /* 0x0000763240007816 */ /* 0x060fe40000000000 */
[----:B------:R-:W-:Y:S02]  /*2370*/  SHF.L.U32 R57, R64, 0x10, RZ ;  /* 0x0000001040397819 */ /* 0x000fe400000006ff */
[----:B------:R-:W-:Y:S02]  /*2380*/  PRMT R56, R65, 0x7632, R56 ;  /* 0x0000763241387816 */ /* 0x000fe40000000038 */
[----:B--2---:R-:W-:Y:S02]  /*2390*/  PRMT R58, R66, 0x7632, R58 ;  /* 0x00007632423a7816 */ /* 0x004fe4000000003a */
[C---:B------:R-:W-:Y:S01]  /*23a0*/  PRMT R64, R67.reuse, 0x7632, R64 ;  /* 0x0000763243407816 */ /* 0x040fe20000000040 */
        /* <DEDUP_REMOVED lines=16> */
.L_x_4085:
[----:B-----5:R-:W-:Y:S02]  /*24b0*/  PRMT R90, R67, 0x7632, R90 ;  /* 0x00007632435a7816 */ /* 0x020fe4000000005a */
[----:B------:R-:W-:Y:S02]  /*24c0*/  PRMT R57, R64, 0x7632, R57 ;  /* 0x0000763240397816 */ /* 0x000fe40000000039 */
[----:B--2---:R-:W-:Y:S02]  /*24d0*/  PRMT R59, R65, 0x7632, R59 ;  /* 0x00007632413b7816 */ /* 0x004fe4000000003b */
[----:B------:R-:W-:Y:S02]  /*24e0*/  PRMT R0, R66, 0x7632, R0 ;  /* 0x0000763242007816 */ /* 0x000fe40000000000 */
[----:B------:R-:W-:Y:S02]  /*24f0*/  SHF.L.U32 R56, R64, 0x10, RZ ;  /* 0x0000001040387819 */ /* 0x000fe400000006ff */
[----:B------:R-:W-:Y:S01]  /*2500*/  SHF.L.U32 R64, R66, 0x10, RZ ;  /* 0x0000001042407819 */ /* 0x000fe200000006ff */
[----:B------:R-:W-:Y:S01]  /*2510*/  IMAD.U32 R66, R67, 0x10000, RZ ;  /* 0x0001000043427824 */ /* 0x000fe200078e00ff */
[----:B------:R-:W-:Y:S01]  /*2520*/  SHF.L.U32 R58, R65, 0x10, RZ ;  /* 0x00000010413a7819 */ /* 0x000fe200000006ff */
[----:B------:R-:W-:Y:S01]  /*2530*/  IMAD.U32 R67, R90, 0x10000, RZ ;  /* 0x000100005a437824 */ /* 0x000fe200078e00ff */
[----:B------:R-:W-:-:S02]  /*2540*/  SHF.L.U32 R57, R57, 0x10, RZ ;  /* 0x0000001039397819 */ /* 0x000fc400000006ff */
[----:B------:R-:W-:Y:S02]  /*2550*/  SHF.L.U32 R59, R59, 0x10, RZ ;  /* 0x000000103b3b7819 */ /* 0x000fe400000006ff */
[----:B------:R-:W-:-:S07]  /*2560*/  SHF.L.U32 R65, R0, 0x10, RZ ;  /* 0x0000001000417819 */ /* 0x000fce00000006ff */
.L_x_4084:
[----:B------:R-:W-:Y:S01]  /*2570*/  FADD.FTZ R0, RZ, R72 ;  /* 0x00000048ff007221 */ /* 0x000fe20000010000 */
[----:B------:R-:W-:Y:S01]  /*2580*/  IMAD.WIDE.U32 R88, R93, 0x20, R88 ;  /* 0x000000205d587825 */ /* 0x000fe200078e0058 */
[----:B------:R-:W-:Y:S03]  /*2590*/  BSSY.RECONVERGENT B0, `(.L_x_4086) ;  /* 0x0000069000007945 */ /* 0x000fe60003800200 */
[----:B------:R-:W-:Y:S01]  /*25a0*/  FADD.FTZ R95, R0, R73 ;  /* 0x00000049005f7221 */ /* 0x000fe20000010000 */
[----:B------:R-:W-:Y:S03]  /*25b0*/  STG.E.128 desc[UR6][R88.64], R56 ;  /* 0x0000003858007986 */ /* 0x000fe6000c101d06 */
[----:B------:R-:W-:Y:S01]  /*25c0*/  FADD.FTZ R0, R95, R74 ;  /* 0x0000004a5f007221 */ /* 0x000fe20000010000 */
[----:B------:R-:W-:Y:S03]  /*25d0*/  STG.E.128 desc[UR6][R88.64+0x10], R64 ;  /* 0x0000104058007986 */ /* 0x000fe6000c101d06 */
        /* <DEDUP_REMOVED lines=100> */
.L_x_4087:
[----:B------:R-:W-:Y:S05]  /*2c20*/  BSYNC.RECONVERGENT B0 ;  /* 0x0000000000007941 */ /* 0x000fea0003800200 */
.L_x_4086:
        /* <DEDUP_REMOVED lines=15> */
.L_x_4089:
[----:B------:R-:W-:Y:S05]  /*2d20*/  BSYNC.RECONVERGENT B0 ;  /* 0x0000000000007941 */ /* 0x000fea0003800200 */
.L_x_4088:
[----:B------:R-:W1:Y:S01]  /*2d30*/  SHFL.DOWN PT, R89, R88, 0x4, 0x1f ;  /* 0x08801f0058597f89 */ /* 0x000e6200000e0000 */
[----:B------:R-:W-:Y:S01]  /*2d40*/  ISETP.NE.AND P0, PT, R0, RZ, PT ;  /* 0x000000ff0000720c */ /* 0x000fe20003f05270 */
[----:B------:R-:W-:Y:S01]  /*2d50*/  IMAD.U32 R104, R140, 0x10000, RZ ;  /* 0x000100008c687824 */ /* 0x000fe200078e00ff */
[----:B------:R-:W-:Y:S01]  /*2d60*/  ISETP.NE.AND P2, PT, RZ, UR9, PT ;  /* 0x00000009ff007c0c */ /* 0x000fe2000bf45270 */
[----:B0-----:R-:W0:Y:S01]  /*2d70*/  SHFL.DOWN PT, R97, R94, 0x4, 0x1f ;  /* 0x08801f005e617f89 */ /* 0x001e2200000e0000 */
[----:B------:R-:W-:Y:S01]  /*2d80*/  SHF.L.U32 R155, R18, 0x10, RZ ;  /* 0x00000010129b7819 */ /* 0x000fe200000006ff */
[----:B------:R-:W-:Y:S01]  /*2d90*/  UPLOP3.LUT UP1, UPT, UPT, UPT, UP1, 0x40, 0x4 ;  /* 0x000000000004789c */ /* 0x000fe20003f2e810 */
[----:B------:R-:W-:Y:S01]  /*2da0*/  SHF.L.U32 R154, R21, 0x10, RZ ;  /* 0x00000010159a7819 */ /* 0x000fe200000006ff */
[----:B------:R-:W2:Y:S01]  /*2db0*/  SHFL.DOWN PT, R90, R95, 0x4, 0x1f ;  /* 0x08801f005f5a7f89 */ /* 0x000ea200000e0000 */
[----:B-1----:R-:W-:Y:S01]  /*2dc0*/  IMAD.IADD R92, R89, 0x1, R88 ;  /* 0x00000001595c7824 */ /* 0x002fe200078e0258 */
[----:B------:R-:W-:-:S02]  /*2dd0*/  I2FP.F32.S32 R100, R89 ;  /* 0x0000005900647245 */ /* 0x000fc40000201400 */
[----:B------:R-:W-:Y:S02]  /*2de0*/  I2FP.F32.U32 R89, R88 ;  /* 0x0000005800597245 */ /* 0x000fe40000201000 */
[----:B------:R-:W-:Y:S01]  /*2df0*/  I2FP.F32.S32 R96, R92 ;  /* 0x0000005c00607245 */ /* 0x000fe20000201400 */
[----:B------:R-:W1:Y:S01]  /*2e00*/  SHFL.DOWN PT, R101, R92, 0x2, 0x1f ;  /* 0x08401f005c657f89 */ /* 0x000e6200000e0000 */
[C---:B0-----:R-:W-:Y:S01]  /*2e10*/  FMUL.FTZ R102, R97.reuse, R100 ;  /* 0x0000006461667220 */ /* 0x041fe20000410000 */
[----:B------:R-:W-:Y:S01]  /*2e20*/  FADD.FTZ R97, -R97, R94 ;  /* 0x0000005e61617221 */ /* 0x000fe20000010100 */
[----:B------:R-:W0:Y:S01]  /*2e30*/  MUFU.RCP R98, R96 ;  /* 0x0000006000627308 */ /* 0x000e220000001000 */
[----:B--2---:R-:W-:Y:S01]  /*2e40*/  FADD.FTZ R95, R90, R95 ;  /* 0x0000005f5a5f7221 */ /* 0x004fe20000010000 */
[----:B------:R-:W-:Y:S01]  /*2e50*/  FFMA.FTZ R99, R89, R94, R102 ;  /* 0x0000005e59637223 */ /* 0x000fe20000010066 */
[----:B------:R-:W-:Y:S01]  /*2e60*/  FMUL.FTZ R97, R97, R97 ;  /* 0x0000006161617220 */ /* 0x000fe20000410000 */
[----:B------:R-:W-:-:S03]  /*2e70*/  SHF.L.U32 R102, R149, 0x10, RZ ;  /* 0x0000001095667819 */ /* 0x000fc600000006ff */
[----:B------:R-:W-:-:S04]  /*2e80*/  FMUL.FTZ R97, R97, R89 ;  /* 0x0000005961617220 */ /* 0x000fc80000410000 */
[----:B------:R-:W-:Y:S01]  /*2e90*/  FMUL.FTZ R97, R97, R100 ;  /* 0x0000006461617220 */ /* 0x000fe20000410000 */
[----:B------:R-:W-:Y:S01]  /*2ea0*/  SHF.L.U32 R100, R17, 0x10, RZ ;  /* 0x0000001011647819 */ /* 0x000fe200000006ff */
[C---:B0-----:R-:W-:Y:S02]  /*2eb0*/  FMUL.FTZ R99, R98.reuse, R99 ;  /* 0x0000006362637220 */ /* 0x041fe40000410000 */
[----:B------:R-:W-:Y:S01]  /*2ec0*/  FFMA.FTZ R95, R98, R97, R95 ;  /* 0x00000061625f7223 */ /* 0x000fe2000001005f */
[----:B------:R-:W-:Y:S01]  /*2ed0*/  IMAD.U32 R98, R152, 0x10000, RZ ;  /* 0x0001000098627824 */ /* 0x000fe200078e00ff */
        /* <DEDUP_REMOVED lines=29> */
[----:B------:R-:W-:Y:S02]  /*30b0*/  FMUL.FTZ R90, R90, R103 ;  /* 0x000000675a5a7220 */ /* 0x000fe40000410000 */
[----:B------:R-:W0:Y:S02]  /*30c0*/  SHFL.IDX PT, R105, R97, RZ, 0x1f ;  /* 0x00001fff61697589 */ /* 0x000e2400000e0000 */
[----:B------:R-:W-:Y:S02]  /*30d0*/  FFMA.FTZ R90, R92, R90, R95 ;  /* 0x0000005a5c5a7223 */ /* 0x000fe4000001005f */
[----:B------:R-:W1:Y:S03]  /*30e0*/  LDC R92, c[0x0][0x448] ;  /* 0x00011200ff5c7b82 */ /* 0x000e660000000800 */
[----:B------:R2:W1:Y:S05]  /*30f0*/  SHFL.IDX PT, R99, R90, RZ, 0x1f ;  /* 0x00001fff5a637589 */ /* 0x00046a00000e0000 */
[----:B------:R-:W3:Y:S01]  /*3100*/  @!P0 LDC.64 R94, c[0x0][0x3c0] ;  /* 0x0000f000ff5e8b82 */ /* 0x000ee20000000a00 */
[----:B--2---:R-:W-:-:S02]  /*3110*/  IMAD.U32 R90, R86, 0x10000, RZ ;  /* 0x00010000565a7824 */ /* 0x004fc400078e00ff */
[----:B0-----:R-:W-:-:S05]  /*3120*/  FMUL.FTZ R88, R105, R105 ;  /* 0x0000006969587220 */ /* 0x001fca0000410000 */
[----:B------:R-:W-:Y:S01]  /*3130*/  FSEL R89, R88, RZ, P2 ;  /* 0x000000ff58597208 */ /* 0x000fe20001000000 */
[----:B-1----:R-:W-:Y:S01]  /*3140*/  FFMA.FTZ R88, R99, UR12, R92 ;  /* 0x0000000c63587c23 */ /* 0x002fe2000801005c */
[----:B------:R-:W-:-:S03]  /*3150*/  SHF.L.U32 R92, R16, 0x10, RZ ;  /* 0x00000010105c7819 */ /* 0x000fc600000006ff */
[----:B------:R-:W-:Y:S01]  /*3160*/  FADD.FTZ R88, R88, R89 ;  /* 0x0000005958587221 */ /* 0x000fe20000010000 */
[----:B------:R-:W-:-:S05]  /*3170*/  FSEL R89, R105, RZ, !P2 ;  /* 0x000000ff69597208 */ /* 0x000fca0005000000 */
[----:B------:R-:W0:Y:S01]  /*3180*/  MUFU.RSQ R88, R88 ;  /* 0x0000005800587308 */ /* 0x000e220000001400 */
[C---:B------:R-:W-:Y:S01]  /*3190*/  FADD.FTZ R97, -R89.reuse, R72 ;  /* 0x0000004859617221 */ /* 0x040fe20000010100 */
[C---:B------:R-:W-:Y:S01]  /*31a0*/  FADD.FTZ R101, -R89.reuse, R74 ;  /* 0x0000004a59657221 */ /* 0x040fe20000010100 */
[C---:B------:R-:W-:Y:S01]  /*31b0*/  FADD.FTZ R103, -R89.reuse, R75 ;  /* 0x0000004b59677221 */ /* 0x040fe20000010100 */
[----:B------:R-:W-:Y:S01]  /*31c0*/  SHF.L.U32 R74, R4, 0x10, RZ ;  /* 0x00000010044a7819 */ /* 0x000fe200000006ff */
[----:B------:R-:W-:Y:S01]  /*31d0*/  FADD.FTZ R99, -R89, R73 ;  /* 0x0000004959637221 */ /* 0x000fe20000010100 */
[----:B------:R-:W-:Y:S01]  /*31e0*/  SHF.L.U32 R75, R36, 0x10, RZ ;  /* 0x00000010244b7819 */ /* 0x000fe200000006ff */
[----:B---3--:R-:W-:Y:S01]  /*31f0*/  @!P0 IMAD.WIDE R72, R2, 0x4, R94 ;  /* 0x0000000402488825 */ /* 0x008fe200078e025e */
[----:B------:R-:W-:-:S03]  /*3200*/  SHF.L.U32 R94, R153, 0x10, RZ ;  /* 0x00000010995e7819 */ /* 0x000fc600000006ff */
[----:B------:R-:W-:Y:S01]  /*3210*/  FADD.FTZ R69, -R89, R69 ;  /* 0x0000004559457221 */ /* 0x000fe20000010100 */
[----:B------:R-:W-:Y:S01]  /*3220*/  SHF.L.U32 R95, R37, 0x10, RZ ;  /* 0x00000010255f7819 */ /* 0x000fe200000006ff */
[C---:B------:R-:W-:Y:S01]  /*3230*/  FADD.FTZ R71, -R89.reuse, R71 ;  /* 0x0000004759477221 */ /* 0x040fe20000010100 */
[----:B------:R1:W-:Y:S01]  /*3240*/  @!P0 STG.E desc[UR6][R72.64], R105 ;  /* 0x0000006948008986 */ /* 0x0003e2000c101906 */
[C---:B------:R-:W-:Y:S01]  /*3250*/  FADD.FTZ R61, -R89.reuse, R61 ;  /* 0x0000003d593d7221 */ /* 0x040fe20000010100 */
[C---:B------:R-:W-:Y:S01]  /*3260*/  FADD.FTZ R157, -R89.reuse, R62 ;  /* 0x0000003e599d7221 */ /* 0x040fe20000010100 */
[C---:B------:R-:W-:Y:S01]  /*3270*/  FADD.FTZ R63, -R89.reuse, R63 ;  /* 0x0000003f593f7221 */ /* 0x040fe20000010100 */
[C---:B------:R-:W-:Y:S01]  /*3280*/  FADD.FTZ R53, -R89.reuse, R53 ;  /* 0x0000003559357221 */ /* 0x040fe20000010100 */
[----:B------:R-:W-:Y:S01]  /*3290*/  FADD.FTZ R55, -R89, R55 ;  /* 0x0000003759377221 */ /* 0x000fe20000010100 */
[C---:B0-----:R-:W-:Y:S01]  /*32a0*/  FMUL.FTZ R97, R88.reuse, R97 ;  /* 0x0000006158617220 */ /* 0x041fe20000410000 */
[C---:B------:R-:W-:Y:S01]  /*32b0*/  FMUL.FTZ R99, R88.reuse, R99 ;  /* 0x0000006358637220 */ /* 0x040fe20000410000 */
[C---:B------:R-:W-:Y:S01]  /*32c0*/  FMUL.FTZ R103, R88.reuse, R103 ;  /* 0x0000006758677220 */ /* 0x040fe20000410000 */
[----:B------:R-:W-:Y:S01]  /*32d0*/  FMUL.FTZ R101, R88, R101 ;  /* 0x0000006558657220 */ /* 0x000fe20000410000 */
[C---:B------:R-:W-:Y:S01]  /*32e0*/  FFMA.FTZ R96, R97.reuse, R74, R90 ;  /* 0x0000004a61607223 */ /* 0x040fe2000001005a */
[----:B------:R-:W-:Y:S01]  /*32f0*/  FFMA.FTZ R74, R97, R92, R75 ;  /* 0x0000005c614a7223 */ /* 0x000fe2000001004b */
[----:B------:R-:W-:Y:S01]  /*3300*/  SHF.L.U32 R90, R151, 0x10, RZ ;  /* 0x00000010975a7819 */ /* 0x000fe200000006ff */
[----:B-1----:R-:W-:Y:S01]  /*3310*/  IMAD.U32 R72, R148, 0x10000, RZ ;  /* 0x0001000094487824 */ /* 0x002fe200078e00ff */
[----:B------:R-:W-:Y:S01]  /*3320*/  SHF.L.U32 R92, R150, 0x10, RZ ;  /* 0x00000010965c7819 */ /* 0x000fe200000006ff */
[----:B------:R-:W-:Y:S01]  /*3330*/  FADD.FTZ R73, -R89, R68 ;  /* 0x0000004459497221 */ /* 0x000fe20000010100 */
[----:B------:R-:W-:Y:S01]  /*3340*/  FFMA.FTZ R97, R99, R94, R98 ;  /* 0x0000005e63617223 */ /* 0x000fe20000010062 */
[----:B------:R-:W-:Y:S01]  /*3350*/  SHF.L.U32 R94, R5, 0x10, RZ ;  /* 0x00000010055e7819 */ /* 0x000fe200000006ff */
[----:B------:R-:W-:-:S02]  /*3360*/  IMAD.U32 R98, R85, 0x10000, RZ ;  /* 0x0001000055627824 */ /* 0x000fc400078e00ff */
[----:B------:R-:W-:Y:S01]  /*3370*/  FFMA.FTZ R75, R99, R90, R92 ;  /* 0x0000005a634b7223 */ /* 0x000fe2000001005c */
[----:B------:R-:W-:Y:S01]  /*3380*/  FFMA.FTZ R99, R103, R102, R72 ;  /* 0x0000006667637223 */ /* 0x000fe20000010048 */
[----:B------:R-:W-:Y:S01]  /*3390*/  FMUL.FTZ R68, R88, R73 ;  /* 0x0000004958447220 */ /* 0x000fe20000410000 */
[C---:B------:R-:W-:Y:S01]  /*33a0*/  FFMA.FTZ R98, R101.reuse, R94, R98 ;  /* 0x0000005e65627223 */ /* 0x040fe20000010062 */
[----:B------:R-:W0:Y:S01]  /*33b0*/  @!P0 LDC.64 R72, c[0x0][0x3c8] ;  /* 0x0000f200ff488b82 */ /* 0x000e220000000a00 */
[----:B------:R-:W-:Y:S01]  /*33c0*/  FFMA.FTZ R90, R101, R100, R95 ;  /* 0x00000064655a7223 */ /* 0x000fe2000001005f */
[----:B------:R-:W-:Y:S01]  /*33d0*/  SHF.L.U32 R92, R147, 0x10, RZ ;  /* 0x00000010935c7819 */ /* 0x000fe200000006ff */
[----:B------:R-:W-:Y:S01]  /*33e0*/  IMAD.U32 R105, R84, 0x10000, RZ ;  /* 0x0001000054697824 */ /* 0x000fe200078e00ff */
[----:B------:R-:W-:Y:S01]  /*33f0*/  SHF.L.U32 R94, R146, 0x10, RZ ;  /* 0x00000010925e7819 */ /* 0x000fe200000006ff */
[----:B------:R-:W-:Y:S01]  /*3400*/  FMUL.FTZ R69, R88, R69 ;  /* 0x0000004558457220 */ /* 0x000fe20000410000 */
[----:B------:R-:W-:Y:S01]  /*3410*/  SHF.L.U32 R101, R6, 0x10, RZ ;  /* 0x0000001006657819 */ /* 0x000fe200000006ff */
[----:B------:R-:W-:Y:S01]  /*3420*/  FMUL.FTZ R71, R88, R71 ;  /* 0x0000004758477220 */ /* 0x000fe20000410000 */
[----:B------:R-:W-:Y:S01]  /*3430*/  SHF.L.U32 R102, R38, 0x10, RZ ;  /* 0x0000001026667819 */ /* 0x000fe200000006ff */
[----:B------:R-:W-:Y:S01]  /*3440*/  FFMA.FTZ R95, R103, R92, R94 ;  /* 0x0000005c675f7223 */ /* 0x000fe2000001005e */
[----:B------:R-:W-:-:S02]  /*3450*/  IMAD.U32 R94, R144, 0x10000, RZ ;  /* 0x00010000905e7824 */ /* 0x000fc400078e00ff */
[----:B------:R-:W-:Y:S01]  /*3460*/  FFMA.FTZ R100, R68, R101, R105 ;  /* 0x0000006544647223 */ /* 0x000fe20000010069 */
[----:B------:R-:W-:Y:S01]  /*3470*/  SHF.L.U32 R101, R142, 0x10, RZ ;  /* 0x000000108e657819 */ /* 0x000fe200000006ff */
[----:B------:R-:W-:Y:S01]  /*3480*/  FFMA.FTZ R92, R68, R155, R102 ;  /* 0x0000009b445c7223 */ /* 0x000fe20000010066 */
[----:B------:R-:W-:Y:S01]  /*3490*/  SHF.L.U32 R68, R145, 0x10, RZ ;  /* 0x0000001091447819 */ /* 0x000fe200000006ff */
[----:B------:R-:W-:Y:S01]  /*34a0*/  FADD.FTZ R105, -R89, R70 ;  /* 0x0000004659697221 */ /* 0x000fe20000010100 */
[----:B------:R-:W-:Y:S01]  /*34b0*/  SHF.L.U32 R102, R143, 0x10, RZ ;  /* 0x000000108f667819 */ /* 0x000fe200000006ff */
[C---:B------:R-:W-:Y:S01]  /*34c0*/  FMUL.FTZ R62, R88.reuse, R61 ;  /* 0x0000003d583e7220 */ /* 0x040fe20000410000 */
[----:B------:R-:W-:Y:S01]  /*34d0*/  SHF.L.U32 R70, R7, 0x10, RZ ;  /* 0x0000001007467819 */ /* 0x000fe200000006ff */
[----:B------:R-:W-:Y:S01]  /*34e0*/  FFMA.FTZ R103, R69, R68, R94 ;  /* 0x0000004445677223 */ /* 0x000fe2000001005e */
[----:B------:R-:W-:Y:S02]  /*34f0*/  IMAD.U32 R94, R83, 0x10000, RZ ;  /* 0x00010000535e7824 */ /* 0x000fe400078e00ff */
[----:B------:R-:W-:Y:S01]  /*3500*/  FFMA.FTZ R101, R69, R102, R101 ;  /* 0x0000006645657223 */ /* 0x000fe20000010065 */
[----:B------:R-:W-:Y:S01]  /*3510*/  FMUL.FTZ R105, R88, R105 ;  /* 0x0000006958697220 */ /* 0x000fe20000410000 */
[----:B------:R-:W-:Y:S01]  /*3520*/  SHF.L.U32 R102, R19, 0x10, RZ ;  /* 0x0000001013667819 */ /* 0x000fe200000006ff */
[----:B0-----:R-:W-:Y:S01]  /*3530*/  @!P0 IMAD.WIDE R68, R2, 0x4, R72 ;  /* 0x0000000402448825 */ /* 0x001fe200078e0248 */
[----:B------:R-:W-:Y:S01]  /*3540*/  SHF.L.U32 R155, R39, 0x10, RZ ;  /* 0x00000010279b7819 */ /* 0x000fe200000006ff */
[----:B------:R-:W0:Y:S02]  /*3550*/  LDC.64 R72, c[0x0][0x428] ;  /* 0x00010a00ff487b82 */ /* 0x000e240000000a00 */
[C---:B------:R-:W-:Y:S01]  /*3560*/  FFMA.FTZ R70, R105.reuse, R70, R94 ;  /* 0x0000004669467223 */ /* 0x040fe2000001005e */
[C---:B------:R-:W-:Y:S01]  /*3570*/  FMUL.FTZ R157, R88.reuse, R157 ;  /* 0x0000009d589d7220 */ /* 0x040fe20000410000 */
[----:B------:R1:W-:Y:S01]  /*3580*/  @!P0 STG.E desc[UR6][R68.64], R88 ;  /* 0x0000005844008986 */ /* 0x0003e2000c101906 */
[----:B------:R-:W-:Y:S01]  /*3590*/  FFMA.FTZ R94, R105, R102, R155 ;  /* 0x00000066695e7223 */ /* 0x000fe2000001009b */
[----:B------:R-:W-:Y:S01]  /*35a0*/  SHF.L.U32 R102, R141, 0x10, RZ ;  /* 0x000000108d667819 */ /* 0x000fe200000006ff */
[----:B------:R-:W-:Y:S01]  /*35b0*/  FMUL.FTZ R53, R88, R53 ;  /* 0x0000003558357220 */ /* 0x000fe20000410000 */
[----:B------:R-:W-:Y:S01]  /*35c0*/  SHF.L.U32 R105, R138, 0x10, RZ ;  /* 0x000000108a697819 */ /* 0x000fe200000006ff */
[----:B------:R-:W-:Y:S01]  /*35d0*/  FMUL.FTZ R55, R88, R55 ;  /* 0x0000003758377220 */ /* 0x000fe20000410000 */
[----:B------:R-:W-:Y:S01]  /*35e0*/  FADD.FTZ R57, -R89, R57 ;  /* 0x0000003959397221 */ /* 0x000fe20000010100 */
[----:B------:R-:W-:Y:S01]  /*35f0*/  FFMA.FTZ R155, R71, R102, R104 ;  /* 0x00000066479b7223 */ /* 0x000fe20000010068 */
[----:B------:R-:W-:Y:S01]  /*3600*/  SHF.L.U32 R102, R139, 0x10, RZ ;  /* 0x000000108b667819 */ /* 0x000fe200000006ff */
[----:B------:R-:W-:-:S02]  /*3610*/  IMAD.U32 R104, R81, 0x10000, RZ ;  /* 0x0001000051687824 */ /* 0x000fc400078e00ff */
[C---:B------:R-:W-:Y:S01]  /*3620*/  FMUL.FTZ R57, R88.reuse, R57 ;  /* 0x0000003958397220 */ /* 0x040fe20000410000 */
[----:B------:R-:W-:Y:S01]  /*3630*/  FADD.FTZ R59, -R89, R59 ;  /* 0x0000003b593b7221 */ /* 0x000fe20000010100 */
[----:B-1----:R-:W-:Y:S01]  /*3640*/  F2FP.BF16.F32.PACK_AB R68, R97, R96 ;  /* 0x000000606144723e */ /* 0x002fe200000010ff */
[----:B------:R-:W-:Y:S01]  /*3650*/  FADD.FTZ R97, -R89, R60 ;  /* 0x0000003c59617221 */ /* 0x000fe20000010100 */
[----:B------:R-:W-:Y:S01]  /*3660*/  FFMA.FTZ R105, R71, R102, R105 ;  /* 0x0000006647697223 */ /* 0x000fe20000010069 */
[----:B------:R-:W-:Y:S01]  /*3670*/  F2FP.BF16.F32.PACK_AB R71, R155, R70 ;  /* 0x000000469b47723e */ /* 0x000fe200000010ff */
[C---:B------:R-:W-:Y:S01]  /*3680*/  FMUL.FTZ R59, R88.reuse, R59 ;  /* 0x0000003b583b7220 */ /* 0x040fe20000410000 */
[----:B------:R-:W-:Y:S01]  /*3690*/  F2FP.BF16.F32.PACK_AB R69, R99, R98 ;  /* 0x000000626345723e */ /* 0x000fe200000010ff */
[----:B------:R-:W-:Y:S01]  /*36a0*/  FMUL.FTZ R60, R88, R97 ;  /* 0x00000061583c7220 */ /* 0x000fe20000410000 */
[----:B------:R-:W-:Y:S01]  /*36b0*/  F2FP.BF16.F32.PACK_AB R70, R103, R100 ;  /* 0x000000646746723e */ /* 0x000fe200000010ff */
[----:B------:R-:W-:Y:S01]  /*36c0*/  IMAD.U32 R103, R82, 0x10000, RZ ;  /* 0x0001000052677824 */ /* 0x000fe200078e00ff */
[----:B------:R-:W-:Y:S01]  /*36d0*/  SHF.L.U32 R99, R8, 0x10, RZ ;  /* 0x0000001008637819 */ /* 0x000fe200000006ff */
[----:B0-----:R-:W-:Y:S01]  /*36e0*/  IMAD.WIDE.U32 R96, R87, 0x10, R72 ;  /* 0x0000001057607825 */ /* 0x001fe200078e0048 */
[----:B------:R-:W-:-:S03]  /*36f0*/  SHF.L.U32 R155, R20, 0x10, RZ ;  /* 0x00000010149b7819 */ /* 0x000fc600000006ff */
[----:B------:R-:W-:Y:S01]  /*3700*/  FADD.FTZ R65, -R89, R65 ;  /* 0x0000004159417221 */ /* 0x000fe20000010100 */
[----:B------:R-:W-:Y:S01]  /*3710*/  SHF.L.U32 R98, R32, 0x10, RZ ;  /* 0x0000001020627819 */ /* 0x000fe200000006ff */
[----:B------:R-:W-:Y:S01]  /*3720*/  FFMA.FTZ R100, R60, R99, R103 ;  /* 0x000000633c647223 */ /* 0x000fe20000010067 */
[----:B------:R-:W-:Y:S01]  /*3730*/  SHF.L.U32 R99, R137, 0x10, RZ ;  /* 0x0000001089637819 */ /* 0x000fe200000006ff */
[----:B------:R-:W-:Y:S01]  /*3740*/  IMAD.U32 R103, R136, 0x10000, RZ ;  /* 0x0001000088677824 */ /* 0x000fe200078e00ff */
[----:B------:R0:W-:Y:S01]  /*3750*/  STG.E.128 desc[UR6][R96.64], R68 ;  /* 0x0000004460007986 */ /* 0x0001e2000c101d06 */
[----:B------:R-:W-:Y:S01]  /*3760*/  FFMA.FTZ R60, R60, R155, R98 ;  /* 0x0000009b3c3c7223 */ /* 0x000fe20000010062 */
[----:B------:R-:W-:Y:S01]  /*3770*/  SHF.L.U32 R155, R135, 0x10, RZ ;  /* 0x00000010879b7819 */ /* 0x000fe200000006ff */
[----:B------:R-:W-:Y:S01]  /*3780*/  FFMA.FTZ R61, R62, R99, R103 ;  /* 0x000000633e3d7223 */ /* 0x000fe20000010067 */
[----:B------:R-:W-:Y:S01]  /*3790*/  SHF.L.U32 R98, R134, 0x10, RZ ;  /* 0x0000001086627819 */ /* 0x000fe200000006ff */
[----:B------:R-:W-:Y:S01]  /*37a0*/  FADD.FTZ R99, -R89, R52 ;  /* 0x0000003459637221 */ /* 0x000fe20000010100 */
[----:B------:R-:W-:Y:S01]  /*37b0*/  SHF.L.U32 R102, R9, 0x10, RZ ;  /* 0x0000001009667819 */ /* 0x000fe200000006ff */
[----:B------:R-:W-:Y:S01]  /*37c0*/  FMUL.FTZ R65, R88, R65 ;  /* 0x0000004158417220 */ /* 0x000fe20000410000 */
[----:B------:R-:W-:Y:S01]  /*37d0*/  SHF.L.U32 R52, R10, 0x10, RZ ;  /* 0x000000100a347819 */ /* 0x000fe200000006ff */
[----:B------:R-:W-:Y:S01]  /*37e0*/  FMUL.FTZ R99, R88, R99 ;  /* 0x0000006358637220 */ /* 0x000fe20000410000 */
[----:B0-----:R-:W-:Y:S01]  /*37f0*/  SHF.L.U32 R71, R33, 0x10, RZ ;  /* 0x0000001021477819 */ /* 0x001fe200000006ff */
[----:B------:R-:W-:Y:S01]  /*3800*/  FFMA.FTZ R69, R62, R155, R98 ;  /* 0x0000009b3e457223 */ /* 0x000fe20000010062 */
[----:B------:R-:W-:Y:S01]  /*3810*/  SHF.L.U32 R70, R133, 0x10, RZ ;  /* 0x0000001085467819 */ /* 0x000fe200000006ff */
[----:B------:R-:W-:Y:S01]  /*3820*/  FFMA.FTZ R62, R157, R102, R104 ;  /* 0x000000669d3e7223 */ /* 0x000fe20000010068 */
[----:B------:R-:W-:-:S02]  /*3830*/  IMAD.U32 R96, R132, 0x10000, RZ ;  /* 0x0001000084607824 */ /* 0x000fc400078e00ff */
[----:B------:R-:W-:Y:S01]  /*3840*/  FFMA.FTZ R68, R157, R154, R71 ;  /* 0x0000009a9d447223 */ /* 0x000fe20000010047 */
[----:B------:R-:W-:Y:S01]  /*3850*/  FMUL.FTZ R71, R88, R63 ;  /* 0x0000003f58477220 */ /* 0x000fe20000410000 */
[----:B------:R-:W-:Y:S01]  /*3860*/  IMAD.U32 R102, R80, 0x10000, RZ ;  /* 0x0001000050667824 */ /* 0x000fe200078e00ff */
[----:B------:R-:W-:Y:S02]  /*3870*/  SHF.L.U32 R98, R131, 0x10, RZ ;  /* 0x0000001083627819 */ /* 0x000fe400000006ff */
[----:B------:R-:W-:Y:S01]  /*3880*/  SHF.L.U32 R97, R130, 0x10, RZ ;  /* 0x0000001082617819 */ /* 0x000fe200000006ff */
[----:B------:R-:W-:Y:S01]  /*3890*/  FFMA.FTZ R63, R71, R70, R96 ;  /* 0x00000046473f7223 */ /* 0x000fe20000010060 */
[----:B------:R-:W-:Y:S01]  /*38a0*/  FFMA.FTZ R70, R99, R52, R102 ;  /* 0x0000003463467223 */ /* 0x000fe20000010066 */
[----:B------:R-:W-:Y:S01]  /*38b0*/  SHF.L.U32 R104, R22, 0x10, RZ ;  /* 0x0000001016687819 */ /* 0x000fe200000006ff */
[----:B------:R-:W0:Y:S01]  /*38c0*/  LDC.64 R102, c[0x0][0x430] ;  /* 0x00010c00ff667b82 */ /* 0x000e220000000a00 */
[----:B------:R-:W-:Y:S01]  /*38d0*/  SHF.L.U32 R52, R34, 0x10, RZ ;  /* 0x0000001022347819 */ /* 0x000fe200000006ff */
[----:B------:R-:W-:Y:S01]  /*38e0*/  FFMA.FTZ R71, R71, R98, R97 ;  /* 0x0000006247477223 */ /* 0x000fe20000010061 */
[----:B------:R-:W-:Y:S01]  /*38f0*/  SHF.L.U32 R96, R129, 0x10, RZ ;  /* 0x0000001081607819 */ /* 0x000fe200000006ff */
[----:B------:R-:W-:-:S02]  /*3900*/  IMAD.U32 R98, R128, 0x10000, RZ ;  /* 0x0001000080627824 */ /* 0x000fc400078e00ff */
[----:B------:R-:W-:Y:S01]  /*3910*/  FADD.FTZ R97, -R89, R54 ;  /* 0x0000003659617221 */ /* 0x000fe20000010100 */
[----:B------:R-:W-:Y:S01]  /*3920*/  FFMA.FTZ R104, R99, R104, R52 ;  /* 0x0000006863687223 */ /* 0x000fe20000010034 */
[----:B------:R-:W-:Y:S01]  /*3930*/  SHF.L.U32 R52, R127, 0x10, RZ ;  /* 0x000000107f347819 */ /* 0x000fe200000006ff */
[----:B------:R-:W-:Y:S01]  /*3940*/  FFMA.FTZ R155, R53, R96, R98 ;  /* 0x00000060359b7223 */ /* 0x000fe20000010062 */
[----:B------:R-:W-:Y:S01]  /*3950*/  SHF.L.U32 R54, R126, 0x10, RZ ;  /* 0x000000107e367819 */ /* 0x000fe200000006ff */
[----:B------:R-:W-:Y:S01]  /*3960*/  FMUL.FTZ R97, R88, R97 ;  /* 0x0000006158617220 */ /* 0x000fe20000410000 */
[----:B------:R-:W-:Y:S01]  /*3970*/  SHF.L.U32 R96, R11, 0x10, RZ ;  /* 0x000000100b607819 */ /* 0x000fe200000006ff */
[----:B------:R-:W-:Y:S01]  /*3980*/  IMAD.U32 R98, R79, 0x10000, RZ ;  /* 0x000100004f627824 */ /* 0x000fe200078e00ff */
[----:B------:R-:W-:Y:S01]  /*3990*/  F2FP.BF16.F32.PACK_AB R60, R69, R60 ;  /* 0x0000003c453c723e */ /* 0x000fe200000010ff */
[----:B------:R-:W-:Y:S01]  /*39a0*/  FFMA.FTZ R157, R53, R52, R54 ;  /* 0x00000034359d7223 */ /* 0x000fe20000010036 */
[----:B------:R-:W-:Y:S01]  /*39b0*/  SHF.L.U32 R52, R23, 0x10, RZ ;  /* 0x0000001017347819 */ /* 0x000fe200000006ff */
[----:B------:R-:W-:Y:S01]  /*39c0*/  FFMA.FTZ R154, R97, R96, R98 ;  /* 0x00000060619a7223 */ /* 0x000fe20000010062 */
[----:B------:R-:W-:-:S02]  /*39d0*/  SHF.L.U32 R54, R35, 0x10, RZ ;  /* 0x0000001023367819 */ /* 0x000fc400000006ff */
[----:B------:R-:W-:Y:S02]  /*39e0*/  SHF.L.U32 R96, R123, 0x10, RZ ;  /* 0x000000107b607819 */ /* 0x000fe400000006ff */
[----:B------:R-:W-:Y:S01]  /*39f0*/  SHF.L.U32 R53, R122, 0x10, RZ ;  /* 0x000000107a357819 */ /* 0x000fe200000006ff */
[----:B------:R-:W-:Y:S01]  /*3a00*/  FFMA.FTZ R156, R97, R52, R54 ;  /* 0x00000034619c7223 */ /* 0x000fe20000010036 */
[----:B------:R-:W-:Y:S01]  /*3a10*/  SHF.L.U32 R52, R125, 0x10, RZ ;  /* 0x000000107d347819 */ /* 0x000fe200000006ff */
[----:B------:R-:W-:Y:S01]  /*3a20*/  FADD.FTZ R97, -R89, R56 ;  /* 0x0000003859617221 */ /* 0x000fe20000010100 */
[----:B------:R-:W-:Y:S02]  /*3a30*/  IMAD.U32 R54, R124, 0x10000, RZ ;  /* 0x000100007c367824 */ /* 0x000fe400078e00ff */
[C---:B------:R-:W-:Y:S01]  /*3a40*/  FFMA.FTZ R161, R55.reuse, R96, R53 ;  /* 0x0000006037a17223 */ /* 0x040fe20000010035 */
[----:B------:R-:W-:Y:S01]  /*3a50*/  SHF.L.U32 R56, R24, 0x10, RZ ;  /* 0x0000001018387819 */ /* 0x000fe200000006ff */
[----:B------:R-:W-:Y:S01]  /*3a60*/  FMUL.FTZ R97, R88, R97 ;  /* 0x0000006158617220 */ /* 0x000fe20000410000 */
[----:B------:R-:W-:Y:S01]  /*3a70*/  SHF.L.U32 R53, R28, 0x10, RZ ;  /* 0x000000101c357819 */ /* 0x000fe200000006ff */
[----:B------:R-:W-:Y:S01]  /*3a80*/  FFMA.FTZ R159, R55, R52, R54 ;  /* 0x00000034379f7223 */ /* 0x000fe20000010036 */
[----:B------:R-:W-:Y:S01]  /*3a90*/  SHF.L.U32 R52, R12, 0x10, RZ ;  /* 0x000000100c347819 */ /* 0x000fe200000006ff */
[----:B------:R-:W-:Y:S01]  /*3aa0*/  IMAD.U32 R54, R78, 0x10000, RZ ;  /* 0x000100004e367824 */ /* 0x000fe200078e00ff */
[----:B------:R-:W-:Y:S01]  /*3ab0*/  SHF.L.U32 R55, R29, 0x10, RZ ;  /* 0x000000101d377819 */ /* 0x000fe200000006ff */
[----:B------:R-:W-:Y:S01]  /*3ac0*/  FFMA.FTZ R160, R97, R56, R53 ;  /* 0x0000003861a07223 */ /* 0x000fe20000010035 */
[----:B------:R-:W-:Y:S01]  /*3ad0*/  SHF.L.U32 R56, R119, 0x10, RZ ;  /* 0x0000001077387819 */ /* 0x000fe200000006ff */
[----:B------:R-:W-:Y:S01]  /*3ae0*/  FFMA.FTZ R158, R97, R52, R54 ;  /* 0x00000034619e7223 */ /* 0x000fe20000010036 */
[----:B------:R-:W-:Y:S01]  /*3af0*/  SHF.L.U32 R53, R118, 0x10, RZ ;  /* 0x0000001076357819 */ /* 0x000fe200000006ff */
[----:B------:R-:W-:Y:S01]  /*3b00*/  IMAD.U32 R54, R120, 0x10000, RZ ;  /* 0x0001000078367824 */ /* 0x000fe200078e00ff */
[----:B------:R-:W-:Y:S01]  /*3b10*/  SHF.L.U32 R52, R121, 0x10, RZ ;  /* 0x0000001079347819 */ /* 0x000fe200000006ff */
[----:B0-----:R-:W-:-:S04]  /*3b20*/  IMAD.WIDE.U32 R96, R87, 0x10, R102 ;  /* 0x0000001057607825 */ /* 0x001fc800078e0066 */
[----:B------:R-:W-:Y:S01]  /*3b30*/  FFMA.FTZ R165, R57, R56, R53 ;  /* 0x0000003839a57223 */ /* 0x000fe20000010035 */
[----:B------:R-:W-:Y:S01]  /*3b40*/  FADD.FTZ R53, -R89, R58 ;  /* 0x0000003a59357221 */ /* 0x000fe20000010100 */
[----:B------:R-:W-:Y:S01]  /*3b50*/  FFMA.FTZ R163, R57, R52, R54 ;  /* 0x0000003439a37223 */ /* 0x000fe20000010036 */
[----:B------:R-:W-:Y:S01]  /*3b60*/  SHF.L.U32 R52, R13, 0x10, RZ ;  /* 0x000000100d347819 */ /* 0x000fe200000006ff */
[----:B------:R-:W-:Y:S01]  /*3b70*/  IMAD.U32 R54, R77, 0x10000, RZ ;  /* 0x000100004d367824 */ /* 0x000fe200078e00ff */
[----:B------:R-:W-:Y:S01]  /*3b80*/  SHF.L.U32 R56, R25, 0x10, RZ ;  /* 0x0000001019387819 */ /* 0x000fe200000006ff */
[----:B------:R-:W-:Y:S01]  /*3b90*/  FMUL.FTZ R53, R88, R53 ;  /* 0x0000003558357220 */ /* 0x000fe20000410000 */
[----:B------:R-:W-:Y:S01]  /*3ba0*/  F2FP.BF16.F32.PACK_AB R58, R155, R70 ;  /* 0x000000469b3a723e */ /* 0x000fe200000010ff */
[----:B------:R-:W-:Y:S01]  /*3bb0*/  IMAD.WIDE.U32 R98, R91, 0x10, R102 ;  /* 0x000000105b627825 */ /* 0x000fe200078e0066 */
[----:B------:R-:W-:-:S03]  /*3bc0*/  F2FP.BF16.F32.PACK_AB R57, R63, R62 ;  /* 0x0000003e3f39723e */ /* 0x000fc600000010ff */
[C---:B------:R-:W-:Y:S01]  /*3bd0*/  FFMA.FTZ R162, R53.reuse, R52, R54 ;  /* 0x0000003435a27223 */ /* 0x040fe20000010036 */
[----:B------:R-:W-:Y:S01]  /*3be0*/  FFMA.FTZ R164, R53, R56, R55 ;  /* 0x0000003835a47223 */ /* 0x000fe20000010037 */
[----:B------:R-:W-:Y:S01]  /*3bf0*/  SHF.L.U32 R56, R115, 0x10, RZ ;  /* 0x0000001073387819 */ /* 0x000fe200000006ff */
[----:B------:R-:W-:Y:S01]  /*3c00*/  IMAD.U32 R54, R116, 0x10000, RZ ;  /* 0x0001000074367824 */ /* 0x000fe200078e00ff */
[----:B------:R-:W-:Y:S01]  /*3c10*/  SHF.L.U32 R53, R114, 0x10, RZ ;  /* 0x0000001072357819 */ /* 0x000fe200000006ff */
[----:B------:R-:W-:Y:S01]  /*3c20*/  IMAD.WIDE.U32 R102, R93, 0x10, R102 ;  /* 0x000000105d667825 */ /* 0x000fe200078e0066 */
[----:B------:R-:W-:Y:S02]  /*3c30*/  SHF.L.U32 R52, R117, 0x10, RZ ;  /* 0x0000001075347819 */ /* 0x000fe400000006ff */
        /* <DEDUP_REMOVED lines=12> */
[----:B------:R-:W-:Y:S01]  /*3d00*/  SHF.L.U32 R56, R111, 0x10, RZ ;  /* 0x000000106f387819 */ /* 0x000fe200000006ff */
[----:B------:R-:W-:Y:S01]  /*3d10*/  IMAD.U32 R54, R112, 0x10000, RZ ;  /* 0x0001000070367824 */ /* 0x000fe200078e00ff */
[----:B------:R-:W-:Y:S02]  /*3d20*/  SHF.L.U32 R53, R110, 0x10, RZ ;  /* 0x000000106e357819 */ /* 0x000fe400000006ff */
[----:B------:R-:W-:Y:S02]  /*3d30*/  SHF.L.U32 R52, R113, 0x10, RZ ;  /* 0x0000001071347819 */ /* 0x000fe400000006ff */
[----:B------:R-:W-:Y:S01]  /*3d40*/  SHF.L.U32 R55, R31, 0x10, RZ ;  /* 0x000000101f377819 */ /* 0x000fe200000006ff */
[----:B------:R-:W-:Y:S01]  /*3d50*/  FFMA.FTZ R173, R65, R56, R53 ;  /* 0x0000003841ad7223 */ /* 0x000fe20000010035 */
[----:B------:R-:W-:Y:S01]  /*3d60*/  FADD.FTZ R53, -R89, R66 ;  /* 0x0000004259357221 */ /* 0x000fe20000010100 */
[----:B------:R-:W-:Y:S01]  /*3d70*/  FFMA.FTZ R171, R65, R52, R54 ;  /* 0x0000003441ab7223 */ /* 0x000fe20000010036 */
[----:B------:R-:W-:Y:S01]  /*3d80*/  SHF.L.U32 R52, R15, 0x10, RZ ;  /* 0x000000100f347819 */ /* 0x000fe200000006ff */
[----:B------:R-:W-:-:S02]  /*3d90*/  IMAD.U32 R54, R3, 0x10000, RZ ;  /* 0x0001000003367824 */ /* 0x000fc400078e00ff */
[C---:B------:R-:W-:Y:S01]  /*3da0*/  FMUL.FTZ R53, R88.reuse, R53 ;  /* 0x0000003558357220 */ /* 0x040fe20000410000 */
[----:B------:R-:W-:Y:S01]  /*3db0*/  FADD.FTZ R89, -R89, R67 ;  /* 0x0000004359597221 */ /* 0x000fe20000010100 */
[----:B------:R-:W-:Y:S02]  /*3dc0*/  SHF.L.U32 R56, R27, 0x10, RZ ;  /* 0x000000101b387819 */ /* 0x000fe400000006ff */
[----:B------:R-:W-:Y:S01]  /*3dd0*/  FFMA.FTZ R67, R53, R52, R54 ;  /* 0x0000003435437223 */ /* 0x000fe20000010036 */
[----:B------:R-:W-:Y:S01]  /*3de0*/  SHF.L.U32 R52, R109, 0x10, RZ ;  /* 0x000000106d347819 */ /* 0x000fe200000006ff */
[----:B------:R-:W-:Y:S01]  /*3df0*/  FMUL.FTZ R89, R88, R89 ;  /* 0x0000005958597220 */ /* 0x000fe20000410000 */
[----:B------:R-:W-:Y:S02]  /*3e00*/  IMAD.U32 R54, R108, 0x10000, RZ ;  /* 0x000100006c367824 */ /* 0x000fe400078e00ff */
[----:B------:R-:W-:Y:S01]  /*3e10*/  FFMA.FTZ R168, R53, R56, R55 ;  /* 0x0000003835a87223 */ /* 0x000fe20000010037 */
[----:B------:R-:W-:Y:S01]  /*3e20*/  SHF.L.U32 R56, R107, 0x10, RZ ;  /* 0x000000106b387819 */ /* 0x000fe200000006ff */
[----:B------:R-:W-:Y:S01]  /*3e30*/  FFMA.FTZ R66, R89, R52, R54 ;  /* 0x0000003459427223 */ /* 0x000fe20000010036 */
[----:B------:R-:W-:-:S02]  /*3e40*/  F2FP.BF16.F32.PACK_AB R52, R75, R74 ;  /* 0x0000004a4b34723e */ /* 0x000fc400000010ff */
[----:B------:R-:W0:Y:S01]  /*3e50*/  LDC.64 R74, c[0x0][0x380] ;  /* 0x0000e000ff4a7b82 */ /* 0x000e220000000a00 */
[----:B------:R-:W-:Y:S02]  /*3e60*/  SHF.L.U32 R53, R106, 0x10, RZ ;  /* 0x000000106a357819 */ /* 0x000fe400000006ff */
[----:B------:R-:W-:Y:S02]  /*3e70*/  F2FP.BF16.F32.PACK_AB R55, R105, R94 ;  /* 0x0000005e6937723e */ /* 0x000fe400000010ff */
[----:B------:R-:W-:Y:S01]  /*3e80*/  F2FP.BF16.F32.PACK_AB R54, R101, R92 ;  /* 0x0000005c6536723e */ /* 0x000fe200000010ff */
[----:B------:R-:W-:Y:S01]  /*3e90*/  FFMA.FTZ R175, R89, R56, R53 ;  /* 0x0000003859af7223 */ /* 0x000fe20000010035 */
[----:B------:R-:W-:Y:S01]  /*3ea0*/  F2FP.BF16.F32.PACK_AB R53, R95, R90 ;  /* 0x0000005a5f35723e */ /* 0x000fe200000010ff */
[--C-:B------:R-:W-:Y:S01]  /*3eb0*/  IMAD.WIDE.U32 R88, R91, 0x10, R72.reuse ;  /* 0x000000105b587825 */ /* 0x100fe200078e0048 */
[----:B------:R-:W-:Y:S02]  /*3ec0*/  F2FP.BF16.F32.PACK_AB R56, R61, R100 ;  /* 0x000000643d38723e */ /* 0x000fe400000010ff */
[----:B------:R-:W-:Y:S01]  /*3ed0*/  F2FP.BF16.F32.PACK_AB R67, R66, R67 ;  /* 0x000000434243723e */ /* 0x000fe200000010ff */
[----:B------:R-:W-:Y:S01]  /*3ee0*/  IMAD.WIDE.U32 R72, R93, 0x10, R72 ;  /* 0x000000105d487825 */ /* 0x000fe200078e0048 */
        /* <DEDUP_REMOVED lines=12> */
[----:B------:R-:W-:Y:S02]  /*3fb0*/  F2FP.BF16.F32.PACK_AB R68, R165, R160 ;  /* 0x000000a0a544723e */ /* 0x000fe400000010ff */
[----:B0-----:R-:W-:-:S03]  /*3fc0*/  IADD3 R2, PT, PT, R2, R74, RZ ;  /* 0x0000004a02027210 */ /* 0x001fc60007ffe0ff */
[----:B------:R1:W-:Y:S01]  /*3fd0*/  STG.E.128 desc[UR6][R102.64], R68 ;  /* 0x0000004466007986 */ /* 0x0003e2000c101d06 */
[----:B------:R-:W-:-:S13]  /*3fe0*/  ISETP.GE.AND P0, PT, R2, R75, PT ;  /* 0x0000004b0200720c */ /* 0x000fda0003f06270 */
[----:B------:R-:W-:Y:S05]  /*3ff0*/  @!P0 BRA `(.L_x_4090) ;  /* 0xffffffcc00648947 */ /* 0x000fea000383ffff */
[----:B------:R-:W-:Y:S05]  /*4000*/  EXIT ;  /* 0x000000000000794d */ /* 0x000fea0003800000 */
.L_x_4091:
        /* <DEDUP_REMOVED lines=15> */
.L_x_13689:


//--------------------- .text._ZN10layer_norm31ln_parallel_residual_fwd_kernelINS_13Kernel_traitsI13__nv_bfloat16S2_fS2_fjLj6144ELj1ELj1ELj8ELj16ENS_18Kernel_traits_baseILj6144ES2_S2_fS2_fjLj256EEEEELb0ELb1ELb0EEEvNS_9FwdParamsE --------------------------
	.section	.text._ZN10layer_norm31ln_parallel_residual_fwd_kernelINS_13Kernel_traitsI13__nv_bfloat16S2_fS2_fjLj6144ELj1ELj1ELj8ELj16ENS_18Kernel_traits_baseILj6144ES2_S2_fS2_fjLj256EEEEELb0ELb1ELb0EEEvNS_9FwdParamsE,"ax",@progbits
	.align	128
        .global         _ZN10layer_norm31ln_parallel_residual_fwd_kernelINS_13Kernel_traitsI13__nv_bfloat16S2_fS2_fjLj6144ELj1ELj1ELj8ELj16ENS_18Kernel_traits_baseILj6144ES2_S2_fS2_fjLj256EEEEELb0ELb1ELb0EEEvNS_9FwdParamsE
        .type           _ZN10layer_norm31ln_parallel_residual_fwd_kernelINS_13Kernel_traitsI13__nv_bfloat16S2_fS2_fjLj6144ELj1ELj1ELj8ELj16ENS_18Kernel_traits_baseILj6144ES2_S2_fS2_fjLj256EEEEELb0ELb1ELb0EEEvNS_9FwdParamsE,@function
        .size           _ZN10layer_norm31ln_parallel_residual_fwd_kernelINS_13Kernel_traitsI13__nv_bfloat16S2_fS2_fjLj6144ELj1ELj1ELj8ELj16ENS_18Kernel_traits_baseILj6144ES2_S2_fS2_fjLj256EEEEELb0ELb1ELb0EEEvNS_9FwdParamsE,(.L_x_13690 - _ZN10layer_norm31ln_parallel_residual_fwd_kernelINS_13Kernel_traitsI13__nv_bfloat16S2_fS2_fjLj6144ELj1ELj1ELj8ELj16ENS_18Kernel_traits_baseILj6144ES2_S2_fS2_fjLj256EEEEELb0ELb1ELb0EEEvNS_9FwdParamsE)
        .other          _ZN10layer_norm31ln_parallel_residual_fwd_kernelINS_13Kernel_traitsI13__nv_bfloat16S2_fS2_fjLj6144ELj1ELj1ELj8ELj16ENS_18Kernel_traits_baseILj6144ES2_S2_fS2_fjLj256EEEEELb0ELb1ELb0EEEvNS_9FwdParamsE,@"STO_CUDA_ENTRY STV_DEFAULT"
_ZN10layer_norm31ln_parallel_residual_fwd_kernelINS_13Kernel_traitsI13__nv_bfloat16S2_fS2_fjLj6144ELj1ELj1ELj8ELj16ENS_18Kernel_traits_baseILj6144ES2_S2_fS2_fjLj256EEEEELb0ELb1ELb0EEEvNS_9FwdParamsE:
.text._ZN10layer_norm31ln_parallel_residual_fwd_kernelINS_13Kernel_traitsI13__nv_bfloat16S2_fS2_fjLj6144ELj1ELj1ELj8ELj16ENS_18Kernel_traits_baseILj6144ES2_S2_fS2_fjLj256EEEEELb0ELb1ELb0EEEvNS_9FwdParamsE:
[----:B------:R-:W-:Y:S01]  /*0000*/  LDC R1, c[0x0][0x37c] ;  /* 0x0000df00ff017b82 */ /* 0x000fe20000000800 */
[----:B------:R-:W0:Y:S01]  /*0010*/  S2R R0, SR_TID.X ;  /* 0x0000000000007919 */ /* 0x000e220000002100 */
[----:B------:R-:W1:Y:S06]  /*0020*/  LDCU.64 UR8, c[0x0][0x438] ;  /* 0x00008700ff0877ac */ /* 0x000e6c0008000a00 */
[----:B------:R-:W2:Y:S01]  /*0030*/  LDC R14, c[0x0][0x388] ;  /* 0x0000e200ff0e7b82 */ /* 0x000ea20000000800 */
[----:B------:R-:W-:Y:S01]  /*0040*/  BSSY.RECONVERGENT B0, `(.L_x_4092) ;  /* 0x000003f000007945 */ /* 0x000fe20003800200 */
[----:B------:R-:W3:Y:S06]  /*0050*/  LDCU.64 UR6, c[0x0][0x358] ;  /* 0x00006b00ff0677ac */ /* 0x000eec0008000a00 */
[----:B------:R-:W4:Y:S01]  /*0060*/  S2UR UR4, SR_CTAID.X ;  /* 0x00000000000479c3 */ /* 0x000f220000002500 */
[----:B-1----:R-:W-:-:S04]  /*0070*/  UISETP.NE.U32.AND UP0, UPT, UR8, URZ, UPT ;  /* 0x000000ff0800728c */ /* 0x002fc8000bf05070 */
[----:B------:R-:W-:Y:S01]  /*0080*/  UISETP.NE.AND.EX UP0, UPT, UR9, URZ, UPT, UP0 ;  /* 0x000000ff0900728c */ /* 0x000fe2000bf05300 */
[----:B--2---:R-:W-:-:S04]  /*0090*/  SHF.R.S32.HI R3, RZ, 0x1f, R14 ;  /* 0x0000001fff037819 */ /* 0x004fc8000001140e */
[----:B------:R-:W-:Y:S02]  /*00a0*/  LEA.HI R14, R3, R14, RZ, 0x3 ;  /* 0x0000000e030e7211 */ /* 0x000fe400078f18ff */
[C---:B0-----:R-:W-:Y:S02]  /*00b0*/  LOP3.LUT R15, R0.reuse, 0xe0, RZ, 0xc0, !PT ;  /* 0x000000e0000f7812 */ /* 0x041fe400078ec0ff */
[----:B------:R-:W-:Y:S02]  /*00c0*/  LOP3.LUT R3, R0, 0x1f, RZ, 0xc0, !PT ;  /* 0x0000001f00037812 */ /* 0x000fe400078ec0ff */
[----:B------:R-:W-:Y:S02]  /*00d0*/  LOP3.LUT R2, R15, 0x1f, R0, 0xf8, !PT ;  /* 0x0000001f0f027812 */ /* 0x000fe400078ef800 */
[----:B----4-:R-:W-:Y:S02]  /*00e0*/  MOV R4, UR4 ;  /* 0x0000000400047c02 */ /* 0x010fe40008000f00 */
[----:B------:R-:W-:-:S04]  /*00f0*/  LOP3.LUT R5, R2, 0xff, RZ, 0x3c, !PT ;  /* 0x000000ff02057812 */ /* 0x000fc800078e3cff */
[----:B------:R-:W-:Y:S01]  /*0100*/  LEA.HI.SX32 R5, R14, R5, 0x1d ;  /* 0x000000050e057211 */ /* 0x000fe200078feaff */
[----:B---3--:R-:W-:Y:S06]  /*0110*/  BRA.U !UP0, `(.L_x_4093) ;  /* 0x0000000108687547 */ /* 0x008fec000b800000 */
        /* <DEDUP_REMOVED lines=21> */
[----:B0-----:R-:W-:-:S04]  /*0270*/  IMAD.WIDE.U32 R32, R35, 0x10, R32 ;  /* 0x0000001023207825 */ /* 0x001fc800078e0020 */
[----:B-1----:R-:W-:Y:S02]  /*0280*/  IMAD.WIDE.U32 R36, R35, 0x10, R36 ;  /* 0x0000001023247825 */ /* 0x002fe400078e0024 */
[----:B------:R-:W5:Y:S04]  /*0290*/  LDG.E.128 R32, desc[UR6][R32.64] ;  /* 0x0000000620207981 */ /* 0x000f68000c1e1d00 */
[----:B------:R-:W5:Y:S01]  /*02a0*/  LD.E.128 R36, desc[UR6][R36.64] ;  /* 0x0000000624247980 */ /* 0x000f62000c101d00 */
[----:B------:R-:W-:Y:S05]  /*02b0*/  BRA `(.L_x_4094) ;  /* 0x00000000005c7947 */ /* 0x000fea0003800000 */
.L_x_4093:
        /* <DEDUP_REMOVED lines=8> */
[----:B0-----:R-:W-:-:S04]  /*0340*/  @P1 IMAD.WIDE.U32 R6, R21, 0x10, R6 ;  /* 0x0000001015061825 */ /* 0x001fc800078e0006 */
[----:B------:R-:W-:Y:S01]  /*0350*/  @P1 VIADD R21, R21, 0x100 ;  /* 0x0000010015151836 */ /* 0x000fe20000000000 */
        /* <DEDUP_REMOVED lines=13> */
.L_x_4094:
[----:B------:R-:W-:Y:S05]  /*0430*/  BSYNC.RECONVERGENT B0 ;  /* 0x0000000000007941 */ /* 0x000fea0003800200 */
.L_x_4092:
[----:B------:R-:W0:Y:S02]  /*0440*/  LDCU UR4, c[0x0][0x384] ;  /* 0x00007080ff0477ac */ /* 0x000e240008000800 */
[----:B0-----:R-:W-:-:S13]  /*0450*/  ISETP.GE.AND P1, PT, R4, UR4, PT ;  /* 0x0000000404007c0c */ /* 0x001fda000bf26270 */
[----:B------:R-:W-:Y:S05]  /*0460*/  @P1 EXIT ;  /* 0x000000000000194d */ /* 0x000fea0003800000 */
[----:B------:R-:W-:Y:S01]  /*0470*/  SHF.R.S32.HI R14, RZ, 0x3, R14 ;  /* 0x00000003ff0e7819 */ /* 0x000fe2000001140e */
[----:B------:R-:W0:Y:S01]  /*0480*/  LDCU.U8 UR4, c[0x0][0x410] ;  /* 0x00008200ff0477ac */ /* 0x000e220008000000 */
[----:B-----5:R-:W-:Y:S02]  /*0490*/  PRMT R8, R35, 0x7632, R8 ;  /* 0x0000763223087816 */ /* 0x020fe40000000008 */
[----:B------:R-:W-:Y:S01]  /*04a0*/  LOP3.LUT R6, R14, 0xff, RZ, 0xc0, !PT ;  /* 0x000000ff0e067812 */ /* 0x000fe200078ec0ff */
[----:B------:R-:W-:Y:S01]  /*04b0*/  UPLOP3.LUT UP1, UPT, UPT, UPT, UPT, 0x40, 0x4 ;  /* 0x000000000004789c */ /* 0x000fe20003f2e870 */
[----:B------:R-:W-:Y:S01]  /*04c0*/  PRMT R9, R38, 0x7632, R9 ;  /* 0x0000763226097816 */ /* 0x000fe20000000009 */
[----:B------:R-:W1:Y:S01]  /*04d0*/  LDCU UR13, c[0x0][0x388] ;  /* 0x00007100ff0d77ac */ /* 0x000e620008000800 */
[----:B------:R-:W-:Y:S01]  /*04e0*/  VIADDMNMX R15, R6, -R15, RZ, !PT ;  /* 0x8000000f060f7246 */ /* 0x000fe200078001ff */
[----:B------:R-:W-:Y:S01]  /*04f0*/  IMAD R7, R3, -0x20, R6 ;  /* 0xffffffe003077824 */ /* 0x000fe200078e0206 */
[----:B------:R-:W-:Y:S01]  /*0500*/  LOP3.LUT R6, R14, 0xffffff00, RZ, 0xc0, !PT ;  /* 0xffffff000e067812 */ /* 0x000fe200078ec0ff */
[----:B------:R-:W2:Y:S01]  /*0510*/  LDCU UR12, c[0x0][0x400] ;  /* 0x00008000ff0c77ac */ /* 0x000ea20008000800 */
[----:B------:R-:W-:-:S02]  /*0520*/  VIMNMX R15, PT, PT, R15, 0x20, PT ;  /* 0x000000200f0f7848 */ /* 0x000fc40003fe0100 */
[----:B------:R-:W-:Y:S01]  /*0530*/  VIMNMX R7, PT, PT, RZ, R7, !PT ;  /* 0x00000007ff077248 */ /* 0x000fe20007fe0100 */
[----:B------:R-:W3:Y:S01]  /*0540*/  LDCU.64 UR8, c[0x0][0x398] ;  /* 0x00007300ff0877ac */ /* 0x000ee20008000a00 */
[----:B------:R-:W-:Y:S01]  /*0550*/  PRMT R10, R34, 0x7632, R10 ;  /* 0x00007632220a7816 */ /* 0x000fe2000000000a */
[----:B------:R-:W-:Y:S01]  /*0560*/  IMAD R40, R15, 0x8, R6 ;  /* 0x000000080f287824 */ /* 0x000fe200078e0206 */
[----:B------:R-:W-:Y:S01]  /*0570*/  VIMNMX R7, PT, PT, R7, 0x20, PT ;  /* 0x0000002007077848 */ /* 0x000fe20003fe0100 */
[----:B------:R-:W4:Y:S01]  /*0580*/  LDCU.64 UR10, c[0x0][0x3a0] ;  /* 0x00007400ff0a77ac */ /* 0x000f220008000a00 */
[----:B------:R-:W-:Y:S02]  /*0590*/  PRMT R11, R37, 0x7632, R11 ;  /* 0x00007632250b7816 */ /* 0x000fe4000000000b */
[----:B------:R-:W-:Y:S02]  /*05a0*/  I2FP.F32.U32 R40, R40 ;  /* 0x0000002800287245 */ /* 0x000fe40000201000 */
[----:B------:R-:W-:-:S02]  /*05b0*/  LEA R6, R7, R6, 0x3 ;  /* 0x0000000607067211 */ /* 0x000fc400078e18ff */
[----:B------:R0:W0:Y:S01]  /*05c0*/  MUFU.RCP R85, R40 ;  /* 0x0000002800557308 */ /* 0x0000220000001000 */
        /* <DEDUP_REMOVED lines=21> */
.L_x_4119:
        /* <DEDUP_REMOVED lines=14> */
[----:B0-----:R-:W-:-:S05]  /*0800*/  IMAD.WIDE.U32 R52, R99, 0x10, R52 ;  /* 0x0000001063347825 */ /* 0x001fca00078e0034 */
[----:B------:R0:W5:Y:S01]  /*0810*/  LDG.E.128 R56, desc[UR6][R52.64] ;  /* 0x0000000634387981 */ /* 0x000162000c1e1d00 */
[----:B-1----:R-:W-:-:S05]  /*0820*/  @P0 IMAD.WIDE.U32 R54, R99, 0x10, R54 ;  /* 0x0000001063360825 */ /* 0x002fca00078e0036 */
[----:B------:R-:W3:Y:S01]  /*0830*/  @P0 LDG.E.128 R40, desc[UR6][R54.64] ;  /* 0x0000000636280981 */ /* 0x000ee2000c1e1d00 */
[----:B--2---:R-:W-:-:S05]  /*0840*/  @P1 IMAD.WIDE.U32 R76, R99, 0x20, R76 ;  /* 0x00000020634c1825 */ /* 0x004fca00078e004c */
[----:B------:R0:W5:Y:S04]  /*0850*/  @P1 LDG.E.128 R44, desc[UR6][R76.64] ;  /* 0x000000064c2c1981 */ /* 0x000168000c1e1d00 */
[----:B------:R0:W5:Y:S01]  /*0860*/  @P1 LDG.E.128 R48, desc[UR6][R76.64+0x10] ;  /* 0x000010064c301981 */ /* 0x000162000c1e1d00 */
[----:B------:R-:W-:-:S04]  /*0870*/  UISETP.NE.U32.AND UP0, UPT, UR8, URZ, UPT ;  /* 0x000000ff0800728c */ /* 0x000fc8000bf05070 */
[----:B------:R-:W-:Y:S01]  /*0880*/  UISETP.NE.AND.EX UP0, UPT, UR9, URZ, UPT, UP0 ;  /* 0x000000ff0900728c */ /* 0x000fe2000bf05300 */
[----:B---3--:R-:W-:-:S08]  /*0890*/  PRMT R78, R41, 0x7632, R78 ;  /* 0x00007632294e7816 */ /* 0x008fd0000000004e */
[----:B0-----:R-:W-:Y:S05]  /*08a0*/  BRA.U UP0, `(.L_x_4097) ;  /* 0x0000000100947547 */ /* 0x001fea000b800000 */
[----:B------:R-:W-:-:S04]  /*08b0*/  UISETP.NE.U32.AND UP0, UPT, UR10, URZ, UPT ;  /* 0x000000ff0a00728c */ /* 0x000fc8000bf05070 */
[----:B------:R-:W-:-:S09]  /*08c0*/  UISETP.NE.AND.EX UP0, UPT, UR11, URZ, UPT, UP0 ;  /* 0x000000ff0b00728c */ /* 0x000fd2000bf05300 */
[----:B------:R-:W-:Y:S05]  /*08d0*/  BRA.U UP0, `(.L_x_4098) ;  /* 0x0000000100347547 */ /* 0x000fea000b800000 */
[----:B-----5:R-:W-:Y:S02]  /*08e0*/  PRMT R77, R59, 0x7632, R77 ;  /* 0x000076323b4d7816 */ /* 0x020fe4000000004d */
[----:B------:R-:W-:Y:S02]  /*08f0*/  PRMT R53, R56, 0x7632, R53 ;  /* 0x0000763238357816 */ /* 0x000fe40000000035 */
[C---:B------:R-:W-:Y:S02]  /*0900*/  PRMT R55, R57.reuse, 0x7632, R55 ;  /* 0x0000763239377816 */ /* 0x040fe40000000037 */
[----:B------:R-:W-:Y:S02]  /*0910*/  PRMT R76, R58, 0x7632, R76 ;  /* 0x000076323a4c7816 */ /* 0x000fe4000000004c */
[----:B------:R-:W-:Y:S01]  /*0920*/  SHF.L.U32 R52, R56, 0x10, RZ ;  /* 0x0000001038347819 */ /* 0x000fe200000006ff */
[----:B------:R-:W-:Y:S01]  /*0930*/  IMAD.U32 R56, R58, 0x10000, RZ ;  /* 0x000100003a387824 */ /* 0x000fe200078e00ff */
[----:B------:R-:W-:-:S02]  /*0940*/  SHF.L.U32 R54, R57, 0x10, RZ ;  /* 0x0000001039367819 */ /* 0x000fc400000006ff */
[----:B------:R-:W-:Y:S01]  /*0950*/  SHF.L.U32 R58, R59, 0x10, RZ ;  /* 0x000000103b3a7819 */ /* 0x000fe200000006ff */
[----:B------:R-:W-:Y:S01]  /*0960*/  IMAD.U32 R59, R77, 0x10000, RZ ;  /* 0x000100004d3b7824 */ /* 0x000fe200078e00ff */
[----:B------:R-:W-:Y:S02]  /*0970*/  SHF.L.U32 R53, R53, 0x10, RZ ;  /* 0x0000001035357819 */ /* 0x000fe400000006ff */
[----:B------:R-:W-:Y:S02]  /*0980*/  SHF.L.U32 R55, R55, 0x10, RZ ;  /* 0x0000001037377819 */ /* 0x000fe400000006ff */
[----:B------:R-:W-:Y:S01]  /*0990*/  SHF.L.U32 R57, R76, 0x10, RZ ;  /* 0x000000104c397819 */ /* 0x000fe200000006ff */
[----:B------:R-:W-:Y:S06]  /*09a0*/  BRA `(.L_x_4099) ;  /* 0x0000000400807947 */ /* 0x000fec0003800000 */
.L_x_4098:
[C---:B-----5:R-:W-:Y:S02]  /*09b0*/  PRMT R52, R56.reuse, 0x7632, R52 ;  /* 0x0000763238347816 */ /* 0x060fe40000000034 */
[----:B------:R-:W-:Y:S02]  /*09c0*/  SHF.L.U32 R53, R56, 0x10, RZ ;  /* 0x0000001038357819 */ /* 0x000fe400000006ff */
[----:B------:R-:W-:Y:S01]  /*09d0*/  PRMT R54, R57, 0x7632, R54 ;  /* 0x0000763239367816 */ /* 0x000fe20000000036 */
[----:B------:R-:W-:Y:S01]  /*09e0*/  IMAD.U32 R76, R52, 0x10000, RZ ;  /* 0x00010000344c7824 */ /* 0x000fe200078e00ff */
[----:B------:R-:W-:Y:S01]  /*09f0*/  PRMT R55, R58, 0x7632, R55 ;  /* 0x000076323a377816 */ /* 0x000fe20000000037 */
[----:B------:R-:W-:Y:S01]  /*0a00*/  FADD.FTZ R52, R44, R53 ;  /* 0x000000352c347221 */ /* 0x000fe20000010000 */
[----:B------:R-:W-:Y:S01]  /*0a10*/  PRMT R56, R59, 0x7632, R56 ;  /* 0x000076323b387816 */ /* 0x000fe20000000038 */
        /* <DEDUP_REMOVED lines=13> */
[----:B------:R-:W-:Y:S06]  /*0af0*/  BRA `(.L_x_4099) ;  /* 0x00000004002c7947 */ /* 0x000fec0003800000 */
.L_x_4097:
        /* <DEDUP_REMOVED lines=9> */
[C---:B------:R-:W-:Y:S01]  /*0b90*/  PRMT R77, R57.reuse, 0x7632, R77 ;  /* 0x00007632394d7816 */ /* 0x040fe2000000004d */
        /* <DEDUP_REMOVED lines=10> */
[C---:B------:R-:W-:Y:S02]  /*0c40*/  PRMT R58, R43.reuse, 0x7632, R58 ;  /* 0x000076322b3a7816 */ /* 0x040fe4000000003a */
[----:B------:R-:W-:Y:S02]  /*0c50*/  SHF.L.U32 R59, R43, 0x10, RZ ;  /* 0x000000102b3b7819 */ /* 0x000fe400000006ff */
[----:B------:R-:W-:Y:S02]  /*0c60*/  SHF.L.U32 R94, R76, 0x10, RZ ;  /* 0x000000104c5e7819 */ /* 0x000fe400000006ff */
[----:B------:R-:W-:Y:S02]  /*0c70*/  SHF.L.U32 R78, R78, 0x10, RZ ;  /* 0x000000104e4e7819 */ /* 0x000fe400000006ff */
[----:B------:R-:W-:Y:S02]  /*0c80*/  SHF.L.U32 R53, R53, 0x10, RZ ;  /* 0x0000001035357819 */ /* 0x000fe400000006ff */
[----:B------:R-:W-:-:S02]  /*0c90*/  SHF.L.U32 R98, R79, 0x10, RZ ;  /* 0x000000104f627819 */ /* 0x000fc400000006ff */
        /* <DEDUP_REMOVED lines=9> */
.L_x_4100:
[C---:B-----5:R-:W-:Y:S01]  /*0d30*/  PRMT R76, R56.reuse, 0x7632, R76 ;  /* 0x00007632384c7816 */ /* 0x060fe2000000004c */
[----:B------:R-:W-:Y:S01]  /*0d40*/  IMAD.U32 R56, R56, 0x10000, RZ ;  /* 0x0001000038387824 */ /* 0x000fe200078e00ff */
[----:B------:R-:W-:Y:S01]  /*0d50*/  SHF.L.U32 R52, R57, 0x10, RZ ;  /* 0x0000001039347819 */ /* 0x000fe200000006ff */
[----:B------:R-:W-:Y:S01]  /*0d60*/  IMAD.U32 R95, R42, 0x10000, RZ ;  /* 0x000100002a5f7824 */ /* 0x000fe200078e00ff */
[----:B------:R-:W-:Y:S02]  /*0d70*/  SHF.L.U32 R53, R40, 0x10, RZ ;  /* 0x0000001028357819 */ /* 0x000fe400000006ff */
        /* <DEDUP_REMOVED lines=35> */
.L_x_4099:
[----:B------:R-:W0:Y:S01]  /*0fb0*/  LDC.64 R76, c[0x0][0x3a8] ;  /* 0x0000ea00ff4c7b82 */ /* 0x000e220000000a00 */
[C---:B------:R-:W-:Y:S01]  /*0fc0*/  IADD3 R79, PT, PT, R99.reuse, 0x100, RZ ;  /* 0x00000100634f7810 */ /* 0x040fe20007ffe0ff */
[----:B0-----:R-:W-:-:S05]  /*0fd0*/  IMAD.WIDE.U32 R76, R99, 0x20, R76 ;  /* 0x00000020634c7825 */ /* 0x001fca00078e004c */
[----:B------:R0:W-:Y:S04]  /*0fe0*/  STG.E.128 desc[UR6][R76.64], R52 ;  /* 0x000000344c007986 */ /* 0x0001e8000c101d06 */
[----:B------:R0:W-:Y:S02]  /*0ff0*/  STG.E.128 desc[UR6][R76.64+0x10], R56 ;  /* 0x000010384c007986 */ /* 0x0001e4000c101d06 */
.L_x_4096:
[----:B------:R-:W-:Y:S05]  /*1000*/  BSYNC.RECONVERGENT B0 ;  /* 0x0000000000007941 */ /* 0x000fea0003800200 */
.L_x_4095:
        /* <DEDUP_REMOVED lines=9> */
[----:B0-----:R-:W0:Y:S01]  /*10a0*/  @P1 LDC.64 R76, c[0x0][0x3a0] ;  /* 0x0000e800ff4c1b82 */ /* 0x001e220000000a00 */
[----:B-1----:R-:W-:-:S05]  /*10b0*/  IMAD.WIDE.U32 R60, R79, 0x10, R60 ;  /* 0x000000104f3c7825 */ /* 0x002fca00078e003c */
[----:B------:R1:W5:Y:S01]  /*10c0*/  LDG.E.128 R64, desc[UR6][R60.64] ;  /* 0x000000063c407981 */ /* 0x000362000c1e1d00 */
[----:B--2---:R-:W-:-:S05]  /*10d0*/  @P0 IMAD.WIDE.U32 R62, R79, 0x10, R62 ;  /* 0x000000104f3e0825 */ /* 0x004fca00078e003e */
[----:B------:R1:W5:Y:S01]  /*10e0*/  @P0 LDG.E.128 R40, desc[UR6][R62.64] ;  /* 0x000000063e280981 */ /* 0x000362000c1e1d00 */
[----:B0-----:R-:W-:-:S05]  /*10f0*/  @P1 IMAD.WIDE.U32 R76, R79, 0x20, R76 ;  /* 0x000000204f4c1825 */ /* 0x001fca00078e004c */
[----:B------:R1:W5:Y:S04]  /*1100*/  @P1 LDG.E.128 R44, desc[UR6][R76.64] ;  /* 0x000000064c2c1981 */ /* 0x000368000c1e1d00 */
[----:B------:R1:W5:Y:S01]  /*1110*/  @P1 LDG.E.128 R48, desc[UR6][R76.64+0x10] ;  /* 0x000010064c301981 */ /* 0x000362000c1e1d00 */
[----:B------:R-:W-:Y:S05]  /*1120*/  @!P0 BRA `(.L_x_4103) ;  /* 0x00000004002c8947 */ /* 0x000fea0003800000 */
[----:B------:R-:W-:Y:S05]  /*1130*/  @!P1 BRA `(.L_x_4104) ;  /* 0x0000000000a49947 */ /* 0x000fea0003800000 */
[----:B-1---5:R-:W-:Y:S01]  /*1140*/  PRMT R76, R66, 0x7632, R76 ;  /* 0x00007632424c7816 */ /* 0x022fe2000000004c */
[----:B------:R-:W-:Y:S01]  /*1150*/  IMAD.U32 R63, R40, 0x10000, RZ ;  /* 0x00010000283f7824 */ /* 0x000fe200078e00ff */
[----:B------:R-:W-:Y:S02]  /*1160*/  PRMT R60, R64, 0x7632, R60 ;  /* 0x00007632403c7816 */ /* 0x000fe4000000003c */
[----:B------:R-:W-:Y:S02]  /*1170*/  SHF.L.U32 R66, R66, 0x10, RZ ;  /* 0x0000001042427819 */ /* 0x000fe400000006ff */
[----:B------:R-:W-:Y:S01]  /*1180*/  SHF.L.U32 R77, R42, 0x10, RZ ;  /* 0x000000102a4d7819 */ /* 0x000fe200000006ff */
[----:B------:R-:W-:Y:S01]  /*1190*/  IMAD.U32 R60, R60, 0x10000, RZ ;  /* 0x000100003c3c7824 */ /* 0x000fe200078e00ff */
        /* <DEDUP_REMOVED lines=35> */
.L_x_4104:
[----:B-1---5:R-:W-:Y:S01]  /*13d0*/  PRMT R77, R65, 0x7632, R77 ;  /* 0x00007632414d7816 */ /* 0x022fe2000000004d */
[----:B------:R-:W-:Y:S01]  /*13e0*/  IMAD.U32 R101, R43, 0x10000, RZ ;  /* 0x000100002b657824 */ /* 0x000fe200078e00ff */
[----:B------:R-:W-:Y:S02]  /*13f0*/  SHF.L.U32 R62, R65, 0x10, RZ ;  /* 0x00000010413e7819 */ /* 0x000fe400000006ff */
[C---:B------:R-:W-:Y:S02]  /*1400*/  PRMT R76, R64.reuse, 0x7632, R76 ;  /* 0x00007632404c7816 */ /* 0x040fe4000000004c */
[----:B------:R-:W-:Y:S01]  /*1410*/  SHF.L.U32 R60, R64, 0x10, RZ ;  /* 0x00000010403c7819 */ /* 0x000fe200000006ff */
[----:B------:R-:W-:Y:S01]  /*1420*/  IMAD.U32 R64, R66, 0x10000, RZ ;  /* 0x0001000042407824 */ /* 0x000fe200078e00ff */
[----:B------:R-:W-:Y:S02]  /*1430*/  SHF.L.U32 R61, R40, 0x10, RZ ;  /* 0x00000010283d7819 */ /* 0x000fe400000006ff */
        /* <DEDUP_REMOVED lines=9> */
[----:B------:R-:W-:Y:S02]  /*14d0*/  PRMT R63, R41, 0x7632, R63 ;  /* 0x00007632293f7816 */ /* 0x000fe4000000003f */
        /* <DEDUP_REMOVED lines=13> */
[----:B------:R-:W-:-:S03]  /*15b0*/  FADD.FTZ R65, R94, R65 ;  /* 0x000000415e417221 */ /* 0x000fc60000010000 */
[----:B------:R-:W-:Y:S01]  /*15c0*/  FADD.FTZ R67, R100, R67 ;  /* 0x0000004364437221 */ /* 0x000fe20000010000 */
[----:B------:R-:W-:Y:S06]  /*15d0*/  BRA `(.L_x_4105) ;  /* 0x0000000000887947 */ /* 0x000fec0003800000 */
.L_x_4103:
[----:B------:R-:W-:Y:S05]  /*15e0*/  @!P1 BRA `(.L_x_4106) ;  /* 0x0000000000549947 */ /* 0x000fea0003800000 */
[C---:B-1---5:R-:W-:Y:S02]  /*15f0*/  PRMT R60, R64.reuse, 0x7632, R60 ;  /* 0x00007632403c7816 */ /* 0x062fe4000000003c */
[----:B------:R-:W-:Y:S02]  /*1600*/  SHF.L.U32 R61, R64, 0x10, RZ ;  /* 0x00000010403d7819 */ /* 0x000fe400000006ff */
[C---:B------:R-:W-:Y:S01]  /*1610*/  PRMT R62, R65.reuse, 0x7632, R62 ;  /* 0x00007632413e7816 */ /* 0x040fe2000000003e */
[----:B------:R-:W-:Y:S01]  /*1620*/  IMAD.U32 R65, R65, 0x10000, RZ ;  /* 0x0001000041417824 */ /* 0x000fe200078e00ff */
[C---:B------:R-:W-:Y:S02]  /*1630*/  PRMT R63, R66.reuse, 0x7632, R63 ;  /* 0x00007632423f7816 */ /* 0x040fe4000000003f */
[C---:B------:R-:W-:Y:S02]  /*1640*/  PRMT R64, R67.reuse, 0x7632, R64 ;  /* 0x0000763243407816 */ /* 0x040fe40000000040 */
        /* <DEDUP_REMOVED lines=15> */
.L_x_4106:
[----:B-1---5:R-:W-:Y:S02]  /*1740*/  PRMT R61, R64, 0x7632, R61 ;  /* 0x00007632403d7816 */ /* 0x022fe4000000003d */
[----:B------:R-:W-:Y:S02]  /*1750*/  PRMT R63, R65, 0x7632, R63 ;  /* 0x00007632413f7816 */ /* 0x000fe4000000003f */
[----:B------:R-:W-:Y:S02]  /*1760*/  PRMT R76, R66, 0x7632, R76 ;  /* 0x00007632424c7816 */ /* 0x000fe4000000004c */
[C---:B------:R-:W-:Y:S02]  /*1770*/  PRMT R77, R67.reuse, 0x7632, R77 ;  /* 0x00007632434d7816 */ /* 0x040fe4000000004d */
[----:B------:R-:W-:Y:S02]  /*1780*/  SHF.L.U32 R60, R64, 0x10, RZ ;  /* 0x00000010403c7819 */ /* 0x000fe400000006ff */
[----:B------:R-:W-:Y:S01]  /*1790*/  SHF.L.U32 R64, R66, 0x10, RZ ;  /* 0x0000001042407819 */ /* 0x000fe200000006ff */
[----:B------:R-:W-:Y:S01]  /*17a0*/  IMAD.U32 R66, R67, 0x10000, RZ ;  /* 0x0001000043427824 */ /* 0x000fe200078e00ff */
[----:B------:R-:W-:-:S02]  /*17b0*/  SHF.L.U32 R62, R65, 0x10, RZ ;  /* 0x00000010413e7819 */ /* 0x000fc400000006ff */
[----:B------:R-:W-:Y:S02]  /*17c0*/  SHF.L.U32 R61, R61, 0x10, RZ ;  /* 0x000000103d3d7819 */ /* 0x000fe400000006ff */
[----:B------:R-:W-:Y:S02]  /*17d0*/  SHF.L.U32 R63, R63, 0x10, RZ ;  /* 0x000000103f3f7819 */ /* 0x000fe400000006ff */
[----:B------:R-:W-:Y:S02]  /*17e0*/  SHF.L.U32 R65, R76, 0x10, RZ ;  /* 0x000000104c417819 */ /* 0x000fe400000006ff */
[----:B------:R-:W-:-:S07]  /*17f0*/  SHF.L.U32 R67, R77, 0x10, RZ ;  /* 0x000000104d437819 */ /* 0x000fce00000006ff */
.L_x_4105:
[----:B------:R-:W0:Y:S02]  /*1800*/  LDC.64 R76, c[0x0][0x3a8] ;  /* 0x0000ea00ff4c7b82 */ /* 0x000e240000000a00 */
[----:B0-----:R-:W-:-:S04]  /*1810*/  IMAD.WIDE.U32 R76, R79, 0x20, R76 ;  /* 0x000000204f4c7825 */ /* 0x001fc800078e004c */
[----:B------:R-:W-:Y:S01]  /*1820*/  VIADD R79, R79, 0x100 ;  /* 0x000001004f4f7836 */ /* 0x000fe20000000000 */
[----:B------:R1:W-:Y:S04]  /*1830*/  STG.E.128 desc[UR6][R76.64], R60 ;  /* 0x0000003c4c007986 */ /* 0x0003e8000c101d06 */
[----:B------:R1:W-:Y:S02]  /*1840*/  STG.E.128 desc[UR6][R76.64+0x10], R64 ;  /* 0x000010404c007986 */ /* 0x0003e4000c101d06 */
.L_x_4102:
[----:B------:R-:W-:Y:S05]  /*1850*/  BSYNC.RECONVERGENT B0 ;  /* 0x0000000000007941 */ /* 0x000fea0003800200 */
.L_x_4101:
        /* <DEDUP_REMOVED lines=9> */
[----:B01----:R-:W0:Y:S01]  /*18f0*/  @P1 LDC.64 R76, c[0x0][0x3a0] ;  /* 0x0000e800ff4c1b82 */ /* 0x003e220000000a00 */
[----:B--2---:R-:W-:-:S05]  /*1900*/  IMAD.WIDE.U32 R68, R79, 0x10, R68 ;  /* 0x000000104f447825 */ /* 0x004fca00078e0044 */
[----:B------:R1:W5:Y:S01]  /*1910*/  LDG.E.128 R72, desc[UR6][R68.64] ;  /* 0x0000000644487981 */ /* 0x000362000c1e1d00 */
[----:B---3--:R-:W-:-:S05]  /*1920*/  @P0 IMAD.WIDE.U32 R70, R79, 0x10, R70 ;  /* 0x000000104f460825 */ /* 0x008fca00078e0046 */
[----:B------:R1:W5:Y:S01]  /*1930*/  @P0 LDG.E.128 R40, desc[UR6][R70.64] ;  /* 0x0000000646280981 */ /* 0x000362000c1e1d00 */
[----:B0-----:R-:W-:-:S05]  /*1940*/  @P1 IMAD.WIDE.U32 R76, R79, 0x20, R76 ;  /* 0x000000204f4c1825 */ /* 0x001fca00078e004c */
[----:B------:R1:W5:Y:S04]  /*1950*/  @P1 LDG.E.128 R44, desc[UR6][R76.64] ;  /* 0x000000064c2c1981 */ /* 0x000368000c1e1d00 */
[----:B------:R1:W5:Y:S01]  /*1960*/  @P1 LDG.E.128 R48, desc[UR6][R76.64+0x10] ;  /* 0x000010064c301981 */ /* 0x000362000c1e1d00 */
[----:B------:R-:W-:Y:S05]  /*1970*/  @!P0 BRA `(.L_x_4109) ;  /* 0x00000004002c8947 */ /* 0x000fea0003800000 */
[----:B------:R-:W-:Y:S05]  /*1980*/  @!P1 BRA `(.L_x_4110) ;  /* 0x0000000000a49947 */ /* 0x000fea0003800000 */
[C---:B-1---5:R-:W-:Y:S01]  /*1990*/  PRMT R68, R72.reuse, 0x7632, R68 ;  /* 0x0000763248447816 */ /* 0x062fe20000000044 */
[----:B------:R-:W-:Y:S01]  /*19a0*/  IMAD.U32 R98, R41, 0x10000, RZ ;  /* 0x0001000029627824 */ /* 0x000fe200078e00ff */
[----:B------:R-:W-:Y:S02]  /*19b0*/  SHF.L.U32 R72, R72, 0x10, RZ ;  /* 0x0000001048487819 */ /* 0x000fe400000006ff */
[C---:B------:R-:W-:Y:S02]  /*19c0*/  PRMT R70, R73.reuse, 0x7632, R70 ;  /* 0x0000763249467816 */ /* 0x040fe40000000046 */
[----:B------:R-:W-:Y:S02]  /*19d0*/  PRMT R76, R74, 0x7632, R76 ;  /* 0x000076324a4c7816 */ /* 0x000fe4000000004c */
[----:B------:R-:W-:Y:S02]  /*19e0*/  SHF.L.U32 R71, R40, 0x10, RZ ;  /* 0x0000001028477819 */ /* 0x000fe400000006ff */
[----:B------:R-:W-:-:S02]  /*19f0*/  SHF.L.U32 R73, R73, 0x10, RZ ;  /* 0x0000001049497819 */ /* 0x000fc400000006ff */
[----:B------:R-:W-:Y:S01]  /*1a00*/  SHF.L.U32 R74, R74, 0x10, RZ ;  /* 0x000000104a4a7819 */ /* 0x000fe200000006ff */
[--C-:B------:R-:W-:Y:S01]  /*1a10*/  FADD.FTZ R71, R71, R72.reuse ;  /* 0x0000004847477221 */ /* 0x100fe20000010000 */
[----:B------:R-:W-:Y:S01]  /*1a20*/  SHF.L.U32 R77, R42, 0x10, RZ ;  /* 0x000000102a4d7819 */ /* 0x000fe200000006ff */
[----:B------:R-:W-:Y:S01]  /*1a30*/  FADD.FTZ R73, R98, R73 ;  /* 0x0000004962497221 */ /* 0x000fe20000010000 */
[----:B------:R-:W-:Y:S02]  /*1a40*/  PRMT R72, R41, 0x7632, R72 ;  /* 0x0000763229487816 */ /* 0x000fe40000000048 */
[----:B------:R-:W-:Y:S01]  /*1a50*/  PRMT R78, R75, 0x7632, R78 ;  /* 0x000076324b4e7816 */ /* 0x000fe2000000004e */
[--C-:B------:R-:W-:Y:S01]  /*1a60*/  FADD.FTZ R77, R77, R74.reuse ;  /* 0x0000004a4d4d7221 */ /* 0x100fe20000010000 */
[----:B------:R-:W-:Y:S02]  /*1a70*/  PRMT R69, R40, 0x7632, R69 ;  /* 0x0000763228457816 */ /* 0x000fe40000000045 */
        /* <DEDUP_REMOVED lines=26> */
.L_x_4110:
[----:B-1---5:R-:W-:Y:S01]  /*1c20*/  PRMT R76, R72, 0x7632, R76 ;  /* 0x00007632484c7816 */ /* 0x022fe2000000004c */
[----:B------:R-:W-:Y:S01]  /*1c30*/  IMAD.U32 R69, R40, 0x10000, RZ ;  /* 0x0001000028457824 */ /* 0x000fe200078e00ff */
[----:B------:R-:W-:Y:S02]  /*1c40*/  SHF.L.U32 R68, R72, 0x10, RZ ;  /* 0x0000001048447819 */ /* 0x000fe400000006ff */
[C---:B------:R-:W-:Y:S01]  /*1c50*/  PRMT R77, R73.reuse, 0x7632, R77 ;  /* 0x00007632494d7816 */ /* 0x040fe2000000004d */
[----:B------:R-:W-:Y:S01]  /*1c60*/  IMAD.U32 R76, R76, 0x10000, RZ ;  /* 0x000100004c4c7824 */ /* 0x000fe200078e00ff */
[----:B------:R-:W-:Y:S01]  /*1c70*/  SHF.L.U32 R70, R73, 0x10, RZ ;  /* 0x0000001049467819 */ /* 0x000fe200000006ff */
[----:B------:R-:W-:Y:S01]  /*1c80*/  FADD.FTZ R68, R69, R68 ;  /* 0x0000004445447221 */ /* 0x000fe20000010000 */
[----:B------:R-:W-:Y:S02]  /*1c90*/  SHF.L.U32 R72, R74, 0x10, RZ ;  /* 0x000000104a487819 */ /* 0x000fe400000006ff */
[----:B------:R-:W-:-:S02]  /*1ca0*/  SHF.L.U32 R71, R41, 0x10, RZ ;  /* 0x0000001029477819 */ /* 0x000fc400000006ff */
[----:B------:R-:W-:Y:S02]  /*1cb0*/  SHF.L.U32 R73, R42, 0x10, RZ ;  /* 0x000000102a497819 */ /* 0x000fe400000006ff */
[----:B------:R-:W-:Y:S01]  /*1cc0*/  PRMT R94, R74, 0x7632, R94 ;  /* 0x000076324a5e7816 */ /* 0x000fe2000000005e */
[----:B------:R-:W-:Y:S01]  /*1cd0*/  FADD.FTZ R70, R71, R70 ;  /* 0x0000004647467221 */ /* 0x000fe20000010000 */
[----:B------:R-:W-:Y:S01]  /*1ce0*/  PRMT R95, R75, 0x7632, R95 ;  /* 0x000076324b5f7816 */ /* 0x000fe2000000005f */
[----:B------:R-:W-:Y:S01]  /*1cf0*/  FADD.FTZ R72, R73, R72 ;  /* 0x0000004849487221 */ /* 0x000fe20000010000 */
        /* <DEDUP_REMOVED lines=19> */
.L_x_4109:
[----:B------:R-:W-:Y:S05]  /*1e30*/  @!P1 BRA `(.L_x_4112) ;  /* 0x0000000000549947 */ /* 0x000fea0003800000 */
[----:B-1---5:R-:W-:Y:S01]  /*1e40*/  PRMT R68, R72, 0x7632, R68 ;  /* 0x0000763248447816 */ /* 0x022fe20000000044 */
[----:B------:R-:W-:Y:S01]  /*1e50*/  IMAD.U32 R77, R74, 0x10000, RZ ;  /* 0x000100004a4d7824 */ /* 0x000fe200078e00ff */
[----:B------:R-:W-:Y:S02]  /*1e60*/  SHF.L.U32 R69, R72, 0x10, RZ ;  /* 0x0000001048457819 */ /* 0x000fe400000006ff */
[----:B------:R-:W-:Y:S02]  /*1e70*/  PRMT R70, R73, 0x7632, R70 ;  /* 0x0000763249467816 */ /* 0x000fe40000000046 */
[----:B------:R-:W-:Y:S02]  /*1e80*/  PRMT R71, R74, 0x7632, R71 ;  /* 0x000076324a477816 */ /* 0x000fe40000000047 */
        /* <DEDUP_REMOVED lines=16> */
.L_x_4112:
[----:B-1---5:R-:W-:Y:S02]  /*1f90*/  PRMT R69, R72, 0x7632, R69 ;  /* 0x0000763248457816 */ /* 0x022fe40000000045 */
        /* <DEDUP_REMOVED lines=10> */
[----:B------:R-:W-:-:S07]  /*2040*/  SHF.L.U32 R75, R77, 0x10, RZ ;  /* 0x000000104d4b7819 */ /* 0x000fce00000006ff */
.L_x_4111:
[----:B------:R-:W0:Y:S02]  /*2050*/  LDC.64 R76, c[0x0][0x3a8] ;  /* 0x0000ea00ff4c7b82 */ /* 0x000e240000000a00 */
[----:B0-----:R-:W-:-:S05]  /*2060*/  IMAD.WIDE.U32 R76, R79, 0x20, R76 ;  /* 0x000000204f4c7825 */ /* 0x001fca00078e004c */
[----:B------:R2:W-:Y:S04]  /*2070*/  STG.E.128 desc[UR6][R76.64], R68 ;  /* 0x000000444c007986 */ /* 0x0005e8000c101d06 */
[----:B------:R2:W-:Y:S02]  /*2080*/  STG.E.128 desc[UR6][R76.64+0x10], R72 ;  /* 0x000010484c007986 */ /* 0x0005e4000c101d06 */
.L_x_4108:
[----:B------:R-:W-:Y:S05]  /*2090*/  BSYNC.RECONVERGENT B0 ;  /* 0x0000000000007941 */ /* 0x000fea0003800200 */
.L_x_4107:
[----:B012---:R-:W-:Y:S01]  /*20a0*/  FADD.FTZ R76, RZ, R52 ;  /* 0x00000034ff4c7221 */ /* 0x007fe20000010000 */
[C---:B------:R-:W-:Y:S01]  /*20b0*/  ISETP.GE.U32.AND P0, PT, R5.reuse, 0x100, PT ;  /* 0x000001000500780c */ /* 0x040fe20003f06070 */
[----:B------:R-:W0:Y:S01]  /*20c0*/  S2UR UR5, SR_CgaCtaId ;  /* 0x00000000000579c3 */ /* 0x000e220000008800 */
[----:B------:R-:W-:Y:S01]  /*20d0*/  ISETP.GT.U32.AND P5, PT, R5, 0x1ff, PT ;  /* 0x000001ff0500780c */ /* 0x000fe20003fa4070 */
        /* <DEDUP_REMOVED lines=178> */
[--C-:B------:R-:W-:Y:S01]  /*2c00*/  FADD.FTZ R78, R54, -R98.reuse ;  /* 0x80000062364e7221 */ /* 0x100fe20000010000 */
[----:B------:R-:W-:Y:S01]  /*2c10*/  SHF.L.U32 R77, R16, 0x10, RZ ;  /* 0x00000010104d7819 */ /* 0x000fe200000006ff */
[C---:B------:R-:W-:Y:S01]  /*2c20*/  FMUL.FTZ R76, R101.reuse, R76 ;  /* 0x0000004c654c7220 */ /* 0x040fe20000410000 */
[----:B------:R-:W-:Y:S01]  /*2c30*/  SHF.L.U32 R79, R20, 0x10, RZ ;  /* 0x00000010144f7819 */ /* 0x000fe200000006ff */
[----:B------:R-:W-:Y:S01]  /*2c40*/  FMUL.FTZ R94, R101, R94 ;  /* 0x0000005e655e7220 */ /* 0x000fe20000410000 */
[----:B------:R-:W-:Y:S01]  /*2c50*/  SHF.L.U32 R95, R17, 0x10, RZ ;  /* 0x00000010115f7819 */ /* 0x000fe200000006ff */
[----:B------:R-:W-:Y:S01]  /*2c60*/  IMAD.U32 R103, R21, 0x10000, RZ ;  /* 0x0001000015677824 */ /* 0x000fe200078e00ff */
[----:B------:R-:W-:Y:S01]  /*2c70*/  SHF.L.U32 R105, R18, 0x10, RZ ;  /* 0x0000001012697819 */ /* 0x000fe200000006ff */
[----:B------:R-:W-:Y:S01]  /*2c80*/  FMUL.FTZ R78, R101, R78 ;  /* 0x0000004e654e7220 */ /* 0x000fe20000410000 */
[----:B------:R-:W-:Y:S01]  /*2c90*/  SHF.L.U32 R107, R22, 0x10, RZ ;  /* 0x00000010166b7819 */ /* 0x000fe200000006ff */
[----:B------:R-:W-:Y:S01]  /*2ca0*/  FFMA.FTZ R76, R76, R77, R79 ;  /* 0x0000004d4c4c7223 */ /* 0x000fe2000001004f */
[--C-:B------:R-:W-:Y:S01]  /*2cb0*/  FADD.FTZ R100, R58, -R98.reuse ;  /* 0x800000623a647221 */ /* 0x100fe20000010000 */
[----:B------:R-:W-:Y:S01]  /*2cc0*/  FFMA.FTZ R77, R78, R95, R103 ;  /* 0x0000005f4e4d7223 */ /* 0x000fe20000010067 */
[----:B------:R-:W-:Y:S01]  /*2cd0*/  SHF.L.U32 R109, R19, 0x10, RZ ;  /* 0x00000010136d7819 */ /* 0x000fe200000006ff */
[----:B------:R-:W-:Y:S01]  /*2ce0*/  FFMA.FTZ R102, R94, R105, R107 ;  /* 0x000000695e667223 */ /* 0x000fe2000001006b */
[----:B------:R-:W-:Y:S01]  /*2cf0*/  SHF.L.U32 R111, R23, 0x10, RZ ;  /* 0x00000010176f7819 */ /* 0x000fe200000006ff */
[----:B------:R-:W0:Y:S01]  /*2d00*/  LDC.64 R94, c[0x0][0x428] ;  /* 0x00010a00ff5e7b82 */ /* 0x000e220000000a00 */
        /* <DEDUP_REMOVED lines=14> */
[----:B------:R-:W-:Y:S01]  /*2df0*/  SHF.L.U32 R111, R90, 0x10, RZ ;  /* 0x000000105a6f7819 */ /* 0x000fe200000006ff */
[----:B------:R-:W-:Y:S01]  /*2e00*/  FMUL.FTZ R100, R101, R100 ;  /* 0x0000006465647220 */ /* 0x000fe20000410000 */
[----:B------:R-:W-:Y:S01]  /*2e10*/  SHF.L.U32 R113, R89, 0x10, RZ ;  /* 0x0000001059717819 */ /* 0x000fe200000006ff */
        /* <DEDUP_REMOVED lines=12> */
.L_x_4114:
[----:B------:R-:W-:Y:S05]  /*2ee0*/  BSYNC.RECONVERGENT B0 ;  /* 0x0000000000007941 */ /* 0x000fea0003800200 */
.L_x_4113:
[----:B------:R-:W-:Y:S04]  /*2ef0*/  BSSY.RECONVERGENT B0, `(.L_x_4115) ;  /* 0x0000032000007945 */ /* 0x000fe80003800200 */
[----:B------:R-:W-:Y:S05]  /*2f00*/  @!P3 BRA `(.L_x_4116) ;  /* 0x0000000000c0b947 */ /* 0x000fea0003800000 */
[--C-:B01----:R-:W-:Y:S01]  /*2f10*/  FADD.FTZ R76, R60, -R98.reuse ;  /* 0x800000623c4c7221 */ /* 0x103fe20000010000 */
        /* <DEDUP_REMOVED lines=33> */
[----:B------:R-:W-:Y:S01]  /*3130*/  FMUL.FTZ R78, R101, R78 ;  /* 0x0000004e654e7220 */ /* 0x000fe20000410000 */
[----:B------:R-:W-:Y:S01]  /*3140*/  SHF.L.U32 R113, R80, 0x10, RZ ;  /* 0x0000001050717819 */ /* 0x000fe200000006ff */
[----:B------:R-:W-:Y:S01]  /*3150*/  FFMA.FTZ R100, R100, R105, R107 ;  /* 0x0000006964647223 */ /* 0x000fe2000001006b */
[----:B------:R-:W-:Y:S01]  /*3160*/  SHF.L.U32 R115, R15, 0x10, RZ ;  /* 0x000000100f737819 */ /* 0x000fe200000006ff */
[----:B------:R-:W-:Y:S01]  /*3170*/  FFMA.FTZ R109, R104, R109, R111 ;  /* 0x0000006d686d7223 */ /* 0x000fe2000001006f */
[----:B------:R-:W-:-:S02]  /*3180*/  FFMA.FTZ R103, R78, R79, R103 ;  /* 0x0000004f4e677223 */ /* 0x000fc40000010067 */
[----:B------:R-:W-:Y:S01]  /*3190*/  F2FP.BF16.F32.PACK_AB R77, R100, R77 ;  /* 0x0000004d644d723e */ /* 0x000fe200000010ff */
[----:B------:R-:W-:Y:S01]  /*31a0*/  FFMA.FTZ R113, R108, R113, R115 ;  /* 0x000000716c717223 */ /* 0x000fe20000010073 */
[----:B------:R-:W-:Y:S01]  /*31b0*/  F2FP.BF16.F32.PACK_AB R78, R109, R102 ;  /* 0x000000666d4e723e */ /* 0x000fe200000010ff */
[----:B0-----:R-:W-:Y:S01]  /*31c0*/  IMAD.WIDE.U32 R94, R99, 0x10, R94 ;  /* 0x00000010635e7825 */ /* 0x001fe200078e005e */
[----:B------:R-:W-:Y:S02]  /*31d0*/  F2FP.BF16.F32.PACK_AB R76, R103, R76 ;  /* 0x0000004c674c723e */ /* 0x000fe400000010ff */
[----:B------:R-:W-:Y:S01]  /*31e0*/  F2FP.BF16.F32.PACK_AB R79, R113, R106 ;  /* 0x0000006a714f723e */ /* 0x000fe200000010ff */
[----:B------:R-:W-:-:S04]  /*31f0*/  VIADD R99, R99, 0x100 ;  /* 0x0000010063637836 */ /* 0x000fc80000000000 */
[----:B------:R2:W-:Y:S03]  /*3200*/  STG.E.128 desc[UR6][R94.64], R76 ;  /* 0x0000004c5e007986 */ /* 0x0005e6000c101d06 */
.L_x_4116:
[----:B------:R-:W-:Y:S05]  /*3210*/  BSYNC.RECONVERGENT B0 ;  /* 0x0000000000007941 */ /* 0x000fea0003800200 */
.L_x_4115:
        /* <DEDUP_REMOVED lines=19> */
[----:B------:R-:W-:Y:S01]  /*3350*/  SHF.L.U32 R109, R34, 0x10, RZ ;  /* 0x00000010226d7819 */ /* 0x000fe200000006ff */
        /* <DEDUP_REMOVED lines=11> */
[----:B0-----:R-:W-:Y:S01]  /*3410*/  IMAD.WIDE.U32 R94, R99, 0x10, R94 ;  /* 0x00000010635e7825 */ /* 0x001fe200078e005e */
[----:B------:R-:W-:-:S02]  /*3420*/  SHF.L.U32 R103, R10, 0x10, RZ ;  /* 0x000000100a677819 */ /* 0x000fc400000006ff */
[----:B------:R-:W-:Y:S02]  /*3430*/  SHF.L.U32 R107, R35, 0x10, RZ ;  /* 0x00000010236b7819 */ /* 0x000fe400000006ff */
[----:B------:R-:W-:Y:S02]  /*3440*/  SHF.L.U32 R111, R39, 0x10, RZ ;  /* 0x00000010276f7819 */ /* 0x000fe400000006ff */
[----:B------:R-:W-:Y:S02]  /*3450*/  SHF.L.U32 R115, R7, 0x10, RZ ;  /* 0x0000001007737819 */ /* 0x000fe400000006ff */
[----:B------:R-:W-:Y:S01]  /*3460*/  SHF.L.U32 R105, R9, 0x10, RZ ;  /* 0x0000001009697819 */ /* 0x000fe200000006ff */
[----:B------:R-:W-:Y:S01]  /*3470*/  FFMA.FTZ R107, R108, R107, R111 ;  /* 0x0000006b6c6b7223 */ /* 0x000fe2000001006f */
[----:B------:R-:W-:Y:S01]  /*3480*/  SHF.L.U32 R104, R11, 0x10, RZ ;  /* 0x000000100b687819 */ /* 0x000fe200000006ff */
[----:B------:R-:W-:Y:S01]  /*3490*/  FFMA.FTZ R110, R110, R113, R115 ;  /* 0x000000716e6e7223 */ /* 0x000fe20000010073 */
[----:B------:R-:W-:Y:S01]  /*34a0*/  SHF.L.U32 R101, R13, 0x10, RZ ;  /* 0x000000100d657819 */ /* 0x000fe200000006ff */
[----:B------:R-:W-:-:S02]  /*34b0*/  FFMA.FTZ R78, R78, R103, R105 ;  /* 0x000000674e4e7223 */ /* 0x000fc40000010069 */
[----:B------:R-:W-:Y:S02]  /*34c0*/  FFMA.FTZ R77, R77, R102, R104 ;  /* 0x000000664d4d7223 */ /* 0x000fe40000010068 */
[----:B------:R-:W-:Y:S01]  /*34d0*/  FFMA.FTZ R101, R76, R79, R101 ;  /* 0x0000004f4c657223 */ /* 0x000fe20000010065 */
[----:B------:R-:W-:Y:S02]  /*34e0*/  F2FP.BF16.F32.PACK_AB R79, R110, R107 ;  /* 0x0000006b6e4f723e */ /* 0x000fe400000010ff */
[----:B------:R-:W-:Y:S02]  /*34f0*/  F2FP.BF16.F32.PACK_AB R78, R78, R109 ;  /* 0x0000006d4e4e723e */ /* 0x000fe400000010ff */
[----:B------:R-:W-:Y:S02]  /*3500*/  F2FP.BF16.F32.PACK_AB R77, R77, R100 ;  /* 0x000000644d4d723e */ /* 0x000fe400000010ff */
[----:B------:R-:W-:-:S05]  /*3510*/  F2FP.BF16.F32.PACK_AB R76, R101, R98 ;  /* 0x00000062654c723e */ /* 0x000fca00000010ff */
[----:B------:R3:W-:Y:S02]  /*3520*/  STG.E.128 desc[UR6][R94.64], R76 ;  /* 0x0000004c5e007986 */ /* 0x0007e4000c101d06 */
.L_x_4118:
[----:B------:R-:W-:Y:S05]  /*3530*/  BSYNC.RECONVERGENT B0 ;  /* 0x0000000000007941 */ /* 0x000fea0003800200 */
.L_x_4117:
[----:B0123--:R-:W0:Y:S01]  /*3540*/  LDC.64 R76, c[0x0][0x380] ;  /* 0x0000e000ff4c7b82 */ /* 0x00fe220000000a00 */
[----:B------:R-:W-:Y:S01]  /*3550*/  UPLOP3.LUT UP1, UPT, UPT, UPT, UP1, 0x40, 0x4 ;  /* 0x000000000004789c */ /* 0x000fe20003f2e810 */
[----:B0-----:R-:W-:-:S04]  /*3560*/  IADD3 R4, PT, PT, R4, R76, RZ ;  /* 0x0000004c04047210 */ /* 0x001fc80007ffe0ff */
[----:B------:R-:W-:-:S13]  /*3570*/  ISETP.GE.AND P1, PT, R4, R77, PT ;  /* 0x0000004d0400720c */ /* 0x000fda0003f26270 */
[----:B------:R-:W-:Y:S05]  /*3580*/  @!P1 BRA `(.L_x_4119) ;  /* 0xffffffd000649947 */ /* 0x000fea000383ffff */
[----:B------:R-:W-:Y:S05]  /*3590*/  EXIT ;  /* 0x000000000000794d */ /* 0x000fea0003800000 */
.L_x_4120:
        /* <DEDUP_REMOVED lines=14> */
.L_x_13690:


//--------------------- .text._ZN10layer_norm31ln_parallel_residual_fwd_kernelINS_13Kernel_traitsI13__nv_bfloat16S2_fS2_fjLj6144ELj1ELj1ELj8ELj16ENS_18Kernel_traits_baseILj6144ES2_S2_fS2_fjLj256EEEEELb0ELb1ELb1EEEvNS_9FwdParamsE --------------------------
	.section	.text._ZN10layer_norm31ln_parallel_residual_fwd_kernelINS_13Kernel_traitsI13__nv_bfloat16S2_fS2_fjLj6144ELj1ELj1ELj8ELj16ENS_18Kernel_traits_baseILj6144ES2_S2_fS2_fjLj256EEEEELb0ELb1ELb1EEEvNS_9FwdParamsE,"ax",@progbits
	.align	128
        .global         _ZN10layer_norm31ln_parallel_residual_fwd_kernelINS_13Kernel_traitsI13__nv_bfloat16S2_fS2_fjLj6144ELj1ELj1ELj8ELj16ENS_18Kernel_traits_baseILj6144ES2_S2_fS2_fjLj256EEEEELb0ELb1ELb1EEEvNS_9FwdParamsE
        .type           _ZN10layer_norm31ln_parallel_residual_fwd_kernelINS_13Kernel_traitsI13__nv_bfloat16S2_fS2_fjLj6144ELj1ELj1ELj8ELj16ENS_18Kernel_traits_baseILj6144ES2_S2_fS2_fjLj256EEEEELb0ELb1ELb1EEEvNS_9FwdParamsE,@function
        .size           _ZN10layer_norm31ln_parallel_residual_fwd_kernelINS_13Kernel_traitsI13__nv_bfloat16S2_fS2_fjLj6144ELj1ELj1ELj8ELj16ENS_18Kernel_traits_baseILj6144ES2_S2_fS2_fjLj256EEEEELb0ELb1ELb1EEEvNS_9FwdParamsE,(.L_x_13691 - _ZN10layer_norm31ln_parallel_residual_fwd_kernelINS_13Kernel_traitsI13__nv_bfloat16S2_fS2_fjLj6144ELj1ELj1ELj8ELj16ENS_18Kernel_traits_baseILj6144ES2_S2_fS2_fjLj256EEEEELb0ELb1ELb1EEEvNS_9FwdParamsE)
        .other          _ZN10layer_norm31ln_parallel_residual_fwd_kernelINS_13Kernel_traitsI13__nv_bfloat16S2_fS2_fjLj6144ELj1ELj1ELj8ELj16ENS_18Kernel_traits_baseILj6144ES2_S2_fS2_fjLj256EEEEELb0ELb1ELb1EEEvNS_9FwdParamsE,@"STO_CUDA_ENTRY STV_DEFAULT"
_ZN10layer_norm31ln_parallel_residual_fwd_kernelINS_13Kernel_traitsI13__nv_bfloat16S2_fS2_fjLj6144ELj1ELj1ELj8ELj16ENS_18Kernel_traits_baseILj6144ES2_S2_fS2_fjLj256EEEEELb0ELb1ELb1EEEvNS_9FwdParamsE:
.text._ZN10layer_norm31ln_parallel_residual_fwd_kernelINS_13Kernel_traitsI13__nv_bfloat16S2_fS2_fjLj6144ELj1ELj1ELj8ELj16ENS_18Kernel_traits_baseILj6144ES2_S2_fS2_fjLj256EEEEELb0ELb1ELb1EEEvNS_9FwdParamsE:
[----:B------:R-:W-:Y:S01]  /*0000*/  LDC R1, c[0x0][0x37c] ;  /* 0x0000df00ff017b82 */ /* 0x000fe20000000800 */
[----:B------:R-:W0:Y:S01]  /*0010*/  LDCU.64 UR4, c[0x0][0x438] ;  /* 0x00008700ff0477ac */ /* 0x000e220008000a00 */
[----:B------:R-:W1:Y:S06]  /*0020*/  S2R R90, SR_TID.X ;  /* 0x00000000005a7919 */ /* 0x000e6c0000002100 */
[----:B------:R-:W1:Y:S01]  /*0030*/  LDC.64 R4, c[0x0][0x3d0] ;  /* 0x0000f400ff047b82 */ /* 0x000e620000000a00 */
[----:B------:R-:W2:Y:S01]  /*0040*/  LDCU.64 UR6, c[0x0][0x358] ;  /* 0x00006b00ff0677ac */ /* 0x000ea20008000a00 */
[----:B0-----:R-:W-:-:S04]  /*0050*/  ISETP.NE.U32.AND P0, PT, RZ, UR4, PT ;  /* 0x00000004ff007c0c */ /* 0x001fc8000bf05070 */
[----:B------:R-:W-:Y:S02]  /*0060*/  ISETP.NE.AND.EX P0, PT, RZ, UR5, PT, P0 ;  /* 0x00000005ff007c0c */ /* 0x000fe4000bf05300 */
[----:B------:R-:W0:Y:S01]  /*0070*/  S2UR UR4, SR_CTAID.X ;  /* 0x00000000000479c3 */ /* 0x000e220000002500 */
[----:B------:R-:W3:Y:S10]  /*0080*/  LDCU UR5, c[0x0][0x384] ;  /* 0x00007080ff0577ac */ /* 0x000ef40008000800 */
[----:B-1----:R-:W-:-:S05]  /*0090*/  @P0 IMAD.WIDE.U32 R2, R90, 0x10, R4 ;  /* 0x000000105a020825 */ /* 0x002fca00078e0004 */
[----:B--2---:R1:W5:Y:S04]  /*00a0*/  @P0 LDG.E.128 R8, desc[UR6][R2.64] ;  /* 0x0000000602080981 */ /* 0x004368000c1e1d00 */
[----:B------:R1:W5:Y:S04]  /*00b0*/  @P0 LDG.E.128 R12, desc[UR6][R2.64+0x1000] ;  /* 0x00100006020c0981 */ /* 0x000368000c1e1d00 */
[----:B------:R1:W5:Y:S01]  /*00c0*/  @P0 LDG.E.128 R24, desc[UR6][R2.64+0x2000] ;  /* 0x0020000602180981 */ /* 0x000362000c1e1d00 */
[C---:B------:R-:W-:Y:S02]  /*00d0*/  @!P0 IMAD.WIDE.U32 R6, R90.reuse, 0x10, R4 ;  /* 0x000000105a068825 */ /* 0x040fe400078e0004 */
[----:B------:R-:W2:Y:S02]  /*00e0*/  @P0 LDC.64 R4, c[0x0][0x438] ;  /* 0x00010e00ff040b82 */ /* 0x000ea40000000a00 */
[----:B--2---:R-:W-:-:S05]  /*00f0*/  @P0 IMAD.WIDE.U32 R4, R90, 0x10, R4 ;  /* 0x000000105a040825 */ /* 0x004fca00078e0004 */
[----:B------:R1:W5:Y:S04]  /*0100*/  @P0 LDG.E.128 R16, desc[UR6][R4.64+0x1000] ;  /* 0x0010000604100981 */ /* 0x000368000c1e1d00 */
[----:B------:R1:W5:Y:S04]  /*0110*/  @P0 LDG.E.128 R20, desc[UR6][R4.64+0x2000] ;  /* 0x0020000604140981 */ /* 0x000368000c1e1d00 */
[----:B------:R1:W5:Y:S04]  /*0120*/  @P0 LDG.E.128 R60, desc[UR6][R4.64] ;  /* 0x00000006043c0981 */ /* 0x000368000c1e1d00 */
[----:B------:R1:W5:Y:S04]  /*0130*/  @!P0 LDG.E.128 R8, desc[UR6][R6.64] ;  /* 0x0000000606088981 */ /* 0x000368000c1e1d00 */
[----:B------:R1:W5:Y:S04]  /*0140*/  @!P0 LDG.E.128 R12, desc[UR6][R6.64+0x1000] ;  /* 0x00100006060c8981 */ /* 0x000368000c1e1d00 */
[----:B------:R1:W5:Y:S01]  /*0150*/  @!P0 LDG.E.128 R24, desc[UR6][R6.64+0x2000] ;  /* 0x0020000606188981 */ /* 0x000362000c1e1d00 */
[----:B0-----:R-:W-:-:S04]  /*0160*/  MOV R0, UR4 ;  /* 0x0000000400007c02 */ /* 0x001fc80008000f00 */
[----:B---3--:R-:W-:-:S13]  /*0170*/  ISETP.GE.AND P1, PT, R0, UR5, PT ;  /* 0x0000000500007c0c */ /* 0x008fda000bf26270 */
[----:B-1----:R-:W-:Y:S05]  /*0180*/  @P1 EXIT ;  /* 0x000000000000194d */ /* 0x002fea0003800000 */
[----:B------:R-:W0:Y:S01]  /*0190*/  LDCU.64 UR4, c[0x0][0x398] ;  /* 0x00007300ff0477ac */ /* 0x000e220008000a00 */
[----:B-----5:R-:W-:Y:S02]  /*01a0*/  @!P0 CS2R R20, SRZ ;  /* 0x0000000000148805 */ /* 0x020fe4000001ff00 */
[----:B------:R-:W-:Y:S02]  /*01b0*/  @!P0 CS2R R60, SRZ ;  /* 0x00000000003c8805 */ /* 0x000fe4000001ff00 */
[----:B------:R-:W-:Y:S02]  /*01c0*/  @!P0 CS2R R18, SRZ ;  /* 0x0000000000128805 */ /* 0x000fe4000001ff00 */
[----:B------:R-:W-:Y:S02]  /*01d0*/  @!P0 CS2R R16, SRZ ;  /* 0x0000000000108805 */ /* 0x000fe4000001ff00 */
[----:B------:R-:W-:Y:S02]  /*01e0*/  @!P0 CS2R R22, SRZ ;  /* 0x0000000000168805 */ /* 0x000fe4000001ff00 */
[----:B------:R-:W-:-:S02]  /*01f0*/  @!P0 CS2R R62, SRZ ;  /* 0x00000000003e8805 */ /* 0x000fc4000001ff00 */
[----:B------:R-:W-:Y:S01]  /*0200*/  PRMT R68, R13, 0x7632, R68 ;  /* 0x000076320d447816 */ /* 0x000fe20000000044 */
[----:B------:R-:W-:Y:S01]  /*0210*/  UPLOP3.LUT UP1, UPT, UPT, UPT, UPT, 0x40, 0x4 ;  /* 0x000000000004789c */ /* 0x000fe20003f2e870 */
[----:B------:R-:W-:Y:S01]  /*0220*/  PRMT R89, R21, 0x7632, R89 ;  /* 0x0000763215597816 */ /* 0x000fe20000000059 */
[----:B------:R-:W1:Y:S01]  /*0230*/  LDCU UR8, c[0x0][0x388] ;  /* 0x00007100ff0877ac */ /* 0x000e620008000800 */
[C---:B------:R-:W-:Y:S01]  /*0240*/  PRMT R79, R61.reuse, 0x7632, R79 ;  /* 0x000076323d4f7816 */ /* 0x040fe2000000004f */
[----:B------:R-:W-:Y:S01]  /*0250*/  IMAD.U32 R61, R61, 0x10000, RZ ;  /* 0x000100003d3d7824 */ /* 0x000fe200078e00ff */
[----:B------:R-:W-:Y:S01]  /*0260*/  PRMT R28, R11, 0x7632, R28 ;  /* 0x000076320b1c7816 */ /* 0x000fe2000000001c */
[----:B------:R-:W-:Y:S01]  /*0270*/  IMAD.U32 R68, R68, 0x10000, RZ ;  /* 0x0001000044447824 */ /* 0x000fe200078e00ff */
[----:B------:R-:W-:Y:S01]  /*0280*/  PRMT R29, R10, 0x7632, R29 ;  /* 0x000076320a1d7816 */ /* 0x000fe2000000001d */
[----:B------:R-:W-:Y:S01]  /*0290*/  IMAD.U32 R79, R79, 0x10000, RZ ;  /* 0x000100004f4f7824 */ /* 0x000fe200078e00ff */
[----:B------:R-:W-:Y:S01]  /*02a0*/  PRMT R64, R9, 0x7632, R64 ;  /* 0x0000763209407816 */ /* 0x000fe20000000040 */
[----:B0-----:R-:W-:Y:S01]  /*02b0*/  UISETP.NE.U32.AND UP0, UPT, UR4, URZ, UPT ;  /* 0x000000ff0400728c */ /* 0x001fe2000bf05070 */
[----:B------:R-:W-:Y:S01]  /*02c0*/  PRMT R65, R8, 0x7632, R65 ;  /* 0x0000763208417816 */ /* 0x000fe20000000041 */
[----:B------:R-:W-:Y:S01]  /*02d0*/  IMAD.U32 R89, R89, 0x10000, RZ ;  /* 0x0001000059597824 */ /* 0x000fe200078e00ff */
[C---:B------:R-:W-:Y:S01]  /*02e0*/  PRMT R66, R15.reuse, 0x7632, R66 ;  /* 0x000076320f427816 */ /* 0x040fe20000000042 */
[----:B------:R-:W-:Y:S01]  /*02f0*/  UISETP.NE.AND.EX UP0, UPT, UR5, URZ, UPT, UP0 ;  /* 0x000000ff0500728c */ /* 0x000fe2000bf05300 */
[----:B------:R-:W-:Y:S01]  /*0300*/  SHF.L.U32 R6, R15, 0x10, RZ ;  /* 0x000000100f067819 */ /* 0x000fe200000006ff */
[----:B------:R-:W0:Y:S01]  /*0310*/  LDCU.U8 UR12, c[0x0][0x410] ;  /* 0x00008200ff0c77ac */ /* 0x000e220008000000 */
[----:B------:R-:W-:-:S02]  /*0320*/  PRMT R67, R14, 0x7632, R67 ;  /* 0x000076320e437816 */ /* 0x000fc40000000043 */
[----:B------:R-:W-:Y:S01]  /*0330*/  SHF.L.U32 R7, R14, 0x10, RZ ;  /* 0x000000100e077819 */ /* 0x000fe200000006ff */
[----:B------:R-:W2:Y:S01]  /*0340*/  LDCU UR9, c[0x0][0x400] ;  /* 0x00008000ff0977ac */ /* 0x000ea20008000800 */
[----:B------:R-:W-:Y:S02]  /*0350*/  PRMT R69, R12, 0x7632, R69 ;  /* 0x000076320c457816 */ /* 0x000fe40000000045 */
[----:B------:R-:W-:Y:S01]  /*0360*/  PRMT R70, R27, 0x7632, R70 ;  /* 0x000076321b467816 */ /* 0x000fe20000000046 */
[----:B------:R-:W3:Y:S01]  /*0370*/  LDCU.64 UR10, c[0x0][0x3a0] ;  /* 0x00007400ff0a77ac */ /* 0x000ee20008000a00 */
[----:B------:R-:W-:Y:S02]  /*0380*/  PRMT R71, R26, 0x7632, R71 ;  /* 0x000076321a477816 */ /* 0x000fe40000000047 */
[----:B------:R-:W-:Y:S02]  /*0390*/  PRMT R72, R25, 0x7632, R72 ;  /* 0x0000763219487816 */ /* 0x000fe40000000048 */
[----:B------:R-:W-:-:S02]  /*03a0*/  PRMT R73, R24, 0x7632, R73 ;  /* 0x0000763218497816 */ /* 0x000fc40000000049 */
[----:B------:R-:W-:Y:S02]  /*03b0*/  PRMT R81, R19, 0x7632, R81 ;  /* 0x0000763213517816 */ /* 0x000fe40000000051 */
[----:B------:R-:W-:Y:S02]  /*03c0*/  PRMT R80, R18, 0x7632, R80 ;  /* 0x0000763212507816 */ /* 0x000fe40000000050 */
[C---:B------:R-:W-:Y:S01]  /*03d0*/  PRMT R85, R17.reuse, 0x7632, R85 ;  /* 0x0000763211557816 */ /* 0x040fe20000000055 */
[----:B------:R-:W-:Y:S01]  /*03e0*/  IMAD.U32 R17, R17, 0x10000, RZ ;  /* 0x0001000011117824 */ /* 0x000fe200078e00ff */
[----:B------:R-:W-:Y:S02]  /*03f0*/  PRMT R84, R16, 0x7632, R84 ;  /* 0x0000763210547816 */ /* 0x000fe40000000054 */
[----:B------:R-:W-:Y:S02]  /*0400*/  PRMT R87, R23, 0x7632, R87 ;  /* 0x0000763217577816 */ /* 0x000fe40000000057 */
[----:B------:R-:W-:-:S02]  /*0410*/  PRMT R86, R22, 0x7632, R86 ;  /* 0x0000763216567816 */ /* 0x000fc40000000056 */
[----:B------:R-:W-:Y:S02]  /*0420*/  PRMT R88, R20, 0x7632, R88 ;  /* 0x0000763214587816 */ /* 0x000fe40000000058 */
[----:B------:R-:W-:Y:S02]  /*0430*/  PRMT R75, R63, 0x7632, R75 ;  /* 0x000076323f4b7816 */ /* 0x000fe4000000004b */
[----:B------:R-:W-:Y:S02]  /*0440*/  PRMT R74, R62, 0x7632, R74 ;  /* 0x000076323e4a7816 */ /* 0x000fe4000000004a */
[----:B------:R-:W-:Y:S02]  /*0450*/  PRMT R78, R60, 0x7632, R78 ;  /* 0x000076323c4e7816 */ /* 0x000fe4000000004e */
[----:B------:R-:W-:Y:S02]  /*0460*/  SHF.L.U32 R15, R19, 0x10, RZ ;  /* 0x00000010130f7819 */ /* 0x000fe400000006ff */
[----:B------:R-:W-:-:S02]  /*0470*/  SHF.L.U32 R14, R18, 0x10, RZ ;  /* 0x00000010120e7819 */ /* 0x000fc400000006ff */
[----:B------:R-:W-:Y:S02]  /*0480*/  SHF.L.U32 R4, R9, 0x10, RZ ;  /* 0x0000001009047819 */ /* 0x000fe400000006ff */
[----:B------:R-:W-:Y:S01]  /*0490*/  SHF.L.U32 R5, R8, 0x10, RZ ;  /* 0x0000001008057819 */ /* 0x000fe200000006ff */
[----:B------:R-:W-:Y:S01]  /*04a0*/  IMAD.U32 R8, R13, 0x10000, RZ ;  /* 0x000100000d087824 */ /* 0x000fe200078e00ff */
        /* <DEDUP_REMOVED lines=31> */
[----:B------:R-:W-:Y:S02]  /*06a0*/  PLOP3.LUT P1, PT, PT, PT, UP0, 0x80, 0x8 ;  /* 0x000000000008781c */ /* 0x000fe40003f2f008 */
[----:B------:R-:W-:Y:S02]  /*06b0*/  SHF.L.U32 R85, R85, 0x10, RZ ;  /* 0x0000001055557819 */ /* 0x000fe400000006ff */
[----:B------:R-:W-:-:S02]  /*06c0*/  SHF.L.U32 R84, R84, 0x10, RZ ;  /* 0x0000001054547819 */ /* 0x000fc400000006ff */
[----:B------:R-:W-:Y:S02]  /*06d0*/  SHF.L.U32 R87, R87, 0x10, RZ ;  /* 0x0000001057577819 */ /* 0x000fe400000006ff */
[----:B------:R-:W-:Y:S02]  /*06e0*/  SHF.L.U32 R86, R86, 0x10, RZ ;  /* 0x0000001056567819 */ /* 0x000fe400000006ff */
[----:B0123--:R-:W-:-:S07]  /*06f0*/  SHF.L.U32 R88, R88, 0x10, RZ ;  /* 0x0000001058587819 */ /* 0x00ffce00000006ff */
.L_x_4137:
        /* <DEDUP_REMOVED lines=8> */
[----:B------:R-:W2:Y:S08]  /*0780*/  @P0 LDC.64 R24, c[0x0][0x3a0] ;  /* 0x0000e800ff180b82 */ /* 0x000eb00000000a00 */
[----:B------:R-:W3:Y:S01]  /*0790*/  LDC.64 R28, c[0x0][0x398] ;  /* 0x0000e600ff1c7b82 */ /* 0x000ee20000000a00 */
[----:B-1----:R-:W-:-:S05]  /*07a0*/  @P1 IMAD.WIDE.U32 R30, R91, 0x10, R26 ;  /* 0x000000105b1e1825 */ /* 0x002fca00078e001a */
[----:B------:R1:W5:Y:S01]  /*07b0*/  @P1 LDG.E.128 R52, desc[UR6][R30.64] ;  /* 0x000000061e341981 */ /* 0x000362000c1e1d00 */
[----:B--2---:R-:W-:-:S04]  /*07c0*/  @P0 IMAD.WIDE.U32 R32, R91, 0x20, R24 ;  /* 0x000000205b200825 */ /* 0x004fc800078e0018 */
[----:B0-----:R-:W-:Y:S01]  /*07d0*/  IMAD.WIDE.U32 R24, R91, 0x10, R56 ;  /* 0x000000105b187825 */ /* 0x001fe200078e0038 */
[----:B------:R1:W5:Y:S04]  /*07e0*/  @P0 LDG.E.128 R48, desc[UR6][R32.64] ;  /* 0x0000000620300981 */ /* 0x000368000c1e1d00 */
[----:B------:R1:W5:Y:S04]  /*07f0*/  @P0 LDG.E.128 R44, desc[UR6][R32.64+0x10] ;  /* 0x00001006202c0981 */ /* 0x000368000c1e1d00 */
[----:B------:R-:W5:Y:S01]  /*0800*/  LDG.E.128 R24, desc[UR6][R24.64] ;  /* 0x0000000618187981 */ /* 0x000f62000c1e1d00 */
[----:B---3--:R-:W-:-:S04]  /*0810*/  ISETP.NE.U32.AND P1, PT, R28, RZ, PT ;  /* 0x000000ff1c00720c */ /* 0x008fc80003f25070 */
[----:B------:R-:W-:-:S13]  /*0820*/  ISETP.NE.AND.EX P1, PT, R29, RZ, PT, P1 ;  /* 0x000000ff1d00720c */ /* 0x000fda0003f25310 */
[----:B-1----:R-:W-:Y:S05]  /*0830*/  @P1 BRA `(.L_x_4121) ;  /* 0x0000000000941947 */ /* 0x002fea0003800000 */
[----:B------:R-:W-:-:S04]  /*0840*/  UISETP.NE.U32.AND UP0, UPT, UR10, URZ, UPT ;  /* 0x000000ff0a00728c */ /* 0x000fc8000bf05070 */
[----:B------:R-:W-:-:S09]  /*0850*/  UISETP.NE.AND.EX UP0, UPT, UR11, URZ, UPT, UP0 ;  /* 0x000000ff0b00728c */ /* 0x000fd2000bf05300 */
[----:B------:R-:W-:Y:S05]  /*0860*/  BRA.U UP0, `(.L_x_4122) ;  /* 0x0000000100347547 */ /* 0x000fea000b800000 */
[----:B-----5:R-:W-:Y:S02]  /*0870*/  PRMT R37, R26, 0x7632, R37 ;  /* 0x000076321a257816 */ /* 0x020fe40000000025 */
[C---:B------:R-:W-:Y:S02]  /*0880*/  PRMT R41, R24.reuse, 0x7632, R41 ;  /* 0x0000763218297816 */ /* 0x040fe40000000029 */
        /* <DEDUP_REMOVED lines=11> */
.L_x_4122:
[C---:B-----5:R-:W-:Y:S02]  /*0940*/  PRMT R30, R24.reuse, 0x7632, R30 ;  /* 0x00007632181e7816 */ /* 0x060fe4000000001e */
[----:B------:R-:W-:Y:S02]  /*0950*/  SHF.L.U32 R31, R24, 0x10, RZ ;  /* 0x00000010181f7819 */ /* 0x000fe400000006ff */
[C---:B------:R-:W-:Y:S02]  /*0960*/  PRMT R32, R26.reuse, 0x7632, R32 ;  /* 0x000076321a207816 */ /* 0x040fe40000000020 */
[----:B------:R-:W-:Y:S01]  /*0970*/  SHF.L.U32 R33, R26, 0x10, RZ ;  /* 0x000000101a217819 */ /* 0x000fe200000006ff */
        /* <DEDUP_REMOVED lines=14> */
[----:B------:R-:W-:Y:S02]  /*0a60*/  FADD.FTZ R43, R51, R24 ;  /* 0x00000018332b7221 */ /* 0x000fe40000010000 */
[----:B------:R-:W-:Y:S01]  /*0a70*/  FADD.FTZ R39, R47, R26 ;  /* 0x0000001a2f277221 */ /* 0x000fe20000010000 */
[----:B------:R-:W-:Y:S06]  /*0a80*/  BRA `(.L_x_4123) ;  /* 0x0000000400307947 */ /* 0x000fec0003800000 */
.L_x_4121:
[----:B------:R-:W-:-:S04]  /*0a90*/  UISETP.NE.U32.AND UP0, UPT, UR10, URZ, UPT ;  /* 0x000000ff0a00728c */ /* 0x000fc8000bf05070 */
[----:B------:R-:W-:-:S09]  /*0aa0*/  UISETP.NE.AND.EX UP0, UPT, UR11, URZ, UPT, UP0 ;  /* 0x000000ff0b00728c */ /* 0x000fd2000bf05300 */
[----:B------:R-:W-:Y:S05]  /*0ab0*/  BRA.U UP0, `(.L_x_4124) ;  /* 0x0000000100847547 */ /* 0x000fea000b800000 */
[----:B-----5:R-:W-:Y:S01]  /*0ac0*/  PRMT R32, R25, 0x7632, R32 ;  /* 0x0000763219207816 */ /* 0x020fe20000000020 */
[----:B------:R-:W-:Y:S01]  /*0ad0*/  IMAD.U32 R37, R27, 0x10000, RZ ;  /* 0x000100001b257824 */ /* 0x000fe200078e00ff */
[----:B------:R-:W-:Y:S02]  /*0ae0*/  SHF.L.U32 R25, R25, 0x10, RZ ;  /* 0x0000001019197819 */ /* 0x000fe400000006ff */
[----:B------:R-:W-:Y:S02]  /*0af0*/  SHF.L.U32 R42, R53, 0x10, RZ ;  /* 0x00000010352a7819 */ /* 0x000fe400000006ff */
[C---:B------:R-:W-:Y:S02]  /*0b00*/  PRMT R30, R24.reuse, 0x7632, R30 ;  /* 0x00007632181e7816 */ /* 0x040fe4000000001e */
[----:B------:R-:W-:Y:S01]  /*0b10*/  SHF.L.U32 R31, R24, 0x10, RZ ;  /* 0x00000010181f7819 */ /* 0x000fe200000006ff */
[----:B------:R-:W-:Y:S01]  /*0b20*/  FADD.FTZ R42, R25, R42 ;  /* 0x0000002a192a7221 */ /* 0x000fe20000010000 */
[----:B------:R-:W-:-:S02]  /*0b30*/  PRMT R33, R26, 0x7632, R33 ;  /* 0x000076321a217816 */ /* 0x000fc40000000021 */
[----:B------:R-:W-:Y:S02]  /*0b40*/  SHF.L.U32 R35, R26, 0x10, RZ ;  /* 0x000000101a237819 */ /* 0x000fe400000006ff */
[----:B------:R-:W-:Y:S02]  /*0b50*/  PRMT R34, R27, 0x7632, R34 ;  /* 0x000076321b227816 */ /* 0x000fe40000000022 */
[----:B------:R-:W-:Y:S02]  /*0b60*/  PRMT R24, R52, 0x7632, R24 ;  /* 0x0000763234187816 */ /* 0x000fe40000000018 */
[----:B------:R-:W-:Y:S01]  /*0b70*/  PRMT R25, R53, 0x7632, R25 ;  /* 0x0000763235197816 */ /* 0x000fe20000000019 */
[----:B------:R-:W-:Y:S01]  /*0b80*/  IMAD.U32 R34, R34, 0x10000, RZ ;  /* 0x0001000022227824 */ /* 0x000fe200078e00ff */
[----:B------:R-:W-:Y:S02]  /*0b90*/  PRMT R26, R54, 0x7632, R26 ;  /* 0x00007632361a7816 */ /* 0x000fe4000000001a */
        /* <DEDUP_REMOVED lines=15> */
[----:B------:R-:W-:-:S03]  /*0c90*/  SHF.L.U32 R27, R27, 0x10, RZ ;  /* 0x000000101b1b7819 */ /* 0x000fc600000006ff */
[----:B------:R-:W-:Y:S02]  /*0ca0*/  FADD.FTZ R37, R33, R26 ;  /* 0x0000001a21257221 */ /* 0x000fe40000010000 */
[----:B------:R-:W-:Y:S01]  /*0cb0*/  FADD.FTZ R39, R34, R27 ;  /* 0x0000001b22277221 */ /* 0x000fe20000010000 */
[----:B------:R-:W-:Y:S06]  /*0cc0*/  BRA `(.L_x_4123) ;  /* 0x0000000000a07947 */ /* 0x000fec0003800000 */
.L_x_4124:
[C---:B-----5:R-:W-:Y:S01]  /*0cd0*/  PRMT R31, R24.reuse, 0x7632, R31 ;  /* 0x00007632181f7816 */ /* 0x060fe2000000001f */
[----:B------:R-:W-:Y:S01]  /*0ce0*/  IMAD.U32 R38, R27, 0x10000, RZ ;  /* 0x000100001b267824 */ /* 0x000fe200078e00ff */
[C---:B------:R-:W-:Y:S02]  /*0cf0*/  PRMT R32, R25.reuse, 0x7632, R32 ;  /* 0x0000763219207816 */ /* 0x040fe40000000020 */
[----:B------:R-:W-:Y:S02]  /*0d00*/  SHF.L.U32 R30, R25, 0x10, RZ ;  /* 0x00000010191e7819 */ /* 0x000fe400000006ff */
[----:B------:R-:W-:Y:S02]  /*0d10*/  SHF.L.U32 R24, R24, 0x10, RZ ;  /* 0x0000001018187819 */ /* 0x000fe400000006ff */
[----:B------:R-:W-:Y:S02]  /*0d20*/  PRMT R34, R26, 0x7632, R34 ;  /* 0x000076321a227816 */ /* 0x000fe40000000022 */
[----:B------:R-:W-:-:S02]  /*0d30*/  SHF.L.U32 R25, R52, 0x10, RZ ;  /* 0x0000001034197819 */ /* 0x000fc400000006ff */
[----:B------:R-:W-:Y:S02]  /*0d40*/  SHF.L.U32 R26, R26, 0x10, RZ ;  /* 0x000000101a1a7819 */ /* 0x000fe400000006ff */
[C---:B------:R-:W-:Y:S01]  /*0d50*/  SHF.L.U32 R35, R53.reuse, 0x10, RZ ;  /* 0x0000001035237819 */ /* 0x040fe200000006ff */
[--C-:B------:R-:W-:Y:S01]  /*0d60*/  FADD.FTZ R33, R24, R25.reuse ;  /* 0x0000001918217221 */ /* 0x100fe20000010000 */
[----:B------:R-:W-:Y:S02]  /*0d70*/  SHF.L.U32 R39, R54, 0x10, RZ ;  /* 0x0000001036277819 */ /* 0x000fe400000006ff */
        /* <DEDUP_REMOVED lines=8> */
[C---:B------:R-:W-:Y:S01]  /*0e00*/  PRMT R30, R55.reuse, 0x7632, R30 ;  /* 0x00007632371e7816 */ /* 0x040fe2000000001e */
[----:B------:R-:W-:Y:S01]  /*0e10*/  FADD.FTZ R40, R48, R33 ;  /* 0x0000002130287221 */ /* 0x000fe20000010000 */
        /* <DEDUP_REMOVED lines=12> */
[----:B------:R-:W-:Y:S01]  /*0ee0*/  FADD.FTZ R30, R34, R27 ;  /* 0x0000001b221e7221 */ /* 0x000fe20000010000 */
[----:B------:R-:W-:Y:S01]  /*0ef0*/  FADD.FTZ R43, R51, R26 ;  /* 0x0000001a332b7221 */ /* 0x000fe20000010000 */
[----:B------:R-:W-:Y:S01]  /*0f00*/  FADD.FTZ R32, R36, R31 ;  /* 0x0000001f24207221 */ /* 0x000fe20000010000 */
[----:B------:R-:W-:Y:S01]  /*0f10*/  FADD.FTZ R36, R44, R39 ;  /* 0x000000272c247221 */ /* 0x000fe20000010000 */
[----:B------:R-:W-:Y:S01]  /*0f20*/  FADD.FTZ R41, R49, R24 ;  /* 0x0000001831297221 */ /* 0x000fe20000010000 */
[----:B------:R-:W-:Y:S01]  /*0f30*/  FADD.FTZ R37, R45, R30 ;  /* 0x0000001e2d257221 */ /* 0x000fe20000010000 */
[----:B------:R-:W-:-:S07]  /*0f40*/  FADD.FTZ R39, R47, R32 ;  /* 0x000000202f277221 */ /* 0x000fce0000010000 */
.L_x_4123:
        /* <DEDUP_REMOVED lines=18> */
[----:B0----5:R-:W-:Y:S01]  /*1070*/  PRMT R28, R24, 0x7632, R28 ;  /* 0x00007632181c7816 */ /* 0x021fe2000000001c */
[----:B------:R-:W-:Y:S01]  /*1080*/  IMAD.U32 R33, R54, 0x10000, RZ ;  /* 0x0001000036217824 */ /* 0x000fe200078e00ff */
[C---:B------:R-:W-:Y:S02]  /*1090*/  PRMT R29, R25.reuse, 0x7632, R29 ;  /* 0x00007632191d7816 */ /* 0x040fe4000000001d */
[----:B------:R-:W-:Y:S02]  /*10a0*/  SHF.L.U32 R30, R25, 0x10, RZ ;  /* 0x00000010191e7819 */ /* 0x000fe400000006ff */
[----:B------:R-:W-:Y:S02]  /*10b0*/  PRMT R32, R26, 0x7632, R32 ;  /* 0x000076321a207816 */ /* 0x000fe40000000020 */
[----:B------:R-:W-:Y:S02]  /*10c0*/  SHF.L.U32 R24, R24, 0x10, RZ ;  /* 0x0000001018187819 */ /* 0x000fe400000006ff */
[----:B------:R-:W-:-:S02]  /*10d0*/  SHF.L.U32 R26, R26, 0x10, RZ ;  /* 0x000000101a1a7819 */ /* 0x000fc400000006ff */
[C---:B------:R-:W-:Y:S02]  /*10e0*/  SHF.L.U32 R25, R52.reuse, 0x10, RZ ;  /* 0x0000001034197819 */ /* 0x040fe400000006ff */
        /* <DEDUP_REMOVED lines=33> */
.L_x_4126:
[C---:B0----5:R-:W-:Y:S02]  /*1300*/  PRMT R29, R24.reuse, 0x7632, R29 ;  /* 0x00007632181d7816 */ /* 0x061fe4000000001d */
[C---:B------:R-:W-:Y:S02]  /*1310*/  PRMT R30, R25.reuse, 0x7632, R30 ;  /* 0x00007632191e7816 */ /* 0x040fe4000000001e */
[----:B------:R-:W-:Y:S02]  /*1320*/  SHF.L.U32 R34, R25, 0x10, RZ ;  /* 0x0000001019227819 */ /* 0x000fe400000006ff */
[----:B------:R-:W-:Y:S02]  /*1330*/  SHF.L.U32 R24, R24, 0x10, RZ ;  /* 0x0000001018187819 */ /* 0x000fe400000006ff */
[----:B------:R-:W-:Y:S02]  /*1340*/  PRMT R33, R26, 0x7632, R33 ;  /* 0x000076321a217816 */ /* 0x000fe40000000021 */
[----:B------:R-:W-:-:S02]  /*1350*/  SHF.L.U32 R25, R52, 0x10, RZ ;  /* 0x0000001034197819 */ /* 0x000fc400000006ff */
[----:B------:R-:W-:Y:S02]  /*1360*/  SHF.L.U32 R26, R26, 0x10, RZ ;  /* 0x000000101a1a7819 */ /* 0x000fe400000006ff */
[----:B------:R-:W-:Y:S01]  /*1370*/  SHF.L.U32 R35, R54, 0x10, RZ ;  /* 0x0000001036237819 */ /* 0x000fe200000006ff */
[--C-:B------:R-:W-:Y:S01]  /*1380*/  FADD.FTZ R32, R25, R24.reuse ;  /* 0x0000001819207221 */ /* 0x100fe20000010000 */
[----:B------:R-:W-:Y:S02]  /*1390*/  SHF.L.U32 R31, R53, 0x10, RZ ;  /* 0x00000010351f7819 */ /* 0x000fe400000006ff */
[----:B------:R-:W-:Y:S01]  /*13a0*/  PRMT R24, R52, 0x7632, R24 ;  /* 0x0000763234187816 */ /* 0x000fe20000000018 */
[----:B------:R-:W-:Y:S01]  /*13b0*/  FADD.FTZ R28, R35, R26 ;  /* 0x0000001a231c7221 */ /* 0x000fe20000010000 */
[----:B------:R-:W-:Y:S01]  /*13c0*/  PRMT R59, R27, 0x7632, R59 ;  /* 0x000076321b3b7816 */ /* 0x000fe2000000003b */
[----:B------:R-:W-:Y:S01]  /*13d0*/  FADD.FTZ R34, R31, R34 ;  /* 0x000000221f227221 */ /* 0x000fe20000010000 */
[----:B------:R-:W-:Y:S01]  /*13e0*/  SHF.L.U32 R82, R27, 0x10, RZ ;  /* 0x000000101b527819 */ /* 0x000fe200000006ff */
[----:B------:R-:W-:Y:S01]  /*13f0*/  IMAD.U32 R35, R55, 0x10000, RZ ;  /* 0x0001000037237824 */ /* 0x000fe200078e00ff */
[----:B------:R-:W-:-:S02]  /*1400*/  PRMT R26, R54, 0x7632, R26 ;  /* 0x00007632361a7816 */ /* 0x000fc4000000001a */
[----:B------:R-:W-:Y:S02]  /*1410*/  PRMT R25, R53, 0x7632, R25 ;  /* 0x0000763235197816 */ /* 0x000fe40000000019 */
[----:B------:R-:W-:Y:S02]  /*1420*/  PRMT R27, R55, 0x7632, R27 ;  /* 0x00007632371b7816 */ /* 0x000fe4000000001b */
        /* <DEDUP_REMOVED lines=11> */
[----:B------:R-:W-:-:S04]  /*14e0*/  FADD.FTZ R35, R58, R25 ;  /* 0x000000193a237221 */ /* 0x000fc80000010000 */
[----:B------:R-:W-:Y:S01]  /*14f0*/  FADD.FTZ R31, R90, R27 ;  /* 0x0000001b5a1f7221 */ /* 0x000fe20000010000 */
[----:B------:R-:W-:Y:S06]  /*1500*/  BRA `(.L_x_4127) ;  /* 0x0000000000887947 */ /* 0x000fec0003800000 */
.L_x_4125:
[----:B------:R-:W-:Y:S05]  /*1510*/  @!P0 BRA `(.L_x_4128) ;  /* 0x0000000000548947 */ /* 0x000fea0003800000 */
[C---:B0----5:R-:W-:Y:S01]  /*1520*/  PRMT R28, R24.reuse, 0x7632, R28 ;  /* 0x00007632181c7816 */ /* 0x061fe2000000001c */
[----:B------:R-:W-:Y:S01]  /*1530*/  IMAD.U32 R29, R24, 0x10000, RZ ;  /* 0x00010000181d7824 */ /* 0x000fe200078e00ff */
[----:B------:R-:W-:Y:S02]  /*1540*/  PRMT R30, R25, 0x7632, R30 ;  /* 0x00007632191e7816 */ /* 0x000fe4000000001e */
[C---:B------:R-:W-:Y:S02]  /*1550*/  PRMT R31, R26.reuse, 0x7632, R31 ;  /* 0x000076321a1f7816 */ /* 0x040fe4000000001f */
[----:B------:R-:W-:Y:S02]  /*1560*/  PRMT R32, R27, 0x7632, R32 ;  /* 0x000076321b207816 */ /* 0x000fe40000000020 */
[----:B------:R-:W-:Y:S02]  /*1570*/  SHF.L.U32 R33, R26, 0x10, RZ ;  /* 0x000000101a217819 */ /* 0x000fe400000006ff */
        /* <DEDUP_REMOVED lines=15> */
.L_x_4128:
[----:B0----5:R-:W-:Y:S01]  /*1670*/  PRMT R33, R24, 0x7632, R33 ;  /* 0x0000763218217816 */ /* 0x021fe20000000021 */
[C---:B------:R-:W-:Y:S01]  /*1680*/  IMAD.U32 R34, R25.reuse, 0x10000, RZ ;  /* 0x0001000019227824 */ /* 0x040fe200078e00ff */
        /* <DEDUP_REMOVED lines=10> */
.L_x_4127:
[----:B------:R-:W0:Y:S01]  /*1730*/  @P1 LDC.64 R24, c[0x0][0x398] ;  /* 0x0000e600ff181b82 */ /* 0x000e220000000a00 */
[----:B------:R-:W-:Y:S01]  /*1740*/  IADD3 R95, PT, PT, R91, 0x200, RZ ;  /* 0x000002005b5f7810 */ /* 0x000fe20007ffe0ff */
[----:B------:R-:W-:-:S04]  /*1750*/  IMAD.WIDE.U32 R82, R93, 0x20, R76 ;  /* 0x000000205d527825 */ /* 0x000fc800078e004c */
[C---:B------:R-:W-:Y:S01]  /*1760*/  IMAD.WIDE.U32 R56, R95.reuse, 0x10, R56 ;  /* 0x000000105f387825 */ /* 0x040fe200078e0038 */
[----:B------:R1:W-:Y:S01]  /*1770*/  STG.E.128 desc[UR6][R82.64], R32 ;  /* 0x0000002052007986 */ /* 0x0003e2000c101d06 */
[----:B------:R-:W2:Y:S03]  /*1780*/  @P0 LDC.64 R26, c[0x0][0x3a0] ;  /* 0x0000e800ff1a0b82 */ /* 0x000ea60000000a00 */
[----:B------:R1:W-:Y:S04]  /*1790*/  STG.E.128 desc[UR6][R82.64+0x10], R28 ;  /* 0x0000101c52007986 */ /* 0x0003e8000c101d06 */
[----:B------:R-:W5:Y:S01]  /*17a0*/  LDG.E.128 R56, desc[UR6][R56.64] ;  /* 0x0000000638387981 */ /* 0x000f62000c1e1d00 */
[----:B0-----:R-:W-:-:S05]  /*17b0*/  @P1 IMAD.WIDE.U32 R24, R95, 0x10, R24 ;  /* 0x000000105f181825 */ /* 0x001fca00078e0018 */
[----:B------:R1:W5:Y:S01]  /*17c0*/  @P1 LDG.E.128 R52, desc[UR6][R24.64] ;  /* 0x0000000618341981 */ /* 0x000362000c1e1d00 */
[----:B--2---:R-:W-:-:S05]  /*17d0*/  @P0 IMAD.WIDE.U32 R26, R95, 0x20, R26 ;  /* 0x000000205f1a0825 */ /* 0x004fca00078e001a */
[----:B------:R1:W5:Y:S04]  /*17e0*/  @P0 LDG.E.128 R48, desc[UR6][R26.64] ;  /* 0x000000061a300981 */ /* 0x000368000c1e1d00 */
[----:B------:R1:W5:Y:S01]  /*17f0*/  @P0 LDG.E.128 R44, desc[UR6][R26.64+0x10] ;  /* 0x000010061a2c0981 */ /* 0x000362000c1e1d00 */
[----:B------:R-:W-:Y:S05]  /*1800*/  @!P1 BRA `(.L_x_4129) ;  /* 0x00000004002c9947 */ /* 0x000fea0003800000 */
[----:B------:R-:W-:Y:S05]  /*1810*/  @!P0 BRA `(.L_x_4130) ;  /* 0x0000000000a48947 */ /* 0x000fea0003800000 */
[----:B-1---5:R-:W-:Y:S02]  /*1820*/  PRMT R24, R56, 0x7632, R24 ;  /* 0x0000763238187816 */ /* 0x022fe40000000018 */
[----:B------:R-:W-:Y:S02]  /*1830*/  PRMT R82, R58, 0x7632, R82 ;  /* 0x000076323a527816 */ /* 0x000fe40000000052 */
[----:B------:R-:W-:Y:S02]  /*1840*/  SHF.L.U32 R56, R56, 0x10, RZ ;  /* 0x0000001038387819 */ /* 0x000fe400000006ff */
[----:B------:R-:W-:Y:S02]  /*1850*/  SHF.L.U32 R58, R58, 0x10, RZ ;  /* 0x000000103a3a7819 */ /* 0x000fe400000006ff */
[----:B------:R-:W-:Y:S02]  /*1860*/  SHF.L.U32 R27, R52, 0x10, RZ ;  /* 0x00000010341b7819 */ /* 0x000fe400000006ff */
[----:B------:R-:W-:-:S02]  /*1870*/  SHF.L.U32 R83, R54, 0x10, RZ ;  /* 0x0000001036537819 */ /* 0x000fc400000006ff */
[C---:B------:R-:W-:Y:S01]  /*1880*/  PRMT R26, R57.reuse, 0x7632, R26 ;  /* 0x00007632391a7816 */ /* 0x040fe2000000001a */
[----:B------:R-:W-:Y:S01]  /*1890*/  IMAD.U32 R57, R57, 0x10000, RZ ;  /* 0x0001000039397824 */ /* 0x000fe200078e00ff */
[----:B------:R-:W-:Y:S01]  /*18a0*/  SHF.L.U32 R94, R53, 0x10, RZ ;  /* 0x00000010355e7819 */ /* 0x000fe200000006ff */
[----:B------:R-:W-:Y:S01]  /*18b0*/  FADD.FTZ R27, R27, R56 ;  /* 0x000000381b1b7221 */ /* 0x000fe20000010000 */
[----:B------:R-:W-:Y:S01]  /*18c0*/  FADD.FTZ R83, R83, R58 ;  /* 0x0000003a53537221 */ /* 0x000fe20000010000 */
[----:B------:R-:W-:Y:S01]  /*18d0*/  PRMT R56, R53, 0x7632, R56 ;  /* 0x0000763235387816 */ /* 0x000fe20000000038 */
[----:B------:R-:W-:Y:S02]  /*18e0*/  IMAD.U32 R26, R26, 0x10000, RZ ;  /* 0x000100001a1a7824 */ /* 0x000fe400078e00ff */
[----:B------:R-:W-:Y:S01]  /*18f0*/  FADD.FTZ R57, R94, R57 ;  /* 0x000000395e397221 */ /* 0x000fe20000010000 */
[----:B------:R-:W-:Y:S02]  /*1900*/  PRMT R58, R54, 0x7632, R58 ;  /* 0x00007632363a7816 */ /* 0x000fe4000000003a */
        /* <DEDUP_REMOVED lines=26> */
.L_x_4130:
[----:B-1---5:R-:W-:Y:S01]  /*1ab0*/  PRMT R82, R56, 0x7632, R82 ;  /* 0x0000763238527816 */ /* 0x022fe20000000052 */
[----:B------:R-:W-:Y:S01]  /*1ac0*/  IMAD.U32 R25, R52, 0x10000, RZ ;  /* 0x0001000034197824 */ /* 0x000fe200078e00ff */
[----:B------:R-:W-:Y:S02]  /*1ad0*/  SHF.L.U32 R24, R56, 0x10, RZ ;  /* 0x0000001038187819 */ /* 0x000fe400000006ff */
[C---:B------:R-:W-:Y:S02]  /*1ae0*/  PRMT R83, R57.reuse, 0x7632, R83 ;  /* 0x0000763239537816 */ /* 0x040fe40000000053 */
        /* <DEDUP_REMOVED lines=29> */
.L_x_4129:
[----:B------:R-:W-:Y:S05]  /*1cc0*/  @!P0 BRA `(.L_x_4132) ;  /* 0x0000000000548947 */ /* 0x000fea0003800000 */
[C---:B-1---5:R-:W-:Y:S02]  /*1cd0*/  PRMT R24, R56.reuse, 0x7632, R24 ;  /* 0x0000763238187816 */ /* 0x062fe40000000018 */
[----:B------:R-:W-:Y:S02]  /*1ce0*/  SHF.L.U32 R25, R56, 0x10, RZ ;  /* 0x0000001038197819 */ /* 0x000fe400000006ff */
[----:B------:R-:W-:Y:S02]  /*1cf0*/  PRMT R26, R57, 0x7632, R26 ;  /* 0x00007632391a7816 */ /* 0x000fe4000000001a */
        /* <DEDUP_REMOVED lines=18> */
.L_x_4132:
[----:B-1---5:R-:W-:Y:S02]  /*1e20*/  PRMT R82, R58, 0x7632, R82 ;  /* 0x000076323a527816 */ /* 0x022fe40000000052 */
[C---:B------:R-:W-:Y:S02]  /*1e30*/  PRMT R25, R56.reuse, 0x7632, R25 ;  /* 0x0000763238197816 */ /* 0x040fe40000000019 */
[----:B------:R-:W-:Y:S02]  /*1e40*/  PRMT R27, R57, 0x7632, R27 ;  /* 0x00007632391b7816 */ /* 0x000fe4000000001b */
[----:B------:R-:W-:Y:S02]  /*1e50*/  PRMT R83, R59, 0x7632, R83 ;  /* 0x000076323b537816 */ /* 0x000fe40000000053 */
[----:B------:R-:W-:Y:S02]  /*1e60*/  SHF.L.U32 R24, R56, 0x10, RZ ;  /* 0x0000001038187819 */ /* 0x000fe400000006ff */
[----:B------:R-:W-:-:S02]  /*1e70*/  SHF.L.U32 R56, R58, 0x10, RZ ;  /* 0x000000103a387819 */ /* 0x000fc400000006ff */
[----:B------:R-:W-:Y:S01]  /*1e80*/  SHF.L.U32 R26, R57, 0x10, RZ ;  /* 0x00000010391a7819 */ /* 0x000fe200000006ff */
[----:B------:R-:W-:Y:S01]  /*1e90*/  IMAD.U32 R57, R82, 0x10000, RZ ;  /* 0x0001000052397824 */ /* 0x000fe200078e00ff */
[----:B------:R-:W-:Y:S02]  /*1ea0*/  SHF.L.U32 R58, R59, 0x10, RZ ;  /* 0x000000103b3a7819 */ /* 0x000fe400000006ff */
[----:B------:R-:W-:Y:S02]  /*1eb0*/  SHF.L.U32 R25, R25, 0x10, RZ ;  /* 0x0000001019197819 */ /* 0x000fe400000006ff */
[----:B------:R-:W-:Y:S02]  /*1ec0*/  SHF.L.U32 R27, R27, 0x10, RZ ;  /* 0x000000101b1b7819 */ /* 0x000fe400000006ff */
[----:B------:R-:W-:-:S07]  /*1ed0*/  SHF.L.U32 R59, R83, 0x10, RZ ;  /* 0x00000010533b7819 */ /* 0x000fce00000006ff */
.L_x_4131:
        /* <DEDUP_REMOVED lines=107> */
.L_x_4134:
[----:B------:R-:W-:Y:S05]  /*2590*/  BSYNC.RECONVERGENT B0 ;  /* 0x0000000000007941 */ /* 0x000fea0003800200 */
.L_x_4133:
        /* <DEDUP_REMOVED lines=9> */
[----:B------:R-:W-:Y:S02]  /*2630*/  SHF.L.U32 R76, R90, 0x3, RZ ;  /* 0x000000035a4c7819 */ /* 0x000fe400000006ff */
[----:B------:R-:W-:Y:S02]  /*2640*/  MOV R82, 0x300 ;  /* 0x0000030000527802 */ /* 0x000fe40000000f00 */
[----:B------:R-:W-:Y:S01]  /*2650*/  LOP3.LUT R76, R76, 0xf8, RZ, 0xc0, !PT ;  /* 0x000000f84c4c7812 */ /* 0x000fe200078ec0ff */
[----:B0-----:R-:W-:-:S04]  /*2660*/  ULEA UR4, UR5, UR4, 0x18 ;  /* 0x0000000405047291 */ /* 0x001fc8000f8ec0ff */
[----:B------:R-:W-:-:S09]  /*2670*/  @UP1 UIADD3 UR4, UPT, UPT, UR4, 0x40, URZ ;  /* 0x0000004004041890 */ /* 0x000fd2000fffe0ff */
[----:B------:R-:W0:Y:S03]  /*2680*/  LDS.64 R76, [R76+UR4] ;  /* 0x000000044c4c7984 */ /* 0x000e260008000a00 */
.L_x_4136:
[----:B------:R-:W-:Y:S05]  /*2690*/  BSYNC.RECONVERGENT B0 ;  /* 0x0000000000007941 */ /* 0x000fea0003800200 */
.L_x_4135:
[----:B------:R-:W1:Y:S01]  /*26a0*/  SHFL.DOWN PT, R83, R82, 0x4, 0x1f ;  /* 0x08801f0052537f89 */ /* 0x000e6200000e0000 */
[----:B------:R-:W-:Y:S01]  /*26b0*/  ISETP.NE.AND P0, PT, RZ, UR12, PT ;  /* 0x0000000cff007c0c */ /* 0x000fe2000bf05270 */
[----:B------:R-:W-:Y:S02]  /*26c0*/  UPLOP3.LUT UP1, UPT, UPT, UPT, UP1, 0x40, 0x4 ;  /* 0x000000000004789c */ /* 0x000fe40003f2e810 */
        /* <DEDUP_REMOVED lines=56> */
[----:B------:R-:W-:Y:S01]  /*2a50*/  ISETP.NE.AND P0, PT, R90, RZ, PT ;  /* 0x000000ff5a00720c */ /* 0x000fe20003f05270 */
[C---:B------:R-:W-:Y:S01]  /*2a60*/  FADD.FTZ R110, -R108.reuse, R40 ;  /* 0x000000286c6e7221 */ /* 0x040fe20000010100 */
[----:B------:R-:W-:Y:S01]  /*2a70*/  FADD.FTZ R112, -R108, R41 ;  /* 0x000000296c707221 */ /* 0x000fe20000010100 */
[----:B------:R-:W-:Y:S01]  /*2a80*/  FADD.FTZ R83, R76, R83 ;  /* 0x000000534c537221 */ /* 0x000fe20000010000 */
[C---:B------:R-:W-:Y:S01]  /*2a90*/  FADD.FTZ R98, -R108.reuse, R29 ;  /* 0x0000001d6c627221 */ /* 0x040fe20000010100 */
[C---:B------:R-:W-:Y:S01]  /*2aa0*/  FADD.FTZ R82, -R108.reuse, R25 ;  /* 0x000000196c527221 */ /* 0x040fe20000010100 */
[C---:B------:R-:W-:Y:S01]  /*2ab0*/  FADD.FTZ R96, -R108.reuse, R27 ;  /* 0x0000001b6c607221 */ /* 0x040fe20000010100 */
[----:B------:R-:W0:Y:S01]  /*2ac0*/  LDC.64 R40, c[0x0][0x428] ;  /* 0x00010a00ff287b82 */ /* 0x000e220000000a00 */
        /* <DEDUP_REMOVED lines=26> */
[----:B------:R-:W1:Y:S01]  /*2c70*/  @!P0 LDC.64 R58, c[0x0][0x3c0] ;  /* 0x0000f000ff3a8b82 */ /* 0x000e620000000a00 */
[C---:B------:R-:W-:Y:S01]  /*2c80*/  FMUL.FTZ R35, R83.reuse, R28 ;  /* 0x0000001c53237220 */ /* 0x040fe20000410000 */
[C---:B------:R-:W-:Y:S01]  /*2c90*/  FMUL.FTZ R37, R83.reuse, R98 ;  /* 0x0000006253257220 */ /* 0x040fe20000410000 */
[----:B------:R-:W-:Y:S01]  /*2ca0*/  FMUL.FTZ R122, R83, R122 ;  /* 0x0000007a537a7220 */ /* 0x000fe20000410000 */
[----:B------:R-:W-:Y:S01]  /*2cb0*/  F2FP.BF16.F32.PACK_AB R24, R29, R24 ;  /* 0x000000181d18723e */ /* 0x000fe200000010ff */
[----:B------:R-:W-:Y:S01]  /*2cc0*/  FMUL.FTZ R124, R83, R124 ;  /* 0x0000007c537c7220 */ /* 0x000fe20000410000 */
[----:B------:R-:W-:Y:S01]  /*2cd0*/  FFMA.FTZ R31, R31, R63, R74 ;  /* 0x0000003f1f1f7223 */ /* 0x000fe2000001004a */
[C---:B------:R-:W-:Y:S01]  /*2ce0*/  FMUL.FTZ R29, R83.reuse, R32 ;  /* 0x00000020531d7220 */ /* 0x040fe20000410000 */
[----:B------:R-:W2:Y:S01]  /*2cf0*/  @!P0 LDC.64 R56, c[0x0][0x3c8] ;  /* 0x0000f200ff388b82 */ /* 0x000ea20000000a00 */
[----:B------:R-:W-:Y:S01]  /*2d00*/  FMUL.FTZ R32, R83, R30 ;  /* 0x0000001e53207220 */ /* 0x000fe20000410000 */
[----:B------:R-:W-:Y:S01]  /*2d10*/  FFMA.FTZ R30, R35, R7, R14 ;  /* 0x00000007231e7223 */ /* 0x000fe2000001000e */
[----:B------:R-:W-:Y:S01]  /*2d20*/  FFMA.FTZ R37, R37, R67, R80 ;  /* 0x0000004325257223 */ /* 0x000fe20000010050 */
[----:B------:R-:W-:Y:S01]  /*2d30*/  FFMA.FTZ R122, R122, R2, R23 ;  /* 0x000000027a7a7223 */ /* 0x000fe20000010017 */
[----:B------:R-:W-:Y:S01]  /*2d40*/  FFMA.FTZ R33, R124, R62, R75 ;  /* 0x0000003e7c217223 */ /* 0x000fe2000001004b */
[----:B------:R-:W-:Y:S01]  /*2d50*/  F2FP.BF16.F32.PACK_AB R26, R31, R26 ;  /* 0x0000001a1f1a723e */ /* 0x000fe200000010ff */
[----:B------:R-:W-:Y:S01]  /*2d60*/  FMUL.FTZ R31, R83, R36 ;  /* 0x00000024531f7220 */ /* 0x000fe20000410000 */
[----:B------:R-:W-:Y:S01]  /*2d70*/  F2FP.BF16.F32.PACK_AB R30, R37, R30 ;  /* 0x0000001e251e723e */ /* 0x000fe200000010ff */
[----:B------:R-:W-:Y:S01]  /*2d80*/  FFMA.FTZ R28, R29, R9, R16 ;  /* 0x000000091d1c7223 */ /* 0x000fe20000010010 */
[----:B------:R-:W3:Y:S01]  /*2d90*/  LDC.64 R36, c[0x0][0x380] ;  /* 0x0000e000ff247b82 */ /* 0x000ee20000000a00 */
[----:B------:R-:W-:Y:S01]  /*2da0*/  F2FP.BF16.F32.PACK_AB R27, R33, R122 ;  /* 0x0000007a211b723e */ /* 0x000fe200000010ff */
[----:B------:R-:W-:Y:S01]  /*2db0*/  FFMA.FTZ R33, R31, R69, R84 ;  /* 0x000000451f217223 */ /* 0x000fe20000010054 */
[----:B0-----:R-:W-:-:S04]  /*2dc0*/  IMAD.WIDE.U32 R42, R91, 0x10, R40 ;  /* 0x000000105b2a7825 */ /* 0x001fc800078e0028 */
[C---:B------:R-:W-:Y:S01]  /*2dd0*/  FMUL.FTZ R114, R83.reuse, R114 ;  /* 0x0000007253727220 */ /* 0x040fe20000410000 */
        /* <DEDUP_REMOVED lines=29> */
[----:B-1----:R-:W-:Y:S01]  /*2fb0*/  @!P0 IMAD.WIDE R58, R0, 0x4, R58 ;  /* 0x00000004003a8825 */ /* 0x002fe200078e023a */
[----:B------:R-:W-:-:S02]  /*2fc0*/  F2FP.BF16.F32.PACK_AB R25, R116, R25 ;  /* 0x000000197419723e */ /* 0x000fc400000010ff */
[----:B------:R-:W-:Y:S01]  /*2fd0*/  F2FP.BF16.F32.PACK_AB R31, R104, R31 ;  /* 0x0000001f681f723e */ /* 0x000fe200000010ff */
[----:B--2---:R-:W-:Y:S01]  /*2fe0*/  @!P0 IMAD.WIDE R56, R0, 0x4, R56 ;  /* 0x0000000400388825 */ /* 0x004fe200078e0238 */
[----:B------:R-:W-:Y:S01]  /*2ff0*/  F2FP.BF16.F32.PACK_AB R29, R94, R29 ;  /* 0x0000001d5e1d723e */ /* 0x000fe200000010ff */
[----:B------:R0:W-:Y:S01]  /*3000*/  @!P0 STG.E desc[UR6][R58.64], R77 ;  /* 0x0000004d3a008986 */ /* 0x0001e2000c101906 */
[----:B------:R-:W-:Y:S02]  /*3010*/  F2FP.BF16.F32.PACK_AB R35, R108, R35 ;  /* 0x000000236c23723e */ /* 0x000fe400000010ff */
[----:B------:R-:W-:Y:S01]  /*3020*/  F2FP.BF16.F32.PACK_AB R34, R95, R34 ;  /* 0x000000225f22723e */ /* 0x000fe200000010ff */
[----:B------:R0:W-:Y:S01]  /*3030*/  @!P0 STG.E desc[UR6][R56.64], R83 ;  /* 0x0000005338008986 */ /* 0x0001e2000c101906 */
[----:B------:R-:W-:Y:S02]  /*3040*/  F2FP.BF16.F32.PACK_AB R33, R96, R33 ;  /* 0x000000216021723e */ /* 0x000fe400000010ff */
[----:B------:R-:W-:Y:S01]  /*3050*/  F2FP.BF16.F32.PACK_AB R32, R91, R32 ;  /* 0x000000205b20723e */ /* 0x000fe200000010ff */
[----:B------:R0:W-:Y:S01]  /*3060*/  STG.E.128 desc[UR6][R42.64], R24 ;  /* 0x000000182a007986 */ /* 0x0001e2000c101d06 */
[----:B---3--:R-:W-:-:S03]  /*3070*/  IADD3 R0, PT, PT, R0, R36, RZ ;  /* 0x0000002400007210 */ /* 0x008fc60007ffe0ff */
[----:B------:R0:W-:Y:S01]  /*3080*/  STG.E.128 desc[UR6][R38.64], R28 ;  /* 0x0000001c26007986 */ /* 0x0001e2000c101d06 */
[----:B------:R-:W-:-:S03]  /*3090*/  ISETP.GE.AND P0, PT, R0, R37, PT ;  /* 0x000000250000720c */ /* 0x000fc60003f06270 */
[----:B------:R0:W-:Y:S10]  /*30a0*/  STG.E.128 desc[UR6][R40.64], R32 ;  /* 0x0000002028007986 */ /* 0x0001f4000c101d06 */
[----:B------:R-:W-:Y:S05]  /*30b0*/  @!P0 BRA `(.L_x_4137) ;  /* 0xffffffd400908947 */ /* 0x000fea000383ffff */
[----:B------:R-:W-:Y:S05]  /*30c0*/  EXIT ;  /* 0x000000000000794d */ /* 0x000fea0003800000 */
.L_x_4138:
        /* <DEDUP_REMOVED lines=11> */
.L_x_13691:


//--------------------- .text._ZN10layer_norm31ln_parallel_residual_fwd_kernelINS_13Kernel_traitsI13__nv_bfloat16S2_fS2_fjLj6144ELj1ELj1ELj8ELj16ENS_18Kernel_traits_baseILj6144ES2_S2_fS2_fjLj256EEEEELb1ELb0ELb0EEEvNS_9FwdParamsE --------------------------
	.section	.text._ZN10layer_norm31ln_parallel_residual_fwd_kernelINS_13Kernel_traitsI13__nv_bfloat16S2_fS2_fjLj6144ELj1ELj1ELj8ELj16ENS_18Kernel_traits_baseILj6144ES2_S2_fS2_fjLj256EEEEELb1ELb0ELb0EEEvNS_9FwdParamsE,"ax",@progbits
	.align	128
        .global         _ZN10layer_norm31ln_parallel_residual_fwd_kernelINS_13Kernel_traitsI13__nv_bfloat16S2_fS2_fjLj6144ELj1ELj1ELj8ELj16ENS_18Kernel_traits_baseILj6144ES2_S2_fS2_fjLj256EEEEELb1ELb0ELb0EEEvNS_9FwdParamsE
        .type           _ZN10layer_norm31ln_parallel_residual_fwd_kernelINS_13Kernel_traitsI13__nv_bfloat16S2_fS2_fjLj6144ELj1ELj1ELj8ELj16ENS_18Kernel_traits_baseILj6144ES2_S2_fS2_fjLj256EEEEELb1ELb0ELb0EEEvNS_9FwdParamsE,@function
        .size           _ZN10layer_norm31ln_parallel_residual_fwd_kernelINS_13Kernel_traitsI13__nv_bfloat16S2_fS2_fjLj6144ELj1ELj1ELj8ELj16ENS_18Kernel_traits_baseILj6144ES2_S2_fS2_fjLj256EEEEELb1ELb0ELb0EEEvNS_9FwdParamsE,(.L_x_13692 - _ZN10layer_norm31ln_parallel_residual_fwd_kernelINS_13Kernel_traitsI13__nv_bfloat16S2_fS2_fjLj6144ELj1ELj1ELj8ELj16ENS_18Kernel_traits_baseILj6144ES2_S2_fS2_fjLj256EEEEELb1ELb0ELb0EEEvNS_9FwdParamsE)
        .other          _ZN10layer_norm31ln_parallel_residual_fwd_kernelINS_13Kernel_traitsI13__nv_bfloat16S2_fS2_fjLj6144ELj1ELj1ELj8ELj16ENS_18Kernel_traits_baseILj6144ES2_S2_fS2_fjLj256EEEEELb1ELb0ELb0EEEvNS_9FwdParamsE,@"STO_CUDA_ENTRY STV_DEFAULT"
_ZN10layer_norm31ln_parallel_residual_fwd_kernelINS_13Kernel_traitsI13__nv_bfloat16S2_fS2_fjLj6144ELj1ELj1ELj8ELj16ENS_18Kernel_traits_baseILj6144ES2_S2_fS2_fjLj256EEEEELb1ELb0ELb0EEEvNS_9FwdParamsE:
.text._ZN10layer_norm31ln_parallel_residual_fwd_kernelINS_13Kernel_traitsI13__nv_bfloat16S2_fS2_fjLj6144ELj1ELj1ELj8ELj16ENS_18Kernel_traits_baseILj6144ES2_S2_fS2_fjLj256EEEEELb1ELb0ELb0EEEvNS_9FwdParamsE:
        /* <DEDUP_REMOVED lines=19> */
[----:B------:R-:W-:Y:S01]  /*0130*/  BSSY.RECONVERGENT B0, `(.L_x_4139) ;  /* 0x00000cb000007945 */ /* 0x000fe20003800200 */
[----:B0-----:R-:W-:-:S04]  /*0140*/  UISETP.NE.U32.AND UP0, UPT, UR4, URZ, UPT ;  /* 0x000000ff0400728c */ /* 0x001fc8000bf05070 */
[----:B------:R-:W-:Y:S01]  /*0150*/  UISETP.NE.AND.EX UP0, UPT, UR5, URZ, UPT, UP0 ;  /* 0x000000ff0500728c */ /* 0x000fe2000bf05300 */
[----:B-1----:R-:W-:Y:S02]  /*0160*/  @P0 IADD3 R94, P1, PT, R4, R7, RZ ;  /* 0x00000007045e0210 */ /* 0x002fe40007f3e0ff */
[----:B------:R-:W-:Y:S02]  /*0170*/  LEA.HI R4, R6, R9, RZ, 0x3 ;  /* 0x0000000906047211 */ /* 0x000fe400078f18ff */
[----:B------:R-:W-:Y:S02]  /*0180*/  LOP3.LUT R7, R73, 0xff, RZ, 0x3c, !PT ;  /* 0x000000ff49077812 */ /* 0x000fe400078e3cff */
[----:B------:R-:W-:Y:S02]  /*0190*/  @P0 IADD3.X R95, PT, PT, RZ, R5, RZ, P1, !PT ;  /* 0x00000005ff5f0210 */ /* 0x000fe40000ffe4ff */
[----:B------:R-:W-:Y:S02]  /*01a0*/  LEA.HI.SX32 R88, R4, R7, 0x1d ;  /* 0x0000000704587211 */ /* 0x000fe400078feaff */
[----:B------:R-:W-:-:S02]  /*01b0*/  SHF.R.U64 R132, R94, 0x2, R95 ;  /* 0x000000025e847819 */ /* 0x000fc4000000125f */
        /* <DEDUP_REMOVED lines=55> */
.L_x_4141:
        /* <DEDUP_REMOVED lines=34> */
[----:B0-----:R-:W0:Y:S01]  /*0750*/  LDC.64 R12, c[0x0][0x440] ;  /* 0x00011000ff0c7b82 */ /* 0x001e220000000a00 */
[----:B-1----:R-:W-:-:S06]  /*0760*/  IMAD.WIDE.U32 R24, R73, 0x10, R24 ;  /* 0x0000001049187825 */ /* 0x002fcc00078e0018 */
[----:B------:R-:W5:Y:S01]  /*0770*/  LDG.E.128 R24, desc[UR6][R24.64] ;  /* 0x0000000618187981 */ /* 0x000f62000c1e1d00 */
[----:B--2---:R-:W-:-:S06]  /*0780*/  IMAD.WIDE.U32 R20, R73, 0x10, R20 ;  /* 0x0000001049147825 */ /* 0x004fcc00078e0014 */
[----:B------:R-:W5:Y:S01]  /*0790*/  LDG.E.128 R20, desc[UR6][R20.64] ;  /* 0x0000000614147981 */ /* 0x000f62000c1e1d00 */
[----:B0-----:R-:W-:-:S06]  /*07a0*/  IMAD.WIDE.U32 R12, R73, 0x10, R12 ;  /* 0x00000010490c7825 */ /* 0x001fcc00078e000c */
        /* <DEDUP_REMOVED lines=8> */
.L_x_4140:
        /* <DEDUP_REMOVED lines=49> */
.L_x_4143:
        /* <DEDUP_REMOVED lines=10> */
[----:B-1----:R-:W-:-:S07]  /*0be0*/  @P2 IMAD.WIDE.U32 R58, R73, 0x10, R10 ;  /* 0x00000010493a2825 */ /* 0x002fce00078e000a */
[----:B------:R-:W1:Y:S01]  /*0bf0*/  LDC.64 R70, c[0x0][0x3d8] ;  /* 0x0000f600ff467b82 */ /* 0x000e620000000a00 */
[----:B------:R-:W5:Y:S01]  /*0c00*/  @P2 LDG.E.128 R52, desc[UR6][R58.64] ;  /* 0x000000063a342981 */ /* 0x000f62000c1e1d00 */
[----:B------:R-:W-:Y:S01]  /*0c10*/  HFMA2 R30, -RZ, RZ, 0, 0 ;  /* 0x00000000ff1e7431 */ /* 0x000fe200000001ff */
[----:B------:R-:W-:-:S05]  /*0c20*/  @P2 LOP3.LUT R131, R131, 0x80, RZ, 0xfc, !PT ;  /* 0x0000008083832812 */ /* 0x000fca00078efcff */
[----:B------:R-:W4:Y:S01]  /*0c30*/  @P2 LDC.64 R8, c[0x0][0x438] ;  /* 0x00010e00ff082b82 */ /* 0x000f220000000a00 */
[----:B------:R1:W5:Y:S07]  /*0c40*/  @P2 LDG.E.128 R120, desc[UR6][R28.64] ;  /* 0x000000061c782981 */ /* 0x00036e000c1e1d00 */
[----:B------:R-:W3:Y:S08]  /*0c50*/  @P0 LDC.64 R62, c[0x0][0x438] ;  /* 0x00010e00ff3e0b82 */ /* 0x000ef00000000a00 */
[----:B------:R-:W1:Y:S01]  /*0c60*/  @P1 LDC.64 R68, c[0x0][0x438] ;  /* 0x00010e00ff441b82 */ /* 0x000e620000000a00 */
[C---:B----4-:R-:W-:Y:S01]  /*0c70*/  @P2 IMAD.WIDE.U32 R56, R73.reuse, 0x10, R8 ;  /* 0x0000001049382825 */ /* 0x050fe200078e0008 */
[----:B------:R-:W-:-:S04]  /*0c80*/  @P2 LOP3.LUT R73, R73, 0x100, RZ, 0xfc, !PT ;  /* 0x0000010049492812 */ /* 0x000fc800078efcff */
[----:B------:R4:W5:Y:S01]  /*0c90*/  @P2 LD.E.128 R36, desc[UR6][R56.64] ;  /* 0x0000000638242980 */ /* 0x000962000c101d00 */
[----:B--2---:R-:W-:-:S04]  /*0ca0*/  @P0 IMAD.WIDE.U32 R60, R73, 0x10, R32 ;  /* 0x00000010493c0825 */ /* 0x004fc800078e0020 */
        /* <DEDUP_REMOVED lines=9> */
[----:B------:R-:W-:Y:S01]  /*0d40*/  @P1 IMAD.WIDE.U32 R10, R73, 0x10, R70 ;  /* 0x00000010490a1825 */ /* 0x000fe200078e0046 */
        /* <DEDUP_REMOVED lines=9> */
.L_x_4142:
[----:B------:R-:W-:Y:S05]  /*0de0*/  BSYNC.RECONVERGENT B0 ;  /* 0x0000000000007941 */ /* 0x000fea0003800200 */
.L_x_4139:
        /* <DEDUP_REMOVED lines=8> */
[----:B------:R-:W-:Y:S01]  /*0e70*/  UPLOP3.LUT UP1, UPT, UPT, UPT, UPT, 0x40, 0x4 ;  /* 0x000000000004789c */ /* 0x000fe20003f2e870 */
[----:B------:R-:W-:Y:S01]  /*0e80*/  LOP3.LUT R94, R94, 0x3, RZ, 0xc0, !PT ;  /* 0x000000035e5e7812 */ /* 0x000fe200078ec0ff */
[----:B------:R-:W-:Y:S01]  /*0e90*/  IMAD R11, R132, -0x2daee0ad, RZ ;  /* 0xd2511f53840b7824 */ /* 0x000fe200078e02ff */
[----:B-----5:R-:W-:Y:S01]  /*0ea0*/  LOP3.LUT R7, R7, R3, RZ, 0x3c, !PT ;  /* 0x0000000307077212 */ /* 0x020fe200078e3cff */
[----:B------:R-:W-:Y:S01]  /*0eb0*/  VIADD R56, R3, 0xbb67ae85 ;  /* 0xbb67ae8503387836 */ /* 0x000fe20000000000 */
[----:B------:R-:W-:Y:S01]  /*0ec0*/  PRMT R133, R15, 0x7632, R133 ;  /* 0x000076320f857816 */ /* 0x000fe20000000085 */
[----:B------:R-:W-:Y:S01]  /*0ed0*/  VIADD R8, R2, 0x9e3779b9 ;  /* 0x9e3779b902087836 */ /* 0x000fe20000000000 */
[----:B------:R-:W-:Y:S01]  /*0ee0*/  PRMT R134, R23, 0x7632, R134 ;  /* 0x0000763217867816 */ /* 0x000fe20000000086 */
[----:B------:R-:W-:Y:S01]  /*0ef0*/  IMAD.HI.U32 R6, R7, -0x326172a9, RZ ;  /* 0xcd9e8d5707067827 */ /* 0x000fe200078e00ff */
[----:B------:R-:W-:Y:S01]  /*0f00*/  PRMT R135, R19, 0x7632, R135 ;  /* 0x0000763213877816 */ /* 0x000fe20000000087 */
[----:B------:R-:W0:Y:S01]  /*0f10*/  LDCU UR12, c[0x0][0x408] ;  /* 0x00008100ff0c77ac */ /* 0x000e220008000800 */
[----:B------:R-:W-:Y:S01]  /*0f20*/  PRMT R136, R27, 0x7632, R136 ;  /* 0x000076321b887816 */ /* 0x000fe20000000088 */
[----:B------:R-:W-:Y:S01]  /*0f30*/  IMAD.MOV.U32 R105, RZ, RZ, RZ ;  /* 0x000000ffff697224 */ /* 0x000fe200078e00ff */
[----:B------:R-:W-:Y:S01]  /*0f40*/  PRMT R137, R14, 0x7632, R137 ;  /* 0x000076320e897816 */ /* 0x000fe20000000089 */
[----:B-1----:R-:W-:Y:S01]  /*0f50*/  IMAD R130, R89, UR5, R0 ;  /* 0x0000000559827c24 */ /* 0x002fe2000f8e0200 */
[----:B------:R-:W-:Y:S01]  /*0f60*/  PRMT R138, R22, 0x7632, R138 ;  /* 0x00007632168a7816 */ /* 0x000fe2000000008a */
[----:B------:R-:W1:Y:S01]  /*0f70*/  LDCU UR15, c[0x0][0x388] ;  /* 0x00007100ff0f77ac */ /* 0x000e620008000800 */
[----:B------:R-:W-:Y:S01]  /*0f80*/  PRMT R139, R18, 0x7632, R139 ;  /* 0x00007632128b7816 */ /* 0x000fe2000000008b */
[----:B------:R-:W-:Y:S01]  /*0f90*/  IMAD.HI.U32 R5, R130, -0x326172a9, RZ ;  /* 0xcd9e8d5782057827 */ /* 0x000fe200078e00ff */
[----:B------:R-:W-:Y:S01]  /*0fa0*/  PRMT R140, R26, 0x7632, R140 ;  /* 0x000076321a8c7816 */ /* 0x000fe2000000008c */
[----:B------:R-:W2:Y:S01]  /*0fb0*/  LDCU.U8 UR13, c[0x0][0x410] ;  /* 0x00008200ff0d77ac */ /* 0x000ea20008000000 */
[----:B------:R-:W-:Y:S01]  /*0fc0*/  PRMT R141, R13, 0x7632, R141 ;  /* 0x000076320d8d7816 */ /* 0x000fe2000000008d */
[----:B------:R-:W-:Y:S01]  /*0fd0*/  IMAD R9, R130, -0x326172a9, RZ ;  /* 0xcd9e8d5782097824 */ /* 0x000fe200078e02ff */
[----:B------:R-:W-:Y:S01]  /*0fe0*/  LOP3.LUT R5, R91, R5, R2, 0x96, !PT ;  /* 0x000000055b057212 */ /* 0x000fe200078e9602 */
[----:B------:R-:W3:Y:S01]  /*0ff0*/  LDCU UR14, c[0x0][0x400] ;  /* 0x00008000ff0e77ac */ /* 0x000ee20008000800 */
[----:B------:R-:W-:-:S02]  /*1000*/  PRMT R142, R21, 0x7632, R142 ;  /* 0x00007632158e7816 */ /* 0x000fc4000000008e */
[----:B------:R-:W-:Y:S01]  /*1010*/  LOP3.LUT R6, R8, R9, R6, 0x96, !PT ;  /* 0x0000000908067212 */ /* 0x000fe200078e9606 */
[----:B------:R-:W-:Y:S01]  /*1020*/  IMAD.HI.U32 R10, R5, -0x2daee0ad, RZ ;  /* 0xd2511f53050a7827 */ /* 0x000fe200078e00ff */
[----:B------:R-:W-:Y:S01]  /*1030*/  PRMT R143, R17, 0x7632, R143 ;  /* 0x00007632118f7816 */ /* 0x000fe2000000008f */
[----:B------:R-:W4:Y:S01]  /*1040*/  LDCU.64 UR8, c[0x0][0x398] ;  /* 0x00007300ff0877ac */ /* 0x000f220008000a00 */
[----:B------:R-:W-:Y:S01]  /*1050*/  PRMT R144, R25, 0x7632, R144 ;  /* 0x0000763219907816 */ /* 0x000fe20000000090 */
[----:B------:R-:W-:Y:S01]  /*1060*/  IMAD R8, R7, -0x326172a9, RZ ;  /* 0xcd9e8d5707087824 */ /* 0x000fe200078e02ff */
[----:B------:R-:W-:Y:S01]  /*1070*/  LOP3.LUT R10, R56, R11, R10, 0x96, !PT ;  /* 0x0000000b380a7212 */ /* 0x000fe200078e960a */
[----:B------:R-:W-:Y:S01]  /*1080*/  IMAD R56, R5, -0x2daee0ad, RZ ;  /* 0xd2511f5305387824 */ /* 0x000fe200078e02ff */
[----:B------:R-:W-:Y:S01]  /*1090*/  IADD3 R11, PT, PT, R3, 0x76cf5d0a, RZ ;  /* 0x76cf5d0a030b7810 */ /* 0x000fe20007ffe0ff */
[----:B------:R-:W-:Y:S01]  /*10a0*/  VIADD R7, R2, 0x3c6ef372 ;  /* 0x3c6ef37202077836 */ /* 0x000fe20000000000 */
[----:B------:R-:W-:Y:S01]  /*10b0*/  PRMT R145, R12, 0x7632, R145 ;  /* 0x000076320c917816 */ /* 0x000fe20000000091 */
[----:B------:R-:W-:Y:S01]  /*10c0*/  IMAD.HI.U32 R5, R10, -0x326172a9, RZ ;  /* 0xcd9e8d570a057827 */ /* 0x000fe200078e00ff */
[----:B------:R-:W-:Y:S01]  /*10d0*/  PRMT R146, R20, 0x7632, R146 ;  /* 0x0000763214927816 */ /* 0x000fe20000000092 */
[----:B------:R-:W0:Y:S01]  /*10e0*/  LDCU.64 UR10, c[0x0][0x3a0] ;  /* 0x00007400ff0a77ac */ /* 0x000e220008000a00 */
[----:B------:R-:W-:Y:S01]  /*10f0*/  PRMT R147, R16, 0x7632, R147 ;  /* 0x0000763210937816 */ /* 0x000fe20000000093 */
[----:B------:R-:W-:Y:S01]  /*1100*/  IMAD.HI.U32 R9, R6, -0x2daee0ad, RZ ;  /* 0xd2511f5306097827 */ /* 0x000fe200078e00ff */
[----:B------:R-:W-:-:S02]  /*1110*/  LOP3.LUT R5, R7, R8, R5, 0x96, !PT ;  /* 0x0000000807057212 */ /* 0x000fc400078e9605 */
[----:B------:R-:W-:Y:S01]  /*1120*/  PRMT R148, R24, 0x7632, R148 ;  /* 0x0000763218947816 */ /* 0x000fe20000000094 */
[----:B------:R-:W-:Y:S01]  /*1130*/  VIADD R8, R2, 0xdaa66d2b ;  /* 0xdaa66d2b02087836 */ /* 0x000fe20000000000 */
[----:B------:R-:W-:Y:S01]  /*1140*/  LOP3.LUT R9, R11, R56, R9, 0x96, !PT ;  /* 0x000000380b097212 */ /* 0x000fe200078e9609 */
[----:B------:R-:W-:Y:S01]  /*1150*/  IMAD R11, R6, -0x2daee0ad, RZ ;  /* 0xd2511f53060b7824 */ /* 0x000fe200078e02ff */
[----:B------:R-:W-:Y:S01]  /*1160*/  IADD3 R56, PT, PT, R3, 0x32370b8f, RZ ;  /* 0x32370b8f03387810 */ /* 0x000fe20007ffe0ff */
[----:B------:R-:W-:Y:S01]  /*1170*/  IMAD.HI.U32 R6, R5, -0x2daee0ad, RZ ;  /* 0xd2511f5305067827 */ /* 0x000fe200078e00ff */
[----:B------:R-:W-:Y:S02]  /*1180*/  PRMT R149, R35, 0x7632, R149 ;  /* 0x0000763223957816 */ /* 0x000fe40000000095 */
[----:B------:R-:W-:Y:S01]  /*1190*/  PRMT R150, R47, 0x7632, R150 ;  /* 0x000076322f967816 */ /* 0x000fe20000000096 */
[----:B------:R-:W-:Y:S01]  /*11a0*/  IMAD R10, R10, -0x326172a9, RZ ;  /* 0xcd9e8d570a0a7824 */ /* 0x000fe200078e02ff */
[----:B------:R-:W-:Y:S01]  /*11b0*/  LOP3.LUT R6, R56, R11, R6, 0x96, !PT ;  /* 0x0000000b38067212 */ /* 0x000fe200078e9606 */
[----:B------:R-:W-:Y:S01]  /*11c0*/  IMAD.HI.U32 R7, R9, -0x326172a9, RZ ;  /* 0xcd9e8d5709077827 */ /* 0x000fe200078e00ff */
[----:B------:R-:W-:-:S02]  /*11d0*/  PRMT R151, R43, 0x7632, R151 ;  /* 0x000076322b977816 */ /* 0x000fc40000000097 */
[----:B------:R-:W-:Y:S01]  /*11e0*/  PRMT R152, R51, 0x7632, R152 ;  /* 0x0000763233987816 */ /* 0x000fe20000000098 */
[----:B------:R-:W-:Y:S01]  /*11f0*/  IMAD R11, R5, -0x2daee0ad, RZ ;  /* 0xd2511f53050b7824 */ /* 0x000fe200078e02ff */
[----:B------:R-:W-:Y:S01]  /*1200*/  LOP3.LUT R7, R8, R10, R7, 0x96, !PT ;  /* 0x0000000a08077212 */ /* 0x000fe200078e9607 */
[----:B------:R-:W-:Y:S01]  /*1210*/  IMAD R8, R9, -0x326172a9, RZ ;  /* 0xcd9e8d5709087824 */ /* 0x000fe200078e02ff */
[----:B------:R-:W-:Y:S01]  /*1220*/  PRMT R153, R34, 0x7632, R153 ;  /* 0x0000763222997816 */ /* 0x000fe20000000099 */
[----:B------:R-:W-:Y:S01]  /*1230*/  IMAD.HI.U32 R5, R6, -0x326172a9, RZ ;  /* 0xcd9e8d5706057827 */ /* 0x000fe200078e00ff */
[----:B------:R-:W-:Y:S02]  /*1240*/  PRMT R154, R46, 0x7632, R154 ;  /* 0x000076322e9a7816 */ /* 0x000fe4000000009a */
[----:B------:R-:W-:Y:S01]  /*1250*/  PRMT R155, R42, 0x7632, R155 ;  /* 0x000076322a9b7816 */ /* 0x000fe2000000009b */
[----:B------:R-:W-:Y:S01]  /*1260*/  VIADD R9, R2, 0x78dde6e4 ;  /* 0x78dde6e402097836 */ /* 0x000fe20000000000 */
[----:B------:R-:W-:Y:S01]  /*1270*/  PRMT R156, R50, 0x7632, R156 ;  /* 0x00007632329c7816 */ /* 0x000fe2000000009c */
[----:B------:R-:W-:Y:S01]  /*1280*/  VIADD R56, R3, 0xed9eba14 ;  /* 0xed9eba1403387836 */ /* 0x000fe20000000000 */
        /* <DEDUP_REMOVED lines=41> */
[----:B------:R-:W-:Y:S01]  /*1520*/  SHF.R.S32.HI R56, RZ, 0x3, R4 ;  /* 0x00000003ff387819 */ /* 0x000fe20000011404 */
[----:B------:R-:W-:Y:S01]  /*1530*/  IMAD R9, R9, -0x326172a9, RZ ;  /* 0xcd9e8d5709097824 */ /* 0x000fe200078e02ff */
[----:B------:R-:W-:Y:S01]  /*1540*/  SHF.L.U32 R4, R0, 0x5, RZ ;  /* 0x0000000500047819 */ /* 0x000fe200000006ff */
[----:B------:R-:W-:Y:S01]  /*1550*/  VIADD R5, R2, 0xf1bbcdc8 ;  /* 0xf1bbcdc802057836 */ /* 0x000fe20000000000 */
[----:B------:R-:W-:Y:S01]  /*1560*/  LOP3.LUT R57, R56, 0xff, RZ, 0xc0, !PT ;  /* 0x000000ff38397812 */ /* 0x000fe200078ec0ff */
[----:B------:R-:W-:Y:S01]  /*1570*/  VIADD R10, R2, 0x5384540f ;  /* 0x5384540f020a7836 */ /* 0x000fe20000000000 */
[----:B------:R-:W-:Y:S01]  /*1580*/  LOP3.LUT R60, R4, 0x3e0, RZ, 0xc0, !PT ;  /* 0x000003e0043c7812 */ /* 0x000fe200078ec0ff */
[----:B------:R-:W-:Y:S01]  /*1590*/  IMAD.HI.U32 R4, R6, -0x326172a9, RZ ;  /* 0xcd9e8d5706047827 */ /* 0x000fe200078e00ff */
[----:B------:R-:W-:-:S02]  /*15a0*/  VIADDMNMX R58, R57, -R58, RZ, !PT ;  /* 0x8000003a393a7246 */ /* 0x000fc400078001ff */
[----:B------:R-:W-:Y:S02]  /*15b0*/  LOP3.LUT R56, R56, 0xffffff00, RZ, 0xc0, !PT ;  /* 0xffffff0038387812 */ /* 0x000fe400078ec0ff */
[----:B------:R-:W-:Y:S02]  /*15c0*/  LOP3.LUT R4, R5, R9, R4, 0x96, !PT ;  /* 0x0000000905047212 */ /* 0x000fe400078e9604 */
[----:B------:R-:W-:Y:S02]  /*15d0*/  VIMNMX R5, PT, PT, R58, 0x20, PT ;  /* 0x000000203a057848 */ /* 0x000fe40003fe0100 */
[----:B------:R-:W-:Y:S01]  /*15e0*/  LOP3.LUT R7, R10, R8, R7, 0x96, !PT ;  /* 0x000000080a077212 */ /* 0x000fe200078e9607 */
[----:B------:R-:W-:Y:S01]  /*15f0*/  VIADD R10, R3, 0xdb3d7428 ;  /* 0xdb3d7428030a7836 */ /* 0x000fe20000000000 */
[----:B------:R-:W-:Y:S01]  /*1600*/  VIADDMNMX R60, R57, -R60, RZ, !PT ;  /* 0x8000003c393c7246 */ /* 0x000fe200078001ff */
[----:B------:R-:W-:Y:S01]  /*1610*/  IMAD R5, R5, 0x8, R56 ;  /* 0x0000000805057824 */ /* 0x000fe200078e0238 */
[----:B------:R-:W-:Y:S01]  /*1620*/  PRMT R172, R122, 0x7632, R172 ;  /* 0x000076327aac7816 */ /* 0x000fe200000000ac */
[----:B------:R-:W-:Y:S01]  /*1630*/  IMAD.HI.U32 R8, R7, -0x2daee0ad, RZ ;  /* 0xd2511f5307087827 */ /* 0x000fe200078e00ff */
[----:B------:R-:W-:-:S02]  /*1640*/  VIMNMX R9, PT, PT, R60, 0x20, PT ;  /* 0x000000203c097848 */ /* 0x000fc40003fe0100 */
[----:B------:R-:W-:Y:S01]  /*1650*/  I2FP.F32.U32 R5, R5 ;  /* 0x0000000500057245 */ /* 0x000fe20000201000 */
[----:B------:R-:W-:Y:S01]  /*1660*/  VIADD R57, R2, 0x8ff34781 ;  /* 0x8ff3478102397836 */ /* 0x000fe20000000000 */
[----:B------:R-:W-:Y:S01]  /*1670*/  LOP3.LUT R8, R10, R11, R8, 0x96, !PT ;  /* 0x0000000b0a087212 */ /* 0x000fe200078e9608 */
[----:B------:R-:W-:Y:S01]  /*1680*/  IMAD R10, R7, -0x2daee0ad, RZ ;  /* 0xd2511f53070a7824 */ /* 0x000fe200078e02ff */
[----:B------:R0:W0:Y:S01]  /*1690*/  MUFU.RCP R95, R5 ;  /* 0x00000005005f7308 */ /* 0x0000220000001000 */
[----:B------:R-:W-:Y:S01]  /*16a0*/  IMAD R7, R6, -0x326172a9, RZ ;  /* 0xcd9e8d5706077824 */ /* 0x000fe200078e02ff */
[----:B------:R-:W-:Y:S01]  /*16b0*/  IADD3 R11, PT, PT, R3, -0x695add53, RZ ;  /* 0x96a522ad030b7810 */ /* 0x000fe20007ffe0ff */
[----:B------:R-:W-:Y:S01]  /*16c0*/  IMAD.HI.U32 R92, R8, -0x326172a9, RZ ;  /* 0xcd9e8d57085c7827 */ /* 0x000fe200078e00ff */
[----:B------:R-:W-:Y:S02]  /*16d0*/  LEA R90, R9, R56, 0x3 ;  /* 0x00000038095a7211 */ /* 0x000fe400078e18ff */
[----:B------:R-:W-:Y:S01]  /*16e0*/  PRMT R96, R29, 0x7632, R96 ;  /* 0x000076321d607816 */ /* 0x000fe20000000060 */
[----:B------:R-:W-:Y:S01]  /*16f0*/  IMAD.HI.U32 R93, R4, -0x2daee0ad, RZ ;  /* 0xd2511f53045d7827 */ /* 0x000fe200078e00ff */
[----:B------:R-:W-:-:S02]  /*1700*/  LOP3.LUT R92, R57, R7, R92, 0x96, !PT ;  /* 0x00000007395c7212 */ /* 0x000fc400078e965c */
[----:B------:R-:W-:Y:S01]  /*1710*/  PRMT R97, R53, 0x7632, R97 ;  /* 0x0000763235617816 */ /* 0x000fe20000000061 */
[----:B------:R-:W-:Y:S01]  /*1720*/  IMAD R104, R8, -0x326172a9, RZ ;  /* 0xcd9e8d5708687824 */ /* 0x000fe200078e02ff */
[----:B------:R-:W-:Y:S01]  /*1730*/  LOP3.LUT R93, R11, R10, R93, 0x96, !PT ;  /* 0x0000000a0b5d7212 */ /* 0x000fe200078e965d */
[----:B------:R-:W-:Y:S01]  /*1740*/  IMAD R115, R4, -0x2daee0ad, RZ ;  /* 0xd2511f5304737824 */ /* 0x000fe200078e02ff */
[----:B------:R-:W-:Y:S02]  /*1750*/  PRMT R98, R37, 0x7632, R98 ;  /* 0x0000763225627816 */ /* 0x000fe40000000062 */
[----:B------:R-:W-:Y:S02]  /*1760*/  PRMT R99, R121, 0x7632, R99 ;  /* 0x0000763279637816 */ /* 0x000fe40000000063 */
[----:B------:R-:W-:Y:S02]  /*1770*/  PRMT R100, R28, 0x7632, R100 ;  /* 0x000076321c647816 */ /* 0x000fe40000000064 */
[----:B------:R-:W-:-:S02]  /*1780*/  PRMT R101, R52, 0x7632, R101 ;  /* 0x0000763234657816 */ /* 0x000fc40000000065 */
[----:B------:R-:W-:Y:S02]  /*1790*/  PRMT R102, R36, 0x7632, R102 ;  /* 0x0000763224667816 */ /* 0x000fe40000000066 */
[----:B01234-:R-:W-:-:S07]  /*17a0*/  PRMT R103, R120, 0x7632, R103 ;  /* 0x0000763278677816 */ /* 0x01ffce0000000067 */
.L_x_4528:
        /* <DEDUP_REMOVED lines=41> */
.L_x_4149:
        /* <DEDUP_REMOVED lines=13> */
.L_x_4151:
[----:B------:R-:W-:Y:S05]  /*1b10*/  BSYNC.RECONVERGENT B2 ;  /* 0x0000000000027941 */ /* 0x000fea0003800200 */
.L_x_4150:
        /* <DEDUP_REMOVED lines=61> */
.L_x_4148:
[----:B------:R-:W-:Y:S05]  /*1ef0*/  BSYNC.RECONVERGENT B1 ;  /* 0x0000000000017941 */ /* 0x000fea0003800200 */
.L_x_4147:
[----:B------:R-:W0:Y:S01]  /*1f00*/  LDC R80, c[0x0][0x404] ;  /* 0x00010100ff507b82 */ /* 0x000e220000000800 */
[----:B------:R-:W-:Y:S01]  /*1f10*/  I2FP.F32.U32 R73, R72 ;  /* 0x0000004800497245 */ /* 0x000fe20000201000 */
[----:B------:R-:W-:Y:S01]  /*1f20*/  IMAD.MOV.U32 R72, RZ, RZ, 0x2f800000 ;  /* 0x2f800000ff487424 */ /* 0x000fe200078e00ff */
[----:B------:R-:W-:Y:S01]  /*1f30*/  ISETP.NE.AND P2, PT, R74, 0x1, PT ;  /* 0x000000014a00780c */ /* 0x000fe20003f45270 */
[----:B------:R-:W-:Y:S01]  /*1f40*/  BSSY.RECONVERGENT B1, `(.L_x_4152) ;  /* 0x000005d000017945 */ /* 0x000fe20003800200 */
[----:B------:R-:W-:Y:S01]  /*1f50*/  LOP3.LUT R131, R131, 0xffffffef, RZ, 0xc0, !PT ;  /* 0xffffffef83837812 */ /* 0x000fe200078ec0ff */
[----:B------:R-:W-:Y:S01]  /*1f60*/  FFMA.FTZ R73, R73, R72, 1.1641532182693481445e-10 ;  /* 0x2f00000049497423 */ /* 0x000fe20000010048 */
[----:B------:R-:W-:Y:S02]  /*1f70*/  IMAD.MOV.U32 R81, RZ, RZ, 0x2 ;  /* 0x00000002ff517424 */ /* 0x000fe400078e00ff */
[----:B------:R-:W-:Y:S02]  /*1f80*/  IMAD.MOV.U32 R75, RZ, RZ, R104 ;  /* 0x000000ffff4b7224 */ /* 0x000fe400078e0068 */
[----:B0-----:R-:W-:-:S02]  /*1f90*/  FSETP.LE.FTZ.AND P3, PT, R73, R80, PT ;  /* 0x000000504900720b */ /* 0x001fc40003f73000 */
[C---:B-----5:R-:W-:Y:S02]  /*1fa0*/  SHF.L.U32 R73, R76.reuse, 0x10, RZ ;  /* 0x000000104c497819 */ /* 0x060fe400000006ff */
[----:B------:R-:W-:-:S09]  /*1fb0*/  PRMT R76, R76, 0x7632, R76 ;  /* 0x000076324c4c7816 */ /* 0x000fd2000000004c */
        /* <DEDUP_REMOVED lines=10> */
.L_x_4154:
        /* <DEDUP_REMOVED lines=13> */
.L_x_4156:
[----:B------:R-:W-:Y:S05]  /*2130*/  BSYNC.RECONVERGENT B2 ;  /* 0x0000000000027941 */ /* 0x000fea0003800200 */
.L_x_4155:
        /* <DEDUP_REMOVED lines=59> */
[----:B------:R-:W-:Y:S01]  /*24f0*/  MOV R75, R0 ;  /* 0x00000000004b7202 */ /* 0x000fe20000000f00 */
[----:B------:R-:W-:-:S07]  /*2500*/  IMAD.MOV.U32 R0, RZ, RZ, R74 ;  /* 0x000000ffff007224 */ /* 0x000fce00078e004a */
.L_x_4153:
[----:B------:R-:W-:Y:S05]  /*2510*/  BSYNC.RECONVERGENT B1 ;  /* 0x0000000000017941 */ /* 0x000fea0003800200 */
.L_x_4152:
[----:B------:R-:W-:Y:S01]  /*2520*/  I2FP.F32.U32 R75, R75 ;  /* 0x0000004b004b7245 */ /* 0x000fe20000201000 */
[----:B------:R-:W-:Y:S01]  /*2530*/  BSSY.RECONVERGENT B1, `(.L_x_4157) ;  /* 0x000005d000017945 */ /* 0x000fe20003800200 */
[----:B------:R-:W-:Y:S02]  /*2540*/  ISETP.NE.AND P2, PT, R81, 0x1, PT ;  /* 0x000000015100780c */ /* 0x000fe40003f45270 */
[----:B------:R-:W-:Y:S01]  /*2550*/  LOP3.LUT R131, R131, 0xfffffff7, RZ, 0xc0, !PT ;  /* 0xfffffff783837812 */ /* 0x000fe200078ec0ff */
[----:B------:R-:W-:Y:S01]  /*2560*/  FFMA.FTZ R75, R75, R72, 1.1641532182693481445e-10 ;  /* 0x2f0000004b4b7423 */ /* 0x000fe20000010048 */
[----:B------:R-:W-:Y:S01]  /*2570*/  SHF.L.U32 R74, R76, 0x10, RZ ;  /* 0x000000104c4a7819 */ /* 0x000fe200000006ff */
[----:B------:R-:W-:-:S03]  /*2580*/  IMAD.MOV.U32 R76, RZ, RZ, 0x2 ;  /* 0x00000002ff4c7424 */ /* 0x000fc600078e00ff */
[----:B------:R-:W-:Y:S01]  /*2590*/  FSETP.LE.FTZ.AND P3, PT, R75, R80, PT ;  /* 0x000000504b00720b */ /* 0x000fe20003f73000 */
[----:B------:R-:W-:-:S12]  /*25a0*/  IMAD.MOV.U32 R75, RZ, RZ, R104 ;  /* 0x000000ffff4b7224 */ /* 0x000fd800078e0068 */
        /* <DEDUP_REMOVED lines=10> */
.L_x_4159:
        /* <DEDUP_REMOVED lines=13> */
.L_x_4161:
[----:B------:R-:W-:Y:S05]  /*2720*/  BSYNC.RECONVERGENT B2 ;  /* 0x0000000000027941 */ /* 0x000fea0003800200 */
.L_x_4160:
        /* <DEDUP_REMOVED lines=45> */
[----:B------:R-:W-:Y:S01]  /*2a00*/  LOP3.LUT R75, R75, R84, R93, 0x96, !PT ;  /* 0x000000544b4b7212 */ /* 0x000fe200078e965d */
[----:B------:R-:W-:Y:S02]  /*2a10*/  VIADD R93, R3, 0x96a522ad ;  /* 0x96a522ad035d7836 */ /* 0x000fe40000000000 */
        /* <DEDUP_REMOVED lines=8> */
[----:B------:R-:W-:Y:S02]  /*2aa0*/  IMAD.MOV.U32 R104, RZ, RZ, R124 ;  /* 0x000000ffff687224 */ /* 0x000fe400078e007c */
[----:B------:R-:W-:Y:S01]  /*2ab0*/  IMAD.WIDE.U32 R82, R82, -0x2daee0ad, RZ ;  /* 0xd2511f5352527825 */ /* 0x000fe200078e00ff */
[----:B------:R-:W-:Y:S02]  /*2ac0*/  LOP3.LUT R92, R75, R86, R125, 0x96, !PT ;  /* 0x000000564b5c7212 */ /* 0x000fe400078e967d */
[----:B------:R-:W-:Y:S01]  /*2ad0*/  MOV R75, R0 ;  /* 0x00000000004b7202 */ /* 0x000fe20000000f00 */
[----:B------:R-:W-:Y:S01]  /*2ae0*/  IMAD.MOV.U32 R0, RZ, RZ, R82 ;  /* 0x000000ffff007224 */ /* 0x000fe200078e0052 */
[----:B------:R-:W-:-:S07]  /*2af0*/  LOP3.LUT R93, R93, R84, R83, 0x96, !PT ;  /* 0x000000545d5d7212 */ /* 0x000fce00078e9653 */
.L_x_4158:
[----:B------:R-:W-:Y:S05]  /*2b00*/  BSYNC.RECONVERGENT B1 ;  /* 0x0000000000017941 */ /* 0x000fea0003800200 */
.L_x_4157:
[----:B------:R-:W-:Y:S01]  /*2b10*/  I2FP.F32.U32 R75, R75 ;  /* 0x0000004b004b7245 */ /* 0x000fe20000201000 */
[----:B------:R-:W-:Y:S01]  /*2b20*/  BSSY.RECONVERGENT B1, `(.L_x_4162) ;  /* 0x000005e000017945 */ /* 0x000fe20003800200 */
[----:B------:R-:W-:Y:S01]  /*2b30*/  ISETP.NE.AND P2, PT, R76, 0x1, PT ;  /* 0x000000014c00780c */ /* 0x000fe20003f45270 */
[----:B------:R-:W-:Y:S01]  /*2b40*/  IMAD.MOV.U32 R82, RZ, RZ, 0x2 ;  /* 0x00000002ff527424 */ /* 0x000fe200078e00ff */
[----:B------:R-:W-:Y:S01]  /*2b50*/  LOP3.LUT R131, R131, 0xfffffffb, RZ, 0xc0, !PT ;  /* 0xfffffffb83837812 */ /* 0x000fe200078ec0ff */
[----:B------:R-:W-:Y:S01]  /*2b60*/  FFMA.FTZ R75, R75, R72, 1.1641532182693481445e-10 ;  /* 0x2f0000004b4b7423 */ /* 0x000fe20000010048 */
[----:B------:R-:W-:-:S04]  /*2b70*/  PRMT R81, R77, 0x7632, R81 ;  /* 0x000076324d517816 */ /* 0x000fc80000000051 */
[----:B------:R-:W-:Y:S02]  /*2b80*/  FSETP.LE.FTZ.AND P3, PT, R75, R80, PT ;  /* 0x000000504b00720b */ /* 0x000fe40003f73000 */
[----:B------:R-:W-:Y:S01]  /*2b90*/  SHF.L.U32 R75, R77, 0x10, RZ ;  /* 0x000000104d4b7819 */ /* 0x000fe200000006ff */
        /* <DEDUP_REMOVED lines=11> */
.L_x_4164:
        /* <DEDUP_REMOVED lines=13> */
.L_x_4166:
[----:B------:R-:W-:Y:S05]  /*2d20*/  BSYNC.RECONVERGENT B2 ;  /* 0x0000000000027941 */ /* 0x000fea0003800200 */
.L_x_4165:
        /* <DEDUP_REMOVED lines=61> */
.L_x_4163:
[----:B------:R-:W-:Y:S05]  /*3100*/  BSYNC.RECONVERGENT B1 ;  /* 0x0000000000017941 */ /* 0x000fea0003800200 */
.L_x_4162:
[----:B------:R-:W-:Y:S01]  /*3110*/  I2FP.F32.U32 R77, R77 ;  /* 0x0000004d004d7245 */ /* 0x000fe20000201000 */
[----:B------:R-:W-:Y:S01]  /*3120*/  BSSY.RECONVERGENT B1, `(.L_x_4167) ;  /* 0x000005d000017945 */ /* 0x000fe20003800200 */
[----:B------:R-:W-:Y:S01]  /*3130*/  ISETP.NE.AND P2, PT, R82, 0x1, PT ;  /* 0x000000015200780c */ /* 0x000fe20003f45270 */
[----:B------:R-:W-:Y:S01]  /*3140*/  IMAD.MOV.U32 R84, RZ, RZ, 0x2 ;  /* 0x00000002ff547424 */ /* 0x000fe200078e00ff */
[----:B------:R-:W-:Y:S01]  /*3150*/  LOP3.LUT R131, R131, 0xfffffffd, RZ, 0xc0, !PT ;  /* 0xfffffffd83837812 */ /* 0x000fe200078ec0ff */
[----:B------:R-:W-:Y:S01]  /*3160*/  FFMA.FTZ R77, R77, R72, 1.1641532182693481445e-10 ;  /* 0x2f0000004d4d7423 */ /* 0x000fe20000010048 */
[----:B------:R-:W-:-:S04]  /*3170*/  SHF.L.U32 R76, R81, 0x10, RZ ;  /* 0x00000010514c7819 */ /* 0x000fc800000006ff */
        /* <DEDUP_REMOVED lines=12> */
.L_x_4169:
        /* <DEDUP_REMOVED lines=13> */
.L_x_4171:
[----:B------:R-:W-:Y:S05]  /*3310*/  BSYNC.RECONVERGENT B2 ;  /* 0x0000000000027941 */ /* 0x000fea0003800200 */
.L_x_4170:
        /* <DEDUP_REMOVED lines=59> */
[----:B------:R-:W-:Y:S01]  /*36d0*/  LOP3.LUT R93, R93, R84, R83, 0x96, !PT ;  /* 0x000000545d5d7212 */ /* 0x000fe200078e9653 */
[----:B------:R-:W-:-:S07]  /*36e0*/  IMAD.MOV.U32 R84, RZ, RZ, RZ ;  /* 0x000000ffff547224 */ /* 0x000fce00078e00ff */
.L_x_4168:
[----:B------:R-:W-:Y:S05]  /*36f0*/  BSYNC.RECONVERGENT B1 ;  /* 0x0000000000017941 */ /* 0x000fea0003800200 */
.L_x_4167:
[----:B------:R-:W-:Y:S01]  /*3700*/  ISETP.NE.AND P3, PT, R84, 0x1, PT ;  /* 0x000000015400780c */ /* 0x000fe20003f65270 */
[----:B------:R-:W-:Y:S01]  /*3710*/  BSSY.RECONVERGENT B1, `(.L_x_4172) ;  /* 0x000005c000017945 */ /* 0x000fe20003800200 */
[----:B------:R-:W-:Y:S01]  /*3720*/  I2FP.F32.U32 R77, R77 ;  /* 0x0000004d004d7245 */ /* 0x000fe20000201000 */
[----:B------:R-:W-:Y:S02]  /*3730*/  IMAD.MOV.U32 R82, RZ, RZ, 0x2 ;  /* 0x00000002ff527424 */ /* 0x000fe400078e00ff */
[----:B------:R-:W-:Y:S02]  /*3740*/  IMAD.MOV.U32 R83, RZ, RZ, R104 ;  /* 0x000000ffff537224 */ /* 0x000fe400078e0068 */
[----:B------:R-:W-:Y:S01]  /*3750*/  FFMA.FTZ R81, R77, R72, 1.1641532182693481445e-10 ;  /* 0x2f0000004d517423 */ /* 0x000fe20000010048 */
[C---:B------:R-:W-:Y:S02]  /*3760*/  SHF.L.U32 R77, R78.reuse, 0x10, RZ ;  /* 0x000000104e4d7819 */ /* 0x040fe400000006ff */
[----:B------:R-:W-:-:S02]  /*3770*/  PRMT R78, R78, 0x7632, R78 ;  /* 0x000076324e4e7816 */ /* 0x000fc4000000004e */
[----:B------:R-:W-:Y:S01]  /*3780*/  FSETP.LE.FTZ.AND P2, PT, R81, R80, PT ;  /* 0x000000505100720b */ /* 0x000fe20003f53000 */
        /* <DEDUP_REMOVED lines=9> */
.L_x_4174:
        /* <DEDUP_REMOVED lines=13> */
.L_x_4176:
[----:B------:R-:W-:Y:S05]  /*38f0*/  BSYNC.RECONVERGENT B2 ;  /* 0x0000000000027941 */ /* 0x000fea0003800200 */
.L_x_4175:
        /* <DEDUP_REMOVED lines=54> */
[----:B------:R-:W-:Y:S02]  /*3c60*/  IMAD.MOV.U32 R104, RZ, RZ, R84 ;  /* 0x000000ffff687224 */ /* 0x000fe400078e0054 */
[----:B------:R-:W-:Y:S01]  /*3c70*/  IMAD.WIDE.U32 R82, R82, -0x2daee0ad, RZ ;  /* 0xd2511f5352527825 */ /* 0x000fe200078e00ff */
[----:B------:R-:W-:-:S04]  /*3c80*/  LOP3.LUT R92, R81, R92, R85, 0x96, !PT ;  /* 0x0000005c515c7212 */ /* 0x000fc800078e9655 */
[----:B------:R-:W-:Y:S02]  /*3c90*/  LOP3.LUT R93, R93, R86, R83, 0x96, !PT ;  /* 0x000000565d5d7212 */ /* 0x000fe400078e9653 */
[----:B------:R-:W-:Y:S01]  /*3ca0*/  MOV R83, R0 ;  /* 0x0000000000537202 */ /* 0x000fe20000000f00 */
[----:B------:R-:W-:Y:S02]  /*3cb0*/  IMAD.MOV.U32 R0, RZ, RZ, R82 ;  /* 0x000000ffff007224 */ /* 0x000fe400078e0052 */
[----:B------:R-:W-:-:S07]  /*3cc0*/  IMAD.MOV.U32 R82, RZ, RZ, RZ ;  /* 0x000000ffff527224 */ /* 0x000fce00078e00ff */
.L_x_4173:
[----:B------:R-:W-:Y:S05]  /*3cd0*/  BSYNC.RECONVERGENT B1 ;  /* 0x0000000000017941 */ /* 0x000fea0003800200 */
.L_x_4172:
[----:B------:R-:W-:Y:S01]  /*3ce0*/  ISETP.NE.AND P4, PT, R82, 0x1, PT ;  /* 0x000000015200780c */ /* 0x000fe20003f85270 */
[----:B------:R-:W-:Y:S01]  /*3cf0*/  BSSY.RECONVERGENT B1, `(.L_x_4177) ;  /* 0x000005b000017945 */ /* 0x000fe20003800200 */
[----:B------:R-:W-:Y:S01]  /*3d00*/  I2FP.F32.U32 R81, R83 ;  /* 0x0000005300517245 */ /* 0x000fe20000201000 */
[----:B------:R-:W-:Y:S01]  /*3d10*/  IMAD.MOV.U32 R84, RZ, RZ, 0x2 ;  /* 0x00000002ff547424 */ /* 0x000fe200078e00ff */
[----:B------:R-:W-:Y:S01]  /*3d20*/  SHF.L.U32 R78, R78, 0x10, RZ ;  /* 0x000000104e4e7819 */ /* 0x000fe200000006ff */
[----:B------:R-:W-:Y:S02]  /*3d30*/  IMAD.MOV.U32 R83, RZ, RZ, R104 ;  /* 0x000000ffff537224 */ /* 0x000fe400078e0068 */
[----:B------:R-:W-:-:S05]  /*3d40*/  FFMA.FTZ R81, R81, R72, 1.1641532182693481445e-10 ;  /* 0x2f00000051517423 */ /* 0x000fca0000010048 */
        /* <DEDUP_REMOVED lines=10> */
.L_x_4179:
        /* <DEDUP_REMOVED lines=13> */
.L_x_4181:
[----:B------:R-:W-:Y:S05]  /*3ec0*/  BSYNC.RECONVERGENT B2 ;  /* 0x0000000000027941 */ /* 0x000fea0003800200 */
.L_x_4180:
        /* <DEDUP_REMOVED lines=56> */
[----:B------:R-:W-:-:S03]  /*4250*/  LOP3.LUT R92, R81, R92, R85, 0x96, !PT ;  /* 0x0000005c515c7212 */ /* 0x000fc600078e9655 */
[----:B------:R-:W-:Y:S01]  /*4260*/  IMAD.MOV.U32 R84, RZ, RZ, RZ ;  /* 0x000000ffff547224 */ /* 0x000fe200078e00ff */
[----:B------:R-:W-:Y:S02]  /*4270*/  LOP3.LUT R93, R93, R86, R83, 0x96, !PT ;  /* 0x000000565d5d7212 */ /* 0x000fe400078e9653 */
[----:B------:R-:W-:Y:S01]  /*4280*/  MOV R83, R0 ;  /* 0x0000000000537202 */ /* 0x000fe20000000f00 */
[----:B------:R-:W-:-:S07]  /*4290*/  IMAD.MOV.U32 R0, RZ, RZ, R82 ;  /* 0x000000ffff007224 */ /* 0x000fce00078e0052 */
.L_x_4178:
[----:B------:R-:W-:Y:S05]  /*42a0*/  BSYNC.RECONVERGENT B1 ;  /* 0x0000000000017941 */ /* 0x000fea0003800200 */
.L_x_4177:
[----:B------:R-:W-:Y:S01]  /*42b0*/  ISETP.NE.AND P5, PT, R84, 0x1, PT ;  /* 0x000000015400780c */ /* 0x000fe20003fa5270 */
[----:B------:R-:W-:Y:S01]  /*42c0*/  BSSY.RECONVERGENT B1, `(.L_x_4182) ;  /* 0x000005c000017945 */ /* 0x000fe20003800200 */
[----:B------:R-:W-:Y:S01]  /*42d0*/  I2FP.F32.U32 R81, R83 ;  /* 0x0000005300517245 */ /* 0x000fe20000201000 */
[----:B------:R-:W-:Y:S01]  /*42e0*/  IMAD.MOV.U32 R94, RZ, RZ, 0x2 ;  /* 0x00000002ff5e7424 */ /* 0x000fe200078e00ff */
[C---:B------:R-:W-:Y:S01]  /*42f0*/  SHF.L.U32 R115, R79.reuse, 0x10, RZ ;  /* 0x000000104f737819 */ /* 0x040fe200000006ff */
[----:B------:R-:W-:Y:S01]  /*4300*/  IMAD.MOV.U32 R83, RZ, RZ, R104 ;  /* 0x000000ffff537224 */ /* 0x000fe200078e0068 */
[----:B------:R-:W-:Y:S01]  /*4310*/  PRMT R79, R79, 0x7632, R79 ;  /* 0x000076324f4f7816 */ /* 0x000fe2000000004f */
        /* <DEDUP_REMOVED lines=11> */
.L_x_4184:
        /* <DEDUP_REMOVED lines=13> */
.L_x_4186:
[----:B------:R-:W-:Y:S05]  /*44a0*/  BSYNC.RECONVERGENT B2 ;  /* 0x0000000000027941 */ /* 0x000fea0003800200 */
.L_x_4185:
        /* <DEDUP_REMOVED lines=60> */
[----:B------:R-:W-:-:S07]  /*4870*/  IMAD.MOV.U32 R0, RZ, RZ, R82 ;  /* 0x000000ffff007224 */ /* 0x000fce00078e0052 */
.L_x_4183:
[----:B------:R-:W-:Y:S05]  /*4880*/  BSYNC.RECONVERGENT B1 ;  /* 0x0000000000017941 */ /* 0x000fea0003800200 */
.L_x_4182:
[----:B------:R-:W-:Y:S01]  /*4890*/  I2FP.F32.U32 R83, R83 ;  /* 0x0000005300537245 */ /* 0x000fe20000201000 */
[----:B------:R-:W-:Y:S01]  /*48a0*/  FMUL.FTZ R73, R73, UR12 ;  /* 0x0000000c49497c20 */ /* 0x000fe20008410000 */
[----:B------:R-:W-:Y:S01]  /*48b0*/  P2R R86, PR, RZ, 0x2 ;  /* 0x00000002ff567803 */ /* 0x000fe20000000000 */
[----:B------:R-:W-:Y:S01]  /*48c0*/  FMUL.FTZ R74, R74, UR12 ;  /* 0x0000000c4a4a7c20 */ /* 0x000fe20008410000 */
[----:B------:R-:W-:Y:S01]  /*48d0*/  LOP3.LUT P1, RZ, R131, 0x10, RZ, 0xc0, !PT ;  /* 0x0000001083ff7812 */ /* 0x000fe2000782c0ff */
[----:B------:R-:W-:Y:S01]  /*48e0*/  FFMA.FTZ R85, R83, R72, 1.1641532182693481445e-10 ;  /* 0x2f00000053557423 */ /* 0x000fe20000010048 */
[----:B------:R-:W-:Y:S01]  /*48f0*/  SHF.L.U32 R72, R79, 0x10, RZ ;  /* 0x000000104f487819 */ /* 0x000fe200000006ff */
[----:B------:R-:W-:Y:S01]  /*4900*/  FMUL.FTZ R75, R75, UR12 ;  /* 0x0000000c4b4b7c20 */ /* 0x000fe20008410000 */
[----:B------:R-:W-:Y:S01]  /*4910*/  P2R R87, PR, RZ, 0x1 ;  /* 0x00000001ff577803 */ /* 0x000fe20000000000 */
[----:B------:R-:W-:Y:S01]  /*4920*/  FMUL.FTZ R79, R76, UR12 ;  /* 0x0000000c4c4f7c20 */ /* 0x000fe20008410000 */
[C---:B------:R-:W-:Y:S01]  /*4930*/  LOP3.LUT P0, RZ, R131.reuse, 0x8, RZ, 0xc0, !PT ;  /* 0x0000000883ff7812 */ /* 0x040fe2000780c0ff */
[----:B------:R-:W-:Y:S01]  /*4940*/  FMUL.FTZ R84, R72, UR12 ;  /* 0x0000000c48547c20 */ /* 0x000fe20008410000 */
[----:B------:R-:W-:Y:S01]  /*4950*/  LOP3.LUT P6, RZ, R131, 0x4, RZ, 0xc0, !PT ;  /* 0x0000000483ff7812 */ /* 0x000fe200078cc0ff */
[----:B------:R-:W-:Y:S01]  /*4960*/  FMUL.FTZ R81, R115, UR12 ;  /* 0x0000000c73517c20 */ /* 0x000fe20008410000 */
[----:B------:R-:W-:Y:S01]  /*4970*/  LOP3.LUT P5, RZ, R131, 0x2, RZ, 0xc0, !PT ;  /* 0x0000000283ff7812 */ /* 0x000fe200078ac0ff */
[----:B------:R-:W-:Y:S01]  /*4980*/  FMUL.FTZ R82, R78, UR12 ;  /* 0x0000000c4e527c20 */ /* 0x000fe20008410000 */
[----:B------:R-:W-:Y:S01]  /*4990*/  FSEL R72, R73, RZ, P1 ;  /* 0x000000ff49487208 */ /* 0x000fe20000800000 */
[----:B------:R-:W-:Y:S01]  /*49a0*/  FMUL.FTZ R83, R77, UR12 ;  /* 0x0000000c4d537c20 */ /* 0x000fe20008410000 */
[----:B------:R-:W-:-:S02]  /*49b0*/  ISETP.NE.AND P1, PT, R86, RZ, PT ;  /* 0x000000ff5600720c */ /* 0x000fc40003f25270 */
[----:B------:R-:W-:Y:S02]  /*49c0*/  FSEL R73, R74, RZ, P0 ;  /* 0x000000ff4a497208 */ /* 0x000fe40000000000 */
[----:B------:R-:W-:Y:S02]  /*49d0*/  FSEL R74, R75, RZ, P6 ;  /* 0x000000ff4b4a7208 */ /* 0x000fe40003000000 */
[----:B------:R-:W-:Y:S02]  /*49e0*/  FSEL R75, R79, RZ, P5 ;  /* 0x000000ff4f4b7208 */ /* 0x000fe40002800000 */
[----:B------:R-:W-:Y:S02]  /*49f0*/  FSETP.GTU.FTZ.AND P5, PT, R85, R80, PT ;  /* 0x000000505500720b */ /* 0x000fe40003fbc000 */
[----:B------:R-:W-:Y:S02]  /*4a00*/  FSEL R78, R81, RZ, P4 ;  /* 0x000000ff514e7208 */ /* 0x000fe40002000000 */
[----:B------:R-:W-:Y:S01]  /*4a10*/  FSEL R77, R82, RZ, P3 ;  /* 0x000000ff524d7208 */ /* 0x000fe20001800000 */
[----:B------:R-:W-:Y:S01]  /*4a20*/  @P1 FADD.FTZ R72, R8, R72 ;  /* 0x0000004808481221 */ /* 0x000fe20000010000 */
[----:B------:R-:W-:Y:S01]  /*4a30*/  FSEL R76, R83, RZ, P2 ;  /* 0x000000ff534c7208 */ /* 0x000fe20001000000 */
[----:B------:R-:W-:Y:S01]  /*4a40*/  @P1 FADD.FTZ R73, R9, R73 ;  /* 0x0000004909491221 */ /* 0x000fe20000010000 */
[----:B------:R-:W-:Y:S01]  /*4a50*/  FSEL R79, R84, RZ, !P5 ;  /* 0x000000ff544f7208 */ /* 0x000fe20006800000 */
[----:B------:R-:W-:Y:S01]  /*4a60*/  @P1 FADD.FTZ R74, R10, R74 ;  /* 0x0000004a0a4a1221 */ /* 0x000fe20000010000 */
[----:B------:R-:W-:Y:S01]  /*4a70*/  ISETP.NE.AND P0, PT, R87, RZ, PT ;  /* 0x000000ff5700720c */ /* 0x000fe20003f05270 */
[----:B------:R-:W-:Y:S01]  /*4a80*/  @P1 FADD.FTZ R75, R11, R75 ;  /* 0x0000004b0b4b1221 */ /* 0x000fe20000010000 */
[----:B------:R-:W-:Y:S01]  /*4a90*/  @P1 FADD.FTZ R76, R4, R76 ;  /* 0x0000004c044c1221 */ /* 0x000fe20000010000 */
[----:B------:R-:W-:Y:S01]  /*4aa0*/  @P1 FADD.FTZ R77, R5, R77 ;  /* 0x0000004d054d1221 */ /* 0x000fe20000010000 */
[----:B------:R-:W-:Y:S01]  /*4ab0*/  @P1 FADD.FTZ R78, R6, R78 ;  /* 0x0000004e064e1221 */ /* 0x000fe20000010000 */
[----:B------:R-:W-:Y:S01]  /*4ac0*/  @P1 FADD.FTZ R79, R7, R79 ;  /* 0x0000004f074f1221 */ /* 0x000fe20000010000 */
[----:B------:R-:W-:Y:S01]  /*4ad0*/  PLOP3.LUT P5, PT, P5, PT, PT, 0x8, 0x80 ;  /* 0x000000000080781c */ /* 0x000fe20002fae170 */
[----:B------:R-:W-:-:S12]  /*4ae0*/  BRA `(.L_x_4187) ;  /* 0x0000006000807947 */ /* 0x000fd80003800000 */
.L_x_4146:
        /* <DEDUP_REMOVED lines=16> */
.L_x_4190:
        /* <DEDUP_REMOVED lines=13> */
.L_x_4192:
[----:B------:R-:W-:Y:S05]  /*4cc0*/  BSYNC.RECONVERGENT B2 ;  /* 0x0000000000027941 */ /* 0x000fea0003800200 */
.L_x_4191:
        /* <DEDUP_REMOVED lines=49> */
[----:B------:R-:W-:Y:S01]  /*4fe0*/  LOP3.LUT R75, R75, R82, R93, 0x96, !PT ;  /* 0x000000524b4b7212 */ /* 0x000fe200078e965d */
[----:B------:R-:W-:Y:S01]  /*4ff0*/  VIADD R93, R3, 0x96a522ad ;  /* 0x96a522ad035d7836 */ /* 0x000fe20000000000 */
        /* <DEDUP_REMOVED lines=10> */
.L_x_4189:
[----:B------:R-:W-:Y:S05]  /*50a0*/  BSYNC.RECONVERGENT B1 ;  /* 0x0000000000017941 */ /* 0x000fea0003800200 */
.L_x_4188:
[----:B------:R-:W0:Y:S01]  /*50b0*/  LDC R80, c[0x0][0x404] ;  /* 0x00010100ff507b82 */ /* 0x000e220000000800 */
[----:B------:R-:W-:Y:S01]  /*50c0*/  I2FP.F32.U32 R73, R72 ;  /* 0x0000004800497245 */ /* 0x000fe20000201000 */
[----:B------:R-:W-:Y:S01]  /*50d0*/  HFMA2 R82, -RZ, RZ, 0.1171875, 0 ;  /* 0x2f800000ff527431 */ /* 0x000fe200000001ff */
[----:B------:R-:W-:Y:S01]  /*50e0*/  ISETP.NE.AND P2, PT, R75, 0x1, PT ;  /* 0x000000014b00780c */ /* 0x000fe20003f45270 */
[C---:B-----5:R-:W-:Y:S01]  /*50f0*/  IMAD.U32 R74, R76.reuse, 0x10000, RZ ;  /* 0x000100004c4a7824 */ /* 0x060fe200078e00ff */
[----:B------:R-:W-:Y:S01]  /*5100*/  LOP3.LUT R131, R131, 0xffffffef, RZ, 0xc0, !PT ;  /* 0xffffffef83837812 */ /* 0x000fe200078ec0ff */
[----:B------:R-:W-:Y:S01]  /*5110*/  BSSY.RECONVERGENT B1, `(.L_x_4193) ;  /* 0x000005d000017945 */ /* 0x000fe20003800200 */
[----:B------:R-:W-:Y:S01]  /*5120*/  FFMA.FTZ R73, R73, R82, 1.1641532182693481445e-10 ;  /* 0x2f00000049497423 */ /* 0x000fe20000010052 */
[----:B------:R-:W1:Y:S01]  /*5130*/  LDC R81, c[0x0][0x408] ;  /* 0x00010200ff517b82 */ /* 0x000e620000000800 */
[----:B------:R-:W-:Y:S01]  /*5140*/  PRMT R76, R76, 0x7632, R76 ;  /* 0x000076324c4c7816 */ /* 0x000fe2000000004c */
[----:B------:R-:W-:Y:S01]  /*5150*/  IMAD.MOV.U32 R84, RZ, RZ, 0x2 ;  /* 0x00000002ff547424 */ /* 0x000fe200078e00ff */
[----:B------:R-:W-:-:S02]  /*5160*/  MOV R72, R104 ;  /* 0x0000006800487202 */ /* 0x000fc40000000f00 */
[----:B0-----:R-:W-:Y:S01]  /*5170*/  FSETP.LE.FTZ.AND P4, PT, R73, R80, PT ;  /* 0x000000504900720b */ /* 0x001fe20003f93000 */
[----:B-1----:R-:W-:-:S12]  /*5180*/  FMUL.FTZ R83, R81, R74 ;  /* 0x0000004a51537220 */ /* 0x002fd80000410000 */
        /* <DEDUP_REMOVED lines=10> */
.L_x_4195:
        /* <DEDUP_REMOVED lines=13> */
.L_x_4197:
[----:B------:R-:W-:Y:S05]  /*5300*/  BSYNC.RECONVERGENT B2 ;  /* 0x0000000000027941 */ /* 0x000fea0003800200 */
.L_x_4196:
        /* <DEDUP_REMOVED lines=51> */
[----:B------:R-:W-:Y:S01]  /*5640*/  LOP3.LUT R75, R75, R86, R93, 0x96, !PT ;  /* 0x000000564b4b7212 */ /* 0x000fe200078e965d */
[----:B------:R-:W-:Y:S02]  /*5650*/  VIADD R93, R3, 0x96a522ad ;  /* 0x96a522ad035d7836 */ /* 0x000fe40000000000 */
        /* <DEDUP_REMOVED lines=8> */
.L_x_4194:
[----:B------:R-:W-:Y:S05]  /*56e0*/  BSYNC.RECONVERGENT B1 ;  /* 0x0000000000017941 */ /* 0x000fea0003800200 */
.L_x_4193:
[----:B------:R-:W-:Y:S01]  /*56f0*/  I2FP.F32.U32 R73, R72 ;  /* 0x0000004800497245 */ /* 0x000fe20000201000 */
[----:B------:R-:W-:Y:S01]  /*5700*/  IMAD.U32 R72, R116, 0x10000, RZ ;  /* 0x0001000074487824 */ /* 0x000fe200078e00ff */
[----:B------:R-:W-:Y:S01]  /*5710*/  ISETP.NE.AND P3, PT, R84, 0x1, PT ;  /* 0x000000015400780c */ /* 0x000fe20003f65270 */
[----:B------:R-:W-:Y:S01]  /*5720*/  BSSY.RECONVERGENT B1, `(.L_x_4198) ;  /* 0x000005f000017945 */ /* 0x000fe20003800200 */
[----:B------:R-:W-:Y:S02]  /*5730*/  IMAD.MOV.U32 R74, RZ, RZ, 0x2 ;  /* 0x00000002ff4a7424 */ /* 0x000fe400078e00ff */
[----:B------:R-:W-:Y:S01]  /*5740*/  FFMA.FTZ R73, R73, R82, 1.1641532182693481445e-10 ;  /* 0x2f00000049497423 */ /* 0x000fe20000010052 */
[----:B------:R-:W-:-:S04]  /*5750*/  FMUL.FTZ R72, R72, R81 ;  /* 0x0000005148487220 */ /* 0x000fc80000410000 */
[----:B------:R-:W-:Y:S02]  /*5760*/  FSETP.GTU.FTZ.AND P2, PT, R73, R80, PT ;  /* 0x000000504900720b */ /* 0x000fe40003f5c000 */
[----:B------:R-:W-:Y:S02]  /*5770*/  FSEL R73, R83, RZ, P4 ;  /* 0x000000ff53497208 */ /* 0x000fe40002000000 */
[----:B------:R-:W-:Y:S02]  /*5780*/  FSEL R72, R72, RZ, !P2 ;  /* 0x000000ff48487208 */ /* 0x000fe40005000000 */
[----:B------:R-:W-:-:S03]  /*5790*/  SEL R106, RZ, 0x1, P2 ;  /* 0x00000001ff6a7807 */ /* 0x000fc60001000000 */
[----:B------:R-:W-:Y:S01]  /*57a0*/  FADD.FTZ R72, R72, R73 ;  /* 0x0000004948487221 */ /* 0x000fe20000010000 */
[----:B------:R-:W-:-:S03]  /*57b0*/  MOV R73, R104 ;  /* 0x0000006800497202 */ /* 0x000fc60000000f00 */
[----:B------:R-:W-:Y:S01]  /*57c0*/  @P1 FADD.FTZ R72, R8, R72 ;  /* 0x0000004808481221 */ /* 0x000fe20000010000 */
        /* <DEDUP_REMOVED lines=9> */
.L_x_4200:
        /* <DEDUP_REMOVED lines=13> */
.L_x_4202:
[----:B------:R-:W-:Y:S05]  /*5930*/  BSYNC.RECONVERGENT B2 ;  /* 0x0000000000027941 */ /* 0x000fea0003800200 */
.L_x_4201:
        /* <DEDUP_REMOVED lines=44> */
[C---:B------:R-:W-:Y:S02]  /*5c00*/  VIADD R83, R3.reuse, 0xdb3d7428 ;  /* 0xdb3d742803537836 */ /* 0x040fe40000000000 */
        /* <DEDUP_REMOVED lines=14> */
[----:B------:R-:W-:Y:S02]  /*5cf0*/  HFMA2 R74, -RZ, RZ, 0, 0 ;  /* 0x00000000ff4a7431 */ /* 0x000fe400000001ff */
[----:B------:R-:W-:-:S07]  /*5d00*/  IMAD.MOV.U32 R0, RZ, RZ, R86 ;  /* 0x000000ffff007224 */ /* 0x000fce00078e0056 */
.L_x_4199:
[----:B------:R-:W-:Y:S05]  /*5d10*/  BSYNC.RECONVERGENT B1 ;  /* 0x0000000000017941 */ /* 0x000fea0003800200 */
.L_x_4198:
[----:B------:R-:W-:Y:S01]  /*5d20*/  I2FP.F32.U32 R73, R73 ;  /* 0x0000004900497245 */ /* 0x000fe20000201000 */
[----:B------:R-:W-:Y:S01]  /*5d30*/  IMAD.U32 R76, R76, 0x10000, RZ ;  /* 0x000100004c4c7824 */ /* 0x000fe200078e00ff */
[----:B------:R-:W-:Y:S01]  /*5d40*/  ISETP.NE.AND P2, PT, R74, 0x1, PT ;  /* 0x000000014a00780c */ /* 0x000fe20003f45270 */
[----:B------:R-:W-:Y:S01]  /*5d50*/  BSSY.RECONVERGENT B1, `(.L_x_4203) ;  /* 0x000005c000017945 */ /* 0x000fe20003800200 */
[----:B------:R-:W-:Y:S01]  /*5d60*/  LOP3.LUT R131, R131, 0xfffffff7, RZ, 0xc0, !PT ;  /* 0xfffffff783837812 */ /* 0x000fe200078ec0ff */
[----:B------:R-:W-:Y:S01]  /*5d70*/  FFMA.FTZ R73, R73, R82, 1.1641532182693481445e-10 ;  /* 0x2f00000049497423 */ /* 0x000fe20000010052 */
[----:B------:R-:W-:Y:S02]  /*5d80*/  IMAD.MOV.U32 R75, RZ, RZ, 0x2 ;  /* 0x00000002ff4b7424 */ /* 0x000fe400078e00ff */
[----:B------:R-:W-:Y:S02]  /*5d90*/  FMUL.FTZ R76, R76, R81 ;  /* 0x000000514c4c7220 */ /* 0x000fe40000410000 */
[----:B------:R-:W-:-:S02]  /*5da0*/  FSETP.LE.FTZ.AND P4, PT, R73, R80, PT ;  /* 0x000000504900720b */ /* 0x000fc40003f93000 */
        /* <DEDUP_REMOVED lines=11> */
.L_x_4205:
        /* <DEDUP_REMOVED lines=13> */
.L_x_4207:
[----:B------:R-:W-:Y:S05]  /*5f30*/  BSYNC.RECONVERGENT B2 ;  /* 0x0000000000027941 */ /* 0x000fea0003800200 */
.L_x_4206:
        /* <DEDUP_REMOVED lines=58> */
[----:B------:R-:W-:Y:S01]  /*62e0*/  IMAD.MOV.U32 R73, RZ, RZ, R0 ;  /* 0x000000ffff497224 */ /* 0x000fe200078e0000 */
[----:B------:R-:W-:Y:S01]  /*62f0*/  LOP3.LUT R93, R93, R74, R87, 0x96, !PT ;  /* 0x0000004a5d5d7212 */ /* 0x000fe200078e9657 */
[----:B------:R-:W-:-:S07]  /*6300*/  IMAD.MOV.U32 R0, RZ, RZ, R86 ;  /* 0x000000ffff007224 */ /* 0x000fce00078e0056 */
.L_x_4204:
[----:B------:R-:W-:Y:S05]  /*6310*/  BSYNC.RECONVERGENT B1 ;  /* 0x0000000000017941 */ /* 0x000fea0003800200 */
.L_x_4203:
        /* <DEDUP_REMOVED lines=9> */
[----:B------:R-:W-:Y:S02]  /*63b0*/  FSEL R73, R76, RZ, P4 ;  /* 0x000000ff4c497208 */ /* 0x000fe40002000000 */
[----:B------:R-:W-:Y:S02]  /*63c0*/  SEL R107, RZ, 0x1, P2 ;  /* 0x00000001ff6b7807 */ /* 0x000fe40001000000 */
[----:B------:R-:W-:-:S05]  /*63d0*/  FSEL R74, R74, RZ, !P2 ;  /* 0x000000ff4a4a7208 */ /* 0x000fca0005000000 */
        /* <DEDUP_REMOVED lines=12> */
.L_x_4210:
        /* <DEDUP_REMOVED lines=13> */
.L_x_4212:
[----:B------:R-:W-:Y:S05]  /*6570*/  BSYNC.RECONVERGENT B2 ;  /* 0x0000000000027941 */ /* 0x000fea0003800200 */
.L_x_4211:
        /* <DEDUP_REMOVED lines=54> */
[----:B------:R-:W-:-:S04]  /*68e0*/  IMAD.WIDE.U32 R86, R83, -0x2daee0ad, RZ ;  /* 0xd2511f5353567825 */ /* 0x000fc800078e00ff */
[----:B------:R-:W-:Y:S01]  /*68f0*/  HFMA2 R83, -RZ, RZ, 0, 0 ;  /* 0x00000000ff537431 */ /* 0x000fe200000001ff */
[----:B------:R-:W-:Y:S02]  /*6900*/  LOP3.LUT R92, R75, R84, R109, 0x96, !PT ;  /* 0x000000544b5c7212 */ /* 0x000fe400078e966d */
[----:B------:R-:W-:Y:S02]  /*6910*/  MOV R104, R108 ;  /* 0x0000006c00687202 */ /* 0x000fe40000000f00 */
[----:B------:R-:W-:Y:S01]  /*6920*/  LOP3.LUT R93, R93, R74, R87, 0x96, !PT ;  /* 0x0000004a5d5d7212 */ /* 0x000fe200078e9657 */
[----:B------:R-:W-:Y:S02]  /*6930*/  IMAD.MOV.U32 R74, RZ, RZ, R0 ;  /* 0x000000ffff4a7224 */ /* 0x000fe400078e0000 */
[----:B------:R-:W-:-:S07]  /*6940*/  IMAD.MOV.U32 R0, RZ, RZ, R86 ;  /* 0x000000ffff007224 */ /* 0x000fce00078e0056 */
.L_x_4209:
[----:B------:R-:W-:Y:S05]  /*6950*/  BSYNC.RECONVERGENT B1 ;  /* 0x0000000000017941 */ /* 0x000fea0003800200 */
.L_x_4208:
[----:B------:R-:W-:Y:S01]  /*6960*/  I2FP.F32.U32 R75, R74 ;  /* 0x0000004a004b7245 */ /* 0x000fe20000201000 */
[----:B------:R-:W-:Y:S01]  /*6970*/  IMAD.U32 R76, R77, 0x10000, RZ ;  /* 0x000100004d4c7824 */ /* 0x000fe200078e00ff */
[----:B------:R-:W-:Y:S01]  /*6980*/  ISETP.NE.AND P2, PT, R83, 0x1, PT ;  /* 0x000000015300780c */ /* 0x000fe20003f45270 */
[----:B------:R-:W-:Y:S01]  /*6990*/  BSSY.RECONVERGENT B1, `(.L_x_4213) ;  /* 0x000005d000017945 */ /* 0x000fe20003800200 */
[----:B------:R-:W-:Y:S01]  /*69a0*/  LOP3.LUT R131, R131, 0xfffffffb, RZ, 0xc0, !PT ;  /* 0xfffffffb83837812 */ /* 0x000fe200078ec0ff */
[----:B------:R-:W-:Y:S01]  /*69b0*/  FFMA.FTZ R75, R75, R82, 1.1641532182693481445e-10 ;  /* 0x2f0000004b4b7423 */ /* 0x000fe20000010052 */
[----:B------:R-:W-:Y:S01]  /*69c0*/  PRMT R77, R77, 0x7632, R77 ;  /* 0x000076324d4d7816 */ /* 0x000fe2000000004d */
[----:B------:R-:W-:Y:S01]  /*69d0*/  IMAD.MOV.U32 R84, RZ, RZ, 0x2 ;  /* 0x00000002ff547424 */ /* 0x000fe200078e00ff */
[----:B------:R-:W-:Y:S01]  /*69e0*/  MOV R74, R104 ;  /* 0x00000068004a7202 */ /* 0x000fe20000000f00 */
[----:B------:R-:W-:Y:S01]  /*69f0*/  FMUL.FTZ R76, R81, R76 ;  /* 0x0000004c514c7220 */ /* 0x000fe20000410000 */
[----:B------:R-:W-:-:S13]  /*6a00*/  FSETP.LE.FTZ.AND P4, PT, R75, R80, PT ;  /* 0x000000504b00720b */ /* 0x000fda0003f93000 */
        /* <DEDUP_REMOVED lines=10> */
.L_x_4215:
        /* <DEDUP_REMOVED lines=13> */
.L_x_4217:
[----:B------:R-:W-:Y:S05]  /*6b80*/  BSYNC.RECONVERGENT B2 ;  /* 0x0000000000027941 */ /* 0x000fea0003800200 */
.L_x_4216:
        /* <DEDUP_REMOVED lines=57> */
[----:B------:R-:W-:Y:S02]  /*6f20*/  MOV R104, R108 ;  /* 0x0000006c00687202 */ /* 0x000fe40000000f00 */
[----:B------:R-:W-:Y:S01]  /*6f30*/  LOP3.LUT R93, R93, R74, R87, 0x96, !PT ;  /* 0x0000004a5d5d7212 */ /* 0x000fe200078e9657 */
[----:B------:R-:W-:Y:S02]  /*6f40*/  IMAD.MOV.U32 R74, RZ, RZ, R0 ;  /* 0x000000ffff4a7224 */ /* 0x000fe400078e0000 */
[----:B------:R-:W-:-:S07]  /*6f50*/  IMAD.MOV.U32 R0, RZ, RZ, R86 ;  /* 0x000000ffff007224 */ /* 0x000fce00078e0056 */
.L_x_4214:
[----:B------:R-:W-:Y:S05]  /*6f60*/  BSYNC.RECONVERGENT B1 ;  /* 0x0000000000017941 */ /* 0x000fea0003800200 */
.L_x_4213:
[----:B------:R-:W-:Y:S01]  /*6f70*/  I2FP.F32.U32 R75, R74 ;  /* 0x0000004a004b7245 */ /* 0x000fe20000201000 */
[----:B------:R-:W-:Y:S01]  /*6f80*/  IMAD.U32 R74, R117, 0x10000, RZ ;  /* 0x00010000754a7824 */ /* 0x000fe200078e00ff */
[----:B------:R-:W-:Y:S01]  /*6f90*/  BSSY.RECONVERGENT B1, `(.L_x_4218) ;  /* 0x0000060000017945 */ /* 0x000fe20003800200 */
[----:B------:R-:W-:Y:S02]  /*6fa0*/  IMAD.MOV.U32 R85, RZ, RZ, 0x2 ;  /* 0x00000002ff557424 */ /* 0x000fe400078e00ff */
[----:B------:R-:W-:Y:S01]  /*6fb0*/  FFMA.FTZ R75, R75, R82, 1.1641532182693481445e-10 ;  /* 0x2f0000004b4b7423 */ /* 0x000fe20000010052 */
[----:B------:R-:W-:-:S04]  /*6fc0*/  FMUL.FTZ R74, R74, R81 ;  /* 0x000000514a4a7220 */ /* 0x000fc80000410000 */
[----:B------:R-:W-:Y:S02]  /*6fd0*/  FSETP.GTU.FTZ.AND P2, PT, R75, R80, PT ;  /* 0x000000504b00720b */ /* 0x000fe40003f5c000 */
[----:B------:R-:W-:Y:S02]  /*6fe0*/  FSEL R75, R76, RZ, P4 ;  /* 0x000000ff4c4b7208 */ /* 0x000fe40002000000 */
[----:B------:R-:W-:Y:S02]  /*6ff0*/  FSEL R74, R74, RZ, !P2 ;  /* 0x000000ff4a4a7208 */ /* 0x000fe40005000000 */
[----:B------:R-:W-:Y:S02]  /*7000*/  SEL R108, RZ, 0x1, P2 ;  /* 0x00000001ff6c7807 */ /* 0x000fe40001000000 */
[----:B------:R-:W-:Y:S01]  /*7010*/  ISETP.NE.AND P2, PT, R84, 0x1, PT ;  /* 0x000000015400780c */ /* 0x000fe20003f45270 */
[----:B------:R-:W-:Y:S01]  /*7020*/  FADD.FTZ R74, R74, R75 ;  /* 0x0000004b4a4a7221 */ /* 0x000fe20000010000 */
[----:B------:R-:W-:-:S03]  /*7030*/  MOV R75, R104 ;  /* 0x00000068004b7202 */ /* 0x000fc60000000f00 */
[----:B------:R-:W-:-:S08]  /*7040*/  @P1 FADD.FTZ R74, R10, R74 ;  /* 0x0000004a0a4a1221 */ /* 0x000fd00000010000 */
        /* <DEDUP_REMOVED lines=9> */
.L_x_4220:
        /* <DEDUP_REMOVED lines=13> */
.L_x_4222:
[----:B------:R-:W-:Y:S05]  /*71b0*/  BSYNC.RECONVERGENT B2 ;  /* 0x0000000000027941 */ /* 0x000fea0003800200 */
.L_x_4221:
        /* <DEDUP_REMOVED lines=53> */
[----:B------:R-:W-:-:S02]  /*7510*/  HFMA2 R85, -RZ, RZ, 0, 0 ;  /* 0x00000000ff557431 */ /* 0x000fc400000001ff */
[----:B------:R-:W-:-:S04]  /*7520*/  IMAD.WIDE.U32 R114, R83, -0x326172a9, RZ ;  /* 0xcd9e8d5753727825 */ /* 0x000fc800078e00ff */
[----:B------:R-:W-:Y:S01]  /*7530*/  IMAD.WIDE.U32 R110, R110, -0x2daee0ad, RZ ;  /* 0xd2511f536e6e7825 */ /* 0x000fe200078e00ff */
[----:B------:R-:W-:Y:S02]  /*7540*/  LOP3.LUT R92, R75, R86, R115, 0x96, !PT ;  /* 0x000000564b5c7212 */ /* 0x000fe400078e9673 */
[----:B------:R-:W-:Y:S01]  /*7550*/  MOV R104, R114 ;  /* 0x0000007200687202 */ /* 0x000fe20000000f00 */
[----:B------:R-:W-:Y:S01]  /*7560*/  IMAD.MOV.U32 R75, RZ, RZ, R0 ;  /* 0x000000ffff4b7224 */ /* 0x000fe200078e0000 */
[----:B------:R-:W-:Y:S01]  /*7570*/  LOP3.LUT R93, R93, R84, R111, 0x96, !PT ;  /* 0x000000545d5d7212 */ /* 0x000fe200078e966f */
[----:B------:R-:W-:-:S07]  /*7580*/  IMAD.MOV.U32 R0, RZ, RZ, R110 ;  /* 0x000000ffff007224 */ /* 0x000fce00078e006e */
.L_x_4219:
[----:B------:R-:W-:Y:S05]  /*7590*/  BSYNC.RECONVERGENT B1 ;  /* 0x0000000000017941 */ /* 0x000fea0003800200 */
.L_x_4218:
        /* <DEDUP_REMOVED lines=20> */
.L_x_4225:
        /* <DEDUP_REMOVED lines=13> */
.L_x_4227:
[----:B------:R-:W-:Y:S05]  /*77b0*/  BSYNC.RECONVERGENT B2 ;  /* 0x0000000000027941 */ /* 0x000fea0003800200 */
.L_x_4226:
        /* <DEDUP_REMOVED lines=61> */
.L_x_4224:
[----:B------:R-:W-:Y:S05]  /*7b90*/  BSYNC.RECONVERGENT B1 ;  /* 0x0000000000017941 */ /* 0x000fea0003800200 */
.L_x_4223:
        /* <DEDUP_REMOVED lines=8> */
[----:B------:R-:W-:Y:S02]  /*7c20*/  FSEL R75, R83, RZ, P4 ;  /* 0x000000ff534b7208 */ /* 0x000fe40002000000 */
[----:B------:R-:W-:Y:S02]  /*7c30*/  SEL R109, RZ, 0x1, P2 ;  /* 0x00000001ff6d7807 */ /* 0x000fe40001000000 */
[----:B------:R-:W-:Y:S02]  /*7c40*/  FSEL R76, R76, RZ, !P2 ;  /* 0x000000ff4c4c7208 */ /* 0x000fe40005000000 */
[----:B------:R-:W-:-:S03]  /*7c50*/  ISETP.NE.AND P2, PT, R77, 0x1, PT ;  /* 0x000000014d00780c */ /* 0x000fc60003f45270 */
[----:B------:R-:W-:Y:S01]  /*7c60*/  FADD.FTZ R75, R76, R75 ;  /* 0x0000004b4c4b7221 */ /* 0x000fe20000010000 */
[----:B------:R-:W-:-:S03]  /*7c70*/  MOV R76, R104 ;  /* 0x00000068004c7202 */ /* 0x000fc60000000f00 */
[----:B------:R-:W-:-:S06]  /*7c80*/  @P1 FADD.FTZ R75, R11, R75 ;  /* 0x0000004b0b4b1221 */ /* 0x000fcc0000010000 */
        /* <DEDUP_REMOVED lines=9> */
.L_x_4230:
        /* <DEDUP_REMOVED lines=13> */
.L_x_4232:
[----:B------:R-:W-:Y:S05]  /*7df0*/  BSYNC.RECONVERGENT B2 ;  /* 0x0000000000027941 */ /* 0x000fea0003800200 */
.L_x_4231:
        /* <DEDUP_REMOVED lines=57> */
[----:B------:R-:W-:Y:S02]  /*8190*/  MOV R104, R110 ;  /* 0x0000006e00687202 */ /* 0x000fe40000000f00 */
[----:B------:R-:W-:Y:S01]  /*81a0*/  LOP3.LUT R93, R93, R76, R87, 0x96, !PT ;  /* 0x0000004c5d5d7212 */ /* 0x000fe200078e9657 */
[----:B------:R-:W-:Y:S02]  /*81b0*/  IMAD.MOV.U32 R76, RZ, RZ, R0 ;  /* 0x000000ffff4c7224 */ /* 0x000fe400078e0000 */
[----:B------:R-:W-:-:S07]  /*81c0*/  IMAD.MOV.U32 R0, RZ, RZ, R86 ;  /* 0x000000ffff007224 */ /* 0x000fce00078e0056 */
.L_x_4229:
[----:B------:R-:W-:Y:S05]  /*81d0*/  BSYNC.RECONVERGENT B1 ;  /* 0x0000000000017941 */ /* 0x000fea0003800200 */
.L_x_4228:
[----:B------:R-:W-:Y:S01]  /*81e0*/  ISETP.NE.AND P3, PT, R85, 0x1, PT ;  /* 0x000000015500780c */ /* 0x000fe20003f65270 */
[C---:B------:R-:W-:Y:S01]  /*81f0*/  IMAD.U32 R84, R78.reuse, 0x10000, RZ ;  /* 0x000100004e547824 */ /* 0x040fe200078e00ff */
[----:B------:R-:W-:Y:S01]  /*8200*/  I2FP.F32.U32 R77, R76 ;  /* 0x0000004c004d7245 */ /* 0x000fe20000201000 */
[----:B------:R-:W-:Y:S01]  /*8210*/  BSSY.RECONVERGENT B1, `(.L_x_4233) ;  /* 0x000005b000017945 */ /* 0x000fe20003800200 */
[----:B------:R-:W-:Y:S01]  /*8220*/  PRMT R78, R78, 0x7632, R78 ;  /* 0x000076324e4e7816 */ /* 0x000fe2000000004e */
[----:B------:R-:W-:Y:S01]  /*8230*/  IMAD.MOV.U32 R86, RZ, RZ, 0x2 ;  /* 0x00000002ff567424 */ /* 0x000fe200078e00ff */
[----:B------:R-:W-:Y:S01]  /*8240*/  MOV R76, R104 ;  /* 0x00000068004c7202 */ /* 0x000fe20000000f00 */
[----:B------:R-:W-:Y:S01]  /*8250*/  FFMA.FTZ R77, R77, R82, 1.1641532182693481445e-10 ;  /* 0x2f0000004d4d7423 */ /* 0x000fe20000010052 */
[----:B------:R-:W-:-:S04]  /*8260*/  FMUL.FTZ R83, R81, R84 ;  /* 0x0000005451537220 */ /* 0x000fc80000410000 */
[----:B------:R-:W-:Y:S01]  /*8270*/  FSETP.LE.FTZ.AND P2, PT, R77, R80, PT ;  /* 0x000000504d00720b */ /* 0x000fe20003f53000 */
        /* <DEDUP_REMOVED lines=9> */
.L_x_4235:
        /* <DEDUP_REMOVED lines=13> */
.L_x_4237:
[----:B------:R-:W-:Y:S05]  /*83e0*/  BSYNC.RECONVERGENT B2 ;  /* 0x0000000000027941 */ /* 0x000fea0003800200 */
.L_x_4236:
        /* <DEDUP_REMOVED lines=56> */
[----:B------:R-:W-:-:S05]  /*8770*/  VIADD R93, R3, 0x96a522ad ;  /* 0x96a522ad035d7836 */ /* 0x000fca0000000000 */
[----:B------:R-:W-:Y:S01]  /*8780*/  LOP3.LUT R93, R93, R76, R87, 0x96, !PT ;  /* 0x0000004c5d5d7212 */ /* 0x000fe200078e9657 */
[----:B------:R-:W-:Y:S02]  /*8790*/  IMAD.MOV.U32 R76, RZ, RZ, R0 ;  /* 0x000000ffff4c7224 */ /* 0x000fe400078e0000 */
[----:B------:R-:W-:Y:S02]  /*87a0*/  IMAD.MOV.U32 R0, RZ, RZ, R86 ;  /* 0x000000ffff007224 */ /* 0x000fe400078e0056 */
[----:B------:R-:W-:-:S07]  /*87b0*/  HFMA2 R86, -RZ, RZ, 0, 0 ;  /* 0x00000000ff567431 */ /* 0x000fce00000001ff */
.L_x_4234:
[----:B------:R-:W-:Y:S05]  /*87c0*/  BSYNC.RECONVERGENT B1 ;  /* 0x0000000000017941 */ /* 0x000fea0003800200 */
.L_x_4233:
        /* <DEDUP_REMOVED lines=23> */
.L_x_4240:
        /* <DEDUP_REMOVED lines=13> */
.L_x_4242:
[----:B------:R-:W-:Y:S05]  /*8a10*/  BSYNC.RECONVERGENT B2 ;  /* 0x0000000000027941 */ /* 0x000fea0003800200 */
.L_x_4241:
        /* <DEDUP_REMOVED lines=49> */
[----:B------:R-:W-:Y:S01]  /*8d30*/  LOP3.LUT R114, R77, R114, R87, 0x96, !PT ;  /* 0x000000724d727212 */ /* 0x000fe200078e9657 */
[----:B------:R-:W-:Y:S02]  /*8d40*/  VIADD R93, R3, 0x96a522ad ;  /* 0x96a522ad035d7836 */ /* 0x000fe40000000000 */
[----:B------:R-:W-:Y:S01]  /*8d50*/  VIADD R77, R2, 0x8ff34781 ;  /* 0x8ff34781024d7836 */ /* 0x000fe20000000000 */
[----:B------:R-:W-:Y:S01]  /*8d60*/  LOP3.LUT R83, R83, R92, R85, 0x96, !PT ;  /* 0x0000005c53537212 */ /* 0x000fe200078e9655 */
[----:B------:R-:W-:-:S04]  /*8d70*/  IMAD.WIDE.U32 R114, R114, -0x2daee0ad, RZ ;  /* 0xd2511f5372727825 */ /* 0x000fc800078e00ff */
[----:B------:R-:W-:Y:S01]  /*8d80*/  IMAD.WIDE.U32 R124, R83, -0x326172a9, RZ ;  /* 0xcd9e8d57537c7825 */ /* 0x000fe200078e00ff */
[----:B------:R-:W-:-:S03]  /*8d90*/  LOP3.LUT R93, R93, R84, R115, 0x96, !PT ;  /* 0x000000545d5d7212 */ /* 0x000fc600078e9673 */
[----:B------:R-:W-:Y:S01]  /*8da0*/  HFMA2 R84, -RZ, RZ, 0, 0 ;  /* 0x00000000ff547431 */ /* 0x000fe200000001ff */
[----:B------:R-:W-:Y:S01]  /*8db0*/  LOP3.LUT R92, R77, R86, R125, 0x96, !PT ;  /* 0x000000564d5c7212 */ /* 0x000fe200078e967d */
[----:B------:R-:W-:Y:S01]  /*8dc0*/  IMAD.MOV.U32 R77, RZ, RZ, R0 ;  /* 0x000000ffff4d7224 */ /* 0x000fe200078e0000 */
[----:B------:R-:W-:Y:S01]  /*8dd0*/  MOV R104, R124 ;  /* 0x0000007c00687202 */ /* 0x000fe20000000f00 */
[----:B------:R-:W-:-:S07]  /*8de0*/  IMAD.MOV.U32 R0, RZ, RZ, R114 ;  /* 0x000000ffff007224 */ /* 0x000fce00078e0072 */
.L_x_4239:
[----:B------:R-:W-:Y:S05]  /*8df0*/  BSYNC.RECONVERGENT B1 ;  /* 0x0000000000017941 */ /* 0x000fea0003800200 */
.L_x_4238:
[----:B------:R-:W-:Y:S01]  /*8e00*/  ISETP.NE.AND P4, PT, R84, 0x1, PT ;  /* 0x000000015400780c */ /* 0x000fe20003f85270 */
[----:B------:R-:W-:Y:S01]  /*8e10*/  IMAD.U32 R78, R78, 0x10000, RZ ;  /* 0x000100004e4e7824 */ /* 0x000fe200078e00ff */
[----:B------:R-:W-:Y:S01]  /*8e20*/  I2FP.F32.U32 R77, R77 ;  /* 0x0000004d004d7245 */ /* 0x000fe20000201000 */
[----:B------:R-:W-:Y:S01]  /*8e30*/  BSSY.RECONVERGENT B1, `(.L_x_4243) ;  /* 0x000005a000017945 */ /* 0x000fe20003800200 */
[----:B------:R-:W-:Y:S01]  /*8e40*/  IMAD.MOV.U32 R85, RZ, RZ, 0x2 ;  /* 0x00000002ff557424 */ /* 0x000fe200078e00ff */
[----:B------:R-:W-:Y:S01]  /*8e50*/  MOV R83, R104 ;  /* 0x0000006800537202 */ /* 0x000fe20000000f00 */
[----:B------:R-:W-:Y:S01]  /*8e60*/  FMUL.FTZ R94, R78, R81 ;  /* 0x000000514e5e7220 */ /* 0x000fe20000410000 */
[----:B------:R-:W-:-:S05]  /*8e70*/  FFMA.FTZ R77, R77, R82, 1.1641532182693481445e-10 ;  /* 0x2f0000004d4d7423 */ /* 0x000fca0000010052 */
        /* <DEDUP_REMOVED lines=10> */
.L_x_4245:
        /* <DEDUP_REMOVED lines=13> */
.L_x_4247:
[----:B------:R-:W-:Y:S05]  /*8ff0*/  BSYNC.RECONVERGENT B2 ;  /* 0x0000000000027941 */ /* 0x000fea0003800200 */
.L_x_4246:
        /* <DEDUP_REMOVED lines=61> */
.L_x_4244:
[----:B------:R-:W-:Y:S05]  /*93d0*/  BSYNC.RECONVERGENT B1 ;  /* 0x0000000000017941 */ /* 0x000fea0003800200 */
.L_x_4243:
        /* <DEDUP_REMOVED lines=24> */
.L_x_4250:
        /* <DEDUP_REMOVED lines=13> */
.L_x_4252:
[----:B------:R-:W-:Y:S05]  /*9630*/  BSYNC.RECONVERGENT B2 ;  /* 0x0000000000027941 */ /* 0x000fea0003800200 */
.L_x_4251:
        /* <DEDUP_REMOVED lines=61> */
.L_x_4249:
[----:B------:R-:W-:Y:S05]  /*9a10*/  BSYNC.RECONVERGENT B1 ;  /* 0x0000000000017941 */ /* 0x000fea0003800200 */
.L_x_4248:
        /* <DEDUP_REMOVED lines=19> */
.L_x_4255:
        /* <DEDUP_REMOVED lines=13> */
.L_x_4257:
[----:B------:R-:W-:Y:S05]  /*9c20*/  BSYNC.RECONVERGENT B2 ;  /* 0x0000000000027941 */ /* 0x000fea0003800200 */
.L_x_4256:
        /* <DEDUP_REMOVED lines=55> */
[----:B------:R-:W-:-:S03]  /*9fa0*/  MOV R104, R114 ;  /* 0x0000007200687202 */ /* 0x000fc60000000f00 */
[----:B------:R-:W-:Y:S01]  /*9fb0*/  VIADD R83, R2, 0x8ff34781 ;  /* 0x8ff3478102537836 */ /* 0x000fe20000000000 */
[----:B------:R-:W-:Y:S01]  /*9fc0*/  LOP3.LUT R93, R93, R86, R85, 0x96, !PT ;  /* 0x000000565d5d7212 */ /* 0x000fe200078e9655 */
[----:B------:R-:W-:Y:S02]  /*9fd0*/  HFMA2 R85, -RZ, RZ, 0, 0 ;  /* 0x00000000ff557431 */ /* 0x000fe400000001ff */
[----:B------:R-:W-:Y:S01]  /*9fe0*/  IMAD.MOV.U32 R0, RZ, RZ, R84 ;  /* 0x000000ffff007224 */ /* 0x000fe200078e0054 */
[----:B------:R-:W-:-:S07]  /*9ff0*/  LOP3.LUT R92, R83, R92, R115, 0x96, !PT ;  /* 0x0000005c535c7212 */ /* 0x000fce00078e9673 */
.L_x_4254:
[----:B------:R-:W-:Y:S05]  /*a000*/  BSYNC.RECONVERGENT B1 ;  /* 0x0000000000017941 */ /* 0x000fea0003800200 */
.L_x_4253:
        /* <DEDUP_REMOVED lines=23> */
.L_x_4260:
        /* <DEDUP_REMOVED lines=13> */
.L_x_4262:
[----:B------:R-:W-:Y:S05]  /*a250*/  BSYNC.RECONVERGENT B2 ;  /* 0x0000000000027941 */ /* 0x000fea0003800200 */
.L_x_4261:
        /* <DEDUP_REMOVED lines=57> */
[----:B------:R-:W-:-:S03]  /*a5f0*/  HFMA2 R86, -RZ, RZ, 0, 0 ;  /* 0x00000000ff567431 */ /* 0x000fc600000001ff */
[----:B------:R-:W-:Y:S01]  /*a600*/  LOP3.LUT R92, R83, R92, R115, 0x96, !PT ;  /* 0x0000005c535c7212 */ /* 0x000fe200078e9673 */
[----:B------:R-:W-:Y:S02]  /*a610*/  IMAD.MOV.U32 R83, RZ, RZ, R0 ;  /* 0x000000ffff537224 */ /* 0x000fe400078e0000 */
[----:B------:R-:W-:-:S07]  /*a620*/  IMAD.MOV.U32 R0, RZ, RZ, R84 ;  /* 0x000000ffff007224 */ /* 0x000fce00078e0054 */
.L_x_4259:
[----:B------:R-:W-:Y:S05]  /*a630*/  BSYNC.RECONVERGENT B1 ;  /* 0x0000000000017941 */ /* 0x000fea0003800200 */
.L_x_4258:
        /* <DEDUP_REMOVED lines=18> */
.L_x_4265:
        /* <DEDUP_REMOVED lines=15> */
.L_x_4267:
[----:B------:R-:W-:Y:S05]  /*a850*/  BSYNC.RECONVERGENT B2 ;  /* 0x0000000000027941 */ /* 0x000fea0003800200 */
.L_x_4266:
        /* <DEDUP_REMOVED lines=61> */
.L_x_4264:
[----:B------:R-:W-:Y:S05]  /*ac30*/  BSYNC.RECONVERGENT B1 ;  /* 0x0000000000017941 */ /* 0x000fea0003800200 */
.L_x_4263:
[----:B------:R-:W-:Y:S02]  /*ac40*/  I2FP.F32.U32 R79, R79 ;  /* 0x0000004f004f7245 */ /* 0x000fe40000201000 */
[----:B------:R-:W-:-:S03]  /*ac50*/  PRMT R83, R119, 0x7632, R83 ;  /* 0x0000763277537816 */ /* 0x000fc60000000053 */
[----:B------:R-:W-:Y:S02]  /*ac60*/  FFMA.FTZ R79, R79, R82, 1.1641532182693481445e-10 ;  /* 0x2f0000004f4f7423 */ /* 0x000fe40000010052 */
[----:B------:R-:W-:-:S03]  /*ac70*/  IMAD.U32 R84, R83, 0x10000, RZ ;  /* 0x0001000053547824 */ /* 0x000fc600078e00ff */
[----:B------:R-:W-:Y:S01]  /*ac80*/  FSETP.GTU.FTZ.AND P6, PT, R79, R80, PT ;  /* 0x000000504f00720b */ /* 0x000fe20003fdc000 */
[----:B------:R-:W-:Y:S01]  /*ac90*/  FMUL.FTZ R84, R84, R81 ;  /* 0x0000005154547220 */ /* 0x000fe20000410000 */
[----:B------:R-:W-:Y:S02]  /*aca0*/  FSEL R79, R124, RZ, P5 ;  /* 0x000000ff7c4f7208 */ /* 0x000fe40002800000 */
[----:B------:R-:W-:Y:S02]  /*acb0*/  SEL R114, RZ, 0x1, P6 ;  /* 0x00000001ff727807 */ /* 0x000fe40003000000 */
[----:B------:R-:W-:-:S05]  /*acc0*/  FSEL R84, R84, RZ, !P6 ;  /* 0x000000ff54547208 */ /* 0x000fca0007000000 */
[----:B------:R-:W-:-:S04]  /*acd0*/  FADD.FTZ R79, R84, R79 ;  /* 0x0000004f544f7221 */ /* 0x000fc80000010000 */
[----:B------:R-:W-:-:S07]  /*ace0*/  @P1 FADD.FTZ R79, R7, R79 ;  /* 0x0000004f074f1221 */ /* 0x000fce0000010000 */
.L_x_4187:
        /* <DEDUP_REMOVED lines=20> */
[----:B-1----:R-:W-:Y:S02]  /*ae30*/  IMAD.WIDE.U32 R80, R113, 0x8, R80 ;  /* 0x0000000871507825 */ /* 0x002fe400078e0050 */
        /* <DEDUP_REMOVED lines=23> */
.L_x_4268:
[----:B------:R-:W-:Y:S01]  /*afb0*/  MOV R115, R0 ;  /* 0x0000000000737202 */ /* 0x000fe20000000f00 */
[----:B------:R-:W-:-:S07]  /*afc0*/  VIADD R0, R113, 0x100 ;  /* 0x0000010071007836 */ /* 0x000fce0000000000 */
.L_x_4145:
[----:B------:R-:W-:Y:S05]  /*afd0*/  BSYNC.RECONVERGENT B0 ;  /* 0x0000000000007941 */ /* 0x000fea0003800200 */
.L_x_4144:
[----:B------:R-:W-:Y:S01]  /*afe0*/  ISETP.GE.U32.AND P0, PT, R88, 0x200, PT ;  /* 0x000002005800780c */ /* 0x000fe20003f06070 */
[----:B------:R-:W-:Y:S01]  /*aff0*/  BSSY.RECONVERGENT B0, `(.L_x_4269) ;  /* 0x000097a000007945 */ /* 0x000fe20003800200 */
[----:B------:R-:W-:-:S11]  /*b000*/  LOP3.LUT R131, R131, 0xffffffbf, RZ, 0xc0, !PT ;  /* 0xffffffbf83837812 */ /* 0x000fd600078ec0ff */
[----:B------:R-:W-:Y:S01]  /*b010*/  @P0 LOP3.LUT R131, R131, 0x40, RZ, 0xfc, !PT ;  /* 0x0000004083830812 */ /* 0x000fe200078efcff */
[----:B------:R-:W-:Y:S06]  /*b020*/  @!P0 BRA `(.L_x_4270) ;  /* 0x0000009400d88947 */ /* 0x000fec0003800000 */
        /* <DEDUP_REMOVED lines=15> */
[----:B------:R-:W-:Y:S01]  /*b120*/  ISETP.NE.AND P2, PT, R94, 0x1, PT ;  /* 0x000000015e00780c */ /* 0x000fe20003f45270 */
[----:B------:R-:W-:Y:S01]  /*b130*/  BSSY.RECONVERGENT B1, `(.L_x_4272) ;  /* 0x0000059000017945 */ /* 0x000fe20003800200 */
[----:B--2---:R-:W-:Y:S01]  /*b140*/  IMAD.MOV.U32 R58, RZ, RZ, 0x2 ;  /* 0x00000002ff3a7424 */ /* 0x004fe200078e00ff */
[----:B------:R-:W-:Y:S01]  /*b150*/  MOV R56, R104 ;  /* 0x0000006800387202 */ /* 0x000fe20000000f00 */
[----:B01----:R-:W-:-:S09]  /*b160*/  IMAD.MOV.U32 R80, RZ, RZ, R115 ;  /* 0x000000ffff507224 */ /* 0x003fd200078e0073 */
        /* <DEDUP_REMOVED lines=11> */
.L_x_4274:
        /* <DEDUP_REMOVED lines=13> */
.L_x_4276:
[----:B------:R-:W-:Y:S05]  /*b2f0*/  BSYNC.RECONVERGENT B2 ;  /* 0x0000000000027941 */ /* 0x000fea0003800200 */
.L_x_4275:
        /* <DEDUP_REMOVED lines=55> */
[----:B------:R-:W-:Y:S02]  /*b670*/  MOV R104, R58 ;  /* 0x0000003a00687202 */ /* 0x000fe40000000f00 */
[----:B------:R-:W-:Y:S01]  /*b680*/  LOP3.LUT R92, R57, R92, R59, 0x96, !PT ;  /* 0x0000005c395c7212 */ /* 0x000fe200078e963b */
[----:B------:R-:W-:Y:S01]  /*b690*/  IMAD.MOV.U32 R58, RZ, RZ, RZ ;  /* 0x000000ffff3a7224 */ /* 0x000fe200078e00ff */
[----:B------:R-:W-:Y:S01]  /*b6a0*/  LOP3.LUT R93, R93, R56, R81, 0x96, !PT ;  /* 0x000000385d5d7212 */ /* 0x000fe200078e9651 */
[----:B------:R-:W-:-:S07]  /*b6b0*/  IMAD.MOV.U32 R56, RZ, RZ, R115 ;  /* 0x000000ffff387224 */ /* 0x000fce00078e0073 */
.L_x_4273:
[----:B------:R-:W-:Y:S05]  /*b6c0*/  BSYNC.RECONVERGENT B1 ;  /* 0x0000000000017941 */ /* 0x000fea0003800200 */
.L_x_4272:
        /* <DEDUP_REMOVED lines=9> */
[----:B------:R-:W-:Y:S01]  /*b760*/  PRMT R64, R64, 0x7632, R64 ;  /* 0x0000763240407816 */ /* 0x000fe20000000040 */
[----:B------:R-:W-:-:S02]  /*b770*/  IMAD.MOV.U32 R59, RZ, RZ, 0x2 ;  /* 0x00000002ff3b7424 */ /* 0x000fc400078e00ff */
[----:B0-----:R-:W-:Y:S02]  /*b780*/  FSETP.LE.FTZ.AND P4, PT, R56, R81, PT ;  /* 0x000000513800720b */ /* 0x001fe40003f93000 */
[----:B------:R-:W-:Y:S01]  /*b790*/  MOV R56, R104 ;  /* 0x0000006800387202 */ /* 0x000fe20000000f00 */
[----:B-1----:R-:W-:-:S10]  /*b7a0*/  FMUL.FTZ R94, R57, R82 ;  /* 0x00000052395e7220 */ /* 0x002fd40000410000 */
        /* <DEDUP_REMOVED lines=10> */
.L_x_4279:
        /* <DEDUP_REMOVED lines=13> */
.L_x_4281:
[----:B------:R-:W-:Y:S05]  /*b920*/  BSYNC.RECONVERGENT B2 ;  /* 0x0000000000027941 */ /* 0x000fea0003800200 */
.L_x_4280:
        /* <DEDUP_REMOVED lines=49> */
[----:B------:R-:W-:Y:S01]  /*bc40*/  LOP3.LUT R59, R59, R86, R93, 0x96, !PT ;  /* 0x000000563b3b7212 */ /* 0x000fe200078e965d */
[----:B------:R-:W-:-:S03]  /*bc50*/  VIADD R93, R3, 0x96a522ad ;  /* 0x96a522ad035d7836 */ /* 0x000fc60000000000 */
[----:B------:R-:W-:Y:S01]  /*bc60*/  LOP3.LUT R85, R85, R84, R57, 0x96, !PT ;  /* 0x0000005455557212 */ /* 0x000fe200078e9639 */
[----:B------:R-:W-:-:S04]  /*bc70*/  IMAD.WIDE.U32 R58, R59, -0x2daee0ad, RZ ;  /* 0xd2511f533b3a7825 */ /* 0x000fc800078e00ff */
[----:B------:R-:W-:Y:S01]  /*bc80*/  IMAD.WIDE.U32 R84, R85, -0x326172a9, RZ ;  /* 0xcd9e8d5755547825 */ /* 0x000fe200078e00ff */
[----:B------:R-:W-:-:S03]  /*bc90*/  LOP3.LUT R93, R93, R56, R59, 0x96, !PT ;  /* 0x000000385d5d7212 */ /* 0x000fc600078e963b */
[----:B------:R-:W-:Y:S02]  /*bca0*/  HFMA2 R59, -RZ, RZ, 0, 0 ;  /* 0x00000000ff3b7431 */ /* 0x000fe400000001ff */
[----:B------:R-:W-:Y:S01]  /*bcb0*/  VIADD R57, R2, 0x8ff34781 ;  /* 0x8ff3478102397836 */ /* 0x000fe20000000000 */
[----:B------:R-:W-:Y:S01]  /*bcc0*/  MOV R104, R84 ;  /* 0x0000005400687202 */ /* 0x000fe20000000f00 */
[----:B------:R-:W-:Y:S02]  /*bcd0*/  IMAD.MOV.U32 R56, RZ, RZ, R80 ;  /* 0x000000ffff387224 */ /* 0x000fe400078e0050 */
[----:B------:R-:W-:Y:S01]  /*bce0*/  IMAD.MOV.U32 R80, RZ, RZ, R58 ;  /* 0x000000ffff507224 */ /* 0x000fe200078e003a */
[----:B------:R-:W-:-:S07]  /*bcf0*/  LOP3.LUT R92, R57, R92, R85, 0x96, !PT ;  /* 0x0000005c395c7212 */ /* 0x000fce00078e9655 */
.L_x_4278:
[----:B------:R-:W-:Y:S05]  /*bd00*/  BSYNC.RECONVERGENT B1 ;  /* 0x0000000000017941 */ /* 0x000fea0003800200 */
.L_x_4277:
[----:B------:R-:W-:Y:S01]  /*bd10*/  I2FP.F32.U32 R56, R56 ;  /* 0x0000003800387245 */ /* 0x000fe20000201000 */
[----:B------:R-:W-:Y:S01]  /*bd20*/  IMAD.U32 R57, R116, 0x10000, RZ ;  /* 0x0001000074397824 */ /* 0x000fe200078e00ff */
[----:B------:R-:W-:Y:S01]  /*bd30*/  ISETP.NE.AND P3, PT, R59, 0x1, PT ;  /* 0x000000013b00780c */ /* 0x000fe20003f65270 */
[----:B------:R-:W-:Y:S01]  /*bd40*/  BSSY.RECONVERGENT B1, `(.L_x_4282) ;  /* 0x000005f000017945 */ /* 0x000fe20003800200 */
[----:B------:R-:W-:Y:S02]  /*bd50*/  IMAD.MOV.U32 R84, RZ, RZ, 0x2 ;  /* 0x00000002ff547424 */ /* 0x000fe400078e00ff */
[----:B------:R-:W-:Y:S01]  /*bd60*/  FFMA.FTZ R56, R56, R83, 1.1641532182693481445e-10 ;  /* 0x2f00000038387423 */ /* 0x000fe20000010053 */
[----:B------:R-:W-:Y:S01]  /*bd70*/  FMUL.FTZ R58, R57, R82 ;  /* 0x00000052393a7220 */ /* 0x000fe20000410000 */
[----:B------:R-:W-:-:S03]  /*bd80*/  FSEL R57, R94, RZ, P4 ;  /* 0x000000ff5e397208 */ /* 0x000fc60002000000 */
[----:B------:R-:W-:-:S04]  /*bd90*/  FSETP.GTU.FTZ.AND P2, PT, R56, R81, PT ;  /* 0x000000513800720b */ /* 0x000fc80003f5c000 */
        /* <DEDUP_REMOVED lines=14> */
.L_x_4284:
        /* <DEDUP_REMOVED lines=13> */
.L_x_4286:
[----:B------:R-:W-:Y:S05]  /*bf50*/  BSYNC.RECONVERGENT B2 ;  /* 0x0000000000027941 */ /* 0x000fea0003800200 */
.L_x_4285:
        /* <DEDUP_REMOVED lines=61> */
.L_x_4283:
[----:B------:R-:W-:Y:S05]  /*c330*/  BSYNC.RECONVERGENT B1 ;  /* 0x0000000000017941 */ /* 0x000fea0003800200 */
.L_x_4282:
        /* <DEDUP_REMOVED lines=20> */
.L_x_4289:
        /* <DEDUP_REMOVED lines=13> */
.L_x_4291:
[----:B------:R-:W-:Y:S05]  /*c550*/  BSYNC.RECONVERGENT B2 ;  /* 0x0000000000027941 */ /* 0x000fea0003800200 */
.L_x_4290:
        /* <DEDUP_REMOVED lines=61> */
.L_x_4288:
[----:B------:R-:W-:Y:S05]  /*c930*/  BSYNC.RECONVERGENT B1 ;  /* 0x0000000000017941 */ /* 0x000fea0003800200 */
.L_x_4287:
        /* <DEDUP_REMOVED lines=24> */
.L_x_4294:
        /* <DEDUP_REMOVED lines=13> */
.L_x_4296:
[----:B------:R-:W-:Y:S05]  /*cb90*/  BSYNC.RECONVERGENT B2 ;  /* 0x0000000000027941 */ /* 0x000fea0003800200 */
.L_x_4295:
        /* <DEDUP_REMOVED lines=61> */
.L_x_4293:
[----:B------:R-:W-:Y:S05]  /*cf70*/  BSYNC.RECONVERGENT B1 ;  /* 0x0000000000017941 */ /* 0x000fea0003800200 */
.L_x_4292:
[----:B------:R-:W-:Y:S01]  /*cf80*/  I2FP.F32.U32 R58, R58 ;  /* 0x0000003a003a7245 */ /* 0x000fe20000201000 */
[----:B------:R-:W-:Y:S01]  /*cf90*/  IMAD.U32 R59, R65, 0x10000, RZ ;  /* 0x00010000413b7824 */ /* 0x000fe200078e00ff */
[----:B------:R-:W-:Y:S01]  /*cfa0*/  ISETP.NE.AND P2, PT, R84, 0x1, PT ;  /* 0x000000015400780c */ /* 0x000fe20003f45270 */
[----:B------:R-:W-:Y:S01]  /*cfb0*/  BSSY.RECONVERGENT B1, `(.L_x_4297) ;  /* 0x000005d000017945 */ /* 0x000fe20003800200 */
[----:B------:R-:W-:Y:S01]  /*cfc0*/  LOP3.LUT R131, R131, 0xfffffffb, RZ, 0xc0, !PT ;  /* 0xfffffffb83837812 */ /* 0x000fe200078ec0ff */
[----:B------:R-:W-:Y:S01]  /*cfd0*/  FFMA.FTZ R58, R58, R83, 1.1641532182693481445e-10 ;  /* 0x2f0000003a3a7423 */ /* 0x000fe20000010053 */
[----:B------:R-:W-:Y:S01]  /*cfe0*/  PRMT R65, R65, 0x7632, R65 ;  /* 0x0000763241417816 */ /* 0x000fe20000000041 */
[----:B------:R-:W-:Y:S02]  /*cff0*/  IMAD.MOV.U32 R85, RZ, RZ, 0x2 ;  /* 0x00000002ff557424 */ /* 0x000fe400078e00ff */
[----:B------:R-:W-:Y:S01]  /*d000*/  FMUL.FTZ R64, R59, R82 ;  /* 0x000000523b407220 */ /* 0x000fe20000410000 */
        /* <DEDUP_REMOVED lines=12> */
.L_x_4299:
        /* <DEDUP_REMOVED lines=13> */
.L_x_4301:
[----:B------:R-:W-:Y:S05]  /*d1a0*/  BSYNC.RECONVERGENT B2 ;  /* 0x0000000000027941 */ /* 0x000fea0003800200 */
.L_x_4300:
        /* <DEDUP_REMOVED lines=55> */
[----:B------:R-:W-:Y:S02]  /*d520*/  LOP3.LUT R92, R59, R84, R109, 0x96, !PT ;  /* 0x000000543b5c7212 */ /* 0x000fe400078e966d */
[----:B------:R-:W-:Y:S01]  /*d530*/  MOV R104, R108 ;  /* 0x0000006c00687202 */ /* 0x000fe20000000f00 */
[----:B------:R-:W-:-:S05]  /*d540*/  VIADD R93, R3, 0x96a522ad ;  /* 0x96a522ad035d7836 */ /* 0x000fca0000000000 */
[----:B------:R-:W-:Y:S01]  /*d550*/  LOP3.LUT R93, R93, R58, R87, 0x96, !PT ;  /* 0x0000003a5d5d7212 */ /* 0x000fe200078e9657 */
[----:B------:R-:W-:Y:S02]  /*d560*/  IMAD.MOV.U32 R58, RZ, RZ, R80 ;  /* 0x000000ffff3a7224 */ /* 0x000fe400078e0050 */
[----:B------:R-:W-:-:S07]  /*d570*/  IMAD.MOV.U32 R80, RZ, RZ, R86 ;  /* 0x000000ffff507224 */ /* 0x000fce00078e0056 */
.L_x_4298:
[----:B------:R-:W-:Y:S05]  /*d580*/  BSYNC.RECONVERGENT B1 ;  /* 0x0000000000017941 */ /* 0x000fea0003800200 */
.L_x_4297:
[----:B------:R-:W-:Y:S01]  /*d590*/  I2FP.F32.U32 R58, R58 ;  /* 0x0000003a003a7245 */ /* 0x000fe20000201000 */
[----:B------:R-:W-:Y:S01]  /*d5a0*/  IMAD.U32 R59, R117, 0x10000, RZ ;  /* 0x00010000753b7824 */ /* 0x000fe200078e00ff */
[----:B------:R-:W-:Y:S01]  /*d5b0*/  BSSY.RECONVERGENT B1, `(.L_x_4302) ;  /* 0x0000060000017945 */ /* 0x000fe20003800200 */
[----:B------:R-:W-:Y:S02]  /*d5c0*/  IMAD.MOV.U32 R84, RZ, RZ, 0x2 ;  /* 0x00000002ff547424 */ /* 0x000fe400078e00ff */
[----:B------:R-:W-:Y:S01]  /*d5d0*/  FFMA.FTZ R58, R58, R83, 1.1641532182693481445e-10 ;  /* 0x2f0000003a3a7423 */ /* 0x000fe20000010053 */
[----:B------:R-:W-:-:S04]  /*d5e0*/  FMUL.FTZ R59, R59, R82 ;  /* 0x000000523b3b7220 */ /* 0x000fc80000410000 */
[----:B------:R-:W-:-:S04]  /*d5f0*/  FSETP.GTU.FTZ.AND P2, PT, R58, R81, PT ;  /* 0x000000513a00720b */ /* 0x000fc80003f5c000 */
[----:B------:R-:W-:Y:S02]  /*d600*/  FSEL R58, R59, RZ, !P2 ;  /* 0x000000ff3b3a7208 */ /* 0x000fe40005000000 */
[----:B------:R-:W-:Y:S02]  /*d610*/  SEL R108, RZ, 0x1, P2 ;  /* 0x00000001ff6c7807 */ /* 0x000fe40001000000 */
[----:B------:R-:W-:Y:S02]  /*d620*/  ISETP.NE.AND P2, PT, R85, 0x1, PT ;  /* 0x000000015500780c */ /* 0x000fe40003f45270 */
[----:B------:R-:W-:-:S05]  /*d630*/  FSEL R59, R64, RZ, P4 ;  /* 0x000000ff403b7208 */ /* 0x000fca0002000000 */
[----:B------:R-:W-:Y:S01]  /*d640*/  FADD.FTZ R58, R58, R59 ;  /* 0x0000003b3a3a7221 */ /* 0x000fe20000010000 */
[----:B------:R-:W-:-:S03]  /*d650*/  MOV R59, R104 ;  /* 0x00000068003b7202 */ /* 0x000fc60000000f00 */
[----:B------:R-:W-:Y:S02]  /*d660*/  @P1 FADD.FTZ R58, R10, R58 ;  /* 0x0000003a0a3a1221 */ /* 0x000fe40000010000 */
        /* <DEDUP_REMOVED lines=9> */
.L_x_4304:
        /* <DEDUP_REMOVED lines=13> */
.L_x_4306:
[----:B------:R-:W-:Y:S05]  /*d7d0*/  BSYNC.RECONVERGENT B2 ;  /* 0x0000000000027941 */ /* 0x000fea0003800200 */
.L_x_4305:
        /* <DEDUP_REMOVED lines=59> */
[----:B------:R-:W-:Y:S01]  /*db90*/  LOP3.LUT R93, R93, R84, R111, 0x96, !PT ;  /* 0x000000545d5d7212 */ /* 0x000fe200078e966f */
[----:B------:R-:W-:-:S07]  /*dba0*/  HFMA2 R84, -RZ, RZ, 0, 0 ;  /* 0x00000000ff547431 */ /* 0x000fce00000001ff */
.L_x_4303:
[----:B------:R-:W-:Y:S05]  /*dbb0*/  BSYNC.RECONVERGENT B1 ;  /* 0x0000000000017941 */ /* 0x000fea0003800200 */
.L_x_4302:
[----:B------:R-:W-:Y:S01]  /*dbc0*/  I2FP.F32.U32 R64, R59 ;  /* 0x0000003b00407245 */ /* 0x000fe20000201000 */
[----:B------:R-:W-:Y:S01]  /*dbd0*/  IMAD.U32 R65, R65, 0x10000, RZ ;  /* 0x0001000041417824 */ /* 0x000fe200078e00ff */
[----:B------:R-:W-:Y:S01]  /*dbe0*/  ISETP.NE.AND P2, PT, R84, 0x1, PT ;  /* 0x000000015400780c */ /* 0x000fe20003f45270 */
[----:B------:R-:W-:Y:S01]  /*dbf0*/  BSSY.RECONVERGENT B1, `(.L_x_4307) ;  /* 0x000005c000017945 */ /* 0x000fe20003800200 */
[----:B------:R-:W-:Y:S01]  /*dc00*/  LOP3.LUT R131, R131, 0xfffffffd, RZ, 0xc0, !PT ;  /* 0xfffffffd83837812 */ /* 0x000fe200078ec0ff */
[----:B------:R-:W-:Y:S01]  /*dc10*/  FFMA.FTZ R64, R64, R83, 1.1641532182693481445e-10 ;  /* 0x2f00000040407423 */ /* 0x000fe20000010053 */
[----:B------:R-:W-:Y:S01]  /*dc20*/  IMAD.MOV.U32 R85, RZ, RZ, 0x2 ;  /* 0x00000002ff557424 */ /* 0x000fe200078e00ff */
[----:B------:R-:W-:Y:S01]  /*dc30*/  MOV R59, R104 ;  /* 0x00000068003b7202 */ /* 0x000fe20000000f00 */
[----:B------:R-:W-:Y:S02]  /*dc40*/  FMUL.FTZ R94, R65, R82 ;  /* 0x00000052415e7220 */ /* 0x000fe40000410000 */
        /* <DEDUP_REMOVED lines=11> */
.L_x_4309:
        /* <DEDUP_REMOVED lines=13> */
.L_x_4311:
[----:B------:R-:W-:Y:S05]  /*ddd0*/  BSYNC.RECONVERGENT B2 ;  /* 0x0000000000027941 */ /* 0x000fea0003800200 */
.L_x_4310:
        /* <DEDUP_REMOVED lines=58> */
[----:B------:R-:W-:Y:S01]  /*e180*/  IMAD.MOV.U32 R59, RZ, RZ, R80 ;  /* 0x000000ffff3b7224 */ /* 0x000fe200078e0050 */
[----:B------:R-:W-:Y:S01]  /*e190*/  LOP3.LUT R93, R93, R64, R87, 0x96, !PT ;  /* 0x000000405d5d7212 */ /* 0x000fe200078e9657 */
[----:B------:R-:W-:-:S07]  /*e1a0*/  IMAD.MOV.U32 R80, RZ, RZ, R86 ;  /* 0x000000ffff507224 */ /* 0x000fce00078e0056 */
.L_x_4308:
[----:B------:R-:W-:Y:S05]  /*e1b0*/  BSYNC.RECONVERGENT B1 ;  /* 0x0000000000017941 */ /* 0x000fea0003800200 */
.L_x_4307:
        /* <DEDUP_REMOVED lines=24> */
.L_x_4314:
        /* <DEDUP_REMOVED lines=13> */
.L_x_4316:
[----:B------:R-:W-:Y:S05]  /*e410*/  BSYNC.RECONVERGENT B2 ;  /* 0x0000000000027941 */ /* 0x000fea0003800200 */
.L_x_4315:
        /* <DEDUP_REMOVED lines=61> */
.L_x_4313:
[----:B------:R-:W-:Y:S05]  /*e7f0*/  BSYNC.RECONVERGENT B1 ;  /* 0x0000000000017941 */ /* 0x000fea0003800200 */
.L_x_4312:
        /* <DEDUP_REMOVED lines=19> */
.L_x_4319:
        /* <DEDUP_REMOVED lines=13> */
.L_x_4321:
[----:B------:R-:W-:Y:S05]  /*ea00*/  BSYNC.RECONVERGENT B2 ;  /* 0x0000000000027941 */ /* 0x000fea0003800200 */
.L_x_4320:
        /* <DEDUP_REMOVED lines=57> */
[----:B------:R-:W-:Y:S02]  /*eda0*/  VIADD R93, R3, 0x96a522ad ;  /* 0x96a522ad035d7836 */ /* 0x000fe40000000000 */
[----:B------:R-:W-:Y:S02]  /*edb0*/  IMAD.MOV.U32 R84, RZ, RZ, R80 ;  /* 0x000000ffff547224 */ /* 0x000fe400078e0050 */
[----:B------:R-:W-:Y:S01]  /*edc0*/  IMAD.MOV.U32 R80, RZ, RZ, R86 ;  /* 0x000000ffff507224 */ /* 0x000fe200078e0056 */
[----:B------:R-:W-:-:S07]  /*edd0*/  LOP3.LUT R93, R93, R64, R87, 0x96, !PT ;  /* 0x000000405d5d7212 */ /* 0x000fce00078e9657 */
.L_x_4318:
[----:B------:R-:W-:Y:S05]  /*ede0*/  BSYNC.RECONVERGENT B1 ;  /* 0x0000000000017941 */ /* 0x000fea0003800200 */
.L_x_4317:
        /* <DEDUP_REMOVED lines=23> */
.L_x_4324:
        /* <DEDUP_REMOVED lines=13> */
.L_x_4326:
[----:B------:R-:W-:Y:S05]  /*f030*/  BSYNC.RECONVERGENT B2 ;  /* 0x0000000000027941 */ /* 0x000fea0003800200 */
.L_x_4325:
        /* <DEDUP_REMOVED lines=61> */
.L_x_4323:
[----:B------:R-:W-:Y:S05]  /*f410*/  BSYNC.RECONVERGENT B1 ;  /* 0x0000000000017941 */ /* 0x000fea0003800200 */
.L_x_4322:
[----:B------:R-:W-:Y:S01]  /*f420*/  ISETP.NE.AND P4, PT, R86, 0x1, PT ;  /* 0x000000015600780c */ /* 0x000fe20003f85270 */
[----:B------:R-:W-:Y:S01]  /*f430*/  BSSY.RECONVERGENT B1, `(.L_x_4327) ;  /* 0x000005c000017945 */ /* 0x000fe20003800200 */
[----:B------:R-:W-:Y:S01]  /*f440*/  I2FP.F32.U32 R84, R65 ;  /* 0x0000004100547245 */ /* 0x000fe20000201000 */
[----:B------:R-:W-:Y:S01]  /*f450*/  IMAD.U32 R65, R66, 0x10000, RZ ;  /* 0x0001000042417824 */ /* 0x000fe200078e00ff */
[----:B------:R-:W-:Y:S01]  /*f460*/  MOV R66, R104 ;  /* 0x0000006800427202 */ /* 0x000fe20000000f00 */
[----:B------:R-:W-:Y:S02]  /*f470*/  IMAD.MOV.U32 R85, RZ, RZ, 0x2 ;  /* 0x00000002ff557424 */ /* 0x000fe400078e00ff */
        /* <DEDUP_REMOVED lines=12> */
.L_x_4329:
        /* <DEDUP_REMOVED lines=13> */
.L_x_4331:
[----:B------:R-:W-:Y:S05]  /*f610*/  BSYNC.RECONVERGENT B2 ;  /* 0x0000000000027941 */ /* 0x000fea0003800200 */
.L_x_4330:
        /* <DEDUP_REMOVED lines=61> */
.L_x_4328:
[----:B------:R-:W-:Y:S05]  /*f9f0*/  BSYNC.RECONVERGENT B1 ;  /* 0x0000000000017941 */ /* 0x000fea0003800200 */
.L_x_4327:
        /* <DEDUP_REMOVED lines=24> */
.L_x_4334:
        /* <DEDUP_REMOVED lines=13> */
.L_x_4336:
[----:B------:R-:W-:Y:S05]  /*fc50*/  BSYNC.RECONVERGENT B2 ;  /* 0x0000000000027941 */ /* 0x000fea0003800200 */
.L_x_4335:
        /* <DEDUP_REMOVED lines=59> */
[----:B------:R-:W-:Y:S01]  /*10010*/  HFMA2 R84, -RZ, RZ, 0, 0 ;  /* 0x00000000ff547431 */ /* 0x000fe200000001ff */
[----:B------:R-:W-:-:S07]  /*10020*/  LOP3.LUT R92, R87, R92, R115, 0x96, !PT ;  /* 0x0000005c575c7212 */ /* 0x000fce00078e9673 */
.L_x_4333:
[----:B------:R-:W-:Y:S05]  /*10030*/  BSYNC.RECONVERGENT B1 ;  /* 0x0000000000017941 */ /* 0x000fea0003800200 */
.L_x_4332:
        /* <DEDUP_REMOVED lines=19> */
.L_x_4339:
        /* <DEDUP_REMOVED lines=13> */
.L_x_4341:
[----:B------:R-:W-:Y:S05]  /*10240*/  BSYNC.RECONVERGENT B2 ;  /* 0x0000000000027941 */ /* 0x000fea0003800200 */
.L_x_4340:
        /* <DEDUP_REMOVED lines=61> */
.L_x_4338:
[----:B------:R-:W-:Y:S05]  /*10620*/  BSYNC.RECONVERGENT B1 ;  /* 0x0000000000017941 */ /* 0x000fea0003800200 */
.L_x_4337:
        /* <DEDUP_REMOVED lines=23> */
.L_x_4344:
        /* <DEDUP_REMOVED lines=13> */
.L_x_4346:
[----:B------:R-:W-:Y:S05]  /*10870*/  BSYNC.RECONVERGENT B2 ;  /* 0x0000000000027941 */ /* 0x000fea0003800200 */
.L_x_4345:
        /* <DEDUP_REMOVED lines=61> */
.L_x_4343:
[----:B------:R-:W-:Y:S05]  /*10c50*/  BSYNC.RECONVERGENT B1 ;  /* 0x0000000000017941 */ /* 0x000fea0003800200 */
.L_x_4342:
        /* <DEDUP_REMOVED lines=18> */
.L_x_4349:
        /* <DEDUP_REMOVED lines=15> */
.L_x_4351:
[----:B------:R-:W-:Y:S05]  /*10e70*/  BSYNC.RECONVERGENT B2 ;  /* 0x0000000000027941 */ /* 0x000fea0003800200 */
.L_x_4350:
        /* <DEDUP_REMOVED lines=34> */
[----:B------:R-:W-:Y:S02]  /*110a0*/  LOP3.LUT R67, R67, R92, R87, 0x96, !PT ;  /* 0x0000005c43437212 */ /* 0x000fe400078e9657 */
[----:B------:R-:W-:Y:S01]  /*110b0*/  IADD3 R87, PT, PT, R2, 0x5384540f, RZ ;  /* 0x5384540f02577810 */ /* 0x000fe20007ffe0ff */
        /* <DEDUP_REMOVED lines=17> */
[----:B------:R-:W-:Y:S01]  /*111d0*/  IMAD.WIDE.U32 R84, R84, -0x2daee0ad, RZ ;  /* 0xd2511f5354547825 */ /* 0x000fe200078e00ff */
[----:B------:R-:W-:-:S03]  /*111e0*/  MOV R104, R114 ;  /* 0x0000007200687202 */ /* 0x000fc60000000f00 */
[----:B------:R-:W-:Y:S02]  /*111f0*/  VIADD R93, R3, 0x96a522ad ;  /* 0x96a522ad035d7836 */ /* 0x000fe40000000000 */
[----:B------:R-:W-:-:S03]  /*11200*/  VIADD R67, R2, 0x8ff34781 ;  /* 0x8ff3478102437836 */ /* 0x000fc60000000000 */
[----:B------:R-:W-:Y:S01]  /*11210*/  LOP3.LUT R93, R93, R86, R85, 0x96, !PT ;  /* 0x000000565d5d7212 */ /* 0x000fe200078e9655 */
[----:B------:R-:W-:Y:S01]  /*11220*/  IMAD.MOV.U32 R85, RZ, RZ, R80 ;  /* 0x000000ffff557224 */ /* 0x000fe200078e0050 */
[----:B------:R-:W-:Y:S01]  /*11230*/  LOP3.LUT R92, R67, R92, R115, 0x96, !PT ;  /* 0x0000005c435c7212 */ /* 0x000fe200078e9673 */
[----:B------:R-:W-:-:S07]  /*11240*/  IMAD.MOV.U32 R80, RZ, RZ, R84 ;  /* 0x000000ffff507224 */ /* 0x000fce00078e0054 */
.L_x_4348:
[----:B------:R-:W-:Y:S05]  /*11250*/  BSYNC.RECONVERGENT B1 ;  /* 0x0000000000017941 */ /* 0x000fea0003800200 */
.L_x_4347:
        /* <DEDUP_REMOVED lines=10> */
[----:B------:R-:W-:Y:S01]  /*11300*/  @P1 FADD.FTZ R67, R7, R67 ;  /* 0x0000004307431221 */ /* 0x000fe20000010000 */
[----:B------:R-:W-:Y:S06]  /*11310*/  BRA `(.L_x_4352) ;  /* 0x0000003000647947 */ /* 0x000fec0003800000 */
.L_x_4271:
[----:B------:R-:W-:Y:S01]  /*11320*/  ISETP.NE.AND P2, PT, R94, 0x1, PT ;  /* 0x000000015e00780c */ /* 0x000fe20003f45270 */
[----:B------:R-:W-:Y:S01]  /*11330*/  BSSY.RECONVERGENT B1, `(.L_x_4353) ;  /* 0x0000059000017945 */ /* 0x000fe20003800200 */
[----:B01----:R-:W-:Y:S01]  /*11340*/  IMAD.MOV.U32 R82, RZ, RZ, 0x2 ;  /* 0x00000002ff527424 */ /* 0x003fe200078e00ff */
[----:B--2---:R-:W-:Y:S01]  /*11350*/  MOV R56, R104 ;  /* 0x0000006800387202 */ /* 0x004fe20000000f00 */
        /* <DEDUP_REMOVED lines=12> */
.L_x_4355:
        /* <DEDUP_REMOVED lines=13> */
.L_x_4357:
[----:B------:R-:W-:Y:S05]  /*114f0*/  BSYNC.RECONVERGENT B2 ;  /* 0x0000000000027941 */ /* 0x000fea0003800200 */
.L_x_4356:
        /* <DEDUP_REMOVED lines=57> */
[----:B------:R-:W-:Y:S01]  /*11890*/  IMAD.MOV.U32 R82, RZ, RZ, RZ ;  /* 0x000000ffff527224 */ /* 0x000fe200078e00ff */
[----:B------:R-:W-:Y:S01]  /*118a0*/  LOP3.LUT R93, R93, R56, R81, 0x96, !PT ;  /* 0x000000385d5d7212 */ /* 0x000fe200078e9651 */
[----:B------:R-:W-:-:S07]  /*118b0*/  IMAD.MOV.U32 R56, RZ, RZ, R115 ;  /* 0x000000ffff387224 */ /* 0x000fce00078e0073 */
.L_x_4354:
[----:B------:R-:W-:Y:S05]  /*118c0*/  BSYNC.RECONVERGENT B1 ;  /* 0x0000000000017941 */ /* 0x000fea0003800200 */
.L_x_4353:
[----:B------:R-:W0:Y:S01]  /*118d0*/  LDC R81, c[0x0][0x404] ;  /* 0x00010100ff517b82 */ /* 0x000e220000000800 */
[----:B------:R-:W-:Y:S01]  /*118e0*/  I2FP.F32.U32 R57, R56 ;  /* 0x0000003800397245 */ /* 0x000fe20000201000 */
[----:B------:R-:W-:Y:S01]  /*118f0*/  HFMA2 R56, -RZ, RZ, 0.1171875, 0 ;  /* 0x2f800000ff387431 */ /* 0x000fe200000001ff */
[----:B------:R-:W-:Y:S01]  /*11900*/  ISETP.NE.AND P2, PT, R82, 0x1, PT ;  /* 0x000000015200780c */ /* 0x000fe20003f45270 */
[----:B------:R-:W-:Y:S01]  /*11910*/  BSSY.RECONVERGENT B1, `(.L_x_4358) ;  /* 0x000005d000017945 */ /* 0x000fe20003800200 */
[----:B------:R-:W-:Y:S01]  /*11920*/  LOP3.LUT R131, R131, 0xffffffef, RZ, 0xc0, !PT ;  /* 0xffffffef83837812 */ /* 0x000fe200078ec0ff */
[----:B------:R-:W-:Y:S02]  /*11930*/  IMAD.MOV.U32 R83, RZ, RZ, 0x2 ;  /* 0x00000002ff537424 */ /* 0x000fe400078e00ff */
[----:B------:R-:W-:Y:S01]  /*11940*/  FFMA.FTZ R58, R57, R56, 1.1641532182693481445e-10 ;  /* 0x2f000000393a7423 */ /* 0x000fe20000010038 */
[C---:B-----5:R-:W-:Y:S01]  /*11950*/  IMAD.U32 R57, R64.reuse, 0x10000, RZ ;  /* 0x0001000040397824 */ /* 0x060fe200078e00ff */
[----:B------:R-:W-:-:S02]  /*11960*/  PRMT R64, R64, 0x7632, R64 ;  /* 0x0000763240407816 */ /* 0x000fc40000000040 */
[----:B------:R-:W-:Y:S02]  /*11970*/  MOV R59, R104 ;  /* 0x00000068003b7202 */ /* 0x000fe40000000f00 */
[----:B0-----:R-:W-:-:S13]  /*11980*/  FSETP.LE.FTZ.AND P3, PT, R58, R81, PT ;  /* 0x000000513a00720b */ /* 0x001fda0003f73000 */
        /* <DEDUP_REMOVED lines=10> */
.L_x_4360:
        /* <DEDUP_REMOVED lines=13> */
.L_x_4362:
[----:B------:R-:W-:Y:S05]  /*11b00*/  BSYNC.RECONVERGENT B2 ;  /* 0x0000000000027941 */ /* 0x000fea0003800200 */
.L_x_4361:
        /* <DEDUP_REMOVED lines=61> */
.L_x_4359:
[----:B------:R-:W-:Y:S05]  /*11ee0*/  BSYNC.RECONVERGENT B1 ;  /* 0x0000000000017941 */ /* 0x000fea0003800200 */
.L_x_4358:
[----:B------:R-:W-:Y:S01]  /*11ef0*/  I2FP.F32.U32 R59, R59 ;  /* 0x0000003b003b7245 */ /* 0x000fe20000201000 */
[----:B------:R-:W-:Y:S01]  /*11f00*/  BSSY.RECONVERGENT B1, `(.L_x_4363) ;  /* 0x000005d000017945 */ /* 0x000fe20003800200 */
[----:B------:R-:W-:Y:S01]  /*11f10*/  ISETP.NE.AND P2, PT, R83, 0x1, PT ;  /* 0x000000015300780c */ /* 0x000fe20003f45270 */
[----:B------:R-:W-:Y:S01]  /*11f20*/  IMAD.MOV.U32 R82, RZ, RZ, 0x2 ;  /* 0x00000002ff527424 */ /* 0x000fe200078e00ff */
[----:B------:R-:W-:Y:S01]  /*11f30*/  LOP3.LUT R131, R131, 0xfffffff7, RZ, 0xc0, !PT ;  /* 0xfffffff783837812 */ /* 0x000fe200078ec0ff */
[----:B------:R-:W-:Y:S01]  /*11f40*/  FFMA.FTZ R58, R59, R56, 1.1641532182693481445e-10 ;  /* 0x2f0000003b3a7423 */ /* 0x000fe20000010038 */
[----:B------:R-:W-:-:S04]  /*11f50*/  MOV R59, R104 ;  /* 0x00000068003b7202 */ /* 0x000fc80000000f00 */
[----:B------:R-:W-:Y:S01]  /*11f60*/  FSETP.LE.FTZ.AND P3, PT, R58, R81, PT ;  /* 0x000000513a00720b */ /* 0x000fe20003f73000 */
[----:B------:R-:W-:-:S12]  /*11f70*/  IMAD.U32 R58, R64, 0x10000, RZ ;  /* 0x00010000403a7824 */ /* 0x000fd800078e00ff */
        /* <DEDUP_REMOVED lines=10> */
.L_x_4365:
        /* <DEDUP_REMOVED lines=13> */
.L_x_4367:
[----:B------:R-:W-:Y:S05]  /*120f0*/  BSYNC.RECONVERGENT B2 ;  /* 0x0000000000027941 */ /* 0x000fea0003800200 */
.L_x_4366:
        /* <DEDUP_REMOVED lines=58> */
[----:B------:R-:W-:Y:S01]  /*124a0*/  LOP3.LUT R93, R93, R84, R83, 0x96, !PT ;  /* 0x000000545d5d7212 */ /* 0x000fe200078e9653 */
[----:B------:R-:W-:Y:S02]  /*124b0*/  IMAD.MOV.U32 R80, RZ, RZ, R82 ;  /* 0x000000ffff507224 */ /* 0x000fe400078e0052 */
[----:B------:R-:W-:-:S07]  /*124c0*/  HFMA2 R82, -RZ, RZ, 0, 0 ;  /* 0x00000000ff527431 */ /* 0x000fce00000001ff */
.L_x_4364:
[----:B------:R-:W-:Y:S05]  /*124d0*/  BSYNC.RECONVERGENT B1 ;  /* 0x0000000000017941 */ /* 0x000fea0003800200 */
.L_x_4363:
[----:B------:R-:W-:Y:S01]  /*124e0*/  I2FP.F32.U32 R59, R59 ;  /* 0x0000003b003b7245 */ /* 0x000fe20000201000 */
[----:B------:R-:W-:Y:S01]  /*124f0*/  BSSY.RECONVERGENT B1, `(.L_x_4368) ;  /* 0x000005e000017945 */ /* 0x000fe20003800200 */
[----:B------:R-:W-:Y:S01]  /*12500*/  LOP3.LUT R131, R131, 0xfffffffb, RZ, 0xc0, !PT ;  /* 0xfffffffb83837812 */ /* 0x000fe200078ec0ff */
[----:B------:R-:W-:Y:S01]  /*12510*/  IMAD.MOV.U32 R83, RZ, RZ, 0x2 ;  /* 0x00000002ff537424 */ /* 0x000fe200078e00ff */
[----:B------:R-:W-:Y:S01]  /*12520*/  PRMT R94, R65, 0x7632, R94 ;  /* 0x00007632415e7816 */ /* 0x000fe2000000005e */
[----:B------:R-:W-:Y:S01]  /*12530*/  FFMA.FTZ R64, R59, R56, 1.1641532182693481445e-10 ;  /* 0x2f0000003b407423 */ /* 0x000fe20000010038 */
[----:B------:R-:W-:Y:S01]  /*12540*/  IMAD.U32 R59, R65, 0x10000, RZ ;  /* 0x00010000413b7824 */ /* 0x000fe200078e00ff */
[----:B------:R-:W-:-:S03]  /*12550*/  MOV R65, R104 ;  /* 0x0000006800417202 */ /* 0x000fc60000000f00 */
[----:B------:R-:W-:-:S13]  /*12560*/  FSETP.LE.FTZ.AND P2, PT, R64, R81, PT ;  /* 0x000000514000720b */ /* 0x000fda0003f53000 */
[----:B------:R-:W-:Y:S02]  /*12570*/  @P2 LOP3.LUT R131, R131, 0x4, RZ, 0xfc, !PT ;  /* 0x0000000483832812 */ /* 0x000fe400078efcff */
[----:B------:R-:W-:-:S13]  /*12580*/  ISETP.NE.AND P2, PT, R82, 0x1, PT ;  /* 0x000000015200780c */ /* 0x000fda0003f45270 */
        /* <DEDUP_REMOVED lines=9> */
.L_x_4370:
        /* <DEDUP_REMOVED lines=13> */
.L_x_4372:
[----:B------:R-:W-:Y:S05]  /*126f0*/  BSYNC.RECONVERGENT B2 ;  /* 0x0000000000027941 */ /* 0x000fea0003800200 */
.L_x_4371:
        /* <DEDUP_REMOVED lines=41> */
[----:B------:R-:W-:Y:S02]  /*12990*/  IADD3 R83, PT, PT, R2, 0x5384540f, RZ ;  /* 0x5384540f02537810 */ /* 0x000fe40007ffe0ff */
[----:B------:R-:W-:Y:S01]  /*129a0*/  IADD3 R87, PT, PT, R3, -0x24c28bd8, RZ ;  /* 0xdb3d742803577810 */ /* 0x000fe20007ffe0ff */
        /* <DEDUP_REMOVED lines=13> */
[----:B------:R-:W-:Y:S01]  /*12a80*/  MOV R104, R86 ;  /* 0x0000005600687202 */ /* 0x000fe20000000f00 */
[----:B------:R-:W-:Y:S01]  /*12a90*/  IMAD.MOV.U32 R83, RZ, RZ, RZ ;  /* 0x000000ffff537224 */ /* 0x000fe200078e00ff */
[----:B------:R-:W-:Y:S01]  /*12aa0*/  LOP3.LUT R93, R93, R82, R65, 0x96, !PT ;  /* 0x000000525d5d7212 */ /* 0x000fe200078e9641 */
[----:B------:R-:W-:Y:S01]  /*12ab0*/  IMAD.MOV.U32 R65, RZ, RZ, R80 ;  /* 0x000000ffff417224 */ /* 0x000fe200078e0050 */
[----:B------:R-:W-:-:S07]  /*12ac0*/  MOV R80, R64 ;  /* 0x0000004000507202 */ /* 0x000fce0000000f00 */
.L_x_4369:
[----:B------:R-:W-:Y:S05]  /*12ad0*/  BSYNC.RECONVERGENT B1 ;  /* 0x0000000000017941 */ /* 0x000fea0003800200 */
.L_x_4368:
[----:B------:R-:W-:Y:S01]  /*12ae0*/  I2FP.F32.U32 R65, R65 ;  /* 0x0000004100417245 */ /* 0x000fe20000201000 */
[----:B------:R-:W-:Y:S01]  /*12af0*/  BSSY.RECONVERGENT B1, `(.L_x_4373) ;  /* 0x000005d000017945 */ /* 0x000fe20003800200 */
[----:B------:R-:W-:Y:S01]  /*12b00*/  ISETP.NE.AND P2, PT, R83, 0x1, PT ;  /* 0x000000015300780c */ /* 0x000fe20003f45270 */
[----:B------:R-:W-:Y:S01]  /*12b10*/  IMAD.MOV.U32 R84, RZ, RZ, 0x2 ;  /* 0x00000002ff547424 */ /* 0x000fe200078e00ff */
[----:B------:R-:W-:Y:S01]  /*12b20*/  LOP3.LUT R131, R131, 0xfffffffd, RZ, 0xc0, !PT ;  /* 0xfffffffd83837812 */ /* 0x000fe200078ec0ff */
[----:B------:R-:W-:Y:S01]  /*12b30*/  FFMA.FTZ R82, R65, R56, 1.1641532182693481445e-10 ;  /* 0x2f00000041527423 */ /* 0x000fe20000010038 */
[----:B------:R-:W-:Y:S02]  /*12b40*/  SHF.L.U32 R64, R94, 0x10, RZ ;  /* 0x000000105e407819 */ /* 0x000fe400000006ff */
[----:B------:R-:W-:Y:S02]  /*12b50*/  MOV R65, R104 ;  /* 0x0000006800417202 */ /* 0x000fe40000000f00 */
[----:B------:R-:W-:-:S13]  /*12b60*/  FSETP.LE.FTZ.AND P3, PT, R82, R81, PT ;  /* 0x000000515200720b */ /* 0x000fda0003f73000 */
        /* <DEDUP_REMOVED lines=10> */
.L_x_4375:
        /* <DEDUP_REMOVED lines=13> */
.L_x_4377:
[----:B------:R-:W-:Y:S05]  /*12ce0*/  BSYNC.RECONVERGENT B2 ;  /* 0x0000000000027941 */ /* 0x000fea0003800200 */
.L_x_4376:
        /* <DEDUP_REMOVED lines=58> */
[----:B------:R-:W-:Y:S01]  /*13090*/  LOP3.LUT R93, R93, R84, R83, 0x96, !PT ;  /* 0x000000545d5d7212 */ /* 0x000fe200078e9653 */
[----:B------:R-:W-:Y:S01]  /*130a0*/  IMAD.MOV.U32 R84, RZ, RZ, RZ ;  /* 0x000000ffff547224 */ /* 0x000fe200078e00ff */
[----:B------:R-:W-:-:S07]  /*130b0*/  MOV R80, R82 ;  /* 0x0000005200507202 */ /* 0x000fce0000000f00 */
.L_x_4374:
[----:B------:R-:W-:Y:S05]  /*130c0*/  BSYNC.RECONVERGENT B1 ;  /* 0x0000000000017941 */ /* 0x000fea0003800200 */
.L_x_4373:
[----:B------:R-:W-:Y:S01]  /*130d0*/  ISETP.NE.AND P3, PT, R84, 0x1, PT ;  /* 0x000000015400780c */ /* 0x000fe20003f65270 */
[----:B------:R-:W-:Y:S01]  /*130e0*/  BSSY.RECONVERGENT B1, `(.L_x_4378) ;  /* 0x000005c000017945 */ /* 0x000fe20003800200 */
[----:B------:R-:W-:Y:S01]  /*130f0*/  I2FP.F32.U32 R65, R65 ;  /* 0x0000004100417245 */ /* 0x000fe20000201000 */
[----:B------:R-:W-:Y:S01]  /*13100*/  IMAD.MOV.U32 R85, RZ, RZ, 0x2 ;  /* 0x00000002ff557424 */ /* 0x000fe200078e00ff */
[----:B------:R-:W-:-:S03]  /*13110*/  MOV R83, R104 ;  /* 0x0000006800537202 */ /* 0x000fc60000000f00 */
[----:B------:R-:W-:Y:S01]  /*13120*/  FFMA.FTZ R82, R65, R56, 1.1641532182693481445e-10 ;  /* 0x2f00000041527423 */ /* 0x000fe20000010038 */
[C---:B------:R-:W-:Y:S02]  /*13130*/  SHF.L.U32 R65, R66.reuse, 0x10, RZ ;  /* 0x0000001042417819 */ /* 0x040fe400000006ff */
[----:B------:R-:W-:Y:S02]  /*13140*/  PRMT R66, R66, 0x7632, R66 ;  /* 0x0000763242427816 */ /* 0x000fe40000000042 */
[----:B------:R-:W-:Y:S01]  /*13150*/  FSETP.LE.FTZ.AND P2, PT, R82, R81, PT ;  /* 0x000000515200720b */ /* 0x000fe20003f53000 */
        /* <DEDUP_REMOVED lines=9> */
.L_x_4380:
        /* <DEDUP_REMOVED lines=13> */
.L_x_4382:
[----:B------:R-:W-:Y:S05]  /*132c0*/  BSYNC.RECONVERGENT B2 ;  /* 0x0000000000027941 */ /* 0x000fea0003800200 */
.L_x_4381:
        /* <DEDUP_REMOVED lines=61> */
.L_x_4379:
[----:B------:R-:W-:Y:S05]  /*136a0*/  BSYNC.RECONVERGENT B1 ;  /* 0x0000000000017941 */ /* 0x000fea0003800200 */
.L_x_4378:
[----:B------:R-:W-:Y:S01]  /*136b0*/  ISETP.NE.AND P4, PT, R85, 0x1, PT ;  /* 0x000000015500780c */ /* 0x000fe20003f85270 */
[----:B------:R-:W-:Y:S01]  /*136c0*/  BSSY.RECONVERGENT B1, `(.L_x_4383) ;  /* 0x000005b000017945 */ /* 0x000fe20003800200 */
[----:B------:R-:W-:Y:S01]  /*136d0*/  I2FP.F32.U32 R83, R83 ;  /* 0x0000005300537245 */ /* 0x000fe20000201000 */
[----:B------:R-:W-:Y:S01]  /*136e0*/  IMAD.MOV.U32 R84, RZ, RZ, 0x2 ;  /* 0x00000002ff547424 */ /* 0x000fe200078e00ff */
[----:B------:R-:W-:-:S03]  /*136f0*/  SHF.L.U32 R66, R66, 0x10, RZ ;  /* 0x0000001042427819 */ /* 0x000fc600000006ff */
[----:B------:R-:W-:Y:S01]  /*13700*/  FFMA.FTZ R82, R83, R56, 1.1641532182693481445e-10 ;  /* 0x2f00000053527423 */ /* 0x000fe20000010038 */
[----:B------:R-:W-:-:S04]  /*13710*/  MOV R83, R104 ;  /* 0x0000006800537202 */ /* 0x000fc80000000f00 */
        /* <DEDUP_REMOVED lines=10> */
.L_x_4385:
        /* <DEDUP_REMOVED lines=13> */
.L_x_4387:
[----:B------:R-:W-:Y:S05]  /*13890*/  BSYNC.RECONVERGENT B2 ;  /* 0x0000000000027941 */ /* 0x000fea0003800200 */
.L_x_4386:
        /* <DEDUP_REMOVED lines=61> */
.L_x_4384:
[----:B------:R-:W-:Y:S05]  /*13c70*/  BSYNC.RECONVERGENT B1 ;  /* 0x0000000000017941 */ /* 0x000fea0003800200 */
.L_x_4383:
[----:B------:R-:W-:Y:S01]  /*13c80*/  ISETP.NE.AND P5, PT, R84, 0x1, PT ;  /* 0x000000015400780c */ /* 0x000fe20003fa5270 */
[----:B------:R-:W-:Y:S01]  /*13c90*/  BSSY.RECONVERGENT B1, `(.L_x_4388) ;  /* 0x000005c000017945 */ /* 0x000fe20003800200 */
[----:B------:R-:W-:Y:S01]  /*13ca0*/  I2FP.F32.U32 R83, R83 ;  /* 0x0000005300537245 */ /* 0x000fe20000201000 */
[----:B------:R-:W-:Y:S01]  /*13cb0*/  IMAD.MOV.U32 R94, RZ, RZ, 0x2 ;  /* 0x00000002ff5e7424 */ /* 0x000fe200078e00ff */
[C---:B------:R-:W-:Y:S02]  /*13cc0*/  SHF.L.U32 R115, R67.reuse, 0x10, RZ ;  /* 0x0000001043737819 */ /* 0x040fe400000006ff */
[----:B------:R-:W-:Y:S01]  /*13cd0*/  PRMT R67, R67, 0x7632, R67 ;  /* 0x0000763243437816 */ /* 0x000fe20000000043 */
        /* <DEDUP_REMOVED lines=12> */
.L_x_4390:
        /* <DEDUP_REMOVED lines=13> */
.L_x_4392:
[----:B------:R-:W-:Y:S05]  /*13e70*/  BSYNC.RECONVERGENT B2 ;  /* 0x0000000000027941 */ /* 0x000fea0003800200 */
.L_x_4391:
        /* <DEDUP_REMOVED lines=61> */
.L_x_4389:
[----:B------:R-:W-:Y:S05]  /*14250*/  BSYNC.RECONVERGENT B1 ;  /* 0x0000000000017941 */ /* 0x000fea0003800200 */
.L_x_4388:
        /* <DEDUP_REMOVED lines=36> */
[----:B------:R-:W-:-:S13]  /*144a0*/  PLOP3.LUT P5, PT, P5, PT, PT, 0x8, 0x80 ;  /* 0x000000000080781c */ /* 0x000fda0002fae170 */
.L_x_4352:
        /* <DEDUP_REMOVED lines=10> */
[----:B------:R-:W-:Y:S02]  /*14550*/  LOP3.LUT P1, RZ, R131, 0x10, RZ, 0xc0, !PT ;  /* 0x0000001083ff7812 */ /* 0x000fe4000782c0ff */
        /* <DEDUP_REMOVED lines=27> */
[----:B------:R-:W-:-:S03]  /*14710*/  LOP3.LUT R81, R87, R81, R85, 0xfe, !PT ;  /* 0x0000005157517212 */ /* 0x000fc600078efe55 */
[----:B0-----:R-:W-:Y:S01]  /*14720*/  IMAD.WIDE.U32 R82, R0, 0x8, R82 ;  /* 0x0000000800527825 */ /* 0x001fe200078e0052 */
[----:B------:R-:W-:Y:S02]  /*14730*/  LOP3.LUT R115, R124, R84, R86, 0xfe, !PT ;  /* 0x000000547c737212 */ /* 0x000fe400078efe56 */
[----:B------:R-:W-:Y:S02]  /*14740*/  LOP3.LUT R85, R81, R125, RZ, 0xfc, !PT ;  /* 0x0000007d51557212 */ /* 0x000fe400078efcff */
[----:B------:R-:W-:-:S05]  /*14750*/  LOP3.LUT R84, R115, 0xff, R106, 0xf8, !PT ;  /* 0x000000ff73547812 */ /* 0x000fca00078ef86a */
[----:B------:R1:W-:Y:S02]  /*14760*/  STG.E.64 desc[UR6][R82.64], R84 ;  /* 0x0000005452007986 */ /* 0x0003e4000c101b06 */
.L_x_4393:
[----:B------:R-:W-:Y:S01]  /*14770*/  MOV R115, R80 ;  /* 0x0000005000737202 */ /* 0x000fe20000000f00 */
[----:B------:R-:W-:-:S07]  /*14780*/  VIADD R0, R0, 0x100 ;  /* 0x0000010000007836 */ /* 0x000fce0000000000 */
.L_x_4270:
[----:B------:R-:W-:Y:S05]  /*14790*/  BSYNC.RECONVERGENT B0 ;  /* 0x0000000000007941 */ /* 0x000fea0003800200 */
.L_x_4269:
        /* <DEDUP_REMOVED lines=22> */
[----:B--2---:R-:W-:Y:S02]  /*14900*/  HFMA2 R62, -RZ, RZ, 0, 1.1920928955078125e-07 ;  /* 0x00000002ff3e7431 */ /* 0x004fe400000001ff */
[----:B------:R-:W-:Y:S01]  /*14910*/  IMAD.MOV.U32 R60, RZ, RZ, R104 ;  /* 0x000000ffff3c7224 */ /* 0x000fe200078e0068 */
[----:B01----:R-:W-:-:S08]  /*14920*/  MOV R80, R115 ;  /* 0x0000007300507202 */ /* 0x003fd00000000f00 */
        /* <DEDUP_REMOVED lines=11> */
.L_x_4399:
        /* <DEDUP_REMOVED lines=13> */
.L_x_4401:
[----:B------:R-:W-:Y:S05]  /*14ab0*/  BSYNC.RECONVERGENT B2 ;  /* 0x0000000000027941 */ /* 0x000fea0003800200 */
.L_x_4400:
[----:B------:R-:W-:Y:S01]  /*14ac0*/  IMAD.WIDE.U32 R62, R130, -0x326172a9, RZ ;  /* 0xcd9e8d57823e7825 */ /* 0x000fe200078e00ff */
[----:B------:R-:W-:Y:S02]  /*14ad0*/  LOP3.LUT R82, R105, R61, R3, 0x96, !PT ;  /* 0x0000003d69527212 */ /* 0x000fe400078e9603 */
[----:B------:R-:W-:Y:S02]  /*14ae0*/  IADD3 R61, PT, PT, R2, -0x61c88647, RZ ;  /* 0x9e3779b9023d7810 */ /* 0x000fe40007ffe0ff */
        /* <DEDUP_REMOVED lines=56> */
[----:B------:R-:W-:-:S07]  /*14e70*/  IMAD.MOV.U32 R60, RZ, RZ, R115 ;  /* 0x000000ffff3c7224 */ /* 0x000fce00078e0073 */
.L_x_4398:
[----:B------:R-:W-:Y:S05]  /*14e80*/  BSYNC.RECONVERGENT B1 ;  /* 0x0000000000017941 */ /* 0x000fea0003800200 */
.L_x_4397:
        /* <DEDUP_REMOVED lines=9> */
[----:B------:R-:W-:Y:S01]  /*14f20*/  PRMT R68, R68, 0x7632, R68 ;  /* 0x0000763244447816 */ /* 0x000fe20000000044 */
[----:B------:R-:W-:Y:S01]  /*14f30*/  IMAD.MOV.U32 R63, RZ, RZ, 0x2 ;  /* 0x00000002ff3f7424 */ /* 0x000fe200078e00ff */
[----:B0-----:R-:W-:-:S02]  /*14f40*/  FSETP.LE.FTZ.AND P4, PT, R60, R81, PT ;  /* 0x000000513c00720b */ /* 0x001fc40003f93000 */
        /* <DEDUP_REMOVED lines=12> */
.L_x_4404:
        /* <DEDUP_REMOVED lines=13> */
.L_x_4406:
[----:B------:R-:W-:Y:S05]  /*150e0*/  BSYNC.RECONVERGENT B2 ;  /* 0x0000000000027941 */ /* 0x000fea0003800200 */
.L_x_4405:
        /* <DEDUP_REMOVED lines=48> */
[----:B------:R-:W-:Y:S02]  /*153f0*/  LOP3.LUT R85, R85, R84, R61, 0x96, !PT ;  /* 0x0000005455557212 */ /* 0x000fe400078e963d */
[C---:B------:R-:W-:Y:S01]  /*15400*/  IADD3 R61, PT, PT, R2.reuse, -0x700cb87f, RZ ;  /* 0x8ff34781023d7810 */ /* 0x040fe20007ffe0ff */
[----:B------:R-:W-:Y:S02]  /*15410*/  VIADD R63, R2, 0xf1bbcdc8 ;  /* 0xf1bbcdc8023f7836 */ /* 0x000fe40000000000 */
[----:B------:R-:W-:-:S03]  /*15420*/  IMAD.WIDE.U32 R84, R85, -0x326172a9, RZ ;  /* 0xcd9e8d5755547825 */ /* 0x000fc600078e00ff */
[----:B------:R-:W-:Y:S01]  /*15430*/  LOP3.LUT R63, R63, R86, R93, 0x96, !PT ;  /* 0x000000563f3f7212 */ /* 0x000fe200078e965d */
[----:B------:R-:W-:Y:S01]  /*15440*/  VIADD R93, R3, 0x96a522ad ;  /* 0x96a522ad035d7836 */ /* 0x000fe20000000000 */
[----:B------:R-:W-:Y:S02]  /*15450*/  LOP3.LUT R92, R61, R92, R85, 0x96, !PT ;  /* 0x0000005c3d5c7212 */ /* 0x000fe400078e9655 */
[----:B------:R-:W-:Y:S01]  /*15460*/  MOV R104, R84 ;  /* 0x0000005400687202 */ /* 0x000fe20000000f00 */
[----:B------:R-:W-:-:S05]  /*15470*/  IMAD.WIDE.U32 R62, R63, -0x2daee0ad, RZ ;  /* 0xd2511f533f3e7825 */ /* 0x000fca00078e00ff */
[----:B------:R-:W-:Y:S01]  /*15480*/  LOP3.LUT R93, R93, R60, R63, 0x96, !PT ;  /* 0x0000003c5d5d7212 */ /* 0x000fe200078e963f */
[----:B------:R-:W-:Y:S01]  /*15490*/  IMAD.MOV.U32 R60, RZ, RZ, R80 ;  /* 0x000000ffff3c7224 */ /* 0x000fe200078e0050 */
[----:B------:R-:W-:Y:S01]  /*154a0*/  MOV R80, R62 ;  /* 0x0000003e00507202 */ /* 0x000fe20000000f00 */
[----:B------:R-:W-:-:S07]  /*154b0*/  IMAD.MOV.U32 R63, RZ, RZ, RZ ;  /* 0x000000ffff3f7224 */ /* 0x000fce00078e00ff */
.L_x_4403:
[----:B------:R-:W-:Y:S05]  /*154c0*/  BSYNC.RECONVERGENT B1 ;  /* 0x0000000000017941 */ /* 0x000fea0003800200 */
.L_x_4402:
[----:B------:R-:W-:Y:S01]  /*154d0*/  I2FP.F32.U32 R60, R60 ;  /* 0x0000003c003c7245 */ /* 0x000fe20000201000 */
[----:B------:R-:W-:Y:S01]  /*154e0*/  BSSY.RECONVERGENT B1, `(.L_x_4407) ;  /* 0x0000061000017945 */ /* 0x000fe20003800200 */
[----:B------:R-:W-:Y:S01]  /*154f0*/  SHF.L.U32 R61, R116, 0x10, RZ ;  /* 0x00000010743d7819 */ /* 0x000fe200000006ff */
[----:B------:R-:W-:Y:S02]  /*15500*/  IMAD.MOV.U32 R84, RZ, RZ, 0x2 ;  /* 0x00000002ff547424 */ /* 0x000fe400078e00ff */
[----:B------:R-:W-:Y:S02]  /*15510*/  FFMA.FTZ R60, R60, R83, 1.1641532182693481445e-10 ;  /* 0x2f0000003c3c7423 */ /* 0x000fe40000010053 */
[----:B------:R-:W-:Y:S01]  /*15520*/  FMUL.FTZ R62, R61, R82 ;  /* 0x000000523d3e7220 */ /* 0x000fe20000410000 */
[----:B------:R-:W-:Y:S02]  /*15530*/  FSEL R61, R94, RZ, P4 ;  /* 0x000000ff5e3d7208 */ /* 0x000fe40002000000 */
[----:B------:R-:W-:-:S04]  /*15540*/  FSETP.GTU.FTZ.AND P2, PT, R60, R81, PT ;  /* 0x000000513c00720b */ /* 0x000fc80003f5c000 */
        /* <DEDUP_REMOVED lines=15> */
.L_x_4409:
        /* <DEDUP_REMOVED lines=13> */
.L_x_4411:
[----:B------:R-:W-:Y:S05]  /*15710*/  BSYNC.RECONVERGENT B2 ;  /* 0x0000000000027941 */ /* 0x000fea0003800200 */
.L_x_4410:
        /* <DEDUP_REMOVED lines=53> */
[----:B------:R-:W-:Y:S02]  /*15a70*/  LOP3.LUT R61, R61, R92, R85, 0x96, !PT ;  /* 0x0000005c3d3d7212 */ /* 0x000fe400078e9655 */
[----:B------:R-:W-:Y:S01]  /*15a80*/  LOP3.LUT R92, R63, R84, R109, 0x96, !PT ;  /* 0x000000543f5c7212 */ /* 0x000fe200078e966d */
[----:B------:R-:W-:Y:S01]  /*15a90*/  IMAD.MOV.U32 R84, RZ, RZ, RZ ;  /* 0x000000ffff547224 */ /* 0x000fe200078e00ff */
[----:B------:R-:W-:Y:S01]  /*15aa0*/  MOV R104, R108 ;  /* 0x0000006c00687202 */ /* 0x000fe20000000f00 */
[----:B------:R-:W-:-:S04]  /*15ab0*/  IMAD.WIDE.U32 R86, R61, -0x2daee0ad, RZ ;  /* 0xd2511f533d567825 */ /* 0x000fc800078e00ff */
[----:B------:R-:W-:Y:S01]  /*15ac0*/  IMAD.MOV.U32 R61, RZ, RZ, R80 ;  /* 0x000000ffff3d7224 */ /* 0x000fe200078e0050 */
[----:B------:R-:W-:Y:S02]  /*15ad0*/  LOP3.LUT R93, R93, R62, R87, 0x96, !PT ;  /* 0x0000003e5d5d7212 */ /* 0x000fe400078e9657 */
[----:B------:R-:W-:-:S07]  /*15ae0*/  MOV R80, R86 ;  /* 0x0000005600507202 */ /* 0x000fce0000000f00 */
.L_x_4408:
[----:B------:R-:W-:Y:S05]  /*15af0*/  BSYNC.RECONVERGENT B1 ;  /* 0x0000000000017941 */ /* 0x000fea0003800200 */
.L_x_4407:
[----:B------:R-:W-:Y:S01]  /*15b00*/  I2FP.F32.U32 R62, R61 ;  /* 0x0000003d003e7245 */ /* 0x000fe20000201000 */
[----:B------:R-:W-:Y:S01]  /*15b10*/  BSSY.RECONVERGENT B1, `(.L_x_4412) ;  /* 0x000005e000017945 */ /* 0x000fe20003800200 */
[----:B------:R-:W-:Y:S01]  /*15b20*/  ISETP.NE.AND P2, PT, R84, 0x1, PT ;  /* 0x000000015400780c */ /* 0x000fe20003f45270 */
[----:B------:R-:W-:Y:S01]  /*15b30*/  IMAD.MOV.U32 R63, RZ, RZ, 0x2 ;  /* 0x00000002ff3f7424 */ /* 0x000fe200078e00ff */
[----:B------:R-:W-:Y:S01]  /*15b40*/  SHF.L.U32 R61, R68, 0x10, RZ ;  /* 0x00000010443d7819 */ /* 0x000fe200000006ff */
[----:B------:R-:W-:Y:S01]  /*15b50*/  FFMA.FTZ R62, R62, R83, 1.1641532182693481445e-10 ;  /* 0x2f0000003e3e7423 */ /* 0x000fe20000010053 */
[----:B------:R-:W-:-:S03]  /*15b60*/  LOP3.LUT R131, R131, 0xfffffff7, RZ, 0xc0, !PT ;  /* 0xfffffff783837812 */ /* 0x000fc600078ec0ff */
[----:B------:R-:W-:Y:S01]  /*15b70*/  FMUL.FTZ R68, R61, R82 ;  /* 0x000000523d447220 */ /* 0x000fe20000410000 */
[----:B------:R-:W-:Y:S02]  /*15b80*/  FSETP.LE.FTZ.AND P4, PT, R62, R81, PT ;  /* 0x000000513e00720b */ /* 0x000fe40003f93000 */
[----:B------:R-:W-:-:S11]  /*15b90*/  MOV R62, R104 ;  /* 0x00000068003e7202 */ /* 0x000fd60000000f00 */
        /* <DEDUP_REMOVED lines=10> */
.L_x_4414:
        /* <DEDUP_REMOVED lines=13> */
.L_x_4416:
[----:B------:R-:W-:Y:S05]  /*15d10*/  BSYNC.RECONVERGENT B2 ;  /* 0x0000000000027941 */ /* 0x000fea0003800200 */
.L_x_4415:
        /* <DEDUP_REMOVED lines=57> */
[----:B------:R-:W-:-:S05]  /*160b0*/  IMAD.WIDE.U32 R86, R61, -0x2daee0ad, RZ ;  /* 0xd2511f533d567825 */ /* 0x000fca00078e00ff */
[----:B------:R-:W-:Y:S01]  /*160c0*/  LOP3.LUT R93, R93, R62, R87, 0x96, !PT ;  /* 0x0000003e5d5d7212 */ /* 0x000fe200078e9657 */
[----:B------:R-:W-:Y:S01]  /*160d0*/  IMAD.MOV.U32 R62, RZ, RZ, R80 ;  /* 0x000000ffff3e7224 */ /* 0x000fe200078e0050 */
[----:B------:R-:W-:-:S07]  /*160e0*/  MOV R80, R86 ;  /* 0x0000005600507202 */ /* 0x000fce0000000f00 */
.L_x_4413:
[----:B------:R-:W-:Y:S05]  /*160f0*/  BSYNC.RECONVERGENT B1 ;  /* 0x0000000000017941 */ /* 0x000fea0003800200 */
.L_x_4412:
[----:B------:R-:W-:Y:S01]  /*16100*/  I2FP.F32.U32 R62, R62 ;  /* 0x0000003e003e7245 */ /* 0x000fe20000201000 */
[----:B------:R-:W-:Y:S01]  /*16110*/  BSSY.RECONVERGENT B1, `(.L_x_4417) ;  /* 0x0000062000017945 */ /* 0x000fe20003800200 */
[----:B------:R-:W-:Y:S01]  /*16120*/  PRMT R61, R116, 0x7632, R61 ;  /* 0x00007632743d7816 */ /* 0x000fe2000000003d */
[----:B------:R-:W-:Y:S02]  /*16130*/  IMAD.MOV.U32 R84, RZ, RZ, 0x2 ;  /* 0x00000002ff547424 */ /* 0x000fe400078e00ff */
[----:B------:R-:W-:Y:S01]  /*16140*/  FFMA.FTZ R62, R62, R83, 1.1641532182693481445e-10 ;  /* 0x2f0000003e3e7423 */ /* 0x000fe20000010053 */
[----:B------:R-:W-:-:S04]  /*16150*/  SHF.L.U32 R61, R61, 0x10, RZ ;  /* 0x000000103d3d7819 */ /* 0x000fc800000006ff */
        /* <DEDUP_REMOVED lines=18> */
.L_x_4419:
        /* <DEDUP_REMOVED lines=13> */
.L_x_4421:
[----:B------:R-:W-:Y:S05]  /*16350*/  BSYNC.RECONVERGENT B2 ;  /* 0x0000000000027941 */ /* 0x000fea0003800200 */
.L_x_4420:
        /* <DEDUP_REMOVED lines=53> */
[----:B------:R-:W-:Y:S01]  /*166b0*/  VIADD R93, R3, 0x96a522ad ;  /* 0x96a522ad035d7836 */ /* 0x000fe20000000000 */
[----:B------:R-:W-:Y:S01]  /*166c0*/  LOP3.LUT R92, R63, R84, R109, 0x96, !PT ;  /* 0x000000543f5c7212 */ /* 0x000fe200078e966d */
[----:B------:R-:W-:Y:S01]  /*166d0*/  IMAD.MOV.U32 R84, RZ, RZ, RZ ;  /* 0x000000ffff547224 */ /* 0x000fe200078e00ff */
[----:B------:R-:W-:Y:S01]  /*166e0*/  MOV R104, R108 ;  /* 0x0000006c00687202 */ /* 0x000fe20000000f00 */
[----:B------:R-:W-:-:S05]  /*166f0*/  IMAD.WIDE.U32 R86, R87, -0x2daee0ad, RZ ;  /* 0xd2511f5357567825 */ /* 0x000fca00078e00ff */
[----:B------:R-:W-:Y:S01]  /*16700*/  LOP3.LUT R93, R93, R62, R87, 0x96, !PT ;  /* 0x0000003e5d5d7212 */ /* 0x000fe200078e9657 */
[----:B------:R-:W-:Y:S01]  /*16710*/  IMAD.MOV.U32 R62, RZ, RZ, R80 ;  /* 0x000000ffff3e7224 */ /* 0x000fe200078e0050 */
[----:B------:R-:W-:-:S07]  /*16720*/  MOV R80, R86 ;  /* 0x0000005600507202 */ /* 0x000fce0000000f00 */
.L_x_4418:
[----:B------:R-:W-:Y:S05]  /*16730*/  BSYNC.RECONVERGENT B1 ;  /* 0x0000000000017941 */ /* 0x000fea0003800200 */
.L_x_4417:
[----:B------:R-:W-:Y:S01]  /*16740*/  I2FP.F32.U32 R62, R62 ;  /* 0x0000003e003e7245 */ /* 0x000fe20000201000 */
[----:B------:R-:W-:Y:S01]  /*16750*/  BSSY.RECONVERGENT B1, `(.L_x_4422) ;  /* 0x000005f000017945 */ /* 0x000fe20003800200 */
[----:B------:R-:W-:Y:S01]  /*16760*/  ISETP.NE.AND P2, PT, R84, 0x1, PT ;  /* 0x000000015400780c */ /* 0x000fe20003f45270 */
[----:B------:R-:W-:Y:S01]  /*16770*/  IMAD.MOV.U32 R85, RZ, RZ, 0x2 ;  /* 0x00000002ff557424 */ /* 0x000fe200078e00ff */
[----:B------:R-:W-:Y:S01]  /*16780*/  SHF.L.U32 R63, R69, 0x10, RZ ;  /* 0x00000010453f7819 */ /* 0x000fe200000006ff */
[----:B------:R-:W-:Y:S01]  /*16790*/  FFMA.FTZ R62, R62, R83, 1.1641532182693481445e-10 ;  /* 0x2f0000003e3e7423 */ /* 0x000fe20000010053 */
[----:B------:R-:W-:Y:S02]  /*167a0*/  LOP3.LUT R131, R131, 0xfffffffb, RZ, 0xc0, !PT ;  /* 0xfffffffb83837812 */ /* 0x000fe400078ec0ff */
[----:B------:R-:W-:Y:S01]  /*167b0*/  PRMT R69, R69, 0x7632, R69 ;  /* 0x0000763245457816 */ /* 0x000fe20000000045 */
        /* <DEDUP_REMOVED lines=13> */
.L_x_4424:
        /* <DEDUP_REMOVED lines=13> */
.L_x_4426:
[----:B------:R-:W-:Y:S05]  /*16960*/  BSYNC.RECONVERGENT B2 ;  /* 0x0000000000027941 */ /* 0x000fea0003800200 */
.L_x_4425:
        /* <DEDUP_REMOVED lines=59> */
[----:B------:R-:W-:Y:S02]  /*16d20*/  LOP3.LUT R93, R93, R62, R87, 0x96, !PT ;  /* 0x0000003e5d5d7212 */ /* 0x000fe400078e9657 */
[----:B------:R-:W-:-:S07]  /*16d30*/  MOV R80, R86 ;  /* 0x0000005600507202 */ /* 0x000fce0000000f00 */
.L_x_4423:
[----:B------:R-:W-:Y:S05]  /*16d40*/  BSYNC.RECONVERGENT B1 ;  /* 0x0000000000017941 */ /* 0x000fea0003800200 */
.L_x_4422:
[----:B------:R-:W-:Y:S01]  /*16d50*/  I2FP.F32.U32 R62, R68 ;  /* 0x00000044003e7245 */ /* 0x000fe20000201000 */
[----:B------:R-:W-:Y:S01]  /*16d60*/  BSSY.RECONVERGENT B1, `(.L_x_4427) ;  /* 0x0000061000017945 */ /* 0x000fe20003800200 */
[----:B------:R-:W-:Y:S01]  /*16d70*/  SHF.L.U32 R63, R117, 0x10, RZ ;  /* 0x00000010753f7819 */ /* 0x000fe200000006ff */
[----:B------:R-:W-:Y:S02]  /*16d80*/  IMAD.MOV.U32 R84, RZ, RZ, 0x2 ;  /* 0x00000002ff547424 */ /* 0x000fe400078e00ff */
[----:B------:R-:W-:Y:S02]  /*16d90*/  FFMA.FTZ R62, R62, R83, 1.1641532182693481445e-10 ;  /* 0x2f0000003e3e7423 */ /* 0x000fe40000010053 */
[----:B------:R-:W-:-:S03]  /*16da0*/  FMUL.FTZ R63, R63, R82 ;  /* 0x000000523f3f7220 */ /* 0x000fc60000410000 */
        /* <DEDUP_REMOVED lines=17> */
.L_x_4429:
        /* <DEDUP_REMOVED lines=13> */
.L_x_4431:
[----:B------:R-:W-:Y:S05]  /*16f90*/  BSYNC.RECONVERGENT B2 ;  /* 0x0000000000027941 */ /* 0x000fea0003800200 */
.L_x_4430:
        /* <DEDUP_REMOVED lines=61> */
.L_x_4428:
[----:B------:R-:W-:Y:S05]  /*17370*/  BSYNC.RECONVERGENT B1 ;  /* 0x0000000000017941 */ /* 0x000fea0003800200 */
.L_x_4427:
[----:B------:R-:W-:Y:S01]  /*17380*/  I2FP.F32.U32 R68, R63 ;  /* 0x0000003f00447245 */ /* 0x000fe20000201000 */
[----:B------:R-:W-:Y:S01]  /*17390*/  BSSY.RECONVERGENT B1, `(.L_x_4432) ;  /* 0x000005e000017945 */ /* 0x000fe20003800200 */
[----:B------:R-:W-:Y:S01]  /*173a0*/  ISETP.NE.AND P2, PT, R84, 0x1, PT ;  /* 0x000000015400780c */ /* 0x000fe20003f45270 */
[----:B------:R-:W-:Y:S01]  /*173b0*/  IMAD.MOV.U32 R85, RZ, RZ, 0x2 ;  /* 0x00000002ff557424 */ /* 0x000fe200078e00ff */
[----:B------:R-:W-:Y:S01]  /*173c0*/  SHF.L.U32 R69, R69, 0x10, RZ ;  /* 0x0000001045457819 */ /* 0x000fe200000006ff */
[----:B------:R-:W-:Y:S01]  /*173d0*/  FFMA.FTZ R68, R68, R83, 1.1641532182693481445e-10 ;  /* 0x2f00000044447423 */ /* 0x000fe20000010053 */
[----:B------:R-:W-:Y:S02]  /*173e0*/  LOP3.LUT R131, R131, 0xfffffffd, RZ, 0xc0, !PT ;  /* 0xfffffffd83837812 */ /* 0x000fe400078ec0ff */
        /* <DEDUP_REMOVED lines=13> */
.L_x_4434:
        /* <DEDUP_REMOVED lines=13> */
.L_x_4436:
[----:B------:R-:W-:Y:S05]  /*17590*/  BSYNC.RECONVERGENT B2 ;  /* 0x0000000000027941 */ /* 0x000fea0003800200 */
.L_x_4435:
        /* <DEDUP_REMOVED lines=54> */
[----:B------:R-:W-:Y:S01]  /*17900*/  IMAD.MOV.U32 R85, RZ, RZ, RZ ;  /* 0x000000ffff557224 */ /* 0x000fe200078e00ff */
[----:B------:R-:W-:Y:S02]  /*17910*/  LOP3.LUT R92, R69, R84, R111, 0x96, !PT ;  /* 0x00000054455c7212 */ /* 0x000fe400078e966f */
[----:B------:R-:W-:Y:S01]  /*17920*/  MOV R104, R110 ;  /* 0x0000006e00687202 */ /* 0x000fe20000000f00 */
[----:B------:R-:W-:-:S04]  /*17930*/  IMAD.WIDE.U32 R86, R63, -0x2daee0ad, RZ ;  /* 0xd2511f533f567825 */ /* 0x000fc800078e00ff */
[----:B------:R-:W-:Y:S01]  /*17940*/  IMAD.MOV.U32 R63, RZ, RZ, R80 ;  /* 0x000000ffff3f7224 */ /* 0x000fe200078e0050 */
[----:B------:R-:W-:Y:S02]  /*17950*/  LOP3.LUT R93, R93, R68, R87, 0x96, !PT ;  /* 0x000000445d5d7212 */ /* 0x000fe400078e9657 */
[----:B------:R-:W-:-:S07]  /*17960*/  MOV R80, R86 ;  /* 0x0000005600507202 */ /* 0x000fce0000000f00 */
.L_x_4433:
[----:B------:R-:W-:Y:S05]  /*17970*/  BSYNC.RECONVERGENT B1 ;  /* 0x0000000000017941 */ /* 0x000fea0003800200 */
.L_x_4432:
        /* <DEDUP_REMOVED lines=24> */
.L_x_4439:
        /* <DEDUP_REMOVED lines=13> */
.L_x_4441:
[----:B------:R-:W-:Y:S05]  /*17bd0*/  BSYNC.RECONVERGENT B2 ;  /* 0x0000000000027941 */ /* 0x000fea0003800200 */
.L_x_4440:
        /* <DEDUP_REMOVED lines=61> */
.L_x_4438:
[----:B------:R-:W-:Y:S05]  /*17fb0*/  BSYNC.RECONVERGENT B1 ;  /* 0x0000000000017941 */ /* 0x000fea0003800200 */
.L_x_4437:
[----:B------:R-:W-:Y:S01]  /*17fc0*/  ISETP.NE.AND P3, PT, R86, 0x1, PT ;  /* 0x000000015600780c */ /* 0x000fe20003f65270 */
[----:B------:R-:W-:Y:S01]  /*17fd0*/  BSSY.RECONVERGENT B1, `(.L_x_4442) ;  /* 0x000005d000017945 */ /* 0x000fe20003800200 */
[----:B------:R-:W-:Y:S01]  /*17fe0*/  I2FP.F32.U32 R68, R68 ;  /* 0x0000004400447245 */ /* 0x000fe20000201000 */
[----:B------:R-:W-:Y:S01]  /*17ff0*/  IMAD.MOV.U32 R85, RZ, RZ, 0x2 ;  /* 0x00000002ff557424 */ /* 0x000fe200078e00ff */
[C---:B------:R-:W-:Y:S02]  /*18000*/  SHF.L.U32 R69, R70.reuse, 0x10, RZ ;  /* 0x0000001046457819 */ /* 0x040fe400000006ff */
[----:B------:R-:W-:Y:S01]  /*18010*/  PRMT R70, R70, 0x7632, R70 ;  /* 0x0000763246467816 */ /* 0x000fe20000000046 */
[----:B------:R-:W-:Y:S01]  /*18020*/  FFMA.FTZ R68, R68, R83, 1.1641532182693481445e-10 ;  /* 0x2f00000044447423 */ /* 0x000fe20000010053 */
[----:B------:R-:W-:Y:S01]  /*18030*/  MOV R84, R104 ;  /* 0x0000006800547202 */ /* 0x000fe20000000f00 */
[----:B------:R-:W-:-:S03]  /*18040*/  FMUL.FTZ R94, R69, R82 ;  /* 0x00000052455e7220 */ /* 0x000fc60000410000 */
        /* <DEDUP_REMOVED lines=10> */
.L_x_4444:
        /* <DEDUP_REMOVED lines=13> */
.L_x_4446:
[----:B------:R-:W-:Y:S05]  /*181c0*/  BSYNC.RECONVERGENT B2 ;  /* 0x0000000000027941 */ /* 0x000fea0003800200 */
.L_x_4445:
        /* <DEDUP_REMOVED lines=55> */
[----:B------:R-:W-:Y:S01]  /*18540*/  IMAD.MOV.U32 R84, RZ, RZ, R80 ;  /* 0x000000ffff547224 */ /* 0x000fe200078e0050 */
[----:B------:R-:W-:Y:S01]  /*18550*/  MOV R104, R110 ;  /* 0x0000006e00687202 */ /* 0x000fe20000000f00 */
[----:B------:R-:W-:-:S04]  /*18560*/  IMAD.WIDE.U32 R86, R87, -0x2daee0ad, RZ ;  /* 0xd2511f5357567825 */ /* 0x000fc800078e00ff */
[----:B------:R-:W-:Y:S01]  /*18570*/  IMAD.MOV.U32 R85, RZ, RZ, RZ ;  /* 0x000000ffff557224 */ /* 0x000fe200078e00ff */
[----:B------:R-:W-:Y:S02]  /*18580*/  LOP3.LUT R93, R93, R68, R87, 0x96, !PT ;  /* 0x000000445d5d7212 */ /* 0x000fe400078e9657 */
[----:B------:R-:W-:-:S07]  /*18590*/  MOV R80, R86 ;  /* 0x0000005600507202 */ /* 0x000fce0000000f00 */
.L_x_4443:
[----:B------:R-:W-:Y:S05]  /*185a0*/  BSYNC.RECONVERGENT B1 ;  /* 0x0000000000017941 */ /* 0x000fea0003800200 */
.L_x_4442:
        /* <DEDUP_REMOVED lines=23> */
.L_x_4449:
        /* <DEDUP_REMOVED lines=13> */
.L_x_4451:
[----:B------:R-:W-:Y:S05]  /*187f0*/  BSYNC.RECONVERGENT B2 ;  /* 0x0000000000027941 */ /* 0x000fea0003800200 */
.L_x_4450:
        /* <DEDUP_REMOVED lines=61> */
.L_x_4448:
[----:B------:R-:W-:Y:S05]  /*18bd0*/  BSYNC.RECONVERGENT B1 ;  /* 0x0000000000017941 */ /* 0x000fea0003800200 */
.L_x_4447:
[----:B------:R-:W-:Y:S01]  /*18be0*/  ISETP.NE.AND P4, PT, R86, 0x1, PT ;  /* 0x000000015600780c */ /* 0x000fe20003f85270 */
[----:B------:R-:W-:Y:S01]  /*18bf0*/  BSSY.RECONVERGENT B1, `(.L_x_4452) ;  /* 0x000005c000017945 */ /* 0x000fe20003800200 */
[----:B------:R-:W-:Y:S01]  /*18c00*/  I2FP.F32.U32 R84, R69 ;  /* 0x0000004500547245 */ /* 0x000fe20000201000 */
[----:B------:R-:W-:Y:S01]  /*18c10*/  IMAD.MOV.U32 R85, RZ, RZ, 0x2 ;  /* 0x00000002ff557424 */ /* 0x000fe200078e00ff */
[----:B------:R-:W-:Y:S02]  /*18c20*/  SHF.L.U32 R69, R70, 0x10, RZ ;  /* 0x0000001046457819 */ /* 0x000fe400000006ff */
[----:B------:R-:W-:Y:S01]  /*18c30*/  MOV R70, R104 ;  /* 0x0000006800467202 */ /* 0x000fe20000000f00 */
[----:B------:R-:W-:Y:S02]  /*18c40*/  FFMA.FTZ R84, R84, R83, 1.1641532182693481445e-10 ;  /* 0x2f00000054547423 */ /* 0x000fe40000010053 */
        /* <DEDUP_REMOVED lines=11> */
.L_x_4454:
        /* <DEDUP_REMOVED lines=13> */
.L_x_4456:
[----:B------:R-:W-:Y:S05]  /*18dd0*/  BSYNC.RECONVERGENT B2 ;  /* 0x0000000000027941 */ /* 0x000fea0003800200 */
.L_x_4455:
        /* <DEDUP_REMOVED lines=57> */
[----:B------:R-:W-:-:S04]  /*19170*/  LOP3.LUT R92, R69, R92, R115, 0x96, !PT ;  /* 0x0000005c455c7212 */ /* 0x000fc800078e9673 */
[----:B------:R-:W-:Y:S01]  /*19180*/  LOP3.LUT R93, R93, R86, R85, 0x96, !PT ;  /* 0x000000565d5d7212 */ /* 0x000fe200078e9655 */
[----:B------:R-:W-:Y:S01]  /*19190*/  IMAD.MOV.U32 R85, RZ, RZ, RZ ;  /* 0x000000ffff557224 */ /* 0x000fe200078e00ff */
[----:B------:R-:W-:-:S07]  /*191a0*/  MOV R80, R84 ;  /* 0x0000005400507202 */ /* 0x000fce0000000f00 */
.L_x_4453:
[----:B------:R-:W-:Y:S05]  /*191b0*/  BSYNC.RECONVERGENT B1 ;  /* 0x0000000000017941 */ /* 0x000fea0003800200 */
.L_x_4452:
        /* <DEDUP_REMOVED lines=24> */
.L_x_4459:
        /* <DEDUP_REMOVED lines=13> */
.L_x_4461:
[----:B------:R-:W-:Y:S05]  /*19410*/  BSYNC.RECONVERGENT B2 ;  /* 0x0000000000027941 */ /* 0x000fea0003800200 */
.L_x_4460:
[----:B------:R-:W-:Y:S01]  /*19420*/  IMAD.WIDE.U32 R92, R130, -0x326172a9, RZ ;  /* 0xcd9e8d57825c7825 */ /* 0x000fe200078e00ff */
[----:B------:R-:W-:Y:S02]  /*19430*/  LOP3.LUT R84, R105, R87, R3, 0x96, !PT ;  /* 0x0000005769547212 */ /* 0x000fe400078e9603 */
[----:B------:R-:W-:Y:S01]  /*19440*/  IADD3 R87, PT, PT, R2, -0x61c88647, RZ ;  /* 0x9e3779b902577810 */ /* 0x000fe20007ffe0ff */
[----:B------:R-:W-:Y:S01]  /*19450*/  IMAD.MOV.U32 R70, RZ, RZ, R80 ;  /* 0x000000ffff467224 */ /* 0x000fe200078e0050 */
        /* <DEDUP_REMOVED lines=57> */
.L_x_4458:
[----:B------:R-:W-:Y:S05]  /*197f0*/  BSYNC.RECONVERGENT B1 ;  /* 0x0000000000017941 */ /* 0x000fea0003800200 */
.L_x_4457:
        /* <DEDUP_REMOVED lines=19> */
.L_x_4464:
        /* <DEDUP_REMOVED lines=13> */
.L_x_4466:
[----:B------:R-:W-:Y:S05]  /*19a00*/  BSYNC.RECONVERGENT B2 ;  /* 0x0000000000027941 */ /* 0x000fea0003800200 */
.L_x_4465:
        /* <DEDUP_REMOVED lines=61> */
.L_x_4463:
[----:B------:R-:W-:Y:S05]  /*19de0*/  BSYNC.RECONVERGENT B1 ;  /* 0x0000000000017941 */ /* 0x000fea0003800200 */
.L_x_4462:
        /* <DEDUP_REMOVED lines=23> */
.L_x_4469:
        /* <DEDUP_REMOVED lines=13> */
.L_x_4471:
[----:B------:R-:W-:Y:S05]  /*1a030*/  BSYNC.RECONVERGENT B2 ;  /* 0x0000000000027941 */ /* 0x000fea0003800200 */
.L_x_4470:
        /* <DEDUP_REMOVED lines=61> */
.L_x_4468:
[----:B------:R-:W-:Y:S05]  /*1a410*/  BSYNC.RECONVERGENT B1 ;  /* 0x0000000000017941 */ /* 0x000fea0003800200 */
.L_x_4467:
        /* <DEDUP_REMOVED lines=18> */
.L_x_4474:
        /* <DEDUP_REMOVED lines=15> */
.L_x_4476:
[----:B------:R-:W-:Y:S05]  /*1a630*/  BSYNC.RECONVERGENT B2 ;  /* 0x0000000000027941 */ /* 0x000fea0003800200 */
.L_x_4475:
        /* <DEDUP_REMOVED lines=53> */
[----:B------:R-:W-:Y:S01]  /*1a990*/  IADD3 R71, PT, PT, R2, -0x700cb87f, RZ ;  /* 0x8ff3478102477810 */ /* 0x000fe20007ffe0ff */
[----:B------:R-:W-:Y:S01]  /*1a9a0*/  VIADD R93, R3, 0x96a522ad ;  /* 0x96a522ad035d7836 */ /* 0x000fe20000000000 */
[----:B------:R-:W-:Y:S01]  /*1a9b0*/  MOV R104, R114 ;  /* 0x0000007200687202 */ /* 0x000fe20000000f00 */
[----:B------:R-:W-:Y:S01]  /*1a9c0*/  IMAD.WIDE.U32 R84, R84, -0x2daee0ad, RZ ;  /* 0xd2511f5354547825 */ /* 0x000fe200078e00ff */
[----:B------:R-:W-:-:S04]  /*1a9d0*/  LOP3.LUT R92, R71, R92, R115, 0x96, !PT ;  /* 0x0000005c475c7212 */ /* 0x000fc800078e9673 */
[----:B------:R-:W-:Y:S01]  /*1a9e0*/  LOP3.LUT R93, R93, R86, R85, 0x96, !PT ;  /* 0x000000565d5d7212 */ /* 0x000fe200078e9655 */
[----:B------:R-:W-:Y:S01]  /*1a9f0*/  IMAD.MOV.U32 R85, RZ, RZ, R80 ;  /* 0x000000ffff557224 */ /* 0x000fe200078e0050 */
[----:B------:R-:W-:-:S07]  /*1aa00*/  MOV R80, R84 ;  /* 0x0000005400507202 */ /* 0x000fce0000000f00 */
.L_x_4473:
[----:B------:R-:W-:Y:S05]  /*1aa10*/  BSYNC.RECONVERGENT B1 ;  /* 0x0000000000017941 */ /* 0x000fea0003800200 */
.L_x_4472:
[----:B------:R-:W-:Y:S02]  /*1aa20*/  I2FP.F32.U32 R84, R85 ;  /* 0x0000005500547245 */ /* 0x000fe40000201000 */
[----:B------:R-:W-:-:S03]  /*1aa30*/  PRMT R71, R119, 0x7632, R71 ;  /* 0x0000763277477816 */ /* 0x000fc60000000047 */
[----:B------:R-:W-:Y:S01]  /*1aa40*/  FFMA.FTZ R84, R84, R83, 1.1641532182693481445e-10 ;  /* 0x2f00000054547423 */ /* 0x000fe20000010053 */
[----:B------:R-:W-:-:S04]  /*1aa50*/  SHF.L.U32 R71, R71, 0x10, RZ ;  /* 0x0000001047477819 */ /* 0x000fc800000006ff */
        /* <DEDUP_REMOVED lines=8> */
.L_x_4396:
        /* <DEDUP_REMOVED lines=16> */
.L_x_4480:
        /* <DEDUP_REMOVED lines=13> */
.L_x_4482:
[----:B------:R-:W-:Y:S05]  /*1acb0*/  BSYNC.RECONVERGENT B2 ;  /* 0x0000000000027941 */ /* 0x000fea0003800200 */
.L_x_4481:
        /* <DEDUP_REMOVED lines=60> */
.L_x_4479:
[----:B------:R-:W-:Y:S05]  /*1b080*/  BSYNC.RECONVERGENT B1 ;  /* 0x0000000000017941 */ /* 0x000fea0003800200 */
.L_x_4478:
[----:B------:R-:W0:Y:S01]  /*1b090*/  LDC R81, c[0x0][0x404] ;  /* 0x00010100ff517b82 */ /* 0x000e220000000800 */
[----:B------:R-:W-:Y:S01]  /*1b0a0*/  I2FP.F32.U32 R61, R60 ;  /* 0x0000003c003d7245 */ /* 0x000fe20000201000 */
[----:B------:R-:W-:Y:S01]  /*1b0b0*/  HFMA2 R60, -RZ, RZ, 0.1171875, 0 ;  /* 0x2f800000ff3c7431 */ /* 0x000fe200000001ff */
[----:B------:R-:W-:Y:S01]  /*1b0c0*/  ISETP.NE.AND P2, PT, R82, 0x1, PT ;  /* 0x000000015200780c */ /* 0x000fe20003f45270 */
[----:B------:R-:W-:Y:S01]  /*1b0d0*/  BSSY.RECONVERGENT B1, `(.L_x_4483) ;  /* 0x000005d000017945 */ /* 0x000fe20003800200 */
[----:B------:R-:W-:Y:S01]  /*1b0e0*/  LOP3.LUT R131, R131, 0xffffffef, RZ, 0xc0, !PT ;  /* 0xffffffef83837812 */ /* 0x000fe200078ec0ff */
[----:B------:R-:W-:Y:S02]  /*1b0f0*/  IMAD.MOV.U32 R63, RZ, RZ, R104 ;  /* 0x000000ffff3f7224 */ /* 0x000fe400078e0068 */
[----:B------:R-:W-:Y:S01]  /*1b100*/  FFMA.FTZ R62, R61, R60, 1.1641532182693481445e-10 ;  /* 0x2f0000003d3e7423 */ /* 0x000fe2000001003c */
[C---:B-----5:R-:W-:Y:S01]  /*1b110*/  IMAD.U32 R61, R68.reuse, 0x10000, RZ ;  /* 0x00010000443d7824 */ /* 0x060fe200078e00ff */
[----:B------:R-:W-:-:S02]  /*1b120*/  PRMT R68, R68, 0x7632, R68 ;  /* 0x0000763244447816 */ /* 0x000fc40000000044 */
[----:B------:R-:W-:Y:S02]  /*1b130*/  MOV R83, 0x2 ;  /* 0x0000000200537802 */ /* 0x000fe40000000f00 */
[----:B0-----:R-:W-:-:S13]  /*1b140*/  FSETP.LE.FTZ.AND P3, PT, R62, R81, PT ;  /* 0x000000513e00720b */ /* 0x001fda0003f73000 */
[----:B------:R-:W-:Y:S01]  /*1b150*/  @P3 LOP3.LUT R131, R131, 0x10, RZ, 0xfc, !PT ;  /* 0x0000001083833812 */ /* 0x000fe200078efcff */
        /* <DEDUP_REMOVED lines=9> */
.L_x_4485:
        /* <DEDUP_REMOVED lines=13> */
.L_x_4487:
[----:B------:R-:W-:Y:S05]  /*1b2c0*/  BSYNC.RECONVERGENT B2 ;  /* 0x0000000000027941 */ /* 0x000fea0003800200 */
.L_x_4486:
        /* <DEDUP_REMOVED lines=56> */
[----:B------:R-:W-:Y:S02]  /*1b650*/  HFMA2 R83, -RZ, RZ, 0, 0 ;  /* 0x00000000ff537431 */ /* 0x000fe400000001ff */
[----:B------:R-:W-:Y:S01]  /*1b660*/  IMAD.MOV.U32 R104, RZ, RZ, R84 ;  /* 0x000000ffff687224 */ /* 0x000fe200078e0054 */
[----:B------:R-:W-:Y:S02]  /*1b670*/  LOP3.LUT R93, R93, R82, R63, 0x96, !PT ;  /* 0x000000525d5d7212 */ /* 0x000fe400078e963f */
[----:B------:R-:W-:Y:S01]  /*1b680*/  MOV R63, R80 ;  /* 0x00000050003f7202 */ /* 0x000fe20000000f00 */
[----:B------:R-:W-:-:S07]  /*1b690*/  IMAD.MOV.U32 R80, RZ, RZ, R62 ;  /* 0x000000ffff507224 */ /* 0x000fce00078e003e */
.L_x_4484:
[----:B------:R-:W-:Y:S05]  /*1b6a0*/  BSYNC.RECONVERGENT B1 ;  /* 0x0000000000017941 */ /* 0x000fea0003800200 */
.L_x_4483:
[----:B------:R-:W-:Y:S01]  /*1b6b0*/  I2FP.F32.U32 R63, R63 ;  /* 0x0000003f003f7245 */ /* 0x000fe20000201000 */
[----:B------:R-:W-:Y:S01]  /*1b6c0*/  BSSY.RECONVERGENT B1, `(.L_x_4488) ;  /* 0x000005d000017945 */ /* 0x000fe20003800200 */
[----:B------:R-:W-:Y:S01]  /*1b6d0*/  ISETP.NE.AND P2, PT, R83, 0x1, PT ;  /* 0x000000015300780c */ /* 0x000fe20003f45270 */
[----:B------:R-:W-:Y:S01]  /*1b6e0*/  IMAD.U32 R62, R68, 0x10000, RZ ;  /* 0x00010000443e7824 */ /* 0x000fe200078e00ff */
[----:B------:R-:W-:Y:S01]  /*1b6f0*/  LOP3.LUT R131, R131, 0xfffffff7, RZ, 0xc0, !PT ;  /* 0xfffffff783837812 */ /* 0x000fe200078ec0ff */
[----:B------:R-:W-:Y:S01]  /*1b700*/  FFMA.FTZ R82, R63, R60, 1.1641532182693481445e-10 ;  /* 0x2f0000003f527423 */ /* 0x000fe2000001003c */
[----:B------:R-:W-:Y:S01]  /*1b710*/  MOV R84, 0x2 ;  /* 0x0000000200547802 */ /* 0x000fe20000000f00 */
[----:B------:R-:W-:-:S03]  /*1b720*/  IMAD.MOV.U32 R63, RZ, RZ, R104 ;  /* 0x000000ffff3f7224 */ /* 0x000fc600078e0068 */
[----:B------:R-:W-:-:S13]  /*1b730*/  FSETP.LE.FTZ.AND P3, PT, R82, R81, PT ;  /* 0x000000515200720b */ /* 0x000fda0003f73000 */
        /* <DEDUP_REMOVED lines=10> */
.L_x_4490:
        /* <DEDUP_REMOVED lines=13> */
.L_x_4492:
[----:B------:R-:W-:Y:S05]  /*1b8b0*/  BSYNC.RECONVERGENT B2 ;  /* 0x0000000000027941 */ /* 0x000fea0003800200 */
.L_x_4491:
        /* <DEDUP_REMOVED lines=43> */
[----:B------:R-:W-:Y:S01]  /*1bb70*/  LOP3.LUT R85, R85, R86, R83, 0x96, !PT ;  /* 0x0000005655557212 */ /* 0x000fe200078e9653 */
[----:B------:R-:W-:Y:S01]  /*1bb80*/  VIADD R83, R3, 0xdb3d7428 ;  /* 0xdb3d742803537836 */ /* 0x000fe20000000000 */
[----:B------:R-:W-:Y:S02]  /*1bb90*/  LOP3.LUT R63, R63, R84, R93, 0x96, !PT ;  /* 0x000000543f3f7212 */ /* 0x000fe400078e965d */
[----:B------:R-:W-:Y:S01]  /*1bba0*/  IADD3 R93, PT, PT, R3, -0x695add53, RZ ;  /* 0x96a522ad035d7810 */ /* 0x000fe20007ffe0ff */
        /* <DEDUP_REMOVED lines=14> */
.L_x_4489:
[----:B------:R-:W-:Y:S05]  /*1bc90*/  BSYNC.RECONVERGENT B1 ;  /* 0x0000000000017941 */ /* 0x000fea0003800200 */
.L_x_4488:
[----:B------:R-:W-:Y:S01]  /*1bca0*/  I2FP.F32.U32 R63, R63 ;  /* 0x0000003f003f7245 */ /* 0x000fe20000201000 */
[----:B------:R-:W-:Y:S01]  /*1bcb0*/  BSSY.RECONVERGENT B1, `(.L_x_4493) ;  /* 0x000005e000017945 */ /* 0x000fe20003800200 */
[----:B------:R-:W-:Y:S02]  /*1bcc0*/  ISETP.NE.AND P2, PT, R84, 0x1, PT ;  /* 0x000000015400780c */ /* 0x000fe40003f45270 */
[----:B------:R-:W-:Y:S01]  /*1bcd0*/  LOP3.LUT R131, R131, 0xfffffffb, RZ, 0xc0, !PT ;  /* 0xfffffffb83837812 */ /* 0x000fe200078ec0ff */
[----:B------:R-:W-:Y:S01]  /*1bce0*/  FFMA.FTZ R68, R63, R60, 1.1641532182693481445e-10 ;  /* 0x2f0000003f447423 */ /* 0x000fe2000001003c */
[C---:B------:R-:W-:Y:S01]  /*1bcf0*/  IMAD.U32 R63, R69.reuse, 0x10000, RZ ;  /* 0x00010000453f7824 */ /* 0x040fe200078e00ff */
[----:B------:R-:W-:Y:S01]  /*1bd00*/  PRMT R94, R69, 0x7632, R94 ;  /* 0x00007632455e7816 */ /* 0x000fe2000000005e */
[----:B------:R-:W-:Y:S01]  /*1bd10*/  IMAD.MOV.U32 R69, RZ, RZ, R104 ;  /* 0x000000ffff457224 */ /* 0x000fe200078e0068 */
[----:B------:R-:W-:Y:S02]  /*1bd20*/  MOV R83, 0x2 ;  /* 0x0000000200537802 */ /* 0x000fe40000000f00 */
        /* <DEDUP_REMOVED lines=11> */
.L_x_4495:
        /* <DEDUP_REMOVED lines=13> */
.L_x_4497:
[----:B------:R-:W-:Y:S05]  /*1beb0*/  BSYNC.RECONVERGENT B2 ;  /* 0x0000000000027941 */ /* 0x000fea0003800200 */
.L_x_4496:
        /* <DEDUP_REMOVED lines=39> */
[C---:B------:R-:W-:Y:S01]  /*1c130*/  VIADD R87, R3.reuse, 0xdb3d7428 ;  /* 0xdb3d742803577836 */ /* 0x040fe20000000000 */
[----:B------:R-:W-:Y:S01]  /*1c140*/  IADD3 R85, PT, PT, R3, 0x1fd5c5a3, RZ ;  /* 0x1fd5c5a303557810 */ /* 0x000fe20007ffe0ff */
[----:B------:R-:W-:-:S04]  /*1c150*/  IMAD.WIDE.U32 R68, R83, -0x326172a9, RZ ;  /* 0xcd9e8d5753447825 */ /* 0x000fc800078e00ff */
[----:B------:R-:W-:Y:S02]  /*1c160*/  VIADD R83, R2, 0x5384540f ;  /* 0x5384540f02537836 */ /* 0x000fe40000000000 */
[----:B------:R-:W-:-:S03]  /*1c170*/  IMAD.WIDE.U32 R92, R92, -0x2daee0ad, RZ ;  /* 0xd2511f535c5c7825 */ /* 0x000fc600078e00ff */
[----:B------:R-:W-:Y:S02]  /*1c180*/  LOP3.LUT R83, R83, R86, R69, 0x96, !PT ;  /* 0x0000005653537212 */ /* 0x000fe400078e9645 */
[----:B------:R-:W-:Y:S02]  /*1c190*/  LOP3.LUT R85, R85, R84, R93, 0x96, !PT ;  /* 0x0000005455557212 */ /* 0x000fe400078e965d */
[----:B------:R-:W-:Y:S01]  /*1c1a0*/  IADD3 R69, PT, PT, R2, -0xe443238, RZ ;  /* 0xf1bbcdc802457810 */ /* 0x000fe20007ffe0ff */
        /* <DEDUP_REMOVED lines=14> */
.L_x_4494:
[----:B------:R-:W-:Y:S05]  /*1c290*/  BSYNC.RECONVERGENT B1 ;  /* 0x0000000000017941 */ /* 0x000fea0003800200 */
.L_x_4493:
        /* <DEDUP_REMOVED lines=19> */
.L_x_4500:
        /* <DEDUP_REMOVED lines=13> */
.L_x_4502:
[----:B------:R-:W-:Y:S05]  /*1c4a0*/  BSYNC.RECONVERGENT B2 ;  /* 0x0000000000027941 */ /* 0x000fea0003800200 */
.L_x_4501:
        /* <DEDUP_REMOVED lines=33> */
[----:B------:R-:W-:Y:S01]  /*1c6c0*/  LOP3.LUT R69, R69, R86, R85, 0x96, !PT ;  /* 0x0000005645457212 */ /* 0x000fe200078e9655 */
[----:B------:R-:W-:Y:S02]  /*1c6d0*/  VIADD R85, R2, 0x5384540f ;  /* 0x5384540f02557836 */ /* 0x000fe40000000000 */
[----:B------:R-:W-:-:S04]  /*1c6e0*/  IMAD.WIDE.U32 R86, R87, -0x2daee0ad, RZ ;  /* 0xd2511f5357567825 */ /* 0x000fc800078e00ff */
[----:B------:R-:W-:Y:S01]  /*1c6f0*/  IMAD.WIDE.U32 R92, R69, -0x326172a9, RZ ;  /* 0xcd9e8d57455c7825 */ /* 0x000fe200078e00ff */
[----:B------:R-:W-:Y:S02]  /*1c700*/  IADD3 R69, PT, PT, R2, -0x4ab325aa, RZ ;  /* 0xb54cda5602457810 */ /* 0x000fe40007ffe0ff */
[----:B------:R-:W-:Y:S02]  /*1c710*/  LOP3.LUT R83, R83, R84, R87, 0x96, !PT ;  /* 0x0000005453537212 */ /* 0x000fe400078e9657 */
[----:B------:R-:W-:-:S03]  /*1c720*/  LOP3.LUT R69, R69, R82, R93, 0x96, !PT ;  /* 0x0000005245457212 */ /* 0x000fc600078e965d */
        /* <DEDUP_REMOVED lines=8> */
[C---:B------:R-:W-:Y:S02]  /*1c7b0*/  IADD3 R69, PT, PT, R2.reuse, -0xe443238, RZ ;  /* 0xf1bbcdc802457810 */ /* 0x040fe40007ffe0ff */
        /* <DEDUP_REMOVED lines=12> */
.L_x_4499:
[----:B------:R-:W-:Y:S05]  /*1c880*/  BSYNC.RECONVERGENT B1 ;  /* 0x0000000000017941 */ /* 0x000fea0003800200 */
.L_x_4498:
[----:B------:R-:W-:Y:S01]  /*1c890*/  ISETP.NE.AND P3, PT, R84, 0x1, PT ;  /* 0x000000015400780c */ /* 0x000fe20003f65270 */
[----:B------:R-:W-:Y:S01]  /*1c8a0*/  BSSY.RECONVERGENT B1, `(.L_x_4503) ;  /* 0x000005c000017945 */ /* 0x000fe20003800200 */
[----:B------:R-:W-:Y:S01]  /*1c8b0*/  I2FP.F32.U32 R69, R69 ;  /* 0x0000004500457245 */ /* 0x000fe20000201000 */
[----:B------:R-:W-:Y:S01]  /*1c8c0*/  IMAD.MOV.U32 R83, RZ, RZ, R104 ;  /* 0x000000ffff537224 */ /* 0x000fe200078e0068 */
[----:B------:R-:W-:-:S03]  /*1c8d0*/  MOV R85, 0x2 ;  /* 0x0000000200557802 */ /* 0x000fc60000000f00 */
[----:B------:R-:W-:Y:S01]  /*1c8e0*/  FFMA.FTZ R82, R69, R60, 1.1641532182693481445e-10 ;  /* 0x2f00000045527423 */ /* 0x000fe2000001003c */
[C---:B------:R-:W-:Y:S01]  /*1c8f0*/  IMAD.U32 R69, R70.reuse, 0x10000, RZ ;  /* 0x0001000046457824 */ /* 0x040fe200078e00ff */
[----:B------:R-:W-:-:S03]  /*1c900*/  PRMT R70, R70, 0x7632, R70 ;  /* 0x0000763246467816 */ /* 0x000fc60000000046 */
[----:B------:R-:W-:Y:S01]  /*1c910*/  FSETP.LE.FTZ.AND P2, PT, R82, R81, PT ;  /* 0x000000515200720b */ /* 0x000fe20003f53000 */
        /* <DEDUP_REMOVED lines=9> */
.L_x_4505:
        /* <DEDUP_REMOVED lines=13> */
.L_x_4507:
[----:B------:R-:W-:Y:S05]  /*1ca80*/  BSYNC.RECONVERGENT B2 ;  /* 0x0000000000027941 */ /* 0x000fea0003800200 */
.L_x_4506:
        /* <DEDUP_REMOVED lines=61> */
.L_x_4504:
[----:B------:R-:W-:Y:S05]  /*1ce60*/  BSYNC.RECONVERGENT B1 ;  /* 0x0000000000017941 */ /* 0x000fea0003800200 */
.L_x_4503:
[----:B------:R-:W-:Y:S01]  /*1ce70*/  ISETP.NE.AND P4, PT, R85, 0x1, PT ;  /* 0x000000015500780c */ /* 0x000fe20003f85270 */
[----:B------:R-:W-:Y:S01]  /*1ce80*/  BSSY.RECONVERGENT B1, `(.L_x_4508) ;  /* 0x000005b000017945 */ /* 0x000fe20003800200 */
[----:B------:R-:W-:Y:S01]  /*1ce90*/  I2FP.F32.U32 R83, R83 ;  /* 0x0000005300537245 */ /* 0x000fe20000201000 */
[----:B------:R-:W-:Y:S01]  /*1cea0*/  IMAD.U32 R70, R70, 0x10000, RZ ;  /* 0x0001000046467824 */ /* 0x000fe200078e00ff */
[----:B------:R-:W-:-:S03]  /*1ceb0*/  MOV R84, 0x2 ;  /* 0x0000000200547802 */ /* 0x000fc60000000f00 */
[----:B------:R-:W-:Y:S01]  /*1cec0*/  FFMA.FTZ R82, R83, R60, 1.1641532182693481445e-10 ;  /* 0x2f00000053527423 */ /* 0x000fe2000001003c */
[----:B------:R-:W-:-:S04]  /*1ced0*/  IMAD.MOV.U32 R83, RZ, RZ, R104 ;  /* 0x000000ffff537224 */ /* 0x000fc800078e0068 */
        /* <DEDUP_REMOVED lines=10> */
.L_x_4510:
        /* <DEDUP_REMOVED lines=13> */
.L_x_4512:
[----:B------:R-:W-:Y:S05]  /*1d050*/  BSYNC.RECONVERGENT B2 ;  /* 0x0000000000027941 */ /* 0x000fea0003800200 */
.L_x_4511:
        /* <DEDUP_REMOVED lines=58> */
[----:B------:R-:W-:Y:S01]  /*1d400*/  HFMA2 R84, -RZ, RZ, 0, 0 ;  /* 0x00000000ff547431 */ /* 0x000fe200000001ff */
[----:B------:R-:W-:Y:S01]  /*1d410*/  MOV R83, R80 ;  /* 0x0000005000537202 */ /* 0x000fe20000000f00 */
[----:B------:R-:W-:-:S07]  /*1d420*/  IMAD.MOV.U32 R80, RZ, RZ, R82 ;  /* 0x000000ffff507224 */ /* 0x000fce00078e0052 */
.L_x_4509:
[----:B------:R-:W-:Y:S05]  /*1d430*/  BSYNC.RECONVERGENT B1 ;  /* 0x0000000000017941 */ /* 0x000fea0003800200 */
.L_x_4508:
[----:B------:R-:W-:Y:S01]  /*1d440*/  ISETP.NE.AND P5, PT, R84, 0x1, PT ;  /* 0x000000015400780c */ /* 0x000fe20003fa5270 */
[----:B------:R-:W-:Y:S01]  /*1d450*/  BSSY.RECONVERGENT B1, `(.L_x_4513) ;  /* 0x000005c000017945 */ /* 0x000fe20003800200 */
[----:B------:R-:W-:Y:S01]  /*1d460*/  I2FP.F32.U32 R83, R83 ;  /* 0x0000005300537245 */ /* 0x000fe20000201000 */
[C---:B------:R-:W-:Y:S01]  /*1d470*/  IMAD.U32 R115, R71.reuse, 0x10000, RZ ;  /* 0x0001000047737824 */ /* 0x040fe200078e00ff */
[----:B------:R-:W-:Y:S02]  /*1d480*/  PRMT R71, R71, 0x7632, R71 ;  /* 0x0000763247477816 */ /* 0x000fe40000000047 */
[----:B------:R-:W-:Y:S01]  /*1d490*/  MOV R94, 0x2 ;  /* 0x00000002005e7802 */ /* 0x000fe20000000f00 */
        /* <DEDUP_REMOVED lines=12> */
.L_x_4515:
        /* <DEDUP_REMOVED lines=13> */
.L_x_4517:
[----:B------:R-:W-:Y:S05]  /*1d630*/  BSYNC.RECONVERGENT B2 ;  /* 0x0000000000027941 */ /* 0x000fea0003800200 */
.L_x_4516:
        /* <DEDUP_REMOVED lines=61> */
.L_x_4514:
[----:B------:R-:W-:Y:S05]  /*1da10*/  BSYNC.RECONVERGENT B1 ;  /* 0x0000000000017941 */ /* 0x000fea0003800200 */
.L_x_4513:
[----:B------:R-:W-:Y:S01]  /*1da20*/  I2FP.F32.U32 R85, R83 ;  /* 0x0000005300557245 */ /* 0x000fe20000201000 */
[----:B------:R-:W-:Y:S01]  /*1da30*/  FMUL.FTZ R61, R61, UR12 ;  /* 0x0000000c3d3d7c20 */ /* 0x000fe20008410000 */
[----:B------:R-:W-:Y:S01]  /*1da40*/  P2R R87, PR, RZ, 0x2 ;  /* 0x00000002ff577803 */ /* 0x000fe20000000000 */
[----:B------:R-:W-:Y:S01]  /*1da50*/  FMUL.FTZ R62, R62, UR12 ;  /* 0x0000000c3e3e7c20 */ /* 0x000fe20008410000 */
[----:B------:R-:W-:Y:S01]  /*1da60*/  LOP3.LUT P1, RZ, R131, 0x10, RZ, 0xc0, !PT ;  /* 0x0000001083ff7812 */ /* 0x000fe2000782c0ff */
[----:B------:R-:W-:Y:S01]  /*1da70*/  FFMA.FTZ R86, R85, R60, 1.1641532182693481445e-10 ;  /* 0x2f00000055567423 */ /* 0x000fe2000001003c */
[----:B------:R-:W-:Y:S01]  /*1da80*/  IMAD.U32 R60, R71, 0x10000, RZ ;  /* 0x00010000473c7824 */ /* 0x000fe200078e00ff */
[----:B------:R-:W-:Y:S01]  /*1da90*/  P2R R124, PR, RZ, 0x1 ;  /* 0x00000001ff7c7803 */ /* 0x000fe20000000000 */
[----:B------:R-:W-:Y:S01]  /*1daa0*/  FMUL.FTZ R63, R63, UR12 ;  /* 0x0000000c3f3f7c20 */ /* 0x000fe20008410000 */
[C---:B------:R-:W-:Y:S01]  /*1dab0*/  LOP3.LUT P0, RZ, R131.reuse, 0x8, RZ, 0xc0, !PT ;  /* 0x0000000883ff7812 */ /* 0x040fe2000780c0ff */
[----:B------:R-:W-:Y:S01]  /*1dac0*/  FMUL.FTZ R71, R68, UR12 ;  /* 0x0000000c44477c20 */ /* 0x000fe20008410000 */
[C---:B------:R-:W-:Y:S01]  /*1dad0*/  LOP3.LUT P6, RZ, R131.reuse, 0x4, RZ, 0xc0, !PT ;  /* 0x0000000483ff7812 */ /* 0x040fe200078cc0ff */
[----:B------:R-:W-:Y:S01]  /*1dae0*/  FMUL.FTZ R85, R60, UR12 ;  /* 0x0000000c3c557c20 */ /* 0x000fe20008410000 */
[----:B------:R-:W-:Y:S01]  /*1daf0*/  LOP3.LUT P5, RZ, R131, 0x2, RZ, 0xc0, !PT ;  /* 0x0000000283ff7812 */ /* 0x000fe200078ac0ff */
[----:B------:R-:W-:Y:S01]  /*1db00*/  FMUL.FTZ R82, R115, UR12 ;  /* 0x0000000c73527c20 */ /* 0x000fe20008410000 */
[----:B------:R-:W-:Y:S01]  /*1db10*/  FSEL R60, R61, RZ, P1 ;  /* 0x000000ff3d3c7208 */ /* 0x000fe20000800000 */
[----:B------:R-:W-:Y:S01]  /*1db20*/  FMUL.FTZ R83, R70, UR12 ;  /* 0x0000000c46537c20 */ /* 0x000fe20008410000 */
[----:B------:R-:W-:Y:S01]  /*1db30*/  ISETP.NE.AND P1, PT, R87, RZ, PT ;  /* 0x000000ff5700720c */ /* 0x000fe20003f25270 */
[----:B------:R-:W-:Y:S01]  /*1db40*/  FMUL.FTZ R84, R69, UR12 ;  /* 0x0000000c45547c20 */ /* 0x000fe20008410000 */
[----:B------:R-:W-:-:S02]  /*1db50*/  FSEL R61, R62, RZ, P0 ;  /* 0x000000ff3e3d7208 */ /* 0x000fc40000000000 */
        /* <DEDUP_REMOVED lines=17> */
.L_x_4477:
        /* <DEDUP_REMOVED lines=20> */
[----:B-1----:R-:W-:Y:S01]  /*1ddb0*/  IMAD.WIDE.U32 R82, R0, 0x8, R82 ;  /* 0x0000000800527825 */ /* 0x002fe200078e0052 */
[----:B------:R-:W-:Y:S01]  /*1ddc0*/  MOV R115, R80 ;  /* 0x0000005000737202 */ /* 0x000fe20000000f00 */
[----:B------:R2:W-:Y:S04]  /*1ddd0*/  STG.E.128 desc[UR6][R84.64+0x10], R68 ;  /* 0x0000104454007986 */ /* 0x0005e8000c101d06 */
        /* <DEDUP_REMOVED lines=22> */
.L_x_4395:
[----:B------:R-:W-:Y:S05]  /*1df40*/  BSYNC.RECONVERGENT B0 ;  /* 0x0000000000007941 */ /* 0x000fea0003800200 */
.L_x_4394:
[----:B------:R-:W-:Y:S01]  /*1df50*/  FADD.FTZ R0, RZ, R72 ;  /* 0x00000048ff007221 */ /* 0x000fe20000010000 */
[C---:B------:R-:W-:Y:S01]  /*1df60*/  ISETP.GE.U32.AND P0, PT, R88.reuse, 0x100, PT ;  /* 0x000001005800780c */ /* 0x040fe20003f06070 */
[----:B------:R-:W-:Y:S01]  /*1df70*/  BSSY.RECONVERGENT B0, `(.L_x_4518) ;  /* 0x000006e000007945 */ /* 0x000fe20003800200 */
[C---:B------:R-:W-:Y:S01]  /*1df80*/  ISETP.GT.U32.AND P2, PT, R88.reuse, 0x1ff, PT ;  /* 0x000001ff5800780c */ /* 0x040fe20003f44070 */
[----:B01-3--:R-:W-:Y:S01]  /*1df90*/  FADD.FTZ R81, R73, R0 ;  /* 0x0000000049517221 */ /* 0x00bfe20000010000 */
        /* <DEDUP_REMOVED lines=9> */
[----:B--2---:R-:W-:-:S04]  /*1e030*/  FADD.FTZ R83, R57, R0 ;  /* 0x0000000039537221 */ /* 0x004fc80000010000 */
        /* <DEDUP_REMOVED lines=97> */
.L_x_4519:
[----:B------:R-:W-:Y:S05]  /*1e650*/  BSYNC.RECONVERGENT B0 ;  /* 0x0000000000007941 */ /* 0x000fea0003800200 */
.L_x_4518:
        /* <DEDUP_REMOVED lines=12> */
.L_x_4521:
[----:B------:R-:W-:Y:S05]  /*1e720*/  BSYNC.RECONVERGENT B0 ;  /* 0x0000000000007941 */ /* 0x000fea0003800200 */
.L_x_4520:
        /* <DEDUP_REMOVED lines=147> */
.L_x_4523:
[----:B------:R-:W-:Y:S05]  /*1f060*/  BSYNC.RECONVERGENT B0 ;  /* 0x0000000000007941 */ /* 0x000fea0003800200 */
.L_x_4522:
[----:B------:R-:W-:Y:S01]  /*1f070*/  LOP3.LUT P0, RZ, R131, 0x40, RZ, 0xc0, !PT ;  /* 0x0000004083ff7812 */ /* 0x000fe2000780c0ff */
[----:B------:R-:W-:-:S12]  /*1f080*/  BSSY.RECONVERGENT B0, `(.L_x_4524) ;  /* 0x0000051000007945 */ /* 0x000fd80003800200 */
[----:B------:R-:W-:Y:S05]  /*1f090*/  @!P0 BRA `(.L_x_4525) ;  /* 0x00000004003c8947 */ /* 0x000fea0003800000 */
[--C-:B-1----:R-:W-:Y:S01]  /*1f0a0*/  FADD.FTZ R85, R67, -R129.reuse ;  /* 0x8000008143557221 */ /* 0x102fe20000010000 */
        /* <DEDUP_REMOVED lines=78> */
.L_x_4525:
[----:B------:R-:W-:Y:S05]  /*1f590*/  BSYNC.RECONVERGENT B0 ;  /* 0x0000000000007941 */ /* 0x000fea0003800200 */
.L_x_4524:
[----:B------:R-:W-:Y:S01]  /*1f5a0*/  LOP3.LUT P0, RZ, R131, 0x20, RZ, 0xc0, !PT ;  /* 0x0000002083ff7812 */ /* 0x000fe2000780c0ff */
[----:B------:R-:W-:-:S12]  /*1f5b0*/  BSSY.RECONVERGENT B0, `(.L_x_4526) ;  /* 0x0000050000007945 */ /* 0x000fd80003800200 */
[----:B------:R-:W-:Y:S05]  /*1f5c0*/  @!P0 BRA `(.L_x_4527) ;  /* 0x0000000400388947 */ /* 0x000fea0003800000 */
[--C-:B012---:R-:W-:Y:S01]  /*1f5d0*/  FADD.FTZ R81, R60, -R129.reuse ;  /* 0x800000813c517221 */ /* 0x107fe20000010000 */
[----:B------:R-:W-:Y:S01]  /*1f5e0*/  SHF.L.U32 R80, R24, 0x10, RZ ;  /* 0x0000001018507819 */ /* 0x000fe200000006ff */
[--C-:B------:R-:W-:Y:S01]  /*1f5f0*/  FADD.FTZ R83, R61, -R129.reuse ;  /* 0x800000813d537221 */ /* 0x100fe20000010000 */
[--C-:B------:R-:W-:Y:S01]  /*1f600*/  FADD.FTZ R85, R62, -R129.reuse ;  /* 0x800000813e557221 */ /* 0x100fe20000010000 */
[--C-:B------:R-:W-:Y:S01]  /*1f610*/  FADD.FTZ R87, R63, -R129.reuse ;  /* 0x800000813f577221 */ /* 0x100fe20000010000 */
[--C-:B------:R-:W-:Y:S01]  /*1f620*/  FADD.FTZ R127, R68, -R129.reuse ;  /* 0x80000081447f7221 */ /* 0x100fe20000010000 */
[--C-:B------:R-:W-:Y:S01]  /*1f630*/  FADD.FTZ R177, R69, -R129.reuse ;  /* 0x8000008145b17221 */ /* 0x100fe20000010000 */
[--C-:B------:R-:W-:Y:S01]  /*1f640*/  FADD.FTZ R179, R70, -R129.reuse ;  /* 0x8000008146b37221 */ /* 0x100fe20000010000 */
[----:B------:R-:W-:Y:S02]  /*1f650*/  IMAD.U32 R82, R16, 0x10000, RZ ;  /* 0x0001000010527824 */ /* 0x000fe400078e00ff */
[C---:B------:R-:W-:Y:S01]  /*1f660*/  FMUL.FTZ R81, R128.reuse, R81 ;  /* 0x0000005180517220 */ /* 0x040fe20000410000 */
[----:B------:R-:W-:Y:S01]  /*1f670*/  FADD.FTZ R129, R71, -R129 ;  /* 0x8000008147817221 */ /* 0x000fe20000010000 */
[C---:B------:R-:W-:Y:S01]  /*1f680*/  FMUL.FTZ R83, R128.reuse, R83 ;  /* 0x0000005380537220 */ /* 0x040fe20000410000 */
[C---:B------:R-:W-:Y:S01]  /*1f690*/  FMUL.FTZ R125, R128.reuse, R85 ;  /* 0x00000055807d7220 */ /* 0x040fe20000410000 */
[----:B------:R-:W-:Y:S01]  /*1f6a0*/  FFMA.FTZ R80, R81, R80, R82 ;  /* 0x0000005051507223 */ /* 0x000fe20000010052 */
[C---:B------:R-:W-:Y:S01]  /*1f6b0*/  FMUL.FTZ R173, R128.reuse, R87 ;  /* 0x0000005780ad7220 */ /* 0x040fe20000410000 */
[C---:B------:R-:W-:Y:S01]  /*1f6c0*/  FMUL.FTZ R175, R128.reuse, R127 ;  /* 0x0000007f80af7220 */ /* 0x040fe20000410000 */
[C---:B------:R-:W-:Y:S01]  /*1f6d0*/  FMUL.FTZ R177, R128.reuse, R177 ;  /* 0x000000b180b17220 */ /* 0x040fe20000410000 */
[C---:B------:R-:W-:Y:S01]  /*1f6e0*/  FMUL.FTZ R179, R128.reuse, R179 ;  /* 0x000000b380b37220 */ /* 0x040fe20000410000 */
[----:B------:R-:W-:Y:S01]  /*1f6f0*/  FMUL.FTZ R181, R128, R129 ;  /* 0x0000008180b57220 */ /* 0x000fe20000410000 */
        /* <DEDUP_REMOVED lines=10> */
[----:B------:R-:W-:Y:S01]  /*1f7a0*/  FFMA.FTZ R84, R81, R82, R84 ;  /* 0x0000005251547223 */ /* 0x000fe20000010054 */
[----:B------:R-:W-:Y:S01]  /*1f7b0*/  FFMA.FTZ R85, R83, R86, R124 ;  /* 0x0000005653557223 */ /* 0x000fe2000001007c */
[C---:B------:R-:W-:Y:S01]  /*1f7c0*/  FFMA.FTZ R81, R125.reuse, R128, R174 ;  /* 0x000000807d517223 */ /* 0x040fe200000100ae */
[----:B------:R-:W-:Y:S01]  /*1f7d0*/  FFMA.FTZ R176, R125, R176, R127 ;  /* 0x000000b07db07223 */ /* 0x000fe2000001007f */
[----:B------:R-:W-:Y:S01]  /*1f7e0*/  FFMA.FTZ R129, R83, R126, R87 ;  /* 0x0000007e53817223 */ /* 0x000fe20000010057 */
[----:B------:R-:W0:Y:S01]  /*1f7f0*/  LDC.64 R124, c[0x0][0x428] ;  /* 0x00010a00ff7c7b82 */ /* 0x000e220000000a00 */
[----:B------:R-:W-:Y:S01]  /*1f800*/  SHF.L.U32 R82, R144, 0x10, RZ ;  /* 0x0000001090527819 */ /* 0x000fe200000006ff */
[----:B------:R-:W-:Y:S01]  /*1f810*/  IMAD.U32 R86, R143, 0x10000, RZ ;  /* 0x000100008f567824 */ /* 0x000fe200078e00ff */
[----:B------:R-:W-:Y:S01]  /*1f820*/  SHF.L.U32 R128, R142, 0x10, RZ ;  /* 0x000000108e807819 */ /* 0x000fe200000006ff */
[----:B------:R-:W-:Y:S01]  /*1f830*/  IMAD.U32 R83, R141, 0x10000, RZ ;  /* 0x000100008d537824 */ /* 0x000fe200078e00ff */
[----:B------:R-:W-:Y:S01]  /*1f840*/  SHF.L.U32 R174, R26, 0x10, RZ ;  /* 0x000000101aae7819 */ /* 0x000fe200000006ff */
[----:B------:R-:W-:Y:S01]  /*1f850*/  IMAD.U32 R178, R18, 0x10000, RZ ;  /* 0x0001000012b27824 */ /* 0x000fe200078e00ff */
[----:B------:R-:W-:Y:S01]  /*1f860*/  SHF.L.U32 R182, R140, 0x10, RZ ;  /* 0x000000108cb67819 */ /* 0x000fe200000006ff */
[----:B------:R-:W1:Y:S01]  /*1f870*/  LDC.64 R126, c[0x0][0x430] ;  /* 0x00010c00ff7e7b82 */ /* 0x000e620000000a00 */
[----:B------:R-:W-:Y:S01]  /*1f880*/  SHF.L.U32 R180, R22, 0x10, RZ ;  /* 0x0000001016b47819 */ /* 0x000fe200000006ff */
[----:B------:R-:W-:-:S02]  /*1f890*/  IMAD.U32 R184, R139, 0x10000, RZ ;  /* 0x000100008bb87824 */ /* 0x000fc400078e00ff */
[C---:B------:R-:W-:Y:S01]  /*1f8a0*/  FFMA.FTZ R86, R173.reuse, R82, R86 ;  /* 0x00000052ad567223 */ /* 0x040fe20000010056 */
[----:B------:R-:W-:Y:S02]  /*1f8b0*/  IMAD.U32 R87, R14, 0x10000, RZ ;  /* 0x000100000e577824 */ /* 0x000fe400078e00ff */
[----:B------:R-:W-:Y:S01]  /*1f8c0*/  FFMA.FTZ R173, R173, R128, R83 ;  /* 0x00000080adad7223 */ /* 0x000fe20000010053 */
[----:B------:R-:W-:Y:S01]  /*1f8d0*/  FFMA.FTZ R82, R175, R174, R178 ;  /* 0x000000aeaf527223 */ /* 0x000fe200000100b2 */
[----:B------:R-:W-:Y:S01]  /*1f8e0*/  FFMA.FTZ R83, R177, R182, R184 ;  /* 0x000000b6b1537223 */ /* 0x000fe200000100b8 */
[----:B------:R-:W-:Y:S01]  /*1f8f0*/  SHF.L.U32 R178, R27, 0x10, RZ ;  /* 0x000000101bb27819 */ /* 0x000fe200000006ff */
        /* <DEDUP_REMOVED lines=27> */
.L_x_4527:
[----:B------:R-:W-:Y:S05]  /*1fab0*/  BSYNC.RECONVERGENT B0 ;  /* 0x0000000000007941 */ /* 0x000fea0003800200 */
.L_x_4526:
[----:B0123--:R-:W0:Y:S01]  /*1fac0*/  LDC.64 R80, c[0x0][0x380] ;  /* 0x0000e000ff507b82 */ /* 0x00fe220000000a00 */
[----:B------:R-:W-:Y:S01]  /*1fad0*/  UPLOP3.LUT UP1, UPT, UPT, UPT, UP1, 0x40, 0x4 ;  /* 0x000000000004789c */ /* 0x000fe20003f2e810 */
[----:B0-----:R-:W-:-:S04]  /*1fae0*/  IADD3 R89, PT, PT, R89, R80, RZ ;  /* 0x0000005059597210 */ /* 0x001fc80007ffe0ff */
[----:B------:R-:W-:-:S13]  /*1faf0*/  ISETP.GE.AND P0, PT, R89, R81, PT ;  /* 0x000000515900720c */ /* 0x000fda0003f06270 */
[----:B------:R-:W-:Y:S05]  /*1fb00*/  @!P0 BRA `(.L_x_4528) ;  /* 0xfffffe1c00288947 */ /* 0x000fea000383ffff */
[----:B------:R-:W-:Y:S05]  /*1fb10*/  EXIT ;  /* 0x000000000000794d */ /* 0x000fea0003800000 */
.L_x_4529:
        /* <DEDUP_REMOVED lines=14> */
.L_x_13692:


//--------------------- .text._ZN10layer_norm31ln_parallel_residual_fwd_kernelINS_13Kernel_traitsI13__nv_bfloat16S2_fS2_fjLj6144ELj1ELj1ELj8ELj16ENS_18Kernel_traits_baseILj6144ES2_S2_fS2_fjLj256EEEEELb1ELb0ELb1EEEvNS_9FwdParamsE --------------------------
	.section	.text._ZN10layer_norm31ln_parallel_residual_fwd_kernelINS_13Kernel_traitsI13__nv_bfloat16S2_fS2_fjLj6144ELj1ELj1ELj8ELj16ENS_18Kernel_traits_baseILj6144ES2_S2_fS2_fjLj256EEEEELb1ELb0ELb1EEEvNS_9FwdParamsE,"ax",@progbits
	.align	128
        .global         _ZN10layer_norm31ln_parallel_residual_fwd_kernelINS_13Kernel_traitsI13__nv_bfloat16S2_fS2_fjLj6144ELj1ELj1ELj8ELj16ENS_18Kernel_traits_baseILj6144ES2_S2_fS2_fjLj256EEEEELb1ELb0ELb1EEEvNS_9FwdParamsE
        .type           _ZN10layer_norm31ln_parallel_residual_fwd_kernelINS_13Kernel_traitsI13__nv_bfloat16S2_fS2_fjLj6144ELj1ELj1ELj8ELj16ENS_18Kernel_traits_baseILj6144ES2_S2_fS2_fjLj256EEEEELb1ELb0ELb1EEEvNS_9FwdParamsE,@function
        .size           _ZN10layer_norm31ln_parallel_residual_fwd_kernelINS_13Kernel_traitsI13__nv_bfloat16S2_fS2_fjLj6144ELj1ELj1ELj8ELj16ENS_18Kernel_traits_baseILj6144ES2_S2_fS2_fjLj256EEEEELb1ELb0ELb1EEEvNS_9FwdParamsE,(.L_x_13693 - _ZN10layer_norm31ln_parallel_residual_fwd_kernelINS_13Kernel_traitsI13__nv_bfloat16S2_fS2_fjLj6144ELj1ELj1ELj8ELj16ENS_18Kernel_traits_baseILj6144ES2_S2_fS2_fjLj256EEEEELb1ELb0ELb1EEEvNS_9FwdParamsE)
        .other          _ZN10layer_norm31ln_parallel_residual_fwd_kernelINS_13Kernel_traitsI13__nv_bfloat16S2_fS2_fjLj6144ELj1ELj1ELj8ELj16ENS_18Kernel_traits_baseILj6144ES2_S2_fS2_fjLj256EEEEELb1ELb0ELb1EEEvNS_9FwdParamsE,@"STO_CUDA_ENTRY STV_DEFAULT"
_ZN10layer_norm31ln_parallel_residual_fwd_kernelINS_13Kernel_traitsI13__nv_bfloat16S2_fS2_fjLj6144ELj1ELj1ELj8ELj16ENS_18Kernel_traits_baseILj6144ES2_S2_fS2_fjLj256EEEEELb1ELb0ELb1EEEvNS_9FwdParamsE:
.text._ZN10layer_norm31ln_parallel_residual_fwd_kernelINS_13Kernel_traitsI13__nv_bfloat16S2_fS2_fjLj6144ELj1ELj1ELj8ELj16ENS_18Kernel_traits_baseILj6144ES2_S2_fS2_fjLj256EEEEELb1ELb0ELb1EEEvNS_9FwdParamsE:
        /* <DEDUP_REMOVED lines=50> */
.L_x_4531:
        /* <DEDUP_REMOVED lines=20> */
[----:B------:R-:W-:Y:S01]  /*0460*/  CS2R R88, SRZ ;  /* 0x0000000000587805 */ /* 0x000fe2000001ff00 */
[----:B0-----:R-:W-:Y:S06]  /*0470*/  BRA `(.L_x_4532) ;  /* 0x0000000400947947 */ /* 0x001fec0003800000 */
.L_x_4530:
        /* <DEDUP_REMOVED lines=13> */
[----:B------:R-:W3:Y:S04]  /*0550*/  LDG.E.128 R20, desc[UR8][R8.64+0x1000] ;  /* 0x0010000808147981 */ /* 0x000ee8000c1e1d00 */
[----:B------:R2:W3:Y:S04]  /*0560*/  LDG.E.128 R24, desc[UR8][R8.64+0x2000] ;  /* 0x0020000808187981 */ /* 0x0004e8000c1e1d00 */
        /* <DEDUP_REMOVED lines=8> */
[----:B----4-:R-:W-:Y:S01]  /*05f0*/  @P0 MOV R4, R40 ;  /* 0x0000002800040202 */ /* 0x010fe20000000f00 */
[----:B------:R-:W-:Y:S01]  /*0600*/  @P0 IMAD.MOV.U32 R5, RZ, RZ, R41 ;  /* 0x000000ffff050224 */ /* 0x000fe200078e0029 */
[----:B------:R-:W-:Y:S01]  /*0610*/  @P0 MOV R7, R43 ;  /* 0x0000002b00070202 */ /* 0x000fe20000000f00 */
[----:B------:R-:W-:Y:S01]  /*0620*/  @P0 IMAD.MOV.U32 R6, RZ, RZ, R42 ;  /* 0x000000ffff060224 */ /* 0x000fe200078e002a */
[----:B--2---:R-:W-:Y:S01]  /*0630*/  @P0 MOV R8, R48 ;  /* 0x0000003000080202 */ /* 0x004fe20000000f00 */
[----:B------:R-:W-:Y:S01]  /*0640*/  @P0 IMAD.MOV.U32 R9, RZ, RZ, R49 ;  /* 0x000000ffff090224 */ /* 0x000fe200078e0031 */
[----:B-1----:R-:W-:Y:S01]  /*0650*/  @P0 MOV R11, R51 ;  /* 0x00000033000b0202 */ /* 0x002fe20000000f00 */
[----:B------:R-:W-:Y:S01]  /*0660*/  @P0 IMAD.MOV.U32 R89, RZ, RZ, R16 ;  /* 0x000000ffff590224 */ /* 0x000fe200078e0010 */
[----:B------:R-:W-:Y:S01]  /*0670*/  @P0 MOV R88, R17 ;  /* 0x0000001100580202 */ /* 0x000fe20000000f00 */
[----:B------:R-:W-:Y:S01]  /*0680*/  @P0 IMAD.MOV.U32 R87, RZ, RZ, R18 ;  /* 0x000000ffff570224 */ /* 0x000fe200078e0012 */
[----:B------:R-:W-:Y:S01]  /*0690*/  @!P0 MOV R89, R16 ;  /* 0x0000001000598202 */ /* 0x000fe20000000f00 */
[----:B------:R-:W-:Y:S01]  /*06a0*/  @P0 IMAD.MOV.U32 R86, RZ, RZ, R19 ;  /* 0x000000ffff560224 */ /* 0x000fe200078e0013 */
[----:B---3--:R-:W-:Y:S01]  /*06b0*/  @P0 MOV R84, R21 ;  /* 0x0000001500540202 */ /* 0x008fe20000000f00 */
[----:B------:R-:W-:Y:S01]  /*06c0*/  @P0 IMAD.MOV.U32 R85, RZ, RZ, R20 ;  /* 0x000000ffff550224 */ /* 0x000fe200078e0014 */
[----:B------:R-:W-:Y:S01]  /*06d0*/  @!P0 MOV R86, R19 ;  /* 0x0000001300568202 */ /* 0x000fe20000000f00 */
        /* <DEDUP_REMOVED lines=8> */
[----:B------:R-:W-:Y:S01]  /*0760*/  @P0 IMAD.MOV.U32 R78, RZ, RZ, R27 ;  /* 0x000000ffff4e0224 */ /* 0x000fe200078e001b */
[----:B------:R-:W-:Y:S01]  /*0770*/  @!P0 MOV R78, R27 ;  /* 0x0000001b004e8202 */ /* 0x000fe20000000f00 */
[----:B------:R-:W-:-:S02]  /*0780*/  @!P0 IMAD.MOV.U32 R88, RZ, RZ, R17 ;  /* 0x000000ffff588224 */ /* 0x000fc400078e0011 */
[----:B------:R-:W-:Y:S01]  /*0790*/  @!P0 IMAD.MOV.U32 R87, RZ, RZ, R18 ;  /* 0x000000ffff578224 */ /* 0x000fe200078e0012 */
[----:B------:R-:W-:Y:S01]  /*07a0*/  @P0 MOV R18, R46 ;  /* 0x0000002e00120202 */ /* 0x000fe20000000f00 */
[----:B------:R-:W-:Y:S01]  /*07b0*/  @!P0 IMAD.MOV.U32 R84, RZ, RZ, R21 ;  /* 0x000000ffff548224 */ /* 0x000fe200078e0015 */
[----:B0-----:R-:W-:Y:S01]  /*07c0*/  @P0 MOV R12, R56 ;  /* 0x00000038000c0202 */ /* 0x001fe20000000f00 */
[----:B------:R-:W-:Y:S01]  /*07d0*/  @!P0 IMAD.MOV.U32 R83, RZ, RZ, R22 ;  /* 0x000000ffff538224 */ /* 0x000fe200078e0016 */
[----:B------:R-:W-:Y:S01]  /*07e0*/  @P0 MOV R22, R54 ;  /* 0x0000003600160202 */ /* 0x000fe20000000f00 */
[----:B------:R-:W-:Y:S01]  /*07f0*/  @!P0 IMAD.MOV.U32 R80, RZ, RZ, R25 ;  /* 0x000000ffff508224 */ /* 0x000fe200078e0019 */
[----:B------:R-:W-:Y:S01]  /*0800*/  @P0 MOV R15, R59 ;  /* 0x0000003b000f0202 */ /* 0x000fe20000000f00 */
[----:B------:R-:W-:Y:S01]  /*0810*/  @!P0 IMAD.MOV.U32 R79, RZ, RZ, R26 ;  /* 0x000000ffff4f8224 */ /* 0x000fe200078e001a */
[----:B------:R-:W-:Y:S01]  /*0820*/  @P0 MOV R26, R62 ;  /* 0x0000003e001a0202 */ /* 0x000fe20000000f00 */
[----:B------:R-:W-:Y:S01]  /*0830*/  @P0 IMAD.MOV.U32 R16, RZ, RZ, R44 ;  /* 0x000000ffff100224 */ /* 0x000fe200078e002c */
[----:B------:R-:W-:Y:S01]  /*0840*/  @!P0 MOV R6, R42 ;  /* 0x0000002a00068202 */ /* 0x000fe20000000f00 */
        /* <DEDUP_REMOVED lines=22> */
[----:B------:R-:W-:-:S02]  /*09b0*/  @!P0 IMAD.MOV.U32 R4, RZ, RZ, R40 ;  /* 0x000000ffff048224 */ /* 0x000fc400078e0028 */
[----:B------:R-:W-:Y:S02]  /*09c0*/  @!P0 IMAD.MOV.U32 R5, RZ, RZ, R41 ;  /* 0x000000ffff058224 */ /* 0x000fe400078e0029 */
[----:B------:R-:W-:Y:S02]  /*09d0*/  @!P0 IMAD.MOV.U32 R7, RZ, RZ, R43 ;  /* 0x000000ffff078224 */ /* 0x000fe400078e002b */
[----:B------:R-:W-:Y:S02]  /*09e0*/  @!P0 IMAD.MOV.U32 R16, RZ, RZ, R44 ;  /* 0x000000ffff108224 */ /* 0x000fe400078e002c */
[----:B------:R-:W-:Y:S02]  /*09f0*/  @!P0 IMAD.MOV.U32 R18, RZ, RZ, R46 ;  /* 0x000000ffff128224 */ /* 0x000fe400078e002e */
[----:B------:R-:W-:Y:S02]  /*0a00*/  @!P0 IMAD.MOV.U32 R19, RZ, RZ, R47 ;  /* 0x000000ffff138224 */ /* 0x000fe400078e002f */
        /* <DEDUP_REMOVED lines=11> */
[----:B------:R-:W-:-:S07]  /*0ac0*/  @!P0 IMAD.MOV.U32 R27, RZ, RZ, R63 ;  /* 0x000000ffff1b8224 */ /* 0x000fce00078e003f */
.L_x_4532:
[----:B------:R-:W0:Y:S08]  /*0ad0*/  S2UR UR4, SR_CTAID.X ;  /* 0x00000000000479c3 */ /* 0x000e300000002500 */
[----:B------:R-:W0:Y:S02]  /*0ae0*/  LDC R0, c[0x0][0x384] ;  /* 0x0000e100ff007b82 */ /* 0x000e240000000800 */
[----:B0-----:R-:W-:-:S13]  /*0af0*/  ISETP.LE.AND P0, PT, R0, UR4, PT ;  /* 0x0000000400007c0c */ /* 0x001fda000bf03270 */
[----:B------:R-:W-:Y:S05]  /*0b00*/  @P0 EXIT ;  /* 0x000000000000094d */ /* 0x000fea0003800000 */
[----:B------:R-:W0:Y:S01]  /*0b10*/  LDCU UR5, c[0x0][0x360] ;  /* 0x00006c00ff0577ac */ /* 0x000e220008000800 */
[----:B------:R-:W-:Y:S01]  /*0b20*/  MOV R90, UR4 ;  /* 0x00000004005a7c02 */ /* 0x000fe20008000f00 */
[----:B------:R-:W-:Y:S01]  /*0b30*/  IMAD.HI.U32 R41, R76, -0x2daee0ad, RZ ;  /* 0xd2511f534c297827 */ /* 0x000fe200078e00ff */
[----:B------:R-:W-:Y:S01]  /*0b40*/  LOP3.LUT R109, R109, 0x3, RZ, 0xc0, !PT ;  /* 0x000000036d6d7812 */ /* 0x000fe200078ec0ff */
[----:B------:R-:W-:Y:S01]  /*0b50*/  UPLOP3.LUT UP1, UPT, UPT, UPT, UPT, 0x40, 0x4 ;  /* 0x000000000004789c */ /* 0x000fe20003f2e870 */
[----:B-----5:R-:W-:Y:S01]  /*0b60*/  PRMT R112, R31, 0x7632, R112 ;  /* 0x000076321f707816 */ /* 0x020fe20000000070 */
        /* <DEDUP_REMOVED lines=10> */
[----:B------:R-:W-:Y:S01]  /*0c10*/  IMAD R41, R41, -0x326172a9, RZ ;  /* 0xcd9e8d5729297824 */ /* 0x000fe200078e02ff */
[----:B------:R-:W-:Y:S01]  /*0c20*/  PRMT R118, R26, 0x7632, R118 ;  /* 0x000076321a767816 */ /* 0x000fe20000000076 */
[----:B0-----:R-:W-:Y:S01]  /*0c30*/  IMAD R110, R90, UR5, R167 ;  /* 0x000000055a6e7c24 */ /* 0x001fe2000f8e02a7 */
[----:B------:R-:W0:Y:S01]  /*0c40*/  LDCU.64 UR4, c[0x0][0x398] ;  /* 0x00007300ff0477ac */ /* 0x000e220008000a00 */
[----:B------:R-:W-:Y:S01]  /*0c50*/  VIADD R47, R3, 0xed9eba14 ;  /* 0xed9eba14032f7836 */ /* 0x000fe20000000000 */
[----:B------:R-:W-:Y:S01]  /*0c60*/  PRMT R119, R79, 0x7632, R119 ;  /* 0x000076324f777816 */ /* 0x000fe20000000077 */
[----:B------:R-:W-:Y:S01]  /*0c70*/  IMAD.HI.U32 R0, R110, -0x326172a9, RZ ;  /* 0xcd9e8d576e007827 */ /* 0x000fe200078e00ff */
[----:B------:R-:W-:Y:S01]  /*0c80*/  PRMT R120, R14, 0x7632, R120 ;  /* 0x000076320e787816 */ /* 0x000fe20000000078 */
[----:B------:R-:W2:Y:S01]  /*0c90*/  LDCU UR7, c[0x0][0x408] ;  /* 0x00008100ff0777ac */ /* 0x000ea20008000800 */
[----:B------:R-:W-:Y:S01]  /*0ca0*/  PRMT R121, R29, 0x7632, R121 ;  /* 0x000076321d797816 */ /* 0x000fe20000000079 */
[----:B------:R-:W-:Y:S01]  /*0cb0*/  IMAD R43, R110, -0x326172a9, RZ ;  /* 0xcd9e8d576e2b7824 */ /* 0x000fe200078e02ff */
[----:B------:R-:W-:Y:S01]  /*0cc0*/  LOP3.LUT R0, R77, R0, R2, 0x96, !PT ;  /* 0x000000004d007212 */ /* 0x000fe200078e9602 */
[----:B------:R-:W-:Y:S01]  /*0cd0*/  IMAD.MOV.U32 R91, RZ, RZ, RZ ;  /* 0x000000ffff5b7224 */ /* 0x000fe200078e00ff */
[----:B------:R-:W-:Y:S01]  /*0ce0*/  PRMT R122, R25, 0x7632, R122 ;  /* 0x00007632197a7816 */ /* 0x000fe2000000007a */
[----:B------:R-:W3:Y:S01]  /*0cf0*/  LDCU UR10, c[0x0][0x388] ;  /* 0x00007100ff0a77ac */ /* 0x000ee20008000800 */
[----:B------:R-:W-:Y:S01]  /*0d00*/  LOP3.LUT R40, R42, R43, R40, 0x96, !PT ;  /* 0x0000002b2a287212 */ /* 0x000fe200078e9628 */
[----:B------:R-:W-:Y:S01]  /*0d10*/  IMAD.HI.U32 R44, R0, -0x2daee0ad, RZ ;  /* 0xd2511f53002c7827 */ /* 0x000fe200078e00ff */
[----:B------:R-:W-:Y:S01]  /*0d20*/  PRMT R123, R80, 0x7632, R123 ;  /* 0x00007632507b7816 */ /* 0x000fe2000000007b */
[----:B------:R-:W4:Y:S01]  /*0d30*/  LDCU.U8 UR11, c[0x0][0x410] ;  /* 0x00008200ff0b77ac */ /* 0x000f220008000000 */
[----:B------:R-:W-:Y:S01]  /*0d40*/  PRMT R124, R13, 0x7632, R124 ;  /* 0x000076320d7c7816 */ /* 0x000fe2000000007c */
[----:B------:R-:W-:Y:S01]  /*0d50*/  IMAD.HI.U32 R43, R40, -0x2daee0ad, RZ ;  /* 0xd2511f53282b7827 */ /* 0x000fe200078e00ff */
[----:B------:R-:W-:Y:S01]  /*0d60*/  LOP3.LUT R44, R46, R45, R44, 0x96, !PT ;  /* 0x0000002d2e2c7212 */ /* 0x000fe200078e962c */
[----:B0-----:R-:W-:Y:S01]  /*0d70*/  UISETP.NE.U32.AND UP0, UPT, UR4, URZ, UPT ;  /* 0x000000ff0400728c */ /* 0x001fe2000bf05070 */
[----:B------:R-:W-:Y:S01]  /*0d80*/  IADD3 R45, PT, PT, R3, 0x76cf5d0a, RZ ;  /* 0x76cf5d0a032d7810 */ /* 0x000fe20007ffe0ff */
[----:B------:R-:W-:Y:S01]  /*0d90*/  IMAD R46, R0, -0x2daee0ad, RZ ;  /* 0xd2511f53002e7824 */ /* 0x000fe200078e02ff */
[----:B------:R-:W-:Y:S01]  /*0da0*/  PRMT R125, R28, 0x7632, R125 ;  /* 0x000076321c7d7816 */ /* 0x000fe2000000007d */
[----:B------:R-:W-:Y:S01]  /*0db0*/  IMAD.HI.U32 R0, R44, -0x326172a9, RZ ;  /* 0xcd9e8d572c007827 */ /* 0x000fe200078e00ff */
[----:B------:R-:W-:Y:S01]  /*0dc0*/  UISETP.NE.AND.EX UP0, UPT, UR5, URZ, UPT, UP0 ;  /* 0x000000ff0500728c */ /* 0x000fe2000bf05300 */
[----:B------:R-:W-:Y:S01]  /*0dd0*/  PRMT R126, R24, 0x7632, R126 ;  /* 0x00007632187e7816 */ /* 0x000fe2000000007e */
[----:B------:R-:W0:Y:S01]  /*0de0*/  LDCU UR14, c[0x0][0x400] ;  /* 0x00008000ff0e77ac */ /* 0x000e220008000800 */
[----:B------:R-:W-:Y:S01]  /*0df0*/  VIADD R42, R2, 0x3c6ef372 ;  /* 0x3c6ef372022a7836 */ /* 0x000fe20000000000 */
[----:B------:R-:W-:Y:S01]  /*0e00*/  LOP3.LUT R43, R45, R46, R43, 0x96, !PT ;  /* 0x0000002e2d2b7212 */ /* 0x000fe200078e962b */
[----:B------:R-:W-:Y:S01]  /*0e10*/  IMAD R45, R40, -0x2daee0ad, RZ ;  /* 0xd2511f53282d7824 */ /* 0x000fe200078e02ff */
[----:B------:R-:W-:Y:S01]  /*0e20*/  IADD3 R46, PT, PT, R3, 0x32370b8f, RZ ;  /* 0x32370b8f032e7810 */ /* 0x000fe20007ffe0ff */
[----:B------:R-:W-:Y:S01]  /*0e30*/  IMAD R44, R44, -0x326172a9, RZ ;  /* 0xcd9e8d572c2c7824 */ /* 0x000fe200078e02ff */
[----:B------:R-:W-:Y:S01]  /*0e40*/  LOP3.LUT R0, R42, R41, R0, 0x96, !PT ;  /* 0x000000292a007212 */ /* 0x000fe200078e9600 */
        /* <DEDUP_REMOVED lines=26> */
[----:B------:R-:W-:Y:S02]  /*0ff0*/  IADD3 R42, PT, PT, R2, 0x1715609d, RZ ;  /* 0x1715609d022a7810 */ /* 0x000fe40007ffe0ff */
[----:B------:R-:W-:Y:S01]  /*1000*/  PRMT R137, R33, 0x7632, R137 ;  /* 0x0000763221897816 */ /* 0x000fe20000000089 */
[----:B------:R-:W-:Y:S01]  /*1010*/  IMAD.HI.U32 R43, R0, -0x2daee0ad, RZ ;  /* 0xd2511f53002b7827 */ /* 0x000fe200078e00ff */
[----:B------:R-:W-:-:S02]  /*1020*/  LOP3.LUT R40, R42, R41, R40, 0x96, !PT ;  /* 0x000000292a287212 */ /* 0x000fc400078e9628 */
[----:B------:R-:W-:Y:S01]  /*1030*/  IADD3 R42, PT, PT, R2, -0x4ab325aa, RZ ;  /* 0xb54cda56022a7810 */ /* 0x000fe20007ffe0ff */
[----:B------:R-:W-:Y:S01]  /*1040*/  VIADD R45, R3, 0xa9066899 ;  /* 0xa9066899032d7836 */ /* 0x000fe20000000000 */
[----:B------:R-:W-:Y:S01]  /*1050*/  PRMT R138, R21, 0x7632, R138 ;  /* 0x00007632158a7816 */ /* 0x000fe2000000008a */
[----:B------:R-:W-:Y:S01]  /*1060*/  VIADD R47, R3, 0x646e171e ;  /* 0x646e171e032f7836 */ /* 0x000fe20000000000 */
[----:B------:R-:W-:Y:S01]  /*1070*/  PRMT R139, R84, 0x7632, R139 ;  /* 0x00007632548b7816 */ /* 0x000fe2000000008b */
[----:B------:R-:W-:Y:S01]  /*1080*/  IMAD R41, R44, -0x326172a9, RZ ;  /* 0xcd9e8d572c297824 */ /* 0x000fe200078e02ff */
[----:B------:R-:W-:Y:S01]  /*1090*/  LOP3.LUT R43, R45, R46, R43, 0x96, !PT ;  /* 0x0000002e2d2b7212 */ /* 0x000fe200078e962b */
[----:B------:R-:W-:Y:S01]  /*10a0*/  IMAD R46, R0, -0x2daee0ad, RZ ;  /* 0xd2511f53002e7824 */ /* 0x000fe200078e02ff */
[----:B------:R-:W-:Y:S01]  /*10b0*/  PRMT R140, R9, 0x7632, R140 ;  /* 0x00007632098c7816 */ /* 0x000fe2000000008c */
[----:B------:R-:W-:Y:S01]  /*10c0*/  IMAD.HI.U32 R45, R40, -0x2daee0ad, RZ ;  /* 0xd2511f53282d7827 */ /* 0x000fe200078e00ff */
[----:B------:R-:W-:-:S02]  /*10d0*/  PRMT R141, R32, 0x7632, R141 ;  /* 0x00007632208d7816 */ /* 0x000fc4000000008d */
[----:B------:R-:W-:Y:S01]  /*10e0*/  PRMT R142, R20, 0x7632, R142 ;  /* 0x00007632148e7816 */ /* 0x000fe2000000008e */
[----:B------:R-:W-:Y:S01]  /*10f0*/  IMAD.HI.U32 R0, R43, -0x326172a9, RZ ;  /* 0xcd9e8d572b007827 */ /* 0x000fe200078e00ff */
[----:B------:R-:W-:Y:S02]  /*1100*/  LOP3.LUT R45, R47, R46, R45, 0x96, !PT ;  /* 0x0000002e2f2d7212 */ /* 0x000fe400078e962d */
[----:B------:R-:W-:Y:S01]  /*1110*/  IADD3 R46, PT, PT, R3, -0x24c28bd8, RZ ;  /* 0xdb3d7428032e7810 */ /* 0x000fe20007ffe0ff */
[----:B------:R-:W-:Y:S01]  /*1120*/  IMAD R47, R40, -0x2daee0ad, RZ ;  /* 0xd2511f53282f7824 */ /* 0x000fe200078e02ff */
[----:B------:R-:W-:Y:S01]  /*1130*/  LOP3.LUT R0, R42, R41, R0, 0x96, !PT ;  /* 0x000000292a007212 */ /* 0x000fe200078e9600 */
[----:B------:R-:W-:Y:S01]  /*1140*/  VIADD R41, R2, 0x5384540f ;  /* 0x5384540f02297836 */ /* 0x000fe20000000000 */
[----:B------:R-:W-:Y:S01]  /*1150*/  PRMT R143, R85, 0x7632, R143 ;  /* 0x00007632558f7816 */ /* 0x000fe2000000008f */
[----:B------:R-:W-:Y:S01]  /*1160*/  IMAD R43, R43, -0x326172a9, RZ ;  /* 0xcd9e8d572b2b7824 */ /* 0x000fe200078e02ff */
[----:B------:R-:W-:Y:S01]  /*1170*/  PRMT R144, R8, 0x7632, R144 ;  /* 0x0000763208907816 */ /* 0x000fe20000000090 */
[----:B------:R-:W-:Y:S01]  /*1180*/  IMAD.HI.U32 R40, R45, -0x326172a9, RZ ;  /* 0xcd9e8d572d287827 */ /* 0x000fe200078e00ff */
[----:B------:R-:W-:-:S02]  /*1190*/  PRMT R145, R39, 0x7632, R145 ;  /* 0x0000763227917816 */ /* 0x000fc40000000091 */
[----:B------:R-:W-:Y:S01]  /*11a0*/  PRMT R146, R19, 0x7632, R146 ;  /* 0x0000763213927816 */ /* 0x000fe20000000092 */
[----:B------:R-:W-:Y:S01]  /*11b0*/  IMAD.HI.U32 R42, R0, -0x2daee0ad, RZ ;  /* 0xd2511f53002a7827 */ /* 0x000fe200078e00ff */
[----:B------:R-:W-:Y:S02]  /*11c0*/  LOP3.LUT R40, R41, R43, R40, 0x96, !PT ;  /* 0x0000002b29287212 */ /* 0x000fe400078e9628 */
[----:B------:R-:W-:Y:S01]  /*11d0*/  PRMT R147, R86, 0x7632, R147 ;  /* 0x0000763256937816 */ /* 0x000fe20000000093 */
[----:B------:R-:W-:Y:S01]  /*11e0*/  VIADD R44, R3, 0x1fd5c5a3 ;  /* 0x1fd5c5a3032c7836 */ /* 0x000fe20000000000 */
[----:B------:R-:W-:Y:S01]  /*11f0*/  PRMT R148, R7, 0x7632, R148 ;  /* 0x0000763207947816 */ /* 0x000fe20000000094 */
[----:B------:R-:W-:Y:S01]  /*1200*/  IMAD R45, R45, -0x326172a9, RZ ;  /* 0xcd9e8d572d2d7824 */ /* 0x000fe200078e02ff */
[----:B------:R-:W-:Y:S01]  /*1210*/  PRMT R149, R38, 0x7632, R149 ;  /* 0x0000763226957816 */ /* 0x000fe20000000095 */
[----:B------:R-:W-:Y:S01]  /*1220*/  IMAD.HI.U32 R43, R40, -0x2daee0ad, RZ ;  /* 0xd2511f53282b7827 */ /* 0x000fe200078e00ff */
[----:B------:R-:W-:-:S02]  /*1230*/  LOP3.LUT R42, R44, R47, R42, 0x96, !PT ;  /* 0x0000002f2c2a7212 */ /* 0x000fc400078e962a */
[----:B------:R-:W-:Y:S01]  /*1240*/  PRMT R150, R18, 0x7632, R150 ;  /* 0x0000763212967816 */ /* 0x000fe20000000096 */
[----:B------:R-:W-:Y:S01]  /*1250*/  IMAD R44, R0, -0x2daee0ad, RZ ;  /* 0xd2511f53002c7824 */ /* 0x000fe200078e02ff */
[----:B------:R-:W-:Y:S01]  /*1260*/  PRMT R151, R87, 0x7632, R151 ;  /* 0x0000763257977816 */ /* 0x000fe20000000097 */
[----:B------:R-:W-:Y:S01]  /*1270*/  IMAD.HI.U32 R0, R42, -0x326172a9, RZ ;  /* 0xcd9e8d572a007827 */ /* 0x000fe200078e00ff */
[----:B------:R-:W-:Y:S02]  /*1280*/  PRMT R152, R6, 0x7632, R152 ;  /* 0x0000763206987816 */ /* 0x000fe40000000098 */
[----:B------:R-:W-:Y:S01]  /*1290*/  LOP3.LUT R43, R46, R44, R43, 0x96, !PT ;  /* 0x0000002c2e2b7212 */ /* 0x000fe200078e962b */
[C---:B------:R-:W-:Y:S01]  /*12a0*/  VIADD R41, R2.reuse, 0xf1bbcdc8 ;  /* 0xf1bbcdc802297836 */ /* 0x040fe20000000000 */
[----:B------:R-:W-:Y:S01]  /*12b0*/  PRMT R153, R37, 0x7632, R153 ;  /* 0x0000763225997816 */ /* 0x000fe20000000099 */
[----:B------:R-:W-:Y:S01]  /*12c0*/  VIADD R44, R2, 0x8ff34781 ;  /* 0x8ff34781022c7836 */ /* 0x000fe20000000000 */
[----:B------:R-:W-:Y:S01]  /*12d0*/  PRMT R154, R17, 0x7632, R154 ;  /* 0x00007632119a7816 */ /* 0x000fe2000000009a */
[----:B------:R-:W-:Y:S01]  /*12e0*/  IMAD R42, R42, -0x326172a9, RZ ;  /* 0xcd9e8d572a2a7824 */ /* 0x000fe200078e02ff */
[----:B------:R-:W-:Y:S01]  /*12f0*/  LOP3.LUT R0, R41, R45, R0, 0x96, !PT ;  /* 0x0000002d29007212 */ /* 0x000fe200078e9600 */
[----:B------:R-:W-:Y:S01]  /*1300*/  IMAD R41, R40, -0x2daee0ad, RZ ;  /* 0xd2511f5328297824 */ /* 0x000fe200078e02ff */
[----:B------:R-:W-:Y:S01]  /*1310*/  IADD3 R40, PT, PT, R3, -0x695add53, RZ ;  /* 0x96a522ad03287810 */ /* 0x000fe20007ffe0ff */
        /* <DEDUP_REMOVED lines=9> */
[----:B------:R-:W-:Y:S02]  /*13b0*/  PLOP3.LUT P0, PT, PT, PT, UP0, 0x80, 0x8 ;  /* 0x000000000008781c */ /* 0x000fe40003f0f008 */
[----:B------:R-:W-:-:S02]  /*13c0*/  PRMT R158, R16, 0x7632, R158 ;  /* 0x00007632109e7816 */ /* 0x000fc4000000009e */
[----:B------:R-:W-:Y:S02]  /*13d0*/  PRMT R159, R89, 0x7632, R159 ;  /* 0x00007632599f7816 */ /* 0x000fe4000000009f */
[----:B01234-:R-:W-:-:S07]  /*13e0*/  PRMT R160, R4, 0x7632, R160 ;  /* 0x0000763204a07816 */ /* 0x01ffce00000000a0 */
.L_x_4762:
        /* <DEDUP_REMOVED lines=36> */
.L_x_4535:
        /* <DEDUP_REMOVED lines=12> */
.L_x_4536:
        /* <DEDUP_REMOVED lines=56> */
[----:B------:R-:W-:Y:S01]  /*1a70*/  IMAD.MOV.U32 R48, RZ, RZ, R100 ;  /* 0x000000ffff307224 */ /* 0x000fe200078e0064 */
[----:B------:R-:W-:Y:S01]  /*1a80*/  LOP3.LUT R108, R51, R108, R59, 0x96, !PT ;  /* 0x0000006c336c7212 */ /* 0x000fe200078e963b */
[----:B------:R-:W-:-:S07]  /*1a90*/  IMAD.MOV.U32 R51, RZ, RZ, RZ ;  /* 0x000000ffff337224 */ /* 0x000fce00078e00ff */
.L_x_4534:
[----:B------:R-:W-:Y:S01]  /*1aa0*/  I2FP.F32.U32 R49, R48 ;  /* 0x0000003000317245 */ /* 0x000fe20000201000 */
[----:B------:R-:W-:Y:S01]  /*1ab0*/  UMOV UR4, UR6 ;  /* 0x0000000600047c82 */ /* 0x000fe20008000000 */
[----:B------:R-:W-:Y:S01]  /*1ac0*/  ISETP.NE.AND P0, PT, R51, 0x1, PT ;  /* 0x000000013300780c */ /* 0x000fe20003f05270 */
[----:B------:R-:W-:Y:S01]  /*1ad0*/  IMAD.MOV.U32 R50, RZ, RZ, R102 ;  /* 0x000000ffff327224 */ /* 0x000fe200078e0066 */
[----:B------:R-:W-:Y:S01]  /*1ae0*/  LOP3.LUT R161, R161, 0xfffffff7, RZ, 0xc0, !PT ;  /* 0xfffffff7a1a17812 */ /* 0x000fe200078ec0ff */
[----:B------:R-:W-:Y:S01]  /*1af0*/  FFMA.FTZ R49, R49, R0, 1.1641532182693481445e-10 ;  /* 0x2f00000031317423 */ /* 0x000fe20000010000 */
[----:B-----5:R-:W-:-:S04]  /*1b00*/  SHF.L.U32 R48, R52, 0x10, RZ ;  /* 0x0000001034307819 */ /* 0x020fc800000006ff */
[----:B------:R-:W-:Y:S02]  /*1b10*/  FSETP.LE.FTZ.AND P2, PT, R49, UR4, PT ;  /* 0x0000000431007c0b */ /* 0x000fe4000bf53000 */
[----:B------:R-:W-:Y:S01]  /*1b20*/  PRMT R49, R52, 0x7632, R49 ;  /* 0x0000763234317816 */ /* 0x000fe20000000031 */
[----:B------:R-:W-:-:S10]  /*1b30*/  IMAD.MOV.U32 R52, RZ, RZ, 0x2 ;  /* 0x00000002ff347424 */ /* 0x000fd400078e00ff */
        /* <DEDUP_REMOVED lines=10> */
.L_x_4538:
        /* <DEDUP_REMOVED lines=12> */
.L_x_4539:
        /* <DEDUP_REMOVED lines=57> */
[----:B------:R-:W-:Y:S01]  /*2030*/  IMAD.MOV.U32 R50, RZ, RZ, R58 ;  /* 0x000000ffff327224 */ /* 0x000fe200078e003a */
[----:B------:R-:W-:Y:S02]  /*2040*/  MOV R58, R60 ;  /* 0x0000003c003a7202 */ /* 0x000fe40000000f00 */
[----:B------:R-:W-:-:S07]  /*2050*/  LOP3.LUT R108, R59, R108, R61, 0x96, !PT ;  /* 0x0000006c3b6c7212 */ /* 0x000fce00078e963d */
.L_x_4537:
[----:B------:R-:W-:Y:S01]  /*2060*/  I2FP.F32.U32 R51, R50 ;  /* 0x0000003200337245 */ /* 0x000fe20000201000 */
[----:B------:R-:W-:Y:S01]  /*2070*/  HFMA2 R59, -RZ, RZ, 0, 1.1920928955078125e-07 ;  /* 0x00000002ff3b7431 */ /* 0x000fe200000001ff */
[----:B------:R-:W-:Y:S01]  /*2080*/  ISETP.NE.AND P0, PT, R52, 0x1, PT ;  /* 0x000000013400780c */ /* 0x000fe20003f05270 */
[----:B------:R-:W-:Y:S01]  /*2090*/  IMAD.U32 R49, R49, 0x10000, RZ ;  /* 0x0001000031317824 */ /* 0x000fe200078e00ff */
[----:B------:R-:W-:Y:S01]  /*20a0*/  LOP3.LUT R161, R161, 0xfffffffb, RZ, 0xc0, !PT ;  /* 0xfffffffba1a17812 */ /* 0x000fe200078ec0ff */
[----:B------:R-:W-:Y:S01]  /*20b0*/  FFMA.FTZ R51, R51, R0, 1.1641532182693481445e-10 ;  /* 0x2f00000033337423 */ /* 0x000fe20000010000 */
[----:B------:R-:W-:-:S04]  /*20c0*/  IMAD.MOV.U32 R50, RZ, RZ, R102 ;  /* 0x000000ffff327224 */ /* 0x000fc800078e0066 */
[----:B------:R-:W-:-:S13]  /*20d0*/  FSETP.LE.FTZ.AND P2, PT, R51, UR4, PT ;  /* 0x0000000433007c0b */ /* 0x000fda000bf53000 */
        /* <DEDUP_REMOVED lines=10> */
.L_x_4541:
        /* <DEDUP_REMOVED lines=12> */
.L_x_4542:
        /* <DEDUP_REMOVED lines=52> */
[----:B------:R-:W-:Y:S02]  /*2580*/  VIADD R51, R2, 0x8ff34781 ;  /* 0x8ff3478102337836 */ /* 0x000fe40000000000 */
[----:B------:R-:W-:Y:S01]  /*2590*/  IMAD.WIDE.U32 R60, R59, -0x2daee0ad, RZ ;  /* 0xd2511f533b3c7825 */ /* 0x000fe200078e00ff */
[----:B------:R-:W-:Y:S02]  /*25a0*/  IADD3 R59, PT, PT, R3, -0x695add53, RZ ;  /* 0x96a522ad033b7810 */ /* 0x000fe40007ffe0ff */
[----:B------:R-:W-:Y:S01]  /*25b0*/  LOP3.LUT R103, R51, R50, R103, 0x96, !PT ;  /* 0x0000003233677212 */ /* 0x000fe200078e9667 */
[----:B------:R-:W-:Y:S01]  /*25c0*/  IMAD.MOV.U32 R50, RZ, RZ, R58 ;  /* 0x000000ffff327224 */ /* 0x000fe200078e003a */
[----:B------:R-:W-:Y:S01]  /*25d0*/  LOP3.LUT R108, R59, R108, R61, 0x96, !PT ;  /* 0x0000006c3b6c7212 */ /* 0x000fe200078e963d */
[----:B------:R-:W-:Y:S02]  /*25e0*/  HFMA2 R59, -RZ, RZ, 0, 0 ;  /* 0x00000000ff3b7431 */ /* 0x000fe400000001ff */
[----:B------:R-:W-:-:S07]  /*25f0*/  IMAD.MOV.U32 R58, RZ, RZ, R60 ;  /* 0x000000ffff3a7224 */ /* 0x000fce00078e003c */
.L_x_4540:
[----:B------:R-:W-:Y:S01]  /*2600*/  I2FP.F32.U32 R51, R50 ;  /* 0x0000003200337245 */ /* 0x000fe20000201000 */
[----:B------:R-:W-:Y:S01]  /*2610*/  IMAD.U32 R50, R53, 0x10000, RZ ;  /* 0x0001000035327824 */ /* 0x000fe200078e00ff */
[----:B------:R-:W-:Y:S01]  /*2620*/  ISETP.NE.AND P0, PT, R59, 0x1, PT ;  /* 0x000000013b00780c */ /* 0x000fe20003f05270 */
[----:B------:R-:W-:Y:S01]  /*2630*/  IMAD.MOV.U32 R60, RZ, RZ, 0x2 ;  /* 0x00000002ff3c7424 */ /* 0x000fe200078e00ff */
[----:B------:R-:W-:Y:S01]  /*2640*/  LOP3.LUT R161, R161, 0xfffffffd, RZ, 0xc0, !PT ;  /* 0xfffffffda1a17812 */ /* 0x000fe200078ec0ff */
[----:B------:R-:W-:Y:S01]  /*2650*/  FFMA.FTZ R51, R51, R0, 1.1641532182693481445e-10 ;  /* 0x2f00000033337423 */ /* 0x000fe20000010000 */
[----:B------:R-:W-:-:S04]  /*2660*/  MOV R52, R102 ;  /* 0x0000006600347202 */ /* 0x000fc80000000f00 */
[----:B------:R-:W-:Y:S02]  /*2670*/  FSETP.LE.FTZ.AND P2, PT, R51, UR4, PT ;  /* 0x0000000433007c0b */ /* 0x000fe4000bf53000 */
[----:B------:R-:W-:-:S11]  /*2680*/  PRMT R51, R53, 0x7632, R51 ;  /* 0x0000763235337816 */ /* 0x000fd60000000033 */
        /* <DEDUP_REMOVED lines=10> */
.L_x_4544:
        /* <DEDUP_REMOVED lines=12> */
.L_x_4545:
        /* <DEDUP_REMOVED lines=56> */
[----:B------:R-:W-:Y:S01]  /*2b70*/  MOV R52, R58 ;  /* 0x0000003a00347202 */ /* 0x000fe20000000f00 */
[----:B------:R-:W-:Y:S02]  /*2b80*/  IMAD.MOV.U32 R58, RZ, RZ, R60 ;  /* 0x000000ffff3a7224 */ /* 0x000fe400078e003c */
[----:B------:R-:W-:Y:S01]  /*2b90*/  IMAD.MOV.U32 R60, RZ, RZ, RZ ;  /* 0x000000ffff3c7224 */ /* 0x000fe200078e00ff */
[----:B------:R-:W-:-:S07]  /*2ba0*/  LOP3.LUT R108, R59, R108, R61, 0x96, !PT ;  /* 0x0000006c3b6c7212 */ /* 0x000fce00078e963d */
.L_x_4543:
[----:B------:R-:W-:Y:S01]  /*2bb0*/  ISETP.NE.AND P0, PT, R60, 0x1, PT ;  /* 0x000000013c00780c */ /* 0x000fe20003f05270 */
[----:B------:R-:W-:Y:S01]  /*2bc0*/  IMAD.MOV.U32 R59, RZ, RZ, 0x2 ;  /* 0x00000002ff3b7424 */ /* 0x000fe200078e00ff */
[----:B------:R-:W-:Y:S01]  /*2bd0*/  I2FP.F32.U32 R53, R52 ;  /* 0x0000003400357245 */ /* 0x000fe20000201000 */
[----:B------:R-:W-:Y:S01]  /*2be0*/  IMAD.MOV.U32 R52, RZ, RZ, R102 ;  /* 0x000000ffff347224 */ /* 0x000fe200078e0066 */
[----:B------:R-:W-:-:S03]  /*2bf0*/  SHF.L.U32 R51, R51, 0x10, RZ ;  /* 0x0000001033337819 */ /* 0x000fc600000006ff */
[----:B------:R-:W-:-:S05]  /*2c00*/  FFMA.FTZ R53, R53, R0, 1.1641532182693481445e-10 ;  /* 0x2f00000035357423 */ /* 0x000fca0000010000 */
[----:B------:R-:W-:Y:S01]  /*2c10*/  FSETP.LE.FTZ.AND P2, PT, R53, UR4, PT ;  /* 0x0000000435007c0b */ /* 0x000fe2000bf53000 */
        /* <DEDUP_REMOVED lines=9> */
.L_x_4547:
        /* <DEDUP_REMOVED lines=12> */
.L_x_4548:
        /* <DEDUP_REMOVED lines=58> */
[----:B------:R-:W-:Y:S01]  /*3110*/  LOP3.LUT R108, R59, R108, R61, 0x96, !PT ;  /* 0x0000006c3b6c7212 */ /* 0x000fe200078e963d */
[----:B------:R-:W-:-:S07]  /*3120*/  IMAD.MOV.U32 R59, RZ, RZ, RZ ;  /* 0x000000ffff3b7224 */ /* 0x000fce00078e00ff */
.L_x_4546:
[----:B------:R-:W-:Y:S01]  /*3130*/  ISETP.NE.AND P0, PT, R59, 0x1, PT ;  /* 0x000000013b00780c */ /* 0x000fe20003f05270 */
[----:B------:R-:W-:Y:S01]  /*3140*/  HFMA2 R60, -RZ, RZ, 0, 1.1920928955078125e-07 ;  /* 0x00000002ff3c7431 */ /* 0x000fe200000001ff */
[----:B------:R-:W-:Y:S01]  /*3150*/  I2FP.F32.U32 R53, R52 ;  /* 0x0000003400357245 */ /* 0x000fe20000201000 */
[----:B------:R-:W-:-:S04]  /*3160*/  IMAD.U32 R52, R54, 0x10000, RZ ;  /* 0x0001000036347824 */ /* 0x000fc800078e00ff */
[----:B------:R-:W-:-:S05]  /*3170*/  FFMA.FTZ R53, R53, R0, 1.1641532182693481445e-10 ;  /* 0x2f00000035357423 */ /* 0x000fca0000010000 */
[----:B------:R-:W-:Y:S02]  /*3180*/  FSETP.LE.FTZ.AND P3, PT, R53, UR4, PT ;  /* 0x0000000435007c0b */ /* 0x000fe4000bf73000 */
[----:B------:R-:W-:Y:S01]  /*3190*/  PRMT R53, R54, 0x7632, R53 ;  /* 0x0000763236357816 */ /* 0x000fe20000000035 */
[----:B------:R-:W-:Y:S01]  /*31a0*/  IMAD.MOV.U32 R54, RZ, RZ, R102 ;  /* 0x000000ffff367224 */ /* 0x000fe200078e0066 */
[----:B------:R-:W-:Y:S09]  /*31b0*/  @!P0 BRA `(.L_x_4549) ;  /* 0x0000000400408947 */ /* 0x000ff20003800000 */
        /* <DEDUP_REMOVED lines=8> */
.L_x_4550:
        /* <DEDUP_REMOVED lines=12> */
.L_x_4551:
        /* <DEDUP_REMOVED lines=57> */
[----:B------:R-:W-:Y:S01]  /*3690*/  HFMA2 R60, -RZ, RZ, 0, 0 ;  /* 0x00000000ff3c7431 */ /* 0x000fe200000001ff */
[----:B------:R-:W-:Y:S01]  /*36a0*/  LOP3.LUT R108, R59, R108, R63, 0x96, !PT ;  /* 0x0000006c3b6c7212 */ /* 0x000fe200078e963f */
[----:B------:R-:W-:-:S07]  /*36b0*/  IMAD.MOV.U32 R58, RZ, RZ, R62 ;  /* 0x000000ffff3a7224 */ /* 0x000fce00078e003e */
.L_x_4549:
[----:B------:R-:W-:Y:S01]  /*36c0*/  ISETP.NE.AND P4, PT, R60, 0x1, PT ;  /* 0x000000013c00780c */ /* 0x000fe20003f85270 */
[----:B------:R-:W-:Y:S01]  /*36d0*/  IMAD.U32 R53, R53, 0x10000, RZ ;  /* 0x0001000035357824 */ /* 0x000fe200078e00ff */
[----:B------:R-:W-:Y:S01]  /*36e0*/  I2FP.F32.U32 R59, R54 ;  /* 0x00000036003b7245 */ /* 0x000fe20000201000 */
[----:B------:R-:W-:Y:S01]  /*36f0*/  IMAD.MOV.U32 R61, RZ, RZ, 0x2 ;  /* 0x00000002ff3d7424 */ /* 0x000fe200078e00ff */
[----:B------:R-:W-:-:S03]  /*3700*/  MOV R54, R102 ;  /* 0x0000006600367202 */ /* 0x000fc60000000f00 */
[----:B------:R-:W-:-:S05]  /*3710*/  FFMA.FTZ R59, R59, R0, 1.1641532182693481445e-10 ;  /* 0x2f0000003b3b7423 */ /* 0x000fca0000010000 */
[----:B------:R-:W-:Y:S01]  /*3720*/  FSETP.LE.FTZ.AND P0, PT, R59, UR4, PT ;  /* 0x000000043b007c0b */ /* 0x000fe2000bf13000 */
        /* <DEDUP_REMOVED lines=9> */
.L_x_4553:
        /* <DEDUP_REMOVED lines=12> */
.L_x_4554:
        /* <DEDUP_REMOVED lines=56> */
[----:B------:R-:W-:Y:S02]  /*3c00*/  VIADD R59, R3, 0x96a522ad ;  /* 0x96a522ad033b7836 */ /* 0x000fe40000000000 */
[----:B------:R-:W-:Y:S02]  /*3c10*/  IMAD.MOV.U32 R58, RZ, RZ, R62 ;  /* 0x000000ffff3a7224 */ /* 0x000fe400078e003e */
[----:B------:R-:W-:Y:S01]  /*3c20*/  IMAD.MOV.U32 R61, RZ, RZ, RZ ;  /* 0x000000ffff3d7224 */ /* 0x000fe200078e00ff */
[----:B------:R-:W-:-:S07]  /*3c30*/  LOP3.LUT R108, R59, R108, R63, 0x96, !PT ;  /* 0x0000006c3b6c7212 */ /* 0x000fce00078e963f */
.L_x_4552:
[----:B------:R-:W-:Y:S01]  /*3c40*/  ISETP.NE.AND P5, PT, R61, 0x1, PT ;  /* 0x000000013d00780c */ /* 0x000fe20003fa5270 */
[----:B------:R-:W-:Y:S01]  /*3c50*/  IMAD.MOV.U32 R113, RZ, RZ, 0x2 ;  /* 0x00000002ff717424 */ /* 0x000fe200078e00ff */
[----:B------:R-:W-:Y:S02]  /*3c60*/  I2FP.F32.U32 R59, R54 ;  /* 0x00000036003b7245 */ /* 0x000fe40000201000 */
[C---:B------:R-:W-:Y:S02]  /*3c70*/  SHF.L.U32 R69, R55.reuse, 0x10, RZ ;  /* 0x0000001037457819 */ /* 0x040fe400000006ff */
[----:B------:R-:W-:Y:S01]  /*3c80*/  PRMT R68, R55, 0x7632, R68 ;  /* 0x0000763237447816 */ /* 0x000fe20000000044 */
[----:B------:R-:W-:Y:S01]  /*3c90*/  FFMA.FTZ R59, R59, R0, 1.1641532182693481445e-10 ;  /* 0x2f0000003b3b7423 */ /* 0x000fe20000010000 */
[----:B------:R-:W-:-:S04]  /*3ca0*/  IMAD.MOV.U32 R55, RZ, RZ, R102 ;  /* 0x000000ffff377224 */ /* 0x000fc800078e0066 */
        /* <DEDUP_REMOVED lines=10> */
.L_x_4556:
        /* <DEDUP_REMOVED lines=12> */
.L_x_4557:
        /* <DEDUP_REMOVED lines=50> */
[C---:B------:R-:W-:Y:S02]  /*4130*/  VIADD R59, R3.reuse, 0xdb3d7428 ;  /* 0xdb3d7428033b7836 */ /* 0x040fe40000000000 */
[----:B------:R-:W-:Y:S02]  /*4140*/  VIADD R61, R3, 0x96a522ad ;  /* 0x96a522ad033d7836 */ /* 0x000fe40000000000 */
[----:B------:R-:W-:Y:S01]  /*4150*/  IMAD.WIDE.U32 R54, R55, -0x2daee0ad, RZ ;  /* 0xd2511f5337367825 */ /* 0x000fe200078e00ff */
[----:B------:R-:W-:-:S04]  /*4160*/  LOP3.LUT R59, R59, R66, R109, 0x96, !PT ;  /* 0x000000423b3b7212 */ /* 0x000fc800078e966d */
[----:B------:R-:W-:Y:S01]  /*4170*/  LOP3.LUT R108, R61, R108, R55, 0x96, !PT ;  /* 0x0000006c3d6c7212 */ /* 0x000fe200078e9637 */
[----:B------:R-:W-:Y:S01]  /*4180*/  IMAD.WIDE.U32 R102, R59, -0x326172a9, RZ ;  /* 0xcd9e8d573b667825 */ /* 0x000fe200078e00ff */
[----:B------:R-:W-:-:S03]  /*4190*/  IADD3 R59, PT, PT, R2, -0x700cb87f, RZ ;  /* 0x8ff34781023b7810 */ /* 0x000fc60007ffe0ff */
[----:B------:R-:W-:Y:S01]  /*41a0*/  IMAD.MOV.U32 R55, RZ, RZ, R58 ;  /* 0x000000ffff377224 */ /* 0x000fe200078e003a */
[----:B------:R-:W-:Y:S02]  /*41b0*/  LOP3.LUT R103, R59, R60, R103, 0x96, !PT ;  /* 0x0000003c3b677212 */ /* 0x000fe400078e9667 */
[----:B------:R-:W-:-:S07]  /*41c0*/  MOV R58, R54 ;  /* 0x00000036003a7202 */ /* 0x000fce0000000f00 */
.L_x_4555:
[----:B------:R-:W-:Y:S01]  /*41d0*/  UMOV UR5, UR7 ;  /* 0x0000000700057c82 */ /* 0x000fe20008000000 */
[----:B------:R-:W-:Y:S01]  /*41e0*/  P2R R59, PR, RZ, 0x2 ;  /* 0x00000002ff3b7803 */ /* 0x000fe20000000000 */
[----:B------:R-:W-:Y:S01]  /*41f0*/  FMUL.FTZ R50, R50, UR5 ;  /* 0x0000000532327c20 */ /* 0x000fe20008410000 */
[----:B------:R-:W-:Y:S01]  /*4200*/  I2FP.F32.U32 R55, R55 ;  /* 0x0000003700377245 */ /* 0x000fe20000201000 */
[----:B------:R-:W-:Y:S01]  /*4210*/  FMUL.FTZ R48, R48, UR5 ;  /* 0x0000000530307c20 */ /* 0x000fe20008410000 */
[C---:B------:R-:W-:Y:S01]  /*4220*/  LOP3.LUT P1, RZ, R161.reuse, 0x2, RZ, 0xc0, !PT ;  /* 0x00000002a1ff7812 */ /* 0x040fe2000782c0ff */
[----:B------:R-:W-:Y:S01]  /*4230*/  IMAD.U32 R68, R68, 0x10000, RZ ;  /* 0x0001000044447824 */ /* 0x000fe200078e00ff */
[----:B------:R-:W-:Y:S01]  /*4240*/  LOP3.LUT P5, RZ, R161, 0x8, RZ, 0xc0, !PT ;  /* 0x00000008a1ff7812 */ /* 0x000fe200078ac0ff */
[----:B------:R-:W-:Y:S01]  /*4250*/  FFMA.FTZ R55, R55, R0, 1.1641532182693481445e-10 ;  /* 0x2f00000037377423 */ /* 0x000fe20000010000 */
[----:B------:R-:W-:Y:S01]  /*4260*/  FSEL R50, R50, RZ, P1 ;  /* 0x000000ff32327208 */ /* 0x000fe20000800000 */
[----:B------:R-:W-:Y:S01]  /*4270*/  FMUL.FTZ R54, R69, UR5 ;  /* 0x0000000545367c20 */ /* 0x000fe20008410000 */
[----:B------:R-:W-:Y:S01]  /*4280*/  ISETP.NE.AND P1, PT, R59, RZ, PT ;  /* 0x000000ff3b00720c */ /* 0x000fe20003f25270 */
[----:B------:R-:W-:Y:S01]  /*4290*/  FMUL.FTZ R53, R53, UR5 ;  /* 0x0000000535357c20 */ /* 0x000fe20008410000 */
[----:B------:R-:W-:Y:S01]  /*42a0*/  FMUL.FTZ R52, R52, UR5 ;  /* 0x0000000534347c20 */ /* 0x000fe20008410000 */
[----:B------:R-:W-:Y:S01]  /*42b0*/  FMUL.FTZ R51, R51, UR5 ;  /* 0x0000000533337c20 */ /* 0x000fe20008410000 */
[----:B------:R-:W-:Y:S01]  /*42c0*/  FMUL.FTZ R49, R49, UR5 ;  /* 0x0000000531317c20 */ /* 0x000fe20008410000 */
[----:B------:R-:W-:Y:S01]  /*42d0*/  FMUL.FTZ R68, R68, UR5 ;  /* 0x0000000544447c20 */ /* 0x000fe20008410000 */
[----:B------:R-:W-:-:S02]  /*42e0*/  FSEL R48, R48, RZ, P5 ;  /* 0x000000ff30307208 */ /* 0x000fc40002800000 */
[----:B------:R-:W-:Y:S02]  /*42f0*/  LOP3.LUT P6, RZ, R161, 0x4, RZ, 0xc0, !PT ;  /* 0x00000004a1ff7812 */ /* 0x000fe400078cc0ff */
[----:B------:R-:W-:Y:S02]  /*4300*/  FSETP.GTU.FTZ.AND P5, PT, R55, UR4, PT ;  /* 0x0000000437007c0b */ /* 0x000fe4000bfbc000 */
[----:B------:R-:W-:Y:S01]  /*4310*/  FSEL R54, R54, RZ, P4 ;  /* 0x000000ff36367208 */ /* 0x000fe20002000000 */
[----:B------:R-:W-:Y:S01]  /*4320*/  @P1 FADD.FTZ R48, R40, R48 ;  /* 0x0000003028301221 */ /* 0x000fe20000010000 */
        /* <DEDUP_REMOVED lines=8> */
[----:B------:R-:W-:Y:S01]  /*43b0*/  FSEL R55, R68, RZ, !P5 ;  /* 0x000000ff44377208 */ /* 0x000fe20006800000 */
[----:B------:R-:W-:Y:S01]  /*43c0*/  @P1 FADD.FTZ R51, R43, R51 ;  /* 0x000000332b331221 */ /* 0x000fe20000010000 */
[----:B------:R-:W-:Y:S01]  /*43d0*/  PLOP3.LUT P5, PT, P5, PT, PT, 0x8, 0x80 ;  /* 0x000000000080781c */ /* 0x000fe20002fae170 */
[----:B------:R-:W-:-:S02]  /*43e0*/  @P1 FADD.FTZ R49, R41, R49 ;  /* 0x0000003129311221 */ /* 0x000fc40000010000 */
[----:B------:R-:W-:Y:S01]  /*43f0*/  @P1 FADD.FTZ R55, R47, R55 ;  /* 0x000000372f371221 */ /* 0x000fe20000010000 */
[----:B------:R-:W-:Y:S09]  /*4400*/  BRA `(.L_x_4558) ;  /* 0x0000005c00307947 */ /* 0x000ff20003800000 */
.L_x_4533:
        /* <DEDUP_REMOVED lines=15> */
.L_x_4560:
        /* <DEDUP_REMOVED lines=12> */
.L_x_4561:
        /* <DEDUP_REMOVED lines=57> */
[----:B------:R-:W-:Y:S01]  /*4950*/  IMAD.MOV.U32 R48, RZ, RZ, R100 ;  /* 0x000000ffff307224 */ /* 0x000fe200078e0064 */
[----:B------:R-:W-:-:S07]  /*4960*/  LOP3.LUT R108, R51, R108, R59, 0x96, !PT ;  /* 0x0000006c336c7212 */ /* 0x000fce00078e963b */
.L_x_4559:
[----:B------:R-:W-:Y:S01]  /*4970*/  I2FP.F32.U32 R49, R48 ;  /* 0x0000003000317245 */ /* 0x000fe20000201000 */
[----:B------:R-:W-:Y:S01]  /*4980*/  UMOV UR4, UR6 ;  /* 0x0000000600047c82 */ /* 0x000fe20008000000 */
[----:B------:R-:W-:Y:S01]  /*4990*/  ISETP.NE.AND P0, PT, R50, 0x1, PT ;  /* 0x000000013200780c */ /* 0x000fe20003f05270 */
[----:B------:R-:W-:Y:S01]  /*49a0*/  UMOV UR5, UR7 ;  /* 0x0000000700057c82 */ /* 0x000fe20008000000 */
[C---:B-----5:R-:W-:Y:S01]  /*49b0*/  SHF.L.U32 R59, R52.reuse, 0x10, RZ ;  /* 0x00000010343b7819 */ /* 0x060fe200000006ff */
[----:B------:R-:W-:Y:S01]  /*49c0*/  FFMA.FTZ R49, R49, R0, 1.1641532182693481445e-10 ;  /* 0x2f00000031317423 */ /* 0x000fe20000010000 */
[----:B------:R-:W-:Y:S01]  /*49d0*/  LOP3.LUT R161, R161, 0xfffffff7, RZ, 0xc0, !PT ;  /* 0xfffffff7a1a17812 */ /* 0x000fe200078ec0ff */
[----:B------:R-:W-:Y:S01]  /*49e0*/  IMAD.MOV.U32 R51, RZ, RZ, 0x2 ;  /* 0x00000002ff337424 */ /* 0x000fe200078e00ff */
[----:B------:R-:W-:Y:S01]  /*49f0*/  PRMT R52, R52, 0x7632, R52 ;  /* 0x0000763234347816 */ /* 0x000fe20000000034 */
[----:B------:R-:W-:Y:S01]  /*4a00*/  FMUL.FTZ R59, R59, UR5 ;  /* 0x000000053b3b7c20 */ /* 0x000fe20008410000 */
[----:B------:R-:W-:Y:S01]  /*4a10*/  FSETP.LE.FTZ.AND P3, PT, R49, UR4, PT ;  /* 0x0000000431007c0b */ /* 0x000fe2000bf73000 */
        /* <DEDUP_REMOVED lines=11> */
.L_x_4563:
        /* <DEDUP_REMOVED lines=12> */
.L_x_4564:
        /* <DEDUP_REMOVED lines=54> */
[----:B------:R-:W-:Y:S01]  /*4ef0*/  IMAD.WIDE.U32 R50, R51, -0x2daee0ad, RZ ;  /* 0xd2511f5333327825 */ /* 0x000fe200078e00ff */
[----:B------:R-:W-:-:S03]  /*4f00*/  LOP3.LUT R103, R49, R48, R103, 0x96, !PT ;  /* 0x0000003031677212 */ /* 0x000fc600078e9667 */
[----:B------:R-:W-:Y:S01]  /*4f10*/  IMAD.MOV.U32 R48, RZ, RZ, R58 ;  /* 0x000000ffff307224 */ /* 0x000fe200078e003a */
[----:B------:R-:W-:Y:S01]  /*4f20*/  LOP3.LUT R108, R61, R108, R51, 0x96, !PT ;  /* 0x0000006c3d6c7212 */ /* 0x000fe200078e9633 */
[----:B------:R-:W-:Y:S01]  /*4f30*/  IMAD.MOV.U32 R51, RZ, RZ, RZ ;  /* 0x000000ffff337224 */ /* 0x000fe200078e00ff */
[----:B------:R-:W-:-:S07]  /*4f40*/  MOV R58, R50 ;  /* 0x00000032003a7202 */ /* 0x000fce0000000f00 */
.L_x_4562:
[----:B------:R-:W-:Y:S01]  /*4f50*/  I2FP.F32.U32 R49, R48 ;  /* 0x0000003000317245 */ /* 0x000fe20000201000 */
[----:B------:R-:W-:Y:S01]  /*4f60*/  IMAD.U32 R48, R104, 0x10000, RZ ;  /* 0x0001000068307824 */ /* 0x000fe200078e00ff */
[----:B------:R-:W-:Y:S01]  /*4f70*/  ISETP.NE.AND P2, PT, R51, 0x1, PT ;  /* 0x000000013300780c */ /* 0x000fe20003f45270 */
[----:B------:R-:W-:Y:S02]  /*4f80*/  HFMA2 R50, -RZ, RZ, 0, 1.1920928955078125e-07 ;  /* 0x00000002ff327431 */ /* 0x000fe400000001ff */
[----:B------:R-:W-:Y:S01]  /*4f90*/  FFMA.FTZ R49, R49, R0, 1.1641532182693481445e-10 ;  /* 0x2f00000031317423 */ /* 0x000fe20000010000 */
[----:B------:R-:W-:-:S04]  /*4fa0*/  FMUL.FTZ R48, R48, UR5 ;  /* 0x0000000530307c20 */ /* 0x000fc80008410000 */
[----:B------:R-:W-:Y:S02]  /*4fb0*/  FSETP.GTU.FTZ.AND P0, PT, R49, UR4, PT ;  /* 0x0000000431007c0b */ /* 0x000fe4000bf1c000 */
[----:B------:R-:W-:Y:S02]  /*4fc0*/  FSEL R49, R59, RZ, P3 ;  /* 0x000000ff3b317208 */ /* 0x000fe40001800000 */
[----:B------:R-:W-:Y:S02]  /*4fd0*/  FSEL R48, R48, RZ, !P0 ;  /* 0x000000ff30307208 */ /* 0x000fe40004000000 */
[----:B------:R-:W-:-:S03]  /*4fe0*/  SEL R92, RZ, 0x1, P0 ;  /* 0x00000001ff5c7807 */ /* 0x000fc60000000000 */
[----:B------:R-:W-:Y:S01]  /*4ff0*/  FADD.FTZ R48, R48, R49 ;  /* 0x0000003130307221 */ /* 0x000fe20000010000 */
[----:B------:R-:W-:-:S03]  /*5000*/  IMAD.MOV.U32 R49, RZ, RZ, R102 ;  /* 0x000000ffff317224 */ /* 0x000fc600078e0066 */
[----:B------:R-:W-:Y:S01]  /*5010*/  @P1 FADD.FTZ R48, R40, R48 ;  /* 0x0000003028301221 */ /* 0x000fe20000010000 */
        /* <DEDUP_REMOVED lines=9> */
.L_x_4566:
        /* <DEDUP_REMOVED lines=12> */
.L_x_4567:
        /* <DEDUP_REMOVED lines=58> */
[----:B------:R-:W-:Y:S02]  /*5510*/  IMAD.MOV.U32 R49, RZ, RZ, R58 ;  /* 0x000000ffff317224 */ /* 0x000fe400078e003a */
[----:B------:R-:W-:-:S07]  /*5520*/  IMAD.MOV.U32 R58, RZ, RZ, R60 ;  /* 0x000000ffff3a7224 */ /* 0x000fce00078e003c */
.L_x_4565:
[----:B------:R-:W-:Y:S01]  /*5530*/  I2FP.F32.U32 R49, R49 ;  /* 0x0000003100317245 */ /* 0x000fe20000201000 */
[----:B------:R-:W-:Y:S01]  /*5540*/  IMAD.U32 R52, R52, 0x10000, RZ ;  /* 0x0001000034347824 */ /* 0x000fe200078e00ff */
[----:B------:R-:W-:Y:S01]  /*5550*/  ISETP.NE.AND P0, PT, R50, 0x1, PT ;  /* 0x000000013200780c */ /* 0x000fe20003f05270 */
[----:B------:R-:W-:Y:S01]  /*5560*/  IMAD.MOV.U32 R51, RZ, RZ, 0x2 ;  /* 0x00000002ff337424 */ /* 0x000fe200078e00ff */
[----:B------:R-:W-:Y:S01]  /*5570*/  LOP3.LUT R161, R161, 0xfffffffb, RZ, 0xc0, !PT ;  /* 0xfffffffba1a17812 */ /* 0x000fe200078ec0ff */
[----:B------:R-:W-:Y:S01]  /*5580*/  FFMA.FTZ R49, R49, R0, 1.1641532182693481445e-10 ;  /* 0x2f00000031317423 */ /* 0x000fe20000010000 */
[----:B------:R-:W-:-:S04]  /*5590*/  FMUL.FTZ R52, R52, UR5 ;  /* 0x0000000534347c20 */ /* 0x000fc80008410000 */
[----:B------:R-:W-:Y:S02]  /*55a0*/  FSETP.LE.FTZ.AND P3, PT, R49, UR4, PT ;  /* 0x0000000431007c0b */ /* 0x000fe4000bf73000 */
        /* <DEDUP_REMOVED lines=11> */
.L_x_4569:
        /* <DEDUP_REMOVED lines=12> */
.L_x_4570:
        /* <DEDUP_REMOVED lines=58> */
[----:B------:R-:W-:Y:S01]  /*5ac0*/  MOV R49, R58 ;  /* 0x0000003a00317202 */ /* 0x000fe20000000f00 */
[----:B------:R-:W-:-:S07]  /*5ad0*/  IMAD.MOV.U32 R58, RZ, RZ, R60 ;  /* 0x000000ffff3a7224 */ /* 0x000fce00078e003c */
.L_x_4568:
        /* <DEDUP_REMOVED lines=8> */
[----:B------:R-:W-:Y:S02]  /*5b60*/  FSEL R49, R52, RZ, P3 ;  /* 0x000000ff34317208 */ /* 0x000fe40001800000 */
[----:B------:R-:W-:Y:S02]  /*5b70*/  SEL R93, RZ, 0x1, P0 ;  /* 0x00000001ff5d7807 */ /* 0x000fe40000000000 */
[----:B------:R-:W-:-:S05]  /*5b80*/  FSEL R50, R50, RZ, !P0 ;  /* 0x000000ff32327208 */ /* 0x000fca0004000000 */
[----:B------:R-:W-:Y:S01]  /*5b90*/  FADD.FTZ R49, R50, R49 ;  /* 0x0000003132317221 */ /* 0x000fe20000010000 */
[----:B------:R-:W-:-:S03]  /*5ba0*/  IMAD.MOV.U32 R50, RZ, RZ, R102 ;  /* 0x000000ffff327224 */ /* 0x000fc600078e0066 */
[----:B------:R-:W-:Y:S01]  /*5bb0*/  @P1 FADD.FTZ R49, R41, R49 ;  /* 0x0000003129311221 */ /* 0x000fe20000010000 */
        /* <DEDUP_REMOVED lines=9> */
.L_x_4572:
        /* <DEDUP_REMOVED lines=12> */
.L_x_4573:
        /* <DEDUP_REMOVED lines=60> */
.L_x_4571:
[----:B------:R-:W-:Y:S01]  /*60d0*/  I2FP.F32.U32 R51, R50 ;  /* 0x0000003200337245 */ /* 0x000fe20000201000 */
[----:B------:R-:W-:Y:S01]  /*60e0*/  IMAD.U32 R52, R53, 0x10000, RZ ;  /* 0x0001000035347824 */ /* 0x000fe200078e00ff */
[----:B------:R-:W-:Y:S01]  /*60f0*/  ISETP.NE.AND P0, PT, R59, 0x1, PT ;  /* 0x000000013b00780c */ /* 0x000fe20003f05270 */
[----:B------:R-:W-:Y:S01]  /*6100*/  HFMA2 R60, -RZ, RZ, 0, 1.1920928955078125e-07 ;  /* 0x00000002ff3c7431 */ /* 0x000fe200000001ff */
[----:B------:R-:W-:Y:S01]  /*6110*/  LOP3.LUT R161, R161, 0xfffffffd, RZ, 0xc0, !PT ;  /* 0xfffffffda1a17812 */ /* 0x000fe200078ec0ff */
[----:B------:R-:W-:Y:S01]  /*6120*/  FFMA.FTZ R51, R51, R0, 1.1641532182693481445e-10 ;  /* 0x2f00000033337423 */ /* 0x000fe20000010000 */
[----:B------:R-:W-:Y:S01]  /*6130*/  FMUL.FTZ R52, R52, UR5 ;  /* 0x0000000534347c20 */ /* 0x000fe20008410000 */
[----:B------:R-:W-:Y:S01]  /*6140*/  PRMT R53, R53, 0x7632, R53 ;  /* 0x0000763235357816 */ /* 0x000fe20000000035 */
[----:B------:R-:W-:Y:S02]  /*6150*/  IMAD.MOV.U32 R50, RZ, RZ, R102 ;  /* 0x000000ffff327224 */ /* 0x000fe400078e0066 */
        /* <DEDUP_REMOVED lines=11> */
.L_x_4575:
        /* <DEDUP_REMOVED lines=12> */
.L_x_4576:
        /* <DEDUP_REMOVED lines=58> */
[----:B------:R-:W-:Y:S02]  /*6670*/  IMAD.MOV.U32 R58, RZ, RZ, R60 ;  /* 0x000000ffff3a7224 */ /* 0x000fe400078e003c */
[----:B------:R-:W-:-:S07]  /*6680*/  HFMA2 R60, -RZ, RZ, 0, 0 ;  /* 0x00000000ff3c7431 */ /* 0x000fce00000001ff */
.L_x_4574:
[----:B------:R-:W-:Y:S01]  /*6690*/  I2FP.F32.U32 R51, R50 ;  /* 0x0000003200337245 */ /* 0x000fe20000201000 */
[----:B------:R-:W-:Y:S01]  /*66a0*/  IMAD.U32 R50, R105, 0x10000, RZ ;  /* 0x0001000069327824 */ /* 0x000fe200078e00ff */
[----:B------:R-:W-:-:S03]  /*66b0*/  ISETP.NE.AND P2, PT, R60, 0x1, PT ;  /* 0x000000013c00780c */ /* 0x000fc60003f45270 */
[----:B------:R-:W-:Y:S01]  /*66c0*/  FFMA.FTZ R51, R51, R0, 1.1641532182693481445e-10 ;  /* 0x2f00000033337423 */ /* 0x000fe20000010000 */
[----:B------:R-:W-:-:S04]  /*66d0*/  FMUL.FTZ R50, R50, UR5 ;  /* 0x0000000532327c20 */ /* 0x000fc80008410000 */
[----:B------:R-:W-:Y:S02]  /*66e0*/  FSETP.GTU.FTZ.AND P0, PT, R51, UR4, PT ;  /* 0x0000000433007c0b */ /* 0x000fe4000bf1c000 */
[----:B------:R-:W-:Y:S01]  /*66f0*/  FSEL R51, R52, RZ, P3 ;  /* 0x000000ff34337208 */ /* 0x000fe20001800000 */
[----:B------:R-:W-:Y:S01]  /*6700*/  IMAD.MOV.U32 R52, RZ, RZ, 0x2 ;  /* 0x00000002ff347424 */ /* 0x000fe200078e00ff */
        /* <DEDUP_REMOVED lines=14> */
.L_x_4578:
        /* <DEDUP_REMOVED lines=12> */
.L_x_4579:
        /* <DEDUP_REMOVED lines=56> */
[----:B------:R-:W-:Y:S01]  /*6c30*/  MOV R51, R58 ;  /* 0x0000003a00337202 */ /* 0x000fe20000000f00 */
[----:B------:R-:W-:Y:S02]  /*6c40*/  VIADD R59, R2, 0x8ff34781 ;  /* 0x8ff34781023b7836 */ /* 0x000fe40000000000 */
[----:B------:R-:W-:-:S03]  /*6c50*/  IMAD.MOV.U32 R58, RZ, RZ, R62 ;  /* 0x000000ffff3a7224 */ /* 0x000fc600078e003e */
[----:B------:R-:W-:-:S07]  /*6c60*/  LOP3.LUT R103, R59, R60, R103, 0x96, !PT ;  /* 0x0000003c3b677212 */ /* 0x000fce00078e9667 */
.L_x_4577:
[----:B------:R-:W-:Y:S01]  /*6c70*/  ISETP.NE.AND P0, PT, R52, 0x1, PT ;  /* 0x000000013400780c */ /* 0x000fe20003f05270 */
[----:B------:R-:W-:Y:S01]  /*6c80*/  IMAD.MOV.U32 R60, RZ, RZ, 0x2 ;  /* 0x00000002ff3c7424 */ /* 0x000fe200078e00ff */
[----:B------:R-:W-:Y:S02]  /*6c90*/  I2FP.F32.U32 R51, R51 ;  /* 0x0000003300337245 */ /* 0x000fe40000201000 */
[----:B------:R-:W-:-:S03]  /*6ca0*/  SHF.L.U32 R53, R53, 0x10, RZ ;  /* 0x0000001035357819 */ /* 0x000fc600000006ff */
[----:B------:R-:W-:Y:S02]  /*6cb0*/  FFMA.FTZ R51, R51, R0, 1.1641532182693481445e-10 ;  /* 0x2f00000033337423 */ /* 0x000fe40000010000 */
[----:B------:R-:W-:-:S03]  /*6cc0*/  FMUL.FTZ R59, R53, UR5 ;  /* 0x00000005353b7c20 */ /* 0x000fc60008410000 */
[----:B------:R-:W-:Y:S01]  /*6cd0*/  FSETP.LE.FTZ.AND P2, PT, R51, UR4, PT ;  /* 0x0000000433007c0b */ /* 0x000fe2000bf53000 */
[----:B------:R-:W-:Y:S01]  /*6ce0*/  IMAD.MOV.U32 R51, RZ, RZ, R102 ;  /* 0x000000ffff337224 */ /* 0x000fe200078e0066 */
[----:B------:R-:W-:Y:S11]  /*6cf0*/  @!P0 BRA `(.L_x_4580) ;  /* 0x0000000400408947 */ /* 0x000ff60003800000 */
        /* <DEDUP_REMOVED lines=8> */
.L_x_4581:
        /* <DEDUP_REMOVED lines=12> */
.L_x_4582:
        /* <DEDUP_REMOVED lines=55> */
[----:B------:R-:W-:-:S05]  /*71b0*/  VIADD R51, R3, 0x96a522ad ;  /* 0x96a522ad03337836 */ /* 0x000fca0000000000 */
[----:B------:R-:W-:Y:S01]  /*71c0*/  LOP3.LUT R108, R51, R108, R61, 0x96, !PT ;  /* 0x0000006c336c7212 */ /* 0x000fe200078e963d */
[----:B------:R-:W-:Y:S01]  /*71d0*/  IMAD.MOV.U32 R51, RZ, RZ, R58 ;  /* 0x000000ffff337224 */ /* 0x000fe200078e003a */
[----:B------:R-:W-:Y:S01]  /*71e0*/  MOV R58, R60 ;  /* 0x0000003c003a7202 */ /* 0x000fe20000000f00 */
[----:B------:R-:W-:-:S07]  /*71f0*/  IMAD.MOV.U32 R60, RZ, RZ, RZ ;  /* 0x000000ffff3c7224 */ /* 0x000fce00078e00ff */
.L_x_4580:
[----:B------:R-:W-:Y:S01]  /*7200*/  I2FP.F32.U32 R51, R51 ;  /* 0x0000003300337245 */ /* 0x000fe20000201000 */
[----:B------:R-:W-:Y:S01]  /*7210*/  HFMA2 R61, -RZ, RZ, 0, 1.1920928955078125e-07 ;  /* 0x00000002ff3d7431 */ /* 0x000fe200000001ff */
[----:B------:R-:W-:Y:S02]  /*7220*/  PRMT R52, R105, 0x7632, R52 ;  /* 0x0000763269347816 */ /* 0x000fe40000000034 */
[----:B------:R-:W-:Y:S01]  /*7230*/  ISETP.NE.AND P3, PT, R60, 0x1, PT ;  /* 0x000000013c00780c */ /* 0x000fe20003f65270 */
[----:B------:R-:W-:Y:S02]  /*7240*/  FFMA.FTZ R51, R51, R0, 1.1641532182693481445e-10 ;  /* 0x2f00000033337423 */ /* 0x000fe40000010000 */
[----:B------:R-:W-:-:S03]  /*7250*/  IMAD.U32 R52, R52, 0x10000, RZ ;  /* 0x0001000034347824 */ /* 0x000fc600078e00ff */
        /* <DEDUP_REMOVED lines=17> */
.L_x_4584:
        /* <DEDUP_REMOVED lines=12> */
.L_x_4585:
        /* <DEDUP_REMOVED lines=60> */
.L_x_4583:
[----:B------:R-:W-:Y:S01]  /*77f0*/  ISETP.NE.AND P0, PT, R61, 0x1, PT ;  /* 0x000000013d00780c */ /* 0x000fe20003f05270 */
[C---:B------:R-:W-:Y:S01]  /*7800*/  IMAD.U32 R59, R54.reuse, 0x10000, RZ ;  /* 0x00010000363b7824 */ /* 0x040fe200078e00ff */
[----:B------:R-:W-:Y:S01]  /*7810*/  I2FP.F32.U32 R53, R52 ;  /* 0x0000003400357245 */ /* 0x000fe20000201000 */
[----:B------:R-:W-:Y:S01]  /*7820*/  IMAD.MOV.U32 R60, RZ, RZ, 0x2 ;  /* 0x00000002ff3c7424 */ /* 0x000fe200078e00ff */
[----:B------:R-:W-:Y:S01]  /*7830*/  PRMT R54, R54, 0x7632, R54 ;  /* 0x0000763236367816 */ /* 0x000fe20000000036 */
[----:B------:R-:W-:Y:S01]  /*7840*/  FMUL.FTZ R59, R59, UR5 ;  /* 0x000000053b3b7c20 */ /* 0x000fe20008410000 */
[----:B------:R-:W-:Y:S01]  /*7850*/  MOV R52, R102 ;  /* 0x0000006600347202 */ /* 0x000fe20000000f00 */
        /* <DEDUP_REMOVED lines=11> */
.L_x_4587:
        /* <DEDUP_REMOVED lines=12> */
.L_x_4588:
        /* <DEDUP_REMOVED lines=60> */
.L_x_4586:
[----:B------:R-:W-:Y:S01]  /*7d90*/  I2FP.F32.U32 R53, R52 ;  /* 0x0000003400357245 */ /* 0x000fe20000201000 */
[----:B------:R-:W-:Y:S01]  /*7da0*/  IMAD.MOV.U32 R61, RZ, RZ, 0x2 ;  /* 0x00000002ff3d7424 */ /* 0x000fe200078e00ff */
[----:B------:R-:W-:-:S03]  /*7db0*/  SHF.L.U32 R52, R106, 0x10, RZ ;  /* 0x000000106a347819 */ /* 0x000fc600000006ff */
[----:B------:R-:W-:Y:S02]  /*7dc0*/  FFMA.FTZ R53, R53, R0, 1.1641532182693481445e-10 ;  /* 0x2f00000035357423 */ /* 0x000fe40000010000 */
[----:B------:R-:W-:-:S03]  /*7dd0*/  FMUL.FTZ R52, R52, UR5 ;  /* 0x0000000534347c20 */ /* 0x000fc60008410000 */
[----:B------:R-:W-:Y:S02]  /*7de0*/  FSETP.GTU.FTZ.AND P0, PT, R53, UR4, PT ;  /* 0x0000000435007c0b */ /* 0x000fe4000bf1c000 */
[----:B------:R-:W-:Y:S02]  /*7df0*/  FSEL R53, R59, RZ, P3 ;  /* 0x000000ff3b357208 */ /* 0x000fe40001800000 */
[----:B------:R-:W-:Y:S02]  /*7e00*/  FSEL R52, R52, RZ, !P0 ;  /* 0x000000ff34347208 */ /* 0x000fe40004000000 */
[----:B------:R-:W-:Y:S02]  /*7e10*/  SEL R96, RZ, 0x1, P0 ;  /* 0x00000001ff607807 */ /* 0x000fe40000000000 */
[----:B------:R-:W-:Y:S01]  /*7e20*/  ISETP.NE.AND P0, PT, R60, 0x1, PT ;  /* 0x000000013c00780c */ /* 0x000fe20003f05270 */
[----:B------:R-:W-:Y:S01]  /*7e30*/  FADD.FTZ R52, R52, R53 ;  /* 0x0000003534347221 */ /* 0x000fe20000010000 */
[----:B------:R-:W-:-:S03]  /*7e40*/  IMAD.MOV.U32 R53, RZ, RZ, R102 ;  /* 0x000000ffff357224 */ /* 0x000fc600078e0066 */
[----:B------:R-:W-:-:S08]  /*7e50*/  @P1 FADD.FTZ R52, R44, R52 ;  /* 0x000000342c341221 */ /* 0x000fd00000010000 */
        /* <DEDUP_REMOVED lines=9> */
.L_x_4590:
        /* <DEDUP_REMOVED lines=12> */
.L_x_4591:
        /* <DEDUP_REMOVED lines=52> */
[----:B------:R-:W-:Y:S02]  /*82f0*/  VIADD R53, R3, 0x96a522ad ;  /* 0x96a522ad03357836 */ /* 0x000fe40000000000 */
[----:B------:R-:W-:Y:S02]  /*8300*/  IMAD.MOV.U32 R61, RZ, RZ, RZ ;  /* 0x000000ffff3d7224 */ /* 0x000fe400078e00ff */
[----:B------:R-:W-:Y:S01]  /*8310*/  IMAD.WIDE.U32 R102, R59, -0x326172a9, RZ ;  /* 0xcd9e8d573b667825 */ /* 0x000fe200078e00ff */
[----:B------:R-:W-:Y:S02]  /*8320*/  IADD3 R59, PT, PT, R2, -0x700cb87f, RZ ;  /* 0x8ff34781023b7810 */ /* 0x000fe40007ffe0ff */
[----:B------:R-:W-:Y:S01]  /*8330*/  LOP3.LUT R108, R53, R108, R63, 0x96, !PT ;  /* 0x0000006c356c7212 */ /* 0x000fe200078e963f */
[----:B------:R-:W-:Y:S01]  /*8340*/  IMAD.MOV.U32 R53, RZ, RZ, R58 ;  /* 0x000000ffff357224 */ /* 0x000fe200078e003a */
[----:B------:R-:W-:-:S02]  /*8350*/  LOP3.LUT R103, R59, R60, R103, 0x96, !PT ;  /* 0x0000003c3b677212 */ /* 0x000fc400078e9667 */
[----:B------:R-:W-:-:S07]  /*8360*/  MOV R58, R62 ;  /* 0x0000003e003a7202 */ /* 0x000fce0000000f00 */
.L_x_4589:
[----:B------:R-:W-:Y:S01]  /*8370*/  ISETP.NE.AND P4, PT, R61, 0x1, PT ;  /* 0x000000013d00780c */ /* 0x000fe20003f85270 */
[----:B------:R-:W-:Y:S01]  /*8380*/  IMAD.U32 R54, R54, 0x10000, RZ ;  /* 0x0001000036367824 */ /* 0x000fe200078e00ff */
[----:B------:R-:W-:Y:S01]  /*8390*/  I2FP.F32.U32 R53, R53 ;  /* 0x0000003500357245 */ /* 0x000fe20000201000 */
[----:B------:R-:W-:Y:S02]  /*83a0*/  HFMA2 R60, -RZ, RZ, 0, 1.1920928955078125e-07 ;  /* 0x00000002ff3c7431 */ /* 0x000fe400000001ff */
[----:B------:R-:W-:Y:S02]  /*83b0*/  FMUL.FTZ R59, R54, UR5 ;  /* 0x00000005363b7c20 */ /* 0x000fe40008410000 */
[----:B------:R-:W-:-:S05]  /*83c0*/  FFMA.FTZ R53, R53, R0, 1.1641532182693481445e-10 ;  /* 0x2f00000035357423 */ /* 0x000fca0000010000 */
[----:B------:R-:W-:Y:S01]  /*83d0*/  FSETP.LE.FTZ.AND P0, PT, R53, UR4, PT ;  /* 0x0000000435007c0b */ /* 0x000fe2000bf13000 */
[----:B------:R-:W-:Y:S01]  /*83e0*/  IMAD.MOV.U32 R53, RZ, RZ, R102 ;  /* 0x000000ffff357224 */ /* 0x000fe200078e0066 */
[----:B------:R-:W-:Y:S11]  /*83f0*/  @!P4 BRA `(.L_x_4592) ;  /* 0x000000040040c947 */ /* 0x000ff60003800000 */
        /* <DEDUP_REMOVED lines=8> */
.L_x_4593:
        /* <DEDUP_REMOVED lines=12> */
.L_x_4594:
        /* <DEDUP_REMOVED lines=60> */
.L_x_4592:
[----:B------:R-:W-:Y:S01]  /*8900*/  I2FP.F32.U32 R53, R53 ;  /* 0x0000003500357245 */ /* 0x000fe20000201000 */
[----:B------:R-:W-:Y:S01]  /*8910*/  IMAD.MOV.U32 R61, RZ, RZ, 0x2 ;  /* 0x00000002ff3d7424 */ /* 0x000fe200078e00ff */
[----:B------:R-:W-:-:S03]  /*8920*/  PRMT R54, R106, 0x7632, R54 ;  /* 0x000076326a367816 */ /* 0x000fc60000000036 */
[----:B------:R-:W-:Y:S02]  /*8930*/  FFMA.FTZ R53, R53, R0, 1.1641532182693481445e-10 ;  /* 0x2f00000035357423 */ /* 0x000fe40000010000 */
[----:B------:R-:W-:-:S03]  /*8940*/  IMAD.U32 R54, R54, 0x10000, RZ ;  /* 0x0001000036367824 */ /* 0x000fc600078e00ff */
[----:B------:R-:W-:Y:S01]  /*8950*/  FSETP.GTU.FTZ.AND P4, PT, R53, UR4, PT ;  /* 0x0000000435007c0b */ /* 0x000fe2000bf9c000 */
[----:B------:R-:W-:Y:S01]  /*8960*/  FMUL.FTZ R54, R54, UR5 ;  /* 0x0000000536367c20 */ /* 0x000fe20008410000 */
        /* <DEDUP_REMOVED lines=16> */
.L_x_4596:
        /* <DEDUP_REMOVED lines=12> */
.L_x_4597:
        /* <DEDUP_REMOVED lines=60> */
.L_x_4595:
[----:B------:R-:W-:Y:S01]  /*8ef0*/  ISETP.NE.AND P5, PT, R61, 0x1, PT ;  /* 0x000000013d00780c */ /* 0x000fe20003fa5270 */
[----:B------:R-:W-:Y:S01]  /*8f00*/  IMAD.MOV.U32 R60, RZ, RZ, 0x2 ;  /* 0x00000002ff3c7424 */ /* 0x000fe200078e00ff */
[----:B------:R-:W-:Y:S01]  /*8f10*/  I2FP.F32.U32 R59, R54 ;  /* 0x00000036003b7245 */ /* 0x000fe20000201000 */
[----:B------:R-:W-:Y:S01]  /*8f20*/  IMAD.MOV.U32 R54, RZ, RZ, R102 ;  /* 0x000000ffff367224 */ /* 0x000fe200078e0066 */
[C---:B------:R-:W-:Y:S02]  /*8f30*/  SHF.L.U32 R70, R55.reuse, 0x10, RZ ;  /* 0x0000001037467819 */ /* 0x040fe400000006ff */
[----:B------:R-:W-:Y:S01]  /*8f40*/  PRMT R55, R55, 0x7632, R55 ;  /* 0x0000763237377816 */ /* 0x000fe20000000037 */
[----:B------:R-:W-:Y:S02]  /*8f50*/  FFMA.FTZ R59, R59, R0, 1.1641532182693481445e-10 ;  /* 0x2f0000003b3b7423 */ /* 0x000fe40000010000 */
[----:B------:R-:W-:-:S03]  /*8f60*/  FMUL.FTZ R70, R70, UR5 ;  /* 0x0000000546467c20 */ /* 0x000fc60008410000 */
        /* <DEDUP_REMOVED lines=10> */
.L_x_4599:
        /* <DEDUP_REMOVED lines=12> */
.L_x_4600:
        /* <DEDUP_REMOVED lines=56> */
[----:B------:R-:W-:Y:S01]  /*9450*/  VIADD R59, R3, 0x96a522ad ;  /* 0x96a522ad033b7836 */ /* 0x000fe20000000000 */
[----:B------:R-:W-:Y:S01]  /*9460*/  MOV R58, R62 ;  /* 0x0000003e003a7202 */ /* 0x000fe20000000f00 */
[----:B------:R-:W-:-:S03]  /*9470*/  IMAD.MOV.U32 R60, RZ, RZ, RZ ;  /* 0x000000ffff3c7224 */ /* 0x000fc600078e00ff */
[----:B------:R-:W-:-:S07]  /*9480*/  LOP3.LUT R108, R59, R108, R63, 0x96, !PT ;  /* 0x0000006c3b6c7212 */ /* 0x000fce00078e963f */
.L_x_4598:
[----:B------:R-:W-:Y:S01]  /*9490*/  I2FP.F32.U32 R59, R54 ;  /* 0x00000036003b7245 */ /* 0x000fe20000201000 */
[----:B------:R-:W-:Y:S02]  /*94a0*/  IMAD.U32 R54, R107, 0x10000, RZ ;  /* 0x000100006b367824 */ /* 0x000fe400078e00ff */
[----:B------:R-:W-:Y:S02]  /*94b0*/  HFMA2 R61, -RZ, RZ, 0, 1.1920928955078125e-07 ;  /* 0x00000002ff3d7431 */ /* 0x000fe400000001ff */
[----:B------:R-:W-:Y:S01]  /*94c0*/  FFMA.FTZ R59, R59, R0, 1.1641532182693481445e-10 ;  /* 0x2f0000003b3b7423 */ /* 0x000fe20000010000 */
[----:B------:R-:W-:-:S04]  /*94d0*/  FMUL.FTZ R54, R54, UR5 ;  /* 0x0000000536367c20 */ /* 0x000fc80008410000 */
        /* <DEDUP_REMOVED lines=17> */
.L_x_4602:
        /* <DEDUP_REMOVED lines=12> */
.L_x_4603:
        /* <DEDUP_REMOVED lines=60> */
.L_x_4601:
[----:B------:R-:W-:Y:S01]  /*9a70*/  ISETP.NE.AND P6, PT, R61, 0x1, PT ;  /* 0x000000013d00780c */ /* 0x000fe20003fc5270 */
[----:B------:R-:W-:Y:S01]  /*9a80*/  IMAD.U32 R55, R55, 0x10000, RZ ;  /* 0x0001000037377824 */ /* 0x000fe200078e00ff */
[----:B------:R-:W-:Y:S01]  /*9a90*/  I2FP.F32.U32 R59, R59 ;  /* 0x0000003b003b7245 */ /* 0x000fe20000201000 */
[----:B------:R-:W-:Y:S01]  /*9aa0*/  IMAD.MOV.U32 R113, RZ, RZ, 0x2 ;  /* 0x00000002ff717424 */ /* 0x000fe200078e00ff */
[----:B------:R-:W-:Y:S01]  /*9ab0*/  MOV R60, R102 ;  /* 0x00000066003c7202 */ /* 0x000fe20000000f00 */
[----:B------:R-:W-:Y:S02]  /*9ac0*/  FMUL.FTZ R70, R55, UR5 ;  /* 0x0000000537467c20 */ /* 0x000fe40008410000 */
        /* <DEDUP_REMOVED lines=11> */
.L_x_4605:
        /* <DEDUP_REMOVED lines=14> */
.L_x_4606:
        /* <DEDUP_REMOVED lines=58> */
[----:B------:R-:W-:-:S03]  /*a000*/  IMAD.MOV.U32 R58, RZ, RZ, R62 ;  /* 0x000000ffff3a7224 */ /* 0x000fc600078e003e */
[----:B------:R-:W-:-:S07]  /*a010*/  LOP3.LUT R108, R55, R108, R63, 0x96, !PT ;  /* 0x0000006c376c7212 */ /* 0x000fce00078e963f */
.L_x_4604:
[----:B------:R-:W-:Y:S02]  /*a020*/  I2FP.F32.U32 R55, R60 ;  /* 0x0000003c00377245 */ /* 0x000fe40000201000 */
[----:B------:R-:W-:Y:S02]  /*a030*/  PRMT R59, R107, 0x7632, R59 ;  /* 0x000076326b3b7816 */ /* 0x000fe4000000003b */
[----:B------:R-:W-:Y:S01]  /*a040*/  FSEL R60, R70, RZ, P5 ;  /* 0x000000ff463c7208 */ /* 0x000fe20002800000 */
[----:B------:R-:W-:Y:S01]  /*a050*/  FFMA.FTZ R55, R55, R0, 1.1641532182693481445e-10 ;  /* 0x2f00000037377423 */ /* 0x000fe20000010000 */
[----:B------:R-:W-:-:S04]  /*a060*/  SHF.L.U32 R59, R59, 0x10, RZ ;  /* 0x000000103b3b7819 */ /* 0x000fc800000006ff */
[----:B------:R-:W-:Y:S01]  /*a070*/  FSETP.GTU.FTZ.AND P6, PT, R55, UR4, PT ;  /* 0x0000000437007c0b */ /* 0x000fe2000bfdc000 */
[----:B------:R-:W-:-:S03]  /*a080*/  FMUL.FTZ R59, R59, UR5 ;  /* 0x000000053b3b7c20 */ /* 0x000fc60008410000 */
[----:B------:R-:W-:Y:S02]  /*a090*/  SEL R99, RZ, 0x1, P6 ;  /* 0x00000001ff637807 */ /* 0x000fe40003000000 */
[----:B------:R-:W-:-:S05]  /*a0a0*/  FSEL R59, R59, RZ, !P6 ;  /* 0x000000ff3b3b7208 */ /* 0x000fca0007000000 */
[----:B------:R-:W-:-:S04]  /*a0b0*/  FADD.FTZ R55, R59, R60 ;  /* 0x0000003c3b377221 */ /* 0x000fc80000010000 */
[----:B------:R-:W-:-:S07]  /*a0c0*/  @P1 FADD.FTZ R55, R47, R55 ;  /* 0x000000372f371221 */ /* 0x000fce0000010000 */
.L_x_4558:
[----:B------:R-:W0:Y:S01]  /*a0d0*/  LDC.64 R72, c[0x0][0x3a8] ;  /* 0x0000ea00ff487b82 */ /* 0x000e220000000a00 */
[----:B------:R-:W-:Y:S01]  /*a0e0*/  SEL R71, RZ, 0x100, !P0 ;  /* 0x00000100ff477807 */ /* 0x000fe20004000000 */
[----:B------:R-:W-:Y:S01]  /*a0f0*/  VIADD R111, R101, 0x100 ;  /* 0x00000100656f7836 */ /* 0x000fe20000000000 */
[----:B------:R-:W-:Y:S02]  /*a100*/  ISETP.NE.U32.AND P0, PT, R56, RZ, PT ;  /* 0x000000ff3800720c */ /* 0x000fe40003f05070 */
[----:B------:R-:W-:Y:S02]  /*a110*/  SEL R63, RZ, 0x1000000, !P5 ;  /* 0x01000000ff3f7807 */ /* 0x000fe40006800000 */
[----:B------:R-:W-:Y:S01]  /*a120*/  SEL R62, RZ, 0x10000, !P4 ;  /* 0x00010000ff3e7807 */ /* 0x000fe20006000000 */
[----:B------:R-:W1:Y:S01]  /*a130*/  LDC.64 R74, c[0x0][0x3b0] ;  /* 0x0000ec00ff4a7b82 */ /* 0x000e620000000a00 */
[C---:B------:R-:W-:Y:S02]  /*a140*/  LOP3.LUT P5, RZ, R161.reuse, 0x4, RZ, 0xc0, !PT ;  /* 0x00000004a1ff7812 */ /* 0x040fe400078ac0ff */
[----:B------:R-:W-:-:S02]  /*a150*/  LOP3.LUT P4, RZ, R161, 0x2, RZ, 0xc0, !PT ;  /* 0x00000002a1ff7812 */ /* 0x000fc4000788c0ff */
[----:B------:R-:W-:Y:S02]  /*a160*/  ISETP.NE.AND.EX P0, PT, R57, RZ, PT, P0 ;  /* 0x000000ff3900720c */ /* 0x000fe40003f05300 */
[----:B------:R-:W-:Y:S01]  /*a170*/  SEL R61, RZ, 0x1000000, !P2 ;  /* 0x01000000ff3d7807 */ /* 0x000fe20005000000 */
[----:B------:R-:W2:Y:S01]  /*a180*/  @P1 LDC.64 R56, c[0x0][0x3a0] ;  /* 0x0000e800ff381b82 */ /* 0x000ea20000000a00 */
[----:B------:R-:W-:Y:S02]  /*a190*/  SEL R60, RZ, 0x10000, !P4 ;  /* 0x00010000ff3c7807 */ /* 0x000fe40006000000 */
[----:B------:R-:W-:Y:S02]  /*a1a0*/  SEL R59, RZ, 0x100, !P5 ;  /* 0x00000100ff3b7807 */ /* 0x000fe40006800000 */
[----:B------:R-:W-:Y:S02]  /*a1b0*/  LOP3.LUT P6, RZ, R161, 0x8, RZ, 0xc0, !PT ;  /* 0x00000008a1ff7812 */ /* 0x000fe400078cc0ff */
[----:B------:R-:W-:Y:S01]  /*a1c0*/  LOP3.LUT R71, R71, R63, R62, 0xfe, !PT ;  /* 0x0000003f47477212 */ /* 0x000fe200078efe3e */
[----:B0-----:R-:W-:Y:S01]  /*a1d0*/  IMAD.WIDE.U32 R62, R101, 0x20, R72 ;  /* 0x00000020653e7825 */ /* 0x001fe200078e0048 */
[----:B------:R-:W-:Y:S01]  /*a1e0*/  LOP3.LUT R59, R59, R61, R60, 0xfe, !PT ;  /* 0x0000003d3b3b7212 */ /* 0x000fe200078efe3c */
[----:B------:R-:W0:Y:S01]  /*a1f0*/  @P0 LDC.64 R66, c[0x0][0x398] ;  /* 0x0000e600ff420b82 */ /* 0x000e220000000a00 */
[----:B------:R-:W-:-:S02]  /*a200*/  SEL R70, RZ, 0x1, !P3 ;  /* 0x00000001ff467807 */ /* 0x000fc40005800000 */
[----:B------:R-:W-:Y:S01]  /*a210*/  SEL R60, RZ, 0x1, !P6 ;  /* 0x00000001ff3c7807 */ /* 0x000fe20007000000 */
[----:B------:R3:W-:Y:S01]  /*a220*/  STG.E.128 desc[UR8][R62.64], R48 ;  /* 0x000000303e007986 */ /* 0x0007e2000c101d08 */
[----:B------:R-:W-:Y:S01]  /*a230*/  LOP3.LUT R71, R71, R70, RZ, 0xfc, !PT ;  /* 0x0000004647477212 */ /* 0x000fe200078efcff */
[----:B-1----:R-:W-:Y:S01]  /*a240*/  IMAD.WIDE.U32 R68, R101, 0x8, R74 ;  /* 0x0000000865447825 */ /* 0x002fe200078e004a */
[----:B------:R-:W-:Y:S01]  /*a250*/  LOP3.LUT R70, R59, R60, RZ, 0xfc, !PT ;  /* 0x0000003c3b467212 */ /* 0x000fe200078efcff */
[----:B------:R3:W-:Y:S02]  /*a260*/  STG.E.128 desc[UR8][R62.64+0x10], R52 ;  /* 0x000010343e007986 */ /* 0x0007e4000c101d08 */
[C---:B------:R-:W-:Y:S02]  /*a270*/  IMAD.WIDE.U32 R60, R111.reuse, 0x10, R64 ;  /* 0x000000106f3c7825 */ /* 0x040fe400078e0040 */
[----:B------:R3:W-:Y:S02]  /*a280*/  STG.E.64 desc[UR8][R68.64], R70 ;  /* 0x0000004644007986 */ /* 0x0007e4000c101b08 */
[----:B--2---:R-:W-:-:S04]  /*a290*/  @P1 IMAD.WIDE.U32 R56, R111, 0x20, R56 ;  /* 0x000000206f381825 */ /* 0x004fc800078e0038 */
[----:B0-----:R-:W-:Y:S01]  /*a2a0*/  @P0 IMAD.WIDE.U32 R66, R111, 0x10, R66 ;  /* 0x000000106f420825 */ /* 0x001fe200078e0042 */
[----:B---3--:R-:W-:Y:S06]  /*a2b0*/  @!P0 BRA `(.L_x_4607) ;  /* 0x0000000000508947 */ /* 0x008fec0003800000 */
        /* <DEDUP_REMOVED lines=20> */
.L_x_4607:
[----:B------:R1:W5:Y:S04]  /*a400*/  @P0 LDG.E.128 R104, desc[UR8][R66.64] ;  /* 0x0000000842680981 */ /* 0x000368000c1e1d00 */
[----:B------:R1:W5:Y:S04]  /*a410*/  @P1 LDG.E.128 R40, desc[UR8][R56.64] ;  /* 0x0000000838281981 */ /* 0x000368000c1e1d00 */
[----:B------:R1:W5:Y:S04]  /*a420*/  @P1 LDG.E.128 R44, desc[UR8][R56.64+0x10] ;  /* 0x00001008382c1981 */ /* 0x000368000c1e1d00 */
[----:B0-----:R-:W5:Y:S01]  /*a430*/  LDG.E.128 R60, desc[UR8][R60.64] ;  /* 0x000000083c3c7981 */ /* 0x001f62000c1e1d00 */
[----:B------:R-:W-:Y:S05]  /*a440*/  @!P0 BRA `(.L_x_4608) ;  /* 0x0000005c00388947 */ /* 0x000fea0003800000 */
[----:B------:R-:W-:Y:S01]  /*a450*/  ISETP.NE.AND P2, PT, R113, 0x1, PT ;  /* 0x000000017100780c */ /* 0x000fe20003f45270 */
[----:B------:R-:W-:Y:S02]  /*a460*/  HFMA2 R59, -RZ, RZ, 0, 1.1920928955078125e-07 ;  /* 0x00000002ff3b7431 */ /* 0x000fe400000001ff */
[----:B-1----:R-:W-:Y:S02]  /*a470*/  IMAD.MOV.U32 R56, RZ, RZ, R102 ;  /* 0x000000ffff387224 */ /* 0x002fe400078e0066 */
        /* <DEDUP_REMOVED lines=12> */
.L_x_4610:
        /* <DEDUP_REMOVED lines=12> */
.L_x_4611:
        /* <DEDUP_REMOVED lines=58> */
[----:B------:R-:W-:-:S07]  /*a9a0*/  IMAD.MOV.U32 R59, RZ, RZ, RZ ;  /* 0x000000ffff3b7224 */ /* 0x000fce00078e00ff */
.L_x_4609:
[----:B------:R-:W-:Y:S01]  /*a9b0*/  I2FP.F32.U32 R57, R56 ;  /* 0x0000003800397245 */ /* 0x000fe20000201000 */
[----:B------:R-:W-:Y:S01]  /*a9c0*/  IMAD.MOV.U32 R58, RZ, RZ, 0x2 ;  /* 0x00000002ff3a7424 */ /* 0x000fe200078e00ff */
[----:B------:R-:W-:Y:S02]  /*a9d0*/  ISETP.NE.AND P2, PT, R59, 0x1, PT ;  /* 0x000000013b00780c */ /* 0x000fe40003f45270 */
[C---:B-----5:R-:W-:Y:S01]  /*a9e0*/  SHF.L.U32 R56, R60.reuse, 0x10, RZ ;  /* 0x000000103c387819 */ /* 0x060fe200000006ff */
[----:B------:R-:W-:Y:S01]  /*a9f0*/  FFMA.FTZ R57, R57, R0, 1.1641532182693481445e-10 ;  /* 0x2f00000039397423 */ /* 0x000fe20000010000 */
[----:B------:R-:W-:Y:S02]  /*aa00*/  LOP3.LUT R161, R161, 0xffffffef, RZ, 0xc0, !PT ;  /* 0xffffffefa1a17812 */ /* 0x000fe400078ec0ff */
        /* <DEDUP_REMOVED lines=14> */
.L_x_4613:
        /* <DEDUP_REMOVED lines=12> */
.L_x_4614:
        /* <DEDUP_REMOVED lines=57> */
[----:B------:R-:W-:Y:S01]  /*af40*/  MOV R68, R58 ;  /* 0x0000003a00447202 */ /* 0x000fe20000000f00 */
[----:B------:R-:W-:Y:S01]  /*af50*/  IMAD.MOV.U32 R58, RZ, RZ, RZ ;  /* 0x000000ffff3a7224 */ /* 0x000fe200078e00ff */
[----:B------:R-:W-:-:S07]  /*af60*/  LOP3.LUT R108, R67, R108, R59, 0x96, !PT ;  /* 0x0000006c436c7212 */ /* 0x000fce00078e963b */
.L_x_4612:
        /* <DEDUP_REMOVED lines=22> */
.L_x_4616:
        /* <DEDUP_REMOVED lines=12> */
.L_x_4617:
        /* <DEDUP_REMOVED lines=60> */
.L_x_4615:
        /* <DEDUP_REMOVED lines=19> */
.L_x_4619:
        /* <DEDUP_REMOVED lines=12> */
.L_x_4620:
        /* <DEDUP_REMOVED lines=56> */
[----:B------:R-:W-:Y:S01]  /*bac0*/  MOV R57, R68 ;  /* 0x0000004400397202 */ /* 0x000fe20000000f00 */
[----:B------:R-:W-:Y:S01]  /*bad0*/  IMAD.MOV.U32 R68, RZ, RZ, R66 ;  /* 0x000000ffff447224 */ /* 0x000fe200078e0042 */
[----:B------:R-:W-:Y:S01]  /*bae0*/  LOP3.LUT R103, R59, R58, R103, 0x96, !PT ;  /* 0x0000003a3b677212 */ /* 0x000fe200078e9667 */
[----:B------:R-:W-:-:S07]  /*baf0*/  IMAD.MOV.U32 R66, RZ, RZ, RZ ;  /* 0x000000ffff427224 */ /* 0x000fce00078e00ff */
.L_x_4618:
        /* <DEDUP_REMOVED lines=23> */
.L_x_4622:
        /* <DEDUP_REMOVED lines=12> */
.L_x_4623:
        /* <DEDUP_REMOVED lines=56> */
[----:B------:R-:W-:Y:S01]  /*c0b0*/  IMAD.MOV.U32 R58, RZ, RZ, R68 ;  /* 0x000000ffff3a7224 */ /* 0x000fe200078e0044 */
[----:B------:R-:W-:Y:S01]  /*c0c0*/  LOP3.LUT R108, R69, R108, R67, 0x96, !PT ;  /* 0x0000006c456c7212 */ /* 0x000fe200078e9643 */
[----:B------:R-:W-:Y:S01]  /*c0d0*/  IMAD.MOV.U32 R67, RZ, RZ, RZ ;  /* 0x000000ffff437224 */ /* 0x000fe200078e00ff */
[----:B------:R-:W-:-:S07]  /*c0e0*/  MOV R68, R66 ;  /* 0x0000004200447202 */ /* 0x000fce0000000f00 */
.L_x_4621:
[----:B------:R-:W-:Y:S01]  /*c0f0*/  I2FP.F32.U32 R59, R58 ;  /* 0x0000003a003b7245 */ /* 0x000fe20000201000 */
[----:B------:R-:W-:Y:S01]  /*c100*/  IMAD.U32 R58, R61, 0x10000, RZ ;  /* 0x000100003d3a7824 */ /* 0x000fe200078e00ff */
[----:B------:R-:W-:Y:S01]  /*c110*/  ISETP.NE.AND P2, PT, R67, 0x1, PT ;  /* 0x000000014300780c */ /* 0x000fe20003f45270 */
[----:B------:R-:W-:Y:S01]  /*c120*/  HFMA2 R66, -RZ, RZ, 0, 1.1920928955078125e-07 ;  /* 0x00000002ff427431 */ /* 0x000fe200000001ff */
[----:B------:R-:W-:Y:S01]  /*c130*/  LOP3.LUT R161, R161, 0xfffffffb, RZ, 0xc0, !PT ;  /* 0xfffffffba1a17812 */ /* 0x000fe200078ec0ff */
[----:B------:R-:W-:Y:S01]  /*c140*/  FFMA.FTZ R59, R59, R0, 1.1641532182693481445e-10 ;  /* 0x2f0000003b3b7423 */ /* 0x000fe20000010000 */
[----:B------:R-:W-:Y:S01]  /*c150*/  FMUL.FTZ R60, R58, UR5 ;  /* 0x000000053a3c7c20 */ /* 0x000fe20008410000 */
[----:B------:R-:W-:-:S03]  /*c160*/  PRMT R61, R61, 0x7632, R61 ;  /* 0x000076323d3d7816 */ /* 0x000fc6000000003d */
[----:B------:R-:W-:Y:S01]  /*c170*/  FSETP.LE.FTZ.AND P4, PT, R59, UR4, PT ;  /* 0x000000043b007c0b */ /* 0x000fe2000bf93000 */
[----:B------:R-:W-:-:S12]  /*c180*/  IMAD.MOV.U32 R59, RZ, RZ, R102 ;  /* 0x000000ffff3b7224 */ /* 0x000fd800078e0066 */
        /* <DEDUP_REMOVED lines=10> */
.L_x_4625:
        /* <DEDUP_REMOVED lines=12> */
.L_x_4626:
        /* <DEDUP_REMOVED lines=50> */
[----:B------:R-:W-:Y:S01]  /*c610*/  IMAD.WIDE.U32 R102, R69, -0x326172a9, RZ ;  /* 0xcd9e8d5745667825 */ /* 0x000fe200078e00ff */
[----:B------:R-:W-:Y:S02]  /*c620*/  IADD3 R69, PT, PT, R3, -0x695add53, RZ ;  /* 0x96a522ad03457810 */ /* 0x000fe40007ffe0ff */
        /* <DEDUP_REMOVED lines=8> */
.L_x_4624:
        /* <DEDUP_REMOVED lines=22> */
.L_x_4628:
        /* <DEDUP_REMOVED lines=12> */
.L_x_4629:
        /* <DEDUP_REMOVED lines=59> */
[----:B------:R-:W-:-:S07]  /*cc80*/  LOP3.LUT R103, R67, R66, R103, 0x96, !PT ;  /* 0x0000004243677212 */ /* 0x000fce00078e9667 */
.L_x_4627:
[----:B------:R-:W-:Y:S01]  /*cc90*/  I2FP.F32.U32 R59, R59 ;  /* 0x0000003b003b7245 */ /* 0x000fe20000201000 */
[----:B------:R-:W-:Y:S01]  /*cca0*/  IMAD.MOV.U32 R66, RZ, RZ, 0x2 ;  /* 0x00000002ff427424 */ /* 0x000fe200078e00ff */
[----:B------:R-:W-:Y:S02]  /*ccb0*/  ISETP.NE.AND P2, PT, R60, 0x1, PT ;  /* 0x000000013c00780c */ /* 0x000fe40003f45270 */
[----:B------:R-:W-:Y:S01]  /*ccc0*/  SHF.L.U32 R61, R61, 0x10, RZ ;  /* 0x000000103d3d7819 */ /* 0x000fe200000006ff */
[----:B------:R-:W-:Y:S01]  /*ccd0*/  FFMA.FTZ R59, R59, R0, 1.1641532182693481445e-10 ;  /* 0x2f0000003b3b7423 */ /* 0x000fe20000010000 */
[----:B------:R-:W-:-:S03]  /*cce0*/  LOP3.LUT R161, R161, 0xfffffffd, RZ, 0xc0, !PT ;  /* 0xfffffffda1a17812 */ /* 0x000fc600078ec0ff */
        /* <DEDUP_REMOVED lines=13> */
.L_x_4631:
        /* <DEDUP_REMOVED lines=12> */
.L_x_4632:
        /* <DEDUP_REMOVED lines=60> */
.L_x_4630:
[----:B------:R-:W-:Y:S01]  /*d240*/  I2FP.F32.U32 R59, R59 ;  /* 0x0000003b003b7245 */ /* 0x000fe20000201000 */
[----:B------:R-:W-:Y:S01]  /*d250*/  HFMA2 R67, -RZ, RZ, 0, 1.1920928955078125e-07 ;  /* 0x00000002ff437431 */ /* 0x000fe200000001ff */
        /* <DEDUP_REMOVED lines=10> */
[----:B------:R-:W-:-:S03]  /*d300*/  IMAD.MOV.U32 R60, RZ, RZ, R102 ;  /* 0x000000ffff3c7224 */ /* 0x000fc600078e0066 */
[----:B------:R-:W-:-:S06]  /*d310*/  @P1 FADD.FTZ R59, R43, R59 ;  /* 0x0000003b2b3b1221 */ /* 0x000fcc0000010000 */
        /* <DEDUP_REMOVED lines=9> */
.L_x_4634:
        /* <DEDUP_REMOVED lines=12> */
.L_x_4635:
        /* <DEDUP_REMOVED lines=60> */
.L_x_4633:
[----:B------:R-:W-:Y:S01]  /*d830*/  ISETP.NE.AND P3, PT, R67, 0x1, PT ;  /* 0x000000014300780c */ /* 0x000fe20003f65270 */
[----:B------:R-:W-:Y:S01]  /*d840*/  IMAD.MOV.U32 R66, RZ, RZ, 0x2 ;  /* 0x00000002ff427424 */ /* 0x000fe200078e00ff */
[----:B------:R-:W-:Y:S01]  /*d850*/  I2FP.F32.U32 R61, R60 ;  /* 0x0000003c003d7245 */ /* 0x000fe20000201000 */
[C---:B------:R-:W-:Y:S01]  /*d860*/  IMAD.U32 R60, R62.reuse, 0x10000, RZ ;  /* 0x000100003e3c7824 */ /* 0x040fe200078e00ff */
[----:B------:R-:W-:-:S03]  /*d870*/  PRMT R62, R62, 0x7632, R62 ;  /* 0x000076323e3e7816 */ /* 0x000fc6000000003e */
[----:B------:R-:W-:Y:S01]  /*d880*/  FFMA.FTZ R61, R61, R0, 1.1641532182693481445e-10 ;  /* 0x2f0000003d3d7423 */ /* 0x000fe20000010000 */
[----:B------:R-:W-:-:S04]  /*d890*/  FMUL.FTZ R69, R60, UR5 ;  /* 0x000000053c457c20 */ /* 0x000fc80008410000 */
[----:B------:R-:W-:Y:S02]  /*d8a0*/  FSETP.LE.FTZ.AND P2, PT, R61, UR4, PT ;  /* 0x000000043d007c0b */ /* 0x000fe4000bf53000 */
        /* <DEDUP_REMOVED lines=10> */
.L_x_4637:
        /* <DEDUP_REMOVED lines=12> */
.L_x_4638:
        /* <DEDUP_REMOVED lines=60> */
.L_x_4636:
        /* <DEDUP_REMOVED lines=22> */
.L_x_4640:
        /* <DEDUP_REMOVED lines=12> */
.L_x_4641:
        /* <DEDUP_REMOVED lines=60> */
.L_x_4639:
[----:B------:R-:W-:Y:S01]  /*e3b0*/  ISETP.NE.AND P4, PT, R70, 0x1, PT ;  /* 0x000000014600780c */ /* 0x000fe20003f85270 */
[----:B------:R-:W-:Y:S01]  /*e3c0*/  IMAD.U32 R62, R62, 0x10000, RZ ;  /* 0x000100003e3e7824 */ /* 0x000fe200078e00ff */
[----:B------:R-:W-:Y:S01]  /*e3d0*/  I2FP.F32.U32 R61, R61 ;  /* 0x0000003d003d7245 */ /* 0x000fe20000201000 */
[----:B------:R-:W-:Y:S02]  /*e3e0*/  HFMA2 R66, -RZ, RZ, 0, 1.1920928955078125e-07 ;  /* 0x00000002ff427431 */ /* 0x000fe400000001ff */
[----:B------:R-:W-:Y:S02]  /*e3f0*/  IMAD.MOV.U32 R67, RZ, RZ, R102 ;  /* 0x000000ffff437224 */ /* 0x000fe400078e0066 */
[----:B------:R-:W-:Y:S01]  /*e400*/  FMUL.FTZ R69, R62, UR5 ;  /* 0x000000053e457c20 */ /* 0x000fe20008410000 */
[----:B------:R-:W-:-:S05]  /*e410*/  FFMA.FTZ R61, R61, R0, 1.1641532182693481445e-10 ;  /* 0x2f0000003d3d7423 */ /* 0x000fca0000010000 */
[----:B------:R-:W-:Y:S01]  /*e420*/  FSETP.LE.FTZ.AND P3, PT, R61, UR4, PT ;  /* 0x000000043d007c0b */ /* 0x000fe2000bf73000 */
        /* <DEDUP_REMOVED lines=9> */
.L_x_4643:
        /* <DEDUP_REMOVED lines=12> */
.L_x_4644:
        /* <DEDUP_REMOVED lines=53> */
[----:B------:R-:W-:Y:S02]  /*e8d0*/  VIADD R61, R2, 0x8ff34781 ;  /* 0x8ff34781023d7836 */ /* 0x000fe40000000000 */
[----:B------:R-:W-:-:S03]  /*e8e0*/  IMAD.WIDE.U32 R66, R66, -0x2daee0ad, RZ ;  /* 0xd2511f5342427825 */ /* 0x000fc600078e00ff */
[----:B------:R-:W-:Y:S02]  /*e8f0*/  LOP3.LUT R103, R61, R70, R103, 0x96, !PT ;  /* 0x000000463d677212 */ /* 0x000fe400078e9667 */
[----:B------:R-:W-:Y:S01]  /*e900*/  LOP3.LUT R108, R71, R108, R67, 0x96, !PT ;  /* 0x0000006c476c7212 */ /* 0x000fe200078e9643 */
[----:B------:R-:W-:Y:S02]  /*e910*/  IMAD.MOV.U32 R67, RZ, RZ, R68 ;  /* 0x000000ffff437224 */ /* 0x000fe400078e0044 */
[----:B------:R-:W-:Y:S02]  /*e920*/  IMAD.MOV.U32 R68, RZ, RZ, R66 ;  /* 0x000000ffff447224 */ /* 0x000fe400078e0042 */
[----:B------:R-:W-:-:S07]  /*e930*/  HFMA2 R66, -RZ, RZ, 0, 0 ;  /* 0x00000000ff427431 */ /* 0x000fce00000001ff */
.L_x_4642:
        /* <DEDUP_REMOVED lines=23> */
.L_x_4646:
        /* <DEDUP_REMOVED lines=12> */
.L_x_4647:
        /* <DEDUP_REMOVED lines=57> */
[----:B------:R-:W-:Y:S01]  /*ef00*/  IMAD.MOV.U32 R68, RZ, RZ, R66 ;  /* 0x000000ffff447224 */ /* 0x000fe200078e0042 */
[----:B------:R-:W-:Y:S01]  /*ef10*/  LOP3.LUT R108, R71, R108, R67, 0x96, !PT ;  /* 0x0000006c476c7212 */ /* 0x000fe200078e9643 */
[----:B------:R-:W-:-:S07]  /*ef20*/  IMAD.MOV.U32 R70, RZ, RZ, RZ ;  /* 0x000000ffff467224 */ /* 0x000fce00078e00ff */
.L_x_4645:
[----:B------:R-:W-:Y:S01]  /*ef30*/  ISETP.NE.AND P5, PT, R70, 0x1, PT ;  /* 0x000000014600780c */ /* 0x000fe20003fa5270 */
[----:B------:R-:W-:Y:S01]  /*ef40*/  IMAD.MOV.U32 R71, RZ, RZ, 0x2 ;  /* 0x00000002ff477424 */ /* 0x000fe200078e00ff */
[----:B------:R-:W-:Y:S02]  /*ef50*/  I2FP.F32.U32 R67, R62 ;  /* 0x0000003e00437245 */ /* 0x000fe40000201000 */
[C---:B------:R-:W-:Y:S02]  /*ef60*/  SHF.L.U32 R62, R63.reuse, 0x10, RZ ;  /* 0x000000103f3e7819 */ /* 0x040fe400000006ff */
[----:B------:R-:W-:Y:S01]  /*ef70*/  PRMT R66, R63, 0x7632, R66 ;  /* 0x000076323f427816 */ /* 0x000fe20000000042 */
[----:B------:R-:W-:Y:S01]  /*ef80*/  FFMA.FTZ R67, R67, R0, 1.1641532182693481445e-10 ;  /* 0x2f00000043437423 */ /* 0x000fe20000010000 */
[----:B------:R-:W-:Y:S02]  /*ef90*/  IMAD.MOV.U32 R63, RZ, RZ, R102 ;  /* 0x000000ffff3f7224 */ /* 0x000fe400078e0066 */
[----:B------:R-:W-:-:S02]  /*efa0*/  FMUL.FTZ R69, R62, UR5 ;  /* 0x000000053e457c20 */ /* 0x000fc40008410000 */
        /* <DEDUP_REMOVED lines=10> */
.L_x_4649:
        /* <DEDUP_REMOVED lines=12> */
.L_x_4650:
        /* <DEDUP_REMOVED lines=52> */
[----:B------:R-:W-:Y:S02]  /*f450*/  LOP3.LUT R102, R67, R102, R109, 0x96, !PT ;  /* 0x0000006643667212 */ /* 0x000fe400078e966d */
[----:B------:R-:W-:Y:S02]  /*f460*/  IADD3 R67, PT, PT, R2, -0x700cb87f, RZ ;  /* 0x8ff3478102437810 */ /* 0x000fe40007ffe0ff */
[----:B------:R-:W-:Y:S01]  /*f470*/  LOP3.LUT R108, R71, R108, R63, 0x96, !PT ;  /* 0x0000006c476c7212 */ /* 0x000fe200078e963f */
[----:B------:R-:W-:-:S04]  /*f480*/  IMAD.WIDE.U32 R102, R102, -0x326172a9, RZ ;  /* 0xcd9e8d5766667825 */ /* 0x000fc800078e00ff */
[----:B------:R-:W-:Y:S01]  /*f490*/  IMAD.MOV.U32 R63, RZ, RZ, R68 ;  /* 0x000000ffff3f7224 */ /* 0x000fe200078e0044 */
[----:B------:R-:W-:Y:S01]  /*f4a0*/  LOP3.LUT R103, R67, R70, R103, 0x96, !PT ;  /* 0x0000004643677212 */ /* 0x000fe200078e9667 */
[----:B------:R-:W-:Y:S01]  /*f4b0*/  IMAD.MOV.U32 R71, RZ, RZ, RZ ;  /* 0x000000ffff477224 */ /* 0x000fe200078e00ff */
[----:B------:R-:W-:-:S07]  /*f4c0*/  MOV R68, R62 ;  /* 0x0000003e00447202 */ /* 0x000fce0000000f00 */
.L_x_4648:
        /* <DEDUP_REMOVED lines=22> */
.L_x_4652:
        /* <DEDUP_REMOVED lines=12> */
.L_x_4653:
        /* <DEDUP_REMOVED lines=60> */
.L_x_4651:
        /* <DEDUP_REMOVED lines=17> */
.L_x_4655:
        /* <DEDUP_REMOVED lines=14> */
.L_x_4656:
        /* <DEDUP_REMOVED lines=52> */
[----:B------:R-:W-:Y:S02]  /*ffe0*/  VIADD R63, R3, 0x96a522ad ;  /* 0x96a522ad033f7836 */ /* 0x000fe40000000000 */
[----:B------:R-:W-:-:S04]  /*fff0*/  IMAD.WIDE.U32 R70, R70, -0x326172a9, RZ ;  /* 0xcd9e8d5746467825 */ /* 0x000fc800078e00ff */
[----:B------:R-:W-:-:S04]  /*10000*/  IMAD.WIDE.U32 R66, R66, -0x2daee0ad, RZ ;  /* 0xd2511f5342427825 */ /* 0x000fc800078e00ff */
[----:B------:R-:W-:Y:S01]  /*10010*/  VIADD R103, R2, 0x8ff34781 ;  /* 0x8ff3478102677836 */ /* 0x000fe20000000000 */
[----:B------:R-:W-:Y:S01]  /*10020*/  LOP3.LUT R108, R63, R108, R67, 0x96, !PT ;  /* 0x0000006c3f6c7212 */ /* 0x000fe200078e9643 */
[----:B------:R-:W-:Y:S02]  /*10030*/  IMAD.MOV.U32 R67, RZ, RZ, R68 ;  /* 0x000000ffff437224 */ /* 0x000fe400078e0044 */
[----:B------:R-:W-:Y:S01]  /*10040*/  IMAD.MOV.U32 R68, RZ, RZ, R66 ;  /* 0x000000ffff447224 */ /* 0x000fe200078e0042 */
[----:B------:R-:W-:Y:S02]  /*10050*/  LOP3.LUT R103, R103, R102, R71, 0x96, !PT ;  /* 0x0000006667677212 */ /* 0x000fe400078e9647 */
[----:B------:R-:W-:-:S07]  /*10060*/  MOV R102, R70 ;  /* 0x0000004600667202 */ /* 0x000fce0000000f00 */
.L_x_4654:
[----:B------:R-:W-:Y:S02]  /*10070*/  I2FP.F32.U32 R63, R67 ;  /* 0x00000043003f7245 */ /* 0x000fe40000201000 */
[----:B------:R-:W-:-:S03]  /*10080*/  PRMT R66, R107, 0x7632, R66 ;  /* 0x000076326b427816 */ /* 0x000fc60000000042 */
[----:B------:R-:W-:Y:S02]  /*10090*/  FFMA.FTZ R63, R63, R0, 1.1641532182693481445e-10 ;  /* 0x2f0000003f3f7423 */ /* 0x000fe40000010000 */
[----:B------:R-:W-:-:S03]  /*100a0*/  IMAD.U32 R66, R66, 0x10000, RZ ;  /* 0x0001000042427824 */ /* 0x000fc600078e00ff */
[----:B------:R-:W-:Y:S01]  /*100b0*/  FSETP.GTU.FTZ.AND P6, PT, R63, UR4, PT ;  /* 0x000000043f007c0b */ /* 0x000fe2000bfdc000 */
[----:B------:R-:W-:Y:S01]  /*100c0*/  FMUL.FTZ R66, R66, UR5 ;  /* 0x0000000542427c20 */ /* 0x000fe20008410000 */
[----:B------:R-:W-:Y:S02]  /*100d0*/  FSEL R63, R69, RZ, P5 ;  /* 0x000000ff453f7208 */ /* 0x000fe40002800000 */
[----:B------:R-:W-:Y:S02]  /*100e0*/  SEL R99, RZ, 0x1, P6 ;  /* 0x00000001ff637807 */ /* 0x000fe40003000000 */
[----:B------:R-:W-:-:S05]  /*100f0*/  FSEL R66, R66, RZ, !P6 ;  /* 0x000000ff42427208 */ /* 0x000fca0007000000 */
[----:B------:R-:W-:-:S04]  /*10100*/  FADD.FTZ R63, R66, R63 ;  /* 0x0000003f423f7221 */ /* 0x000fc80000010000 */
[----:B------:R-:W-:Y:S01]  /*10110*/  @P1 FADD.FTZ R63, R47, R63 ;  /* 0x0000003f2f3f1221 */ /* 0x000fe20000010000 */
[----:B------:R-:W-:Y:S06]  /*10120*/  BRA `(.L_x_4657) ;  /* 0x0000002c00bc7947 */ /* 0x000fec0003800000 */
.L_x_4608:
        /* <DEDUP_REMOVED lines=15> */
.L_x_4659:
        /* <DEDUP_REMOVED lines=10> */
[----:B------:R-:W-:-:S04]  /*102c0*/  @P3 IADD3 R56, PT, PT, R91, RZ, RZ ;  /* 0x000000ff5b383210 */ /* 0x000fc80007ffe0ff */
[----:B------:R-:W-:-:S07]  /*102d0*/  @!P2 MOV R91, R56 ;  /* 0x00000038005ba202 */ /* 0x000fce0000000f00 */
.L_x_4660:
        /* <DEDUP_REMOVED lines=27> */
[----:B------:R-:W-:Y:S01]  /*10490*/  IADD3 R67, PT, PT, R3, -0x56f99767, RZ ;  /* 0xa906689903437810 */ /* 0x000fe20007ffe0ff */
        /* <DEDUP_REMOVED lines=22> */
[----:B------:R-:W-:Y:S01]  /*10600*/  LOP3.LUT R57, R57, R56, R67, 0x96, !PT ;  /* 0x0000003839397212 */ /* 0x000fe200078e9643 */
[----:B------:R-:W-:Y:S02]  /*10610*/  IMAD.MOV.U32 R56, RZ, RZ, R58 ;  /* 0x000000ffff387224 */ /* 0x000fe400078e003a */
[----:B------:R-:W-:-:S04]  /*10620*/  IMAD.WIDE.U32 R102, R59, -0x326172a9, RZ ;  /* 0xcd9e8d573b667825 */ /* 0x000fc800078e00ff */
[----:B------:R-:W-:Y:S02]  /*10630*/  VIADD R59, R2, 0x8ff34781 ;  /* 0x8ff34781023b7836 */ /* 0x000fe40000000000 */
[----:B------:R-:W-:Y:S01]  /*10640*/  IMAD.WIDE.U32 R68, R57, -0x2daee0ad, RZ ;  /* 0xd2511f5339447825 */ /* 0x000fe200078e00ff */
[----:B------:R-:W-:Y:S02]  /*10650*/  IADD3 R57, PT, PT, R3, -0x695add53, RZ ;  /* 0x96a522ad03397810 */ /* 0x000fe40007ffe0ff */
[----:B------:R-:W-:Y:S01]  /*10660*/  LOP3.LUT R103, R59, R66, R103, 0x96, !PT ;  /* 0x000000423b677212 */ /* 0x000fe200078e9667 */
[----:B------:R-:W-:Y:S01]  /*10670*/  HFMA2 R66, -RZ, RZ, 0, 0 ;  /* 0x00000000ff427431 */ /* 0x000fe200000001ff */
[----:B------:R-:W-:-:S07]  /*10680*/  LOP3.LUT R108, R57, R108, R69, 0x96, !PT ;  /* 0x0000006c396c7212 */ /* 0x000fce00078e9645 */
.L_x_4658:
[----:B------:R-:W-:Y:S01]  /*10690*/  I2FP.F32.U32 R57, R56 ;  /* 0x0000003800397245 */ /* 0x000fe20000201000 */
[----:B-----5:R-:W-:Y:S01]  /*106a0*/  IMAD.U32 R56, R60, 0x10000, RZ ;  /* 0x000100003c387824 */ /* 0x020fe200078e00ff */
[----:B------:R-:W-:Y:S01]  /*106b0*/  ISETP.NE.AND P2, PT, R66, 0x1, PT ;  /* 0x000000014200780c */ /* 0x000fe20003f45270 */
[----:B------:R-:W-:Y:S01]  /*106c0*/  IMAD.MOV.U32 R59, RZ, RZ, R102 ;  /* 0x000000ffff3b7224 */ /* 0x000fe200078e0066 */
[----:B------:R-:W-:Y:S01]  /*106d0*/  LOP3.LUT R161, R161, 0xffffffef, RZ, 0xc0, !PT ;  /* 0xffffffefa1a17812 */ /* 0x000fe200078ec0ff */
[----:B------:R-:W-:Y:S01]  /*106e0*/  FFMA.FTZ R57, R57, R0, 1.1641532182693481445e-10 ;  /* 0x2f00000039397423 */ /* 0x000fe20000010000 */
[----:B------:R-:W-:-:S04]  /*106f0*/  MOV R58, 0x2 ;  /* 0x00000002003a7802 */ /* 0x000fc80000000f00 */
[----:B------:R-:W-:Y:S02]  /*10700*/  FSETP.LE.FTZ.AND P3, PT, R57, UR4, PT ;  /* 0x0000000439007c0b */ /* 0x000fe4000bf73000 */
[----:B------:R-:W-:-:S11]  /*10710*/  PRMT R57, R60, 0x7632, R57 ;  /* 0x000076323c397816 */ /* 0x000fd60000000039 */
        /* <DEDUP_REMOVED lines=10> */
.L_x_4662:
        /* <DEDUP_REMOVED lines=12> */
.L_x_4663:
        /* <DEDUP_REMOVED lines=46> */
[----:B------:R-:W-:Y:S01]  /*10b60*/  IMAD.WIDE.U32 R108, R69, -0x2daee0ad, RZ ;  /* 0xd2511f53456c7825 */ /* 0x000fe200078e00ff */
[----:B------:R-:W-:-:S03]  /*10b70*/  IADD3 R69, PT, PT, R3, -0x695add53, RZ ;  /* 0x96a522ad03457810 */ /* 0x000fc60007ffe0ff */
[----:B------:R-:W-:-:S04]  /*10b80*/  IMAD.WIDE.U32 R70, R71, -0x326172a9, RZ ;  /* 0xcd9e8d5747467825 */ /* 0x000fc800078e00ff */
        /* <DEDUP_REMOVED lines=8> */
[----:B------:R-:W-:Y:S01]  /*10c10*/  MOV R68, R58 ;  /* 0x0000003a00447202 */ /* 0x000fe20000000f00 */
[----:B------:R-:W-:Y:S01]  /*10c20*/  IMAD.MOV.U32 R58, RZ, RZ, RZ ;  /* 0x000000ffff3a7224 */ /* 0x000fe200078e00ff */
[----:B------:R-:W-:-:S07]  /*10c30*/  LOP3.LUT R103, R67, R70, R103, 0x96, !PT ;  /* 0x0000004643677212 */ /* 0x000fce00078e9667 */
.L_x_4661:
[----:B------:R-:W-:Y:S01]  /*10c40*/  I2FP.F32.U32 R59, R59 ;  /* 0x0000003b003b7245 */ /* 0x000fe20000201000 */
[----:B------:R-:W-:Y:S01]  /*10c50*/  IMAD.MOV.U32 R60, RZ, RZ, 0x2 ;  /* 0x00000002ff3c7424 */ /* 0x000fe200078e00ff */
[----:B------:R-:W-:Y:S02]  /*10c60*/  ISETP.NE.AND P2, PT, R58, 0x1, PT ;  /* 0x000000013a00780c */ /* 0x000fe40003f45270 */
[----:B------:R-:W-:Y:S01]  /*10c70*/  LOP3.LUT R161, R161, 0xfffffff7, RZ, 0xc0, !PT ;  /* 0xfffffff7a1a17812 */ /* 0x000fe200078ec0ff */
[----:B------:R-:W-:Y:S01]  /*10c80*/  FFMA.FTZ R59, R59, R0, 1.1641532182693481445e-10 ;  /* 0x2f0000003b3b7423 */ /* 0x000fe20000010000 */
[----:B------:R-:W-:-:S04]  /*10c90*/  SHF.L.U32 R57, R57, 0x10, RZ ;  /* 0x0000001039397819 */ /* 0x000fc800000006ff */
        /* <DEDUP_REMOVED lines=12> */
.L_x_4665:
        /* <DEDUP_REMOVED lines=12> */
.L_x_4666:
        /* <DEDUP_REMOVED lines=24> */
[----:B------:R-:W-:Y:S02]  /*10fa0*/  IADD3 R67, PT, PT, R3, -0x126145ec, RZ ;  /* 0xed9eba1403437810 */ /* 0x000fe40007ffe0ff */
[----:B------:R-:W-:Y:S01]  /*10fb0*/  IADD3 R69, PT, PT, R2, 0x1715609d, RZ ;  /* 0x1715609d02457810 */ /* 0x000fe20007ffe0ff */
        /* <DEDUP_REMOVED lines=31> */
[----:B------:R-:W-:Y:S02]  /*111b0*/  LOP3.LUT R108, R69, R108, R59, 0x96, !PT ;  /* 0x0000006c456c7212 */ /* 0x000fe400078e963b */
[----:B------:R-:W-:Y:S01]  /*111c0*/  MOV R59, R68 ;  /* 0x00000044003b7202 */ /* 0x000fe20000000f00 */
[----:B------:R-:W-:-:S07]  /*111d0*/  IMAD.MOV.U32 R68, RZ, RZ, R58 ;  /* 0x000000ffff447224 */ /* 0x000fce00078e003a */
.L_x_4664:
[----:B------:R-:W-:Y:S01]  /*111e0*/  I2FP.F32.U32 R59, R59 ;  /* 0x0000003b003b7245 */ /* 0x000fe20000201000 */
[----:B------:R-:W-:Y:S01]  /*111f0*/  IMAD.U32 R58, R61, 0x10000, RZ ;  /* 0x000100003d3a7824 */ /* 0x000fe200078e00ff */
[----:B------:R-:W-:Y:S02]  /*11200*/  ISETP.NE.AND P2, PT, R60, 0x1, PT ;  /* 0x000000013c00780c */ /* 0x000fe40003f45270 */
[----:B------:R-:W-:Y:S01]  /*11210*/  LOP3.LUT R161, R161, 0xfffffffb, RZ, 0xc0, !PT ;  /* 0xfffffffba1a17812 */ /* 0x000fe200078ec0ff */
[----:B------:R-:W-:Y:S01]  /*11220*/  FFMA.FTZ R59, R59, R0, 1.1641532182693481445e-10 ;  /* 0x2f0000003b3b7423 */ /* 0x000fe20000010000 */
[----:B------:R-:W-:-:S04]  /*11230*/  MOV R66, 0x2 ;  /* 0x0000000200427802 */ /* 0x000fc80000000f00 */
[----:B------:R-:W-:Y:S02]  /*11240*/  FSETP.LE.FTZ.AND P3, PT, R59, UR4, PT ;  /* 0x000000043b007c0b */ /* 0x000fe4000bf73000 */
        /* <DEDUP_REMOVED lines=12> */
.L_x_4668:
        /* <DEDUP_REMOVED lines=12> */
.L_x_4669:
        /* <DEDUP_REMOVED lines=60> */
.L_x_4667:
        /* <DEDUP_REMOVED lines=18> */
.L_x_4671:
        /* <DEDUP_REMOVED lines=12> */
.L_x_4672:
        /* <DEDUP_REMOVED lines=56> */
[----:B------:R-:W-:Y:S01]  /*11cf0*/  HFMA2 R67, -RZ, RZ, 0, 0 ;  /* 0x00000000ff437431 */ /* 0x000fe200000001ff */
[----:B------:R-:W-:Y:S02]  /*11d00*/  LOP3.LUT R108, R69, R108, R61, 0x96, !PT ;  /* 0x0000006c456c7212 */ /* 0x000fe400078e963d */
[----:B------:R-:W-:Y:S01]  /*11d10*/  MOV R61, R68 ;  /* 0x00000044003d7202 */ /* 0x000fe20000000f00 */
[----:B------:R-:W-:-:S07]  /*11d20*/  IMAD.MOV.U32 R68, RZ, RZ, R60 ;  /* 0x000000ffff447224 */ /* 0x000fce00078e003c */
.L_x_4670:
[----:B------:R-:W-:Y:S01]  /*11d30*/  ISETP.NE.AND P3, PT, R67, 0x1, PT ;  /* 0x000000014300780c */ /* 0x000fe20003f65270 */
[C---:B------:R-:W-:Y:S01]  /*11d40*/  IMAD.U32 R60, R62.reuse, 0x10000, RZ ;  /* 0x000100003e3c7824 */ /* 0x040fe200078e00ff */
[----:B------:R-:W-:Y:S02]  /*11d50*/  I2FP.F32.U32 R61, R61 ;  /* 0x0000003d003d7245 */ /* 0x000fe40000201000 */
[----:B------:R-:W-:Y:S02]  /*11d60*/  PRMT R62, R62, 0x7632, R62 ;  /* 0x000076323e3e7816 */ /* 0x000fe4000000003e */
[----:B------:R-:W-:Y:S01]  /*11d70*/  MOV R69, 0x2 ;  /* 0x0000000200457802 */ /* 0x000fe20000000f00 */
[----:B------:R-:W-:-:S05]  /*11d80*/  FFMA.FTZ R61, R61, R0, 1.1641532182693481445e-10 ;  /* 0x2f0000003d3d7423 */ /* 0x000fca0000010000 */
        /* <DEDUP_REMOVED lines=11> */
.L_x_4674:
        /* <DEDUP_REMOVED lines=12> */
.L_x_4675:
        /* <DEDUP_REMOVED lines=56> */
[----:B------:R-:W-:Y:S01]  /*12280*/  IMAD.MOV.U32 R61, RZ, RZ, R68 ;  /* 0x000000ffff3d7224 */ /* 0x000fe200078e0044 */
[----:B------:R-:W-:Y:S01]  /*12290*/  LOP3.LUT R108, R69, R108, R67, 0x96, !PT ;  /* 0x0000006c456c7212 */ /* 0x000fe200078e9643 */
[----:B------:R-:W-:Y:S01]  /*122a0*/  IMAD.MOV.U32 R69, RZ, RZ, RZ ;  /* 0x000000ffff457224 */ /* 0x000fe200078e00ff */
[----:B------:R-:W-:-:S07]  /*122b0*/  MOV R68, R66 ;  /* 0x0000004200447202 */ /* 0x000fce0000000f00 */
.L_x_4673:
[----:B------:R-:W-:Y:S01]  /*122c0*/  ISETP.NE.AND P4, PT, R69, 0x1, PT ;  /* 0x000000014500780c */ /* 0x000fe20003f85270 */
[----:B------:R-:W-:Y:S01]  /*122d0*/  IMAD.MOV.U32 R70, RZ, RZ, 0x2 ;  /* 0x00000002ff467424 */ /* 0x000fe200078e00ff */
[----:B------:R-:W-:-:S05]  /*122e0*/  I2FP.F32.U32 R61, R61 ;  /* 0x0000003d003d7245 */ /* 0x000fca0000201000 */
[----:B------:R-:W-:Y:S01]  /*122f0*/  FFMA.FTZ R66, R61, R0, 1.1641532182693481445e-10 ;  /* 0x2f0000003d427423 */ /* 0x000fe20000010000 */
[----:B------:R-:W-:Y:S02]  /*12300*/  SHF.L.U32 R61, R62, 0x10, RZ ;  /* 0x000000103e3d7819 */ /* 0x000fe400000006ff */
[----:B------:R-:W-:Y:S02]  /*12310*/  MOV R62, R102 ;  /* 0x00000066003e7202 */ /* 0x000fe40000000f00 */
[----:B------:R-:W-:Y:S01]  /*12320*/  FSETP.LE.FTZ.AND P3, PT, R66, UR4, PT ;  /* 0x0000000442007c0b */ /* 0x000fe2000bf73000 */
        /* <DEDUP_REMOVED lines=9> */
.L_x_4677:
        /* <DEDUP_REMOVED lines=12> */
.L_x_4678:
        /* <DEDUP_REMOVED lines=56> */
[----:B------:R-:W-:Y:S02]  /*12800*/  HFMA2 R70, -RZ, RZ, 0, 0 ;  /* 0x00000000ff467431 */ /* 0x000fe400000001ff */
[----:B------:R-:W-:Y:S02]  /*12810*/  VIADD R71, R3, 0x96a522ad ;  /* 0x96a522ad03477836 */ /* 0x000fe40000000000 */
[----:B------:R-:W-:-:S03]  /*12820*/  IMAD.MOV.U32 R68, RZ, RZ, R66 ;  /* 0x000000ffff447224 */ /* 0x000fc600078e0042 */
[----:B------:R-:W-:-:S07]  /*12830*/  LOP3.LUT R108, R71, R108, R67, 0x96, !PT ;  /* 0x0000006c476c7212 */ /* 0x000fce00078e9643 */
.L_x_4676:
[----:B------:R-:W-:Y:S01]  /*12840*/  ISETP.NE.AND P5, PT, R70, 0x1, PT ;  /* 0x000000014600780c */ /* 0x000fe20003fa5270 */
[C---:B------:R-:W-:Y:S01]  /*12850*/  IMAD.U32 R100, R63.reuse, 0x10000, RZ ;  /* 0x000100003f647824 */ /* 0x040fe200078e00ff */
[----:B------:R-:W-:Y:S02]  /*12860*/  I2FP.F32.U32 R67, R62 ;  /* 0x0000003e00437245 */ /* 0x000fe40000201000 */
[----:B------:R-:W-:Y:S01]  /*12870*/  PRMT R69, R63, 0x7632, R69 ;  /* 0x000076323f457816 */ /* 0x000fe20000000045 */
[----:B------:R-:W-:Y:S01]  /*12880*/  IMAD.MOV.U32 R63, RZ, RZ, R102 ;  /* 0x000000ffff3f7224 */ /* 0x000fe200078e0066 */
[----:B------:R-:W-:Y:S01]  /*12890*/  MOV R170, 0x2 ;  /* 0x0000000200aa7802 */ /* 0x000fe20000000f00 */
        /* <DEDUP_REMOVED lines=11> */
.L_x_4680:
        /* <DEDUP_REMOVED lines=12> */
.L_x_4681:
        /* <DEDUP_REMOVED lines=55> */
[----:B------:R-:W-:-:S03]  /*12d80*/  LOP3.LUT R108, R71, R108, R63, 0x96, !PT ;  /* 0x0000006c476c7212 */ /* 0x000fc600078e963f */
[----:B------:R-:W-:Y:S02]  /*12d90*/  VIADD R67, R2, 0x8ff34781 ;  /* 0x8ff3478102437836 */ /* 0x000fe40000000000 */
[----:B------:R-:W-:Y:S01]  /*12da0*/  IMAD.MOV.U32 R63, RZ, RZ, R68 ;  /* 0x000000ffff3f7224 */ /* 0x000fe200078e0044 */
[----:B------:R-:W-:Y:S02]  /*12db0*/  MOV R68, R62 ;  /* 0x0000003e00447202 */ /* 0x000fe40000000f00 */
[----:B------:R-:W-:-:S07]  /*12dc0*/  LOP3.LUT R103, R67, R70, R103, 0x96, !PT ;  /* 0x0000004643677212 */ /* 0x000fce00078e9667 */
.L_x_4679:
[----:B------:R-:W-:Y:S01]  /*12dd0*/  P2R R66, PR, RZ, 0x2 ;  /* 0x00000002ff427803 */ /* 0x000fe20000000000 */
[----:B------:R-:W-:Y:S01]  /*12de0*/  FMUL.FTZ R56, R56, UR5 ;  /* 0x0000000538387c20 */ /* 0x000fe20008410000 */
[----:B------:R-:W-:Y:S01]  /*12df0*/  I2FP.F32.U32 R63, R63 ;  /* 0x0000003f003f7245 */ /* 0x000fe20000201000 */
[----:B------:R-:W-:Y:S01]  /*12e00*/  FMUL.FTZ R58, R58, UR5 ;  /* 0x000000053a3a7c20 */ /* 0x000fe20008410000 */
[----:B------:R-:W-:Y:S01]  /*12e10*/  LOP3.LUT P1, RZ, R161, 0x10, RZ, 0xc0, !PT ;  /* 0x00000010a1ff7812 */ /* 0x000fe2000782c0ff */
[----:B------:R-:W-:Y:S01]  /*12e20*/  FMUL.FTZ R62, R100, UR5 ;  /* 0x00000005643e7c20 */ /* 0x000fe20008410000 */
[----:B------:R-:W-:Y:S01]  /*12e30*/  SHF.L.U32 R69, R69, 0x10, RZ ;  /* 0x0000001045457819 */ /* 0x000fe200000006ff */
[----:B------:R-:W-:Y:S01]  /*12e40*/  FFMA.FTZ R63, R63, R0, 1.1641532182693481445e-10 ;  /* 0x2f0000003f3f7423 */ /* 0x000fe20000010000 */
[----:B------:R-:W-:Y:S01]  /*12e50*/  LOP3.LUT P5, RZ, R161, 0x4, RZ, 0xc0, !PT ;  /* 0x00000004a1ff7812 */ /* 0x000fe200078ac0ff */
[----:B------:R-:W-:Y:S01]  /*12e60*/  FMUL.FTZ R61, R61, UR5 ;  /* 0x000000053d3d7c20 */ /* 0x000fe20008410000 */
[----:B------:R-:W-:Y:S01]  /*12e70*/  FSEL R56, R56, RZ, P1 ;  /* 0x000000ff38387208 */ /* 0x000fe20000800000 */
[----:B------:R-:W-:Y:S01]  /*12e80*/  FMUL.FTZ R60, R60, UR5 ;  /* 0x000000053c3c7c20 */ /* 0x000fe20008410000 */
[----:B------:R-:W-:Y:S01]  /*12e90*/  ISETP.NE.AND P1, PT, R66, RZ, PT ;  /* 0x000000ff4200720c */ /* 0x000fe20003f25270 */
[----:B------:R-:W-:Y:S01]  /*12ea0*/  FMUL.FTZ R59, R59, UR5 ;  /* 0x000000053b3b7c20 */ /* 0x000fe20008410000 */
[----:B------:R-:W-:Y:S01]  /*12eb0*/  P2R R67, PR, RZ, 0x1 ;  /* 0x00000001ff437803 */ /* 0x000fe20000000000 */
[----:B------:R-:W-:Y:S01]  /*12ec0*/  FMUL.FTZ R57, R57, UR5 ;  /* 0x0000000539397c20 */ /* 0x000fe20008410000 */
[----:B------:R-:W-:Y:S01]  /*12ed0*/  FMUL.FTZ R69, R69, UR5 ;  /* 0x0000000545457c20 */ /* 0x000fe20008410000 */
[----:B------:R-:W-:-:S02]  /*12ee0*/  FSEL R58, R58, RZ, P5 ;  /* 0x000000ff3a3a7208 */ /* 0x000fc40002800000 */
[C---:B------:R-:W-:Y:S02]  /*12ef0*/  LOP3.LUT P0, RZ, R161.reuse, 0x8, RZ, 0xc0, !PT ;  /* 0x00000008a1ff7812 */ /* 0x040fe4000780c0ff */
        /* <DEDUP_REMOVED lines=16> */
[----:B------:R-:W-:Y:S01]  /*13000*/  PLOP3.LUT P5, PT, P5, PT, PT, 0x8, 0x80 ;  /* 0x000000000080781c */ /* 0x000fe20002fae170 */
[----:B------:R-:W-:-:S12]  /*13010*/  @P1 FADD.FTZ R63, R47, R63 ;  /* 0x0000003f2f3f1221 */ /* 0x000fd80000010000 */
.L_x_4657:
[----:B------:R-:W-:Y:S01]  /*13020*/  SEL R113, RZ, 0x1000000, !P5 ;  /* 0x01000000ff717807 */ /* 0x000fe20006800000 */
[C---:B------:R-:W-:Y:S01]  /*13030*/  IMAD.WIDE.U32 R164, R111.reuse, 0x20, R72 ;  /* 0x000000206fa47825 */ /* 0x040fe200078e0048 */
[----:B------:R-:W-:Y:S01]  /*13040*/  SEL R109, RZ, 0x10000, !P4 ;  /* 0x00010000ff6d7807 */ /* 0x000fe20006000000 */
[----:B------:R-:W0:Y:S01]  /*13050*/  @P0 LDC.64 R70, c[0x0][0x398] ;  /* 0x0000e600ff460b82 */ /* 0x000e220000000a00 */
[----:B------:R-:W-:Y:S01]  /*13060*/  SEL R100, RZ, 0x100, !P3 ;  /* 0x00000100ff647807 */ /* 0x000fe20005800000 */
[----:B------:R-:W-:Y:S01]  /*13070*/  IMAD.WIDE.U32 R166, R111, 0x8, R74 ;  /* 0x000000086fa67825 */ /* 0x000fe200078e004a */
[C---:B------:R-:W-:Y:S01]  /*13080*/  LOP3.LUT P5, RZ, R161.reuse, 0x8, RZ, 0xc0, !PT ;  /* 0x00000008a1ff7812 */ /* 0x040fe200078ac0ff */
[----:B------:R1:W-:Y:S01]  /*13090*/  STG.E.128 desc[UR8][R164.64], R56 ;  /* 0x00000038a4007986 */ /* 0x0003e2000c101d08 */
[C---:B------:R-:W-:Y:S02]  /*130a0*/  LOP3.LUT P4, RZ, R161.reuse, 0x4, RZ, 0xc0, !PT ;  /* 0x00000004a1ff7812 */ /* 0x040fe4000788c0ff */
[----:B------:R-:W-:Y:S01]  /*130b0*/  LOP3.LUT P3, RZ, R161, 0x2, RZ, 0xc0, !PT ;  /* 0x00000002a1ff7812 */ /* 0x000fe2000786c0ff */
[----:B------:R-:W2:Y:S01]  /*130c0*/  @P1 LDC.64 R162, c[0x0][0x3a0] ;  /* 0x0000e800ffa21b82 */ /* 0x000ea20000000a00 */
[----:B------:R-:W-:Y:S01]  /*130d0*/  SEL R67, RZ, 0x10000, !P4 ;  /* 0x00010000ff437807 */ /* 0x000fe20006000000 */
[----:B------:R1:W-:Y:S01]  /*130e0*/  STG.E.128 desc[UR8][R164.64+0x10], R60 ;  /* 0x0000103ca4007986 */ /* 0x0003e2000c101d08 */
[----:B------:R-:W-:-:S02]  /*130f0*/  SEL R69, RZ, 0x1000000, !P3 ;  /* 0x01000000ff457807 */ /* 0x000fc40005800000 */
[----:B------:R-:W-:Y:S02]  /*13100*/  SEL R66, RZ, 0x100, !P5 ;  /* 0x00000100ff427807 */ /* 0x000fe40006800000 */
[----:B------:R-:W-:Y:S02]  /*13110*/  LOP3.LUT P6, RZ, R161, 0x10, RZ, 0xc0, !PT ;  /* 0x00000010a1ff7812 */ /* 0x000fe400078cc0ff */
[----:B------:R-:W-:Y:S02]  /*13120*/  LOP3.LUT R66, R66, R69, R67, 0xfe, !PT ;  /* 0x0000004542427212 */ /* 0x000fe400078efe43 */
[----:B------:R-:W-:Y:S01]  /*13130*/  LOP3.LUT R100, R100, R113, R109, 0xfe, !PT ;  /* 0x0000007164647212 */ /* 0x000fe200078efe6d */
[----:B------:R-:W-:Y:S01]  /*13140*/  VIADD R113, R101, 0x200 ;  /* 0x0000020065717836 */ /* 0x000fe20000000000 */
[----:B------:R-:W-:Y:S02]  /*13150*/  SEL R67, RZ, 0x1, !P2 ;  /* 0x00000001ff437807 */ /* 0x000fe40005000000 */
[----:B------:R-:W-:Y:S01]  /*13160*/  SEL R69, RZ, 0x1, !P6 ;  /* 0x00000001ff457807 */ /* 0x000fe20007000000 */
[----:B------:R-:W-:Y:S01]  /*13170*/  IMAD.WIDE.U32 R64, R113, 0x10, R64 ;  /* 0x0000001071407825 */ /* 0x000fe200078e0040 */
[----:B------:R-:W-:-:S02]  /*13180*/  LOP3.LUT R67, R100, R67, RZ, 0xfc, !PT ;  /* 0x0000004364437212 */ /* 0x000fc400078efcff */
[----:B------:R-:W-:Y:S01]  /*13190*/  LOP3.LUT R66, R66, R69, RZ, 0xfc, !PT ;  /* 0x0000004542427212 */ /* 0x000fe200078efcff */
[----:B0-----:R-:W-:-:S04]  /*131a0*/  @P0 IMAD.WIDE.U32 R70, R113, 0x10, R70 ;  /* 0x0000001071460825 */ /* 0x001fc800078e0046 */
[----:B------:R1:W-:Y:S01]  /*131b0*/  STG.E.64 desc[UR8][R166.64], R66 ;  /* 0x00000042a6007986 */ /* 0x0003e2000c101b08 */
[----:B--2---:R-:W-:Y:S01]  /*131c0*/  @P1 IMAD.WIDE.U32 R162, R113, 0x20, R162 ;  /* 0x0000002071a21825 */ /* 0x004fe200078e00a2 */
        /* <DEDUP_REMOVED lines=21> */
.L_x_4682:
[----:B------:R2:W5:Y:S04]  /*13320*/  @P0 LDG.E.128 R104, desc[UR8][R70.64] ;  /* 0x0000000846680981 */ /* 0x000568000c1e1d00 */
[----:B------:R2:W5:Y:S04]  /*13330*/  @P1 LDG.E.128 R40, desc[UR8][R162.64] ;  /* 0x00000008a2281981 */ /* 0x000568000c1e1d00 */
[----:B------:R2:W5:Y:S04]  /*13340*/  @P1 LDG.E.128 R44, desc[UR8][R162.64+0x10] ;  /* 0x00001008a22c1981 */ /* 0x000568000c1e1d00 */
[----:B01----:R-:W5:Y:S01]  /*13350*/  LDG.E.128 R64, desc[UR8][R64.64] ;  /* 0x0000000840407981 */ /* 0x003f62000c1e1d00 */
[----:B------:R-:W-:Y:S05]  /*13360*/  @!P0 BRA `(.L_x_4683) ;  /* 0x0000005c003c8947 */ /* 0x000fea0003800000 */
        /* <DEDUP_REMOVED lines=15> */
.L_x_4685:
        /* <DEDUP_REMOVED lines=12> */
.L_x_4686:
        /* <DEDUP_REMOVED lines=58> */
[----:B------:R-:W-:Y:S01]  /*138c0*/  IMAD.MOV.U32 R70, RZ, RZ, RZ ;  /* 0x000000ffff467224 */ /* 0x000fe200078e00ff */
[----:B------:R-:W-:-:S07]  /*138d0*/  MOV R69, R68 ;  /* 0x0000004400457202 */ /* 0x000fce0000000f00 */
.L_x_4684:
        /* <DEDUP_REMOVED lines=8> */
[----:B------:R-:W-:-:S02]  /*13960*/  FSETP.LE.FTZ.AND P4, PT, R69, UR4, PT ;  /* 0x0000000445007c0b */ /* 0x000fc4000bf93000 */
        /* <DEDUP_REMOVED lines=11> */
.L_x_4688:
        /* <DEDUP_REMOVED lines=12> */
.L_x_4689:
        /* <DEDUP_REMOVED lines=53> */
[----:B------:R-:W-:Y:S01]  /*13e30*/  IMAD.WIDE.U32 R70, R71, -0x2daee0ad, RZ ;  /* 0xd2511f5347467825 */ /* 0x000fe200078e00ff */
[----:B------:R-:W-:Y:S02]  /*13e40*/  LOP3.LUT R103, R69, R68, R103, 0x96, !PT ;  /* 0x0000004445677212 */ /* 0x000fe400078e9667 */
[----:B------:R-:W-:Y:S01]  /*13e50*/  MOV R69, R100 ;  /* 0x0000006400457202 */ /* 0x000fe20000000f00 */
[----:B------:R-:W-:Y:S02]  /*13e60*/  VIADD R93, R3, 0x96a522ad ;  /* 0x96a522ad035d7836 */ /* 0x000fe40000000000 */
[----:B------:R-:W-:-:S03]  /*13e70*/  IMAD.MOV.U32 R100, RZ, RZ, R70 ;  /* 0x000000ffff647224 */ /* 0x000fc600078e0046 */
[----:B------:R-:W-:Y:S01]  /*13e80*/  LOP3.LUT R108, R93, R108, R71, 0x96, !PT ;  /* 0x0000006c5d6c7212 */ /* 0x000fe200078e9647 */
[----:B------:R-:W-:-:S07]  /*13e90*/  HFMA2 R71, -RZ, RZ, 0, 0 ;  /* 0x00000000ff477431 */ /* 0x000fce00000001ff */
.L_x_4687:
[----:B------:R-:W-:Y:S01]  /*13ea0*/  I2FP.F32.U32 R69, R69 ;  /* 0x0000004500457245 */ /* 0x000fe20000201000 */
[----:B------:R-:W-:Y:S01]  /*13eb0*/  IMAD.U32 R68, R104, 0x10000, RZ ;  /* 0x0001000068447824 */ /* 0x000fe200078e00ff */
[----:B------:R-:W-:Y:S02]  /*13ec0*/  ISETP.NE.AND P3, PT, R71, 0x1, PT ;  /* 0x000000014700780c */ /* 0x000fe40003f65270 */
[----:B------:R-:W-:Y:S01]  /*13ed0*/  MOV R70, 0x2 ;  /* 0x0000000200467802 */ /* 0x000fe20000000f00 */
        /* <DEDUP_REMOVED lines=18> */
.L_x_4691:
        /* <DEDUP_REMOVED lines=12> */
.L_x_4692:
        /* <DEDUP_REMOVED lines=56> */
[----:B------:R-:W-:Y:S01]  /*14440*/  IMAD.MOV.U32 R69, RZ, RZ, R100 ;  /* 0x000000ffff457224 */ /* 0x000fe200078e0064 */
[----:B------:R-:W-:Y:S02]  /*14450*/  MOV R100, R94 ;  /* 0x0000005e00647202 */ /* 0x000fe40000000f00 */
[----:B------:R-:W-:Y:S01]  /*14460*/  LOP3.LUT R103, R71, R70, R103, 0x96, !PT ;  /* 0x0000004647677212 */ /* 0x000fe200078e9667 */
[----:B------:R-:W-:-:S07]  /*14470*/  IMAD.MOV.U32 R70, RZ, RZ, RZ ;  /* 0x000000ffff467224 */ /* 0x000fce00078e00ff */
.L_x_4690:
[----:B------:R-:W-:Y:S01]  /*14480*/  I2FP.F32.U32 R69, R69 ;  /* 0x0000004500457245 */ /* 0x000fe20000201000 */
[----:B------:R-:W-:Y:S01]  /*14490*/  IMAD.MOV.U32 R71, RZ, RZ, 0x2 ;  /* 0x00000002ff477424 */ /* 0x000fe200078e00ff */
[----:B------:R-:W-:Y:S02]  /*144a0*/  ISETP.NE.AND P2, PT, R70, 0x1, PT ;  /* 0x000000014600780c */ /* 0x000fe40003f45270 */
[----:B------:R-:W-:Y:S01]  /*144b0*/  SHF.L.U32 R64, R64, 0x10, RZ ;  /* 0x0000001040407819 */ /* 0x000fe200000006ff */
[----:B------:R-:W-:Y:S01]  /*144c0*/  FFMA.FTZ R69, R69, R0, 1.1641532182693481445e-10 ;  /* 0x2f00000045457423 */ /* 0x000fe20000010000 */
[----:B------:R-:W-:-:S03]  /*144d0*/  LOP3.LUT R161, R161, 0xfffffff7, RZ, 0xc0, !PT ;  /* 0xfffffff7a1a17812 */ /* 0x000fc600078ec0ff */
[----:B------:R-:W-:Y:S01]  /*144e0*/  FMUL.FTZ R93, R64, UR5 ;  /* 0x00000005405d7c20 */ /* 0x000fe20008410000 */
        /* <DEDUP_REMOVED lines=12> */
.L_x_4694:
        /* <DEDUP_REMOVED lines=12> */
.L_x_4695:
        /* <DEDUP_REMOVED lines=52> */
[----:B------:R-:W-:-:S03]  /*149b0*/  IADD3 R71, PT, PT, R2, -0x700cb87f, RZ ;  /* 0x8ff3478102477810 */ /* 0x000fc60007ffe0ff */
[----:B------:R-:W-:Y:S01]  /*149c0*/  IMAD.WIDE.U32 R94, R69, -0x2daee0ad, RZ ;  /* 0xd2511f53455e7825 */ /* 0x000fe200078e00ff */
[----:B------:R-:W-:-:S03]  /*149d0*/  LOP3.LUT R103, R71, R70, R103, 0x96, !PT ;  /* 0x0000004647677212 */ /* 0x000fc600078e9667 */
[----:B------:R-:W-:Y:S02]  /*149e0*/  HFMA2 R71, -RZ, RZ, 0, 0 ;  /* 0x00000000ff477431 */ /* 0x000fe400000001ff */
[----:B------:R-:W-:-:S05]  /*149f0*/  VIADD R69, R3, 0x96a522ad ;  /* 0x96a522ad03457836 */ /* 0x000fca0000000000 */
[----:B------:R-:W-:Y:S02]  /*14a00*/  LOP3.LUT R108, R69, R108, R95, 0x96, !PT ;  /* 0x0000006c456c7212 */ /* 0x000fe400078e965f */
[----:B------:R-:W-:Y:S01]  /*14a10*/  MOV R69, R100 ;  /* 0x0000006400457202 */ /* 0x000fe20000000f00 */
[----:B------:R-:W-:-:S07]  /*14a20*/  IMAD.MOV.U32 R100, RZ, RZ, R94 ;  /* 0x000000ffff647224 */ /* 0x000fce00078e005e */
.L_x_4693:
        /* <DEDUP_REMOVED lines=23> */
.L_x_4697:
        /* <DEDUP_REMOVED lines=12> */
.L_x_4698:
        /* <DEDUP_REMOVED lines=57> */
[----:B------:R-:W-:Y:S01]  /*14ff0*/  IMAD.MOV.U32 R70, RZ, RZ, RZ ;  /* 0x000000ffff467224 */ /* 0x000fe200078e00ff */
[----:B------:R-:W-:Y:S02]  /*15000*/  LOP3.LUT R108, R97, R108, R95, 0x96, !PT ;  /* 0x0000006c616c7212 */ /* 0x000fe400078e965f */
[----:B------:R-:W-:-:S07]  /*15010*/  MOV R100, R94 ;  /* 0x0000005e00647202 */ /* 0x000fce0000000f00 */
.L_x_4696:
[----:B------:R-:W-:Y:S01]  /*15020*/  I2FP.F32.U32 R71, R64 ;  /* 0x0000004000477245 */ /* 0x000fe20000201000 */
[----:B------:R-:W-:Y:S01]  /*15030*/  IMAD.MOV.U32 R95, RZ, RZ, 0x2 ;  /* 0x00000002ff5f7424 */ /* 0x000fe200078e00ff */
[----:B------:R-:W-:Y:S02]  /*15040*/  ISETP.NE.AND P2, PT, R70, 0x1, PT ;  /* 0x000000014600780c */ /* 0x000fe40003f45270 */
[----:B------:R-:W-:Y:S01]  /*15050*/  SHF.L.U32 R64, R65, 0x10, RZ ;  /* 0x0000001041407819 */ /* 0x000fe200000006ff */
        /* <DEDUP_REMOVED lines=16> */
.L_x_4700:
        /* <DEDUP_REMOVED lines=12> */
.L_x_4701:
        /* <DEDUP_REMOVED lines=60> */
.L_x_4699:
[----:B------:R-:W-:Y:S01]  /*155e0*/  I2FP.F32.U32 R71, R71 ;  /* 0x0000004700477245 */ /* 0x000fe20000201000 */
[----:B------:R-:W-:Y:S01]  /*155f0*/  IMAD.U32 R70, R105, 0x10000, RZ ;  /* 0x0001000069467824 */ /* 0x000fe200078e00ff */
[----:B------:R-:W-:Y:S02]  /*15600*/  ISETP.NE.AND P3, PT, R95, 0x1, PT ;  /* 0x000000015f00780c */ /* 0x000fe40003f65270 */
[----:B------:R-:W-:Y:S01]  /*15610*/  MOV R96, 0x2 ;  /* 0x0000000200607802 */ /* 0x000fe20000000f00 */
[----:B------:R-:W-:Y:S01]  /*15620*/  FFMA.FTZ R71, R71, R0, 1.1641532182693481445e-10 ;  /* 0x2f00000047477423 */ /* 0x000fe20000010000 */
[----:B------:R-:W-:-:S04]  /*15630*/  FMUL.FTZ R70, R70, UR5 ;  /* 0x0000000546467c20 */ /* 0x000fc80008410000 */
[----:B------:R-:W-:Y:S02]  /*15640*/  FSETP.GTU.FTZ.AND P2, PT, R71, UR4, PT ;  /* 0x0000000447007c0b */ /* 0x000fe4000bf5c000 */
[----:B------:R-:W-:Y:S01]  /*15650*/  FSEL R71, R64, RZ, P4 ;  /* 0x000000ff40477208 */ /* 0x000fe20002000000 */
[----:B------:R-:W-:Y:S01]  /*15660*/  IMAD.MOV.U32 R64, RZ, RZ, R102 ;  /* 0x000000ffff407224 */ /* 0x000fe200078e0066 */
[----:B------:R-:W-:Y:S02]  /*15670*/  FSEL R70, R70, RZ, !P2 ;  /* 0x000000ff46467208 */ /* 0x000fe40005000000 */
[----:B------:R-:W-:-:S03]  /*15680*/  SEL R94, RZ, 0x1, P2 ;  /* 0x00000001ff5e7807 */ /* 0x000fc60001000000 */
[----:B------:R-:W-:-:S04]  /*15690*/  FADD.FTZ R70, R70, R71 ;  /* 0x0000004746467221 */ /* 0x000fc80000010000 */
        /* <DEDUP_REMOVED lines=10> */
.L_x_4703:
        /* <DEDUP_REMOVED lines=12> */
.L_x_4704:
        /* <DEDUP_REMOVED lines=20> */
[----:B------:R-:W-:Y:S01]  /*15940*/  IMAD.MOV.U32 R64, RZ, RZ, R100 ;  /* 0x000000ffff407224 */ /* 0x000fe200078e0064 */
        /* <DEDUP_REMOVED lines=20> */
[C---:B------:R-:W-:Y:S02]  /*15a90*/  VIADD R95, R2.reuse, 0x5384540f ;  /* 0x5384540f025f7836 */ /* 0x040fe40000000000 */
[----:B------:R-:W-:Y:S01]  /*15aa0*/  IMAD.WIDE.U32 R162, R71, -0x2daee0ad, RZ ;  /* 0xd2511f5347a27825 */ /* 0x000fe200078e00ff */
[----:B------:R-:W-:Y:S02]  /*15ab0*/  IADD3 R71, PT, PT, R3, 0x1fd5c5a3, RZ ;  /* 0x1fd5c5a303477810 */ /* 0x000fe40007ffe0ff */
[----:B------:R-:W-:Y:S02]  /*15ac0*/  LOP3.LUT R95, R95, R102, R97, 0x96, !PT ;  /* 0x000000665f5f7212 */ /* 0x000fe400078e9661 */
[----:B------:R-:W-:Y:S02]  /*15ad0*/  LOP3.LUT R98, R71, R98, R163, 0x96, !PT ;  /* 0x0000006247627212 */ /* 0x000fe400078e96a3 */
[----:B------:R-:W-:Y:S01]  /*15ae0*/  IADD3 R71, PT, PT, R2, -0xe443238, RZ ;  /* 0xf1bbcdc802477810 */ /* 0x000fe20007ffe0ff */
        /* <DEDUP_REMOVED lines=9> */
[----:B------:R-:W-:Y:S01]  /*15b80*/  MOV R100, R96 ;  /* 0x0000006000647202 */ /* 0x000fe20000000f00 */
[----:B------:R-:W-:Y:S01]  /*15b90*/  IMAD.MOV.U32 R96, RZ, RZ, RZ ;  /* 0x000000ffff607224 */ /* 0x000fe200078e00ff */
[----:B------:R-:W-:Y:S02]  /*15ba0*/  LOP3.LUT R103, R71, R98, R103, 0x96, !PT ;  /* 0x0000006247677212 */ /* 0x000fe400078e9667 */
[----:B------:R-:W-:-:S07]  /*15bb0*/  LOP3.LUT R108, R95, R108, R97, 0x96, !PT ;  /* 0x0000006c5f6c7212 */ /* 0x000fce00078e9661 */
.L_x_4702:
        /* <DEDUP_REMOVED lines=19> */
.L_x_4706:
        /* <DEDUP_REMOVED lines=12> */
.L_x_4707:
        /* <DEDUP_REMOVED lines=59> */
[----:B------:R-:W-:-:S07]  /*16160*/  HFMA2 R97, -RZ, RZ, 0, 0 ;  /* 0x00000000ff617431 */ /* 0x000fce00000001ff */
.L_x_4705:
[----:B------:R-:W-:Y:S02]  /*16170*/  I2FP.F32.U32 R65, R71 ;  /* 0x0000004700417245 */ /* 0x000fe40000201000 */
[----:B------:R-:W-:Y:S02]  /*16180*/  PRMT R64, R105, 0x7632, R64 ;  /* 0x0000763269407816 */ /* 0x000fe40000000040 */
[----:B------:R-:W-:Y:S01]  /*16190*/  FSEL R71, R95, RZ, P4 ;  /* 0x000000ff5f477208 */ /* 0x000fe20002000000 */
[----:B------:R-:W-:Y:S01]  /*161a0*/  FFMA.FTZ R65, R65, R0, 1.1641532182693481445e-10 ;  /* 0x2f00000041417423 */ /* 0x000fe20000010000 */
[----:B------:R-:W-:Y:S01]  /*161b0*/  MOV R96, 0x2 ;  /* 0x0000000200607802 */ /* 0x000fe20000000f00 */
[----:B------:R-:W-:-:S03]  /*161c0*/  IMAD.U32 R64, R64, 0x10000, RZ ;  /* 0x0001000040407824 */ /* 0x000fc600078e00ff */
[----:B------:R-:W-:Y:S01]  /*161d0*/  FSETP.GTU.FTZ.AND P2, PT, R65, UR4, PT ;  /* 0x0000000441007c0b */ /* 0x000fe2000bf5c000 */
[----:B------:R-:W-:Y:S01]  /*161e0*/  FMUL.FTZ R64, R64, UR5 ;  /* 0x0000000540407c20 */ /* 0x000fe20008410000 */
[----:B------:R-:W-:Y:S02]  /*161f0*/  IMAD.MOV.U32 R65, RZ, RZ, R102 ;  /* 0x000000ffff417224 */ /* 0x000fe400078e0066 */
[----:B------:R-:W-:Y:S02]  /*16200*/  SEL R95, RZ, 0x1, P2 ;  /* 0x00000001ff5f7807 */ /* 0x000fe40001000000 */
[----:B------:R-:W-:Y:S02]  /*16210*/  FSEL R64, R64, RZ, !P2 ;  /* 0x000000ff40407208 */ /* 0x000fe40005000000 */
[----:B------:R-:W-:-:S03]  /*16220*/  ISETP.NE.AND P2, PT, R97, 0x1, PT ;  /* 0x000000016100780c */ /* 0x000fc60003f45270 */
[----:B------:R-:W-:-:S04]  /*16230*/  FADD.FTZ R71, R64, R71 ;  /* 0x0000004740477221 */ /* 0x000fc80000010000 */
[----:B------:R-:W-:-:S06]  /*16240*/  @P1 FADD.FTZ R71, R43, R71 ;  /* 0x000000472b471221 */ /* 0x000fcc0000010000 */
        /* <DEDUP_REMOVED lines=9> */
.L_x_4709:
        /* <DEDUP_REMOVED lines=12> */
.L_x_4710:
        /* <DEDUP_REMOVED lines=60> */
.L_x_4708:
[----:B------:R-:W-:Y:S01]  /*16760*/  ISETP.NE.AND P3, PT, R96, 0x1, PT ;  /* 0x000000016000780c */ /* 0x000fe20003f65270 */
[----:B------:R-:W-:Y:S01]  /*16770*/  IMAD.MOV.U32 R97, RZ, RZ, 0x2 ;  /* 0x00000002ff617424 */ /* 0x000fe200078e00ff */
[----:B------:R-:W-:Y:S02]  /*16780*/  I2FP.F32.U32 R65, R65 ;  /* 0x0000004100417245 */ /* 0x000fe40000201000 */
[C---:B------:R-:W-:Y:S02]  /*16790*/  SHF.L.U32 R64, R66.reuse, 0x10, RZ ;  /* 0x0000001042407819 */ /* 0x040fe400000006ff */
[----:B------:R-:W-:Y:S01]  /*167a0*/  PRMT R66, R66, 0x7632, R66 ;  /* 0x0000763242427816 */ /* 0x000fe20000000042 */
[----:B------:R-:W-:Y:S02]  /*167b0*/  FFMA.FTZ R65, R65, R0, 1.1641532182693481445e-10 ;  /* 0x2f00000041417423 */ /* 0x000fe40000010000 */
[----:B------:R-:W-:-:S03]  /*167c0*/  FMUL.FTZ R162, R64, UR5 ;  /* 0x0000000540a27c20 */ /* 0x000fc60008410000 */
[----:B------:R-:W-:Y:S02]  /*167d0*/  FSETP.LE.FTZ.AND P2, PT, R65, UR4, PT ;  /* 0x0000000441007c0b */ /* 0x000fe4000bf53000 */
[----:B------:R-:W-:Y:S01]  /*167e0*/  MOV R65, R102 ;  /* 0x0000006600417202 */ /* 0x000fe20000000f00 */
[----:B------:R-:W-:Y:S10]  /*167f0*/  @!P3 BRA `(.L_x_4711) ;  /* 0x000000040040b947 */ /* 0x000ff40003800000 */
        /* <DEDUP_REMOVED lines=8> */
.L_x_4712:
        /* <DEDUP_REMOVED lines=12> */
.L_x_4713:
        /* <DEDUP_REMOVED lines=60> */
.L_x_4711:
[----:B------:R-:W-:Y:S01]  /*16d00*/  I2FP.F32.U32 R65, R65 ;  /* 0x0000004100417245 */ /* 0x000fe20000201000 */
[----:B------:R-:W-:Y:S01]  /*16d10*/  IMAD.U32 R64, R106, 0x10000, RZ ;  /* 0x000100006a407824 */ /* 0x000fe200078e00ff */
[----:B------:R-:W-:-:S03]  /*16d20*/  MOV R98, 0x2 ;  /* 0x0000000200627802 */ /* 0x000fc60000000f00 */
        /* <DEDUP_REMOVED lines=19> */
.L_x_4715:
        /* <DEDUP_REMOVED lines=12> */
.L_x_4716:
        /* <DEDUP_REMOVED lines=57> */
[----:B------:R-:W-:Y:S01]  /*172b0*/  MOV R100, R98 ;  /* 0x0000006200647202 */ /* 0x000fe20000000f00 */
[----:B------:R-:W-:Y:S01]  /*172c0*/  IMAD.MOV.U32 R98, RZ, RZ, RZ ;  /* 0x000000ffff627224 */ /* 0x000fe200078e00ff */
[----:B------:R-:W-:-:S07]  /*172d0*/  LOP3.LUT R108, R97, R108, R99, 0x96, !PT ;  /* 0x0000006c616c7212 */ /* 0x000fce00078e9663 */
.L_x_4714:
[----:B------:R-:W-:Y:S01]  /*172e0*/  ISETP.NE.AND P4, PT, R98, 0x1, PT ;  /* 0x000000016200780c */ /* 0x000fe20003f85270 */
[----:B------:R-:W-:Y:S01]  /*172f0*/  IMAD.MOV.U32 R99, RZ, RZ, 0x2 ;  /* 0x00000002ff637424 */ /* 0x000fe200078e00ff */
[----:B------:R-:W-:Y:S02]  /*17300*/  I2FP.F32.U32 R65, R65 ;  /* 0x0000004100417245 */ /* 0x000fe40000201000 */
[----:B------:R-:W-:Y:S02]  /*17310*/  SHF.L.U32 R66, R66, 0x10, RZ ;  /* 0x0000001042427819 */ /* 0x000fe400000006ff */
[----:B------:R-:W-:Y:S01]  /*17320*/  MOV R97, R102 ;  /* 0x0000006600617202 */ /* 0x000fe20000000f00 */
[----:B------:R-:W-:Y:S02]  /*17330*/  FFMA.FTZ R65, R65, R0, 1.1641532182693481445e-10 ;  /* 0x2f00000041417423 */ /* 0x000fe40000010000 */
[----:B------:R-:W-:-:S03]  /*17340*/  FMUL.FTZ R164, R66, UR5 ;  /* 0x0000000542a47c20 */ /* 0x000fc60008410000 */
        /* <DEDUP_REMOVED lines=10> */
.L_x_4718:
        /* <DEDUP_REMOVED lines=12> */
.L_x_4719:
        /* <DEDUP_REMOVED lines=50> */
[----:B------:R-:W-:Y:S02]  /*177d0*/  VIADD R97, R3, 0x96a522ad ;  /* 0x96a522ad03617836 */ /* 0x000fe40000000000 */
[----:B------:R-:W-:Y:S01]  /*177e0*/  IMAD.WIDE.U32 R102, R102, -0x326172a9, RZ ;  /* 0xcd9e8d5766667825 */ /* 0x000fe200078e00ff */
[----:B------:R-:W-:Y:S02]  /*177f0*/  LOP3.LUT R98, R65, R98, R163, 0x96, !PT ;  /* 0x0000006241627212 */ /* 0x000fe400078e96a3 */
[----:B------:R-:W-:-:S03]  /*17800*/  IADD3 R65, PT, PT, R2, -0x700cb87f, RZ ;  /* 0x8ff3478102417810 */ /* 0x000fc60007ffe0ff */
[----:B------:R-:W-:Y:S01]  /*17810*/  IMAD.WIDE.U32 R98, R98, -0x2daee0ad, RZ ;  /* 0xd2511f5362627825 */ /* 0x000fe200078e00ff */
[----:B------:R-:W-:-:S04]  /*17820*/  LOP3.LUT R103, R65, R162, R103, 0x96, !PT ;  /* 0x000000a241677212 */ /* 0x000fc800078e9667 */
[----:B------:R-:W-:Y:S01]  /*17830*/  LOP3.LUT R108, R97, R108, R99, 0x96, !PT ;  /* 0x0000006c616c7212 */ /* 0x000fe200078e9663 */
[----:B------:R-:W-:Y:S01]  /*17840*/  HFMA2 R99, -RZ, RZ, 0, 0 ;  /* 0x00000000ff637431 */ /* 0x000fe200000001ff */
[----:B------:R-:W-:Y:S01]  /*17850*/  MOV R97, R100 ;  /* 0x0000006400617202 */ /* 0x000fe20000000f00 */
[----:B------:R-:W-:-:S07]  /*17860*/  IMAD.MOV.U32 R100, RZ, RZ, R98 ;  /* 0x000000ffff647224 */ /* 0x000fce00078e0062 */
.L_x_4717:
[----:B------:R-:W-:Y:S02]  /*17870*/  I2FP.F32.U32 R65, R97 ;  /* 0x0000006100417245 */ /* 0x000fe40000201000 */
[----:B------:R-:W-:Y:S02]  /*17880*/  PRMT R66, R106, 0x7632, R66 ;  /* 0x000076326a427816 */ /* 0x000fe40000000042 */
[----:B------:R-:W-:Y:S01]  /*17890*/  MOV R98, 0x2 ;  /* 0x0000000200627802 */ /* 0x000fe20000000f00 */
        /* <DEDUP_REMOVED lines=20> */
.L_x_4721:
        /* <DEDUP_REMOVED lines=12> */
.L_x_4722:
        /* <DEDUP_REMOVED lines=55> */
[----:B------:R-:W-:Y:S02]  /*17e10*/  MOV R100, R98 ;  /* 0x0000006200647202 */ /* 0x000fe40000000f00 */
[----:B------:R-:W-:Y:S01]  /*17e20*/  LOP3.LUT R108, R163, R108, R99, 0x96, !PT ;  /* 0x0000006ca36c7212 */ /* 0x000fe200078e9663 */
[----:B------:R-:W-:Y:S02]  /*17e30*/  VIADD R109, R2, 0x8ff34781 ;  /* 0x8ff34781026d7836 */ /* 0x000fe40000000000 */
[----:B------:R-:W-:-:S03]  /*17e40*/  IMAD.MOV.U32 R98, RZ, RZ, RZ ;  /* 0x000000ffff627224 */ /* 0x000fc600078e00ff */
[----:B------:R-:W-:-:S07]  /*17e50*/  LOP3.LUT R103, R109, R162, R103, 0x96, !PT ;  /* 0x000000a26d677212 */ /* 0x000fce00078e9667 */
.L_x_4720:
[----:B------:R-:W-:Y:S01]  /*17e60*/  ISETP.NE.AND P5, PT, R98, 0x1, PT ;  /* 0x000000016200780c */ /* 0x000fe20003fa5270 */
[----:B------:R-:W-:Y:S01]  /*17e70*/  IMAD.MOV.U32 R162, RZ, RZ, 0x2 ;  /* 0x00000002ffa27424 */ /* 0x000fe200078e00ff */
[----:B------:R-:W-:Y:S02]  /*17e80*/  I2FP.F32.U32 R99, R66 ;  /* 0x0000004200637245 */ /* 0x000fe40000201000 */
[C---:B------:R-:W-:Y:S02]  /*17e90*/  SHF.L.U32 R66, R67.reuse, 0x10, RZ ;  /* 0x0000001043427819 */ /* 0x040fe400000006ff */
[----:B------:R-:W-:Y:S01]  /*17ea0*/  PRMT R67, R67, 0x7632, R67 ;  /* 0x0000763243437816 */ /* 0x000fe20000000043 */
[----:B------:R-:W-:Y:S01]  /*17eb0*/  FFMA.FTZ R99, R99, R0, 1.1641532182693481445e-10 ;  /* 0x2f00000063637423 */ /* 0x000fe20000010000 */
[----:B------:R-:W-:Y:S01]  /*17ec0*/  MOV R109, R102 ;  /* 0x00000066006d7202 */ /* 0x000fe20000000f00 */
        /* <DEDUP_REMOVED lines=11> */
.L_x_4724:
        /* <DEDUP_REMOVED lines=12> */
.L_x_4725:
        /* <DEDUP_REMOVED lines=59> */
[----:B------:R-:W-:Y:S01]  /*183f0*/  IMAD.MOV.U32 R162, RZ, RZ, RZ ;  /* 0x000000ffffa27224 */ /* 0x000fe200078e00ff */
[----:B------:R-:W-:-:S07]  /*18400*/  MOV R100, R98 ;  /* 0x0000006200647202 */ /* 0x000fce0000000f00 */
.L_x_4723:
[----:B------:R-:W-:Y:S02]  /*18410*/  I2FP.F32.U32 R99, R109 ;  /* 0x0000006d00637245 */ /* 0x000fe40000201000 */
[----:B------:R-:W-:-:S03]  /*18420*/  SHF.L.U32 R66, R107, 0x10, RZ ;  /* 0x000000106b427819 */ /* 0x000fc600000006ff */
[----:B------:R-:W-:Y:S02]  /*18430*/  FFMA.FTZ R99, R99, R0, 1.1641532182693481445e-10 ;  /* 0x2f00000063637423 */ /* 0x000fe40000010000 */
[----:B------:R-:W-:-:S03]  /*18440*/  FMUL.FTZ R66, R66, UR5 ;  /* 0x0000000542427c20 */ /* 0x000fc60008410000 */
[----:B------:R-:W-:Y:S02]  /*18450*/  FSETP.GTU.FTZ.AND P5, PT, R99, UR4, PT ;  /* 0x0000000463007c0b */ /* 0x000fe4000bfbc000 */
[----:B------:R-:W-:Y:S01]  /*18460*/  FSEL R99, R164, RZ, P4 ;  /* 0x000000ffa4637208 */ /* 0x000fe20002000000 */
[----:B------:R-:W-:Y:S01]  /*18470*/  IMAD.MOV.U32 R164, RZ, RZ, 0x2 ;  /* 0x00000002ffa47424 */ /* 0x000fe200078e00ff */
        /* <DEDUP_REMOVED lines=15> */
.L_x_4727:
        /* <DEDUP_REMOVED lines=12> */
.L_x_4728:
        /* <DEDUP_REMOVED lines=47> */
[----:B------:R-:W-:Y:S02]  /*18920*/  LOP3.LUT R103, R103, R166, R109, 0x96, !PT ;  /* 0x000000a667677212 */ /* 0x000fe400078e966d */
[----:B------:R-:W-:Y:S01]  /*18930*/  IADD3 R109, PT, PT, R2, -0x700cb87f, RZ ;  /* 0x8ff34781026d7810 */ /* 0x000fe20007ffe0ff */
[----:B------:R-:W-:-:S04]  /*18940*/  IMAD.WIDE.U32 R164, R99, -0x326172a9, RZ ;  /* 0xcd9e8d5763a47825 */ /* 0x000fc800078e00ff */
[----:B------:R-:W-:-:S05]  /*18950*/  VIADD R99, R2, 0xf1bbcdc8 ;  /* 0xf1bbcdc802637836 */ /* 0x000fca0000000000 */
[----:B------:R-:W-:Y:S01]  /*18960*/  LOP3.LUT R99, R99, R102, R165, 0x96, !PT ;  /* 0x0000006663637212 */ /* 0x000fe200078e96a5 */
[----:B------:R-:W-:-:S04]  /*18970*/  IMAD.WIDE.U32 R102, R103, -0x326172a9, RZ ;  /* 0xcd9e8d5767667825 */ /* 0x000fc800078e00ff */
[----:B------:R-:W-:Y:S01]  /*18980*/  IMAD.WIDE.U32 R162, R99, -0x2daee0ad, RZ ;  /* 0xd2511f5363a27825 */ /* 0x000fe200078e00ff */
[----:B------:R-:W-:-:S03]  /*18990*/  LOP3.LUT R103, R109, R164, R103, 0x96, !PT ;  /* 0x000000a46d677212 */ /* 0x000fc600078e9667 */
[----:B------:R-:W-:Y:S02]  /*189a0*/  HFMA2 R164, -RZ, RZ, 0, 0 ;  /* 0x00000000ffa47431 */ /* 0x000fe400000001ff */
[----:B------:R-:W-:-:S05]  /*189b0*/  VIADD R99, R3, 0x96a522ad ;  /* 0x96a522ad03637836 */ /* 0x000fca0000000000 */
[----:B------:R-:W-:Y:S02]  /*189c0*/  LOP3.LUT R108, R99, R108, R163, 0x96, !PT ;  /* 0x0000006c636c7212 */ /* 0x000fe400078e96a3 */
[----:B------:R-:W-:Y:S01]  /*189d0*/  MOV R99, R100 ;  /* 0x0000006400637202 */ /* 0x000fe20000000f00 */
[----:B------:R-:W-:-:S07]  /*189e0*/  IMAD.MOV.U32 R100, RZ, RZ, R162 ;  /* 0x000000ffff647224 */ /* 0x000fce00078e00a2 */
.L_x_4726:
[----:B------:R-:W-:Y:S01]  /*189f0*/  ISETP.NE.AND P6, PT, R164, 0x1, PT ;  /* 0x00000001a400780c */ /* 0x000fe20003fc5270 */
[----:B------:R-:W-:Y:S01]  /*18a00*/  IMAD.U32 R67, R67, 0x10000, RZ ;  /* 0x0001000043437824 */ /* 0x000fe200078e00ff */
[----:B------:R-:W-:Y:S01]  /*18a10*/  I2FP.F32.U32 R99, R99 ;  /* 0x0000006300637245 */ /* 0x000fe20000201000 */
[----:B------:R-:W-:Y:S01]  /*18a20*/  IMAD.MOV.U32 R163, RZ, RZ, R102 ;  /* 0x000000ffffa37224 */ /* 0x000fe200078e0066 */
[----:B------:R-:W-:Y:S01]  /*18a30*/  MOV R109, 0x2 ;  /* 0x00000002006d7802 */ /* 0x000fe20000000f00 */
[----:B------:R-:W-:Y:S02]  /*18a40*/  FMUL.FTZ R168, R67, UR5 ;  /* 0x0000000543a87c20 */ /* 0x000fe40008410000 */
        /* <DEDUP_REMOVED lines=11> */
.L_x_4730:
        /* <DEDUP_REMOVED lines=14> */
.L_x_4731:
        /* <DEDUP_REMOVED lines=57> */
[----:B------:R-:W-:Y:S01]  /*18f70*/  MOV R100, R162 ;  /* 0x000000a200647202 */ /* 0x000fe20000000f00 */
[----:B------:R-:W-:Y:S01]  /*18f80*/  IMAD.MOV.U32 R109, RZ, RZ, RZ ;  /* 0x000000ffff6d7224 */ /* 0x000fe200078e00ff */
[----:B------:R-:W-:-:S07]  /*18f90*/  LOP3.LUT R103, R99, R164, R103, 0x96, !PT ;  /* 0x000000a463677212 */ /* 0x000fce00078e9667 */
.L_x_4729:
[----:B------:R-:W-:Y:S02]  /*18fa0*/  I2FP.F32.U32 R67, R163 ;  /* 0x000000a300437245 */ /* 0x000fe40000201000 */
[----:B------:R-:W-:-:S03]  /*18fb0*/  PRMT R99, R107, 0x7632, R99 ;  /* 0x000076326b637816 */ /* 0x000fc60000000063 */
[----:B------:R-:W-:Y:S01]  /*18fc0*/  FFMA.FTZ R67, R67, R0, 1.1641532182693481445e-10 ;  /* 0x2f00000043437423 */ /* 0x000fe20000010000 */
[----:B------:R-:W-:Y:S02]  /*18fd0*/  SHF.L.U32 R99, R99, 0x10, RZ ;  /* 0x0000001063637819 */ /* 0x000fe400000006ff */
[----:B------:R-:W-:Y:S02]  /*18fe0*/  FSEL R0, R168, RZ, P5 ;  /* 0x000000ffa8007208 */ /* 0x000fe40002800000 */
[----:B------:R-:W-:Y:S01]  /*18ff0*/  FSETP.GTU.FTZ.AND P6, PT, R67, UR4, PT ;  /* 0x0000000443007c0b */ /* 0x000fe2000bfdc000 */
[----:B------:R-:W-:-:S05]  /*19000*/  FMUL.FTZ R99, R99, UR5 ;  /* 0x0000000563637c20 */ /* 0x000fca0008410000 */
[----:B------:R-:W-:Y:S02]  /*19010*/  FSEL R67, R99, RZ, !P6 ;  /* 0x000000ff63437208 */ /* 0x000fe40007000000 */
[----:B------:R-:W-:-:S03]  /*19020*/  SEL R99, RZ, 0x1, P6 ;  /* 0x00000001ff637807 */ /* 0x000fc60003000000 */
[----:B------:R-:W-:-:S04]  /*19030*/  FADD.FTZ R67, R67, R0 ;  /* 0x0000000043437221 */ /* 0x000fc80000010000 */
[----:B------:R-:W-:Y:S01]  /*19040*/  @P1 FADD.FTZ R67, R47, R67 ;  /* 0x000000432f431221 */ /* 0x000fe20000010000 */
[----:B------:R-:W-:Y:S06]  /*19050*/  BRA `(.L_x_4732) ;  /* 0x0000002c00cc7947 */ /* 0x000fec0003800000 */
.L_x_4683:
        /* <DEDUP_REMOVED lines=15> */
.L_x_4734:
        /* <DEDUP_REMOVED lines=12> */
.L_x_4735:
        /* <DEDUP_REMOVED lines=60> */
.L_x_4733:
[----:B------:R-:W-:Y:S01]  /*195d0*/  I2FP.F32.U32 R69, R69 ;  /* 0x0000004500457245 */ /* 0x000fe20000201000 */
[----:B------:R-:W-:Y:S01]  /*195e0*/  IMAD.MOV.U32 R68, RZ, RZ, 0x2 ;  /* 0x00000002ff447424 */ /* 0x000fe200078e00ff */
[----:B------:R-:W-:Y:S02]  /*195f0*/  ISETP.NE.AND P2, PT, R70, 0x1, PT ;  /* 0x000000014600780c */ /* 0x000fe40003f45270 */
[----:B------:R-:W-:Y:S01]  /*19600*/  LOP3.LUT R161, R161, 0xffffffef, RZ, 0xc0, !PT ;  /* 0xffffffefa1a17812 */ /* 0x000fe200078ec0ff */
[----:B------:R-:W-:Y:S01]  /*19610*/  FFMA.FTZ R69, R69, R0, 1.1641532182693481445e-10 ;  /* 0x2f00000045457423 */ /* 0x000fe20000010000 */
[C---:B-----5:R-:W-:Y:S02]  /*19620*/  SHF.L.U32 R162, R64.reuse, 0x10, RZ ;  /* 0x0000001040a27819 */ /* 0x060fe400000006ff */
[----:B------:R-:W-:Y:S02]  /*19630*/  PRMT R163, R64, 0x7632, R163 ;  /* 0x0000763240a37816 */ /* 0x000fe400000000a3 */
        /* <DEDUP_REMOVED lines=12> */
.L_x_4737:
        /* <DEDUP_REMOVED lines=12> */
.L_x_4738:
        /* <DEDUP_REMOVED lines=58> */
[----:B------:R-:W-:Y:S01]  /*19b60*/  MOV R100, R68 ;  /* 0x0000004400647202 */ /* 0x000fe20000000f00 */
[----:B------:R-:W-:Y:S01]  /*19b70*/  IMAD.MOV.U32 R68, RZ, RZ, RZ ;  /* 0x000000ffff447224 */ /* 0x000fe200078e00ff */
[----:B------:R-:W-:-:S07]  /*19b80*/  LOP3.LUT R108, R109, R108, R69, 0x96, !PT ;  /* 0x0000006c6d6c7212 */ /* 0x000fce00078e9645 */
.L_x_4736:
[----:B------:R-:W-:Y:S01]  /*19b90*/  I2FP.F32.U32 R69, R64 ;  /* 0x0000004000457245 */ /* 0x000fe20000201000 */
[----:B------:R-:W-:Y:S01]  /*19ba0*/  IMAD.MOV.U32 R70, RZ, RZ, 0x2 ;  /* 0x00000002ff467424 */ /* 0x000fe200078e00ff */
[----:B------:R-:W-:Y:S02]  /*19bb0*/  ISETP.NE.AND P2, PT, R68, 0x1, PT ;  /* 0x000000014400780c */ /* 0x000fe40003f45270 */
[----:B------:R-:W-:Y:S01]  /*19bc0*/  LOP3.LUT R161, R161, 0xfffffff7, RZ, 0xc0, !PT ;  /* 0xfffffff7a1a17812 */ /* 0x000fe200078ec0ff */
[----:B------:R-:W-:Y:S01]  /*19bd0*/  FFMA.FTZ R69, R69, R0, 1.1641532182693481445e-10 ;  /* 0x2f00000045457423 */ /* 0x000fe20000010000 */
[----:B------:R-:W-:Y:S02]  /*19be0*/  SHF.L.U32 R163, R163, 0x10, RZ ;  /* 0x00000010a3a37819 */ /* 0x000fe400000006ff */
[----:B------:R-:W-:Y:S02]  /*19bf0*/  MOV R64, R102 ;  /* 0x0000006600407202 */ /* 0x000fe40000000f00 */
        /* <DEDUP_REMOVED lines=11> */
.L_x_4740:
        /* <DEDUP_REMOVED lines=12> */
.L_x_4741:
        /* <DEDUP_REMOVED lines=58> */
[----:B------:R-:W-:Y:S01]  /*1a110*/  IMAD.MOV.U32 R70, RZ, RZ, RZ ;  /* 0x000000ffff467224 */ /* 0x000fe200078e00ff */
[----:B------:R-:W-:Y:S02]  /*1a120*/  LOP3.LUT R108, R109, R108, R69, 0x96, !PT ;  /* 0x0000006c6d6c7212 */ /* 0x000fe400078e9645 */
[----:B------:R-:W-:-:S07]  /*1a130*/  MOV R100, R68 ;  /* 0x0000004400647202 */ /* 0x000fce0000000f00 */
.L_x_4739:
[----:B------:R-:W-:Y:S01]  /*1a140*/  I2FP.F32.U32 R69, R64 ;  /* 0x0000004000457245 */ /* 0x000fe20000201000 */
[----:B------:R-:W-:Y:S01]  /*1a150*/  IMAD.MOV.U32 R64, RZ, RZ, 0x2 ;  /* 0x00000002ff407424 */ /* 0x000fe200078e00ff */
[----:B------:R-:W-:Y:S02]  /*1a160*/  ISETP.NE.AND P2, PT, R70, 0x1, PT ;  /* 0x000000014600780c */ /* 0x000fe40003f45270 */
[----:B------:R-:W-:Y:S01]  /*1a170*/  LOP3.LUT R161, R161, 0xfffffffb, RZ, 0xc0, !PT ;  /* 0xfffffffba1a17812 */ /* 0x000fe200078ec0ff */
[----:B------:R-:W-:Y:S01]  /*1a180*/  FFMA.FTZ R69, R69, R0, 1.1641532182693481445e-10 ;  /* 0x2f00000045457423 */ /* 0x000fe20000010000 */
[C---:B------:R-:W-:Y:S02]  /*1a190*/  SHF.L.U32 R164, R65.reuse, 0x10, RZ ;  /* 0x0000001041a47819 */ /* 0x040fe400000006ff */
        /* <DEDUP_REMOVED lines=13> */
.L_x_4743:
        /* <DEDUP_REMOVED lines=12> */
.L_x_4744:
        /* <DEDUP_REMOVED lines=58> */
[----:B------:R-:W-:Y:S02]  /*1a6d0*/  IMAD.MOV.U32 R100, RZ, RZ, R64 ;  /* 0x000000ffff647224 */ /* 0x000fe400078e0040 */
[----:B------:R-:W-:-:S07]  /*1a6e0*/  HFMA2 R64, -RZ, RZ, 0, 0 ;  /* 0x00000000ff407431 */ /* 0x000fce00000001ff */
.L_x_4742:
[----:B------:R-:W-:Y:S01]  /*1a6f0*/  I2FP.F32.U32 R65, R65 ;  /* 0x0000004100417245 */ /* 0x000fe20000201000 */
[----:B------:R-:W-:Y:S01]  /*1a700*/  IMAD.U32 R165, R165, 0x10000, RZ ;  /* 0x00010000a5a57824 */ /* 0x000fe200078e00ff */
[----:B------:R-:W-:Y:S02]  /*1a710*/  ISETP.NE.AND P2, PT, R64, 0x1, PT ;  /* 0x000000014000780c */ /* 0x000fe40003f45270 */
[----:B------:R-:W-:Y:S01]  /*1a720*/  LOP3.LUT R161, R161, 0xfffffffd, RZ, 0xc0, !PT ;  /* 0xfffffffda1a17812 */ /* 0x000fe200078ec0ff */
[----:B------:R-:W-:Y:S01]  /*1a730*/  FFMA.FTZ R65, R65, R0, 1.1641532182693481445e-10 ;  /* 0x2f00000041417423 */ /* 0x000fe20000010000 */
[----:B------:R-:W-:-:S04]  /*1a740*/  MOV R68, 0x2 ;  /* 0x0000000200447802 */ /* 0x000fc80000000f00 */
        /* <DEDUP_REMOVED lines=12> */
.L_x_4746:
        /* <DEDUP_REMOVED lines=12> */
.L_x_4747:
        /* <DEDUP_REMOVED lines=60> */
.L_x_4745:
[----:B------:R-:W-:Y:S02]  /*1ac90*/  ISETP.NE.AND P3, PT, R68, 0x1, PT ;  /* 0x000000014400780c */ /* 0x000fe40003f65270 */
[----:B------:R-:W-:Y:S02]  /*1aca0*/  I2FP.F32.U32 R65, R65 ;  /* 0x0000004100417245 */ /* 0x000fe40000201000 */
[C---:B------:R-:W-:Y:S02]  /*1acb0*/  SHF.L.U32 R166, R66.reuse, 0x10, RZ ;  /* 0x0000001042a67819 */ /* 0x040fe400000006ff */
[----:B------:R-:W-:Y:S01]  /*1acc0*/  PRMT R167, R66, 0x7632, R167 ;  /* 0x0000763242a77816 */ /* 0x000fe200000000a7 */
[----:B------:R-:W-:Y:S01]  /*1acd0*/  FFMA.FTZ R65, R65, R0, 1.1641532182693481445e-10 ;  /* 0x2f00000041417423 */ /* 0x000fe20000010000 */
[----:B------:R-:W-:Y:S01]  /*1ace0*/  IMAD.MOV.U32 R66, RZ, RZ, 0x2 ;  /* 0x00000002ff427424 */ /* 0x000fe200078e00ff */
[----:B------:R-:W-:-:S03]  /*1acf0*/  MOV R64, R102 ;  /* 0x0000006600407202 */ /* 0x000fc60000000f00 */
        /* <DEDUP_REMOVED lines=10> */
.L_x_4749:
        /* <DEDUP_REMOVED lines=12> */
.L_x_4750:
[----:B------:R-:W-:Y:S01]  /*1ae60*/  IMAD.WIDE.U32 R102, R110, -0x326172a9, RZ ;  /* 0xcd9e8d576e667825 */ /* 0x000fe200078e00ff */
[----:B------:R-:W-:-:S03]  /*1ae70*/  LOP3.LUT R64, R91, R71, R3, 0x96, !PT ;  /* 0x000000475b407212 */ /* 0x000fc600078e9603 */
[----:B------:R-:W-:Y:S01]  /*1ae80*/  HFMA2 R66, -RZ, RZ, 0, 0 ;  /* 0x00000000ff427431 */ /* 0x000fe200000001ff */
        /* <DEDUP_REMOVED lines=54> */
[----:B------:R-:W-:Y:S02]  /*1b1f0*/  LOP3.LUT R108, R71, R64, R69, 0x96, !PT ;  /* 0x00000040476c7212 */ /* 0x000fe400078e9645 */
[----:B------:R-:W-:Y:S01]  /*1b200*/  MOV R64, R100 ;  /* 0x0000006400407202 */ /* 0x000fe20000000f00 */
[----:B------:R-:W-:-:S07]  /*1b210*/  IMAD.MOV.U32 R100, RZ, RZ, R68 ;  /* 0x000000ffff647224 */ /* 0x000fce00078e0044 */
.L_x_4748:
[----:B------:R-:W-:Y:S01]  /*1b220*/  ISETP.NE.AND P4, PT, R66, 0x1, PT ;  /* 0x000000014200780c */ /* 0x000fe20003f85270 */
[----:B------:R-:W-:Y:S01]  /*1b230*/  IMAD.U32 R167, R167, 0x10000, RZ ;  /* 0x00010000a7a77824 */ /* 0x000fe200078e00ff */
[----:B------:R-:W-:Y:S01]  /*1b240*/  I2FP.F32.U32 R65, R64 ;  /* 0x0000004000417245 */ /* 0x000fe20000201000 */
[----:B------:R-:W-:Y:S01]  /*1b250*/  IMAD.MOV.U32 R64, RZ, RZ, R102 ;  /* 0x000000ffff407224 */ /* 0x000fe200078e0066 */
[----:B------:R-:W-:-:S03]  /*1b260*/  MOV R68, 0x2 ;  /* 0x0000000200447802 */ /* 0x000fc60000000f00 */
        /* <DEDUP_REMOVED lines=11> */
.L_x_4752:
        /* <DEDUP_REMOVED lines=12> */
.L_x_4753:
        /* <DEDUP_REMOVED lines=60> */
.L_x_4751:
[----:B------:R-:W-:Y:S01]  /*1b7a0*/  ISETP.NE.AND P5, PT, R68, 0x1, PT ;  /* 0x000000014400780c */ /* 0x000fe20003fa5270 */
[----:B------:R-:W-:Y:S01]  /*1b7b0*/  IMAD.MOV.U32 R109, RZ, RZ, 0x2 ;  /* 0x00000002ff6d7424 */ /* 0x000fe200078e00ff */
[----:B------:R-:W-:Y:S02]  /*1b7c0*/  I2FP.F32.U32 R65, R64 ;  /* 0x0000004000417245 */ /* 0x000fe40000201000 */
[C---:B------:R-:W-:Y:S02]  /*1b7d0*/  SHF.L.U32 R169, R67.reuse, 0x10, RZ ;  /* 0x0000001043a97819 */ /* 0x040fe400000006ff */
[----:B------:R-:W-:Y:S01]  /*1b7e0*/  PRMT R168, R67, 0x7632, R168 ;  /* 0x0000763243a87816 */ /* 0x000fe200000000a8 */
[----:B------:R-:W-:Y:S01]  /*1b7f0*/  FFMA.FTZ R65, R65, R0, 1.1641532182693481445e-10 ;  /* 0x2f00000041417423 */ /* 0x000fe20000010000 */
[----:B------:R-:W-:-:S04]  /*1b800*/  MOV R64, R102 ;  /* 0x0000006600407202 */ /* 0x000fc80000000f00 */
        /* <DEDUP_REMOVED lines=10> */
.L_x_4755:
        /* <DEDUP_REMOVED lines=12> */
.L_x_4756:
        /* <DEDUP_REMOVED lines=61> */
.L_x_4754:
        /* <DEDUP_REMOVED lines=16> */
[----:B------:R-:W-:Y:S01]  /*1be40*/  LOP3.LUT P0, RZ, R161, 0x8, RZ, 0xc0, !PT ;  /* 0x00000008a1ff7812 */ /* 0x000fe2000780c0ff */
[----:B------:R-:W-:Y:S01]  /*1be50*/  FMUL.FTZ R168, R168, UR5 ;  /* 0x00000005a8a87c20 */ /* 0x000fe20008410000 */
[----:B------:R-:W-:-:S02]  /*1be60*/  FSEL R71, R165, RZ, P5 ;  /* 0x000000ffa5477208 */ /* 0x000fc40002800000 */
[----:B------:R-:W-:Y:S02]  /*1be70*/  LOP3.LUT P6, RZ, R161, 0x4, RZ, 0xc0, !PT ;  /* 0x00000004a1ff7812 */ /* 0x000fe400078cc0ff */
[----:B------:R-:W-:Y:S02]  /*1be80*/  FSETP.GTU.FTZ.AND P5, PT, R0, UR4, PT ;  /* 0x0000000400007c0b */ /* 0x000fe4000bfbc000 */
[----:B------:R-:W-:Y:S01]  /*1be90*/  FSEL R69, R163, RZ, P0 ;  /* 0x000000ffa3457208 */ /* 0x000fe20000000000 */
[----:B------:R-:W-:Y:S01]  /*1bea0*/  @P1 FADD.FTZ R68, R40, R68 ;  /* 0x0000004428441221 */ /* 0x000fe20000010000 */
[----:B------:R-:W-:Y:S01]  /*1beb0*/  ISETP.NE.AND P0, PT, R70, RZ, PT ;  /* 0x000000ff4600720c */ /* 0x000fe20003f05270 */
[----:B------:R-:W-:Y:S01]  /*1bec0*/  @P1 FADD.FTZ R71, R43, R71 ;  /* 0x000000472b471221 */ /* 0x000fe20000010000 */
[----:B------:R-:W-:Y:S01]  /*1bed0*/  FSEL R66, R66, RZ, P4 ;  /* 0x000000ff42427208 */ /* 0x000fe20002000000 */
[----:B------:R-:W-:Y:S01]  /*1bee0*/  @P1 FADD.FTZ R69, R41, R69 ;  /* 0x0000004529451221 */ /* 0x000fe20000010000 */
[----:B------:R-:W-:-:S02]  /*1bef0*/  FSEL R65, R167, RZ, P3 ;  /* 0x000000ffa7417208 */ /* 0x000fc40001800000 */
[----:B------:R-:W-:Y:S01]  /*1bf00*/  FSEL R70, R164, RZ, P6 ;  /* 0x000000ffa4467208 */ /* 0x000fe20003000000 */
[----:B------:R-:W-:Y:S01]  /*1bf10*/  @P1 FADD.FTZ R66, R46, R66 ;  /* 0x000000422e421221 */ /* 0x000fe20000010000 */
[----:B------:R-:W-:Y:S01]  /*1bf20*/  FSEL R64, R166, RZ, P2 ;  /* 0x000000ffa6407208 */ /* 0x000fe20001000000 */
[----:B------:R-:W-:Y:S01]  /*1bf30*/  @P1 FADD.FTZ R65, R45, R65 ;  /* 0x000000412d411221 */ /* 0x000fe20000010000 */
[----:B------:R-:W-:Y:S01]  /*1bf40*/  FSEL R67, R168, RZ, !P5 ;  /* 0x000000ffa8437208 */ /* 0x000fe20006800000 */
[----:B------:R-:W-:Y:S01]  /*1bf50*/  @P1 FADD.FTZ R70, R42, R70 ;  /* 0x000000462a461221 */ /* 0x000fe20000010000 */
[----:B------:R-:W-:Y:S01]  /*1bf60*/  PLOP3.LUT P5, PT, P5, PT, PT, 0x8, 0x80 ;  /* 0x000000000080781c */ /* 0x000fe20002fae170 */
[----:B------:R-:W-:Y:S02]  /*1bf70*/  @P1 FADD.FTZ R64, R44, R64 ;  /* 0x000000402c401221 */ /* 0x000fe40000010000 */
[----:B------:R-:W-:-:S10]  /*1bf80*/  @P1 FADD.FTZ R67, R47, R67 ;  /* 0x000000432f431221 */ /* 0x000fd40000010000 */
.L_x_4732:
[----:B------:R-:W-:Y:S01]  /*1bf90*/  FADD.FTZ R0, RZ, R48 ;  /* 0x00000030ff007221 */ /* 0x000fe20000010000 */
[----:B------:R-:W-:Y:S01]  /*1bfa0*/  SEL R168, RZ, 0x1000000, !P5 ;  /* 0x01000000ffa87807 */ /* 0x000fe20006800000 */
[----:B------:R-:W-:Y:S01]  /*1bfb0*/  IMAD.WIDE.U32 R72, R113, 0x20, R72 ;  /* 0x0000002071487825 */ /* 0x000fe200078e0048 */
[----:B------:R-:W-:-:S03]  /*1bfc0*/  SEL R167, RZ, 0x10000, !P4 ;  /* 0x00010000ffa77807 */ /* 0x000fc60006000000 */
[----:B------:R-:W-:Y:S01]  /*1bfd0*/  FADD.FTZ R163, R0, R49 ;  /* 0x0000003100a37221 */ /* 0x000fe20000010000 */
[----:B------:R-:W-:Y:S01]  /*1bfe0*/  LOP3.LUT P6, RZ, R161, 0x8, RZ, 0xc0, !PT ;  /* 0x00000008a1ff7812 */ /* 0x000fe200078cc0ff */
[----:B------:R-:W-:Y:S01]  /*1bff0*/  IMAD.WIDE.U32 R74, R113, 0x8, R74 ;  /* 0x00000008714a7825 */ /* 0x000fe200078e004a */
[----:B------:R-:W-:-:S03]  /*1c000*/  LOP3.LUT P5, RZ, R161, 0x4, RZ, 0xc0, !PT ;  /* 0x00000004a1ff7812 */ /* 0x000fc600078ac0ff */
[----:B------:R-:W-:Y:S01]  /*1c010*/  FADD.FTZ R0, R163, R50 ;  /* 0x00000032a3007221 */ /* 0x000fe20000010000 */
[C---:B------:R-:W-:Y:S01]  /*1c020*/  LOP3.LUT P4, RZ, R161.reuse, 0x2, RZ, 0xc0, !PT ;  /* 0x00000002a1ff7812 */ /* 0x040fe2000788c0ff */
[----:B------:R0:W-:Y:S01]  /*1c030*/  STG.E.128 desc[UR8][R72.64], R68 ;  /* 0x0000004448007986 */ /* 0x0001e2000c101d08 */
[----:B------:R-:W-:Y:S01]  /*1c040*/  SEL R166, RZ, 0x100, !P3 ;  /* 0x00000100ffa67807 */ /* 0x000fe20005800000 */
[----:B------:R-:W-:Y:S01]  /*1c050*/  FADD.FTZ R163, R0, R51 ;  /* 0x0000003300a37221 */ /* 0x000fe20000010000 */
[----:B------:R-:W-:Y:S01]  /*1c060*/  LOP3.LUT P1, RZ, R161, 0x10, RZ, 0xc0, !PT ;  /* 0x00000010a1ff7812 */ /* 0x000fe2000782c0ff */
[----:B------:R0:W-:Y:S01]  /*1c070*/  STG.E.128 desc[UR8][R72.64+0x10], R64 ;  /* 0x0000104048007986 */ /* 0x0001e2000c101d08 */
[----:B------:R-:W-:Y:S01]  /*1c080*/  SEL R164, RZ, 0x1000000, !P4 ;  /* 0x01000000ffa47807 */ /* 0x000fe20006000000 */
[----:B------:R-:W-:Y:S01]  /*1c090*/  FADD.FTZ R0, R163, R52 ;  /* 0x00000034a3007221 */ /* 0x000fe20000010000 */
[----:B------:R-:W-:Y:S02]  /*1c0a0*/  SEL R165, RZ, 0x10000, !P5 ;  /* 0x00010000ffa57807 */ /* 0x000fe40006800000 */
[----:B------:R-:W-:Y:S01]  /*1c0b0*/  SEL R162, RZ, 0x100, !P6 ;  /* 0x00000100ffa27807 */ /* 0x000fe20007000000 */
[----:B------:R-:W-:Y:S01]  /*1c0c0*/  FADD.FTZ R163, R0, R53 ;  /* 0x0000003500a37221 */ /* 0x000fe20000010000 */
[----:B------:R-:W-:-:S02]  /*1c0d0*/  LOP3.LUT R166, R166, R168, R167, 0xfe, !PT ;  /* 0x000000a8a6a67212 */ /* 0x000fc400078efea7 */
[----:B------:R-:W-:Y:S01]  /*1c0e0*/  LOP3.LUT R162, R162, R164, R165, 0xfe, !PT ;  /* 0x000000a4a2a27212 */ /* 0x000fe200078efea5 */
[----:B------:R-:W-:Y:S01]  /*1c0f0*/  FADD.FTZ R0, R163, R54 ;  /* 0x00000036a3007221 */ /* 0x000fe20000010000 */
[----:B------:R-:W-:-:S03]  /*1c100*/  SEL R167, RZ, 0x1, !P1 ;  /* 0x00000001ffa77807 */ /* 0x000fc60004800000 */
[----:B------:R-:W-:Y:S01]  /*1c110*/  FADD.FTZ R163, R0, R55 ;  /* 0x0000003700a37221 */ /* 0x000fe20000010000 */
[----:B------:R-:W-:-:S03]  /*1c120*/  LOP3.LUT R162, R162, R167, RZ, 0xfc, !PT ;  /* 0x000000a7a2a27212 */ /* 0x000fc600078efcff */
        /* <DEDUP_REMOVED lines=15> */
[----:B------:R-:W-:-:S03]  /*1c220*/  LOP3.LUT R163, R166, R163, RZ, 0xfc, !PT ;  /* 0x000000a3a6a37212 */ /* 0x000fc600078efcff */
[----:B------:R-:W-:Y:S02]  /*1c230*/  FADD.FTZ R0, R165, R66 ;  /* 0x00000042a5007221 */ /* 0x000fe40000010000 */
[----:B------:R0:W-:Y:S02]  /*1c240*/  STG.E.64 desc[UR8][R74.64], R162 ;  /* 0x000000a24a007986 */ /* 0x0001e4000c101b08 */
        /* <DEDUP_REMOVED lines=22> */
.L_x_4757:
[----:B01----:R-:W0:Y:S01]  /*1c3b0*/  SHFL.BFLY PT, R73, R0, 0x1, 0x1f ;  /* 0x0c201f0000497f89 */ /* 0x003e2200000e0000 */
[----:B------:R-:W-:Y:S01]  /*1c3c0*/  BSSY.RECONVERGENT B0, `(.L_x_4758) ;  /* 0x000004f000007945 */ /* 0x000fe20003800200 */
[----:B------:R-:W1:Y:S01]  /*1c3d0*/  S2R R167, SR_TID.X ;  /* 0x0000000000a77919 */ /* 0x000e620000002100 */
[----:B0-----:R-:W-:-:S05]  /*1c3e0*/  FADD.FTZ R73, R0, R73 ;  /* 0x0000004900497221 */ /* 0x001fca0000010000 */
[----:B------:R-:W0:Y:S01]  /*1c3f0*/  SHFL.BFLY PT, R72, R73, 0x2, 0x1f ;  /* 0x0c401f0049487f89 */ /* 0x000e2200000e0000 */
[----:B-1----:R-:W-:Y:S01]  /*1c400*/  LOP3.LUT P1, RZ, R167, 0x1f, RZ, 0xc0, !PT ;  /* 0x0000001fa7ff7812 */ /* 0x002fe2000782c0ff */
        /* <DEDUP_REMOVED lines=74> */
.L_x_4759:
[----:B------:R-:W-:Y:S05]  /*1c8b0*/  BSYNC.RECONVERGENT B0 ;  /* 0x0000000000007941 */ /* 0x000fea0003800200 */
.L_x_4758:
        /* <DEDUP_REMOVED lines=9> */
[----:B------:R-:W-:-:S05]  /*1c950*/  IMAD.SHL.U32 R0, R167, 0x8, RZ ;  /* 0x00000008a7007824 */ /* 0x000fca00078e00ff */
[----:B------:R-:W-:Y:S02]  /*1c960*/  LOP3.LUT R72, R0, 0xf8, RZ, 0xc0, !PT ;  /* 0x000000f800487812 */ /* 0x000fe400078ec0ff */
[----:B------:R-:W-:Y:S01]  /*1c970*/  MOV R0, 0x300 ;  /* 0x0000030000007802 */ /* 0x000fe20000000f00 */
[----:B0-----:R-:W-:-:S04]  /*1c980*/  ULEA UR4, UR5, UR4, 0x18 ;  /* 0x0000000405047291 */ /* 0x001fc8000f8ec0ff */
[----:B------:R-:W-:-:S09]  /*1c990*/  @UP1 UIADD3 UR4, UPT, UPT, UR4, 0x40, URZ ;  /* 0x0000004004041890 */ /* 0x000fd2000fffe0ff */
[----:B------:R-:W0:Y:S03]  /*1c9a0*/  LDS.64 R72, [R72+UR4] ;  /* 0x0000000448487984 */ /* 0x000e260008000a00 */
.L_x_4761:
[----:B------:R-:W-:Y:S05]  /*1c9b0*/  BSYNC.RECONVERGENT B0 ;  /* 0x0000000000007941 */ /* 0x000fea0003800200 */
.L_x_4760:
[----:B------:R-:W1:Y:S01]  /*1c9c0*/  SHFL.DOWN PT, R75, R0, 0x4, 0x1f ;  /* 0x08801f00004b7f89 */ /* 0x000e6200000e0000 */
[----:B------:R-:W-:Y:S01]  /*1c9d0*/  ISETP.NE.AND P2, PT, RZ, UR11, PT ;  /* 0x0000000bff007c0c */ /* 0x000fe2000bf45270 */
[----:B------:R-:W-:Y:S01]  /*1c9e0*/  IMAD.U32 R197, R78, 0x10000, RZ ;  /* 0x000100004ec57824 */ /* 0x000fe200078e00ff */
[----:B------:R-:W-:Y:S01]  /*1c9f0*/  ISETP.NE.AND P1, PT, R167, RZ, PT ;  /* 0x000000ffa700720c */ /* 0x000fe20003f25270 */
[----:B0-----:R-:W0:Y:S01]  /*1ca00*/  SHFL.DOWN PT, R163, R72, 0x4, 0x1f ;  /* 0x08801f0048a37f89 */ /* 0x001e2200000e0000 */
[----:B------:R-:W-:Y:S01]  /*1ca10*/  SHF.L.U32 R175, R9, 0x10, RZ ;  /* 0x0000001009af7819 */ /* 0x000fe200000006ff */
[----:B------:R-:W-:Y:S01]  /*1ca20*/  UPLOP3.LUT UP1, UPT, UPT, UPT, UP1, 0x40, 0x4 ;  /* 0x000000000004789c */ /* 0x000fe20003f2e810 */
[----:B------:R-:W-:Y:S01]  /*1ca30*/  SHF.L.U32 R179, R10, 0x10, RZ ;  /* 0x000000100ab37819 */ /* 0x000fe200000006ff */
[----:B------:R-:W2:Y:S01]  /*1ca40*/  SHFL.DOWN PT, R74, R73, 0x4, 0x1f ;  /* 0x08801f00494a7f89 */ /* 0x000ea200000e0000 */
[----:B------:R-:W-:Y:S02]  /*1ca50*/  SHF.L.U32 R177, R22, 0x10, RZ ;  /* 0x0000001016b17819 */ /* 0x000fe400000006ff */
[----:B------:R-:W-:-:S02]  /*1ca60*/  SHF.L.U32 R185, R11, 0x10, RZ ;  /* 0x000000100bb97819 */ /* 0x000fc400000006ff */
[----:B------:R-:W-:Y:S02]  /*1ca70*/  SHF.L.U32 R181, R23, 0x10, RZ ;  /* 0x0000001017b57819 */ /* 0x000fe400000006ff */
[----:B------:R-:W-:Y:S02]  /*1ca80*/  SHF.L.U32 R183, R12, 0x10, RZ ;  /* 0x000000100cb77819 */ /* 0x000fe400000006ff */
[----:B------:R-:W-:Y:S02]  /*1ca90*/  SHF.L.U32 R189, R13, 0x10, RZ ;  /* 0x000000100dbd7819 */ /* 0x000fe400000006ff */
[----:B------:R-:W-:Y:S02]  /*1caa0*/  SHF.L.U32 R187, R126, 0x10, RZ ;  /* 0x000000107ebb7819 */ /* 0x000fe400000006ff */
[----:B------:R-:W-:Y:S02]  /*1cab0*/  SHF.L.U32 R195, R26, 0x10, RZ ;  /* 0x000000101ac37819 */ /* 0x000fe400000006ff */
[----:B------:R-:W-:Y:S01]  /*1cac0*/  SHF.L.U32 R199, R114, 0x10, RZ ;  /* 0x0000001072c77819 */ /* 0x000fe200000006ff */
        /* <DEDUP_REMOVED lines=26> */
[----:B-1----:R-:W-:Y:S01]  /*1cc70*/  FADD.FTZ R0, R74, R73 ;  /* 0x000000494a007221 */ /* 0x002fe20000010000 */
[----:B------:R-:W-:Y:S01]  /*1cc80*/  SHF.L.U32 R169, R19, 0x10, RZ ;  /* 0x0000001013a97819 */ /* 0x000fe200000006ff */
[----:B--2---:R-:W-:Y:S01]  /*1cc90*/  FMUL.FTZ R165, R75, R166 ;  /* 0x000000a64ba57220 */ /* 0x004fe20000410000 */
[----:B------:R-:W-:Y:S01]  /*1cca0*/  FMUL.FTZ R163, R164, R163 ;  /* 0x000000a3a4a37220 */ /* 0x000fe20000410000 */
[----:B---3--:R-:W-:Y:S01]  /*1ccb0*/  IMAD.IADD R162, R162, 0x1, R173 ;  /* 0x00000001a2a27824 */ /* 0x008fe200078e02ad */
[----:B------:R-:W-:Y:S02]  /*1ccc0*/  I2FP.F32.S32 R173, R173 ;  /* 0x000000ad00ad7245 */ /* 0x000fe40000201400 */
[----:B------:R-:W0:Y:S01]  /*1ccd0*/  SHFL.DOWN PT, R164, R165, 0x1, 0x1f ;  /* 0x08201f00a5a47f89 */ /* 0x000e2200000e0000 */
[----:B------:R-:W-:Y:S01]  /*1cce0*/  FMUL.FTZ R163, R163, R171 ;  /* 0x000000aba3a37220 */ /* 0x000fe20000410000 */
[----:B------:R-:W-:-:S02]  /*1ccf0*/  I2FP.F32.S32 R162, R162 ;  /* 0x000000a200a27245 */ /* 0x000fc40000201400 */
[----:B------:R-:W-:Y:S01]  /*1cd00*/  SHF.L.U32 R171, R142, 0x10, RZ ;  /* 0x000000108eab7819 */ /* 0x000fe200000006ff */
        /* <DEDUP_REMOVED lines=11> */
[----:B------:R-:W0:Y:S01]  /*1cdc0*/  LDC R0, c[0x0][0x448] ;  /* 0x00011200ff007b82 */ /* 0x000e220000000800 */
[----:B------:R-:W-:Y:S01]  /*1cdd0*/  SHF.L.U32 R173, R21, 0x10, RZ ;  /* 0x0000001015ad7819 */ /* 0x000fe200000006ff */
[----:B------:R-:W1:Y:S01]  /*1cde0*/  SHFL.IDX PT, R163, R163, RZ, 0x1f ;  /* 0x00001fffa3a37589 */ /* 0x000e6200000e0000 */
[----:B------:R-:W-:-:S05]  /*1cdf0*/  FFMA.FTZ R75, R162, R75, R73 ;  /* 0x0000004ba24b7223 */ /* 0x000fca0000010049 */
[----:B------:R-:W2:Y:S01]  /*1ce00*/  @!P1 LDC.64 R72, c[0x0][0x3c0] ;  /* 0x0000f000ff489b82 */ /* 0x000ea20000000a00 */
[----:B------:R-:W0:Y:S01]  /*1ce10*/  SHFL.IDX PT, R75, R75, RZ, 0x1f ;  /* 0x00001fff4b4b7589 */ /* 0x000e2200000e0000 */
[C---:B-1----:R-:W-:Y:S01]  /*1ce20*/  FMUL.FTZ R74, R163.reuse, R163 ;  /* 0x000000a3a34a7220 */ /* 0x042fe20000410000 */
[----:B------:R-:W-:-:S04]  /*1ce30*/  FSEL R166, R163, RZ, !P2 ;  /* 0x000000ffa3a67208 */ /* 0x000fc80005000000 */
[----:B------:R-:W-:Y:S01]  /*1ce40*/  FSEL R165, R74, RZ, P2 ;  /* 0x000000ff4aa57208 */ /* 0x000fe20001000000 */
[C---:B------:R-:W-:Y:S01]  /*1ce50*/  FADD.FTZ R182, -R166.reuse, R55 ;  /* 0x00000037a6b67221 */ /* 0x040fe20000010100 */
[----:B0-----:R-:W-:Y:S01]  /*1ce60*/  FFMA.FTZ R0, R75, UR14, R0 ;  /* 0x0000000e4b007c23 */ /* 0x001fe20008010000 */
[C---:B------:R-:W-:Y:S01]  /*1ce70*/  FADD.FTZ R168, -R166.reuse, R48 ;  /* 0x00000030a6a87221 */ /* 0x040fe20000010100 */
[C---:B------:R-:W-:Y:S01]  /*1ce80*/  FADD.FTZ R170, -R166.reuse, R49 ;  /* 0x00000031a6aa7221 */ /* 0x040fe20000010100 */
[----:B------:R-:W-:Y:S01]  /*1ce90*/  FADD.FTZ R174, -R166, R51 ;  /* 0x00000033a6ae7221 */ /* 0x000fe20000010100 */
[----:B------:R-:W-:Y:S01]  /*1cea0*/  FADD.FTZ R0, R0, R165 ;  /* 0x000000a500007221 */ /* 0x000fe20000010000 */
[----:B------:R-:W-:Y:S01]  /*1ceb0*/  SHF.L.U32 R49, R4, 0x10, RZ ;  /* 0x0000001004317819 */ /* 0x000fe200000006ff */
[----:B------:R-:W-:Y:S02]  /*1cec0*/  IMAD.U32 R51, R89, 0x10000, RZ ;  /* 0x0001000059337824 */ /* 0x000fe400078e00ff */
[C---:B------:R-:W-:Y:S01]  /*1ced0*/  FADD.FTZ R172, -R166.reuse, R50 ;  /* 0x00000032a6ac7221 */ /* 0x040fe20000010100 */
[----:B------:R-:W0:Y:S01]  /*1cee0*/  MUFU.RSQ R55, R0 ;  /* 0x0000000000377308 */ /* 0x000e220000001400 */
[C---:B------:R-:W-:Y:S01]  /*1cef0*/  FADD.FTZ R178, -R166.reuse, R53 ;  /* 0x00000035a6b27221 */ /* 0x040fe20000010100 */
[C---:B------:R-:W-:Y:S01]  /*1cf00*/  FADD.FTZ R184, -R166.reuse, R56 ;  /* 0x00000038a6b87221 */ /* 0x040fe20000010100 */
[C---:B------:R-:W-:Y:S01]  /*1cf10*/  FADD.FTZ R186, -R166.reuse, R57 ;  /* 0x00000039a6ba7221 */ /* 0x040fe20000010100 */
[C---:B------:R-:W-:Y:S01]  /*1cf20*/  FADD.FTZ R164, -R166.reuse, R59 ;  /* 0x0000003ba6a47221 */ /* 0x040fe20000010100 */
[----:B------:R-:W-:Y:S01]  /*1cf30*/  FADD.FTZ R162, -R166, R60 ;  /* 0x0000003ca6a27221 */ /* 0x000fe20000010100 */
[----:B------:R-:W-:Y:S01]  /*1cf40*/  SHF.L.U32 R53, R160, 0x10, RZ ;  /* 0x00000010a0357819 */ /* 0x000fe200000006ff */
[----:B------:R-:W-:Y:S01]  /*1cf50*/  FADD.FTZ R60, -R166, R61 ;  /* 0x0000003da63c7221 */ /* 0x000fe20000010100 */
[----:B------:R-:W-:Y:S01]  /*1cf60*/  IMAD.U32 R57, R159, 0x10000, RZ ;  /* 0x000100009f397824 */ /* 0x000fe200078e00ff */
[----:B------:R-:W-:Y:S01]  /*1cf70*/  SHF.L.U32 R59, R5, 0x10, RZ ;  /* 0x00000010053b7819 */ /* 0x000fe200000006ff */
[----:B------:R-:W-:-:S02]  /*1cf80*/  IMAD.U32 R61, R88, 0x10000, RZ ;  /* 0x00010000583d7824 */ /* 0x000fc400078e00ff */
[C---:B------:R-:W-:Y:S01]  /*1cf90*/  FADD.FTZ R176, -R166.reuse, R52 ;  /* 0x00000034a6b07221 */ /* 0x040fe20000010100 */
[C---:B------:R-:W-:Y:S01]  /*1cfa0*/  FADD.FTZ R188, -R166.reuse, R58 ;  /* 0x0000003aa6bc7221 */ /* 0x040fe20000010100 */
[----:B------:R-:W-:Y:S01]  /*1cfb0*/  FADD.FTZ R58, -R166, R63 ;  /* 0x0000003fa63a7221 */ /* 0x000fe20000010100 */
[----:B--2---:R-:W-:-:S04]  /*1cfc0*/  @!P1 IMAD.WIDE R72, R90, 0x4, R72 ;  /* 0x000000045a489825 */ /* 0x004fc800078e0248 */
[C---:B------:R-:W-:Y:S01]  /*1cfd0*/  FADD.FTZ R180, -R166.reuse, R54 ;  /* 0x00000036a6b47221 */ /* 0x040fe20000010100 */
[C---:B------:R-:W-:Y:S01]  /*1cfe0*/  FADD.FTZ R74, -R166.reuse, R62 ;  /* 0x0000003ea64a7221 */ /* 0x040fe20000010100 */
[----:B------:R-:W-:Y:S01]  /*1cff0*/  FADD.FTZ R52, -R166, R67 ;  /* 0x00000043a6347221 */ /* 0x000fe20000010100 */
[C---:B0-----:R-:W-:Y:S01]  /*1d000*/  FMUL.FTZ R168, R55.reuse, R168 ;  /* 0x000000a837a87220 */ /* 0x041fe20000410000 */
[C---:B------:R-:W-:Y:S01]  /*1d010*/  FMUL.FTZ R170, R55.reuse, R170 ;  /* 0x000000aa37aa7220 */ /* 0x040fe20000410000 */
[----:B------:R-:W-:Y:S01]  /*1d020*/  FMUL.FTZ R172, R55, R172 ;  /* 0x000000ac37ac7220 */ /* 0x000fe20000410000 */
[----:B------:R-:W-:Y:S01]  /*1d030*/  SHF.L.U32 R63, R158, 0x10, RZ ;  /* 0x000000109e3f7819 */ /* 0x000fe200000006ff */
[----:B------:R-:W-:Y:S01]  /*1d040*/  FFMA.FTZ R56, R168, R49, R51 ;  /* 0x00000031a8387223 */ /* 0x000fe20000010033 */
[----:B------:R-:W-:Y:S01]  /*1d050*/  SHF.L.U32 R49, R16, 0x10, RZ ;  /* 0x0000001010317819 */ /* 0x000fe200000006ff */
[----:B------:R-:W-:Y:S02]  /*1d060*/  IMAD.U32 R51, R36, 0x10000, RZ ;  /* 0x0001000024337824 */ /* 0x000fe400078e00ff */
[----:B------:R-:W-:Y:S01]  /*1d070*/  FFMA.FTZ R53, R170, R53, R57 ;  /* 0x00000035aa357223 */ /* 0x000fe20000010039 */
[----:B------:R-:W-:Y:S01]  /*1d080*/  FFMA.FTZ R57, R172, R59, R61 ;  /* 0x0000003bac397223 */ /* 0x000fe2000001003d */
[----:B------:R-:W-:Y:S01]  /*1d090*/  SHF.L.U32 R59, R156, 0x10, RZ ;  /* 0x000000109c3b7819 */ /* 0x000fe200000006ff */
[----:B------:R-:W-:Y:S01]  /*1d0a0*/  FFMA.FTZ R0, R168, R49, R51 ;  /* 0x00000031a8007223 */ /* 0x000fe20000010033 */
[----:B------:R-:W-:Y:S01]  /*1d0b0*/  FADD.FTZ R54, -R166, R69 ;  /* 0x00000045a6367221 */ /* 0x000fe20000010100 */
[----:B------:R-:W-:Y:S01]  /*1d0c0*/  IMAD.U32 R62, R157, 0x10000, RZ ;  /* 0x000100009d3e7824 */ /* 0x000fe200078e00ff */
[----:B------:R-:W-:Y:S01]  /*1d0d0*/  SHF.L.U32 R49, R17, 0x10, RZ ;  /* 0x0000001011317819 */ /* 0x000fe200000006ff */
[----:B------:R-:W-:Y:S01]  /*1d0e0*/  IMAD.U32 R61, R155, 0x10000, RZ ;  /* 0x000100009b3d7824 */ /* 0x000fe200078e00ff */
[----:B------:R-:W-:Y:S01]  /*1d0f0*/  SHF.L.U32 R67, R6, 0x10, RZ ;  /* 0x0000001006437819 */ /* 0x000fe200000006ff */
[----:B------:R-:W-:Y:S01]  /*1d100*/  FMUL.FTZ R174, R55, R174 ;  /* 0x000000ae37ae7220 */ /* 0x000fe20000410000 */
[----:B------:R-:W-:Y:S01]  /*1d110*/  FADD.FTZ R48, -R166, R65 ;  /* 0x00000041a6307221 */ /* 0x000fe20000010100 */
[----:B------:R-:W-:-:S02]  /*1d120*/  IMAD.U32 R51, R37, 0x10000, RZ ;  /* 0x0001000025337824 */ /* 0x000fc400078e00ff */
[----:B------:R-:W-:Y:S01]  /*1d130*/  FMUL.FTZ R176, R55, R176 ;  /* 0x000000b037b07220 */ /* 0x000fe20000410000 */
[----:B------:R-:W-:Y:S02]  /*1d140*/  IMAD.U32 R69, R87, 0x10000, RZ ;  /* 0x0001000057457824 */ /* 0x000fe400078e00ff */
[C---:B------:R-:W-:Y:S01]  /*1d150*/  FADD.FTZ R68, -R166.reuse, R68 ;  /* 0x00000044a6447221 */ /* 0x040fe20000010100 */
[C---:B------:R-:W-:Y:S01]  /*1d160*/  FADD.FTZ R70, -R166.reuse, R70 ;  /* 0x00000046a6467221 */ /* 0x040fe20000010100 */
[C---:B------:R-:W-:Y:S01]  /*1d170*/  FADD.FTZ R50, -R166.reuse, R71 ;  /* 0x00000047a6327221 */ /* 0x040fe20000010100 */
[C---:B------:R-:W-:Y:S01]  /*1d180*/  FADD.FTZ R64, -R166.reuse, R64 ;  /* 0x00000040a6407221 */ /* 0x040fe20000010100 */
[----:B------:R-:W-:Y:S01]  /*1d190*/  FADD.FTZ R66, -R166, R66 ;  /* 0x00000042a6427221 */ /* 0x000fe20000010100 */
[----:B------:R-:W-:Y:S01]  /*1d1a0*/  SHF.L.U32 R65, R154, 0x10, RZ ;  /* 0x000000109a417819 */ /* 0x000fe200000006ff */
[----:B------:R0:W-:Y:S01]  /*1d1b0*/  @!P1 STG.E desc[UR8][R72.64], R163 ;  /* 0x000000a348009986 */ /* 0x0001e2000c101908 */
[----:B------:R-:W-:-:S02]  /*1d1c0*/  IMAD.U32 R166, R153, 0x10000, RZ ;  /* 0x0001000099a67824 */ /* 0x000fc400078e00ff */
[----:B------:R-:W-:Y:S01]  /*1d1d0*/  FFMA.FTZ R63, R170, R63, R62 ;  /* 0x0000003faa3f7223 */ /* 0x000fe2000001003e */
[----:B------:R-:W-:Y:S01]  /*1d1e0*/  FFMA.FTZ R62, R172, R49, R51 ;  /* 0x00000031ac3e7223 */ /* 0x000fe20000010033 */
[----:B------:R-:W-:Y:S01]  /*1d1f0*/  SHF.L.U32 R51, R152, 0x10, RZ ;  /* 0x0000001098337819 */ /* 0x000fe200000006ff */
[----:B------:R-:W-:Y:S01]  /*1d200*/  FFMA.FTZ R65, R174, R65, R166 ;  /* 0x00000041ae417223 */ /* 0x000fe200000100a6 */
[----:B------:R-:W-:Y:S01]  /*1d210*/  IMAD.U32 R49, R38, 0x10000, RZ ;  /* 0x0001000026317824 */ /* 0x000fe200078e00ff */
[----:B------:R-:W-:Y:S01]  /*1d220*/  SHF.L.U32 R71, R7, 0x10, RZ ;  /* 0x0000001007477819 */ /* 0x000fe200000006ff */
[----:B------:R-:W-:Y:S01]  /*1d230*/  FMUL.FTZ R178, R55, R178 ;  /* 0x000000b237b27220 */ /* 0x000fe20000410000 */
[----:B------:R-:W-:Y:S02]  /*1d240*/  IMAD.U32 R166, R149, 0x10000, RZ ;  /* 0x0001000095a67824 */ /* 0x000fe400078e00ff */
[C---:B------:R-:W-:Y:S01]  /*1d250*/  FMUL.FTZ R180, R55.reuse, R180 ;  /* 0x000000b437b47220 */ /* 0x040fe20000410000 */
[----:B------:R-:W-:Y:S01]  /*1d260*/  FMUL.FTZ R182, R55, R182 ;  /* 0x000000b637b67220 */ /* 0x000fe20000410000 */
[----:B0-----:R-:W-:Y:S01]  /*1d270*/  FFMA.FTZ R72, R174, R59, R61 ;  /* 0x0000003bae487223 */ /* 0x001fe2000001003d */
[----:B------:R-:W-:Y:S01]  /*1d280*/  FFMA.FTZ R61, R176, R67, R69 ;  /* 0x00000043b03d7223 */ /* 0x000fe20000010045 */
[----:B------:R-:W-:Y:S01]  /*1d290*/  SHF.L.U32 R67, R18, 0x10, RZ ;  /* 0x0000001012437819 */ /* 0x000fe200000006ff */
[----:B------:R-:W-:Y:S01]  /*1d2a0*/  IMAD.U32 R59, R151, 0x10000, RZ ;  /* 0x00010000973b7824 */ /* 0x000fe200078e00ff */
[----:B------:R-:W-:Y:S01]  /*1d2b0*/  SHF.L.U32 R69, R150, 0x10, RZ ;  /* 0x0000001096457819 */ /* 0x000fe200000006ff */
[----:B------:R-:W-:Y:S01]  /*1d2c0*/  IMAD.U32 R73, R86, 0x10000, RZ ;  /* 0x0001000056497824 */ /* 0x000fe200078e00ff */
[----:B------:R-:W-:Y:S01]  /*1d2d0*/  SHF.L.U32 R165, R8, 0x10, RZ ;  /* 0x0000001008a57819 */ /* 0x000fe200000006ff */
[----:B------:R-:W-:Y:S01]  /*1d2e0*/  FFMA.FTZ R67, R176, R67, R49 ;  /* 0x00000043b0437223 */ /* 0x000fe20000010031 */
[C---:B------:R-:W-:Y:S01]  /*1d2f0*/  FFMA.FTZ R174, R178.reuse, R51, R59 ;  /* 0x00000033b2ae7223 */ /* 0x040fe2000001003b */
[----:B------:R-:W-:Y:S01]  /*1d300*/  FFMA.FTZ R166, R178, R69, R166 ;  /* 0x00000045b2a67223 */ /* 0x000fe200000100a6 */
[----:B------:R-:W-:Y:S01]  /*1d310*/  FFMA.FTZ R59, R180, R71, R73 ;  /* 0x00000047b43b7223 */ /* 0x000fe20000010049 */
[----:B------:R-:W-:Y:S01]  /*1d320*/  IMAD.U32 R49, R39, 0x10000, RZ ;  /* 0x0001000027317824 */ /* 0x000fe200078e00ff */
[----:B------:R-:W-:Y:S01]  /*1d330*/  SHF.L.U32 R51, R148, 0x10, RZ ;  /* 0x0000001094337819 */ /* 0x000fe200000006ff */
[----:B------:R-:W-:Y:S01]  /*1d340*/  IMAD.U32 R69, R147, 0x10000, RZ ;  /* 0x0001000093457824 */ /* 0x000fe200078e00ff */
[----:B------:R-:W-:Y:S01]  /*1d350*/  SHF.L.U32 R71, R146, 0x10, RZ ;  /* 0x0000001092477819 */ /* 0x000fe200000006ff */
[----:B------:R-:W-:-:S02]  /*1d360*/  IMAD.U32 R170, R145, 0x10000, RZ ;  /* 0x0001000091aa7824 */ /* 0x000fc400078e00ff */
[----:B------:R-:W-:Y:S01]  /*1d370*/  FFMA.FTZ R169, R180, R169, R49 ;  /* 0x000000a9b4a97223 */ /* 0x000fe20000010031 */
[----:B------:R-:W-:Y:S02]  /*1d380*/  IMAD.U32 R73, R85, 0x10000, RZ ;  /* 0x0001000055497824 */ /* 0x000fe400078e00ff */
[----:B------:R-:W-:Y:S01]  /*1d390*/  FMUL.FTZ R184, R55, R184 ;  /* 0x000000b837b87220 */ /* 0x000fe20000410000 */
[----:B------:R-:W-:Y:S01]  /*1d3a0*/  FFMA.FTZ R178, R182, R51, R69 ;  /* 0x00000033b6b27223 */ /* 0x000fe20000010045 */
[----:B------:R-:W-:Y:S01]  /*1d3b0*/  SHF.L.U32 R49, R20, 0x10, RZ ;  /* 0x0000001014317819 */ /* 0x000fe200000006ff */
[----:B------:R-:W-:Y:S01]  /*1d3c0*/  FFMA.FTZ R170, R182, R71, R170 ;  /* 0x00000047b6aa7223 */ /* 0x000fe200000100aa */
[----:B------:R-:W-:Y:S01]  /*1d3d0*/  IMAD.U32 R51, R32, 0x10000, RZ ;  /* 0x0001000020337824 */ /* 0x000fe200078e00ff */
[----:B------:R-:W-:Y:S01]  /*1d3e0*/  SHF.L.U32 R69, R144, 0x10, RZ ;  /* 0x0000001090457819 */ /* 0x000fe200000006ff */
[----:B------:R-:W-:Y:S02]  /*1d3f0*/  IMAD.U32 R71, R143, 0x10000, RZ ;  /* 0x000100008f477824 */ /* 0x000fe400078e00ff */
[----:B------:R-:W-:Y:S01]  /*1d400*/  FMUL.FTZ R186, R55, R186 ;  /* 0x000000ba37ba7220 */ /* 0x000fe20000410000 */
[----:B------:R-:W-:-:S02]  /*1d410*/  IMAD.U32 R176, R141, 0x10000, RZ ;  /* 0x000100008db07824 */ /* 0x000fc400078e00ff */
[----:B------:R-:W-:Y:S01]  /*1d420*/  FFMA.FTZ R165, R184, R165, R73 ;  /* 0x000000a5b8a57223 */ /* 0x000fe20000010049 */
[----:B------:R-:W-:Y:S02]  /*1d430*/  IMAD.U32 R73, R84, 0x10000, RZ ;  /* 0x0001000054497824 */ /* 0x000fe400078e00ff */
[----:B------:R-:W-:Y:S01]  /*1d440*/  FMUL.FTZ R188, R55, R188 ;  /* 0x000000bc37bc7220 */ /* 0x000fe20000410000 */
[----:B------:R-:W-:Y:S01]  /*1d450*/  FFMA.FTZ R168, R184, R49, R51 ;  /* 0x00000031b8a87223 */ /* 0x000fe20000010033 */
[C---:B------:R-:W-:Y:S01]  /*1d460*/  FFMA.FTZ R172, R186.reuse, R69, R71 ;  /* 0x00000045baac7223 */ /* 0x040fe20000010047 */
[----:B------:R-:W-:Y:S01]  /*1d470*/  FFMA.FTZ R171, R186, R171, R176 ;  /* 0x000000abbaab7223 */ /* 0x000fe200000100b0 */
[----:B------:R-:W-:Y:S01]  /*1d480*/  SHF.L.U32 R51, R140, 0x10, RZ ;  /* 0x000000108c337819 */ /* 0x000fe200000006ff */
[----:B------:R-:W-:Y:S01]  /*1d490*/  IMAD.U32 R69, R139, 0x10000, RZ ;  /* 0x000100008b457824 */ /* 0x000fe200078e00ff */
[----:B------:R-:W-:Y:S01]  /*1d4a0*/  SHF.L.U32 R71, R138, 0x10, RZ ;  /* 0x000000108a477819 */ /* 0x000fe200000006ff */
[----:B------:R-:W-:Y:S01]  /*1d4b0*/  FMUL.FTZ R176, R55, R164 ;  /* 0x000000a437b07220 */ /* 0x000fe20000410000 */
[----:B------:R-:W-:-:S02]  /*1d4c0*/  IMAD.U32 R180, R137, 0x10000, RZ ;  /* 0x0001000089b47824 */ /* 0x000fc400078e00ff */
[----:B------:R-:W-:Y:S01]  /*1d4d0*/  FFMA.FTZ R175, R188, R175, R73 ;  /* 0x000000afbcaf7223 */ /* 0x000fe20000010049 */
[----:B------:R-:W-:Y:S02]  /*1d4e0*/  IMAD.U32 R49, R33, 0x10000, RZ ;  /* 0x0001000021317824 */ /* 0x000fe400078e00ff */
[----:B------:R-:W-:Y:S01]  /*1d4f0*/  FMUL.FTZ R162, R55, R162 ;  /* 0x000000a237a27220 */ /* 0x000fe20000410000 */
[----:B------:R-:W-:Y:S02]  /*1d500*/  IMAD.U32 R73, R83, 0x10000, RZ ;  /* 0x0001000053497824 */ /* 0x000fe400078e00ff */
[C---:B------:R-:W-:Y:S01]  /*1d510*/  FFMA.FTZ R164, R176.reuse, R51, R69 ;  /* 0x00000033b0a47223 */ /* 0x040fe20000010045 */
[----:B------:R-:W-:Y:S01]  /*1d520*/  FFMA.FTZ R176, R176, R71, R180 ;  /* 0x00000047b0b07223 */ /* 0x000fe200000100b4 */
[----:B------:R-:W-:Y:S01]  /*1d530*/  SHF.L.U32 R51, R136, 0x10, RZ ;  /* 0x0000001088337819 */ /* 0x000fe200000006ff */
[----:B------:R-:W-:Y:S01]  /*1d540*/  FFMA.FTZ R173, R188, R173, R49 ;  /* 0x000000adbcad7223 */ /* 0x000fe20000010031 */
[----:B------:R-:W-:Y:S01]  /*1d550*/  IMAD.U32 R69, R135, 0x10000, RZ ;  /* 0x0001000087457824 */ /* 0x000fe200078e00ff */
[----:B------:R-:W-:Y:S01]  /*1d560*/  SHF.L.U32 R71, R134, 0x10, RZ ;  /* 0x0000001086477819 */ /* 0x000fe200000006ff */
[----:B------:R-:W-:Y:S01]  /*1d570*/  FMUL.FTZ R60, R55, R60 ;  /* 0x0000003c373c7220 */ /* 0x000fe20000410000 */
[----:B------:R-:W-:Y:S01]  /*1d580*/  FFMA.FTZ R179, R162, R179, R73 ;  /* 0x000000b3a2b37223 */ /* 0x000fe20000010049 */
[----:B------:R-:W-:-:S02]  /*1d590*/  IMAD.U32 R49, R34, 0x10000, RZ ;  /* 0x0001000022317824 */ /* 0x000fc400078e00ff */
[----:B------:R-:W-:Y:S01]  /*1d5a0*/  FMUL.FTZ R74, R55, R74 ;  /* 0x0000004a374a7220 */ /* 0x000fe20000410000 */
[----:B------:R-:W-:Y:S02]  /*1d5b0*/  IMAD.U32 R180, R133, 0x10000, RZ ;  /* 0x0001000085b47824 */ /* 0x000fe400078e00ff */
[----:B------:R-:W-:Y:S01]  /*1d5c0*/  FFMA.FTZ R182, R60, R51, R69 ;  /* 0x000000333cb67223 */ /* 0x000fe20000010045 */
[----:B------:R-:W-:Y:S02]  /*1d5d0*/  IMAD.U32 R73, R82, 0x10000, RZ ;  /* 0x0001000052497824 */ /* 0x000fe400078e00ff */
[----:B------:R-:W-:Y:S01]  /*1d5e0*/  FFMA.FTZ R177, R162, R177, R49 ;  /* 0x000000b1a2b17223 */ /* 0x000fe20000010031 */
[----:B------:R-:W-:Y:S01]  /*1d5f0*/  FFMA.FTZ R180, R60, R71, R180 ;  /* 0x000000473cb47223 */ /* 0x000fe200000100b4 */
[----:B------:R-:W-:Y:S01]  /*1d600*/  SHF.L.U32 R51, R132, 0x10, RZ ;  /* 0x0000001084337819 */ /* 0x000fe200000006ff */
[----:B------:R-:W-:Y:S01]  /*1d610*/  FFMA.FTZ R185, R74, R185, R73 ;  /* 0x000000b94ab97223 */ /* 0x000fe20000010049 */
[----:B------:R-:W-:Y:S01]  /*1d620*/  IMAD.U32 R49, R35, 0x10000, RZ ;  /* 0x0001000023317824 */ /* 0x000fe200078e00ff */
[----:B------:R-:W-:Y:S01]  /*1d630*/  SHF.L.U32 R71, R130, 0x10, RZ ;  /* 0x0000001082477819 */ /* 0x000fe200000006ff */
[----:B------:R-:W-:-:S02]  /*1d640*/  IMAD.U32 R69, R131, 0x10000, RZ ;  /* 0x0001000083457824 */ /* 0x000fc400078e00ff */
[----:B------:R-:W-:Y:S01]  /*1d650*/  FMUL.FTZ R58, R55, R58 ;  /* 0x0000003a373a7220 */ /* 0x000fe20000410000 */
[----:B------:R-:W-:Y:S02]  /*1d660*/  IMAD.U32 R186, R129, 0x10000, RZ ;  /* 0x0001000081ba7824 */ /* 0x000fe400078e00ff */
[----:B------:R-:W-:Y:S01]  /*1d670*/  FMUL.FTZ R68, R55, R68 ;  /* 0x0000004437447220 */ /* 0x000fe20000410000 */
[----:B------:R-:W-:Y:S02]  /*1d680*/  IMAD.U32 R73, R81, 0x10000, RZ ;  /* 0x0001000051497824 */ /* 0x000fe400078e00ff */
[----:B------:R-:W-:Y:S01]  /*1d690*/  FFMA.FTZ R181, R74, R181, R49 ;  /* 0x000000b54ab57223 */ /* 0x000fe20000010031 */
[C---:B------:R-:W-:Y:S01]  /*1d6a0*/  FFMA.FTZ R190, R58.reuse, R51, R69 ;  /* 0x000000333abe7223 */ /* 0x040fe20000010045 */
[----:B------:R-:W-:Y:S01]  /*1d6b0*/  FFMA.FTZ R186, R58, R71, R186 ;  /* 0x000000473aba7223 */ /* 0x000fe200000100ba */
[----:B------:R-:W-:Y:S01]  /*1d6c0*/  FFMA.FTZ R183, R68, R183, R73 ;  /* 0x000000b744b77223 */ /* 0x000fe20000010049 */
[----:B------:R-:W-:Y:S01]  /*1d6d0*/  SHF.L.U32 R49, R24, 0x10, RZ ;  /* 0x0000001018317819 */ /* 0x000fe200000006ff */
[----:B------:R-:W-:Y:S01]  /*1d6e0*/  IMAD.U32 R51, R28, 0x10000, RZ ;  /* 0x000100001c337824 */ /* 0x000fe200078e00ff */
[----:B------:R-:W-:Y:S01]  /*1d6f0*/  SHF.L.U32 R69, R128, 0x10, RZ ;  /* 0x0000001080457819 */ /* 0x000fe200000006ff */
[----:B------:R-:W-:-:S02]  /*1d700*/  IMAD.U32 R71, R127, 0x10000, RZ ;  /* 0x000100007f477824 */ /* 0x000fc400078e00ff */
[C---:B------:R-:W-:Y:S01]  /*1d710*/  FMUL.FTZ R54, R55.reuse, R54 ;  /* 0x0000003637367220 */ /* 0x040fe20000410000 */
[----:B------:R-:W-:Y:S02]  /*1d720*/  IMAD.U32 R73, R80, 0x10000, RZ ;  /* 0x0001000050497824 */ /* 0x000fe400078e00ff */
[----:B------:R-:W-:Y:S01]  /*1d730*/  FMUL.FTZ R70, R55, R70 ;  /* 0x0000004637467220 */ /* 0x000fe20000410000 */
[----:B------:R-:W-:Y:S02]  /*1d740*/  IMAD.U32 R58, R125, 0x10000, RZ ;  /* 0x000100007d3a7824 */ /* 0x000fe400078e00ff */
[----:B------:R-:W-:Y:S01]  /*1d750*/  FFMA.FTZ R184, R68, R49, R51 ;  /* 0x0000003144b87223 */ /* 0x000fe20000010033 */
[----:B------:R-:W-:Y:S01]  /*1d760*/  FFMA.FTZ R188, R54, R69, R71 ;  /* 0x0000004536bc7223 */ /* 0x000fe20000010047 */
[----:B------:R-:W-:Y:S01]  /*1d770*/  FFMA.FTZ R189, R70, R189, R73 ;  /* 0x000000bd46bd7223 */ /* 0x000fe20000010049 */
        /* <DEDUP_REMOVED lines=11> */
[----:B------:R-:W-:Y:S01]  /*1d830*/  SHF.L.U32 R75, R14, 0x10, RZ ;  /* 0x000000100e4b7819 */ /* 0x000fe200000006ff */
[----:B------:R-:W-:Y:S01]  /*1d840*/  FFMA.FTZ R191, R50, R73, R54 ;  /* 0x0000004932bf7223 */ /* 0x000fe20000010036 */
[----:B------:R-:W-:Y:S01]  /*1d850*/  IMAD.U32 R163, R79, 0x10000, RZ ;  /* 0x000100004fa37824 */ /* 0x000fe200078e00ff */
[----:B------:R-:W0:Y:S01]  /*1d860*/  @!P1 LDC.64 R50, c[0x0][0x3c8] ;  /* 0x0000f200ff329b82 */ /* 0x000e220000000a00 */
[----:B------:R-:W-:Y:S01]  /*1d870*/  IMAD.U32 R60, R30, 0x10000, RZ ;  /* 0x000100001e3c7824 */ /* 0x000fe200078e00ff */
[----:B------:R-:W-:Y:S01]  /*1d880*/  SHF.L.U32 R69, R120, 0x10, RZ ;  /* 0x0000001078457819 */ /* 0x000fe200000006ff */
[----:B------:R-:W-:Y:S01]  /*1d890*/  FFMA.FTZ R193, R58, R75, R163 ;  /* 0x0000004b3ac17223 */ /* 0x000fe200000100a3 */
[----:B------:R-:W-:Y:S01]  /*1d8a0*/  SHF.L.U32 R75, R118, 0x10, RZ ;  /* 0x00000010764b7819 */ /* 0x000fe200000006ff */
[----:B------:R-:W-:Y:S01]  /*1d8b0*/  FFMA.FTZ R195, R58, R195, R60 ;  /* 0x000000c33ac37223 */ /* 0x000fe2000001003c */
[----:B------:R-:W-:-:S02]  /*1d8c0*/  IMAD.U32 R73, R119, 0x10000, RZ ;  /* 0x0001000077497824 */ /* 0x000fc400078e00ff */
[----:B------:R-:W-:Y:S01]  /*1d8d0*/  FMUL.FTZ R54, R55, R48 ;  /* 0x0000003037367220 */ /* 0x000fe20000410000 */
[----:B------:R-:W1:Y:S01]  /*1d8e0*/  LDC.64 R70, c[0x0][0x428] ;  /* 0x00010a00ff467b82 */ /* 0x000e620000000a00 */
[----:B------:R-:W-:Y:S02]  /*1d8f0*/  IMAD.U32 R58, R117, 0x10000, RZ ;  /* 0x00010000753a7824 */ /* 0x000fe400078e00ff */
[----:B------:R-:W-:Y:S01]  /*1d900*/  FMUL.FTZ R68, R55, R66 ;  /* 0x0000004237447220 */ /* 0x000fe20000410000 */
[C---:B------:R-:W-:Y:S01]  /*1d910*/  FFMA.FTZ R66, R54.reuse, R69, R73 ;  /* 0x0000004536427223 */ /* 0x040fe20000010049 */
[----:B------:R-:W-:Y:S01]  /*1d920*/  F2FP.BF16.F32.PACK_AB R56, R53, R56 ;  /* 0x000000383538723e */ /* 0x000fe200000010ff */
[----:B------:R-:W-:Y:S01]  /*1d930*/  FFMA.FTZ R194, R54, R75, R58 ;  /* 0x0000004b36c27223 */ /* 0x000fe2000001003a */
[----:B------:R-:W-:Y:S01]  /*1d940*/  FMUL.FTZ R54, R55, R52 ;  /* 0x0000003437367220 */ /* 0x000fe20000410000 */
[----:B------:R-:W-:Y:S01]  /*1d950*/  SHF.L.U32 R163, R15, 0x10, RZ ;  /* 0x000000100fa37819 */ /* 0x000fe200000006ff */
[----:B------:R-:W2:Y:S01]  /*1d960*/  LDC.64 R48, c[0x0][0x430] ;  /* 0x00010c00ff307b82 */ /* 0x000ea20000000a00 */
[----:B------:R-:W-:Y:S01]  /*1d970*/  F2FP.BF16.F32.PACK_AB R57, R72, R57 ;  /* 0x000000394839723e */ /* 0x000fe200000010ff */
[----:B------:R-:W-:Y:S01]  /*1d980*/  IMAD.U32 R73, R31, 0x10000, RZ ;  /* 0x000100001f497824 */ /* 0x000fe200078e00ff */
[----:B------:R-:W-:Y:S01]  /*1d990*/  SHF.L.U32 R69, R27, 0x10, RZ ;  /* 0x000000101b457819 */ /* 0x000fe200000006ff */
[----:B------:R-:W-:Y:S01]  /*1d9a0*/  FFMA.FTZ R197, R68, R163, R197 ;  /* 0x000000a344c57223 */ /* 0x000fe200000100c5 */
[----:B------:R-:W-:Y:S01]  /*1d9b0*/  SHF.L.U32 R75, R116, 0x10, RZ ;  /* 0x00000010744b7819 */ /* 0x000fe200000006ff */
[----:B------:R-:W-:Y:S01]  /*1d9c0*/  IMAD.U32 R163, R115, 0x10000, RZ ;  /* 0x0001000073a37824 */ /* 0x000fe200078e00ff */
[----:B------:R-:W-:Y:S01]  /*1d9d0*/  F2FP.BF16.F32.PACK_AB R58, R174, R61 ;  /* 0x0000003dae3a723e */ /* 0x000fe200000010ff */
[----:B0-----:R-:W-:Y:S01]  /*1d9e0*/  @!P1 IMAD.WIDE R52, R90, 0x4, R50 ;  /* 0x000000045a349825 */ /* 0x001fe200078e0232 */
[----:B------:R-:W-:-:S03]  /*1d9f0*/  F2FP.BF16.F32.PACK_AB R59, R178, R59 ;  /* 0x0000003bb23b723e */ /* 0x000fc600000010ff */
[----:B------:R-:W-:Y:S01]  /*1da00*/  FFMA.FTZ R174, R68, R69, R73 ;  /* 0x0000004544ae7223 */ /* 0x000fe20000010049 */
[----:B------:R-:W-:Y:S01]  /*1da10*/  FFMA.FTZ R178, R54, R75, R163 ;  /* 0x0000004b36b27223 */ /* 0x000fe200000100a3 */
[----:B------:R-:W-:Y:S01]  /*1da20*/  IMAD.U32 R72, R112, 0x10000, RZ ;  /* 0x0001000070487824 */ /* 0x000fe200078e00ff */
[----:B------:R0:W-:Y:S01]  /*1da30*/  @!P1 STG.E desc[UR8][R52.64], R55 ;  /* 0x0000003734009986 */ /* 0x0001e2000c101908 */
[----:B------:R-:W-:Y:S01]  /*1da40*/  F2FP.BF16.F32.PACK_AB R51, R170, R169 ;  /* 0x000000a9aa33723e */ /* 0x000fe200000010ff */
[----:B-1----:R-:W-:-:S04]  /*1da50*/  IMAD.WIDE.U32 R60, R101, 0x10, R70 ;  /* 0x00000010653c7825 */ /* 0x002fc800078e0046 */
[----:B------:R-:W-:Y:S01]  /*1da60*/  FFMA.FTZ R199, R54, R199, R72 ;  /* 0x000000c736c77223 */ /* 0x000fe20000010048 */
[----:B------:R-:W-:Y:S01]  /*1da70*/  F2FP.BF16.F32.PACK_AB R50, R166, R67 ;  /* 0x00000043a632723e */ /* 0x000fe200000010ff */
[----:B------:R-:W-:Y:S01]  /*1da80*/  IMAD.WIDE.U32 R68, R111, 0x10, R70 ;  /* 0x000000106f447825 */ /* 0x000fe200078e0046 */
[----:B------:R1:W-:Y:S01]  /*1da90*/  STG.E.128 desc[UR8][R60.64], R56 ;  /* 0x000000383c007986 */ /* 0x0003e2000c101d08 */
[----:B------:R-:W-:Y:S02]  /*1daa0*/  F2FP.BF16.F32.PACK_AB R54, R182, R179 ;  /* 0x000000b3b636723e */ /* 0x000fe400000010ff */
[--C-:B--2---:R-:W-:Y:S01]  /*1dab0*/  IMAD.WIDE.U32 R72, R101, 0x10, R48.reuse ;  /* 0x0000001065487825 */ /* 0x104fe200078e0030 */
[----:B0-----:R-:W-:Y:S02]  /*1dac0*/  F2FP.BF16.F32.PACK_AB R53, R164, R175 ;  /* 0x000000afa435723e */ /* 0x001fe400000010ff */
[----:B------:R-:W-:Y:S01]  /*1dad0*/  F2FP.BF16.F32.PACK_AB R52, R172, R165 ;  /* 0x000000a5ac34723e */ /* 0x000fe200000010ff */
[----:B------:R-:W-:Y:S01]  /*1dae0*/  IMAD.WIDE.U32 R74, R111, 0x10, R48 ;  /* 0x000000106f4a7825 */ /* 0x000fe200078e0030 */
[----:B------:R-:W0:Y:S01]  /*1daf0*/  LDC.64 R164, c[0x0][0x380] ;  /* 0x0000e000ffa47b82 */ /* 0x000e220000000a00 */
[----:B------:R-:W-:-:S02]  /*1db00*/  F2FP.BF16.F32.PACK_AB R55, R190, R185 ;  /* 0x000000b9be37723e */ /* 0x000fc400000010ff */
[----:B------:R-:W-:Y:S01]  /*1db10*/  IMAD.WIDE.U32 R162, R113, 0x10, R48 ;  /* 0x0000001071a27825 */ /* 0x000fe200078e0030 */
[----:B------:R-:W-:Y:S02]  /*1db20*/  F2FP.BF16.F32.PACK_AB R49, R65, R62 ;  /* 0x0000003e4131723e */ /* 0x000fe400000010ff */
[----:B------:R-:W-:Y:S01]  /*1db30*/  F2FP.BF16.F32.PACK_AB R48, R63, R0 ;  /* 0x000000003f30723e */ /* 0x000fe200000010ff */
[----:B------:R-:W-:Y:S01]  /*1db40*/  IMAD.WIDE.U32 R70, R113, 0x10, R70 ;  /* 0x0000001071467825 */ /* 0x000fe200078e0046 */
[----:B------:R-:W-:Y:S02]  /*1db50*/  F2FP.BF16.F32.PACK_AB R63, R178, R197 ;  /* 0x000000c5b23f723e */ /* 0x000fe400000010ff */
[----:B-1----:R-:W-:Y:S01]  /*1db60*/  F2FP.BF16.F32.PACK_AB R59, R186, R181 ;  /* 0x000000b5ba3b723e */ /* 0x002fe200000010ff */
[----:B------:R1:W-:Y:S01]  /*1db70*/  STG.E.128 desc[UR8][R72.64], R48 ;  /* 0x0000003048007986 */ /* 0x0003e2000c101d08 */
[----:B------:R-:W-:Y:S02]  /*1db80*/  F2FP.BF16.F32.PACK_AB R58, R180, R177 ;  /* 0x000000b1b43a723e */ /* 0x000fe400000010ff */
[----:B------:R-:W-:Y:S01]  /*1db90*/  F2FP.BF16.F32.PACK_AB R57, R176, R173 ;  /* 0x000000adb039723e */ /* 0x000fe200000010ff */
[----:B------:R1:W-:Y:S01]  /*1dba0*/  STG.E.128 desc[UR8][R68.64], R52 ;  /* 0x0000003444007986 */ /* 0x0003e2000c101d08 */
[----:B------:R-:W-:-:S02]  /*1dbb0*/  F2FP.BF16.F32.PACK_AB R56, R171, R168 ;  /* 0x000000a8ab38723e */ /* 0x000fc400000010ff */
[----:B------:R-:W-:Y:S02]  /*1dbc0*/  F2FP.BF16.F32.PACK_AB R62, R66, R193 ;  /* 0x000000c1423e723e */ /* 0x000fe400000010ff */
[----:B------:R-:W-:Y:S01]  /*1dbd0*/  F2FP.BF16.F32.PACK_AB R61, R192, R189 ;  /* 0x000000bdc03d723e */ /* 0x000fe200000010ff */
[----:B------:R1:W-:Y:S01]  /*1dbe0*/  STG.E.128 desc[UR8][R74.64], R56 ;  /* 0x000000384a007986 */ /* 0x0003e2000c101d08 */
[----:B------:R-:W-:Y:S02]  /*1dbf0*/  F2FP.BF16.F32.PACK_AB R60, R188, R183 ;  /* 0x000000b7bc3c723e */ /* 0x000fe400000010ff */
        /* <DEDUP_REMOVED lines=10> */
.L_x_4763:
        /* <DEDUP_REMOVED lines=14> */
.L_x_13693:


//--------------------- .text._ZN10layer_norm31ln_parallel_residual_fwd_kernelINS_13Kernel_traitsI13__nv_bfloat16S2_fS2_fjLj6144ELj1ELj1ELj8ELj16ENS_18Kernel_traits_baseILj6144ES2_S2_fS2_fjLj256EEEEELb1ELb1ELb0EEEvNS_9FwdParamsE --------------------------
	.section	.text._ZN10layer_norm31ln_parallel_residual_fwd_kernelINS_13Kernel_traitsI13__nv_bfloat16S2_fS2_fjLj6144ELj1ELj1ELj8ELj16ENS_18Kernel_traits_baseILj6144ES2_S2_fS2_fjLj256EEEEELb1ELb1ELb0EEEvNS_9FwdParamsE,"ax",@progbits
	.align	128
        .global         _ZN10layer_norm31ln_parallel_residual_fwd_kernelINS_13Kernel_traitsI13__nv_bfloat16S2_fS2_fjLj6144ELj1ELj1ELj8ELj16ENS_18Kernel_traits_baseILj6144ES2_S2_fS2_fjLj256EEEEELb1ELb1ELb0EEEvNS_9FwdParamsE
        .type           _ZN10layer_norm31ln_parallel_residual_fwd_kernelINS_13Kernel_traitsI13__nv_bfloat16S2_fS2_fjLj6144ELj1ELj1ELj8ELj16ENS_18Kernel_traits_baseILj6144ES2_S2_fS2_fjLj256EEEEELb1ELb1ELb0EEEvNS_9FwdParamsE,@function
        .size           _ZN10layer_norm31ln_parallel_residual_fwd_kernelINS_13Kernel_traitsI13__nv_bfloat16S2_fS2_fjLj6144ELj1ELj1ELj8ELj16ENS_18Kernel_traits_baseILj6144ES2_S2_fS2_fjLj256EEEEELb1ELb1ELb0EEEvNS_9FwdParamsE,(.L_x_13694 - _ZN10layer_norm31ln_parallel_residual_fwd_kernelINS_13Kernel_traitsI13__nv_bfloat16S2_fS2_fjLj6144ELj1ELj1ELj8ELj16ENS_18Kernel_traits_baseILj6144ES2_S2_fS2_fjLj256EEEEELb1ELb1ELb0EEEvNS_9FwdParamsE)
        .other          _ZN10layer_norm31ln_parallel_residual_fwd_kernelINS_13Kernel_traitsI13__nv_bfloat16S2_fS2_fjLj6144ELj1ELj1ELj8ELj16ENS_18Kernel_traits_baseILj6144ES2_S2_fS2_fjLj256EEEEELb1ELb1ELb0EEEvNS_9FwdParamsE,@"STO_CUDA_ENTRY STV_DEFAULT"
_ZN10layer_norm31ln_parallel_residual_fwd_kernelINS_13Kernel_traitsI13__nv_bfloat16S2_fS2_fjLj6144ELj1ELj1ELj8ELj16ENS_18Kernel_traits_baseILj6144ES2_S2_fS2_fjLj256EEEEELb1ELb1ELb0EEEvNS_9FwdParamsE:
.text._ZN10layer_norm31ln_parallel_residual_fwd_kernelINS_13Kernel_traitsI13__nv_bfloat16S2_fS2_fjLj6144ELj1ELj1ELj8ELj16ENS_18Kernel_traits_baseILj6144ES2_S2_fS2_fjLj256EEEEELb1ELb1ELb0EEEvNS_9FwdParamsE:
        /* <DEDUP_REMOVED lines=25> */
[----:B------:R-:W-:Y:S01]  /*0190*/  UISETP.NE.AND.EX UP0, UPT, UR9, URZ, UPT, UP0 ;  /* 0x000000ff0900728c */ /* 0x000fe2000bf05300 */
[----:B------:R-:W-:-:S02]  /*01a0*/  LEA.HI R6, R2, R11, RZ, 0x3 ;  /* 0x0000000b02067211 */ /* 0x000fc400078f18ff */
[----:B------:R-:W-:Y:S02]  /*01b0*/  LOP3.LUT R11, R9, 0xff, RZ, 0x3c, !PT ;  /* 0x000000ff090b7812 */ /* 0x000fe400078e3cff */
[----:B------:R-:W-:-:S05]  /*01c0*/  SHF.R.S32.HI R6, RZ, 0x3, R6 ;  /* 0x00000003ff067819 */ /* 0x000fca0000011406 */
[----:B------:R-:W-:Y:S02]  /*01d0*/  IMAD.IADD R84, R6, 0x1, R11 ;  /* 0x0000000106547824 */ /* 0x000fe400078e020b */
[----:B0-----:R-:W-:-:S04]  /*01e0*/  IMAD.U32 R91, RZ, RZ, UR4 ;  /* 0x00000004ff5b7e24 */ /* 0x001fc8000f8e00ff */
[----:B---3--:R-:W-:Y:S01]  /*01f0*/  IMAD R90, R91, UR5, R108 ;  /* 0x000000055b5a7c24 */ /* 0x008fe2000f8e026c */
[----:B-1----:R-:W-:-:S04]  /*0200*/  @P0 IADD3 R14, P1, PT, R4, R7, RZ ;  /* 0x00000007040e0210 */ /* 0x002fc80007f3e0ff */
[----:B------:R-:W-:Y:S01]  /*0210*/  @P0 IADD3.X R13, PT, PT, RZ, R5, RZ, P1, !PT ;  /* 0x00000005ff0d0210 */ /* 0x000fe20000ffe4ff */
[C---:B--2---:R-:W-:Y:S01]  /*0220*/  VIADD R42, R102.reuse, 0x9e3779b9 ;  /* 0x9e3779b9662a7836 */ /* 0x044fe20000000000 */
[C---:B------:R-:W-:Y:S01]  /*0230*/  IADD3 R44, PT, PT, R102.reuse, 0x3c6ef372, RZ ;  /* 0x3c6ef372662c7810 */ /* 0x040fe20007ffe0ff */
[C---:B------:R-:W-:Y:S01]  /*0240*/  VIADD R43, R103.reuse, 0xbb67ae85 ;  /* 0xbb67ae85672b7836 */ /* 0x040fe20000000000 */
[C---:B------:R-:W-:Y:S01]  /*0250*/  IADD3 R46, PT, PT, R103.reuse, 0x32370b8f, RZ ;  /* 0x32370b8f672e7810 */ /* 0x040fe20007ffe0ff */
[C---:B------:R-:W-:Y:S01]  /*0260*/  VIADD R89, R103.reuse, 0x76cf5d0a ;  /* 0x76cf5d0a67597836 */ /* 0x040fe20000000000 */
[C---:B------:R-:W-:Y:S01]  /*0270*/  IADD3 R87, PT, PT, R102.reuse, 0x1715609d, RZ ;  /* 0x1715609d66577810 */ /* 0x040fe20007ffe0ff */
[C---:B------:R-:W-:Y:S01]  /*0280*/  VIADD R45, R102.reuse, 0xdaa66d2b ;  /* 0xdaa66d2b662d7836 */ /* 0x040fe20000000000 */
[C---:B------:R-:W-:Y:S01]  /*0290*/  IADD3 R5, PT, PT, R103.reuse, 0x646e171e, RZ ;  /* 0x646e171e67057810 */ /* 0x040fe20007ffe0ff */
[C---:B------:R-:W-:Y:S01]  /*02a0*/  VIADD R88, R102.reuse, 0x78dde6e4 ;  /* 0x78dde6e466587836 */ /* 0x040fe20000000000 */
[----:B------:R-:W-:Y:S01]  /*02b0*/  IADD3 R2, PT, PT, R102, -0xe443238, RZ ;  /* 0xf1bbcdc866027810 */ /* 0x000fe20007ffe0ff */
[C---:B------:R-:W-:Y:S01]  /*02c0*/  VIADD R47, R103.reuse, 0xed9eba14 ;  /* 0xed9eba14672f7836 */ /* 0x040fe20000000000 */
[C---:B------:R-:W-:Y:S01]  /*02d0*/  IADD3 R80, PT, PT, R103.reuse, -0x695add53, RZ ;  /* 0x96a522ad67507810 */ /* 0x040fe20007ffe0ff */
[----:B------:R-:W-:Y:S01]  /*02e0*/  VIADD R8, R103, 0xa9066899 ;  /* 0xa906689967087836 */ /* 0x000fe20000000000 */
[--C-:B------:R-:W-:Y:S01]  /*02f0*/  SHF.R.U64 R83, R14, 0x2, R13.reuse ;  /* 0x000000020e537819 */ /* 0x100fe2000000120d */
[C---:B------:R-:W-:Y:S01]  /*0300*/  VIADD R7, R102.reuse, 0xb54cda56 ;  /* 0xb54cda5666077836 */ /* 0x040fe20000000000 */
[----:B------:R-:W-:Y:S01]  /*0310*/  SHF.R.U32.HI R82, RZ, 0x2, R13 ;  /* 0x00000002ff527819 */ /* 0x000fe2000001160d */
[----:B------:R-:W-:-:S02]  /*0320*/  VIADD R4, R102, 0x5384540f ;  /* 0x5384540f66047836 */ /* 0x000fc40000000000 */
[C---:B------:R-:W-:Y:S02]  /*0330*/  VIADD R86, R103.reuse, 0x1fd5c5a3 ;  /* 0x1fd5c5a367567836 */ /* 0x040fe40000000000 */
[----:B------:R-:W-:Y:S02]  /*0340*/  VIADD R85, R103, 0xdb3d7428 ;  /* 0xdb3d742867557836 */ /* 0x000fe40000000000 */
[----:B------:R-:W-:Y:S01]  /*0350*/  VIADD R15, R102, 0x8ff34781 ;  /* 0x8ff34781660f7836 */ /* 0x000fe20000000000 */
        /* <DEDUP_REMOVED lines=27> */
.L_x_4765:
        /* <DEDUP_REMOVED lines=23> */
.L_x_4766:
[----:B------:R-:W-:Y:S05]  /*0680*/  BSYNC.RECONVERGENT B0 ;  /* 0x0000000000007941 */ /* 0x000fea0003800200 */
.L_x_4764:
[----:B------:R-:W0:Y:S02]  /*0690*/  LDCU UR4, c[0x0][0x384] ;  /* 0x00007080ff0477ac */ /* 0x000e240008000800 */
[----:B0-----:R-:W-:-:S13]  /*06a0*/  ISETP.GE.AND P0, PT, R91, UR4, PT ;  /* 0x000000045b007c0c */ /* 0x001fda000bf06270 */
[----:B------:R-:W-:Y:S05]  /*06b0*/  @P0 EXIT ;  /* 0x000000000000094d */ /* 0x000fea0003800000 */
[----:B------:R-:W-:Y:S01]  /*06c0*/  IMAD.HI.U32 R9, R90, -0x326172a9, RZ ;  /* 0xcd9e8d575a097827 */ /* 0x000fe200078e00ff */
[----:B------:R-:W-:Y:S01]  /*06d0*/  LOP3.LUT R14, R14, 0x3, RZ, 0xc0, !PT ;  /* 0x000000030e0e7812 */ /* 0x000fe200078ec0ff */
[----:B------:R-:W-:Y:S02]  /*06e0*/  UPLOP3.LUT UP1, UPT, UPT, UPT, UPT, 0x40, 0x4 ;  /* 0x000000000004789c */ /* 0x000fe40003f2e870 */
[C---:B------:R-:W-:Y:S01]  /*06f0*/  IMAD.HI.U32 R11, R83.reuse, -0x2daee0ad, RZ ;  /* 0xd2511f53530b7827 */ /* 0x040fe200078e00ff */
[----:B------:R-:W-:Y:S01]  /*0700*/  LOP3.LUT R9, R82, R9, R102, 0x96, !PT ;  /* 0x0000000952097212 */ /* 0x000fe200078e9666 */
[----:B------:R-:W0:Y:S02]  /*0710*/  LDCU UR12, c[0x0][0x408] ;  /* 0x00008100ff0c77ac */ /* 0x000e240008000800 */
[----:B------:R-:W-:Y:S01]  /*0720*/  IMAD R41, R83, -0x2daee0ad, RZ ;  /* 0xd2511f5353297824 */ /* 0x000fe200078e02ff */
[----:B------:R-:W-:Y:S01]  /*0730*/  LOP3.LUT R11, R11, R103, RZ, 0x3c, !PT ;  /* 0x000000670b0b7212 */ /* 0x000fe200078e3cff */
[----:B------:R-:W-:Y:S01]  /*0740*/  IMAD R13, R90, -0x326172a9, RZ ;  /* 0xcd9e8d575a0d7824 */ /* 0x000fe200078e02ff */
[----:B------:R-:W1:Y:S01]  /*0750*/  LDCU UR15, c[0x0][0x388] ;  /* 0x00007100ff0f77ac */ /* 0x000e620008000800 */
[----:B------:R-:W-:Y:S01]  /*0760*/  IMAD.HI.U32 R12, R9, -0x2daee0ad, RZ ;  /* 0xd2511f53090c7827 */ /* 0x000fe200078e00ff */
[----:B------:R-:W2:Y:S03]  /*0770*/  LDCU.U8 UR13, c[0x0][0x410] ;  /* 0x00008200ff0d77ac */ /* 0x000ea60008000000 */
[----:B------:R-:W-:Y:S01]  /*0780*/  IMAD.HI.U32 R10, R11, -0x326172a9, RZ ;  /* 0xcd9e8d570b0a7827 */ /* 0x000fe200078e00ff */
[----:B------:R-:W-:Y:S01]  /*0790*/  LOP3.LUT R12, R43, R41, R12, 0x96, !PT ;  /* 0x000000292b0c7212 */ /* 0x000fe200078e960c */
[----:B------:R-:W3:Y:S02]  /*07a0*/  LDCU UR14, c[0x0][0x400] ;  /* 0x00008000ff0e77ac */ /* 0x000ee40008000800 */
[----:B------:R-:W-:Y:S01]  /*07b0*/  IMAD R40, R11, -0x326172a9, RZ ;  /* 0xcd9e8d570b287824 */ /* 0x000fe200078e02ff */
[----:B------:R-:W-:Y:S01]  /*07c0*/  LOP3.LUT R10, R42, R13, R10, 0x96, !PT ;  /* 0x0000000d2a0a7212 */ /* 0x000fe200078e960a */
[----:B------:R-:W-:Y:S01]  /*07d0*/  IMAD R11, R9, -0x2daee0ad, RZ ;  /* 0xd2511f53090b7824 */ /* 0x000fe200078e02ff */
[----:B------:R-:W4:Y:S01]  /*07e0*/  LDCU.64 UR8, c[0x0][0x398] ;  /* 0x00007300ff0877ac */ /* 0x000f220008000a00 */
[----:B------:R-:W-:Y:S01]  /*07f0*/  IMAD.HI.U32 R9, R12, -0x326172a9, RZ ;  /* 0xcd9e8d570c097827 */ /* 0x000fe200078e00ff */
[----:B------:R-:W0:Y:S03]  /*0800*/  LDCU.64 UR10, c[0x0][0x3a0] ;  /* 0x00007400ff0a77ac */ /* 0x000e260008000a00 */
        /* <DEDUP_REMOVED lines=34> */
[----:B------:R-:W-:Y:S01]  /*0a30*/  IMAD R8, R5, -0x326172a9, RZ ;  /* 0xcd9e8d5705087824 */ /* 0x000fe200078e02ff */
[----:B------:R-:W-:Y:S01]  /*0a40*/  LOP3.LUT R9, R6, 0xff, RZ, 0xc0, !PT ;  /* 0x000000ff06097812 */ /* 0x000fe200078ec0ff */
[----:B------:R-:W-:Y:S01]  /*0a50*/  IMAD.HI.U32 R5, R10, -0x326172a9, RZ ;  /* 0xcd9e8d570a057827 */ /* 0x000fe200078e00ff */
[----:B------:R-:W-:Y:S02]  /*0a60*/  LOP3.LUT R6, R6, 0xffffff00, RZ, 0xc0, !PT ;  /* 0xffffff0006067812 */ /* 0x000fe400078ec0ff */
[----:B------:R-:W-:Y:S01]  /*0a70*/  VIADDMNMX R0, R9, -R0, RZ, !PT ;  /* 0x8000000009007246 */ /* 0x000fe200078001ff */
[----:B------:R-:W-:Y:S01]  /*0a80*/  IMAD R3, R3, -0x20, R9 ;  /* 0xffffffe003037824 */ /* 0x000fe200078e0209 */
[----:B------:R-:W-:Y:S01]  /*0a90*/  LOP3.LUT R40, R2, R8, R5, 0x96, !PT ;  /* 0x0000000802287212 */ /* 0x000fe200078e9605 */
[----:B------:R-:W-:Y:S01]  /*0aa0*/  IMAD.HI.U32 R12, R4, -0x2daee0ad, RZ ;  /* 0xd2511f53040c7827 */ /* 0x000fe200078e00ff */
[----:B-----5:R-:W-:-:S02]  /*0ab0*/  PRMT R9, R31, 0x7632, R9 ;  /* 0x000076321f097816 */ /* 0x020fc40000000009 */
[----:B------:R-:W-:Y:S01]  /*0ac0*/  VIMNMX R2, PT, PT, RZ, R3, !PT ;  /* 0x00000003ff027248 */ /* 0x000fe20007fe0100 */
[----:B------:R-:W-:Y:S01]  /*0ad0*/  IMAD R4, R4, -0x2daee0ad, RZ ;  /* 0xd2511f5304047824 */ /* 0x000fe200078e02ff */
[----:B------:R-:W-:Y:S01]  /*0ae0*/  VIMNMX R3, PT, PT, R0, 0x20, PT ;  /* 0x0000002000037848 */ /* 0x000fe20003fe0100 */
[----:B------:R-:W-:Y:S01]  /*0af0*/  IMAD R10, R10, -0x326172a9, RZ ;  /* 0xcd9e8d570a0a7824 */ /* 0x000fe200078e02ff */
[----:B------:R-:W-:Y:S01]  /*0b00*/  LOP3.LUT R12, R85, R7, R12, 0x96, !PT ;  /* 0x00000007550c7212 */ /* 0x000fe200078e960c */
[----:B------:R-:W-:Y:S01]  /*0b10*/  IMAD.HI.U32 R5, R40, -0x2daee0ad, RZ ;  /* 0xd2511f5328057827 */ /* 0x000fe200078e00ff */
[----:B------:R-:W-:Y:S02]  /*0b20*/  VIMNMX R81, PT, PT, R2, 0x20, PT ;  /* 0x0000002002517848 */ /* 0x000fe40003fe0100 */
[----:B------:R-:W-:Y:S01]  /*0b30*/  PRMT R8, R27, 0x7632, R8 ;  /* 0x000076321b087816 */ /* 0x000fe20000000008 */
[----:B------:R-:W-:Y:S01]  /*0b40*/  IMAD R3, R3, 0x8, R6 ;  /* 0x0000000803037824 */ /* 0x000fe200078e0206 */
[----:B------:R-:W-:Y:S01]  /*0b50*/  LEA R81, R81, R6, 0x3 ;  /* 0x0000000651517211 */ /* 0x000fe200078e18ff */
[----:B------:R-:W-:Y:S01]  /*0b60*/  IMAD.HI.U32 R0, R12, -0x326172a9, RZ ;  /* 0xcd9e8d570c007827 */ /* 0x000fe200078e00ff */
[----:B------:R-:W-:-:S02]  /*0b70*/  LOP3.LUT R80, R80, R4, R5, 0x96, !PT ;  /* 0x0000000450507212 */ /* 0x000fc400078e9605 */
[----:B------:R-:W-:Y:S01]  /*0b80*/  I2FP.F32.U32 R13, R3 ;  /* 0x00000003000d7245 */ /* 0x000fe20000201000 */
[----:B------:R-:W-:Y:S01]  /*0b90*/  IMAD.MOV.U32 R11, RZ, RZ, RZ ;  /* 0x000000ffff0b7224 */ /* 0x000fe200078e00ff */
[----:B------:R-:W-:Y:S01]  /*0ba0*/  LOP3.LUT R15, R15, R10, R0, 0x96, !PT ;  /* 0x0000000a0f0f7212 */ /* 0x000fe200078e9600 */
[----:B------:R-:W-:Y:S01]  /*0bb0*/  IMAD R12, R12, -0x326172a9, RZ ;  /* 0xcd9e8d570c0c7824 */ /* 0x000fe200078e02ff */
[----:B------:R-:W-:Y:S01]  /*0bc0*/  PRMT R7, R23, 0x7632, R7 ;  /* 0x0000763217077816 */ /* 0x000fe20000000007 */
[----:B------:R-:W-:Y:S01]  /*0bd0*/  IMAD R10, R40, -0x2daee0ad, RZ ;  /* 0xd2511f53280a7824 */ /* 0x000fe200078e02ff */
[----:B------:R-:W0:Y:S01]  /*0be0*/  MUFU.RCP R13, R13 ;  /* 0x0000000d000d7308 */ /* 0x000e220000001000 */
[----:B------:R-:W-:Y:S02]  /*0bf0*/  PRMT R6, R19, 0x7632, R6 ;  /* 0x0000763213067816 */ /* 0x000fe40000000006 */
[----:B------:R-:W-:Y:S02]  /*0c00*/  PRMT R5, R22, 0x7632, R5 ;  /* 0x0000763216057816 */ /* 0x000fe40000000005 */
[----:B------:R-:W-:-:S02]  /*0c10*/  PRMT R4, R18, 0x7632, R4 ;  /* 0x0000763212047816 */ /* 0x000fc40000000004 */
[----:B------:R-:W-:Y:S02]  /*0c20*/  PRMT R3, R17, 0x7632, R3 ;  /* 0x0000763211037816 */ /* 0x000fe40000000003 */
[----:B------:R-:W-:Y:S02]  /*0c30*/  PRMT R2, R20, 0x7632, R2 ;  /* 0x0000763214027816 */ /* 0x000fe40000000002 */
[----:B-1234-:R-:W-:-:S07]  /*0c40*/  PRMT R0, R16, 0x7632, R0 ;  /* 0x0000763210007816 */ /* 0x01efce0000000000 */
.L_x_5151:
        /* <DEDUP_REMOVED lines=9> */
[----:B------:R-:W1:Y:S01]  /*0ce0*/  LDC.64 R56, c[0x0][0x390] ;  /* 0x0000e400ff387b82 */ /* 0x000e620000000a00 */
[----:B0-----:R-:W-:Y:S02]  /*0cf0*/  ISETP.NE.U32.AND P1, PT, RZ, UR10, PT ;  /* 0x0000000aff007c0c */ /* 0x001fe4000bf25070 */
[----:B------:R-:W-:Y:S02]  /*0d00*/  ISETP.NE.AND.EX P0, PT, RZ, UR9, PT, P0 ;  /* 0x00000009ff007c0c */ /* 0x000fe4000bf05300 */
[----:B------:R-:W-:-:S11]  /*0d10*/  ISETP.NE.AND.EX P1, PT, RZ, UR11, PT, P1 ;  /* 0x0000000bff007c0c */ /* 0x000fd6000bf25310 */
[----:B------:R-:W0:Y:S08]  /*0d20*/  @P0 LDC.64 R54, c[0x0][0x398] ;  /* 0x0000e600ff360b82 */ /* 0x000e300000000a00 */
[----:B------:R-:W2:Y:S01]  /*0d30*/  @P1 LDC.64 R52, c[0x0][0x3a0] ;  /* 0x0000e800ff341b82 */ /* 0x000ea20000000a00 */
[----:B-1----:R-:W-:-:S06]  /*0d40*/  IMAD.WIDE.U32 R56, R101, 0x10, R56 ;  /* 0x0000001065387825 */ /* 0x002fcc00078e0038 */
[----:B------:R-:W5:Y:S01]  /*0d50*/  LDG.E.128 R56, desc[UR6][R56.64] ;  /* 0x0000000638387981 */ /* 0x000f62000c1e1d00 */
[----:B0-----:R-:W-:-:S05]  /*0d60*/  @P0 IMAD.WIDE.U32 R54, R101, 0x10, R54 ;  /* 0x0000001065360825 */ /* 0x001fca00078e0036 */
        /* <DEDUP_REMOVED lines=23> */
.L_x_4772:
        /* <DEDUP_REMOVED lines=13> */
.L_x_4774:
[----:B------:R-:W-:Y:S05]  /*0fb0*/  BSYNC.RECONVERGENT B2 ;  /* 0x0000000000027941 */ /* 0x000fea0003800200 */
.L_x_4773:
        /* <DEDUP_REMOVED lines=55> */
.L_x_4771:
[----:B------:R-:W-:Y:S05]  /*1330*/  BSYNC.RECONVERGENT B1 ;  /* 0x0000000000017941 */ /* 0x000fea0003800200 */
.L_x_4770:
[----:B------:R-:W0:Y:S01]  /*1340*/  LDC R76, c[0x0][0x404] ;  /* 0x00010100ff4c7b82 */ /* 0x000e220000000800 */
[----:B------:R-:W-:Y:S01]  /*1350*/  ISETP.NE.AND P2, PT, R54, 0x1, PT ;  /* 0x000000013600780c */ /* 0x000fe20003f45270 */
[----:B------:R-:W-:Y:S01]  /*1360*/  IMAD.MOV.U32 R78, RZ, RZ, 0x2f800000 ;  /* 0x2f800000ff4e7424 */ /* 0x000fe200078e00ff */
[----:B------:R-:W-:Y:S01]  /*1370*/  I2FP.F32.U32 R53, R52 ;  /* 0x0000003400357245 */ /* 0x000fe20000201000 */
[----:B------:R-:W-:Y:S01]  /*1380*/  BSSY.RECONVERGENT B1, `(.L_x_4775) ;  /* 0x0000057000017945 */ /* 0x000fe20003800200 */
[C---:B-----5:R-:W-:Y:S01]  /*1390*/  SHF.L.U32 R77, R56.reuse, 0x10, RZ ;  /* 0x00000010384d7819 */ /* 0x060fe200000006ff */
[----:B------:R-:W-:Y:S01]  /*13a0*/  IMAD.MOV.U32 R52, RZ, RZ, 0x2 ;  /* 0x00000002ff347424 */ /* 0x000fe200078e00ff */
[----:B------:R-:W-:Y:S01]  /*13b0*/  PRMT R56, R56, 0x7632, R56 ;  /* 0x0000763238387816 */ /* 0x000fe20000000038 */
[----:B------:R-:W-:Y:S01]  /*13c0*/  FFMA.FTZ R53, R53, R78, 1.1641532182693481445e-10 ;  /* 0x2f00000035357423 */ /* 0x000fe2000001004e */
[----:B------:R-:W-:-:S04]  /*13d0*/  IMAD.MOV.U32 R14, RZ, RZ, R12 ;  /* 0x000000ffff0e7224 */ /* 0x000fc800078e000c */
[----:B0-----:R-:W-:-:S04]  /*13e0*/  FSETP.LE.FTZ.AND P3, PT, R53, R76, PT ;  /* 0x0000004c3500720b */ /* 0x001fc80003f73000 */
        /* <DEDUP_REMOVED lines=10> */
.L_x_4777:
        /* <DEDUP_REMOVED lines=13> */
.L_x_4779:
[----:B------:R-:W-:Y:S05]  /*1560*/  BSYNC.RECONVERGENT B2 ;  /* 0x0000000000027941 */ /* 0x000fea0003800200 */
.L_x_4778:
        /* <DEDUP_REMOVED lines=56> */
.L_x_4776:
[----:B------:R-:W-:Y:S05]  /*18f0*/  BSYNC.RECONVERGENT B1 ;  /* 0x0000000000017941 */ /* 0x000fea0003800200 */
.L_x_4775:
[----:B------:R-:W-:Y:S01]  /*1900*/  ISETP.NE.AND P2, PT, R52, 0x1, PT ;  /* 0x000000013400780c */ /* 0x000fe20003f45270 */
[----:B------:R-:W-:Y:S01]  /*1910*/  BSSY.RECONVERGENT B1, `(.L_x_4780) ;  /* 0x0000057000017945 */ /* 0x000fe20003800200 */
[----:B------:R-:W-:Y:S01]  /*1920*/  I2FP.F32.U32 R53, R14 ;  /* 0x0000000e00357245 */ /* 0x000fe20000201000 */
[----:B------:R-:W-:Y:S01]  /*1930*/  IMAD.U32 R104, R56, 0x10000, RZ ;  /* 0x0001000038687824 */ /* 0x000fe200078e00ff */
[----:B------:R-:W-:Y:S01]  /*1940*/  MOV R14, R12 ;  /* 0x0000000c000e7202 */ /* 0x000fe20000000f00 */
[----:B------:R-:W-:Y:S02]  /*1950*/  IMAD.MOV.U32 R54, RZ, RZ, 0x2 ;  /* 0x00000002ff367424 */ /* 0x000fe400078e00ff */
[----:B------:R-:W-:-:S05]  /*1960*/  FFMA.FTZ R53, R53, R78, 1.1641532182693481445e-10 ;  /* 0x2f00000035357423 */ /* 0x000fca000001004e */
[----:B------:R-:W-:-:S04]  /*1970*/  FSETP.LE.FTZ.AND P3, PT, R53, R76, PT ;  /* 0x0000004c3500720b */ /* 0x000fc80003f73000 */
        /* <DEDUP_REMOVED lines=10> */
.L_x_4782:
        /* <DEDUP_REMOVED lines=13> */
.L_x_4784:
[----:B------:R-:W-:Y:S05]  /*1af0*/  BSYNC.RECONVERGENT B2 ;  /* 0x0000000000027941 */ /* 0x000fea0003800200 */
.L_x_4783:
        /* <DEDUP_REMOVED lines=56> */
.L_x_4781:
[----:B------:R-:W-:Y:S05]  /*1e80*/  BSYNC.RECONVERGENT B1 ;  /* 0x0000000000017941 */ /* 0x000fea0003800200 */
.L_x_4780:
[----:B------:R-:W-:Y:S01]  /*1e90*/  ISETP.NE.AND P2, PT, R54, 0x1, PT ;  /* 0x000000013600780c */ /* 0x000fe20003f45270 */
[----:B------:R-:W-:Y:S01]  /*1ea0*/  BSSY.RECONVERGENT B1, `(.L_x_4785) ;  /* 0x0000058000017945 */ /* 0x000fe20003800200 */
[----:B------:R-:W-:Y:S01]  /*1eb0*/  I2FP.F32.U32 R53, R14 ;  /* 0x0000000e00357245 */ /* 0x000fe20000201000 */
[----:B------:R-:W-:Y:S02]  /*1ec0*/  HFMA2 R52, -RZ, RZ, 0, 1.1920928955078125e-07 ;  /* 0x00000002ff347431 */ /* 0x000fe400000001ff */
[C---:B------:R-:W-:Y:S01]  /*1ed0*/  IMAD.U32 R79, R57.reuse, 0x10000, RZ ;  /* 0x00010000394f7824 */ /* 0x040fe200078e00ff */
[----:B------:R-:W-:Y:S01]  /*1ee0*/  PRMT R108, R57, 0x7632, R108 ;  /* 0x00007632396c7816 */ /* 0x000fe2000000006c */
[----:B------:R-:W-:Y:S02]  /*1ef0*/  IMAD.MOV.U32 R14, RZ, RZ, R12 ;  /* 0x000000ffff0e7224 */ /* 0x000fe400078e000c */
        /* <DEDUP_REMOVED lines=12> */
.L_x_4787:
        /* <DEDUP_REMOVED lines=13> */
.L_x_4789:
[----:B------:R-:W-:Y:S05]  /*2090*/  BSYNC.RECONVERGENT B2 ;  /* 0x0000000000027941 */ /* 0x000fea0003800200 */
.L_x_4788:
        /* <DEDUP_REMOVED lines=56> */
.L_x_4786:
[----:B------:R-:W-:Y:S05]  /*2420*/  BSYNC.RECONVERGENT B1 ;  /* 0x0000000000017941 */ /* 0x000fea0003800200 */
.L_x_4785:
[----:B------:R-:W-:Y:S01]  /*2430*/  ISETP.NE.AND P2, PT, R52, 0x1, PT ;  /* 0x000000013400780c */ /* 0x000fe20003f45270 */
[----:B------:R-:W-:Y:S01]  /*2440*/  BSSY.RECONVERGENT B1, `(.L_x_4790) ;  /* 0x0000057000017945 */ /* 0x000fe20003800200 */
[----:B------:R-:W-:Y:S01]  /*2450*/  I2FP.F32.U32 R53, R14 ;  /* 0x0000000e00357245 */ /* 0x000fe20000201000 */
[----:B------:R-:W-:Y:S01]  /*2460*/  IMAD.MOV.U32 R54, RZ, RZ, 0x2 ;  /* 0x00000002ff367424 */ /* 0x000fe200078e00ff */
[----:B------:R-:W-:Y:S01]  /*2470*/  SHF.L.U32 R108, R108, 0x10, RZ ;  /* 0x000000106c6c7819 */ /* 0x000fe200000006ff */
        /* <DEDUP_REMOVED lines=13> */
.L_x_4792:
        /* <DEDUP_REMOVED lines=13> */
.L_x_4794:
[----:B------:R-:W-:Y:S05]  /*2620*/  BSYNC.RECONVERGENT B2 ;  /* 0x0000000000027941 */ /* 0x000fea0003800200 */
.L_x_4793:
        /* <DEDUP_REMOVED lines=56> */
.L_x_4791:
[----:B------:R-:W-:Y:S05]  /*29b0*/  BSYNC.RECONVERGENT B1 ;  /* 0x0000000000017941 */ /* 0x000fea0003800200 */
.L_x_4790:
[----:B------:R-:W-:Y:S01]  /*29c0*/  ISETP.NE.AND P3, PT, R54, 0x1, PT ;  /* 0x000000013600780c */ /* 0x000fe20003f65270 */
[----:B------:R-:W-:Y:S01]  /*29d0*/  BSSY.RECONVERGENT B1, `(.L_x_4795) ;  /* 0x0000057000017945 */ /* 0x000fe20003800200 */
[----:B------:R-:W-:Y:S01]  /*29e0*/  I2FP.F32.U32 R53, R14 ;  /* 0x0000000e00357245 */ /* 0x000fe20000201000 */
[C---:B------:R-:W-:Y:S01]  /*29f0*/  IMAD.U32 R105, R58.reuse, 0x10000, RZ ;  /* 0x000100003a697824 */ /* 0x040fe200078e00ff */
[----:B------:R-:W-:Y:S01]  /*2a00*/  PRMT R58, R58, 0x7632, R58 ;  /* 0x000076323a3a7816 */ /* 0x000fe2000000003a */
[----:B------:R-:W-:Y:S01]  /*2a10*/  IMAD.MOV.U32 R52, RZ, RZ, 0x2 ;  /* 0x00000002ff347424 */ /* 0x000fe200078e00ff */
[----:B------:R-:W-:Y:S01]  /*2a20*/  MOV R14, R12 ;  /* 0x0000000c000e7202 */ /* 0x000fe20000000f00 */
        /* <DEDUP_REMOVED lines=11> */
.L_x_4797:
        /* <DEDUP_REMOVED lines=13> */
.L_x_4799:
[----:B------:R-:W-:Y:S05]  /*2bb0*/  BSYNC.RECONVERGENT B2 ;  /* 0x0000000000027941 */ /* 0x000fea0003800200 */
.L_x_4798:
        /* <DEDUP_REMOVED lines=56> */
.L_x_4796:
[----:B------:R-:W-:Y:S05]  /*2f40*/  BSYNC.RECONVERGENT B1 ;  /* 0x0000000000017941 */ /* 0x000fea0003800200 */
.L_x_4795:
[----:B------:R-:W-:Y:S01]  /*2f50*/  ISETP.NE.AND P4, PT, R52, 0x1, PT ;  /* 0x000000013400780c */ /* 0x000fe20003f85270 */
[----:B------:R-:W-:Y:S01]  /*2f60*/  BSSY.RECONVERGENT B1, `(.L_x_4800) ;  /* 0x0000056000017945 */ /* 0x000fe20003800200 */
[----:B------:R-:W-:Y:S01]  /*2f70*/  I2FP.F32.U32 R53, R14 ;  /* 0x0000000e00357245 */ /* 0x000fe20000201000 */
[----:B------:R-:W-:Y:S02]  /*2f80*/  HFMA2 R55, -RZ, RZ, 0, 1.1920928955078125e-07 ;  /* 0x00000002ff377431 */ /* 0x000fe400000001ff */
[----:B------:R-:W-:Y:S02]  /*2f90*/  IMAD.U32 R58, R58, 0x10000, RZ ;  /* 0x000100003a3a7824 */ /* 0x000fe400078e00ff */
[----:B------:R-:W-:Y:S02]  /*2fa0*/  IMAD.MOV.U32 R14, RZ, RZ, R12 ;  /* 0x000000ffff0e7224 */ /* 0x000fe400078e000c */
[----:B------:R-:W-:-:S05]  /*2fb0*/  FFMA.FTZ R53, R53, R78, 1.1641532182693481445e-10 ;  /* 0x2f00000035357423 */ /* 0x000fca000001004e */
[----:B------:R-:W-:Y:S01]  /*2fc0*/  FSETP.LE.FTZ.AND P3, PT, R53, R76, PT ;  /* 0x0000004c3500720b */ /* 0x000fe20003f73000 */
        /* <DEDUP_REMOVED lines=9> */
.L_x_4802:
        /* <DEDUP_REMOVED lines=13> */
.L_x_4804:
[----:B------:R-:W-:Y:S05]  /*3130*/  BSYNC.RECONVERGENT B2 ;  /* 0x0000000000027941 */ /* 0x000fea0003800200 */
.L_x_4803:
        /* <DEDUP_REMOVED lines=56> */
.L_x_4801:
[----:B------:R-:W-:Y:S05]  /*34c0*/  BSYNC.RECONVERGENT B1 ;  /* 0x0000000000017941 */ /* 0x000fea0003800200 */
.L_x_4800:
        /* <DEDUP_REMOVED lines=18> */
.L_x_4807:
        /* <DEDUP_REMOVED lines=13> */
.L_x_4809:
[----:B------:R-:W-:Y:S05]  /*36c0*/  BSYNC.RECONVERGENT B2 ;  /* 0x0000000000027941 */ /* 0x000fea0003800200 */
.L_x_4808:
        /* <DEDUP_REMOVED lines=56> */
.L_x_4806:
[----:B------:R-:W-:Y:S05]  /*3a50*/  BSYNC.RECONVERGENT B1 ;  /* 0x0000000000017941 */ /* 0x000fea0003800200 */
.L_x_4805:
[----:B------:R-:W-:Y:S01]  /*3a60*/  P2R R55, PR, RZ, 0x2 ;  /* 0x00000002ff377803 */ /* 0x000fe20000000000 */
[----:B------:R-:W-:Y:S01]  /*3a70*/  FMUL.FTZ R77, R77, UR12 ;  /* 0x0000000c4d4d7c20 */ /* 0x000fe20008410000 */
[----:B------:R-:W-:Y:S01]  /*3a80*/  I2FP.F32.U32 R53, R54 ;  /* 0x0000003600357245 */ /* 0x000fe20000201000 */
[----:B------:R-:W-:Y:S01]  /*3a90*/  FMUL.FTZ R108, R108, UR12 ;  /* 0x0000000c6c6c7c20 */ /* 0x000fe20008410000 */
[----:B------:R-:W-:Y:S01]  /*3aa0*/  ISETP.NE.AND P1, PT, R10, RZ, PT ;  /* 0x000000ff0a00720c */ /* 0x000fe20003f25270 */
[----:B------:R-:W-:Y:S01]  /*3ab0*/  IMAD.U32 R59, R59, 0x10000, RZ ;  /* 0x000100003b3b7824 */ /* 0x000fe200078e00ff */
[----:B------:R-:W-:Y:S01]  /*3ac0*/  ISETP.NE.AND P5, PT, R114, RZ, PT ;  /* 0x000000ff7200720c */ /* 0x000fe20003fa5270 */
[----:B------:R-:W-:Y:S01]  /*3ad0*/  FFMA.FTZ R111, R53, R78, 1.1641532182693481445e-10 ;  /* 0x2f000000356f7423 */ /* 0x000fe2000001004e */
[----:B------:R-:W-:Y:S01]  /*3ae0*/  FSEL R52, R77, RZ, P1 ;  /* 0x000000ff4d347208 */ /* 0x000fe20000800000 */
[----:B------:R-:W-:Y:S01]  /*3af0*/  FMUL.FTZ R104, R104, UR12 ;  /* 0x0000000c68687c20 */ /* 0x000fe20008410000 */
[----:B------:R-:W-:Y:S01]  /*3b00*/  ISETP.NE.AND P1, PT, R55, RZ, PT ;  /* 0x000000ff3700720c */ /* 0x000fe20003f25270 */
[----:B------:R-:W-:Y:S01]  /*3b10*/  FMUL.FTZ R109, R109, UR12 ;  /* 0x0000000c6d6d7c20 */ /* 0x000fe20008410000 */
[----:B------:R-:W-:Y:S01]  /*3b20*/  P2R R56, PR, RZ, 0x1 ;  /* 0x00000001ff387803 */ /* 0x000fe20000000000 */
[----:B------:R-:W-:Y:S01]  /*3b30*/  FMUL.FTZ R57, R58, UR12 ;  /* 0x0000000c3a397c20 */ /* 0x000fe20008410000 */
[----:B------:R-:W-:Y:S01]  /*3b40*/  ISETP.NE.AND P0, PT, R107, RZ, PT ;  /* 0x000000ff6b00720c */ /* 0x000fe20003f05270 */
[----:B------:R-:W-:Y:S01]  /*3b50*/  FMUL.FTZ R105, R105, UR12 ;  /* 0x0000000c69697c20 */ /* 0x000fe20008410000 */
[----:B------:R-:W-:Y:S01]  /*3b60*/  FMUL.FTZ R79, R79, UR12 ;  /* 0x0000000c4f4f7c20 */ /* 0x000fe20008410000 */
[----:B------:R-:W-:Y:S01]  /*3b70*/  FMUL.FTZ R59, R59, UR12 ;  /* 0x0000000c3b3b7c20 */ /* 0x000fe20008410000 */
[----:B------:R-:W-:-:S02]  /*3b80*/  FSEL R55, R108, RZ, P5 ;  /* 0x000000ff6c377208 */ /* 0x000fc40002800000 */
[----:B------:R-:W-:Y:S02]  /*3b90*/  ISETP.NE.AND P6, PT, R113, RZ, PT ;  /* 0x000000ff7100720c */ /* 0x000fe40003fc5270 */
[----:B------:R-:W-:Y:S01]  /*3ba0*/  FSETP.GTU.FTZ.AND P5, PT, R111, R76, PT ;  /* 0x0000004c6f00720b */ /* 0x000fe20003fbc000 */
[----:B------:R-:W-:Y:S01]  /*3bb0*/  @P1 FADD.FTZ R52, R44, R52 ;  /* 0x000000342c341221 */ /* 0x000fe20000010000 */
[----:B------:R-:W-:Y:S01]  /*3bc0*/  FSEL R53, R104, RZ, P0 ;  /* 0x000000ff68357208 */ /* 0x000fe20000000000 */
[----:B------:R-:W-:Y:S01]  /*3bd0*/  @P1 FADD.FTZ R55, R47, R55 ;  /* 0x000000372f371221 */ /* 0x000fe20000010000 */
[----:B------:R-:W-:Y:S02]  /*3be0*/  ISETP.NE.AND P0, PT, R56, RZ, PT ;  /* 0x000000ff3800720c */ /* 0x000fe40003f05270 */
        /* <DEDUP_REMOVED lines=11> */
[----:B------:R-:W-:Y:S01]  /*3ca0*/  @P1 FADD.FTZ R59, R51, R59 ;  /* 0x0000003b333b1221 */ /* 0x000fe20000010000 */
[----:B------:R-:W-:Y:S09]  /*3cb0*/  BRA `(.L_x_4810) ;  /* 0x0000005400c87947 */ /* 0x000ff20003800000 */
.L_x_4769:
[----:B------:R-:W-:Y:S01]  /*3cc0*/  ISETP.NE.AND P2, PT, R14, 0x1, PT ;  /* 0x000000010e00780c */ /* 0x000fe20003f45270 */
[----:B------:R-:W-:Y:S01]  /*3cd0*/  BSSY.RECONVERGENT B1, `(.L_x_4811) ;  /* 0x0000054000017945 */ /* 0x000fe20003800200 */
[C---:B------:R-:W-:Y:S01]  /*3ce0*/  VIADD R99, R103.reuse, 0xbb67ae85 ;  /* 0xbb67ae8567637836 */ /* 0x040fe20000000000 */
[C---:B------:R-:W-:Y:S01]  /*3cf0*/  IADD3 R108, PT, PT, R102.reuse, -0x4ab325aa, RZ ;  /* 0xb54cda56666c7810 */ /* 0x040fe20007ffe0ff */
[C---:B------:R-:W-:Y:S01]  /*3d00*/  VIADD R109, R102.reuse, 0xf1bbcdc8 ;  /* 0xf1bbcdc8666d7836 */ /* 0x040fe20000000000 */
[C---:B------:R-:W-:Y:S01]  /*3d10*/  IADD3 R111, PT, PT, R103.reuse, 0x32370b8f, RZ ;  /* 0x32370b8f676f7810 */ /* 0x040fe20007ffe0ff */
[----:B------:R-:W-:Y:S01]  /*3d20*/  VIADD R110, R103, 0xa9066899 ;  /* 0xa9066899676e7836 */ /* 0x000fe20000000000 */
[----:B------:R-:W-:Y:S01]  /*3d30*/  MOV R52, R12 ;  /* 0x0000000c00347202 */ /* 0x000fe20000000f00 */
[----:B------:R-:W-:Y:S02]  /*3d40*/  VIADD R112, R102, 0xdaa66d2b ;  /* 0xdaa66d2b66707836 */ /* 0x000fe40000000000 */
[----:B------:R-:W-:-:S02]  /*3d50*/  IMAD.MOV.U32 R54, RZ, RZ, 0x2 ;  /* 0x00000002ff367424 */ /* 0x000fc400078e00ff */
        /* <DEDUP_REMOVED lines=12> */
.L_x_4813:
        /* <DEDUP_REMOVED lines=13> */
.L_x_4815:
[----:B------:R-:W-:Y:S05]  /*3ef0*/  BSYNC.RECONVERGENT B2 ;  /* 0x0000000000027941 */ /* 0x000fea0003800200 */
.L_x_4814:
        /* <DEDUP_REMOVED lines=45> */
[----:B------:R-:W-:Y:S02]  /*41d0*/  HFMA2 R54, -RZ, RZ, 0, 0 ;  /* 0x00000000ff367431 */ /* 0x000fe400000001ff */
[----:B------:R-:W-:Y:S01]  /*41e0*/  IMAD.MOV.U32 R12, RZ, RZ, R52 ;  /* 0x000000ffff0c7224 */ /* 0x000fe200078e0034 */
[----:B------:R-:W-:Y:S01]  /*41f0*/  LOP3.LUT R80, R55, R14, R107, 0x96, !PT ;  /* 0x0000000e37507212 */ /* 0x000fe200078e966b */
[----:B------:R-:W-:-:S07]  /*4200*/  IMAD.MOV.U32 R52, RZ, RZ, R10 ;  /* 0x000000ffff347224 */ /* 0x000fce00078e000a */
.L_x_4812:
[----:B------:R-:W-:Y:S05]  /*4210*/  BSYNC.RECONVERGENT B1 ;  /* 0x0000000000017941 */ /* 0x000fea0003800200 */
.L_x_4811:
[----:B------:R-:W0:Y:S01]  /*4220*/  LDC R115, c[0x0][0x404] ;  /* 0x00010100ff737b82 */ /* 0x000e220000000800 */
[----:B------:R-:W-:Y:S01]  /*4230*/  ISETP.NE.AND P2, PT, R54, 0x1, PT ;  /* 0x000000013600780c */ /* 0x000fe20003f45270 */
[----:B------:R-:W-:Y:S01]  /*4240*/  IMAD.MOV.U32 R117, RZ, RZ, 0x2f800000 ;  /* 0x2f800000ff757424 */ /* 0x000fe200078e00ff */
[----:B------:R-:W-:Y:S01]  /*4250*/  I2FP.F32.U32 R10, R52 ;  /* 0x00000034000a7245 */ /* 0x000fe20000201000 */
[C---:B-----5:R-:W-:Y:S01]  /*4260*/  IMAD.U32 R53, R56.reuse, 0x10000, RZ ;  /* 0x0001000038357824 */ /* 0x060fe200078e00ff */
[----:B------:R-:W-:Y:S01]  /*4270*/  BSSY.RECONVERGENT B1, `(.L_x_4816) ;  /* 0x0000052000017945 */ /* 0x000fe20003800200 */
[----:B------:R-:W-:Y:S01]  /*4280*/  PRMT R56, R56, 0x7632, R56 ;  /* 0x0000763238387816 */ /* 0x000fe20000000038 */
[----:B------:R-:W-:Y:S01]  /*4290*/  IMAD.MOV.U32 R14, RZ, RZ, R12 ;  /* 0x000000ffff0e7224 */ /* 0x000fe200078e000c */
[----:B------:R-:W1:Y:S01]  /*42a0*/  LDC R116, c[0x0][0x408] ;  /* 0x00010200ff747b82 */ /* 0x000e620000000800 */
[----:B------:R-:W-:Y:S01]  /*42b0*/  FFMA.FTZ R10, R10, R117, 1.1641532182693481445e-10 ;  /* 0x2f0000000a0a7423 */ /* 0x000fe20000010075 */
[----:B------:R-:W-:-:S04]  /*42c0*/  MOV R55, 0x2 ;  /* 0x0000000200377802 */ /* 0x000fc80000000f00 */
[----:B0-----:R-:W-:-:S04]  /*42d0*/  FSETP.LE.FTZ.AND P4, PT, R10, R115, PT ;  /* 0x000000730a00720b */ /* 0x001fc80003f93000 */
[----:B------:R-:W-:Y:S01]  /*42e0*/  P2R R10, PR, RZ, 0x10 ;  /* 0x00000010ff0a7803 */ /* 0x000fe20000000000 */
[----:B-1----:R-:W-:Y:S01]  /*42f0*/  FMUL.FTZ R78, R116, R53 ;  /* 0x00000035744e7220 */ /* 0x002fe20000410000 */
[----:B------:R-:W-:Y:S07]  /*4300*/  @!P2 BRA `(.L_x_4817) ;  /* 0x000000040020a947 */ /* 0x000fee0003800000 */
        /* <DEDUP_REMOVED lines=8> */
.L_x_4818:
        /* <DEDUP_REMOVED lines=13> */
.L_x_4820:
[----:B------:R-:W-:Y:S05]  /*4460*/  BSYNC.RECONVERGENT B2 ;  /* 0x0000000000027941 */ /* 0x000fea0003800200 */
.L_x_4819:
        /* <DEDUP_REMOVED lines=50> */
.L_x_4817:
[----:B------:R-:W-:Y:S05]  /*4790*/  BSYNC.RECONVERGENT B1 ;  /* 0x0000000000017941 */ /* 0x000fea0003800200 */
.L_x_4816:
[----:B------:R-:W-:Y:S01]  /*47a0*/  I2FP.F32.U32 R14, R14 ;  /* 0x0000000e000e7245 */ /* 0x000fe20000201000 */
[----:B------:R-:W-:Y:S01]  /*47b0*/  BSSY.RECONVERGENT B1, `(.L_x_4821) ;  /* 0x0000056000017945 */ /* 0x000fe20003800200 */
[----:B------:R-:W-:Y:S01]  /*47c0*/  SHF.L.U32 R53, R40, 0x10, RZ ;  /* 0x0000001028357819 */ /* 0x000fe200000006ff */
[----:B------:R-:W-:Y:S01]  /*47d0*/  IMAD.MOV.U32 R54, RZ, RZ, 0x2 ;  /* 0x00000002ff367424 */ /* 0x000fe200078e00ff */
[----:B------:R-:W-:Y:S01]  /*47e0*/  ISETP.NE.AND P3, PT, R55, 0x1, PT ;  /* 0x000000013700780c */ /* 0x000fe20003f65270 */
[----:B------:R-:W-:Y:S01]  /*47f0*/  FFMA.FTZ R14, R14, R117, 1.1641532182693481445e-10 ;  /* 0x2f0000000e0e7423 */ /* 0x000fe20000010075 */
[----:B------:R-:W-:Y:S01]  /*4800*/  FSEL R78, R78, RZ, P4 ;  /* 0x000000ff4e4e7208 */ /* 0x000fe20002000000 */
[----:B------:R-:W-:-:S03]  /*4810*/  FMUL.FTZ R53, R53, R116 ;  /* 0x0000007435357220 */ /* 0x000fc60000410000 */
[----:B------:R-:W-:Y:S01]  /*4820*/  FSETP.GTU.FTZ.AND P2, PT, R14, R115, PT ;  /* 0x000000730e00720b */ /* 0x000fe20003f5c000 */
[----:B------:R-:W-:-:S03]  /*4830*/  IMAD.MOV.U32 R14, RZ, RZ, R12 ;  /* 0x000000ffff0e7224 */ /* 0x000fc600078e000c */
        /* <DEDUP_REMOVED lines=13> */
.L_x_4823:
        /* <DEDUP_REMOVED lines=13> */
.L_x_4825:
[----:B------:R-:W-:Y:S05]  /*49e0*/  BSYNC.RECONVERGENT B2 ;  /* 0x0000000000027941 */ /* 0x000fea0003800200 */
.L_x_4824:
        /* <DEDUP_REMOVED lines=50> */
.L_x_4822:
[----:B------:R-:W-:Y:S05]  /*4d10*/  BSYNC.RECONVERGENT B1 ;  /* 0x0000000000017941 */ /* 0x000fea0003800200 */
.L_x_4821:
[----:B------:R-:W-:Y:S01]  /*4d20*/  ISETP.NE.AND P2, PT, R54, 0x1, PT ;  /* 0x000000013600780c */ /* 0x000fe20003f45270 */
[----:B------:R-:W-:Y:S01]  /*4d30*/  IMAD.U32 R53, R56, 0x10000, RZ ;  /* 0x0001000038357824 */ /* 0x000fe200078e00ff */
[----:B------:R-:W-:Y:S01]  /*4d40*/  I2FP.F32.U32 R14, R14 ;  /* 0x0000000e000e7245 */ /* 0x000fe20000201000 */
[----:B------:R-:W-:Y:S01]  /*4d50*/  BSSY.RECONVERGENT B1, `(.L_x_4826) ;  /* 0x0000050000017945 */ /* 0x000fe20003800200 */
[----:B------:R-:W-:Y:S02]  /*4d60*/  IMAD.MOV.U32 R56, RZ, RZ, 0x2 ;  /* 0x00000002ff387424 */ /* 0x000fe400078e00ff */
[----:B------:R-:W-:Y:S01]  /*4d70*/  FMUL.FTZ R53, R53, R116 ;  /* 0x0000007435357220 */ /* 0x000fe20000410000 */
[----:B------:R-:W-:-:S05]  /*4d80*/  FFMA.FTZ R14, R14, R117, 1.1641532182693481445e-10 ;  /* 0x2f0000000e0e7423 */ /* 0x000fca0000010075 */
[----:B------:R-:W-:Y:S02]  /*4d90*/  FSETP.LE.FTZ.AND P4, PT, R14, R115, PT ;  /* 0x000000730e00720b */ /* 0x000fe40003f93000 */
[----:B------:R-:W-:Y:S02]  /*4da0*/  MOV R14, R12 ;  /* 0x0000000c000e7202 */ /* 0x000fe40000000f00 */
        /* <DEDUP_REMOVED lines=10> */
.L_x_4828:
        /* <DEDUP_REMOVED lines=13> */
.L_x_4830:
[----:B------:R-:W-:Y:S05]  /*4f20*/  BSYNC.RECONVERGENT B2 ;  /* 0x0000000000027941 */ /* 0x000fea0003800200 */
.L_x_4829:
        /* <DEDUP_REMOVED lines=48> */
[----:B------:R-:W-:Y:S01]  /*5230*/  IMAD.MOV.U32 R12, RZ, RZ, R76 ;  /* 0x000000ffff0c7224 */ /* 0x000fe200078e004c */
[----:B------:R-:W-:-:S07]  /*5240*/  LOP3.LUT R15, R15, R78, R77, 0x96, !PT ;  /* 0x0000004e0f0f7212 */ /* 0x000fce00078e964d */
.L_x_4827:
[----:B------:R-:W-:Y:S05]  /*5250*/  BSYNC.RECONVERGENT B1 ;  /* 0x0000000000017941 */ /* 0x000fea0003800200 */
.L_x_4826:
[----:B------:R-:W-:Y:S01]  /*5260*/  I2FP.F32.U32 R14, R14 ;  /* 0x0000000e000e7245 */ /* 0x000fe20000201000 */
[----:B------:R-:W-:Y:S01]  /*5270*/  BSSY.RECONVERGENT B1, `(.L_x_4831) ;  /* 0x0000057000017945 */ /* 0x000fe20003800200 */
[----:B------:R-:W-:Y:S01]  /*5280*/  PRMT R54, R40, 0x7632, R54 ;  /* 0x0000763228367816 */ /* 0x000fe20000000036 */
[----:B------:R-:W-:Y:S01]  /*5290*/  HFMA2 R76, -RZ, RZ, 0, 1.1920928955078125e-07 ;  /* 0x00000002ff4c7431 */ /* 0x000fe200000001ff */
        /* <DEDUP_REMOVED lines=20> */
.L_x_4833:
        /* <DEDUP_REMOVED lines=13> */
.L_x_4835:
[----:B------:R-:W-:Y:S05]  /*54b0*/  BSYNC.RECONVERGENT B2 ;  /* 0x0000000000027941 */ /* 0x000fea0003800200 */
.L_x_4834:
        /* <DEDUP_REMOVED lines=50> */
.L_x_4832:
[----:B------:R-:W-:Y:S05]  /*57e0*/  BSYNC.RECONVERGENT B1 ;  /* 0x0000000000017941 */ /* 0x000fea0003800200 */
.L_x_4831:
[----:B------:R-:W-:Y:S01]  /*57f0*/  ISETP.NE.AND P2, PT, R76, 0x1, PT ;  /* 0x000000014c00780c */ /* 0x000fe20003f45270 */
[----:B------:R-:W-:Y:S01]  /*5800*/  BSSY.RECONVERGENT B1, `(.L_x_4836) ;  /* 0x0000053000017945 */ /* 0x000fe20003800200 */
[----:B------:R-:W-:Y:S01]  /*5810*/  I2FP.F32.U32 R14, R14 ;  /* 0x0000000e000e7245 */ /* 0x000fe20000201000 */
[----:B------:R-:W-:Y:S01]  /*5820*/  IMAD.MOV.U32 R56, RZ, RZ, 0x2 ;  /* 0x00000002ff387424 */ /* 0x000fe200078e00ff */
[C---:B------:R-:W-:Y:S02]  /*5830*/  SHF.L.U32 R77, R57.reuse, 0x10, RZ ;  /* 0x00000010394d7819 */ /* 0x040fe400000006ff */
[----:B------:R-:W-:Y:S01]  /*5840*/  PRMT R55, R57, 0x7632, R55 ;  /* 0x0000763239377816 */ /* 0x000fe20000000037 */
[----:B------:R-:W-:Y:S02]  /*5850*/  FFMA.FTZ R14, R14, R117, 1.1641532182693481445e-10 ;  /* 0x2f0000000e0e7423 */ /* 0x000fe40000010075 */
[----:B------:R-:W-:-:S03]  /*5860*/  FMUL.FTZ R54, R116, R77 ;  /* 0x0000004d74367220 */ /* 0x000fc60000410000 */
[----:B------:R-:W-:Y:S01]  /*5870*/  FSETP.LE.FTZ.AND P4, PT, R14, R115, PT ;  /* 0x000000730e00720b */ /* 0x000fe20003f93000 */
[----:B------:R-:W-:-:S03]  /*5880*/  IMAD.MOV.U32 R14, RZ, RZ, R12 ;  /* 0x000000ffff0e7224 */ /* 0x000fc600078e000c */
        /* <DEDUP_REMOVED lines=10> */
.L_x_4838:
        /* <DEDUP_REMOVED lines=13> */
.L_x_4840:
[----:B------:R-:W-:Y:S05]  /*5a00*/  BSYNC.RECONVERGENT B2 ;  /* 0x0000000000027941 */ /* 0x000fea0003800200 */
.L_x_4839:
        /* <DEDUP_REMOVED lines=50> */
.L_x_4837:
[----:B------:R-:W-:Y:S05]  /*5d30*/  BSYNC.RECONVERGENT B1 ;  /* 0x0000000000017941 */ /* 0x000fea0003800200 */
.L_x_4836:
[----:B------:R-:W-:Y:S01]  /*5d40*/  I2FP.F32.U32 R14, R14 ;  /* 0x0000000e000e7245 */ /* 0x000fe20000201000 */
[----:B------:R-:W-:Y:S01]  /*5d50*/  IMAD.U32 R57, R41, 0x10000, RZ ;  /* 0x0001000029397824 */ /* 0x000fe200078e00ff */
[----:B------:R-:W-:Y:S01]  /*5d60*/  FSEL R54, R54, RZ, P4 ;  /* 0x000000ff36367208 */ /* 0x000fe20002000000 */
        /* <DEDUP_REMOVED lines=8> */
[----:B------:R-:W-:Y:S01]  /*5df0*/  FADD.FTZ R54, R57, R54 ;  /* 0x0000003639367221 */ /* 0x000fe20000010000 */
[----:B------:R-:W-:-:S03]  /*5e00*/  IMAD.MOV.U32 R57, RZ, RZ, 0x2 ;  /* 0x00000002ff397424 */ /* 0x000fc600078e00ff */
        /* <DEDUP_REMOVED lines=10> */
.L_x_4843:
        /* <DEDUP_REMOVED lines=13> */
.L_x_4845:
[----:B------:R-:W-:Y:S05]  /*5f80*/  BSYNC.RECONVERGENT B2 ;  /* 0x0000000000027941 */ /* 0x000fea0003800200 */
.L_x_4844:
        /* <DEDUP_REMOVED lines=48> */
[----:B------:R-:W-:Y:S01]  /*6290*/  LOP3.LUT R15, R15, R78, R77, 0x96, !PT ;  /* 0x0000004e0f0f7212 */ /* 0x000fe200078e964d */
[----:B------:R-:W-:-:S07]  /*62a0*/  IMAD.MOV.U32 R57, RZ, RZ, RZ ;  /* 0x000000ffff397224 */ /* 0x000fce00078e00ff */
.L_x_4842:
[----:B------:R-:W-:Y:S05]  /*62b0*/  BSYNC.RECONVERGENT B1 ;  /* 0x0000000000017941 */ /* 0x000fea0003800200 */
.L_x_4841:
[----:B------:R-:W-:Y:S01]  /*62c0*/  ISETP.NE.AND P2, PT, R57, 0x1, PT ;  /* 0x000000013900780c */ /* 0x000fe20003f45270 */
[----:B------:R-:W-:Y:S01]  /*62d0*/  IMAD.U32 R55, R55, 0x10000, RZ ;  /* 0x0001000037377824 */ /* 0x000fe200078e00ff */
[----:B------:R-:W-:Y:S01]  /*62e0*/  I2FP.F32.U32 R14, R14 ;  /* 0x0000000e000e7245 */ /* 0x000fe20000201000 */
[----:B------:R-:W-:Y:S01]  /*62f0*/  BSSY.RECONVERGENT B1, `(.L_x_4846) ;  /* 0x0000050000017945 */ /* 0x000fe20003800200 */
[----:B------:R-:W-:Y:S02]  /*6300*/  HFMA2 R76, -RZ, RZ, 0, 1.1920928955078125e-07 ;  /* 0x00000002ff4c7431 */ /* 0x000fe400000001ff */
[----:B------:R-:W-:Y:S01]  /*6310*/  FMUL.FTZ R55, R55, R116 ;  /* 0x0000007437377220 */ /* 0x000fe20000410000 */
[----:B------:R-:W-:-:S05]  /*6320*/  FFMA.FTZ R14, R14, R117, 1.1641532182693481445e-10 ;  /* 0x2f0000000e0e7423 */ /* 0x000fca0000010075 */
[----:B------:R-:W-:Y:S01]  /*6330*/  FSETP.LE.FTZ.AND P4, PT, R14, R115, PT ;  /* 0x000000730e00720b */ /* 0x000fe20003f93000 */
[----:B------:R-:W-:-:S03]  /*6340*/  IMAD.MOV.U32 R14, RZ, RZ, R12 ;  /* 0x000000ffff0e7224 */ /* 0x000fc600078e000c */
        /* <DEDUP_REMOVED lines=10> */
.L_x_4848:
        /* <DEDUP_REMOVED lines=13> */
.L_x_4850:
[----:B------:R-:W-:Y:S05]  /*64c0*/  BSYNC.RECONVERGENT B2 ;  /* 0x0000000000027941 */ /* 0x000fea0003800200 */
.L_x_4849:
        /* <DEDUP_REMOVED lines=50> */
.L_x_4847:
[----:B------:R-:W-:Y:S05]  /*67f0*/  BSYNC.RECONVERGENT B1 ;  /* 0x0000000000017941 */ /* 0x000fea0003800200 */
.L_x_4846:
[----:B------:R-:W-:Y:S01]  /*6800*/  I2FP.F32.U32 R14, R14 ;  /* 0x0000000e000e7245 */ /* 0x000fe20000201000 */
[----:B------:R-:W-:Y:S01]  /*6810*/  BSSY.RECONVERGENT B1, `(.L_x_4851) ;  /* 0x0000057000017945 */ /* 0x000fe20003800200 */
[----:B------:R-:W-:-:S03]  /*6820*/  PRMT R56, R41, 0x7632, R56 ;  /* 0x0000763229387816 */ /* 0x000fc60000000038 */
[----:B------:R-:W-:Y:S01]  /*6830*/  FFMA.FTZ R14, R14, R117, 1.1641532182693481445e-10 ;  /* 0x2f0000000e0e7423 */ /* 0x000fe20000010075 */
[----:B------:R-:W-:Y:S01]  /*6840*/  SHF.L.U32 R57, R56, 0x10, RZ ;  /* 0x0000001038397819 */ /* 0x000fe200000006ff */
[----:B------:R-:W-:-:S03]  /*6850*/  IMAD.MOV.U32 R56, RZ, RZ, 0x2 ;  /* 0x00000002ff387424 */ /* 0x000fc600078e00ff */
[----:B------:R-:W-:Y:S01]  /*6860*/  FSETP.GTU.FTZ.AND P2, PT, R14, R115, PT ;  /* 0x000000730e00720b */ /* 0x000fe20003f5c000 */
[----:B------:R-:W-:Y:S01]  /*6870*/  FMUL.FTZ R57, R57, R116 ;  /* 0x0000007439397220 */ /* 0x000fe20000410000 */
        /* <DEDUP_REMOVED lines=16> */
.L_x_4853:
        /* <DEDUP_REMOVED lines=13> */
.L_x_4855:
[----:B------:R-:W-:Y:S05]  /*6a50*/  BSYNC.RECONVERGENT B2 ;  /* 0x0000000000027941 */ /* 0x000fea0003800200 */
.L_x_4854:
        /* <DEDUP_REMOVED lines=50> */
.L_x_4852:
[----:B------:R-:W-:Y:S05]  /*6d80*/  BSYNC.RECONVERGENT B1 ;  /* 0x0000000000017941 */ /* 0x000fea0003800200 */
.L_x_4851:
        /* <DEDUP_REMOVED lines=19> */
.L_x_4858:
        /* <DEDUP_REMOVED lines=13> */
.L_x_4860:
[----:B------:R-:W-:Y:S05]  /*6f90*/  BSYNC.RECONVERGENT B2 ;  /* 0x0000000000027941 */ /* 0x000fea0003800200 */
.L_x_4859:
        /* <DEDUP_REMOVED lines=48> */
[----:B------:R-:W-:Y:S01]  /*72a0*/  IMAD.MOV.U32 R76, RZ, RZ, RZ ;  /* 0x000000ffff4c7224 */ /* 0x000fe200078e00ff */
[----:B------:R-:W-:-:S07]  /*72b0*/  MOV R106, R56 ;  /* 0x00000038006a7202 */ /* 0x000fce0000000f00 */
.L_x_4857:
[----:B------:R-:W-:Y:S05]  /*72c0*/  BSYNC.RECONVERGENT B1 ;  /* 0x0000000000017941 */ /* 0x000fea0003800200 */
.L_x_4856:
[----:B------:R-:W-:Y:S01]  /*72d0*/  I2FP.F32.U32 R14, R57 ;  /* 0x00000039000e7245 */ /* 0x000fe20000201000 */
[----:B------:R-:W-:Y:S01]  /*72e0*/  IMAD.U32 R57, R42, 0x10000, RZ ;  /* 0x000100002a397824 */ /* 0x000fe200078e00ff */
[----:B------:R-:W-:Y:S01]  /*72f0*/  FSEL R96, R96, RZ, P2 ;  /* 0x000000ff60607208 */ /* 0x000fe20001000000 */
[----:B------:R-:W-:Y:S01]  /*7300*/  BSSY.RECONVERGENT B1, `(.L_x_4861) ;  /* 0x0000055000017945 */ /* 0x000fe20003800200 */
[----:B------:R-:W-:Y:S02]  /*7310*/  HFMA2 R77, -RZ, RZ, 0, 1.1920928955078125e-07 ;  /* 0x00000002ff4d7431 */ /* 0x000fe400000001ff */
[----:B------:R-:W-:Y:S01]  /*7320*/  FFMA.FTZ R14, R14, R117, 1.1641532182693481445e-10 ;  /* 0x2f0000000e0e7423 */ /* 0x000fe20000010075 */
[----:B------:R-:W-:-:S04]  /*7330*/  FMUL.FTZ R57, R57, R116 ;  /* 0x0000007439397220 */ /* 0x000fc80000410000 */
[----:B------:R-:W-:-:S04]  /*7340*/  FSETP.GTU.FTZ.AND P3, PT, R14, R115, PT ;  /* 0x000000730e00720b */ /* 0x000fc80003f7c000 */
[----:B------:R-:W-:Y:S02]  /*7350*/  FSEL R57, R57, RZ, !P3 ;  /* 0x000000ff39397208 */ /* 0x000fe40005800000 */
[----:B------:R-:W-:Y:S02]  /*7360*/  SEL R14, RZ, 0x1, P3 ;  /* 0x00000001ff0e7807 */ /* 0x000fe40001800000 */
[----:B------:R-:W-:Y:S01]  /*7370*/  ISETP.NE.AND P3, PT, R76, 0x1, PT ;  /* 0x000000014c00780c */ /* 0x000fe20003f65270 */
[----:B------:R-:W-:Y:S01]  /*7380*/  FADD.FTZ R56, R57, R96 ;  /* 0x0000006039387221 */ /* 0x000fe20000010000 */
[----:B------:R-:W-:Y:S01]  /*7390*/  IMAD.MOV.U32 R57, RZ, RZ, R12 ;  /* 0x000000ffff397224 */ /* 0x000fe200078e000c */
[----:B------:R-:W-:Y:S02]  /*73a0*/  PRMT R96, R14, 0x7610, R96 ;  /* 0x000076100e607816 */ /* 0x000fe40000000060 */
        /* <DEDUP_REMOVED lines=10> */
.L_x_4863:
        /* <DEDUP_REMOVED lines=13> */
.L_x_4865:
[----:B------:R-:W-:Y:S05]  /*7520*/  BSYNC.RECONVERGENT B2 ;  /* 0x0000000000027941 */ /* 0x000fea0003800200 */
.L_x_4864:
        /* <DEDUP_REMOVED lines=50> */
.L_x_4862:
[----:B------:R-:W-:Y:S05]  /*7850*/  BSYNC.RECONVERGENT B1 ;  /* 0x0000000000017941 */ /* 0x000fea0003800200 */
.L_x_4861:
[----:B------:R-:W-:Y:S01]  /*7860*/  ISETP.NE.AND P4, PT, R77, 0x1, PT ;  /* 0x000000014d00780c */ /* 0x000fe20003f85270 */
[----:B------:R-:W-:Y:S01]  /*7870*/  BSSY.RECONVERGENT B1, `(.L_x_4866) ;  /* 0x0000051000017945 */ /* 0x000fe20003800200 */
[----:B------:R-:W-:Y:S01]  /*7880*/  I2FP.F32.U32 R14, R57 ;  /* 0x00000039000e7245 */ /* 0x000fe20000201000 */
[----:B------:R-:W-:Y:S01]  /*7890*/  IMAD.MOV.U32 R76, RZ, RZ, 0x2 ;  /* 0x00000002ff4c7424 */ /* 0x000fe200078e00ff */
[----:B------:R-:W-:Y:S01]  /*78a0*/  SHF.L.U32 R57, R58, 0x10, RZ ;  /* 0x000000103a397819 */ /* 0x000fe200000006ff */
[----:B------:R-:W-:Y:S02]  /*78b0*/  IMAD.MOV.U32 R58, RZ, RZ, R12 ;  /* 0x000000ffff3a7224 */ /* 0x000fe400078e000c */
[----:B------:R-:W-:Y:S02]  /*78c0*/  FFMA.FTZ R14, R14, R117, 1.1641532182693481445e-10 ;  /* 0x2f0000000e0e7423 */ /* 0x000fe40000010075 */
[----:B------:R-:W-:-:S03]  /*78d0*/  FMUL.FTZ R57, R57, R116 ;  /* 0x0000007439397220 */ /* 0x000fc60000410000 */
        /* <DEDUP_REMOVED lines=10> */
.L_x_4868:
        /* <DEDUP_REMOVED lines=13> */
.L_x_4870:
[----:B------:R-:W-:Y:S05]  /*7a50*/  BSYNC.RECONVERGENT B2 ;  /* 0x0000000000027941 */ /* 0x000fea0003800200 */
.L_x_4869:
        /* <DEDUP_REMOVED lines=50> */
.L_x_4867:
[----:B------:R-:W-:Y:S05]  /*7d80*/  BSYNC.RECONVERGENT B1 ;  /* 0x0000000000017941 */ /* 0x000fea0003800200 */
.L_x_4866:
        /* <DEDUP_REMOVED lines=24> */
.L_x_4873:
        /* <DEDUP_REMOVED lines=13> */
.L_x_4875:
[----:B------:R-:W-:Y:S05]  /*7fe0*/  BSYNC.RECONVERGENT B2 ;  /* 0x0000000000027941 */ /* 0x000fea0003800200 */
.L_x_4874:
        /* <DEDUP_REMOVED lines=50> */
.L_x_4872:
[----:B------:R-:W-:Y:S05]  /*8310*/  BSYNC.RECONVERGENT B1 ;  /* 0x0000000000017941 */ /* 0x000fea0003800200 */
.L_x_4871:
[----:B------:R-:W-:Y:S01]  /*8320*/  ISETP.NE.AND P5, PT, R78, 0x1, PT ;  /* 0x000000014e00780c */ /* 0x000fe20003fa5270 */
[C---:B------:R-:W-:Y:S01]  /*8330*/  IMAD.U32 R79, R59.reuse, 0x10000, RZ ;  /* 0x000100003b4f7824 */ /* 0x040fe200078e00ff */
[----:B------:R-:W-:Y:S01]  /*8340*/  I2FP.F32.U32 R14, R14 ;  /* 0x0000000e000e7245 */ /* 0x000fe20000201000 */
[----:B------:R-:W-:Y:S01]  /*8350*/  BSSY.RECONVERGENT B1, `(.L_x_4876) ;  /* 0x0000050000017945 */ /* 0x000fe20003800200 */
[----:B------:R-:W-:Y:S01]  /*8360*/  HFMA2 R76, -RZ, RZ, 0, 1.1920928955078125e-07 ;  /* 0x00000002ff4c7431 */ /* 0x000fe200000001ff */
[----:B------:R-:W-:Y:S01]  /*8370*/  PRMT R59, R59, 0x7632, R59 ;  /* 0x000076323b3b7816 */ /* 0x000fe2000000003b */
[----:B------:R-:W-:Y:S02]  /*8380*/  IMAD.MOV.U32 R77, RZ, RZ, R12 ;  /* 0x000000ffff4d7224 */ /* 0x000fe400078e000c */
        /* <DEDUP_REMOVED lines=12> */
.L_x_4878:
        /* <DEDUP_REMOVED lines=13> */
.L_x_4880:
[----:B------:R-:W-:Y:S05]  /*8520*/  BSYNC.RECONVERGENT B2 ;  /* 0x0000000000027941 */ /* 0x000fea0003800200 */
.L_x_4879:
        /* <DEDUP_REMOVED lines=50> */
.L_x_4877:
[----:B------:R-:W-:Y:S05]  /*8850*/  BSYNC.RECONVERGENT B1 ;  /* 0x0000000000017941 */ /* 0x000fea0003800200 */
.L_x_4876:
[----:B------:R-:W-:Y:S01]  /*8860*/  I2FP.F32.U32 R14, R77 ;  /* 0x0000004d000e7245 */ /* 0x000fe20000201000 */
[----:B------:R-:W-:Y:S01]  /*8870*/  BSSY.RECONVERGENT B1, `(.L_x_4881) ;  /* 0x0000056000017945 */ /* 0x000fe20003800200 */
[----:B------:R-:W-:Y:S01]  /*8880*/  SHF.L.U32 R77, R43, 0x10, RZ ;  /* 0x000000102b4d7819 */ /* 0x000fe200000006ff */
[----:B------:R-:W-:Y:S01]  /*8890*/  IMAD.MOV.U32 R78, RZ, RZ, 0x2 ;  /* 0x00000002ff4e7424 */ /* 0x000fe200078e00ff */
[----:B------:R-:W-:Y:S01]  /*88a0*/  FSEL R58, R58, RZ, P4 ;  /* 0x000000ff3a3a7208 */ /* 0x000fe20002000000 */
        /* <DEDUP_REMOVED lines=18> */
.L_x_4883:
        /* <DEDUP_REMOVED lines=13> */
.L_x_4885:
[----:B------:R-:W-:Y:S05]  /*8aa0*/  BSYNC.RECONVERGENT B2 ;  /* 0x0000000000027941 */ /* 0x000fea0003800200 */
.L_x_4884:
        /* <DEDUP_REMOVED lines=50> */
.L_x_4882:
[----:B------:R-:W-:Y:S05]  /*8dd0*/  BSYNC.RECONVERGENT B1 ;  /* 0x0000000000017941 */ /* 0x000fea0003800200 */
.L_x_4881:
[----:B------:R-:W-:Y:S01]  /*8de0*/  ISETP.NE.AND P6, PT, R78, 0x1, PT ;  /* 0x000000014e00780c */ /* 0x000fe20003fc5270 */
[----:B------:R-:W-:Y:S01]  /*8df0*/  IMAD.U32 R59, R59, 0x10000, RZ ;  /* 0x000100003b3b7824 */ /* 0x000fe200078e00ff */
[----:B------:R-:W-:Y:S01]  /*8e00*/  I2FP.F32.U32 R14, R14 ;  /* 0x0000000e000e7245 */ /* 0x000fe20000201000 */
[----:B------:R-:W-:Y:S01]  /*8e10*/  BSSY.RECONVERGENT B1, `(.L_x_4886) ;  /* 0x0000051000017945 */ /* 0x000fe20003800200 */
[----:B------:R-:W-:Y:S01]  /*8e20*/  MOV R77, R12 ;  /* 0x0000000c004d7202 */ /* 0x000fe20000000f00 */
[----:B------:R-:W-:Y:S02]  /*8e30*/  FMUL.FTZ R59, R59, R116 ;  /* 0x000000743b3b7220 */ /* 0x000fe40000410000 */
[----:B------:R-:W-:Y:S01]  /*8e40*/  FFMA.FTZ R76, R14, R117, 1.1641532182693481445e-10 ;  /* 0x2f0000000e4c7423 */ /* 0x000fe20000010075 */
[----:B------:R-:W-:-:S04]  /*8e50*/  IMAD.MOV.U32 R14, RZ, RZ, 0x2 ;  /* 0x00000002ff0e7424 */ /* 0x000fc800078e00ff */
        /* <DEDUP_REMOVED lines=10> */
.L_x_4888:
        /* <DEDUP_REMOVED lines=15> */
.L_x_4890:
[----:B------:R-:W-:Y:S05]  /*8ff0*/  BSYNC.RECONVERGENT B2 ;  /* 0x0000000000027941 */ /* 0x000fea0003800200 */
.L_x_4889:
        /* <DEDUP_REMOVED lines=50> */
.L_x_4887:
[----:B------:R-:W-:Y:S05]  /*9320*/  BSYNC.RECONVERGENT B1 ;  /* 0x0000000000017941 */ /* 0x000fea0003800200 */
.L_x_4886:
        /* <DEDUP_REMOVED lines=11> */
.L_x_4810:
[----:B------:R-:W0:Y:S01]  /*93e0*/  LDC.64 R104, c[0x0][0x3a8] ;  /* 0x0000ea00ff687b82 */ /* 0x000e220000000a00 */
[----:B------:R-:W-:Y:S02]  /*93f0*/  ISETP.NE.AND P6, PT, R107, RZ, PT ;  /* 0x000000ff6b00720c */ /* 0x000fe40003fc5270 */
[----:B------:R-:W-:Y:S02]  /*9400*/  SEL R107, RZ, 0x1000000, !P5 ;  /* 0x01000000ff6b7807 */ /* 0x000fe40006800000 */
        /* <DEDUP_REMOVED lines=41> */
.L_x_4891:
[----:B------:R-:W-:Y:S02]  /*96a0*/  IMAD.MOV.U32 R10, RZ, RZ, R106 ;  /* 0x000000ffff0a7224 */ /* 0x000fe400078e006a */
[----:B------:R-:W-:-:S07]  /*96b0*/  VIADD R108, R101, 0x100 ;  /* 0x00000100656c7836 */ /* 0x000fce0000000000 */
.L_x_4768:
[----:B0-----:R-:W-:Y:S05]  /*96c0*/  BSYNC.RECONVERGENT B0 ;  /* 0x0000000000007941 */ /* 0x001fea0003800200 */
.L_x_4767:
[----:B------:R-:W-:Y:S01]  /*96d0*/  ISETP.GE.U32.AND P0, PT, R84, 0x200, PT ;  /* 0x000002005400780c */ /* 0x000fe20003f06070 */
[----:B------:R-:W-:Y:S03]  /*96e0*/  BSSY.RECONVERGENT B0, `(.L_x_4892) ;  /* 0x00008b0000007945 */ /* 0x000fe60003800200 */
[----:B------:R-:W-:-:S09]  /*96f0*/  P2R R106, PR, RZ, 0x1 ;  /* 0x00000001ff6a7803 */ /* 0x000fd20000000000 */
[----:B------:R-:W-:Y:S05]  /*9700*/  @!P0 BRA `(.L_x_4893) ;  /* 0x0000008800b48947 */ /* 0x000fea0003800000 */
[----:B------:R-:W-:Y:S01]  /*9710*/  ISETP.NE.U32.AND P0, PT, RZ, UR8, PT ;  /* 0x00000008ff007c0c */ /* 0x000fe2000bf05070 */
[----:B------:R-:W0:Y:S01]  /*9720*/  LDC.64 R64, c[0x0][0x390] ;  /* 0x0000e400ff407b82 */ /* 0x000e220000000a00 */
[----:B------:R-:W-:Y:S02]  /*9730*/  ISETP.NE.U32.AND P1, PT, RZ, UR10, PT ;  /* 0x0000000aff007c0c */ /* 0x000fe4000bf25070 */
[----:B------:R-:W-:Y:S02]  /*9740*/  ISETP.NE.AND.EX P0, PT, RZ, UR9, PT, P0 ;  /* 0x00000009ff007c0c */ /* 0x000fe4000bf05300 */
[----:B------:R-:W-:-:S11]  /*9750*/  ISETP.NE.AND.EX P1, PT, RZ, UR11, PT, P1 ;  /* 0x0000000bff007c0c */ /* 0x000fd6000bf25310 */
[----:B------:R-:W2:Y:S08]  /*9760*/  @P0 LDC.64 R62, c[0x0][0x398] ;  /* 0x0000e600ff3e0b82 */ /* 0x000eb00000000a00 */
[----:B------:R-:W3:Y:S01]  /*9770*/  @P1 LDC.64 R60, c[0x0][0x3a0] ;  /* 0x0000e800ff3c1b82 */ /* 0x000ee20000000a00 */
[----:B0-----:R-:W-:-:S06]  /*9780*/  IMAD.WIDE.U32 R64, R108, 0x10, R64 ;  /* 0x000000106c407825 */ /* 0x001fcc00078e0040 */
[----:B------:R-:W5:Y:S01]  /*9790*/  LDG.E.128 R64, desc[UR6][R64.64] ;  /* 0x0000000640407981 */ /* 0x000f62000c1e1d00 */
[----:B--2---:R-:W-:-:S05]  /*97a0*/  @P0 IMAD.WIDE.U32 R62, R108, 0x10, R62 ;  /* 0x000000106c3e0825 */ /* 0x004fca00078e003e */
[----:B------:R0:W5:Y:S01]  /*97b0*/  @P0 LDG.E.128 R40, desc[UR6][R62.64] ;  /* 0x000000063e280981 */ /* 0x000162000c1e1d00 */
[----:B---3--:R-:W-:-:S05]  /*97c0*/  @P1 IMAD.WIDE.U32 R60, R108, 0x20, R60 ;  /* 0x000000206c3c1825 */ /* 0x008fca00078e003c */
[----:B------:R0:W5:Y:S04]  /*97d0*/  @P1 LDG.E.128 R44, desc[UR6][R60.64] ;  /* 0x000000063c2c1981 */ /* 0x000168000c1e1d00 */
[----:B------:R0:W5:Y:S01]  /*97e0*/  @P1 LDG.E.128 R48, desc[UR6][R60.64+0x10] ;  /* 0x000010063c301981 */ /* 0x000162000c1e1d00 */
[----:B------:R-:W-:Y:S05]  /*97f0*/  @!P0 BRA `(.L_x_4894) ;  /* 0x00000058000c8947 */ /* 0x000fea0003800000 */
[----:B------:R-:W-:Y:S01]  /*9800*/  ISETP.NE.AND P2, PT, R14, 0x1, PT ;  /* 0x000000010e00780c */ /* 0x000fe20003f45270 */
[----:B------:R-:W-:Y:S01]  /*9810*/  BSSY.RECONVERGENT B1, `(.L_x_4895) ;  /* 0x0000055000017945 */ /* 0x000fe20003800200 */
[C---:B------:R-:W-:Y:S01]  /*9820*/  IADD3 R113, PT, PT, R103.reuse, -0x4498517b, RZ ;  /* 0xbb67ae8567717810 */ /* 0x040fe20007ffe0ff */
[C---:B------:R-:W-:Y:S01]  /*9830*/  VIADD R112, R102.reuse, 0xb54cda56 ;  /* 0xb54cda5666707836 */ /* 0x040fe20000000000 */
[C---:B------:R-:W-:Y:S01]  /*9840*/  IADD3 R109, PT, PT, R103.reuse, -0x56f99767, RZ ;  /* 0xa9066899676d7810 */ /* 0x040fe20007ffe0ff */
[----:B------:R-:W-:Y:S01]  /*9850*/  VIADD R111, R102, 0xf1bbcdc8 ;  /* 0xf1bbcdc8666f7836 */ /* 0x000fe20000000000 */
[----:B0-----:R-:W-:Y:S01]  /*9860*/  MOV R60, R12 ;  /* 0x0000000c003c7202 */ /* 0x001fe20000000f00 */
[----:B------:R-:W-:Y:S02]  /*9870*/  VIADD R99, R103, 0x32370b8f ;  /* 0x32370b8f67637836 */ /* 0x000fe40000000000 */
[----:B------:R-:W-:Y:S02]  /*9880*/  IMAD.MOV.U32 R62, RZ, RZ, 0x2 ;  /* 0x00000002ff3e7424 */ /* 0x000fe400078e00ff */
[----:B------:R-:W-:-:S02]  /*9890*/  IMAD.MOV.U32 R110, RZ, RZ, R10 ;  /* 0x000000ffff6e7224 */ /* 0x000fc400078e000a */
        /* <DEDUP_REMOVED lines=11> */
.L_x_4897:
[----:B------:R-:W-:Y:S01]  /*9950*/  VIADD R83, R83, 0x1 ;  /* 0x0000000153537836 */ /* 0x000fe20000000000 */
[----:B------:R-:W-:Y:S03]  /*9960*/  BSSY.RECONVERGENT B2, `(.L_x_4898) ;  /* 0x000000c000027945 */ /* 0x000fe60003800200 */
[C---:B-1----:R-:W-:Y:S01]  /*9970*/  IMAD.WIDE.U32 R76, R83.reuse, -0x2daee0ad, RZ ;  /* 0xd2511f53534c7825 */ /* 0x042fe200078e00ff */
        /* <DEDUP_REMOVED lines=10> */
.L_x_4899:
[----:B------:R-:W-:Y:S05]  /*9a20*/  BSYNC.RECONVERGENT B2 ;  /* 0x0000000000027941 */ /* 0x000fea0003800200 */
.L_x_4898:
        /* <DEDUP_REMOVED lines=45> */
[----:B------:R-:W-:Y:S02]  /*9d00*/  MOV R110, R60 ;  /* 0x0000003c006e7202 */ /* 0x000fe40000000f00 */
[----:B------:R-:W-:Y:S01]  /*9d10*/  LOP3.LUT R80, R77, R14, R61, 0x96, !PT ;  /* 0x0000000e4d507212 */ /* 0x000fe200078e963d */
[----:B------:R-:W-:Y:S01]  /*9d20*/  IMAD.MOV.U32 R12, RZ, RZ, R62 ;  /* 0x000000ffff0c7224 */ /* 0x000fe200078e003e */
[----:B------:R-:W-:Y:S01]  /*9d30*/  LOP3.LUT R15, R15, R76, R63, 0x96, !PT ;  /* 0x0000004c0f0f7212 */ /* 0x000fe200078e963f */
[----:B------:R-:W-:Y:S02]  /*9d40*/  IMAD.MOV.U32 R60, RZ, RZ, R10 ;  /* 0x000000ffff3c7224 */ /* 0x000fe400078e000a */
[----:B------:R-:W-:-:S07]  /*9d50*/  IMAD.MOV.U32 R62, RZ, RZ, RZ ;  /* 0x000000ffff3e7224 */ /* 0x000fce00078e00ff */
.L_x_4896:
[----:B------:R-:W-:Y:S05]  /*9d60*/  BSYNC.RECONVERGENT B1 ;  /* 0x0000000000017941 */ /* 0x000fea0003800200 */
.L_x_4895:
[----:B------:R-:W0:Y:S01]  /*9d70*/  LDC R114, c[0x0][0x404] ;  /* 0x00010100ff727b82 */ /* 0x000e220000000800 */
[----:B------:R-:W-:Y:S01]  /*9d80*/  ISETP.NE.AND P2, PT, R62, 0x1, PT ;  /* 0x000000013e00780c */ /* 0x000fe20003f45270 */
[----:B------:R-:W-:Y:S01]  /*9d90*/  HFMA2 R116, -RZ, RZ, 0.1171875, 0 ;  /* 0x2f800000ff747431 */ /* 0x000fe200000001ff */
[----:B------:R-:W-:Y:S01]  /*9da0*/  I2FP.F32.U32 R61, R60 ;  /* 0x0000003c003d7245 */ /* 0x000fe20000201000 */
[C---:B-----5:R-:W-:Y:S01]  /*9db0*/  IMAD.U32 R10, R64.reuse, 0x10000, RZ ;  /* 0x00010000400a7824 */ /* 0x060fe200078e00ff */
[----:B------:R-:W-:Y:S01]  /*9dc0*/  BSSY.RECONVERGENT B1, `(.L_x_4900) ;  /* 0x0000053000017945 */ /* 0x000fe20003800200 */
[----:B------:R-:W-:Y:S01]  /*9dd0*/  PRMT R64, R64, 0x7632, R64 ;  /* 0x0000763240407816 */ /* 0x000fe20000000040 */
[----:B------:R-:W-:Y:S01]  /*9de0*/  IMAD.MOV.U32 R63, RZ, RZ, 0x2 ;  /* 0x00000002ff3f7424 */ /* 0x000fe200078e00ff */
[----:B------:R-:W2:Y:S01]  /*9df0*/  LDC R115, c[0x0][0x408] ;  /* 0x00010200ff737b82 */ /* 0x000ea20000000800 */
[----:B------:R-:W-:Y:S01]  /*9e00*/  FFMA.FTZ R61, R61, R116, 1.1641532182693481445e-10 ;  /* 0x2f0000003d3d7423 */ /* 0x000fe20000010074 */
[----:B------:R-:W-:-:S04]  /*9e10*/  MOV R14, R12 ;  /* 0x0000000c000e7202 */ /* 0x000fc80000000f00 */
[----:B0-----:R-:W-:-:S04]  /*9e20*/  FSETP.LE.FTZ.AND P4, PT, R61, R114, PT ;  /* 0x000000723d00720b */ /* 0x001fc80003f93000 */
[----:B------:R-:W-:Y:S01]  /*9e30*/  P2R R107, PR, RZ, 0x10 ;  /* 0x00000010ff6b7803 */ /* 0x000fe20000000000 */
[----:B--2---:R-:W-:Y:S01]  /*9e40*/  FMUL.FTZ R10, R10, R115 ;  /* 0x000000730a0a7220 */ /* 0x004fe20000410000 */
[----:B------:R-:W-:Y:S07]  /*9e50*/  @!P2 BRA `(.L_x_4901) ;  /* 0x000000040024a947 */ /* 0x000fee0003800000 */
        /* <DEDUP_REMOVED lines=8> */
.L_x_4902:
        /* <DEDUP_REMOVED lines=13> */
.L_x_4904:
[----:B------:R-:W-:Y:S05]  /*9fb0*/  BSYNC.RECONVERGENT B2 ;  /* 0x0000000000027941 */ /* 0x000fea0003800200 */
.L_x_4903:
        /* <DEDUP_REMOVED lines=51> */
.L_x_4901:
[----:B------:R-:W-:Y:S05]  /*a2f0*/  BSYNC.RECONVERGENT B1 ;  /* 0x0000000000017941 */ /* 0x000fea0003800200 */
.L_x_4900:
[----:B------:R-:W-:Y:S01]  /*a300*/  I2FP.F32.U32 R61, R14 ;  /* 0x0000000e003d7245 */ /* 0x000fe20000201000 */
[----:B------:R-:W-:Y:S01]  /*a310*/  BSSY.RECONVERGENT B1, `(.L_x_4905) ;  /* 0x0000057000017945 */ /* 0x000fe20003800200 */
[----:B------:R-:W-:Y:S01]  /*a320*/  SHF.L.U32 R14, R40, 0x10, RZ ;  /* 0x00000010280e7819 */ /* 0x000fe200000006ff */
[----:B------:R-:W-:Y:S01]  /*a330*/  IMAD.MOV.U32 R62, RZ, RZ, 0x2 ;  /* 0x00000002ff3e7424 */ /* 0x000fe200078e00ff */
[----:B------:R-:W-:Y:S01]  /*a340*/  ISETP.NE.AND P3, PT, R63, 0x1, PT ;  /* 0x000000013f00780c */ /* 0x000fe20003f65270 */
[----:B------:R-:W-:Y:S02]  /*a350*/  FFMA.FTZ R61, R61, R116, 1.1641532182693481445e-10 ;  /* 0x2f0000003d3d7423 */ /* 0x000fe40000010074 */
[----:B------:R-:W-:-:S03]  /*a360*/  FMUL.FTZ R14, R14, R115 ;  /* 0x000000730e0e7220 */ /* 0x000fc60000410000 */
[----:B------:R-:W-:Y:S02]  /*a370*/  FSETP.GTU.FTZ.AND P2, PT, R61, R114, PT ;  /* 0x000000723d00720b */ /* 0x000fe40003f5c000 */
        /* <DEDUP_REMOVED lines=15> */
.L_x_4907:
[----:B------:R-:W-:Y:S01]  /*a470*/  VIADD R83, R83, 0x1 ;  /* 0x0000000153537836 */ /* 0x000fe20000000000 */
[----:B------:R-:W-:Y:S03]  /*a480*/  BSSY.RECONVERGENT B2, `(.L_x_4908) ;  /* 0x000000c000027945 */ /* 0x000fe60003800200 */
[C---:B-1----:R-:W-:Y:S01]  /*a490*/  IMAD.WIDE.U32 R78, R83.reuse, -0x2daee0ad, RZ ;  /* 0xd2511f53534e7825 */ /* 0x042fe200078e00ff */
        /* <DEDUP_REMOVED lines=10> */
.L_x_4909:
[----:B------:R-:W-:Y:S05]  /*a540*/  BSYNC.RECONVERGENT B2 ;  /* 0x0000000000027941 */ /* 0x000fea0003800200 */
.L_x_4908:
        /* <DEDUP_REMOVED lines=47> */
[----:B------:R-:W-:Y:S02]  /*a840*/  VIADD R15, R102, 0x8ff34781 ;  /* 0x8ff34781660f7836 */ /* 0x000fe40000000000 */
[----:B------:R-:W-:Y:S02]  /*a850*/  IMAD.MOV.U32 R12, RZ, RZ, R76 ;  /* 0x000000ffff0c7224 */ /* 0x000fe400078e004c */
[----:B------:R-:W-:Y:S01]  /*a860*/  IMAD.MOV.U32 R62, RZ, RZ, RZ ;  /* 0x000000ffff3e7224 */ /* 0x000fe200078e00ff */
[----:B------:R-:W-:-:S07]  /*a870*/  LOP3.LUT R15, R15, R78, R77, 0x96, !PT ;  /* 0x0000004e0f0f7212 */ /* 0x000fce00078e964d */
.L_x_4906:
[----:B------:R-:W-:Y:S05]  /*a880*/  BSYNC.RECONVERGENT B1 ;  /* 0x0000000000017941 */ /* 0x000fea0003800200 */
.L_x_4905:
[----:B------:R-:W-:Y:S01]  /*a890*/  ISETP.NE.AND P2, PT, R62, 0x1, PT ;  /* 0x000000013e00780c */ /* 0x000fe20003f45270 */
[----:B------:R-:W-:Y:S01]  /*a8a0*/  IMAD.U32 R64, R64, 0x10000, RZ ;  /* 0x0001000040407824 */ /* 0x000fe200078e00ff */
[----:B------:R-:W-:Y:S01]  /*a8b0*/  I2FP.F32.U32 R61, R10 ;  /* 0x0000000a003d7245 */ /* 0x000fe20000201000 */
[----:B------:R-:W-:Y:S01]  /*a8c0*/  BSSY.RECONVERGENT B1, `(.L_x_4910) ;  /* 0x0000051000017945 */ /* 0x000fe20003800200 */
[----:B-1----:R-:W-:Y:S02]  /*a8d0*/  HFMA2 R76, -RZ, RZ, 0, 1.1920928955078125e-07 ;  /* 0x00000002ff4c7431 */ /* 0x002fe400000001ff */
[----:B------:R-:W-:Y:S02]  /*a8e0*/  IMAD.MOV.U32 R14, RZ, RZ, R12 ;  /* 0x000000ffff0e7224 */ /* 0x000fe400078e000c */
[----:B------:R-:W-:-:S05]  /*a8f0*/  FFMA.FTZ R61, R61, R116, 1.1641532182693481445e-10 ;  /* 0x2f0000003d3d7423 */ /* 0x000fca0000010074 */
[----:B------:R-:W-:Y:S01]  /*a900*/  FSETP.LE.FTZ.AND P4, PT, R61, R114, PT ;  /* 0x000000723d00720b */ /* 0x000fe20003f93000 */
[----:B------:R-:W-:-:S03]  /*a910*/  FMUL.FTZ R61, R64, R115 ;  /* 0x00000073403d7220 */ /* 0x000fc60000410000 */
        /* <DEDUP_REMOVED lines=10> */
.L_x_4912:
        /* <DEDUP_REMOVED lines=13> */
.L_x_4914:
[----:B------:R-:W-:Y:S05]  /*aa90*/  BSYNC.RECONVERGENT B2 ;  /* 0x0000000000027941 */ /* 0x000fea0003800200 */
.L_x_4913:
        /* <DEDUP_REMOVED lines=51> */
.L_x_4911:
[----:B------:R-:W-:Y:S05]  /*add0*/  BSYNC.RECONVERGENT B1 ;  /* 0x0000000000017941 */ /* 0x000fea0003800200 */
.L_x_4910:
[----:B------:R-:W-:Y:S01]  /*ade0*/  I2FP.F32.U32 R63, R14 ;  /* 0x0000000e003f7245 */ /* 0x000fe20000201000 */
[----:B------:R-:W-:Y:S01]  /*adf0*/  BSSY.RECONVERGENT B1, `(.L_x_4915) ;  /* 0x0000058000017945 */ /* 0x000fe20003800200 */
[----:B------:R-:W-:Y:S01]  /*ae00*/  PRMT R14, R40, 0x7632, R14 ;  /* 0x00007632280e7816 */ /* 0x000fe2000000000e */
[----:B------:R-:W-:Y:S01]  /*ae10*/  IMAD.MOV.U32 R64, RZ, RZ, 0x2 ;  /* 0x00000002ff407424 */ /* 0x000fe200078e00ff */
[----:B------:R-:W-:Y:S01]  /*ae20*/  FSEL R61, R61, RZ, P4 ;  /* 0x000000ff3d3d7208 */ /* 0x000fe20002000000 */
[----:B------:R-:W-:Y:S02]  /*ae30*/  FFMA.FTZ R63, R63, R116, 1.1641532182693481445e-10 ;  /* 0x2f0000003f3f7423 */ /* 0x000fe40000010074 */
[----:B------:R-:W-:-:S03]  /*ae40*/  IMAD.U32 R14, R14, 0x10000, RZ ;  /* 0x000100000e0e7824 */ /* 0x000fc600078e00ff */
[----:B------:R-:W-:Y:S01]  /*ae50*/  FSETP.GTU.FTZ.AND P2, PT, R63, R114, PT ;  /* 0x000000723f00720b */ /* 0x000fe20003f5c000 */
[----:B------:R-:W-:-:S03]  /*ae60*/  FMUL.FTZ R14, R14, R115 ;  /* 0x000000730e0e7220 */ /* 0x000fc60000410000 */
        /* <DEDUP_REMOVED lines=15> */
.L_x_4917:
        /* <DEDUP_REMOVED lines=13> */
.L_x_4919:
[----:B------:R-:W-:Y:S05]  /*b030*/  BSYNC.RECONVERGENT B2 ;  /* 0x0000000000027941 */ /* 0x000fea0003800200 */
.L_x_4918:
        /* <DEDUP_REMOVED lines=51> */
.L_x_4916:
[----:B------:R-:W-:Y:S05]  /*b370*/  BSYNC.RECONVERGENT B1 ;  /* 0x0000000000017941 */ /* 0x000fea0003800200 */
.L_x_4915:
[----:B------:R-:W-:Y:S01]  /*b380*/  ISETP.NE.AND P2, PT, R64, 0x1, PT ;  /* 0x000000014000780c */ /* 0x000fe20003f45270 */
[----:B------:R-:W-:Y:S01]  /*b390*/  BSSY.RECONVERGENT B1, `(.L_x_4920) ;  /* 0x0000054000017945 */ /* 0x000fe20003800200 */
[----:B------:R-:W-:Y:S01]  /*b3a0*/  I2FP.F32.U32 R63, R14 ;  /* 0x0000000e003f7245 */ /* 0x000fe20000201000 */
[----:B------:R-:W-:Y:S01]  /*b3b0*/  IMAD.MOV.U32 R76, RZ, RZ, 0x2 ;  /* 0x00000002ff4c7424 */ /* 0x000fe200078e00ff */
[----:B------:R-:W-:Y:S01]  /*b3c0*/  SHF.L.U32 R62, R65, 0x10, RZ ;  /* 0x00000010413e7819 */ /* 0x000fe200000006ff */
[----:B------:R-:W-:Y:S02]  /*b3d0*/  IMAD.MOV.U32 R14, RZ, RZ, R12 ;  /* 0x000000ffff0e7224 */ /* 0x000fe400078e000c */
[----:B------:R-:W-:Y:S01]  /*b3e0*/  FFMA.FTZ R77, R63, R116, 1.1641532182693481445e-10 ;  /* 0x2f0000003f4d7423 */ /* 0x000fe20000010074 */
[----:B------:R-:W-:Y:S01]  /*b3f0*/  PRMT R63, R65, 0x7632, R63 ;  /* 0x00007632413f7816 */ /* 0x000fe2000000003f */
[----:B------:R-:W-:-:S03]  /*b400*/  FMUL.FTZ R62, R62, R115 ;  /* 0x000000733e3e7220 */ /* 0x000fc60000410000 */
        /* <DEDUP_REMOVED lines=11> */
.L_x_4922:
        /* <DEDUP_REMOVED lines=13> */
.L_x_4924:
[----:B------:R-:W-:Y:S05]  /*b590*/  BSYNC.RECONVERGENT B2 ;  /* 0x0000000000027941 */ /* 0x000fea0003800200 */
.L_x_4923:
        /* <DEDUP_REMOVED lines=51> */
.L_x_4921:
[----:B------:R-:W-:Y:S05]  /*b8d0*/  BSYNC.RECONVERGENT B1 ;  /* 0x0000000000017941 */ /* 0x000fea0003800200 */
.L_x_4920:
[----:B------:R-:W-:Y:S01]  /*b8e0*/  I2FP.F32.U32 R65, R14 ;  /* 0x0000000e00417245 */ /* 0x000fe20000201000 */
[----:B------:R-:W-:Y:S01]  /*b8f0*/  IMAD.U32 R14, R41, 0x10000, RZ ;  /* 0x00010000290e7824 */ /* 0x000fe200078e00ff */
[----:B------:R-:W-:Y:S01]  /*b900*/  BSSY.RECONVERGENT B1, `(.L_x_4925) ;  /* 0x0000056000017945 */ /* 0x000fe20003800200 */
[----:B------:R-:W-:Y:S02]  /*b910*/  HFMA2 R64, -RZ, RZ, 0, 1.1920928955078125e-07 ;  /* 0x00000002ff407431 */ /* 0x000fe400000001ff */
        /* <DEDUP_REMOVED lines=19> */
.L_x_4927:
        /* <DEDUP_REMOVED lines=13> */
.L_x_4929:
[----:B------:R-:W-:Y:S05]  /*bb20*/  BSYNC.RECONVERGENT B2 ;  /* 0x0000000000027941 */ /* 0x000fea0003800200 */
.L_x_4928:
        /* <DEDUP_REMOVED lines=51> */
.L_x_4926:
[----:B------:R-:W-:Y:S05]  /*be60*/  BSYNC.RECONVERGENT B1 ;  /* 0x0000000000017941 */ /* 0x000fea0003800200 */
.L_x_4925:
        /* <DEDUP_REMOVED lines=19> */
.L_x_4932:
        /* <DEDUP_REMOVED lines=13> */
.L_x_4934:
[----:B------:R-:W-:Y:S05]  /*c070*/  BSYNC.RECONVERGENT B2 ;  /* 0x0000000000027941 */ /* 0x000fea0003800200 */
.L_x_4933:
        /* <DEDUP_REMOVED lines=51> */
.L_x_4931:
[----:B------:R-:W-:Y:S05]  /*c3b0*/  BSYNC.RECONVERGENT B1 ;  /* 0x0000000000017941 */ /* 0x000fea0003800200 */
.L_x_4930:
[----:B------:R-:W-:Y:S01]  /*c3c0*/  I2FP.F32.U32 R65, R76 ;  /* 0x0000004c00417245 */ /* 0x000fe20000201000 */
[----:B------:R-:W-:Y:S01]  /*c3d0*/  BSSY.RECONVERGENT B1, `(.L_x_4935) ;  /* 0x0000058000017945 */ /* 0x000fe20003800200 */
[----:B------:R-:W-:Y:S01]  /*c3e0*/  PRMT R14, R41, 0x7632, R14 ;  /* 0x00007632290e7816 */ /* 0x000fe2000000000e */
[----:B------:R-:W-:Y:S01]  /*c3f0*/  IMAD.MOV.U32 R64, RZ, RZ, 0x2 ;  /* 0x00000002ff407424 */ /* 0x000fe200078e00ff */
[----:B------:R-:W-:Y:S01]  /*c400*/  FSEL R63, R63, RZ, P4 ;  /* 0x000000ff3f3f7208 */ /* 0x000fe20002000000 */
        /* <DEDUP_REMOVED lines=19> */
.L_x_4937:
        /* <DEDUP_REMOVED lines=13> */
.L_x_4939:
[----:B------:R-:W-:Y:S05]  /*c610*/  BSYNC.RECONVERGENT B2 ;  /* 0x0000000000027941 */ /* 0x000fea0003800200 */
.L_x_4938:
        /* <DEDUP_REMOVED lines=51> */
.L_x_4936:
[----:B------:R-:W-:Y:S05]  /*c950*/  BSYNC.RECONVERGENT B1 ;  /* 0x0000000000017941 */ /* 0x000fea0003800200 */
.L_x_4935:
        /* <DEDUP_REMOVED lines=19> */
.L_x_4942:
        /* <DEDUP_REMOVED lines=13> */
.L_x_4944:
[----:B------:R-:W-:Y:S05]  /*cb60*/  BSYNC.RECONVERGENT B2 ;  /* 0x0000000000027941 */ /* 0x000fea0003800200 */
.L_x_4943:
        /* <DEDUP_REMOVED lines=51> */
.L_x_4941:
[----:B------:R-:W-:Y:S05]  /*cea0*/  BSYNC.RECONVERGENT B1 ;  /* 0x0000000000017941 */ /* 0x000fea0003800200 */
.L_x_4940:
        /* <DEDUP_REMOVED lines=12> */
[----:B------:R-:W-:-:S02]  /*cf70*/  MOV R65, R12 ;  /* 0x0000000c00417202 */ /* 0x000fc40000000f00 */
[----:B------:R-:W-:Y:S01]  /*cf80*/  PRMT R96, R14, 0x7610, R96 ;  /* 0x000076100e607816 */ /* 0x000fe20000000060 */
        /* <DEDUP_REMOVED lines=10> */
.L_x_4947:
        /* <DEDUP_REMOVED lines=13> */
.L_x_4949:
[----:B------:R-:W-:Y:S05]  /*d100*/  BSYNC.RECONVERGENT B2 ;  /* 0x0000000000027941 */ /* 0x000fea0003800200 */
.L_x_4948:
        /* <DEDUP_REMOVED lines=51> */
.L_x_4946:
[----:B------:R-:W-:Y:S05]  /*d440*/  BSYNC.RECONVERGENT B1 ;  /* 0x0000000000017941 */ /* 0x000fea0003800200 */
.L_x_4945:
        /* <DEDUP_REMOVED lines=18> */
.L_x_4952:
        /* <DEDUP_REMOVED lines=13> */
.L_x_4954:
[----:B------:R-:W-:Y:S05]  /*d640*/  BSYNC.RECONVERGENT B2 ;  /* 0x0000000000027941 */ /* 0x000fea0003800200 */
.L_x_4953:
        /* <DEDUP_REMOVED lines=51> */
.L_x_4951:
[----:B------:R-:W-:Y:S05]  /*d980*/  BSYNC.RECONVERGENT B1 ;  /* 0x0000000000017941 */ /* 0x000fea0003800200 */
.L_x_4950:
[----:B------:R-:W-:Y:S01]  /*d990*/  I2FP.F32.U32 R77, R14 ;  /* 0x0000000e004d7245 */ /* 0x000fe20000201000 */
[----:B------:R-:W-:Y:S01]  /*d9a0*/  BSSY.RECONVERGENT B1, `(.L_x_4955) ;  /* 0x0000058000017945 */ /* 0x000fe20003800200 */
[----:B------:R-:W-:Y:S01]  /*d9b0*/  PRMT R14, R42, 0x7632, R14 ;  /* 0x000076322a0e7816 */ /* 0x000fe2000000000e */
[----:B------:R-:W-:Y:S01]  /*d9c0*/  HFMA2 R78, -RZ, RZ, 0, 1.1920928955078125e-07 ;  /* 0x00000002ff4e7431 */ /* 0x000fe200000001ff */
        /* <DEDUP_REMOVED lines=20> */
.L_x_4957:
        /* <DEDUP_REMOVED lines=13> */
.L_x_4959:
[----:B------:R-:W-:Y:S05]  /*dbe0*/  BSYNC.RECONVERGENT B2 ;  /* 0x0000000000027941 */ /* 0x000fea0003800200 */
.L_x_4958:
        /* <DEDUP_REMOVED lines=51> */
.L_x_4956:
[----:B------:R-:W-:Y:S05]  /*df20*/  BSYNC.RECONVERGENT B1 ;  /* 0x0000000000017941 */ /* 0x000fea0003800200 */
.L_x_4955:
        /* <DEDUP_REMOVED lines=19> */
.L_x_4962:
        /* <DEDUP_REMOVED lines=13> */
.L_x_4964:
[----:B------:R-:W-:Y:S05]  /*e130*/  BSYNC.RECONVERGENT B2 ;  /* 0x0000000000027941 */ /* 0x000fea0003800200 */
.L_x_4963:
        /* <DEDUP_REMOVED lines=51> */
.L_x_4961:
[----:B------:R-:W-:Y:S05]  /*e470*/  BSYNC.RECONVERGENT B1 ;  /* 0x0000000000017941 */ /* 0x000fea0003800200 */
.L_x_4960:
[----:B------:R-:W-:Y:S01]  /*e480*/  I2FP.F32.U32 R77, R14 ;  /* 0x0000000e004d7245 */ /* 0x000fe20000201000 */
[----:B------:R-:W-:Y:S01]  /*e490*/  BSSY.RECONVERGENT B1, `(.L_x_4965) ;  /* 0x0000057000017945 */ /* 0x000fe20003800200 */
[----:B------:R-:W-:Y:S01]  /*e4a0*/  SHF.L.U32 R14, R43, 0x10, RZ ;  /* 0x000000102b0e7819 */ /* 0x000fe200000006ff */
[----:B------:R-:W-:Y:S02]  /*e4b0*/  IMAD.MOV.U32 R79, RZ, RZ, 0x2 ;  /* 0x00000002ff4f7424 */ /* 0x000fe400078e00ff */
[----:B------:R-:W-:Y:S02]  /*e4c0*/  FFMA.FTZ R77, R77, R116, 1.1641532182693481445e-10 ;  /* 0x2f0000004d4d7423 */ /* 0x000fe40000010074 */
[----:B------:R-:W-:-:S03]  /*e4d0*/  FMUL.FTZ R14, R14, R115 ;  /* 0x000000730e0e7220 */ /* 0x000fc60000410000 */
        /* <DEDUP_REMOVED lines=17> */
.L_x_4967:
        /* <DEDUP_REMOVED lines=13> */
.L_x_4969:
[----:B------:R-:W-:Y:S05]  /*e6c0*/  BSYNC.RECONVERGENT B2 ;  /* 0x0000000000027941 */ /* 0x000fea0003800200 */
.L_x_4968:
        /* <DEDUP_REMOVED lines=51> */
.L_x_4966:
[----:B------:R-:W-:Y:S05]  /*ea00*/  BSYNC.RECONVERGENT B1 ;  /* 0x0000000000017941 */ /* 0x000fea0003800200 */
.L_x_4965:
[----:B------:R-:W-:Y:S01]  /*ea10*/  ISETP.NE.AND P6, PT, R79, 0x1, PT ;  /* 0x000000014f00780c */ /* 0x000fe20003fc5270 */
[----:B------:R-:W-:Y:S01]  /*ea20*/  IMAD.U32 R76, R67, 0x10000, RZ ;  /* 0x00010000434c7824 */ /* 0x000fe200078e00ff */
[----:B------:R-:W-:Y:S01]  /*ea30*/  I2FP.F32.U32 R77, R14 ;  /* 0x0000000e004d7245 */ /* 0x000fe20000201000 */
[----:B------:R-:W-:Y:S01]  /*ea40*/  BSSY.RECONVERGENT B1, `(.L_x_4970) ;  /* 0x0000052000017945 */ /* 0x000fe20003800200 */
[----:B------:R-:W-:Y:S02]  /*ea50*/  HFMA2 R14, -RZ, RZ, 0, 1.1920928955078125e-07 ;  /* 0x00000002ff0e7431 */ /* 0x000fe400000001ff */
[----:B------:R-:W-:Y:S02]  /*ea60*/  IMAD.MOV.U32 R78, RZ, RZ, R12 ;  /* 0x000000ffff4e7224 */ /* 0x000fe400078e000c */
        /* <DEDUP_REMOVED lines=12> */
.L_x_4972:
        /* <DEDUP_REMOVED lines=15> */
.L_x_4974:
[----:B------:R-:W-:Y:S05]  /*ec20*/  BSYNC.RECONVERGENT B2 ;  /* 0x0000000000027941 */ /* 0x000fea0003800200 */
.L_x_4973:
        /* <DEDUP_REMOVED lines=51> */
.L_x_4971:
[----:B------:R-:W-:Y:S05]  /*ef60*/  BSYNC.RECONVERGENT B1 ;  /* 0x0000000000017941 */ /* 0x000fea0003800200 */
.L_x_4970:
[----:B------:R-:W-:Y:S02]  /*ef70*/  I2FP.F32.U32 R77, R78 ;  /* 0x0000004e004d7245 */ /* 0x000fe40000201000 */
[----:B------:R-:W-:Y:S02]  /*ef80*/  PRMT R76, R43, 0x7632, R76 ;  /* 0x000076322b4c7816 */ /* 0x000fe4000000004c */
[----:B------:R-:W-:Y:S01]  /*ef90*/  FSEL R67, R67, RZ, P5 ;  /* 0x000000ff43437208 */ /* 0x000fe20002800000 */
[----:B------:R-:W-:Y:S02]  /*efa0*/  FFMA.FTZ R77, R77, R116, 1.1641532182693481445e-10 ;  /* 0x2f0000004d4d7423 */ /* 0x000fe40000010074 */
[----:B------:R-:W-:-:S03]  /*efb0*/  IMAD.U32 R76, R76, 0x10000, RZ ;  /* 0x000100004c4c7824 */ /* 0x000fc600078e00ff */
[----:B------:R-:W-:Y:S01]  /*efc0*/  FSETP.GTU.FTZ.AND P6, PT, R77, R114, PT ;  /* 0x000000724d00720b */ /* 0x000fe20003fdc000 */
[----:B------:R-:W-:-:S03]  /*efd0*/  FMUL.FTZ R76, R76, R115 ;  /* 0x000000734c4c7220 */ /* 0x000fc60000410000 */
[----:B------:R-:W-:Y:S02]  /*efe0*/  SEL R99, RZ, 0x1, P6 ;  /* 0x00000001ff637807 */ /* 0x000fe40003000000 */
[----:B------:R-:W-:-:S05]  /*eff0*/  FSEL R76, R76, RZ, !P6 ;  /* 0x000000ff4c4c7208 */ /* 0x000fca0007000000 */
[----:B------:R-:W-:-:S04]  /*f000*/  FADD.FTZ R67, R76, R67 ;  /* 0x000000434c437221 */ /* 0x000fc80000010000 */
[----:B------:R-:W-:Y:S01]  /*f010*/  @P1 FADD.FTZ R67, R51, R67 ;  /* 0x0000004333431221 */ /* 0x000fe20000010000 */
[----:B------:R-:W-:Y:S06]  /*f020*/  BRA `(.L_x_4975) ;  /* 0x0000002c00b47947 */ /* 0x000fec0003800000 */
.L_x_4894:
        /* <DEDUP_REMOVED lines=16> */
.L_x_4978:
        /* <DEDUP_REMOVED lines=13> */
.L_x_4980:
[----:B------:R-:W-:Y:S05]  /*f200*/  BSYNC.RECONVERGENT B2 ;  /* 0x0000000000027941 */ /* 0x000fea0003800200 */
.L_x_4979:
[----:B------:R-:W-:Y:S01]  /*f210*/  IMAD.WIDE.U32 R14, R90, -0x326172a9, RZ ;  /* 0xcd9e8d575a0e7825 */ /* 0x000fe200078e00ff */
[----:B------:R-:W-:-:S03]  /*f220*/  LOP3.LUT R60, R11, R63, R103, 0x96, !PT ;  /* 0x0000003f0b3c7212 */ /* 0x000fc600078e9667 */
[----:B------:R-:W-:Y:S01]  /*f230*/  VIADD R63, R103, 0xbb67ae85 ;  /* 0xbb67ae85673f7836 */ /* 0x000fe20000000000 */
[----:B-1----:R-:W-:Y:S01]  /*f240*/  LOP3.LUT R76, R82, R15, R102, 0x96, !PT ;  /* 0x0000000f524c7212 */ /* 0x002fe200078e9666 */
        /* <DEDUP_REMOVED lines=51> */
.L_x_4977:
[----:B------:R-:W-:Y:S05]  /*f580*/  BSYNC.RECONVERGENT B1 ;  /* 0x0000000000017941 */ /* 0x000fea0003800200 */
.L_x_4976:
[----:B-1----:R-:W0:Y:S01]  /*f590*/  LDC R76, c[0x0][0x404] ;  /* 0x00010100ff4c7b82 */ /* 0x002e220000000800 */
[----:B------:R-:W-:Y:S01]  /*f5a0*/  ISETP.NE.AND P2, PT, R62, 0x1, PT ;  /* 0x000000013e00780c */ /* 0x000fe20003f45270 */
[----:B------:R-:W-:Y:S01]  /*f5b0*/  IMAD.MOV.U32 R78, RZ, RZ, 0x2f800000 ;  /* 0x2f800000ff4e7424 */ /* 0x000fe200078e00ff */
[----:B------:R-:W-:Y:S01]  /*f5c0*/  I2FP.F32.U32 R61, R60 ;  /* 0x0000003c003d7245 */ /* 0x000fe20000201000 */
[----:B------:R-:W-:Y:S01]  /*f5d0*/  BSSY.RECONVERGENT B1, `(.L_x_4981) ;  /* 0x0000057000017945 */ /* 0x000fe20003800200 */
[C---:B-----5:R-:W-:Y:S01]  /*f5e0*/  IMAD.U32 R77, R64.reuse, 0x10000, RZ ;  /* 0x00010000404d7824 */ /* 0x060fe200078e00ff */
[----:B------:R-:W-:Y:S01]  /*f5f0*/  PRMT R64, R64, 0x7632, R64 ;  /* 0x0000763240407816 */ /* 0x000fe20000000040 */
[----:B------:R-:W-:Y:S02]  /*f600*/  IMAD.MOV.U32 R10, RZ, RZ, R12 ;  /* 0x000000ffff0a7224 */ /* 0x000fe400078e000c */
[----:B------:R-:W-:Y:S01]  /*f610*/  FFMA.FTZ R61, R61, R78, 1.1641532182693481445e-10 ;  /* 0x2f0000003d3d7423 */ /* 0x000fe2000001004e */
[----:B------:R-:W-:-:S04]  /*f620*/  MOV R60, 0x2 ;  /* 0x00000002003c7802 */ /* 0x000fc80000000f00 */
[----:B0-----:R-:W-:-:S04]  /*f630*/  FSETP.LE.FTZ.AND P3, PT, R61, R76, PT ;  /* 0x0000004c3d00720b */ /* 0x001fc80003f73000 */
        /* <DEDUP_REMOVED lines=10> */
.L_x_4983:
        /* <DEDUP_REMOVED lines=13> */
.L_x_4985:
[----:B------:R-:W-:Y:S05]  /*f7b0*/  BSYNC.RECONVERGENT B2 ;  /* 0x0000000000027941 */ /* 0x000fea0003800200 */
.L_x_4984:
[----:B------:R-:W-:Y:S01]  /*f7c0*/  IMAD.WIDE.U32 R14, R90, -0x326172a9, RZ ;  /* 0xcd9e8d575a0e7825 */ /* 0x000fe200078e00ff */
[----:B------:R-:W-:Y:S02]  /*f7d0*/  LOP3.LUT R60, R11, R105, R103, 0x96, !PT ;  /* 0x000000690b3c7212 */ /* 0x000fe400078e9667 */
[----:B------:R-:W-:Y:S01]  /*f7e0*/  MOV R10, R110 ;  /* 0x0000006e000a7202 */ /* 0x000fe20000000f00 */
        /* <DEDUP_REMOVED lines=18> */
[C---:B------:R-:W-:Y:S01]  /*f910*/  VIADD R79, R103.reuse, 0x96a522ad ;  /* 0x96a522ad674f7836 */ /* 0x040fe20000000000 */
        /* <DEDUP_REMOVED lines=34> */
.L_x_4982:
[----:B------:R-:W-:Y:S05]  /*fb40*/  BSYNC.RECONVERGENT B1 ;  /* 0x0000000000017941 */ /* 0x000fea0003800200 */
.L_x_4981:
        /* <DEDUP_REMOVED lines=18> */
.L_x_4988:
        /* <DEDUP_REMOVED lines=13> */
.L_x_4990:
[----:B------:R-:W-:Y:S05]  /*fd40*/  BSYNC.RECONVERGENT B2 ;  /* 0x0000000000027941 */ /* 0x000fea0003800200 */
.L_x_4989:
        /* <DEDUP_REMOVED lines=56> */
.L_x_4987:
[----:B------:R-:W-:Y:S05]  /*100d0*/  BSYNC.RECONVERGENT B1 ;  /* 0x0000000000017941 */ /* 0x000fea0003800200 */
.L_x_4986:
[----:B------:R-:W-:Y:S01]  /*100e0*/  I2FP.F32.U32 R61, R14 ;  /* 0x0000000e003d7245 */ /* 0x000fe20000201000 */
[----:B------:R-:W-:Y:S01]  /*100f0*/  BSSY.RECONVERGENT B1, `(.L_x_4991) ;  /* 0x0000058000017945 */ /* 0x000fe20003800200 */
[C---:B------:R-:W-:Y:S01]  /*10100*/  IMAD.U32 R79, R65.reuse, 0x10000, RZ ;  /* 0x00010000414f7824 */ /* 0x040fe200078e00ff */
[----:B------:R-:W-:Y:S01]  /*10110*/  PRMT R109, R65, 0x7632, R109 ;  /* 0x00007632416d7816 */ /* 0x000fe2000000006d */
[----:B------:R-:W-:Y:S02]  /*10120*/  IMAD.MOV.U32 R60, RZ, RZ, 0x2 ;  /* 0x00000002ff3c7424 */ /* 0x000fe400078e00ff */
[----:B------:R-:W-:Y:S01]  /*10130*/  FFMA.FTZ R61, R61, R78, 1.1641532182693481445e-10 ;  /* 0x2f0000003d3d7423 */ /* 0x000fe2000001004e */
[----:B------:R-:W-:-:S04]  /*10140*/  MOV R14, R12 ;  /* 0x0000000c000e7202 */ /* 0x000fc80000000f00 */
[----:B------:R-:W-:-:S04]  /*10150*/  FSETP.LE.FTZ.AND P2, PT, R61, R76, PT ;  /* 0x0000004c3d00720b */ /* 0x000fc80003f53000 */
[----:B------:R-:W-:Y:S02]  /*10160*/  P2R R117, PR, RZ, 0x4 ;  /* 0x00000004ff757803 */ /* 0x000fe40000000000 */
        /* <DEDUP_REMOVED lines=10> */
.L_x_4993:
        /* <DEDUP_REMOVED lines=13> */
.L_x_4995:
[----:B------:R-:W-:Y:S05]  /*102e0*/  BSYNC.RECONVERGENT B2 ;  /* 0x0000000000027941 */ /* 0x000fea0003800200 */
.L_x_4994:
        /* <DEDUP_REMOVED lines=56> */
.L_x_4992:
[----:B------:R-:W-:Y:S05]  /*10670*/  BSYNC.RECONVERGENT B1 ;  /* 0x0000000000017941 */ /* 0x000fea0003800200 */
.L_x_4991:
[----:B------:R-:W-:Y:S01]  /*10680*/  ISETP.NE.AND P2, PT, R60, 0x1, PT ;  /* 0x000000013c00780c */ /* 0x000fe20003f45270 */
[----:B------:R-:W-:Y:S01]  /*10690*/  BSSY.RECONVERGENT B1, `(.L_x_4996) ;  /* 0x0000057000017945 */ /* 0x000fe20003800200 */
[----:B------:R-:W-:Y:S01]  /*106a0*/  I2FP.F32.U32 R61, R14 ;  /* 0x0000000e003d7245 */ /* 0x000fe20000201000 */
[----:B------:R-:W-:Y:S02]  /*106b0*/  HFMA2 R62, -RZ, RZ, 0, 1.1920928955078125e-07 ;  /* 0x00000002ff3e7431 */ /* 0x000fe400000001ff */
[----:B------:R-:W-:Y:S02]  /*106c0*/  IMAD.U32 R109, R109, 0x10000, RZ ;  /* 0x000100006d6d7824 */ /* 0x000fe400078e00ff */
        /* <DEDUP_REMOVED lines=13> */
.L_x_4998:
        /* <DEDUP_REMOVED lines=13> */
.L_x_5000:
[----:B------:R-:W-:Y:S05]  /*10870*/  BSYNC.RECONVERGENT B2 ;  /* 0x0000000000027941 */ /* 0x000fea0003800200 */
.L_x_4999:
        /* <DEDUP_REMOVED lines=56> */
.L_x_4997:
[----:B------:R-:W-:Y:S05]  /*10c00*/  BSYNC.RECONVERGENT B1 ;  /* 0x0000000000017941 */ /* 0x000fea0003800200 */
.L_x_4996:
        /* <DEDUP_REMOVED lines=18> */
.L_x_5003:
        /* <DEDUP_REMOVED lines=13> */
.L_x_5005:
[----:B------:R-:W-:Y:S05]  /*10e00*/  BSYNC.RECONVERGENT B2 ;  /* 0x0000000000027941 */ /* 0x000fea0003800200 */
.L_x_5004:
        /* <DEDUP_REMOVED lines=56> */
.L_x_5002:
[----:B------:R-:W-:Y:S05]  /*11190*/  BSYNC.RECONVERGENT B1 ;  /* 0x0000000000017941 */ /* 0x000fea0003800200 */
.L_x_5001:
[----:B------:R-:W-:Y:S01]  /*111a0*/  ISETP.NE.AND P4, PT, R60, 0x1, PT ;  /* 0x000000013c00780c */ /* 0x000fe20003f85270 */
[----:B------:R-:W-:Y:S01]  /*111b0*/  BSSY.RECONVERGENT B1, `(.L_x_5006) ;  /* 0x0000056000017945 */ /* 0x000fe20003800200 */
[----:B------:R-:W-:Y:S01]  /*111c0*/  I2FP.F32.U32 R61, R14 ;  /* 0x0000000e003d7245 */ /* 0x000fe20000201000 */
[----:B------:R-:W-:Y:S01]  /*111d0*/  IMAD.U32 R66, R66, 0x10000, RZ ;  /* 0x0001000042427824 */ /* 0x000fe200078e00ff */
[----:B------:R-:W-:Y:S01]  /*111e0*/  MOV R14, R12 ;  /* 0x0000000c000e7202 */ /* 0x000fe20000000f00 */
[----:B------:R-:W-:Y:S02]  /*111f0*/  IMAD.MOV.U32 R63, RZ, RZ, 0x2 ;  /* 0x00000002ff3f7424 */ /* 0x000fe400078e00ff */
        /* <DEDUP_REMOVED lines=11> */
.L_x_5008:
        /* <DEDUP_REMOVED lines=13> */
.L_x_5010:
[----:B------:R-:W-:Y:S05]  /*11380*/  BSYNC.RECONVERGENT B2 ;  /* 0x0000000000027941 */ /* 0x000fea0003800200 */
.L_x_5009:
        /* <DEDUP_REMOVED lines=56> */
.L_x_5007:
[----:B------:R-:W-:Y:S05]  /*11710*/  BSYNC.RECONVERGENT B1 ;  /* 0x0000000000017941 */ /* 0x000fea0003800200 */
.L_x_5006:
        /* <DEDUP_REMOVED lines=18> */
.L_x_5013:
        /* <DEDUP_REMOVED lines=13> */
.L_x_5015:
[----:B------:R-:W-:Y:S05]  /*11910*/  BSYNC.RECONVERGENT B2 ;  /* 0x0000000000027941 */ /* 0x000fea0003800200 */
.L_x_5014:
        /* <DEDUP_REMOVED lines=56> */
.L_x_5012:
[----:B------:R-:W-:Y:S05]  /*11ca0*/  BSYNC.RECONVERGENT B1 ;  /* 0x0000000000017941 */ /* 0x000fea0003800200 */
.L_x_5011:
[----:B------:R-:W-:Y:S01]  /*11cb0*/  P2R R63, PR, RZ, 0x2 ;  /* 0x00000002ff3f7803 */ /* 0x000fe20000000000 */
[----:B------:R-:W-:Y:S01]  /*11cc0*/  FMUL.FTZ R77, R77, UR12 ;  /* 0x0000000c4d4d7c20 */ /* 0x000fe20008410000 */
[----:B------:R-:W-:Y:S01]  /*11cd0*/  I2FP.F32.U32 R61, R62 ;  /* 0x0000003e003d7245 */ /* 0x000fe20000201000 */
[----:B------:R-:W-:Y:S01]  /*11ce0*/  FMUL.FTZ R109, R109, UR12 ;  /* 0x0000000c6d6d7c20 */ /* 0x000fe20008410000 */
[----:B------:R-:W-:Y:S01]  /*11cf0*/  ISETP.NE.AND P1, PT, R107, RZ, PT ;  /* 0x000000ff6b00720c */ /* 0x000fe20003f25270 */
[----:B------:R-:W-:Y:S01]  /*11d00*/  FMUL.FTZ R104, R104, UR12 ;  /* 0x0000000c68687c20 */ /* 0x000fe20008410000 */
[----:B------:R-:W-:Y:S01]  /*11d10*/  SHF.L.U32 R67, R67, 0x10, RZ ;  /* 0x0000001043437819 */ /* 0x000fe200000006ff */
[----:B------:R-:W-:Y:S01]  /*11d20*/  FFMA.FTZ R113, R61, R78, 1.1641532182693481445e-10 ;  /* 0x2f0000003d717423 */ /* 0x000fe2000001004e */
[----:B------:R-:W-:Y:S01]  /*11d30*/  ISETP.NE.AND P5, PT, R118, RZ, PT ;  /* 0x000000ff7600720c */ /* 0x000fe20003fa5270 */
[----:B------:R-:W-:Y:S01]  /*11d40*/  FMUL.FTZ R111, R111, UR12 ;  /* 0x0000000c6f6f7c20 */ /* 0x000fe20008410000 */
        /* <DEDUP_REMOVED lines=8> */
[----:B------:R-:W-:-:S02]  /*11dd0*/  FSEL R63, R109, RZ, P5 ;  /* 0x000000ff6d3f7208 */ /* 0x000fc40002800000 */
[----:B------:R-:W-:Y:S02]  /*11de0*/  ISETP.NE.AND P6, PT, R117, RZ, PT ;  /* 0x000000ff7500720c */ /* 0x000fe40003fc5270 */
[----:B------:R-:W-:Y:S02]  /*11df0*/  FSETP.GTU.FTZ.AND P5, PT, R113, R76, PT ;  /* 0x0000004c7100720b */ /* 0x000fe40003fbc000 */
        /* <DEDUP_REMOVED lines=16> */
.L_x_4975:
        /* <DEDUP_REMOVED lines=44> */
.L_x_5016:
[----:B------:R-:W-:Y:S01]  /*121c0*/  IMAD.MOV.U32 R10, RZ, RZ, R110 ;  /* 0x000000ffff0a7224 */ /* 0x000fe200078e006e */
[----:B------:R-:W-:-:S07]  /*121d0*/  IADD3 R108, PT, PT, R108, 0x100, RZ ;  /* 0x000001006c6c7810 */ /* 0x000fce0007ffe0ff */
.L_x_4893:
[----:B------:R-:W-:Y:S05]  /*121e0*/  BSYNC.RECONVERGENT B0 ;  /* 0x0000000000007941 */ /* 0x000fea0003800200 */
.L_x_4892:
[----:B------:R-:W-:Y:S01]  /*121f0*/  ISETP.GE.U32.AND P0, PT, R84, 0x300, PT ;  /* 0x000003005400780c */ /* 0x000fe20003f06070 */
[----:B------:R-:W-:Y:S03]  /*12200*/  BSSY.RECONVERGENT B0, `(.L_x_5017) ;  /* 0x00008af000007945 */ /* 0x000fe60003800200 */
[----:B------:R-:W-:-:S09]  /*12210*/  P2R R107, PR, RZ, 0x1 ;  /* 0x00000001ff6b7803 */ /* 0x000fd20000000000 */
        /* <DEDUP_REMOVED lines=19> */
[C---:B------:R-:W-:Y:S01]  /*12350*/  VIADD R99, R103.reuse, 0xbb67ae85 ;  /* 0xbb67ae8567637836 */ /* 0x040fe20000000000 */
[C---:B------:R-:W-:Y:S01]  /*12360*/  IADD3 R111, PT, PT, R102.reuse, -0xe443238, RZ ;  /* 0xf1bbcdc8666f7810 */ /* 0x040fe20007ffe0ff */
[----:B------:R-:W-:Y:S02]  /*12370*/  VIADD R109, R102, 0xb54cda56 ;  /* 0xb54cda56666d7836 */ /* 0x000fe40000000000 */
[C---:B------:R-:W-:Y:S02]  /*12380*/  VIADD R112, R103.reuse, 0xa9066899 ;  /* 0xa906689967707836 */ /* 0x040fe40000000000 */
[----:B------:R-:W-:-:S02]  /*12390*/  VIADD R113, R103, 0x32370b8f ;  /* 0x32370b8f67717836 */ /* 0x000fc40000000000 */
[----:B------:R-:W-:Y:S02]  /*123a0*/  IMAD.MOV.U32 R68, RZ, RZ, R12 ;  /* 0x000000ffff447224 */ /* 0x000fe400078e000c */
[----:B------:R-:W-:Y:S01]  /*123b0*/  IMAD.MOV.U32 R110, RZ, RZ, R10 ;  /* 0x000000ffff6e7224 */ /* 0x000fe200078e000a */
        /* <DEDUP_REMOVED lines=11> */
.L_x_5022:
[----:B------:R-:W-:Y:S01]  /*12470*/  IADD3 R83, PT, PT, R83, 0x1, RZ ;  /* 0x0000000153537810 */ /* 0x000fe20007ffe0ff */
[----:B------:R-:W-:Y:S03]  /*12480*/  BSSY.RECONVERGENT B2, `(.L_x_5023) ;  /* 0x000000c000027945 */ /* 0x000fe60003800200 */
[C---:B------:R-:W-:Y:S01]  /*12490*/  ISETP.NE.AND P2, PT, R83.reuse, RZ, PT ;  /* 0x000000ff5300720c */ /* 0x040fe20003f45270 */
[----:B01----:R-:W-:-:S12]  /*124a0*/  IMAD.WIDE.U32 R76, R83, -0x2daee0ad, RZ ;  /* 0xd2511f53534c7825 */ /* 0x003fd800078e00ff */
        /* <DEDUP_REMOVED lines=9> */
.L_x_5024:
[----:B------:R-:W-:Y:S05]  /*12540*/  BSYNC.RECONVERGENT B2 ;  /* 0x0000000000027941 */ /* 0x000fea0003800200 */
.L_x_5023:
        /* <DEDUP_REMOVED lines=47> */
[----:B------:R-:W-:Y:S02]  /*12840*/  VIADD R77, R103, 0x96a522ad ;  /* 0x96a522ad674d7836 */ /* 0x000fe40000000000 */
[----:B------:R-:W-:Y:S02]  /*12850*/  IMAD.MOV.U32 R110, RZ, RZ, R68 ;  /* 0x000000ffff6e7224 */ /* 0x000fe400078e0044 */
[----:B------:R-:W-:Y:S01]  /*12860*/  IMAD.MOV.U32 R68, RZ, RZ, R10 ;  /* 0x000000ffff447224 */ /* 0x000fe200078e000a */
[----:B------:R-:W-:-:S07]  /*12870*/  LOP3.LUT R80, R77, R14, R69, 0x96, !PT ;  /* 0x0000000e4d507212 */ /* 0x000fce00078e9645 */
.L_x_5021:
[----:B------:R-:W-:Y:S05]  /*12880*/  BSYNC.RECONVERGENT B1 ;  /* 0x0000000000017941 */ /* 0x000fea0003800200 */
.L_x_5020:
[----:B------:R-:W2:Y:S01]  /*12890*/  LDC R115, c[0x0][0x404] ;  /* 0x00010100ff737b82 */ /* 0x000ea20000000800 */
[----:B------:R-:W-:Y:S01]  /*128a0*/  ISETP.NE.AND P2, PT, R70, 0x1, PT ;  /* 0x000000014600780c */ /* 0x000fe20003f45270 */
[----:B------:R-:W-:Y:S01]  /*128b0*/  IMAD.MOV.U32 R117, RZ, RZ, 0x2f800000 ;  /* 0x2f800000ff757424 */ /* 0x000fe200078e00ff */
[----:B------:R-:W-:Y:S01]  /*128c0*/  I2FP.F32.U32 R10, R68 ;  /* 0x00000044000a7245 */ /* 0x000fe20000201000 */
[C---:B-----5:R-:W-:Y:S01]  /*128d0*/  IMAD.U32 R69, R72.reuse, 0x10000, RZ ;  /* 0x0001000048457824 */ /* 0x060fe200078e00ff */
[----:B------:R-:W-:Y:S01]  /*128e0*/  BSSY.RECONVERGENT B1, `(.L_x_5025) ;  /* 0x0000053000017945 */ /* 0x000fe20003800200 */
[----:B------:R-:W-:Y:S01]  /*128f0*/  PRMT R72, R72, 0x7632, R72 ;  /* 0x0000763248487816 */ /* 0x000fe20000000048 */
[----:B------:R-:W-:Y:S01]  /*12900*/  IMAD.MOV.U32 R14, RZ, RZ, R12 ;  /* 0x000000ffff0e7224 */ /* 0x000fe200078e000c */
[----:B------:R-:W0:Y:S01]  /*12910*/  LDC R116, c[0x0][0x408] ;  /* 0x00010200ff747b82 */ /* 0x000e220000000800 */
[----:B------:R-:W-:Y:S01]  /*12920*/  FFMA.FTZ R10, R10, R117, 1.1641532182693481445e-10 ;  /* 0x2f0000000a0a7423 */ /* 0x000fe20000010075 */
[----:B------:R-:W-:-:S04]  /*12930*/  MOV R71, 0x2 ;  /* 0x0000000200477802 */ /* 0x000fc80000000f00 */
[----:B--2---:R-:W-:-:S04]  /*12940*/  FSETP.LE.FTZ.AND P4, PT, R10, R115, PT ;  /* 0x000000730a00720b */ /* 0x004fc80003f93000 */
[----:B------:R-:W-:Y:S01]  /*12950*/  P2R R10, PR, RZ, 0x10 ;  /* 0x00000010ff0a7803 */ /* 0x000fe20000000000 */
[----:B01----:R-:W-:Y:S01]  /*12960*/  FMUL.FTZ R78, R69, R116 ;  /* 0x00000074454e7220 */ /* 0x003fe20000410000 */
        /* <DEDUP_REMOVED lines=9> */
.L_x_5027:
        /* <DEDUP_REMOVED lines=13> */
.L_x_5029:
[----:B------:R-:W-:Y:S05]  /*12ad0*/  BSYNC.RECONVERGENT B2 ;  /* 0x0000000000027941 */ /* 0x000fea0003800200 */
.L_x_5028:
        /* <DEDUP_REMOVED lines=51> */
.L_x_5026:
[----:B------:R-:W-:Y:S05]  /*12e10*/  BSYNC.RECONVERGENT B1 ;  /* 0x0000000000017941 */ /* 0x000fea0003800200 */
.L_x_5025:
[----:B------:R-:W-:Y:S01]  /*12e20*/  I2FP.F32.U32 R14, R14 ;  /* 0x0000000e000e7245 */ /* 0x000fe20000201000 */
[----:B------:R-:W-:Y:S01]  /*12e30*/  IMAD.U32 R69, R40, 0x10000, RZ ;  /* 0x0001000028457824 */ /* 0x000fe200078e00ff */
[----:B------:R-:W-:Y:S01]  /*12e40*/  BSSY.RECONVERGENT B1, `(.L_x_5030) ;  /* 0x0000056000017945 */ /* 0x000fe20003800200 */
[----:B------:R-:W-:Y:S02]  /*12e50*/  IMAD.MOV.U32 R70, RZ, RZ, 0x2 ;  /* 0x00000002ff467424 */ /* 0x000fe400078e00ff */
[----:B------:R-:W-:Y:S01]  /*12e60*/  FFMA.FTZ R14, R14, R117, 1.1641532182693481445e-10 ;  /* 0x2f0000000e0e7423 */ /* 0x000fe20000010075 */
[----:B------:R-:W-:Y:S01]  /*12e70*/  FMUL.FTZ R68, R69, R116 ;  /* 0x0000007445447220 */ /* 0x000fe20000410000 */
[----:B------:R-:W-:-:S03]  /*12e80*/  FSEL R69, R78, RZ, P4 ;  /* 0x000000ff4e457208 */ /* 0x000fc60002000000 */
[----:B------:R-:W-:Y:S02]  /*12e90*/  FSETP.GTU.FTZ.AND P2, PT, R14, R115, PT ;  /* 0x000000730e00720b */ /* 0x000fe40003f5c000 */
[----:B------:R-:W-:Y:S02]  /*12ea0*/  MOV R14, R12 ;  /* 0x0000000c000e7202 */ /* 0x000fe40000000f00 */
        /* <DEDUP_REMOVED lines=14> */
.L_x_5032:
        /* <DEDUP_REMOVED lines=13> */
.L_x_5034:
[----:B------:R-:W-:Y:S05]  /*13060*/  BSYNC.RECONVERGENT B2 ;  /* 0x0000000000027941 */ /* 0x000fea0003800200 */
.L_x_5033:
        /* <DEDUP_REMOVED lines=51> */
.L_x_5031:
[----:B------:R-:W-:Y:S05]  /*133a0*/  BSYNC.RECONVERGENT B1 ;  /* 0x0000000000017941 */ /* 0x000fea0003800200 */
.L_x_5030:
[----:B------:R-:W-:Y:S01]  /*133b0*/  ISETP.NE.AND P2, PT, R70, 0x1, PT ;  /* 0x000000014600780c */ /* 0x000fe20003f45270 */
[----:B------:R-:W-:Y:S01]  /*133c0*/  BSSY.RECONVERGENT B1, `(.L_x_5035) ;  /* 0x0000053000017945 */ /* 0x000fe20003800200 */
[----:B------:R-:W-:Y:S02]  /*133d0*/  I2FP.F32.U32 R14, R14 ;  /* 0x0000000e000e7245 */ /* 0x000fe40000201000 */
[----:B------:R-:W-:Y:S01]  /*133e0*/  SHF.L.U32 R69, R72, 0x10, RZ ;  /* 0x0000001048457819 */ /* 0x000fe200000006ff */
[----:B------:R-:W-:Y:S02]  /*133f0*/  IMAD.MOV.U32 R72, RZ, RZ, 0x2 ;  /* 0x00000002ff487424 */ /* 0x000fe400078e00ff */
        /* <DEDUP_REMOVED lines=14> */
.L_x_5037:
        /* <DEDUP_REMOVED lines=13> */
.L_x_5039:
[----:B------:R-:W-:Y:S05]  /*135b0*/  BSYNC.RECONVERGENT B2 ;  /* 0x0000000000027941 */ /* 0x000fea0003800200 */
.L_x_5038:
        /* <DEDUP_REMOVED lines=51> */
.L_x_5036:
[----:B------:R-:W-:Y:S05]  /*138f0*/  BSYNC.RECONVERGENT B1 ;  /* 0x0000000000017941 */ /* 0x000fea0003800200 */
.L_x_5035:
[----:B------:R-:W-:Y:S01]  /*13900*/  I2FP.F32.U32 R14, R14 ;  /* 0x0000000e000e7245 */ /* 0x000fe20000201000 */
[----:B------:R-:W-:Y:S01]  /*13910*/  BSSY.RECONVERGENT B1, `(.L_x_5040) ;  /* 0x0000058000017945 */ /* 0x000fe20003800200 */
[----:B------:R-:W-:Y:S01]  /*13920*/  PRMT R70, R40, 0x7632, R70 ;  /* 0x0000763228467816 */ /* 0x000fe20000000046 */
[----:B------:R-:W-:Y:S02]  /*13930*/  HFMA2 R76, -RZ, RZ, 0, 1.1920928955078125e-07 ;  /* 0x00000002ff4c7431 */ /* 0x000fe400000001ff */
        /* <DEDUP_REMOVED lines=20> */
.L_x_5042:
        /* <DEDUP_REMOVED lines=13> */
.L_x_5044:
[----:B------:R-:W-:Y:S05]  /*13b50*/  BSYNC.RECONVERGENT B2 ;  /* 0x0000000000027941 */ /* 0x000fea0003800200 */
.L_x_5043:
        /* <DEDUP_REMOVED lines=47> */
[----:B------:R-:W-:Y:S01]  /*13e50*/  MOV R12, R76 ;  /* 0x0000004c000c7202 */ /* 0x000fe20000000f00 */
[----:B------:R-:W-:Y:S01]  /*13e60*/  IMAD.MOV.U32 R76, RZ, RZ, RZ ;  /* 0x000000ffff4c7224 */ /* 0x000fe200078e00ff */
[----:B------:R-:W-:Y:S02]  /*13e70*/  LOP3.LUT R15, R15, R78, R77, 0x96, !PT ;  /* 0x0000004e0f0f7212 */ /* 0x000fe400078e964d */
[----:B------:R-:W-:-:S07]  /*13e80*/  MOV R110, R70 ;  /* 0x00000046006e7202 */ /* 0x000fce0000000f00 */
.L_x_5041:
[----:B------:R-:W-:Y:S05]  /*13e90*/  BSYNC.RECONVERGENT B1 ;  /* 0x0000000000017941 */ /* 0x000fea0003800200 */
.L_x_5040:
        /* <DEDUP_REMOVED lines=20> */
.L_x_5047:
        /* <DEDUP_REMOVED lines=13> */
.L_x_5049:
[----:B------:R-:W-:Y:S05]  /*140b0*/  BSYNC.RECONVERGENT B2 ;  /* 0x0000000000027941 */ /* 0x000fea0003800200 */
.L_x_5048:
        /* <DEDUP_REMOVED lines=51> */
.L_x_5046:
[----:B------:R-:W-:Y:S05]  /*143f0*/  BSYNC.RECONVERGENT B1 ;  /* 0x0000000000017941 */ /* 0x000fea0003800200 */
.L_x_5045:
        /* <DEDUP_REMOVED lines=23> */
.L_x_5052:
        /* <DEDUP_REMOVED lines=13> */
.L_x_5054:
[----:B------:R-:W-:Y:S05]  /*14640*/  BSYNC.RECONVERGENT B2 ;  /* 0x0000000000027941 */ /* 0x000fea0003800200 */
.L_x_5053:
        /* <DEDUP_REMOVED lines=51> */
.L_x_5051:
[----:B------:R-:W-:Y:S05]  /*14980*/  BSYNC.RECONVERGENT B1 ;  /* 0x0000000000017941 */ /* 0x000fea0003800200 */
.L_x_5050:
        /* <DEDUP_REMOVED lines=19> */
.L_x_5057:
        /* <DEDUP_REMOVED lines=13> */
.L_x_5059:
[----:B------:R-:W-:Y:S05]  /*14b90*/  BSYNC.RECONVERGENT B2 ;  /* 0x0000000000027941 */ /* 0x000fea0003800200 */
.L_x_5058:
        /* <DEDUP_REMOVED lines=49> */
[----:B------:R-:W-:Y:S02]  /*14eb0*/  MOV R12, R76 ;  /* 0x0000004c000c7202 */ /* 0x000fe40000000f00 */
[----:B------:R-:W-:-:S07]  /*14ec0*/  MOV R110, R72 ;  /* 0x00000048006e7202 */ /* 0x000fce0000000f00 */
.L_x_5056:
[----:B------:R-:W-:Y:S05]  /*14ed0*/  BSYNC.RECONVERGENT B1 ;  /* 0x0000000000017941 */ /* 0x000fea0003800200 */
.L_x_5055:
        /* <DEDUP_REMOVED lines=24> */
.L_x_5062:
        /* <DEDUP_REMOVED lines=13> */
.L_x_5064:
[----:B------:R-:W-:Y:S05]  /*15130*/  BSYNC.RECONVERGENT B2 ;  /* 0x0000000000027941 */ /* 0x000fea0003800200 */
.L_x_5063:
        /* <DEDUP_REMOVED lines=51> */
.L_x_5061:
[----:B------:R-:W-:Y:S05]  /*15470*/  BSYNC.RECONVERGENT B1 ;  /* 0x0000000000017941 */ /* 0x000fea0003800200 */
.L_x_5060:
        /* <DEDUP_REMOVED lines=19> */
.L_x_5067:
        /* <DEDUP_REMOVED lines=13> */
.L_x_5069:
[----:B------:R-:W-:Y:S05]  /*15680*/  BSYNC.RECONVERGENT B2 ;  /* 0x0000000000027941 */ /* 0x000fea0003800200 */
.L_x_5068:
        /* <DEDUP_REMOVED lines=47> */
[----:B------:R-:W-:Y:S01]  /*15980*/  IMAD.MOV.U32 R76, RZ, RZ, R110 ;  /* 0x000000ffff4c7224 */ /* 0x000fe200078e006e */
[----:B------:R-:W-:Y:S01]  /*15990*/  MOV R110, R72 ;  /* 0x00000048006e7202 */ /* 0x000fe20000000f00 */
[----:B------:R-:W-:Y:S01]  /*159a0*/  IMAD.MOV.U32 R77, RZ, RZ, RZ ;  /* 0x000000ffff4d7224 */ /* 0x000fe200078e00ff */
[----:B------:R-:W-:-:S07]  /*159b0*/  LOP3.LUT R80, R79, R14, R73, 0x96, !PT ;  /* 0x0000000e4f507212 */ /* 0x000fce00078e9649 */
.L_x_5066:
[----:B------:R-:W-:Y:S05]  /*159c0*/  BSYNC.RECONVERGENT B1 ;  /* 0x0000000000017941 */ /* 0x000fea0003800200 */
.L_x_5065:
        /* <DEDUP_REMOVED lines=12> */
[----:B------:R-:W-:Y:S02]  /*15a90*/  MOV R73, R12 ;  /* 0x0000000c00497202 */ /* 0x000fe40000000f00 */
[----:B------:R-:W-:Y:S01]  /*15aa0*/  PRMT R96, R14, 0x7610, R96 ;  /* 0x000076100e607816 */ /* 0x000fe20000000060 */
        /* <DEDUP_REMOVED lines=10> */
.L_x_5072:
        /* <DEDUP_REMOVED lines=13> */
.L_x_5074:
[----:B------:R-:W-:Y:S05]  /*15c20*/  BSYNC.RECONVERGENT B2 ;  /* 0x0000000000027941 */ /* 0x000fea0003800200 */
.L_x_5073:
        /* <DEDUP_REMOVED lines=51> */
.L_x_5071:
[----:B------:R-:W-:Y:S05]  /*15f60*/  BSYNC.RECONVERGENT B1 ;  /* 0x0000000000017941 */ /* 0x000fea0003800200 */
.L_x_5070:
        /* <DEDUP_REMOVED lines=18> */
.L_x_5077:
        /* <DEDUP_REMOVED lines=13> */
.L_x_5079:
[----:B------:R-:W-:Y:S05]  /*16160*/  BSYNC.RECONVERGENT B2 ;  /* 0x0000000000027941 */ /* 0x000fea0003800200 */
.L_x_5078:
        /* <DEDUP_REMOVED lines=49> */
[----:B------:R-:W-:Y:S02]  /*16480*/  LOP3.LUT R15, R15, R104, R79, 0x96, !PT ;  /* 0x000000680f0f7212 */ /* 0x000fe400078e964f */
[----:B------:R-:W-:-:S07]  /*16490*/  MOV R12, R78 ;  /* 0x0000004e000c7202 */ /* 0x000fce0000000f00 */
.L_x_5076:
[----:B------:R-:W-:Y:S05]  /*164a0*/  BSYNC.RECONVERGENT B1 ;  /* 0x0000000000017941 */ /* 0x000fea0003800200 */
.L_x_5075:
        /* <DEDUP_REMOVED lines=24> */
.L_x_5082:
        /* <DEDUP_REMOVED lines=13> */
.L_x_5084:
[----:B------:R-:W-:Y:S05]  /*16700*/  BSYNC.RECONVERGENT B2 ;  /* 0x0000000000027941 */ /* 0x000fea0003800200 */
.L_x_5083:
        /* <DEDUP_REMOVED lines=51> */
.L_x_5081:
[----:B------:R-:W-:Y:S05]  /*16a40*/  BSYNC.RECONVERGENT B1 ;  /* 0x0000000000017941 */ /* 0x000fea0003800200 */
.L_x_5080:
        /* <DEDUP_REMOVED lines=19> */
.L_x_5087:
        /* <DEDUP_REMOVED lines=13> */
.L_x_5089:
[----:B------:R-:W-:Y:S05]  /*16c50*/  BSYNC.RECONVERGENT B2 ;  /* 0x0000000000027941 */ /* 0x000fea0003800200 */
.L_x_5088:
        /* <DEDUP_REMOVED lines=51> */
.L_x_5086:
[----:B------:R-:W-:Y:S05]  /*16f90*/  BSYNC.RECONVERGENT B1 ;  /* 0x0000000000017941 */ /* 0x000fea0003800200 */
.L_x_5085:
        /* <DEDUP_REMOVED lines=23> */
.L_x_5092:
        /* <DEDUP_REMOVED lines=13> */
.L_x_5094:
[----:B------:R-:W-:Y:S05]  /*171e0*/  BSYNC.RECONVERGENT B2 ;  /* 0x0000000000027941 */ /* 0x000fea0003800200 */
.L_x_5093:
        /* <DEDUP_REMOVED lines=51> */
.L_x_5091:
[----:B------:R-:W-:Y:S05]  /*17520*/  BSYNC.RECONVERGENT B1 ;  /* 0x0000000000017941 */ /* 0x000fea0003800200 */
.L_x_5090:
[----:B------:R-:W-:Y:S01]  /*17530*/  ISETP.NE.AND P6, PT, R78, 0x1, PT ;  /* 0x000000014e00780c */ /* 0x000fe20003fc5270 */
[----:B------:R-:W-:Y:S01]  /*17540*/  BSSY.RECONVERGENT B1, `(.L_x_5095) ;  /* 0x0000054000017945 */ /* 0x000fe20003800200 */
[----:B------:R-:W-:Y:S02]  /*17550*/  I2FP.F32.U32 R14, R14 ;  /* 0x0000000e000e7245 */ /* 0x000fe40000201000 */
[----:B------:R-:W-:Y:S02]  /*17560*/  SHF.L.U32 R75, R75, 0x10, RZ ;  /* 0x000000104b4b7819 */ /* 0x000fe400000006ff */
[----:B------:R-:W-:Y:S01]  /*17570*/  MOV R77, R12 ;  /* 0x0000000c004d7202 */ /* 0x000fe20000000f00 */
[----:B------:R-:W-:Y:S01]  /*17580*/  FFMA.FTZ R76, R14, R117, 1.1641532182693481445e-10 ;  /* 0x2f0000000e4c7423 */ /* 0x000fe20000010075 */
[----:B------:R-:W-:Y:S02]  /*17590*/  IMAD.MOV.U32 R14, RZ, RZ, 0x2 ;  /* 0x00000002ff0e7424 */ /* 0x000fe400078e00ff */
[----:B------:R-:W-:-:S02]  /*175a0*/  FMUL.FTZ R75, R75, R116 ;  /* 0x000000744b4b7220 */ /* 0x000fc40000410000 */
        /* <DEDUP_REMOVED lines=10> */
.L_x_5097:
        /* <DEDUP_REMOVED lines=15> */
.L_x_5099:
[----:B------:R-:W-:Y:S05]  /*17740*/  BSYNC.RECONVERGENT B2 ;  /* 0x0000000000027941 */ /* 0x000fea0003800200 */
.L_x_5098:
        /* <DEDUP_REMOVED lines=51> */
.L_x_5096:
[----:B------:R-:W-:Y:S05]  /*17a80*/  BSYNC.RECONVERGENT B1 ;  /* 0x0000000000017941 */ /* 0x000fea0003800200 */
.L_x_5095:
        /* <DEDUP_REMOVED lines=12> */
.L_x_5019:
[----:B------:R-:W-:Y:S01]  /*17b50*/  ISETP.NE.AND P2, PT, R14, 0x1, PT ;  /* 0x000000010e00780c */ /* 0x000fe20003f45270 */
[----:B------:R-:W-:Y:S01]  /*17b60*/  BSSY.RECONVERGENT B1, `(.L_x_5101) ;  /* 0x0000054000017945 */ /* 0x000fe20003800200 */
[----:B--2---:R-:W-:Y:S01]  /*17b70*/  IMAD.MOV.U32 R70, RZ, RZ, 0x2 ;  /* 0x00000002ff467424 */ /* 0x004fe200078e00ff */
[----:B------:R-:W-:Y:S01]  /*17b80*/  MOV R68, R12 ;  /* 0x0000000c00447202 */ /* 0x000fe20000000f00 */
        /* <DEDUP_REMOVED lines=12> */
.L_x_5103:
        /* <DEDUP_REMOVED lines=13> */
.L_x_5105:
[----:B------:R-:W-:Y:S05]  /*17d20*/  BSYNC.RECONVERGENT B2 ;  /* 0x0000000000027941 */ /* 0x000fea0003800200 */
.L_x_5104:
[----:B------:R-:W-:Y:S01]  /*17d30*/  IMAD.WIDE.U32 R14, R90, -0x326172a9, RZ ;  /* 0xcd9e8d575a0e7825 */ /* 0x000fe200078e00ff */
[----:B------:R-:W-:Y:S02]  /*17d40*/  LOP3.LUT R68, R11, R71, R103, 0x96, !PT ;  /* 0x000000470b447212 */ /* 0x000fe400078e9667 */
[----:B------:R-:W-:Y:S02]  /*17d50*/  IADD3 R71, PT, PT, R103, -0x4498517b, RZ ;  /* 0xbb67ae8567477810 */ /* 0x000fe40007ffe0ff */
[----:B01----:R-:W-:Y:S01]  /*17d60*/  LOP3.LUT R76, R82, R15, R102, 0x96, !PT ;  /* 0x0000000f524c7212 */ /* 0x003fe200078e9666 */
        /* <DEDUP_REMOVED lines=51> */
.L_x_5102:
[----:B------:R-:W-:Y:S05]  /*180a0*/  BSYNC.RECONVERGENT B1 ;  /* 0x0000000000017941 */ /* 0x000fea0003800200 */
.L_x_5101:
[----:B01----:R-:W0:Y:S01]  /*180b0*/  LDC R76, c[0x0][0x404] ;  /* 0x00010100ff4c7b82 */ /* 0x003e220000000800 */
        /* <DEDUP_REMOVED lines=8> */
[----:B------:R-:W-:-:S04]  /*18140*/  MOV R14, R12 ;  /* 0x0000000c000e7202 */ /* 0x000fc80000000f00 */
        /* <DEDUP_REMOVED lines=11> */
.L_x_5108:
        /* <DEDUP_REMOVED lines=13> */
.L_x_5110:
[----:B------:R-:W-:Y:S05]  /*182d0*/  BSYNC.RECONVERGENT B2 ;  /* 0x0000000000027941 */ /* 0x000fea0003800200 */
.L_x_5109:
        /* <DEDUP_REMOVED lines=56> */
.L_x_5107:
[----:B------:R-:W-:Y:S05]  /*18660*/  BSYNC.RECONVERGENT B1 ;  /* 0x0000000000017941 */ /* 0x000fea0003800200 */
.L_x_5106:
[----:B------:R-:W-:Y:S01]  /*18670*/  ISETP.NE.AND P2, PT, R68, 0x1, PT ;  /* 0x000000014400780c */ /* 0x000fe20003f45270 */
[----:B------:R-:W-:Y:S01]  /*18680*/  BSSY.RECONVERGENT B1, `(.L_x_5111) ;  /* 0x0000057000017945 */ /* 0x000fe20003800200 */
[----:B------:R-:W-:Y:S01]  /*18690*/  I2FP.F32.U32 R69, R14 ;  /* 0x0000000e00457245 */ /* 0x000fe20000201000 */
[----:B------:R-:W-:Y:S01]  /*186a0*/  IMAD.U32 R104, R72, 0x10000, RZ ;  /* 0x0001000048687824 */ /* 0x000fe200078e00ff */
[----:B------:R-:W-:Y:S01]  /*186b0*/  MOV R70, 0x2 ;  /* 0x0000000200467802 */ /* 0x000fe20000000f00 */
        /* <DEDUP_REMOVED lines=13> */
.L_x_5113:
        /* <DEDUP_REMOVED lines=13> */
.L_x_5115:
[----:B------:R-:W-:Y:S05]  /*18860*/  BSYNC.RECONVERGENT B2 ;  /* 0x0000000000027941 */ /* 0x000fea0003800200 */
.L_x_5114:
        /* <DEDUP_REMOVED lines=56> */
.L_x_5112:
[----:B------:R-:W-:Y:S05]  /*18bf0*/  BSYNC.RECONVERGENT B1 ;  /* 0x0000000000017941 */ /* 0x000fea0003800200 */
.L_x_5111:
        /* <DEDUP_REMOVED lines=19> */
.L_x_5118:
        /* <DEDUP_REMOVED lines=13> */
.L_x_5120:
[----:B------:R-:W-:Y:S05]  /*18e00*/  BSYNC.RECONVERGENT B2 ;  /* 0x0000000000027941 */ /* 0x000fea0003800200 */
.L_x_5119:
        /* <DEDUP_REMOVED lines=54> */
[----:B------:R-:W-:Y:S02]  /*19170*/  IMAD.MOV.U32 R110, RZ, RZ, R68 ;  /* 0x000000ffff6e7224 */ /* 0x000fe400078e0044 */
[----:B------:R-:W-:-:S07]  /*19180*/  HFMA2 R68, -RZ, RZ, 0, 0 ;  /* 0x00000000ff447431 */ /* 0x000fce00000001ff */
.L_x_5117:
[----:B------:R-:W-:Y:S05]  /*19190*/  BSYNC.RECONVERGENT B1 ;  /* 0x0000000000017941 */ /* 0x000fea0003800200 */
.L_x_5116:
        /* <DEDUP_REMOVED lines=18> */
.L_x_5123:
        /* <DEDUP_REMOVED lines=13> */
.L_x_5125:
[----:B------:R-:W-:Y:S05]  /*19390*/  BSYNC.RECONVERGENT B2 ;  /* 0x0000000000027941 */ /* 0x000fea0003800200 */
.L_x_5124:
        /* <DEDUP_REMOVED lines=56> */
.L_x_5122:
[----:B------:R-:W-:Y:S05]  /*19720*/  BSYNC.RECONVERGENT B1 ;  /* 0x0000000000017941 */ /* 0x000fea0003800200 */
.L_x_5121:
        /* <DEDUP_REMOVED lines=18> */
.L_x_5128:
        /* <DEDUP_REMOVED lines=13> */
.L_x_5130:
[----:B------:R-:W-:Y:S05]  /*19920*/  BSYNC.RECONVERGENT B2 ;  /* 0x0000000000027941 */ /* 0x000fea0003800200 */
.L_x_5129:
        /* <DEDUP_REMOVED lines=56> */
.L_x_5127:
[----:B------:R-:W-:Y:S05]  /*19cb0*/  BSYNC.RECONVERGENT B1 ;  /* 0x0000000000017941 */ /* 0x000fea0003800200 */
.L_x_5126:
[----:B------:R-:W-:Y:S01]  /*19cc0*/  ISETP.NE.AND P4, PT, R68, 0x1, PT ;  /* 0x000000014400780c */ /* 0x000fe20003f85270 */
[----:B------:R-:W-:Y:S01]  /*19cd0*/  BSSY.RECONVERGENT B1, `(.L_x_5131) ;  /* 0x0000056000017945 */ /* 0x000fe20003800200 */
[----:B------:R-:W-:Y:S01]  /*19ce0*/  I2FP.F32.U32 R69, R14 ;  /* 0x0000000e00457245 */ /* 0x000fe20000201000 */
[----:B------:R-:W-:Y:S01]  /*19cf0*/  IMAD.U32 R74, R74, 0x10000, RZ ;  /* 0x000100004a4a7824 */ /* 0x000fe200078e00ff */
[----:B------:R-:W-:Y:S01]  /*19d00*/  MOV R71, 0x2 ;  /* 0x0000000200477802 */ /* 0x000fe20000000f00 */
        /* <DEDUP_REMOVED lines=12> */
.L_x_5133:
        /* <DEDUP_REMOVED lines=13> */
.L_x_5135:
[----:B------:R-:W-:Y:S05]  /*19ea0*/  BSYNC.RECONVERGENT B2 ;  /* 0x0000000000027941 */ /* 0x000fea0003800200 */
.L_x_5134:
        /* <DEDUP_REMOVED lines=56> */
.L_x_5132:
[----:B------:R-:W-:Y:S05]  /*1a230*/  BSYNC.RECONVERGENT B1 ;  /* 0x0000000000017941 */ /* 0x000fea0003800200 */
.L_x_5131:
        /* <DEDUP_REMOVED lines=18> */
.L_x_5138:
        /* <DEDUP_REMOVED lines=13> */
.L_x_5140:
[----:B------:R-:W-:Y:S05]  /*1a430*/  BSYNC.RECONVERGENT B2 ;  /* 0x0000000000027941 */ /* 0x000fea0003800200 */
.L_x_5139:
        /* <DEDUP_REMOVED lines=56> */
.L_x_5137:
[----:B------:R-:W-:Y:S05]  /*1a7c0*/  BSYNC.RECONVERGENT B1 ;  /* 0x0000000000017941 */ /* 0x000fea0003800200 */
.L_x_5136:
[----:B------:R-:W-:Y:S01]  /*1a7d0*/  P2R R72, PR, RZ, 0x2 ;  /* 0x00000002ff487803 */ /* 0x000fe20000000000 */
[----:B------:R-:W-:Y:S01]  /*1a7e0*/  FMUL.FTZ R77, R77, UR12 ;  /* 0x0000000c4d4d7c20 */ /* 0x000fe20008410000 */
[----:B------:R-:W-:Y:S01]  /*1a7f0*/  I2FP.F32.U32 R69, R70 ;  /* 0x0000004600457245 */ /* 0x000fe20000201000 */
[----:B------:R-:W-:Y:S01]  /*1a800*/  FMUL.FTZ R104, R104, UR12 ;  /* 0x0000000c68687c20 */ /* 0x000fe20008410000 */
[----:B------:R-:W-:Y:S01]  /*1a810*/  ISETP.NE.AND P1, PT, R10, RZ, PT ;  /* 0x000000ff0a00720c */ /* 0x000fe20003f25270 */
[----:B------:R-:W-:Y:S01]  /*1a820*/  FMUL.FTZ R105, R105, UR12 ;  /* 0x0000000c69697c20 */ /* 0x000fe20008410000 */
[----:B------:R-:W-:Y:S01]  /*1a830*/  P2R R71, PR, RZ, 0x1 ;  /* 0x00000001ff477803 */ /* 0x000fe20000000000 */
[----:B------:R-:W-:Y:S01]  /*1a840*/  FFMA.FTZ R113, R69, R78, 1.1641532182693481445e-10 ;  /* 0x2f00000045717423 */ /* 0x000fe2000001004e */
[----:B------:R-:W-:Y:S01]  /*1a850*/  ISETP.NE.AND P0, PT, R114, RZ, PT ;  /* 0x000000ff7200720c */ /* 0x000fe20003f05270 */
[----:B------:R-:W-:Y:S01]  /*1a860*/  IMAD.U32 R75, R75, 0x10000, RZ ;  /* 0x000100004b4b7824 */ /* 0x000fe200078e00ff */
[----:B------:R-:W-:Y:S01]  /*1a870*/  ISETP.NE.AND P5, PT, R119, RZ, PT ;  /* 0x000000ff7700720c */ /* 0x000fe20003fa5270 */
[----:B------:R-:W-:Y:S01]  /*1a880*/  FMUL.FTZ R111, R111, UR12 ;  /* 0x0000000c6f6f7c20 */ /* 0x000fe20008410000 */
[----:B------:R-:W-:Y:S01]  /*1a890*/  FSEL R68, R77, RZ, P1 ;  /* 0x000000ff4d447208 */ /* 0x000fe20000800000 */
[----:B------:R-:W-:Y:S01]  /*1a8a0*/  FMUL.FTZ R73, R74, UR12 ;  /* 0x0000000c4a497c20 */ /* 0x000fe20008410000 */
[----:B------:R-:W-:Y:S01]  /*1a8b0*/  ISETP.NE.AND P1, PT, R72, RZ, PT ;  /* 0x000000ff4800720c */ /* 0x000fe20003f25270 */
[----:B------:R-:W-:Y:S01]  /*1a8c0*/  FMUL.FTZ R109, R109, UR12 ;  /* 0x0000000c6d6d7c20 */ /* 0x000fe20008410000 */
[----:B------:R-:W-:Y:S01]  /*1a8d0*/  FSEL R69, R104, RZ, P0 ;  /* 0x000000ff68457208 */ /* 0x000fe20000000000 */
        /* <DEDUP_REMOVED lines=16> */
[----:B------:R-:W-:Y:S01]  /*1a9e0*/  @P1 FADD.FTZ R74, R50, R74 ;  /* 0x0000004a324a1221 */ /* 0x000fe20000010000 */
[----:B------:R-:W-:Y:S01]  /*1a9f0*/  @P1 FADD.FTZ R72, R48, R72 ;  /* 0x0000004830481221 */ /* 0x000fe20000010000 */
[----:B------:R-:W-:Y:S01]  /*1aa00*/  PLOP3.LUT P5, PT, P5, PT, PT, 0x8, 0x80 ;  /* 0x000000000080781c */ /* 0x000fe20002fae170 */
[----:B------:R-:W-:-:S12]  /*1aa10*/  @P1 FADD.FTZ R75, R51, R75 ;  /* 0x0000004b334b1221 */ /* 0x000fd80000010000 */
.L_x_5100:
        /* <DEDUP_REMOVED lines=45> */
.L_x_5018:
[----:B------:R-:W-:Y:S05]  /*1acf0*/  BSYNC.RECONVERGENT B0 ;  /* 0x0000000000007941 */ /* 0x000fea0003800200 */
.L_x_5017:
        /* <DEDUP_REMOVED lines=111> */
.L_x_5142:
[----:B------:R-:W-:Y:S05]  /*1b3f0*/  BSYNC.RECONVERGENT B0 ;  /* 0x0000000000007941 */ /* 0x000fea0003800200 */
.L_x_5141:
        /* <DEDUP_REMOVED lines=12> */
.L_x_5144:
[----:B------:R-:W-:Y:S05]  /*1b4c0*/  BSYNC.RECONVERGENT B0 ;  /* 0x0000000000007941 */ /* 0x000fea0003800200 */
.L_x_5143:
[----:B------:R-:W1:Y:S01]  /*1b4d0*/  SHFL.DOWN PT, R104, R111, 0x4, 0x1f ;  /* 0x08801f006f687f89 */ /* 0x000e6200000e0000 */
[----:B------:R-:W-:Y:S01]  /*1b4e0*/  I2FP.F32.S32 R113, R111 ;  /* 0x0000006f00717245 */ /* 0x000fe20000201400 */
[----:B------:R-:W-:Y:S01]  /*1b4f0*/  BSSY.RECONVERGENT B0, `(.L_x_5145) ;  /* 0x0000073000007945 */ /* 0x000fe20003800200 */
[----:B------:R-:W-:Y:S01]  /*1b500*/  ISETP.NE.AND P1, PT, R108, RZ, PT ;  /* 0x000000ff6c00720c */ /* 0x000fe20003f25270 */
[----:B0-----:R-:W0:Y:S01]  /*1b510*/  SHFL.DOWN PT, R105, R76, 0x4, 0x1f ;  /* 0x08801f004c697f89 */ /* 0x001e2200000e0000 */
[----:B------:R-:W-:-:S03]  /*1b520*/  ISETP.NE.AND P2, PT, RZ, UR13, PT ;  /* 0x0000000dff007c0c */ /* 0x000fc6000bf45270 */
[----:B------:R-:W2:Y:S01]  /*1b530*/  SHFL.DOWN PT, R110, R77, 0x4, 0x1f ;  /* 0x08801f004d6e7f89 */ /* 0x000ea200000e0000 */
[----:B-1----:R-:W-:Y:S01]  /*1b540*/  IMAD.IADD R112, R104, 0x1, R111 ;  /* 0x0000000168707824 */ /* 0x002fe200078e026f */
[----:B------:R-:W-:-:S04]  /*1b550*/  I2FP.F32.S32 R114, R104 ;  /* 0x0000006800727245 */ /* 0x000fc80000201400 */
[----:B------:R-:W-:Y:S01]  /*1b560*/  I2FP.F32.S32 R78, R112 ;  /* 0x00000070004e7245 */ /* 0x000fe20000201400 */
[----:B------:R-:W1:Y:S01]  /*1b570*/  SHFL.DOWN PT, R79, R112, 0x2, 0x1f ;  /* 0x08401f00704f7f89 */ /* 0x000e6200000e0000 */
[----:B0-----:R-:W-:Y:S01]  /*1b580*/  FMUL.FTZ R104, R105, R114 ;  /* 0x0000007269687220 */ /* 0x001fe20000410000 */
[----:B--2---:R-:W-:Y:S01]  /*1b590*/  FADD.FTZ R110, R110, R77 ;  /* 0x0000004d6e6e7221 */ /* 0x004fe20000010000 */
[----:B------:R-:W0:Y:S02]  /*1b5a0*/  MUFU.RCP R109, R78 ;  /* 0x0000004e006d7308 */ /* 0x000e240000001000 */
[----:B------:R-:W-:Y:S01]  /*1b5b0*/  FFMA.FTZ R116, R113, R76, R104 ;  /* 0x0000004c71747223 */ /* 0x000fe20000010068 */
[----:B------:R-:W-:-:S04]  /*1b5c0*/  FADD.FTZ R104, -R105, R76 ;  /* 0x0000004c69687221 */ /* 0x000fc80000010100 */
        /* <DEDUP_REMOVED lines=19> */
[----:B---3--:R-:W-:-:S03]  /*1b700*/  IMAD.IADD R78, R76, 0x1, R79 ;  /* 0x000000014c4e7824 */ /* 0x008fc600078e024f */
[----:B------:R-:W0:Y:S01]  /*1b710*/  SHFL.DOWN PT, R113, R112, 0x1, 0x1f ;  /* 0x08201f0070717f89 */ /* 0x000e2200000e0000 */
[----:B------:R-:W-:Y:S01]  /*1b720*/  FMUL.FTZ R105, R105, R111 ;  /* 0x0000006f69697220 */ /* 0x000fe20000410000 */
[----:B------:R-:W-:-:S03]  /*1b730*/  I2FP.F32.S32 R78, R78 ;  /* 0x0000004e004e7245 */ /* 0x000fc60000201400 */
[----:B------:R-:W-:Y:S01]  /*1b740*/  FFMA.FTZ R105, R110, R105, R109 ;  /* 0x000000696e697223 */ /* 0x000fe2000001006d */
[----:B------:R-:W-:Y:S02]  /*1b750*/  I2FP.F32.S32 R109, R79 ;  /* 0x0000004f006d7245 */ /* 0x000fe40000201400 */
        /* <DEDUP_REMOVED lines=10> */
[----:B------:R-:W0:Y:S01]  /*1b800*/  SHFL.IDX PT, R111, R110, RZ, 0x1f ;  /* 0x00001fff6e6f7589 */ /* 0x000e2200000e0000 */
[----:B------:R-:W1:Y:S01]  /*1b810*/  LDC R109, c[0x0][0x448] ;  /* 0x00011200ff6d7b82 */ /* 0x000e620000000800 */
[----:B------:R-:W-:-:S06]  /*1b820*/  FFMA.FTZ R104, R78, R104, R77 ;  /* 0x000000684e687223 */ /* 0x000fcc000001004d */
[----:B------:R-:W1:Y:S01]  /*1b830*/  SHFL.IDX PT, R104, R104, RZ, 0x1f ;  /* 0x00001fff68687589 */ /* 0x000e6200000e0000 */
[----:B------:R-:W2:Y:S08]  /*1b840*/  @!P1 LDC.64 R78, c[0x0][0x3c0] ;  /* 0x0000f000ff4e9b82 */ /* 0x000eb00000000a00 */
[----:B------:R-:W3:Y:S01]  /*1b850*/  @!P1 LDC.64 R76, c[0x0][0x3c8] ;  /* 0x0000f200ff4c9b82 */ /* 0x000ee20000000a00 */
[C---:B0-----:R-:W-:Y:S01]  /*1b860*/  FMUL.FTZ R105, R111.reuse, R111 ;  /* 0x0000006f6f697220 */ /* 0x041fe20000410000 */
[----:B------:R-:W-:-:S04]  /*1b870*/  FSEL R110, R111, RZ, !P2 ;  /* 0x000000ff6f6e7208 */ /* 0x000fc80005000000 */
[----:B------:R-:W-:Y:S01]  /*1b880*/  FSEL R112, R105, RZ, P2 ;  /* 0x000000ff69707208 */ /* 0x000fe20001000000 */
[----:B-1----:R-:W-:Y:S01]  /*1b890*/  FFMA.FTZ R105, R104, UR14, R109 ;  /* 0x0000000e68697c23 */ /* 0x002fe2000801006d */
[----:B--2---:R-:W-:-:S04]  /*1b8a0*/  @!P1 IMAD.WIDE R78, R91, 0x4, R78 ;  /* 0x000000045b4e9825 */ /* 0x004fc800078e024e */
[----:B------:R-:W-:Y:S01]  /*1b8b0*/  FADD.FTZ R105, R105, R112 ;  /* 0x0000007069697221 */ /* 0x000fe20000010000 */
[----:B------:R0:W-:Y:S03]  /*1b8c0*/  @!P1 STG.E desc[UR6][R78.64], R111 ;  /* 0x0000006f4e009986 */ /* 0x0001e6000c101906 */
[----:B------:R-:W1:Y:S01]  /*1b8d0*/  MUFU.RSQ R109, R105 ;  /* 0x00000069006d7308 */ /* 0x000e620000001400 */
[----:B---3--:R-:W-:-:S05]  /*1b8e0*/  @!P1 IMAD.WIDE R76, R91, 0x4, R76 ;  /* 0x000000045b4c9825 */ /* 0x008fca00078e024c */
[----:B-1----:R0:W-:Y:S01]  /*1b8f0*/  @!P1 STG.E desc[UR6][R76.64], R109 ;  /* 0x0000006d4c009986 */ /* 0x0021e2000c101906 */
[----:B------:R-:W-:Y:S05]  /*1b900*/  @!P0 BRA `(.L_x_5146) ;  /* 0x0000000000c48947 */ /* 0x000fea0003800000 */
[--C-:B0-----:R-:W-:Y:S01]  /*1b910*/  FADD.FTZ R76, R52, -R110.reuse ;  /* 0x8000006e344c7221 */ /* 0x101fe20000010000 */
[----:B------:R-:W-:Y:S01]  /*1b920*/  PRMT R111, R21, 0x7632, R111 ;  /* 0x00007632156f7816 */ /* 0x000fe2000000006f */
[--C-:B------:R-:W-:Y:S01]  /*1b930*/  FADD.FTZ R78, R55, -R110.reuse ;  /* 0x8000006e374e7221 */ /* 0x100fe20000010000 */
[--C-:B------:R-:W-:Y:S01]  /*1b940*/  FADD.FTZ R104, R56, -R110.reuse ;  /* 0x8000006e38687221 */ /* 0x100fe20000010000 */
[----:B------:R-:W-:Y:S01]  /*1b950*/  SHF.L.U32 R77, R16, 0x10, RZ ;  /* 0x00000010104d7819 */ /* 0x000fe200000006ff */
[----:B------:R-:W-:Y:S01]  /*1b960*/  IMAD.U32 R79, R20, 0x10000, RZ ;  /* 0x00010000144f7824 */ /* 0x000fe200078e00ff */
[----:B------:R-:W-:Y:S01]  /*1b970*/  SHF.L.U32 R105, R3, 0x10, RZ ;  /* 0x0000001003697819 */ /* 0x000fe200000006ff */
[----:B------:R-:W-:Y:S01]  /*1b980*/  FADD.FTZ R112, R57, -R110 ;  /* 0x8000006e39707221 */ /* 0x000fe20000010000 */
[----:B------:R-:W-:Y:S01]  /*1b990*/  FMUL.FTZ R76, R109, R76 ;  /* 0x0000004c6d4c7220 */ /* 0x000fe20000410000 */
[----:B------:R-:W-:Y:S01]  /*1b9a0*/  SHF.L.U32 R115, R22, 0x10, RZ ;  /* 0x0000001016737819 */ /* 0x000fe200000006ff */
[----:B------:R-:W-:-:S02]  /*1b9b0*/  IMAD.U32 R111, R111, 0x10000, RZ ;  /* 0x000100006f6f7824 */ /* 0x000fc400078e00ff */
[C---:B------:R-:W-:Y:S01]  /*1b9c0*/  FMUL.FTZ R78, R109.reuse, R78 ;  /* 0x0000004e6d4e7220 */ /* 0x040fe20000410000 */
[----:B------:R-:W-:Y:S01]  /*1b9d0*/  FMUL.FTZ R104, R109, R104 ;  /* 0x000000686d687220 */ /* 0x000fe20000410000 */
[----:B------:R-:W-:Y:S01]  /*1b9e0*/  IMAD.U32 R113, R18, 0x10000, RZ ;  /* 0x0001000012717824 */ /* 0x000fe200078e00ff */
[----:B------:R-:W-:Y:S01]  /*1b9f0*/  SHF.L.U32 R119, R5, 0x10, RZ ;  /* 0x0000001005777819 */ /* 0x000fe200000006ff */
[----:B------:R-:W-:Y:S02]  /*1ba00*/  IMAD.U32 R117, R4, 0x10000, RZ ;  /* 0x0001000004757824 */ /* 0x000fe400078e00ff */
[----:B------:R-:W-:Y:S01]  /*1ba10*/  FMUL.FTZ R112, R109, R112 ;  /* 0x000000706d707220 */ /* 0x000fe20000410000 */
[----:B------:R-:W-:Y:S01]  /*1ba20*/  FFMA.FTZ R76, R76, R77, R79 ;  /* 0x0000004d4c4c7223 */ /* 0x000fe2000001004f */
[----:B------:R-:W-:Y:S01]  /*1ba30*/  FFMA.FTZ R77, R78, R105, R111 ;  /* 0x000000694e4d7223 */ /* 0x000fe2000001006f */
[----:B------:R-:W-:Y:S01]  /*1ba40*/  FFMA.FTZ R78, R104, R113, R115 ;  /* 0x00000071684e7223 */ /* 0x000fe20000010073 */
[----:B------:R-:W-:Y:S01]  /*1ba50*/  FFMA.FTZ R111, R112, R117, R119 ;  /* 0x00000075706f7223 */ /* 0x000fe20000010077 */
[----:B------:R-:W0:Y:S01]  /*1ba60*/  LDC.64 R104, c[0x0][0x428] ;  /* 0x00010a00ff687b82 */ /* 0x000e220000000a00 */
[--C-:B------:R-:W-:Y:S01]  /*1ba70*/  FADD.FTZ R112, R58, -R110.reuse ;  /* 0x8000006e3a707221 */ /* 0x100fe20000010000 */
[----:B------:R-:W-:Y:S01]  /*1ba80*/  FADD.FTZ R114, R59, -R110 ;  /* 0x8000006e3b727221 */ /* 0x000fe20000010000 */
[----:B------:R-:W-:Y:S01]  /*1ba90*/  SHF.L.U32 R79, R19, 0x10, RZ ;  /* 0x00000010134f7819 */ /* 0x000fe200000006ff */
[----:B------:R-:W-:Y:S01]  /*1baa0*/  IMAD.U32 R113, R23, 0x10000, RZ ;  /* 0x0001000017717824 */ /* 0x000fe200078e00ff */
[----:B------:R-:W-:Y:S01]  /*1bab0*/  SHF.L.U32 R115, R6, 0x10, RZ ;  /* 0x0000001006737819 */ /* 0x000fe200000006ff */
[----:B------:R-:W-:-:S02]  /*1bac0*/  IMAD.U32 R117, R7, 0x10000, RZ ;  /* 0x0001000007757824 */ /* 0x000fc400078e00ff */
[C---:B------:R-:W-:Y:S01]  /*1bad0*/  FMUL.FTZ R112, R109.reuse, R112 ;  /* 0x000000706d707220 */ /* 0x040fe20000410000 */
[----:B------:R-:W-:Y:S01]  /*1bae0*/  FMUL.FTZ R114, R109, R114 ;  /* 0x000000726d727220 */ /* 0x000fe20000410000 */
[----:B------:R-:W-:Y:S02]  /*1baf0*/  F2FP.BF16.F32.PACK_AB R78, R111, R78 ;  /* 0x0000004e6f4e723e */ /* 0x000fe400000010ff */
[----:B------:R-:W-:Y:S01]  /*1bb00*/  FFMA.FTZ R116, R112, R79, R113 ;  /* 0x0000004f70747223 */ /* 0x000fe20000010071 */
[----:B------:R-:W-:Y:S01]  /*1bb10*/  FFMA.FTZ R119, R114, R115, R117 ;  /* 0x0000007372777223 */ /* 0x000fe20000010075 */
[--C-:B------:R-:W-:Y:S01]  /*1bb20*/  FADD.FTZ R112, R53, -R110.reuse ;  /* 0x8000006e35707221 */ /* 0x100fe20000010000 */
[----:B------:R-:W-:Y:S01]  /*1bb30*/  FADD.FTZ R114, R54, -R110 ;  /* 0x8000006e36727221 */ /* 0x000fe20000010000 */
[----:B------:R-:W-:Y:S01]  /*1bb40*/  SHF.L.U32 R79, R0, 0x10, RZ ;  /* 0x00000010004f7819 */ /* 0x000fe200000006ff */
[----:B------:R-:W-:Y:S01]  /*1bb50*/  IMAD.U32 R115, R17, 0x10000, RZ ;  /* 0x0001000011737824 */ /* 0x000fe200078e00ff */
[----:B------:R-:W-:Y:S01]  /*1bb60*/  SHF.L.U32 R117, R21, 0x10, RZ ;  /* 0x0000001015757819 */ /* 0x000fe200000006ff */
[C---:B------:R-:W-:Y:S01]  /*1bb70*/  FMUL.FTZ R112, R109.reuse, R112 ;  /* 0x000000706d707220 */ /* 0x040fe20000410000 */
[----:B------:R-:W-:Y:S01]  /*1bb80*/  FMUL.FTZ R114, R109, R114 ;  /* 0x000000726d727220 */ /* 0x000fe20000410000 */
[----:B------:R-:W-:-:S03]  /*1bb90*/  IMAD.U32 R113, R2, 0x10000, RZ ;  /* 0x0001000002717824 */ /* 0x000fc600078e00ff */
[----:B------:R-:W-:Y:S01]  /*1bba0*/  FFMA.FTZ R114, R114, R115, R117 ;  /* 0x0000007372727223 */ /* 0x000fe20000010075 */
[----:B------:R-:W-:Y:S01]  /*1bbb0*/  FFMA.FTZ R113, R112, R79, R113 ;  /* 0x0000004f70717223 */ /* 0x000fe20000010071 */
[----:B------:R-:W-:Y:S01]  /*1bbc0*/  F2FP.BF16.F32.PACK_AB R79, R119, R116 ;  /* 0x00000074774f723e */ /* 0x000fe200000010ff */
[C---:B0-----:R-:W-:Y:S01]  /*1bbd0*/  IMAD.WIDE.U32 R104, R101.reuse, 0x10, R104 ;  /* 0x0000001065687825 */ /* 0x041fe200078e0068 */
[----:B------:R-:W-:Y:S02]  /*1bbe0*/  IADD3 R101, PT, PT, R101, 0x100, RZ ;  /* 0x0000010065657810 */ /* 0x000fe40007ffe0ff */
[----:B------:R-:W-:Y:S02]  /*1bbf0*/  F2FP.BF16.F32.PACK_AB R77, R77, R114 ;  /* 0x000000724d4d723e */ /* 0x000fe400000010ff */
[----:B------:R-:W-:-:S05]  /*1bc00*/  F2FP.BF16.F32.PACK_AB R76, R113, R76 ;  /* 0x0000004c714c723e */ /* 0x000fca00000010ff */
[----:B------:R1:W-:Y:S02]  /*1bc10*/  STG.E.128 desc[UR6][R104.64], R76 ;  /* 0x0000004c68007986 */ /* 0x0003e4000c101d06 */
.L_x_5146:
[----:B------:R-:W-:Y:S05]  /*1bc20*/  BSYNC.RECONVERGENT B0 ;  /* 0x0000000000007941 */ /* 0x000fea0003800200 */
.L_x_5145:
[----:B------:R-:W-:Y:S01]  /*1bc30*/  ISETP.NE.AND P0, PT, R106, RZ, PT ;  /* 0x000000ff6a00720c */ /* 0x000fe20003f05270 */
[----:B------:R-:W-:-:S12]  /*1bc40*/  BSSY.RECONVERGENT B0, `(.L_x_5147) ;  /* 0x0000038000007945 */ /* 0x000fd80003800200 */
[----:B------:R-:W-:Y:S05]  /*1bc50*/  @!P0 BRA `(.L_x_5148) ;  /* 0x0000000000d88947 */ /* 0x000fea0003800000 */
[--C-:B01----:R-:W-:Y:S01]  /*1bc60*/  FADD.FTZ R76, R60, -R110.reuse ;  /* 0x8000006e3c4c7221 */ /* 0x103fe20000010000 */
[----:B------:R-:W-:Y:S01]  /*1bc70*/  PRMT R105, R25, 0x7632, R105 ;  /* 0x0000763219697816 */ /* 0x000fe20000000069 */
[--C-:B------:R-:W-:Y:S01]  /*1bc80*/  FADD.FTZ R78, R63, -R110.reuse ;  /* 0x8000006e3f4e7221 */ /* 0x100fe20000010000 */
[----:B------:R-:W-:Y:S01]  /*1bc90*/  PRMT R111, R29, 0x7632, R111 ;  /* 0x000076321d6f7816 */ /* 0x000fe2000000006f */
[----:B------:R-:W-:Y:S01]  /*1bca0*/  FADD.FTZ R104, R64, -R110 ;  /* 0x8000006e40687221 */ /* 0x000fe20000010000 */
[----:B------:R-:W-:Y:S01]  /*1bcb0*/  SHF.L.U32 R79, R28, 0x10, RZ ;  /* 0x000000101c4f7819 */ /* 0x000fe200000006ff */
[----:B------:R-:W-:Y:S02]  /*1bcc0*/  IMAD.U32 R77, R24, 0x10000, RZ ;  /* 0x00010000184d7824 */ /* 0x000fe400078e00ff */
[----:B------:R-:W-:Y:S01]  /*1bcd0*/  FMUL.FTZ R76, R109, R76 ;  /* 0x0000004c6d4c7220 */ /* 0x000fe20000410000 */
        /* <DEDUP_REMOVED lines=8> */
[----:B------:R-:W-:Y:S01]  /*1bd60*/  PRMT R117, R26, 0x7632, R117 ;  /* 0x000076321a757816 */ /* 0x000fe20000000075 */
[----:B------:R-:W-:Y:S01]  /*1bd70*/  FFMA.FTZ R78, R104, R113, R115 ;  /* 0x00000071684e7223 */ /* 0x000fe20000010073 */
[--C-:B------:R-:W-:Y:S01]  /*1bd80*/  FADD.FTZ R104, R66, -R110.reuse ;  /* 0x8000006e42687221 */ /* 0x100fe20000010000 */
[----:B------:R-:W-:Y:S01]  /*1bd90*/  PRMT R119, R30, 0x7632, R119 ;  /* 0x000076321e777816 */ /* 0x000fe20000000077 */
[----:B------:R-:W-:Y:S01]  /*1bda0*/  FADD.FTZ R106, R65, -R110 ;  /* 0x8000006e416a7221 */ /* 0x000fe20000010000 */
[----:B------:R-:W-:-:S02]  /*1bdb0*/  IMAD.U32 R117, R117, 0x10000, RZ ;  /* 0x0001000075757824 */ /* 0x000fc400078e00ff */
[----:B------:R-:W-:Y:S01]  /*1bdc0*/  FMUL.FTZ R79, R109, R104 ;  /* 0x000000686d4f7220 */ /* 0x000fe20000410000 */
[----:B------:R-:W-:Y:S01]  /*1bdd0*/  SHF.L.U32 R119, R119, 0x10, RZ ;  /* 0x0000001077777819 */ /* 0x000fe200000006ff */
[----:B------:R-:W0:Y:S01]  /*1bde0*/  LDC.64 R104, c[0x0][0x428] ;  /* 0x00010a00ff687b82 */ /* 0x000e220000000a00 */
[----:B------:R-:W-:Y:S01]  /*1bdf0*/  FMUL.FTZ R106, R109, R106 ;  /* 0x0000006a6d6a7220 */ /* 0x000fe20000410000 */
[----:B------:R-:W-:Y:S01]  /*1be00*/  FADD.FTZ R114, R67, -R110 ;  /* 0x8000006e43727221 */ /* 0x000fe20000010000 */
[----:B------:R-:W-:Y:S01]  /*1be10*/  SHF.L.U32 R115, R9, 0x10, RZ ;  /* 0x0000001009737819 */ /* 0x000fe200000006ff */
[----:B------:R-:W-:Y:S02]  /*1be20*/  IMAD.U32 R113, R8, 0x10000, RZ ;  /* 0x0001000008717824 */ /* 0x000fe400078e00ff */
[----:B------:R-:W-:Y:S01]  /*1be30*/  FFMA.FTZ R111, R106, R117, R119 ;  /* 0x000000756a6f7223 */ /* 0x000fe20000010077 */
[----:B------:R-:W-:Y:S01]  /*1be40*/  SHF.L.U32 R112, R31, 0x10, RZ ;  /* 0x000000101f707819 */ /* 0x000fe200000006ff */
[----:B------:R-:W-:Y:S01]  /*1be50*/  FMUL.FTZ R114, R109, R114 ;  /* 0x000000726d727220 */ /* 0x000fe20000410000 */
[----:B------:R-:W-:Y:S01]  /*1be60*/  IMAD.U32 R106, R27, 0x10000, RZ ;  /* 0x000100001b6a7824 */ /* 0x000fe200078e00ff */
[----:B------:R-:W-:Y:S01]  /*1be70*/  SHF.L.U32 R119, R29, 0x10, RZ ;  /* 0x000000101d777819 */ /* 0x000fe200000006ff */
[----:B------:R-:W-:-:S02]  /*1be80*/  IMAD.U32 R117, R25, 0x10000, RZ ;  /* 0x0001000019757824 */ /* 0x000fc400078e00ff */
[----:B------:R-:W-:Y:S01]  /*1be90*/  FFMA.FTZ R114, R114, R113, R115 ;  /* 0x0000007172727223 */ /* 0x000fe20000010073 */
[----:B------:R-:W-:Y:S01]  /*1bea0*/  FFMA.FTZ R79, R79, R106, R112 ;  /* 0x0000006a4f4f7223 */ /* 0x000fe20000010070 */
[----:B------:R-:W-:Y:S01]  /*1beb0*/  PRMT R113, R24, 0x7632, R113 ;  /* 0x0000763218717816 */ /* 0x000fe20000000071 */
[--C-:B------:R-:W-:Y:S01]  /*1bec0*/  FADD.FTZ R112, R62, -R110.reuse ;  /* 0x8000006e3e707221 */ /* 0x100fe20000010000 */
[----:B------:R-:W-:Y:S01]  /*1bed0*/  PRMT R115, R28, 0x7632, R115 ;  /* 0x000076321c737816 */ /* 0x000fe20000000073 */
[----:B------:R-:W-:Y:S01]  /*1bee0*/  FADD.FTZ R106, R61, -R110 ;  /* 0x8000006e3d6a7221 */ /* 0x000fe20000010000 */
[----:B------:R-:W-:Y:S01]  /*1bef0*/  F2FP.BF16.F32.PACK_AB R79, R114, R79 ;  /* 0x0000004f724f723e */ /* 0x000fe200000010ff */
[----:B------:R-:W-:Y:S01]  /*1bf00*/  IMAD.U32 R113, R113, 0x10000, RZ ;  /* 0x0001000071717824 */ /* 0x000fe200078e00ff */
[----:B------:R-:W-:Y:S01]  /*1bf10*/  SHF.L.U32 R115, R115, 0x10, RZ ;  /* 0x0000001073737819 */ /* 0x000fe200000006ff */
[C---:B------:R-:W-:Y:S01]  /*1bf20*/  FMUL.FTZ R112, R109.reuse, R112 ;  /* 0x000000706d707220 */ /* 0x040fe20000410000 */
[----:B------:R-:W-:Y:S01]  /*1bf30*/  FMUL.FTZ R106, R109, R106 ;  /* 0x0000006a6d6a7220 */ /* 0x000fe20000410000 */
[----:B------:R-:W-:-:S02]  /*1bf40*/  F2FP.BF16.F32.PACK_AB R78, R111, R78 ;  /* 0x0000004e6f4e723e */ /* 0x000fc400000010ff */
[----:B------:R-:W-:Y:S01]  /*1bf50*/  FFMA.FTZ R112, R112, R117, R119 ;  /* 0x0000007570707223 */ /* 0x000fe20000010077 */
[----:B------:R-:W-:Y:S01]  /*1bf60*/  FFMA.FTZ R113, R106, R113, R115 ;  /* 0x000000716a717223 */ /* 0x000fe20000010073 */
[----:B0-----:R-:W-:-:S03]  /*1bf70*/  IMAD.WIDE.U32 R104, R101, 0x10, R104 ;  /* 0x0000001065687825 */ /* 0x001fc600078e0068 */
[----:B------:R-:W-:Y:S01]  /*1bf80*/  F2FP.BF16.F32.PACK_AB R77, R77, R112 ;  /* 0x000000704d4d723e */ /* 0x000fe200000010ff */
[----:B------:R-:W-:Y:S01]  /*1bf90*/  VIADD R101, R101, 0x100 ;  /* 0x0000010065657836 */ /* 0x000fe20000000000 */
[----:B------:R-:W-:-:S05]  /*1bfa0*/  F2FP.BF16.F32.PACK_AB R76, R113, R76 ;  /* 0x0000004c714c723e */ /* 0x000fca00000010ff */
[----:B------:R2:W-:Y:S02]  /*1bfb0*/  STG.E.128 desc[UR6][R104.64], R76 ;  /* 0x0000004c68007986 */ /* 0x0005e4000c101d06 */
.L_x_5148:
[----:B------:R-:W-:Y:S05]  /*1bfc0*/  BSYNC.RECONVERGENT B0 ;  /* 0x0000000000007941 */ /* 0x000fea0003800200 */
.L_x_5147:
[----:B------:R-:W-:Y:S01]  /*1bfd0*/  ISETP.NE.AND P0, PT, R107, RZ, PT ;  /* 0x000000ff6b00720c */ /* 0x000fe20003f05270 */
[----:B------:R-:W-:-:S12]  /*1bfe0*/  BSSY.RECONVERGENT B0, `(.L_x_5149) ;  /* 0x0000039000007945 */ /* 0x000fd80003800200 */
[----:B------:R-:W-:Y:S05]  /*1bff0*/  @!P0 BRA `(.L_x_5150) ;  /* 0x0000000000dc8947 */ /* 0x000fea0003800000 */
[--C-:B012---:R-:W-:Y:S01]  /*1c000*/  FADD.FTZ R76, R68, -R110.reuse ;  /* 0x8000006e444c7221 */ /* 0x107fe20000010000 */
[--C-:B------:R-:W-:Y:S01]  /*1c010*/  FADD.FTZ R78, R70, -R110.reuse ;  /* 0x8000006e464e7221 */ /* 0x100fe20000010000 */
[----:B------:R-:W-:Y:S01]  /*1c020*/  PRMT R111, R34, 0x7632, R111 ;  /* 0x00007632226f7816 */ /* 0x000fe2000000006f */
[----:B------:R-:W-:Y:S01]  /*1c030*/  FADD.FTZ R104, R73, -R110 ;  /* 0x8000006e49687221 */ /* 0x000fe20000010000 */
[----:B------:R-:W-:Y:S01]  /*1c040*/  PRMT R113, R38, 0x7632, R113 ;  /* 0x0000763226717816 */ /* 0x000fe20000000071 */
[----:B------:R-:W-:Y:S01]  /*1c050*/  FMUL.FTZ R76, R109, R76 ;  /* 0x0000004c6d4c7220 */ /* 0x000fe20000410000 */
[----:B------:R-:W-:Y:S01]  /*1c060*/  SHF.L.U32 R77, R32, 0x10, RZ ;  /* 0x00000010204d7819 */ /* 0x000fe200000006ff */
[----:B------:R-:W-:Y:S01]  /*1c070*/  IMAD.U32 R79, R36, 0x10000, RZ ;  /* 0x00010000244f7824 */ /* 0x000fe200078e00ff */
[----:B------:R-:W-:Y:S01]  /*1c080*/  SHF.L.U32 R107, R33, 0x10, RZ ;  /* 0x00000010216b7819 */ /* 0x000fe200000006ff */
[----:B------:R-:W-:Y:S02]  /*1c090*/  IMAD.U32 R105, R37, 0x10000, RZ ;  /* 0x0001000025697824 */ /* 0x000fe400078e00ff */
[----:B------:R-:W-:Y:S01]  /*1c0a0*/  FMUL.FTZ R78, R109, R78 ;  /* 0x0000004e6d4e7220 */ /* 0x000fe20000410000 */
[----:B------:R-:W-:Y:S01]  /*1c0b0*/  SHF.L.U32 R111, R111, 0x10, RZ ;  /* 0x000000106f6f7819 */ /* 0x000fe200000006ff */
[----:B------:R-:W-:-:S02]  /*1c0c0*/  IMAD.U32 R113, R113, 0x10000, RZ ;  /* 0x0001000071717824 */ /* 0x000fc400078e00ff */
[----:B------:R-:W-:Y:S01]  /*1c0d0*/  FMUL.FTZ R104, R109, R104 ;  /* 0x000000686d687220 */ /* 0x000fe20000410000 */
[----:B------:R-:W-:Y:S01]  /*1c0e0*/  FFMA.FTZ R106, R76, R77, R79 ;  /* 0x0000004d4c6a7223 */ /* 0x000fe2000001004f */
[----:B------:R-:W-:Y:S01]  /*1c0f0*/  FFMA.FTZ R107, R78, R107, R105 ;  /* 0x0000006b4e6b7223 */ /* 0x000fe20000010069 */
[----:B------:R-:W0:Y:S01]  /*1c100*/  LDC.64 R76, c[0x0][0x428] ;  /* 0x00010a00ff4c7b82 */ /* 0x000e220000000a00 */
[----:B------:R-:W-:Y:S01]  /*1c110*/  FFMA.FTZ R78, R104, R111, R113 ;  /* 0x0000006f684e7223 */ /* 0x000fe20000010071 */
[--C-:B------:R-:W-:Y:S01]  /*1c120*/  FADD.FTZ R104, R69, -R110.reuse ;  /* 0x8000006e45687221 */ /* 0x100fe20000010000 */
[--C-:B------:R-:W-:Y:S01]  /*1c130*/  FADD.FTZ R112, R71, -R110.reuse ;  /* 0x8000006e47707221 */ /* 0x100fe20000010000 */
[--C-:B------:R-:W-:Y:S01]  /*1c140*/  FADD.FTZ R114, R72, -R110.reuse ;  /* 0x8000006e48727221 */ /* 0x100fe20000010000 */
        /* <DEDUP_REMOVED lines=15> */
[----:B------:R-:W-:Y:S01]  /*1c240*/  PRMT R111, R33, 0x7632, R111 ;  /* 0x00007632216f7816 */ /* 0x000fe2000000006f */
[----:B------:R-:W-:Y:S01]  /*1c250*/  IMAD.U32 R114, R34, 0x10000, RZ ;  /* 0x0001000022727824 */ /* 0x000fe200078e00ff */
[----:B------:R-:W-:Y:S02]  /*1c260*/  PRMT R113, R37, 0x7632, R113 ;  /* 0x0000763225717816 */ /* 0x000fe40000000071 */
[----:B------:R-:W-:Y:S01]  /*1c270*/  PRMT R110, R32, 0x7632, R110 ;  /* 0x00007632206e7816 */ /* 0x000fe2000000006e */
[----:B------:R-:W-:Y:S01]  /*1c280*/  IMAD.U32 R111, R111, 0x10000, RZ ;  /* 0x000100006f6f7824 */ /* 0x000fe200078e00ff */
[----:B------:R-:W-:-:S02]  /*1c290*/  PRMT R112, R36, 0x7632, R112 ;  /* 0x0000763224707816 */ /* 0x000fc40000000070 */
[----:B------:R-:W-:Y:S02]  /*1c2a0*/  SHF.L.U32 R116, R38, 0x10, RZ ;  /* 0x0000001026747819 */ /* 0x000fe400000006ff */
[----:B------:R-:W-:Y:S01]  /*1c2b0*/  SHF.L.U32 R113, R113, 0x10, RZ ;  /* 0x0000001071717819 */ /* 0x000fe200000006ff */
[----:B------:R-:W-:Y:S01]  /*1c2c0*/  IMAD.U32 R112, R112, 0x10000, RZ ;  /* 0x0001000070707824 */ /* 0x000fe200078e00ff */
[----:B------:R-:W-:Y:S01]  /*1c2d0*/  SHF.L.U32 R110, R110, 0x10, RZ ;  /* 0x000000106e6e7819 */ /* 0x000fe200000006ff */
[----:B------:R-:W-:Y:S02]  /*1c2e0*/  FFMA.FTZ R115, R105, R114, R116 ;  /* 0x0000007269737223 */ /* 0x000fe40000010074 */
[----:B------:R-:W-:Y:S01]  /*1c2f0*/  FFMA.FTZ R114, R104, R111, R113 ;  /* 0x0000006f68727223 */ /* 0x000fe20000010071 */
[----:B0-----:R-:W-:-:S04]  /*1c300*/  IMAD.WIDE.U32 R104, R101, 0x10, R76 ;  /* 0x0000001065687825 */ /* 0x001fc800078e004c */
[----:B------:R-:W-:Y:S01]  /*1c310*/  FFMA.FTZ R111, R79, R110, R112 ;  /* 0x0000006e4f6f7223 */ /* 0x000fe20000010070 */
[----:B------:R-:W-:Y:S02]  /*1c320*/  F2FP.BF16.F32.PACK_AB R79, R118, R109 ;  /* 0x0000006d764f723e */ /* 0x000fe400000010ff */
[----:B------:R-:W-:Y:S02]  /*1c330*/  F2FP.BF16.F32.PACK_AB R78, R78, R115 ;  /* 0x000000734e4e723e */ /* 0x000fe400000010ff */
[----:B------:R-:W-:Y:S02]  /*1c340*/  F2FP.BF16.F32.PACK_AB R77, R114, R107 ;  /* 0x0000006b724d723e */ /* 0x000fe400000010ff */
[----:B------:R-:W-:-:S05]  /*1c350*/  F2FP.BF16.F32.PACK_AB R76, R111, R106 ;  /* 0x0000006a6f4c723e */ /* 0x000fca00000010ff */
[----:B------:R3:W-:Y:S02]  /*1c360*/  STG.E.128 desc[UR6][R104.64], R76 ;  /* 0x0000004c68007986 */ /* 0x0007e4000c101d06 */
.L_x_5150:
[----:B------:R-:W-:Y:S05]  /*1c370*/  BSYNC.RECONVERGENT B0 ;  /* 0x0000000000007941 */ /* 0x000fea0003800200 */
.L_x_5149:
[----:B0123--:R-:W0:Y:S01]  /*1c380*/  LDC.64 R76, c[0x0][0x380] ;  /* 0x0000e000ff4c7b82 */ /* 0x00fe220000000a00 */
[----:B------:R-:W-:Y:S01]  /*1c390*/  UPLOP3.LUT UP1, UPT, UPT, UPT, UP1, 0x40, 0x4 ;  /* 0x000000000004789c */ /* 0x000fe20003f2e810 */
[----:B0-----:R-:W-:-:S04]  /*1c3a0*/  IADD3 R91, PT, PT, R91, R76, RZ ;  /* 0x0000004c5b5b7210 */ /* 0x001fc80007ffe0ff */
[----:B------:R-:W-:-:S13]  /*1c3b0*/  ISETP.GE.AND P0, PT, R91, R77, PT ;  /* 0x0000004d5b00720c */ /* 0x000fda0003f06270 */
[----:B------:R-:W-:Y:S05]  /*1c3c0*/  @!P0 BRA `(.L_x_5151) ;  /* 0xfffffe4800208947 */ /* 0x000fea000383ffff */
[----:B------:R-:W-:Y:S05]  /*1c3d0*/  EXIT ;  /* 0x000000000000794d */ /* 0x000fea0003800000 */
.L_x_5152:
        /* <DEDUP_REMOVED lines=10> */
.L_x_13694:


//--------------------- .text._ZN10layer_norm31ln_parallel_residual_fwd_kernelINS_13Kernel_traitsI13__nv_bfloat16S2_fS2_fjLj6144ELj1ELj1ELj8ELj16ENS_18Kernel_traits_baseILj6144ES2_S2_fS2_fjLj256EEEEELb1ELb1ELb1EEEvNS_9FwdParamsE --------------------------
	.section	.text._ZN10layer_norm31ln_parallel_residual_fwd_kernelINS_13Kernel_traitsI13__nv_bfloat16S2_fS2_fjLj6144ELj1ELj1ELj8ELj16ENS_18Kernel_traits_baseILj6144ES2_S2_fS2_fjLj256EEEEELb1ELb1ELb1EEEvNS_9FwdParamsE,"ax",@progbits
	.align	128
        .global         _ZN10layer_norm31ln_parallel_residual_fwd_kernelINS_13Kernel_traitsI13__nv_bfloat16S2_fS2_fjLj6144ELj1ELj1ELj8ELj16ENS_18Kernel_traits_baseILj6144ES2_S2_fS2_fjLj256EEEEELb1ELb1ELb1EEEvNS_9FwdParamsE
        .type           _ZN10layer_norm31ln_parallel_residual_fwd_kernelINS_13Kernel_traitsI13__nv_bfloat16S2_fS2_fjLj6144ELj1ELj1ELj8ELj16ENS_18Kernel_traits_baseILj6144ES2_S2_fS2_fjLj256EEEEELb1ELb1ELb1EEEvNS_9FwdParamsE,@function
        .size           _ZN10layer_norm31ln_parallel_residual_fwd_kernelINS_13Kernel_traitsI13__nv_bfloat16S2_fS2_fjLj6144ELj1ELj1ELj8ELj16ENS_18Kernel_traits_baseILj6144ES2_S2_fS2_fjLj256EEEEELb1ELb1ELb1EEEvNS_9FwdParamsE,(.L_x_13695 - _ZN10layer_norm31ln_parallel_residual_fwd_kernelINS_13Kernel_traitsI13__nv_bfloat16S2_fS2_fjLj6144ELj1ELj1ELj8ELj16ENS_18Kernel_traits_baseILj6144ES2_S2_fS2_fjLj256EEEEELb1ELb1ELb1EEEvNS_9FwdParamsE)
        .other          _ZN10layer_norm31ln_parallel_residual_fwd_kernelINS_13Kernel_traitsI13__nv_bfloat16S2_fS2_fjLj6144ELj1ELj1ELj8ELj16ENS_18Kernel_traits_baseILj6144ES2_S2_fS2_fjLj256EEEEELb1ELb1ELb1EEEvNS_9FwdParamsE,@"STO_CUDA_ENTRY STV_DEFAULT"
_ZN10layer_norm31ln_parallel_residual_fwd_kernelINS_13Kernel_traitsI13__nv_bfloat16S2_fS2_fjLj6144ELj1ELj1ELj8ELj16ENS_18Kernel_traits_baseILj6144ES2_S2_fS2_fjLj256EEEEELb1ELb1ELb1EEEvNS_9FwdParamsE:
.text._ZN10layer_norm31ln_parallel_residual_fwd_kernelINS_13Kernel_traitsI13__nv_bfloat16S2_fS2_fjLj6144ELj1ELj1ELj8ELj16ENS_18Kernel_traits_baseILj6144ES2_S2_fS2_fjLj256EEEEELb1ELb1ELb1EEEvNS_9FwdParamsE:
        /* <DEDUP_REMOVED lines=47> */
[----:B------:R-:W-:Y:S01]  /*02f0*/  HFMA2 R64, -RZ, RZ, 0, 0 ;  /* 0x00000000ff407431 */ /* 0x000fe200000001ff */
[----:B------:R-:W-:Y:S01]  /*0300*/  SHF.R.U32.HI R0, RZ, 0x2, R33 ;  /* 0x00000002ff007819 */ /* 0x000fe20000011621 */
[----:B------:R-:W-:Y:S01]  /*0310*/  UPLOP3.LUT UP1, UPT, UPT, UPT, UPT, 0x40, 0x4 ;  /* 0x000000000004789c */ /* 0x000fe20003f2e870 */
[----:B------:R-:W-:Y:S01]  /*0320*/  PRMT R65, R11, 0x7632, R65 ;  /* 0x000076320b417816 */ /* 0x000fe20000000041 */
[----:B------:R-:W-:Y:S01]  /*0330*/  IMAD.HI.U32 R2, R100, -0x2daee0ad, RZ ;  /* 0xd2511f5364027827 */ /* 0x000fe200078e00ff */
[----:B------:R-:W-:Y:S01]  /*0340*/  UIADD3 UR4, UPT, UPT, UR8, -0x61c88647, URZ ;  /* 0x9e3779b908047890 */ /* 0x000fe2000fffe0ff */
[----:B------:R-:W-:Y:S01]  /*0350*/  PRMT R66, R10, 0x7632, R66 ;  /* 0x000076320a427816 */ /* 0x000fe20000000042 */
[----:B------:R-:W-:Y:S01]  /*0360*/  UIADD3 UR21, UPT, UPT, UR9, -0x4498517b, URZ ;  /* 0xbb67ae8509157890 */ /* 0x000fe2000fffe0ff */
[----:B------:R-:W-:Y:S01]  /*0370*/  IMAD R7, R100, -0x2daee0ad, RZ ;  /* 0xd2511f5364077824 */ /* 0x000fe200078e02ff */
[----:B------:R-:W-:Y:S01]  /*0380*/  LOP3.LUT R2, R2, UR9, RZ, 0x3c, !PT ;  /* 0x0000000902027c12 */ /* 0x000fe2000f8e3cff */
[----:B------:R-:W-:Y:S01]  /*0390*/  UIADD3 UR22, UPT, UPT, UR9, 0x76cf5d0a, URZ ;  /* 0x76cf5d0a09167890 */ /* 0x000fe2000fffe0ff */
[----:B------:R-:W-:Y:S01]  /*03a0*/  PRMT R67, R9, 0x7632, R67 ;  /* 0x0000763209437816 */ /* 0x000fe20000000043 */
[----:B0-----:R-:W-:Y:S01]  /*03b0*/  IMAD R101, R101, UR18, R104 ;  /* 0x0000001265657c24 */ /* 0x001fe2000f8e0268 */
[----:B------:R-:W-:Y:S01]  /*03c0*/  UIADD3 UR5, UPT, UPT, UR8, -0x255992d5, URZ ;  /* 0xdaa66d2b08057890 */ /* 0x000fe2000fffe0ff */
        /* <DEDUP_REMOVED lines=10> */
[----:B------:R-:W-:Y:S01]  /*0470*/  UIADD3 UR27, UPT, UPT, UR9, 0x1fd5c5a3, URZ ;  /* 0x1fd5c5a3091b7890 */ /* 0x000fe2000fffe0ff */
[----:B------:R-:W-:Y:S01]  /*0480*/  PRMT R71, R13, 0x7632, R71 ;  /* 0x000076320d477816 */ /* 0x000fe20000000047 */
[----:B------:R-:W-:Y:S01]  /*0490*/  UIADD3 UR6, UPT, UPT, UR8, -0xe443238, URZ ;  /* 0xf1bbcdc808067890 */ /* 0x000fe2000fffe0ff */
[----:B------:R-:W-:Y:S01]  /*04a0*/  LOP3.LUT R4, R5, UR4, R4, 0x96, !PT ;  /* 0x0000000405047c12 */ /* 0x000fe2000f8e9604 */
[----:B------:R-:W-:Y:S01]  /*04b0*/  IMAD.HI.U32 R6, R3, -0x2daee0ad, RZ ;  /* 0xd2511f5303067827 */ /* 0x000fe200078e00ff */
[----:B------:R-:W-:Y:S01]  /*04c0*/  UIADD3 UR4, UPT, UPT, UR8, 0x3c6ef372, URZ ;  /* 0x3c6ef37208047890 */ /* 0x000fe2000fffe0ff */
[----:B------:R-:W-:Y:S01]  /*04d0*/  PRMT R73, R19, 0x7632, R73 ;  /* 0x0000763213497816 */ /* 0x000fe20000000049 */
[----:B------:R-:W-:Y:S01]  /*04e0*/  UIADD3 UR28, UPT, UPT, UR9, -0x24c28bd8, URZ ;  /* 0xdb3d7428091c7890 */ /* 0x000fe2000fffe0ff */
[----:B------:R-:W-:Y:S01]  /*04f0*/  IMAD R34, R3, -0x2daee0ad, RZ ;  /* 0xd2511f5303227824 */ /* 0x000fe200078e02ff */
[----:B------:R-:W-:Y:S01]  /*0500*/  LOP3.LUT R6, R7, UR21, R6, 0x96, !PT ;  /* 0x0000001507067c12 */ /* 0x000fe2000f8e9606 */
[----:B------:R-:W-:Y:S01]  /*0510*/  IMAD R3, R2, -0x326172a9, RZ ;  /* 0xcd9e8d5702037824 */ /* 0x000fe200078e02ff */
[----:B------:R-:W-:Y:S01]  /*0520*/  UIADD3 UR7, UPT, UPT, UR8, -0x700cb87f, URZ ;  /* 0x8ff3478108077890 */ /* 0x000fe2000fffe0ff */
[----:B------:R-:W-:Y:S01]  /*0530*/  IMAD.HI.U32 R5, R4, -0x2daee0ad, RZ ;  /* 0xd2511f5304057827 */ /* 0x000fe200078e00ff */
[----:B------:R-:W-:Y:S01]  /*0540*/  PRMT R74, R18, 0x7632, R74 ;  /* 0x00007632124a7816 */ /* 0x000fe2000000004a */
[----:B------:R-:W0:Y:S01]  /*0550*/  LDCU UR19, c[0x0][0x388] ;  /* 0x00007100ff1377ac */ /* 0x000e220008000800 */
[----:B------:R-:W-:Y:S01]  /*0560*/  PRMT R75, R17, 0x7632, R75 ;  /* 0x00007632114b7816 */ /* 0x000fe2000000004b */
[----:B------:R-:W-:Y:S01]  /*0570*/  IMAD.HI.U32 R2, R6, -0x326172a9, RZ ;  /* 0xcd9e8d5706027827 */ /* 0x000fe200078e00ff */
[----:B------:R-:W-:Y:S01]  /*0580*/  LOP3.LUT R5, R34, UR22, R5, 0x96, !PT ;  /* 0x0000001622057c12 */ /* 0x000fe2000f8e9605 */
[----:B------:R-:W1:Y:S01]  /*0590*/  LDCU.U8 UR39, c[0x0][0x410] ;  /* 0x00008200ff2777ac */ /* 0x000e620008000000 */
[----:B------:R-:W-:Y:S01]  /*05a0*/  PRMT R83, R23, 0x7632, R83 ;  /* 0x0000763217537816 */ /* 0x000fe20000000053 */
[----:B------:R-:W-:Y:S01]  /*05b0*/  IMAD R7, R4, -0x2daee0ad, RZ ;  /* 0xd2511f5304077824 */ /* 0x000fe200078e02ff */
[----:B------:R-:W-:Y:S01]  /*05c0*/  LOP3.LUT R2, R3, UR4, R2, 0x96, !PT ;  /* 0x0000000403027c12 */ /* 0x000fe2000f8e9602 */
[----:B------:R-:W-:Y:S01]  /*05d0*/  UIADD3 UR4, UPT, UPT, UR9, 0x32370b8f, URZ ;  /* 0x32370b8f09047890 */ /* 0x000fe2000fffe0ff */
[----:B------:R-:W-:Y:S01]  /*05e0*/  IMAD R6, R6, -0x326172a9, RZ ;  /* 0xcd9e8d5706067824 */ /* 0x000fe200078e02ff */
[----:B------:R-:W-:Y:S01]  /*05f0*/  PRMT R85, R21, 0x7632, R85 ;  /* 0x0000763215557816 */ /* 0x000fe20000000055 */
[----:B------:R-:W-:Y:S01]  /*0600*/  IMAD.HI.U32 R3, R5, -0x326172a9, RZ ;  /* 0xcd9e8d5705037827 */ /* 0x000fe200078e00ff */
[----:B------:R-:W-:Y:S01]  /*0610*/  PRMT R86, R20, 0x7632, R86 ;  /* 0x0000763214567816 */ /* 0x000fe20000000056 */
[----:B------:R-:W2:Y:S01]  /*0620*/  LDCU UR20, c[0x0][0x400] ;  /* 0x00008000ff1477ac */ /* 0x000ea20008000800 */
[----:B------:R-:W-:Y:S01]  /*0630*/  PRMT R88, R30, 0x7632, R88 ;  /* 0x000076321e587816 */ /* 0x000fe20000000058 */
[----:B------:R-:W-:Y:S01]  /*0640*/  IMAD.HI.U32 R4, R2, -0x2daee0ad, RZ ;  /* 0xd2511f5302047827 */ /* 0x000fe200078e00ff */
[----:B------:R-:W-:Y:S01]  /*0650*/  LOP3.LUT R3, R6, UR5, R3, 0x96, !PT ;  /* 0x0000000506037c12 */ /* 0x000fe2000f8e9603 */
[----:B------:R-:W-:Y:S01]  /*0660*/  UIADD3 UR5, UPT, UPT, UR8, 0x78dde6e4, URZ ;  /* 0x78dde6e408057890 */ /* 0x000fe2000fffe0ff */
[----:B------:R-:W-:Y:S01]  /*0670*/  PRMT R89, R29, 0x7632, R89 ;  /* 0x000076321d597816 */ /* 0x000fe20000000059 */
[----:B------:R-:W-:Y:S01]  /*0680*/  IMAD R5, R5, -0x326172a9, RZ ;  /* 0xcd9e8d5705057824 */ /* 0x000fe200078e02ff */
[----:B------:R-:W-:Y:S01]  /*0690*/  LOP3.LUT R4, R7, UR4, R4, 0x96, !PT ;  /* 0x0000000407047c12 */ /* 0x000fe2000f8e9604 */
[----:B------:R-:W-:Y:S01]  /*06a0*/  IMAD R7, R2, -0x2daee0ad, RZ ;  /* 0xd2511f5302077824 */ /* 0x000fe200078e02ff */
[----:B------:R-:W-:Y:S01]  /*06b0*/  UIADD3 UR4, UPT, UPT, UR9, -0x56f99767, URZ ;  /* 0xa906689909047890 */ /* 0x000fe2000fffe0ff */
[----:B------:R-:W-:Y:S01]  /*06c0*/  IMAD.HI.U32 R6, R3, -0x2daee0ad, RZ ;  /* 0xd2511f5303067827 */ /* 0x000fe200078e00ff */
[----:B------:R-:W-:Y:S01]  /*06d0*/  PRMT R77, R27, 0x7632, R77 ;  /* 0x000076321b4d7816 */ /* 0x000fe2000000004d */
[----:B------:R-:W3:Y:S01]  /*06e0*/  LDCU.64 UR16, c[0x0][0x398] ;  /* 0x00007300ff1077ac */ /* 0x000ee20008000a00 */
[----:B------:R-:W-:Y:S01]  /*06f0*/  PRMT R78, R26, 0x7632, R78 ;  /* 0x000076321a4e7816 */ /* 0x000fe2000000004e */
[----:B------:R-:W-:Y:S01]  /*0700*/  IMAD.HI.U32 R2, R4, -0x326172a9, RZ ;  /* 0xcd9e8d5704027827 */ /* 0x000fe200078e00ff */
[----:B------:R-:W-:Y:S01]  /*0710*/  LOP3.LUT R6, R7, UR23, R6, 0x96, !PT ;  /* 0x0000001707067c12 */ /* 0x000fe2000f8e9606 */
[----:B------:R-:W4:Y:S01]  /*0720*/  LDCU.64 UR14, c[0x0][0x3a0] ;  /* 0x00007400ff0e77ac */ /* 0x000f220008000a00 */
[----:B------:R-:W-:Y:S01]  /*0730*/  PRMT R82, R24, 0x7632, R82 ;  /* 0x0000763218527816 */ /* 0x000fe20000000052 */
[----:B------:R-:W-:Y:S01]  /*0740*/  IMAD R34, R3, -0x2daee0ad, RZ ;  /* 0xd2511f5303227824 */ /* 0x000fe200078e02ff */
[----:B------:R-:W-:Y:S01]  /*0750*/  LOP3.LUT R2, R5, UR5, R2, 0x96, !PT ;  /* 0x0000000505027c12 */ /* 0x000fe2000f8e9602 */
[----:B------:R-:W-:Y:S01]  /*0760*/  IMAD R5, R4, -0x326172a9, RZ ;  /* 0xcd9e8d5704057824 */ /* 0x000fe200078e02ff */
[----:B------:R-:W-:Y:S01]  /*0770*/  PRMT R68, R8, 0x7632, R68 ;  /* 0x0000763208447816 */ /* 0x000fe20000000044 */
[----:B------:R-:W-:Y:S01]  /*0780*/  IMAD.HI.U32 R4, R6, -0x326172a9, RZ ;  /* 0xcd9e8d5706047827 */ /* 0x000fe200078e00ff */
[----:B------:R-:W-:Y:S01]  /*0790*/  PRMT R72, R12, 0x7632, R72 ;  /* 0x000076320c487816 */ /* 0x000fe20000000048 */
[----:B------:R-:W0:Y:S01]  /*07a0*/  LDCU.64 UR12, c[0x0][0x380] ;  /* 0x00007000ff0c77ac */ /* 0x000e220008000a00 */
[----:B------:R-:W-:Y:S01]  /*07b0*/  PRMT R76, R16, 0x7632, R76 ;  /* 0x00007632104c7816 */ /* 0x000fe2000000004c */
[----:B------:R-:W-:Y:S01]  /*07c0*/  IMAD.HI.U32 R3, R2, -0x2daee0ad, RZ ;  /* 0xd2511f5302037827 */ /* 0x000fe200078e00ff */
[----:B------:R-:W-:-:S02]  /*07d0*/  LOP3.LUT R4, R5, UR24, R4, 0x96, !PT ;  /* 0x0000001805047c12 */ /* 0x000fc4000f8e9604 */
[----:B------:R-:W-:Y:S01]  /*07e0*/  PRMT R84, R22, 0x7632, R84 ;  /* 0x0000763216547816 */ /* 0x000fe20000000054 */
[----:B------:R-:W-:Y:S01]  /*07f0*/  IMAD R5, R6, -0x326172a9, RZ ;  /* 0xcd9e8d5706057824 */ /* 0x000fe200078e02ff */
[----:B------:R-:W-:Y:S01]  /*0800*/  LOP3.LUT R3, R34, UR4, R3, 0x96, !PT ;  /* 0x0000000422037c12 */ /* 0x000fe2000f8e9603 */
[----:B------:R-:W-:Y:S01]  /*0810*/  UIADD3 UR4, UPT, UPT, UR9, 0x646e171e, URZ ;  /* 0x646e171e09047890 */ /* 0x000fe2000fffe0ff */
[----:B------:R-:W-:Y:S01]  /*0820*/  IMAD R34, R2, -0x2daee0ad, RZ ;  /* 0xd2511f5302227824 */ /* 0x000fe200078e02ff */
[----:B------:R-:W-:Y:S01]  /*0830*/  PRMT R87, R31, 0x7632, R87 ;  /* 0x000076321f577816 */ /* 0x000fe20000000057 */
[----:B------:R-:W-:Y:S01]  /*0840*/  IMAD.HI.U32 R7, R4, -0x2daee0ad, RZ ;  /* 0xd2511f5304077827 */ /* 0x000fe200078e00ff */
[----:B------:R-:W-:Y:S02]  /*0850*/  PRMT R90, R28, 0x7632, R90 ;  /* 0x000076321c5a7816 */ /* 0x000fe4000000005a */
[----:B------:R-:W-:Y:S01]  /*0860*/  PRMT R79, R25, 0x7632, R79 ;  /* 0x00007632194f7816 */ /* 0x000fe2000000004f */
[----:B------:R-:W-:Y:S01]  /*0870*/  IMAD.HI.U32 R2, R3, -0x326172a9, RZ ;  /* 0xcd9e8d5703027827 */ /* 0x000fe200078e00ff */
[----:B------:R-:W-:-:S02]  /*0880*/  LOP3.LUT R7, R34, UR4, R7, 0x96, !PT ;  /* 0x0000000422077c12 */ /* 0x000fc4000f8e9607 */
[----:B------:R-:W-:Y:S01]  /*0890*/  SHF.L.U32 R60, R27, 0x10, RZ ;  /* 0x000000101b3c7819 */ /* 0x000fe200000006ff */
[----:B------:R-:W-:Y:S01]  /*08a0*/  IMAD R6, R3, -0x326172a9, RZ ;  /* 0xcd9e8d5703067824 */ /* 0x000fe200078e02ff */
[----:B------:R-:W-:Y:S01]  /*08b0*/  LOP3.LUT R2, R5, UR25, R2, 0x96, !PT ;  /* 0x0000001905027c12 */ /* 0x000fe2000f8e9602 */
[----:B------:R-:W-:Y:S01]  /*08c0*/  IMAD R5, R4, -0x2daee0ad, RZ ;  /* 0xd2511f5304057824 */ /* 0x000fe200078e02ff */
[----:B------:R-:W1:Y:S01]  /*08d0*/  LDCU.64 UR4, c[0x0][0x398] ;  /* 0x00007300ff0477ac */ /* 0x000e620008000a00 */
[----:B------:R-:W-:Y:S01]  /*08e0*/  IMAD.HI.U32 R3, R7, -0x326172a9, RZ ;  /* 0xcd9e8d5707037827 */ /* 0x000fe200078e00ff */
[----:B------:R-:W-:Y:S02]  /*08f0*/  LOP3.LUT R103, R32, 0x3, RZ, 0xc0, !PT ;  /* 0x0000000320677812 */ /* 0x000fe400078ec0ff */
[----:B------:R-:W-:Y:S01]  /*0900*/  SHF.L.U32 R68, R68, 0x10, RZ ;  /* 0x0000001044447819 */ /* 0x000fe200000006ff */
[----:B------:R-:W-:Y:S01]  /*0910*/  IMAD.HI.U32 R4, R2, -0x2daee0ad, RZ ;  /* 0xd2511f5302047827 */ /* 0x000fe200078e00ff */
[----:B------:R-:W-:-:S02]  /*0920*/  LOP3.LUT R3, R6, UR26, R3, 0x96, !PT ;  /* 0x0000001a06037c12 */ /* 0x000fc4000f8e9603 */
[----:B------:R-:W-:Y:S01]  /*0930*/  SHF.L.U32 R72, R72, 0x10, RZ ;  /* 0x0000001048487819 */ /* 0x000fe200000006ff */
[----:B------:R-:W-:Y:S01]  /*0940*/  IMAD R6, R2, -0x2daee0ad, RZ ;  /* 0xd2511f5302067824 */ /* 0x000fe200078e02ff */
[----:B------:R-:W-:Y:S01]  /*0950*/  LOP3.LUT R4, R5, UR27, R4, 0x96, !PT ;  /* 0x0000001b05047c12 */ /* 0x000fe2000f8e9604 */
[----:B------:R-:W-:Y:S01]  /*0960*/  IMAD.HI.U32 R5, R3, -0x2daee0ad, RZ ;  /* 0xd2511f5303057827 */ /* 0x000fe200078e00ff */
[----:B------:R-:W-:Y:S02]  /*0970*/  SHF.L.U32 R76, R76, 0x10, RZ ;  /* 0x000000104c4c7819 */ /* 0x000fe400000006ff */
[----:B------:R-:W-:Y:S01]  /*0980*/  SHF.L.U32 R79, R79, 0x10, RZ ;  /* 0x000000104f4f7819 */ /* 0x000fe200000006ff */
[----:B------:R-:W-:Y:S01]  /*0990*/  IMAD R7, R7, -0x326172a9, RZ ;  /* 0xcd9e8d5707077824 */ /* 0x000fe200078e02ff */
[----:B------:R-:W-:Y:S01]  /*09a0*/  LOP3.LUT R92, R6, UR28, R5, 0x96, !PT ;  /* 0x0000001c065c7c12 */ /* 0x000fe2000f8e9605 */
[----:B------:R-:W-:Y:S01]  /*09b0*/  IMAD.HI.U32 R2, R4, -0x326172a9, RZ ;  /* 0xcd9e8d5704027827 */ /* 0x000fe200078e00ff */
[----:B-1----:R-:W-:Y:S01]  /*09c0*/  UISETP.NE.U32.AND UP0, UPT, UR4, URZ, UPT ;  /* 0x000000ff0400728c */ /* 0x002fe2000bf05070 */
[----:B------:R-:W-:-:S02]  /*09d0*/  SHF.L.U32 R84, R84, 0x10, RZ ;  /* 0x0000001054547819 */ /* 0x000fc400000006ff */
[----:B------:R-:W-:Y:S01]  /*09e0*/  IMAD R6, R3, -0x2daee0ad, RZ ;  /* 0xd2511f5303067824 */ /* 0x000fe200078e02ff */
[----:B------:R-:W-:Y:S01]  /*09f0*/  LOP3.LUT R102, R7, UR6, R2, 0x96, !PT ;  /* 0x0000000607667c12 */ /* 0x000fe2000f8e9602 */
[----:B------:R-:W-:Y:S01]  /*0a00*/  UIADD3 UR6, UPT, UPT, UR9, -0x695add53, URZ ;  /* 0x96a522ad09067890 */ /* 0x000fe2000fffe0ff */
[----:B------:R-:W-:Y:S01]  /*0a10*/  IMAD R5, R4, -0x326172a9, RZ ;  /* 0xcd9e8d5704057824 */ /* 0x000fe200078e02ff */
[----:B------:R-:W-:Y:S01]  /*0a20*/  UISETP.NE.AND.EX UP0, UPT, UR5, URZ, UPT, UP0 ;  /* 0x000000ff0500728c */ /* 0x000fe2000bf05300 */
[----:B------:R-:W-:Y:S01]  /*0a30*/  IMAD.HI.U32 R2, R92, -0x326172a9, RZ ;  /* 0xcd9e8d575c027827 */ /* 0x000fe200078e00ff */
[----:B------:R-:W-:Y:S02]  /*0a40*/  SHF.L.U32 R4, R11, 0x10, RZ ;  /* 0x000000100b047819 */ /* 0x000fe400000006ff */
[----:B------:R-:W-:Y:S01]  /*0a50*/  SHF.L.U32 R87, R87, 0x10, RZ ;  /* 0x0000001057577819 */ /* 0x000fe200000006ff */
[----:B------:R-:W-:Y:S01]  /*0a60*/  IMAD.HI.U32 R3, R102, -0x2daee0ad, RZ ;  /* 0xd2511f5366037827 */ /* 0x000fe200078e00ff */
[----:B------:R-:W-:Y:S01]  /*0a70*/  LOP3.LUT R2, R5, UR7, R2, 0x96, !PT ;  /* 0x0000000705027c12 */ /* 0x000fe2000f8e9602 */
[----:B------:R-:W1:Y:S01]  /*0a80*/  LDCU UR7, c[0x0][0x408] ;  /* 0x00008100ff0777ac */ /* 0x000e620008000800 */
[----:B------:R-:W-:Y:S01]  /*0a90*/  PLOP3.LUT P0, PT, PT, PT, UP0, 0x80, 0x8 ;  /* 0x000000000008781c */ /* 0x000fe20003f0f008 */
[----:B------:R-:W-:Y:S01]  /*0aa0*/  IMAD.U32 R5, R10, 0x10000, RZ ;  /* 0x000100000a057824 */ /* 0x000fe200078e00ff */
[----:B------:R-:W-:Y:S01]  /*0ab0*/  LOP3.LUT R3, R6, UR6, R3, 0x96, !PT ;  /* 0x0000000606037c12 */ /* 0x000fe2000f8e9603 */
[----:B------:R-:W-:Y:S01]  /*0ac0*/  IMAD.U32 R6, R9, 0x10000, RZ ;  /* 0x0001000009067824 */ /* 0x000fe200078e00ff */
[----:B------:R-:W-:Y:S01]  /*0ad0*/  SHF.L.U32 R90, R90, 0x10, RZ ;  /* 0x000000105a5a7819 */ /* 0x000fe200000006ff */
[----:B------:R-:W-:Y:S01]  /*0ae0*/  IMAD.U32 R7, R8, 0x10000, RZ ;  /* 0x0001000008077824 */ /* 0x000fe200078e00ff */
[----:B------:R-:W-:Y:S01]  /*0af0*/  SHF.L.U32 R8, R15, 0x10, RZ ;  /* 0x000000100f087819 */ /* 0x000fe200000006ff */
[----:B------:R-:W-:Y:S01]  /*0b00*/  IMAD.U32 R9, R14, 0x10000, RZ ;  /* 0x000100000e097824 */ /* 0x000fe200078e00ff */
[----:B------:R-:W0:Y:S01]  /*0b10*/  LDCU UR6, c[0x0][0x404] ;  /* 0x00008080ff0677ac */ /* 0x000e220008000800 */
[----:B------:R-:W-:-:S02]  /*0b20*/  IMAD.U32 R10, R13, 0x10000, RZ ;  /* 0x000100000d0a7824 */ /* 0x000fc400078e00ff */
[----:B------:R-:W-:Y:S01]  /*0b30*/  IMAD.U32 R11, R12, 0x10000, RZ ;  /* 0x000100000c0b7824 */ /* 0x000fe200078e00ff */
[----:B------:R-:W-:Y:S01]  /*0b40*/  SHF.L.U32 R12, R19, 0x10, RZ ;  /* 0x00000010130c7819 */ /* 0x000fe200000006ff */
[----:B------:R-:W-:Y:S02]  /*0b50*/  IMAD.U32 R13, R18, 0x10000, RZ ;  /* 0x00010000120d7824 */ /* 0x000fe400078e00ff */
[----:B------:R-:W-:Y:S02]  /*0b60*/  IMAD.U32 R14, R17, 0x10000, RZ ;  /* 0x00010000110e7824 */ /* 0x000fe400078e00ff */
[----:B------:R-:W-:Y:S01]  /*0b70*/  IMAD.U32 R15, R16, 0x10000, RZ ;  /* 0x00010000100f7824 */ /* 0x000fe200078e00ff */
[----:B------:R-:W-:Y:S01]  /*0b80*/  SHF.L.U32 R16, R23, 0x10, RZ ;  /* 0x0000001017107819 */ /* 0x000fe200000006ff */
[----:B------:R-:W-:Y:S02]  /*0b90*/  IMAD.U32 R17, R22, 0x10000, RZ ;  /* 0x0001000016117824 */ /* 0x000fe400078e00ff */
[----:B------:R-:W-:-:S02]  /*0ba0*/  IMAD.U32 R18, R21, 0x10000, RZ ;  /* 0x0001000015127824 */ /* 0x000fc400078e00ff */
[----:B------:R-:W-:Y:S01]  /*0bb0*/  IMAD.U32 R19, R20, 0x10000, RZ ;  /* 0x0001000014137824 */ /* 0x000fe200078e00ff */
[----:B------:R-:W-:Y:S01]  /*0bc0*/  SHF.L.U32 R20, R31, 0x10, RZ ;  /* 0x000000101f147819 */ /* 0x000fe200000006ff */
        /* <DEDUP_REMOVED lines=23> */
[----:B------:R-:W-:Y:S02]  /*0d40*/  IMAD R92, R92, -0x326172a9, RZ ;  /* 0xcd9e8d575c5c7824 */ /* 0x000fe400078e02ff */
[----:B01234-:R-:W-:-:S07]  /*0d50*/  IMAD R102, R102, -0x2daee0ad, RZ ;  /* 0xd2511f5366667824 */ /* 0x01ffce00078e02ff */
.L_x_5382:
        /* <DEDUP_REMOVED lines=15> */
[----:B------:R0:W5:Y:S04]  /*0e50*/  @P1 LDG.E.128 R44, desc[UR10][R24.64+0x10] ;  /* 0x0000100a182c1981 */ /* 0x000168000c1e1d00 */
[----:B------:R0:W5:Y:S01]  /*0e60*/  LDG.E.128 R24, desc[UR10][R28.64] ;  /* 0x0000000a1c187981 */ /* 0x000162000c1e1d00 */
[----:B------:R-:W-:-:S04]  /*0e70*/  UISETP.NE.U32.AND UP0, UPT, UR16, URZ, UPT ;  /* 0x000000ff1000728c */ /* 0x000fc8000bf05070 */
[----:B------:R-:W-:Y:S01]  /*0e80*/  UISETP.NE.AND.EX UP0, UPT, UR17, URZ, UPT, UP0 ;  /* 0x000000ff1100728c */ /* 0x000fe2000bf05300 */
[----:B------:R-:W-:Y:S01]  /*0e90*/  IMAD.MOV.U32 R104, RZ, RZ, 0x2f800000 ;  /* 0x2f800000ff687424 */ /* 0x000fe200078e00ff */
[----:B------:R-:W-:Y:S02]  /*0ea0*/  UIADD3 UR29, UPT, UPT, UR8, -0x255992d5, URZ ;  /* 0xdaa66d2b081d7890 */ /* 0x000fe4000fffe0ff */
[----:B------:R-:W-:Y:S02]  /*0eb0*/  UIADD3 UR30, UPT, UPT, UR8, 0x3c6ef372, URZ ;  /* 0x3c6ef372081e7890 */ /* 0x000fe4000fffe0ff */
[----:B------:R-:W-:Y:S02]  /*0ec0*/  UIADD3 UR31, UPT, UPT, UR8, -0x61c88647, URZ ;  /* 0x9e3779b9081f7890 */ /* 0x000fe4000fffe0ff */
[----:B------:R-:W-:Y:S02]  /*0ed0*/  UIADD3 UR32, UPT, UPT, UR9, -0x56f99767, URZ ;  /* 0xa906689909207890 */ /* 0x000fe4000fffe0ff */
[----:B------:R-:W-:-:S02]  /*0ee0*/  UIADD3 UR33, UPT, UPT, UR8, -0x700cb87f, URZ ;  /* 0x8ff3478108217890 */ /* 0x000fc4000fffe0ff */
[----:B------:R-:W-:Y:S02]  /*0ef0*/  UIADD3 UR34, UPT, UPT, UR9, 0x646e171e, URZ ;  /* 0x646e171e09227890 */ /* 0x000fe4000fffe0ff */
[----:B------:R-:W-:Y:S02]  /*0f00*/  UIADD3 UR35, UPT, UPT, UR8, 0x78dde6e4, URZ ;  /* 0x78dde6e408237890 */ /* 0x000fe4000fffe0ff */
[----:B------:R-:W-:Y:S02]  /*0f10*/  UIADD3 UR36, UPT, UPT, UR9, -0x695add53, URZ ;  /* 0x96a522ad09247890 */ /* 0x000fe4000fffe0ff */
[----:B------:R-:W-:Y:S02]  /*0f20*/  UIADD3 UR37, UPT, UPT, UR9, 0x32370b8f, URZ ;  /* 0x32370b8f09257890 */ /* 0x000fe4000fffe0ff */
[----:B------:R-:W-:Y:S01]  /*0f30*/  UIADD3 UR38, UPT, UPT, UR8, -0xe443238, URZ ;  /* 0xf1bbcdc808267890 */ /* 0x000fe2000fffe0ff */
[----:B0-----:R-:W-:Y:S11]  /*0f40*/  BRA.U UP0, `(.L_x_5153) ;  /* 0x0000002500887547 */ /* 0x001ff6000b800000 */
        /* <DEDUP_REMOVED lines=15> */
.L_x_5155:
        /* <DEDUP_REMOVED lines=12> */
.L_x_5156:
        /* <DEDUP_REMOVED lines=40> */
[----:B------:R-:W-:Y:S01]  /*1380*/  LOP3.LUT R3, R28, UR36, R111, 0x96, !PT ;  /* 0x000000241c037c12 */ /* 0x000fe2000f8e966f */
[----:B------:R-:W-:-:S07]  /*1390*/  IMAD.MOV.U32 R28, RZ, RZ, R102 ;  /* 0x000000ffff1c7224 */ /* 0x000fce00078e0066 */
.L_x_5154:
[----:B------:R-:W-:Y:S01]  /*13a0*/  ISETP.NE.AND P0, PT, R30, 0x1, PT ;  /* 0x000000011e00780c */ /* 0x000fe20003f05270 */
[----:B------:R-:W-:Y:S01]  /*13b0*/  UMOV UR4, UR6 ;  /* 0x0000000600047c82 */ /* 0x000fe20008000000 */
[----:B------:R-:W-:Y:S01]  /*13c0*/  I2FP.F32.U32 R29, R28 ;  /* 0x0000001c001d7245 */ /* 0x000fe20000201000 */
[C---:B-----5:R-:W-:Y:S01]  /*13d0*/  IMAD.U32 R33, R24.reuse, 0x10000, RZ ;  /* 0x0001000018217824 */ /* 0x060fe200078e00ff */
[----:B------:R-:W-:Y:S01]  /*13e0*/  PRMT R24, R24, 0x7632, R24 ;  /* 0x0000763218187816 */ /* 0x000fe20000000018 */
[----:B------:R-:W-:Y:S02]  /*13f0*/  IMAD.MOV.U32 R28, RZ, RZ, 0x2 ;  /* 0x00000002ff1c7424 */ /* 0x000fe400078e00ff */
[----:B------:R-:W-:-:S05]  /*1400*/  FFMA.FTZ R29, R29, R104, 1.1641532182693481445e-10 ;  /* 0x2f0000001d1d7423 */ /* 0x000fca0000010068 */
[----:B------:R-:W-:Y:S02]  /*1410*/  FSETP.LE.FTZ.AND P2, PT, R29, UR4, PT ;  /* 0x000000041d007c0b */ /* 0x000fe4000bf53000 */
        /* <DEDUP_REMOVED lines=11> */
.L_x_5158:
        /* <DEDUP_REMOVED lines=12> */
.L_x_5159:
        /* <DEDUP_REMOVED lines=43> */
.L_x_5157:
[----:B------:R-:W-:Y:S01]  /*1840*/  ISETP.NE.AND P0, PT, R28, 0x1, PT ;  /* 0x000000011c00780c */ /* 0x000fe20003f05270 */
[----:B------:R-:W-:Y:S01]  /*1850*/  IMAD.U32 R35, R24, 0x10000, RZ ;  /* 0x0001000018237824 */ /* 0x000fe200078e00ff */
[----:B------:R-:W-:Y:S01]  /*1860*/  I2FP.F32.U32 R29, R29 ;  /* 0x0000001d001d7245 */ /* 0x000fe20000201000 */
[----:B------:R-:W-:Y:S01]  /*1870*/  IMAD.MOV.U32 R36, RZ, RZ, 0x2 ;  /* 0x00000002ff247424 */ /* 0x000fe200078e00ff */
[----:B------:R-:W-:-:S03]  /*1880*/  MOV R24, R92 ;  /* 0x0000005c00187202 */ /* 0x000fc60000000f00 */
[----:B------:R-:W-:-:S05]  /*1890*/  FFMA.FTZ R29, R29, R104, 1.1641532182693481445e-10 ;  /* 0x2f0000001d1d7423 */ /* 0x000fca0000010068 */
[----:B------:R-:W-:-:S04]  /*18a0*/  FSETP.LE.FTZ.AND P2, PT, R29, UR4, PT ;  /* 0x000000041d007c0b */ /* 0x000fc8000bf53000 */
        /* <DEDUP_REMOVED lines=10> */
.L_x_5161:
        /* <DEDUP_REMOVED lines=12> */
.L_x_5162:
        /* <DEDUP_REMOVED lines=43> */
.L_x_5160:
[----:B------:R-:W-:Y:S01]  /*1cc0*/  ISETP.NE.AND P0, PT, R36, 0x1, PT ;  /* 0x000000012400780c */ /* 0x000fe20003f05270 */
[C---:B------:R-:W-:Y:S01]  /*1cd0*/  IMAD.U32 R34, R25.reuse, 0x10000, RZ ;  /* 0x0001000019227824 */ /* 0x040fe200078e00ff */
[----:B------:R-:W-:Y:S01]  /*1ce0*/  I2FP.F32.U32 R29, R24 ;  /* 0x00000018001d7245 */ /* 0x000fe20000201000 */
[----:B------:R-:W-:Y:S01]  /*1cf0*/  IMAD.MOV.U32 R24, RZ, RZ, 0x2 ;  /* 0x00000002ff187424 */ /* 0x000fe200078e00ff */
[----:B------:R-:W-:Y:S02]  /*1d00*/  PRMT R38, R25, 0x7632, R38 ;  /* 0x0000763219267816 */ /* 0x000fe40000000026 */
[----:B------:R-:W-:Y:S01]  /*1d10*/  MOV R25, R92 ;  /* 0x0000005c00197202 */ /* 0x000fe20000000f00 */
        /* <DEDUP_REMOVED lines=12> */
.L_x_5164:
        /* <DEDUP_REMOVED lines=12> */
.L_x_5165:
        /* <DEDUP_REMOVED lines=43> */
.L_x_5163:
[----:B------:R-:W-:Y:S01]  /*2150*/  ISETP.NE.AND P0, PT, R24, 0x1, PT ;  /* 0x000000011800780c */ /* 0x000fe20003f05270 */
[----:B------:R-:W-:Y:S01]  /*2160*/  IMAD.U32 R36, R38, 0x10000, RZ ;  /* 0x0001000026247824 */ /* 0x000fe200078e00ff */
[----:B------:R-:W-:Y:S01]  /*2170*/  I2FP.F32.U32 R25, R25 ;  /* 0x0000001900197245 */ /* 0x000fe20000201000 */
[----:B------:R-:W-:-:S04]  /*2180*/  IMAD.MOV.U32 R28, RZ, RZ, 0x2 ;  /* 0x00000002ff1c7424 */ /* 0x000fc800078e00ff */
[----:B------:R-:W-:-:S05]  /*2190*/  FFMA.FTZ R25, R25, R104, 1.1641532182693481445e-10 ;  /* 0x2f00000019197423 */ /* 0x000fca0000010068 */
        /* <DEDUP_REMOVED lines=11> */
.L_x_5167:
        /* <DEDUP_REMOVED lines=12> */
.L_x_5168:
        /* <DEDUP_REMOVED lines=43> */
.L_x_5166:
[----:B------:R-:W-:Y:S01]  /*25c0*/  ISETP.NE.AND P0, PT, R28, 0x1, PT ;  /* 0x000000011c00780c */ /* 0x000fe20003f05270 */
[C---:B------:R-:W-:Y:S01]  /*25d0*/  IMAD.U32 R37, R26.reuse, 0x10000, RZ ;  /* 0x000100001a257824 */ /* 0x040fe200078e00ff */
[----:B------:R-:W-:Y:S01]  /*25e0*/  I2FP.F32.U32 R25, R25 ;  /* 0x0000001900197245 */ /* 0x000fe20000201000 */
[----:B------:R-:W-:Y:S01]  /*25f0*/  IMAD.MOV.U32 R24, RZ, RZ, 0x2 ;  /* 0x00000002ff187424 */ /* 0x000fe200078e00ff */
[----:B------:R-:W-:-:S03]  /*2600*/  PRMT R26, R26, 0x7632, R26 ;  /* 0x000076321a1a7816 */ /* 0x000fc6000000001a */
        /* <DEDUP_REMOVED lines=12> */
.L_x_5170:
        /* <DEDUP_REMOVED lines=12> */
.L_x_5171:
        /* <DEDUP_REMOVED lines=43> */
.L_x_5169:
        /* <DEDUP_REMOVED lines=16> */
.L_x_5173:
        /* <DEDUP_REMOVED lines=12> */
.L_x_5174:
        /* <DEDUP_REMOVED lines=43> */
.L_x_5172:
[----:B------:R-:W-:Y:S01]  /*2eb0*/  ISETP.NE.AND P5, PT, R28, 0x1, PT ;  /* 0x000000011c00780c */ /* 0x000fe20003fa5270 */
[C---:B------:R-:W-:Y:S01]  /*2ec0*/  IMAD.U32 R39, R27.reuse, 0x10000, RZ ;  /* 0x000100001b277824 */ /* 0x040fe200078e00ff */
[----:B------:R-:W-:Y:S01]  /*2ed0*/  I2FP.F32.U32 R25, R25 ;  /* 0x0000001900197245 */ /* 0x000fe20000201000 */
[----:B------:R-:W-:Y:S01]  /*2ee0*/  IMAD.MOV.U32 R102, RZ, RZ, 0x2 ;  /* 0x00000002ff667424 */ /* 0x000fe200078e00ff */
[----:B------:R-:W-:Y:S02]  /*2ef0*/  PRMT R40, R27, 0x7632, R40 ;  /* 0x000076321b287816 */ /* 0x000fe40000000028 */
        /* <DEDUP_REMOVED lines=12> */
.L_x_5176:
        /* <DEDUP_REMOVED lines=12> */
.L_x_5177:
        /* <DEDUP_REMOVED lines=42> */
[----:B------:R-:W-:-:S07]  /*3320*/  IMAD.MOV.U32 R110, RZ, RZ, R24 ;  /* 0x000000ffff6e7224 */ /* 0x000fce00078e0018 */
.L_x_5175:
[----:B------:R-:W-:Y:S01]  /*3330*/  UMOV UR5, UR7 ;  /* 0x0000000700057c82 */ /* 0x000fe20008000000 */
[----:B------:R-:W-:Y:S01]  /*3340*/  P2R R24, PR, RZ, 0x2 ;  /* 0x00000002ff187803 */ /* 0x000fe20000000000 */
[----:B------:R-:W-:Y:S01]  /*3350*/  FMUL.FTZ R38, R38, UR5 ;  /* 0x0000000526267c20 */ /* 0x000fe20008410000 */
[----:B------:R-:W-:Y:S01]  /*3360*/  I2FP.F32.U32 R25, R26 ;  /* 0x0000001a00197245 */ /* 0x000fe20000201000 */
[----:B------:R-:W-:Y:S01]  /*3370*/  FMUL.FTZ R34, R34, UR5 ;  /* 0x0000000522227c20 */ /* 0x000fe20008410000 */
[----:B------:R-:W-:Y:S01]  /*3380*/  ISETP.NE.AND P1, PT, R32, RZ, PT ;  /* 0x000000ff2000720c */ /* 0x000fe20003f25270 */
[----:B------:R-:W-:Y:S01]  /*3390*/  FMUL.FTZ R39, R39, UR5 ;  /* 0x0000000527277c20 */ /* 0x000fe20008410000 */
[----:B------:R-:W-:Y:S01]  /*33a0*/  FMUL.FTZ R36, R36, UR5 ;  /* 0x0000000524247c20 */ /* 0x000fe20008410000 */
[----:B------:R-:W-:Y:S01]  /*33b0*/  FMUL.FTZ R33, R33, UR5 ;  /* 0x0000000521217c20 */ /* 0x000fe20008410000 */
[----:B------:R-:W-:Y:S01]  /*33c0*/  FSEL R41, R38, RZ, P0 ;  /* 0x000000ff26297208 */ /* 0x000fe20000000000 */
[----:B------:R-:W-:Y:S01]  /*33d0*/  IMAD.U32 R40, R40, 0x10000, RZ ;  /* 0x0001000028287824 */ /* 0x000fe200078e00ff */
[----:B------:R-:W-:Y:S01]  /*33e0*/  ISETP.NE.AND P5, PT, R31, RZ, PT ;  /* 0x000000ff1f00720c */ /* 0x000fe20003fa5270 */
[----:B------:R-:W-:Y:S01]  /*33f0*/  FFMA.FTZ R25, R25, R104, 1.1641532182693481445e-10 ;  /* 0x2f00000019197423 */ /* 0x000fe20000010068 */
[----:B------:R-:W-:Y:S01]  /*3400*/  FSEL R38, R34, RZ, P1 ;  /* 0x000000ff22267208 */ /* 0x000fe20000800000 */
[----:B------:R-:W-:Y:S01]  /*3410*/  FMUL.FTZ R37, R37, UR5 ;  /* 0x0000000525257c20 */ /* 0x000fe20008410000 */
[----:B------:R-:W-:Y:S01]  /*3420*/  ISETP.NE.AND P1, PT, R24, RZ, PT ;  /* 0x000000ff1800720c */ /* 0x000fe20003f25270 */
[----:B------:R-:W-:Y:S01]  /*3430*/  FMUL.FTZ R35, R35, UR5 ;  /* 0x0000000523237c20 */ /* 0x000fe20008410000 */
[----:B------:R-:W-:Y:S01]  /*3440*/  FSEL R42, R39, RZ, P4 ;  /* 0x000000ff272a7208 */ /* 0x000fe20002000000 */
[----:B------:R-:W-:Y:S01]  /*3450*/  FMUL.FTZ R43, R40, UR5 ;  /* 0x00000005282b7c20 */ /* 0x000fe20008410000 */
[----:B------:R-:W-:-:S02]  /*3460*/  FSEL R39, R36, RZ, P2 ;  /* 0x000000ff24277208 */ /* 0x000fc40001000000 */
[----:B------:R-:W-:Y:S02]  /*3470*/  FSEL R36, R33, RZ, P5 ;  /* 0x000000ff21247208 */ /* 0x000fe40002800000 */
[----:B------:R-:W-:Y:S02]  /*3480*/  ISETP.NE.AND P6, PT, R30, RZ, PT ;  /* 0x000000ff1e00720c */ /* 0x000fe40003fc5270 */
[----:B------:R-:W-:Y:S02]  /*3490*/  FSETP.GTU.FTZ.AND P5, PT, R25, UR4, PT ;  /* 0x0000000419007c0b */ /* 0x000fe4000bfbc000 */
[----:B------:R-:W-:Y:S01]  /*34a0*/  FSEL R40, R37, RZ, P3 ;  /* 0x000000ff25287208 */ /* 0x000fe20001800000 */
[----:B------:R-:W-:Y:S01]  /*34b0*/  @P1 FADD.FTZ R36, R48, R36 ;  /* 0x0000002430241221 */ /* 0x000fe20000010000 */
[----:B------:R-:W-:Y:S01]  /*34c0*/  FSEL R37, R35, RZ, P6 ;  /* 0x000000ff23257208 */ /* 0x000fe20003000000 */
[----:B------:R-:W-:Y:S01]  /*34d0*/  @P1 FADD.FTZ R38, R50, R38 ;  /* 0x0000002632261221 */ /* 0x000fe20000010000 */
[----:B------:R-:W-:Y:S01]  /*34e0*/  FSEL R43, R43, RZ, !P5 ;  /* 0x000000ff2b2b7208 */ /* 0x000fe20006800000 */
[----:B------:R-:W-:Y:S01]  /*34f0*/  @P1 FADD.FTZ R39, R51, R39 ;  /* 0x0000002733271221 */ /* 0x000fe20000010000 */
[----:B------:R-:W-:Y:S01]  /*3500*/  PLOP3.LUT P5, PT, P5, PT, PT, 0x8, 0x80 ;  /* 0x000000000080781c */ /* 0x000fe20002fae170 */
[----:B------:R-:W-:Y:S01]  /*3510*/  @P1 FADD.FTZ R37, R49, R37 ;  /* 0x0000002531251221 */ /* 0x000fe20000010000 */
[----:B------:R-:W-:Y:S01]  /*3520*/  @P1 FADD.FTZ R40, R44, R40 ;  /* 0x000000282c281221 */ /* 0x000fe20000010000 */
[----:B------:R-:W-:Y:S01]  /*3530*/  @P1 FADD.FTZ R41, R45, R41 ;  /* 0x000000292d291221 */ /* 0x000fe20000010000 */
[----:B------:R-:W-:Y:S01]  /*3540*/  @P1 FADD.FTZ R42, R46, R42 ;  /* 0x0000002a2e2a1221 */ /* 0x000fe20000010000 */
[----:B------:R-:W-:Y:S01]  /*3550*/  @P1 FADD.FTZ R43, R47, R43 ;  /* 0x0000002b2f2b1221 */ /* 0x000fe20000010000 */
[----:B------:R-:W-:Y:S07]  /*3560*/  BRA `(.L_x_5178) ;  /* 0x0000004800d47947 */ /* 0x000fee0003800000 */
.L_x_5153:
        /* <DEDUP_REMOVED lines=15> */
.L_x_5180:
        /* <DEDUP_REMOVED lines=12> */
.L_x_5181:
        /* <DEDUP_REMOVED lines=41> */
.L_x_5179:
[----:B------:R-:W-:Y:S01]  /*39b0*/  ISETP.NE.AND P0, PT, R32, 0x1, PT ;  /* 0x000000012000780c */ /* 0x000fe20003f05270 */
[----:B-----5:R-:W-:Y:S01]  /*39c0*/  IMAD.U32 R30, R24, 0x10000, RZ ;  /* 0x00010000181e7824 */ /* 0x020fe200078e00ff */
[----:B------:R-:W-:Y:S01]  /*39d0*/  I2FP.F32.U32 R29, R28 ;  /* 0x0000001c001d7245 */ /* 0x000fe20000201000 */
[----:B------:R-:W-:Y:S01]  /*39e0*/  UMOV UR4, UR6 ;  /* 0x0000000600047c82 */ /* 0x000fe20008000000 */
[----:B------:R-:W-:Y:S01]  /*39f0*/  UMOV UR5, UR7 ;  /* 0x0000000700057c82 */ /* 0x000fe20008000000 */
[----:B------:R-:W-:Y:S02]  /*3a00*/  HFMA2 R33, -RZ, RZ, 0, 1.1920928955078125e-07 ;  /* 0x00000002ff217431 */ /* 0x000fe400000001ff */
[----:B------:R-:W-:Y:S01]  /*3a10*/  FMUL.FTZ R30, R30, UR5 ;  /* 0x000000051e1e7c20 */ /* 0x000fe20008410000 */
[----:B------:R-:W-:Y:S01]  /*3a20*/  FFMA.FTZ R29, R29, R104, 1.1641532182693481445e-10 ;  /* 0x2f0000001d1d7423 */ /* 0x000fe20000010068 */
[----:B------:R-:W-:-:S04]  /*3a30*/  PRMT R24, R24, 0x7632, R24 ;  /* 0x0000763218187816 */ /* 0x000fc80000000018 */
[----:B------:R-:W-:Y:S01]  /*3a40*/  FSETP.LE.FTZ.AND P3, PT, R29, UR4, PT ;  /* 0x000000041d007c0b */ /* 0x000fe2000bf73000 */
        /* <DEDUP_REMOVED lines=11> */
.L_x_5183:
        /* <DEDUP_REMOVED lines=12> */
.L_x_5184:
        /* <DEDUP_REMOVED lines=42> */
.L_x_5182:
[----:B------:R-:W-:Y:S01]  /*3e60*/  I2FP.F32.U32 R29, R29 ;  /* 0x0000001d001d7245 */ /* 0x000fe20000201000 */
[----:B------:R-:W-:Y:S01]  /*3e70*/  IMAD.U32 R28, R52, 0x10000, RZ ;  /* 0x00010000341c7824 */ /* 0x000fe200078e00ff */
[----:B------:R-:W-:-:S03]  /*3e80*/  ISETP.NE.AND P2, PT, R33, 0x1, PT ;  /* 0x000000012100780c */ /* 0x000fc60003f45270 */
[----:B------:R-:W-:Y:S01]  /*3e90*/  FFMA.FTZ R29, R29, R104, 1.1641532182693481445e-10 ;  /* 0x2f0000001d1d7423 */ /* 0x000fe20000010068 */
[----:B------:R-:W-:-:S04]  /*3ea0*/  FMUL.FTZ R28, R28, UR5 ;  /* 0x000000051c1c7c20 */ /* 0x000fc80008410000 */
[----:B------:R-:W-:Y:S02]  /*3eb0*/  FSETP.GTU.FTZ.AND P0, PT, R29, UR4, PT ;  /* 0x000000041d007c0b */ /* 0x000fe4000bf1c000 */
[----:B------:R-:W-:Y:S02]  /*3ec0*/  FSEL R29, R30, RZ, P3 ;  /* 0x000000ff1e1d7208 */ /* 0x000fe40001800000 */
[----:B------:R-:W-:Y:S02]  /*3ed0*/  FSEL R28, R28, RZ, !P0 ;  /* 0x000000ff1c1c7208 */ /* 0x000fe40004000000 */
[----:B------:R-:W-:-:S03]  /*3ee0*/  SEL R91, RZ, 0x1, P0 ;  /* 0x00000001ff5b7807 */ /* 0x000fc60000000000 */
[----:B------:R-:W-:Y:S01]  /*3ef0*/  FADD.FTZ R36, R28, R29 ;  /* 0x0000001d1c247221 */ /* 0x000fe20000010000 */
[----:B------:R-:W-:Y:S01]  /*3f00*/  IMAD.MOV.U32 R28, RZ, RZ, 0x2 ;  /* 0x00000002ff1c7424 */ /* 0x000fe200078e00ff */
[----:B------:R-:W-:Y:S02]  /*3f10*/  MOV R29, R92 ;  /* 0x0000005c001d7202 */ /* 0x000fe40000000f00 */
        /* <DEDUP_REMOVED lines=10> */
.L_x_5186:
        /* <DEDUP_REMOVED lines=12> */
.L_x_5187:
        /* <DEDUP_REMOVED lines=40> */
[----:B------:R-:W-:Y:S02]  /*4300*/  IMAD.MOV.U32 R110, RZ, RZ, R28 ;  /* 0x000000ffff6e7224 */ /* 0x000fe400078e001c */
[----:B------:R-:W-:-:S07]  /*4310*/  IMAD.MOV.U32 R28, RZ, RZ, RZ ;  /* 0x000000ffff1c7224 */ /* 0x000fce00078e00ff */
.L_x_5185:
[----:B------:R-:W-:Y:S01]  /*4320*/  ISETP.NE.AND P0, PT, R28, 0x1, PT ;  /* 0x000000011c00780c */ /* 0x000fe20003f05270 */
[----:B------:R-:W-:Y:S01]  /*4330*/  IMAD.MOV.U32 R32, RZ, RZ, 0x2 ;  /* 0x00000002ff207424 */ /* 0x000fe200078e00ff */
[----:B------:R-:W-:Y:S02]  /*4340*/  I2FP.F32.U32 R29, R29 ;  /* 0x0000001d001d7245 */ /* 0x000fe40000201000 */
[----:B------:R-:W-:-:S03]  /*4350*/  SHF.L.U32 R24, R24, 0x10, RZ ;  /* 0x0000001018187819 */ /* 0x000fc600000006ff */
[----:B------:R-:W-:Y:S02]  /*4360*/  FFMA.FTZ R29, R29, R104, 1.1641532182693481445e-10 ;  /* 0x2f0000001d1d7423 */ /* 0x000fe40000010068 */
[----:B------:R-:W-:-:S03]  /*4370*/  FMUL.FTZ R24, R24, UR5 ;  /* 0x0000000518187c20 */ /* 0x000fc60008410000 */
[----:B------:R-:W-:Y:S01]  /*4380*/  FSETP.LE.FTZ.AND P3, PT, R29, UR4, PT ;  /* 0x000000041d007c0b */ /* 0x000fe2000bf73000 */
        /* <DEDUP_REMOVED lines=11> */
.L_x_5189:
        /* <DEDUP_REMOVED lines=12> */
.L_x_5190:
        /* <DEDUP_REMOVED lines=42> */
.L_x_5188:
[----:B------:R-:W-:Y:S02]  /*47a0*/  I2FP.F32.U32 R29, R29 ;  /* 0x0000001d001d7245 */ /* 0x000fe40000201000 */
[----:B------:R-:W-:Y:S02]  /*47b0*/  PRMT R28, R52, 0x7632, R28 ;  /* 0x00007632341c7816 */ /* 0x000fe4000000001c */
[----:B------:R-:W-:Y:S01]  /*47c0*/  ISETP.NE.AND P2, PT, R32, 0x1, PT ;  /* 0x000000012000780c */ /* 0x000fe20003f45270 */
[----:B------:R-:W-:Y:S01]  /*47d0*/  FFMA.FTZ R29, R29, R104, 1.1641532182693481445e-10 ;  /* 0x2f0000001d1d7423 */ /* 0x000fe20000010068 */
[----:B------:R-:W-:Y:S01]  /*47e0*/  FSEL R37, R24, RZ, P3 ;  /* 0x000000ff18257208 */ /* 0x000fe20001800000 */
[----:B------:R-:W-:Y:S02]  /*47f0*/  IMAD.U32 R28, R28, 0x10000, RZ ;  /* 0x000100001c1c7824 */ /* 0x000fe400078e00ff */
[----:B------:R-:W-:Y:S01]  /*4800*/  IMAD.MOV.U32 R24, RZ, RZ, R92 ;  /* 0x000000ffff187224 */ /* 0x000fe200078e005c */
[----:B------:R-:W-:Y:S01]  /*4810*/  FSETP.GTU.FTZ.AND P0, PT, R29, UR4, PT ;  /* 0x000000041d007c0b */ /* 0x000fe2000bf1c000 */
[----:B------:R-:W-:-:S03]  /*4820*/  FMUL.FTZ R28, R28, UR5 ;  /* 0x000000051c1c7c20 */ /* 0x000fc60008410000 */
[----:B------:R-:W-:Y:S02]  /*4830*/  SEL R93, RZ, 0x1, P0 ;  /* 0x00000001ff5d7807 */ /* 0x000fe40000000000 */
[----:B------:R-:W-:-:S05]  /*4840*/  FSEL R28, R28, RZ, !P0 ;  /* 0x000000ff1c1c7208 */ /* 0x000fca0004000000 */
[----:B------:R-:W-:Y:S01]  /*4850*/  FADD.FTZ R37, R28, R37 ;  /* 0x000000251c257221 */ /* 0x000fe20000010000 */
[----:B------:R-:W-:-:S03]  /*4860*/  HFMA2 R28, -RZ, RZ, 0, 1.1920928955078125e-07 ;  /* 0x00000002ff1c7431 */ /* 0x000fc600000001ff */
        /* <DEDUP_REMOVED lines=10> */
.L_x_5192:
        /* <DEDUP_REMOVED lines=12> */
.L_x_5193:
        /* <DEDUP_REMOVED lines=40> */
[----:B------:R-:W-:Y:S01]  /*4c50*/  MOV R110, R28 ;  /* 0x0000001c006e7202 */ /* 0x000fe20000000f00 */
[----:B------:R-:W-:Y:S01]  /*4c60*/  IMAD.MOV.U32 R28, RZ, RZ, RZ ;  /* 0x000000ffff1c7224 */ /* 0x000fe200078e00ff */
[----:B------:R-:W-:-:S07]  /*4c70*/  LOP3.LUT R3, R32, UR36, R29, 0x96, !PT ;  /* 0x0000002420037c12 */ /* 0x000fce000f8e961d */
.L_x_5191:
[----:B------:R-:W-:Y:S01]  /*4c80*/  ISETP.NE.AND P0, PT, R28, 0x1, PT ;  /* 0x000000011c00780c */ /* 0x000fe20003f05270 */
[C---:B------:R-:W-:Y:S01]  /*4c90*/  IMAD.U32 R38, R25.reuse, 0x10000, RZ ;  /* 0x0001000019267824 */ /* 0x040fe200078e00ff */
[----:B------:R-:W-:Y:S02]  /*4ca0*/  I2FP.F32.U32 R29, R24 ;  /* 0x00000018001d7245 */ /* 0x000fe40000201000 */
[----:B------:R-:W-:Y:S01]  /*4cb0*/  PRMT R33, R25, 0x7632, R33 ;  /* 0x0000763219217816 */ /* 0x000fe20000000021 */
[----:B------:R-:W-:Y:S01]  /*4cc0*/  FMUL.FTZ R38, R38, UR5 ;  /* 0x0000000526267c20 */ /* 0x000fe20008410000 */
[----:B------:R-:W-:Y:S02]  /*4cd0*/  IMAD.MOV.U32 R25, RZ, RZ, R92 ;  /* 0x000000ffff197224 */ /* 0x000fe400078e005c */
[----:B------:R-:W-:-:S05]  /*4ce0*/  FFMA.FTZ R29, R29, R104, 1.1641532182693481445e-10 ;  /* 0x2f0000001d1d7423 */ /* 0x000fca0000010068 */
[----:B------:R-:W-:Y:S02]  /*4cf0*/  FSETP.LE.FTZ.AND P3, PT, R29, UR4, PT ;  /* 0x000000041d007c0b */ /* 0x000fe4000bf73000 */
[----:B------:R-:W-:Y:S02]  /*4d00*/  MOV R29, 0x2 ;  /* 0x00000002001d7802 */ /* 0x000fe40000000f00 */
        /* <DEDUP_REMOVED lines=10> */
.L_x_5195:
        /* <DEDUP_REMOVED lines=12> */
.L_x_5196:
        /* <DEDUP_REMOVED lines=40> */
[----:B------:R-:W-:Y:S01]  /*50f0*/  LOP3.LUT R3, R28, UR36, R25, 0x96, !PT ;  /* 0x000000241c037c12 */ /* 0x000fe2000f8e9619 */
[----:B------:R-:W-:Y:S01]  /*5100*/  IMAD.MOV.U32 R25, RZ, RZ, R110 ;  /* 0x000000ffff197224 */ /* 0x000fe200078e006e */
[----:B------:R-:W-:-:S07]  /*5110*/  MOV R110, R24 ;  /* 0x00000018006e7202 */ /* 0x000fce0000000f00 */
.L_x_5194:
        /* <DEDUP_REMOVED lines=10> */
[----:B------:R-:W-:Y:S02]  /*51c0*/  HFMA2 R24, -RZ, RZ, 0, 1.1920928955078125e-07 ;  /* 0x00000002ff187431 */ /* 0x000fe400000001ff */
[----:B------:R-:W-:Y:S02]  /*51d0*/  IMAD.MOV.U32 R25, RZ, RZ, R92 ;  /* 0x000000ffff197224 */ /* 0x000fe400078e005c */
        /* <DEDUP_REMOVED lines=10> */
.L_x_5198:
        /* <DEDUP_REMOVED lines=12> */
.L_x_5199:
        /* <DEDUP_REMOVED lines=43> */
.L_x_5197:
[----:B------:R-:W-:Y:S01]  /*55f0*/  ISETP.NE.AND P0, PT, R24, 0x1, PT ;  /* 0x000000011800780c */ /* 0x000fe20003f05270 */
[----:B------:R-:W-:Y:S01]  /*5600*/  IMAD.U32 R33, R33, 0x10000, RZ ;  /* 0x0001000021217824 */ /* 0x000fe200078e00ff */
[----:B------:R-:W-:Y:S02]  /*5610*/  I2FP.F32.U32 R25, R25 ;  /* 0x0000001900197245 */ /* 0x000fe40000201000 */
[----:B------:R-:W-:Y:S01]  /*5620*/  MOV R28, 0x2 ;  /* 0x00000002001c7802 */ /* 0x000fe20000000f00 */
        /* <DEDUP_REMOVED lines=13> */
.L_x_5201:
        /* <DEDUP_REMOVED lines=12> */
.L_x_5202:
        /* <DEDUP_REMOVED lines=43> */
.L_x_5200:
[----:B------:R-:W-:Y:S02]  /*5a70*/  I2FP.F32.U32 R25, R25 ;  /* 0x0000001900197245 */ /* 0x000fe40000201000 */
[----:B------:R-:W-:Y:S02]  /*5a80*/  PRMT R24, R53, 0x7632, R24 ;  /* 0x0000763235187816 */ /* 0x000fe40000000018 */
[----:B------:R-:W-:Y:S01]  /*5a90*/  ISETP.NE.AND P3, PT, R28, 0x1, PT ;  /* 0x000000011c00780c */ /* 0x000fe20003f65270 */
[----:B------:R-:W-:Y:S01]  /*5aa0*/  FFMA.FTZ R25, R25, R104, 1.1641532182693481445e-10 ;  /* 0x2f00000019197423 */ /* 0x000fe20000010068 */
[----:B------:R-:W-:Y:S01]  /*5ab0*/  FSEL R33, R33, RZ, P2 ;  /* 0x000000ff21217208 */ /* 0x000fe20001000000 */
[----:B------:R-:W-:-:S03]  /*5ac0*/  IMAD.U32 R24, R24, 0x10000, RZ ;  /* 0x0001000018187824 */ /* 0x000fc600078e00ff */
[----:B------:R-:W-:Y:S01]  /*5ad0*/  FSETP.GTU.FTZ.AND P0, PT, R25, UR4, PT ;  /* 0x0000000419007c0b */ /* 0x000fe2000bf1c000 */
[----:B------:R-:W-:Y:S01]  /*5ae0*/  FMUL.FTZ R24, R24, UR5 ;  /* 0x0000000518187c20 */ /* 0x000fe20008410000 */
[----:B------:R-:W-:Y:S02]  /*5af0*/  IMAD.MOV.U32 R25, RZ, RZ, R92 ;  /* 0x000000ffff197224 */ /* 0x000fe400078e005c */
        /* <DEDUP_REMOVED lines=14> */
.L_x_5204:
        /* <DEDUP_REMOVED lines=12> */
.L_x_5205:
        /* <DEDUP_REMOVED lines=43> */
.L_x_5203:
[----:B------:R-:W-:Y:S01]  /*5f50*/  ISETP.NE.AND P0, PT, R24, 0x1, PT ;  /* 0x000000011800780c */ /* 0x000fe20003f05270 */
[C---:B------:R-:W-:Y:S01]  /*5f60*/  IMAD.U32 R33, R26.reuse, 0x10000, RZ ;  /* 0x000100001a217824 */ /* 0x040fe200078e00ff */
[----:B------:R-:W-:Y:S02]  /*5f70*/  I2FP.F32.U32 R25, R25 ;  /* 0x0000001900197245 */ /* 0x000fe40000201000 */
[----:B------:R-:W-:Y:S01]  /*5f80*/  PRMT R26, R26, 0x7632, R26 ;  /* 0x000076321a1a7816 */ /* 0x000fe2000000001a */
[----:B------:R-:W-:Y:S01]  /*5f90*/  FMUL.FTZ R33, R33, UR5 ;  /* 0x0000000521217c20 */ /* 0x000fe20008410000 */
        /* <DEDUP_REMOVED lines=13> */
.L_x_5207:
        /* <DEDUP_REMOVED lines=12> */
.L_x_5208:
        /* <DEDUP_REMOVED lines=43> */
.L_x_5206:
[----:B------:R-:W-:Y:S01]  /*63e0*/  I2FP.F32.U32 R25, R25 ;  /* 0x0000001900197245 */ /* 0x000fe20000201000 */
[----:B------:R-:W-:Y:S01]  /*63f0*/  IMAD.U32 R24, R54, 0x10000, RZ ;  /* 0x0001000036187824 */ /* 0x000fe200078e00ff */
[----:B------:R-:W-:-:S03]  /*6400*/  FSEL R33, R33, RZ, P3 ;  /* 0x000000ff21217208 */ /* 0x000fc60001800000 */
[----:B------:R-:W-:Y:S01]  /*6410*/  FFMA.FTZ R25, R25, R104, 1.1641532182693481445e-10 ;  /* 0x2f00000019197423 */ /* 0x000fe20000010068 */
[----:B------:R-:W-:-:S04]  /*6420*/  FMUL.FTZ R24, R24, UR5 ;  /* 0x0000000518187c20 */ /* 0x000fc80008410000 */
[----:B------:R-:W-:Y:S01]  /*6430*/  FSETP.GTU.FTZ.AND P0, PT, R25, UR4, PT ;  /* 0x0000000419007c0b */ /* 0x000fe2000bf1c000 */
[----:B------:R-:W-:-:S03]  /*6440*/  IMAD.MOV.U32 R25, RZ, RZ, R92 ;  /* 0x000000ffff197224 */ /* 0x000fc600078e005c */
[----:B------:R-:W-:Y:S02]  /*6450*/  FSEL R24, R24, RZ, !P0 ;  /* 0x000000ff18187208 */ /* 0x000fe40004000000 */
[----:B------:R-:W-:Y:S02]  /*6460*/  SEL R96, RZ, 0x1, P0 ;  /* 0x00000001ff607807 */ /* 0x000fe40000000000 */
[----:B------:R-:W-:Y:S01]  /*6470*/  ISETP.NE.AND P0, PT, R28, 0x1, PT ;  /* 0x000000011c00780c */ /* 0x000fe20003f05270 */
[----:B------:R-:W-:Y:S01]  /*6480*/  FADD.FTZ R40, R24, R33 ;  /* 0x0000002118287221 */ /* 0x000fe20000010000 */
[----:B------:R-:W-:-:S03]  /*6490*/  HFMA2 R24, -RZ, RZ, 0, 1.1920928955078125e-07 ;  /* 0x00000002ff187431 */ /* 0x000fc600000001ff */
        /* <DEDUP_REMOVED lines=10> */
.L_x_5210:
        /* <DEDUP_REMOVED lines=12> */
.L_x_5211:
        /* <DEDUP_REMOVED lines=43> */
.L_x_5209:
        /* <DEDUP_REMOVED lines=17> */
.L_x_5213:
        /* <DEDUP_REMOVED lines=12> */
.L_x_5214:
        /* <DEDUP_REMOVED lines=43> */
.L_x_5212:
[----:B------:R-:W-:Y:S02]  /*6d30*/  I2FP.F32.U32 R25, R25 ;  /* 0x0000001900197245 */ /* 0x000fe40000201000 */
[----:B------:R-:W-:Y:S02]  /*6d40*/  PRMT R24, R54, 0x7632, R24 ;  /* 0x0000763236187816 */ /* 0x000fe40000000018 */
[----:B------:R-:W-:Y:S01]  /*6d50*/  FSEL R41, R26, RZ, P0 ;  /* 0x000000ff1a297208 */ /* 0x000fe20000000000 */
[----:B------:R-:W-:Y:S02]  /*6d60*/  FFMA.FTZ R25, R25, R104, 1.1641532182693481445e-10 ;  /* 0x2f00000019197423 */ /* 0x000fe40000010068 */
[----:B------:R-:W-:-:S03]  /*6d70*/  IMAD.U32 R24, R24, 0x10000, RZ ;  /* 0x0001000018187824 */ /* 0x000fc600078e00ff */
[----:B------:R-:W-:Y:S01]  /*6d80*/  FSETP.GTU.FTZ.AND P4, PT, R25, UR4, PT ;  /* 0x0000000419007c0b */ /* 0x000fe2000bf9c000 */
[----:B------:R-:W-:Y:S01]  /*6d90*/  FMUL.FTZ R24, R24, UR5 ;  /* 0x0000000518187c20 */ /* 0x000fe20008410000 */
[----:B------:R-:W-:Y:S02]  /*6da0*/  IMAD.MOV.U32 R25, RZ, RZ, R92 ;  /* 0x000000ffff197224 */ /* 0x000fe400078e005c */
[----:B------:R-:W-:Y:S02]  /*6db0*/  SEL R97, RZ, 0x1, P4 ;  /* 0x00000001ff617807 */ /* 0x000fe40002000000 */
[----:B------:R-:W-:Y:S02]  /*6dc0*/  FSEL R24, R24, RZ, !P4 ;  /* 0x000000ff18187208 */ /* 0x000fe40006000000 */
[----:B------:R-:W-:-:S03]  /*6dd0*/  ISETP.NE.AND P4, PT, R28, 0x1, PT ;  /* 0x000000011c00780c */ /* 0x000fc60003f85270 */
[----:B------:R-:W-:Y:S01]  /*6de0*/  FADD.FTZ R41, R24, R41 ;  /* 0x0000002918297221 */ /* 0x000fe20000010000 */
[----:B------:R-:W-:-:S03]  /*6df0*/  HFMA2 R24, -RZ, RZ, 0, 1.1920928955078125e-07 ;  /* 0x00000002ff187431 */ /* 0x000fc600000001ff */
        /* <DEDUP_REMOVED lines=10> */
.L_x_5216:
        /* <DEDUP_REMOVED lines=12> */
.L_x_5217:
        /* <DEDUP_REMOVED lines=43> */
.L_x_5215:
[----:B------:R-:W-:Y:S01]  /*7210*/  ISETP.NE.AND P5, PT, R24, 0x1, PT ;  /* 0x000000011800780c */ /* 0x000fe20003fa5270 */
[C---:B------:R-:W-:Y:S01]  /*7220*/  IMAD.U32 R34, R27.reuse, 0x10000, RZ ;  /* 0x000100001b227824 */ /* 0x040fe200078e00ff */
[----:B------:R-:W-:Y:S01]  /*7230*/  I2FP.F32.U32 R25, R25 ;  /* 0x0000001900197245 */ /* 0x000fe20000201000 */
[----:B------:R-:W-:Y:S01]  /*7240*/  IMAD.MOV.U32 R26, RZ, RZ, R92 ;  /* 0x000000ffff1a7224 */ /* 0x000fe200078e005c */
[----:B------:R-:W-:Y:S01]  /*7250*/  PRMT R33, R27, 0x7632, R33 ;  /* 0x000076321b217816 */ /* 0x000fe20000000021 */
[----:B------:R-:W-:Y:S01]  /*7260*/  FMUL.FTZ R34, R34, UR5 ;  /* 0x0000000522227c20 */ /* 0x000fe20008410000 */
[----:B------:R-:W-:Y:S01]  /*7270*/  MOV R27, 0x2 ;  /* 0x00000002001b7802 */ /* 0x000fe20000000f00 */
        /* <DEDUP_REMOVED lines=11> */
.L_x_5219:
        /* <DEDUP_REMOVED lines=12> */
.L_x_5220:
        /* <DEDUP_REMOVED lines=43> */
.L_x_5218:
[----:B------:R-:W-:Y:S01]  /*76a0*/  I2FP.F32.U32 R25, R26 ;  /* 0x0000001a00197245 */ /* 0x000fe20000201000 */
[----:B------:R-:W-:-:S04]  /*76b0*/  IMAD.U32 R24, R55, 0x10000, RZ ;  /* 0x0001000037187824 */ /* 0x000fc800078e00ff */
        /* <DEDUP_REMOVED lines=8> */
[----:B------:R-:W-:-:S02]  /*7740*/  HFMA2 R24, -RZ, RZ, 0, 1.1920928955078125e-07 ;  /* 0x00000002ff187431 */ /* 0x000fc400000001ff */
[----:B------:R-:W-:Y:S02]  /*7750*/  IMAD.MOV.U32 R25, RZ, RZ, R92 ;  /* 0x000000ffff197224 */ /* 0x000fe400078e005c */
[----:B------:R-:W-:-:S07]  /*7760*/  @P1 FADD.FTZ R42, R46, R42 ;  /* 0x0000002a2e2a1221 */ /* 0x000fce0000010000 */
        /* <DEDUP_REMOVED lines=9> */
.L_x_5222:
        /* <DEDUP_REMOVED lines=12> */
.L_x_5223:
        /* <DEDUP_REMOVED lines=43> */
.L_x_5221:
        /* <DEDUP_REMOVED lines=17> */
.L_x_5225:
        /* <DEDUP_REMOVED lines=14> */
.L_x_5226:
        /* <DEDUP_REMOVED lines=43> */
.L_x_5224:
[----:B------:R-:W-:Y:S02]  /*8010*/  I2FP.F32.U32 R25, R26 ;  /* 0x0000001a00197245 */ /* 0x000fe40000201000 */
[----:B------:R-:W-:Y:S02]  /*8020*/  PRMT R24, R55, 0x7632, R24 ;  /* 0x0000763237187816 */ /* 0x000fe40000000018 */
[----:B------:R-:W-:Y:S01]  /*8030*/  FSEL R33, R33, RZ, P5 ;  /* 0x000000ff21217208 */ /* 0x000fe20002800000 */
[----:B------:R-:W-:Y:S02]  /*8040*/  FFMA.FTZ R25, R25, R104, 1.1641532182693481445e-10 ;  /* 0x2f00000019197423 */ /* 0x000fe40000010068 */
[----:B------:R-:W-:-:S03]  /*8050*/  IMAD.U32 R24, R24, 0x10000, RZ ;  /* 0x0001000018187824 */ /* 0x000fc600078e00ff */
[----:B------:R-:W-:Y:S01]  /*8060*/  FSETP.GTU.FTZ.AND P6, PT, R25, UR4, PT ;  /* 0x0000000419007c0b */ /* 0x000fe2000bfdc000 */
[----:B------:R-:W-:-:S03]  /*8070*/  FMUL.FTZ R24, R24, UR5 ;  /* 0x0000000518187c20 */ /* 0x000fc60008410000 */
[----:B------:R-:W-:Y:S02]  /*8080*/  SEL R99, RZ, 0x1, P6 ;  /* 0x00000001ff637807 */ /* 0x000fe40003000000 */
[----:B------:R-:W-:-:S05]  /*8090*/  FSEL R24, R24, RZ, !P6 ;  /* 0x000000ff18187208 */ /* 0x000fca0007000000 */
[----:B------:R-:W-:-:S04]  /*80a0*/  FADD.FTZ R43, R24, R33 ;  /* 0x00000021182b7221 */ /* 0x000fc80000010000 */
[----:B------:R-:W-:-:S07]  /*80b0*/  @P1 FADD.FTZ R43, R47, R43 ;  /* 0x0000002b2f2b1221 */ /* 0x000fce0000010000 */
.L_x_5178:
[----:B------:R-:W0:Y:S01]  /*80c0*/  LDC.64 R108, c[0x0][0x3a8] ;  /* 0x0000ea00ff6c7b82 */ /* 0x000e220000000a00 */
[----:B------:R-:W-:Y:S02]  /*80d0*/  ISETP.NE.AND P6, PT, R31, RZ, PT ;  /* 0x000000ff1f00720c */ /* 0x000fe40003fc5270 */
[----:B------:R-:W-:Y:S02]  /*80e0*/  SEL R31, RZ, 0x10000, !P4 ;  /* 0x00010000ff1f7807 */ /* 0x000fe40006000000 */
[----:B------:R-:W-:Y:S02]  /*80f0*/  ISETP.NE.AND P4, PT, R32, RZ, PT ;  /* 0x000000ff2000720c */ /* 0x000fe40003f85270 */
[----:B------:R-:W-:Y:S01]  /*8100*/  SEL R32, RZ, 0x100, !P0 ;  /* 0x00000100ff207807 */ /* 0x000fe20004000000 */
[----:B------:R-:W1:Y:S01]  /*8110*/  LDC.64 R80, c[0x0][0x3b0] ;  /* 0x0000ec00ff507b82 */ /* 0x000e620000000a00 */
[----:B------:R-:W-:Y:S02]  /*8120*/  ISETP.NE.U32.AND P0, PT, RZ, UR16, PT ;  /* 0x00000010ff007c0c */ /* 0x000fe4000bf05070 */
[----:B------:R-:W-:-:S02]  /*8130*/  SEL R33, RZ, 0x1000000, !P5 ;  /* 0x01000000ff217807 */ /* 0x000fc40006800000 */
        /* <DEDUP_REMOVED lines=8> */
[C---:B0-----:R-:W-:Y:S01]  /*81c0*/  IMAD.WIDE.U32 R30, R105.reuse, 0x20, R108 ;  /* 0x00000020691e7825 */ /* 0x041fe200078e006c */
[----:B------:R-:W-:Y:S01]  /*81d0*/  SEL R25, RZ, 0x1, !P3 ;  /* 0x00000001ff197807 */ /* 0x000fe20005800000 */
[----:B------:R-:W0:Y:S01]  /*81e0*/  @P0 LDC.64 R28, c[0x0][0x398] ;  /* 0x0000e600ff1c0b82 */ /* 0x000e220000000a00 */
[----:B------:R-:W-:Y:S02]  /*81f0*/  SEL R33, RZ, 0x1, !P6 ;  /* 0x00000001ff217807 */ /* 0x000fe40007000000 */
[----:B------:R-:W-:Y:S01]  /*8200*/  LOP3.LUT R25, R32, R25, RZ, 0xfc, !PT ;  /* 0x0000001920197212 */ /* 0x000fe200078efcff */
[----:B------:R-:W-:Y:S01]  /*8210*/  STG.E.128 desc[UR10][R30.64], R36 ;  /* 0x000000241e007986 */ /* 0x000fe2000c101d0a */
[----:B------:R-:W-:Y:S01]  /*8220*/  LOP3.LUT R24, R24, R33, RZ, 0xfc, !PT ;  /* 0x0000002118187212 */ /* 0x000fe200078efcff */
[C---:B-1----:R-:W-:Y:S01]  /*8230*/  IMAD.WIDE.U32 R32, R105.reuse, 0x8, R80 ;  /* 0x0000000869207825 */ /* 0x042fe200078e0050 */
[----:B------:R-:W-:Y:S01]  /*8240*/  IADD3 R106, PT, PT, R105, 0x100, RZ ;  /* 0x00000100696a7810 */ /* 0x000fe20007ffe0ff */
[----:B------:R1:W-:Y:S04]  /*8250*/  STG.E.128 desc[UR10][R30.64+0x10], R40 ;  /* 0x000010281e007986 */ /* 0x0003e8000c101d0a */
[----:B------:R3:W-:Y:S01]  /*8260*/  STG.E.64 desc[UR10][R32.64], R24 ;  /* 0x0000001820007986 */ /* 0x0007e2000c101b0a */
[----:B--2---:R-:W-:-:S04]  /*8270*/  @P1 IMAD.WIDE.U32 R26, R106, 0x20, R26 ;  /* 0x000000206a1a1825 */ /* 0x004fc800078e001a */
[----:B0-----:R-:W-:-:S04]  /*8280*/  @P0 IMAD.WIDE.U32 R28, R106, 0x10, R28 ;  /* 0x000000106a1c0825 */ /* 0x001fc800078e001c */
[----:B-1----:R-:W-:Y:S01]  /*8290*/  IMAD.WIDE.U32 R30, R106, 0x10, R56 ;  /* 0x000000106a1e7825 */ /* 0x002fe200078e0038 */
[----:B---3--:R-:W-:Y:S06]  /*82a0*/  @!P0 BRA `(.L_x_5227) ;  /* 0x0000000000508947 */ /* 0x008fec0003800000 */
        /* <DEDUP_REMOVED lines=20> */
.L_x_5227:
[----:B------:R1:W5:Y:S04]  /*83f0*/  @P1 LDG.E.128 R48, desc[UR10][R26.64] ;  /* 0x0000000a1a301981 */ /* 0x000368000c1e1d00 */
[----:B------:R1:W5:Y:S04]  /*8400*/  @P1 LDG.E.128 R44, desc[UR10][R26.64+0x10] ;  /* 0x0000100a1a2c1981 */ /* 0x000368000c1e1d00 */
[----:B------:R1:W5:Y:S04]  /*8410*/  @P0 LDG.E.128 R52, desc[UR10][R28.64] ;  /* 0x0000000a1c340981 */ /* 0x000368000c1e1d00 */
[----:B0-----:R1:W5:Y:S01]  /*8420*/  LDG.E.128 R24, desc[UR10][R30.64] ;  /* 0x0000000a1e187981 */ /* 0x001362000c1e1d00 */
[----:B------:R-:W-:Y:S05]  /*8430*/  @!P0 BRA `(.L_x_5228) ;  /* 0x0000004800dc8947 */ /* 0x000fea0003800000 */
        /* <DEDUP_REMOVED lines=15> */
.L_x_5230:
        /* <DEDUP_REMOVED lines=12> */
.L_x_5231:
        /* <DEDUP_REMOVED lines=42> */
.L_x_5229:
[----:B------:R-:W-:Y:S01]  /*8890*/  ISETP.NE.AND P2, PT, R30, 0x1, PT ;  /* 0x000000011e00780c */ /* 0x000fe20003f45270 */
[----:B------:R-:W-:Y:S01]  /*88a0*/  IMAD.MOV.U32 R31, RZ, RZ, 0x2 ;  /* 0x00000002ff1f7424 */ /* 0x000fe200078e00ff */
[----:B------:R-:W-:Y:S02]  /*88b0*/  I2FP.F32.U32 R29, R28 ;  /* 0x0000001c001d7245 */ /* 0x000fe40000201000 */
[C---:B-----5:R-:W-:Y:S02]  /*88c0*/  SHF.L.U32 R34, R24.reuse, 0x10, RZ ;  /* 0x0000001018227819 */ /* 0x060fe400000006ff */
[----:B------:R-:W-:Y:S01]  /*88d0*/  PRMT R24, R24, 0x7632, R24 ;  /* 0x0000763218187816 */ /* 0x000fe20000000018 */
        /* <DEDUP_REMOVED lines=14> */
.L_x_5233:
        /* <DEDUP_REMOVED lines=12> */
.L_x_5234:
        /* <DEDUP_REMOVED lines=42> */
.L_x_5232:
[----:B------:R-:W-:Y:S01]  /*8d20*/  I2FP.F32.U32 R29, R29 ;  /* 0x0000001d001d7245 */ /* 0x000fe20000201000 */
[----:B------:R-:W-:Y:S01]  /*8d30*/  IMAD.U32 R28, R52, 0x10000, RZ ;  /* 0x00010000341c7824 */ /* 0x000fe200078e00ff */
[----:B------:R-:W-:-:S03]  /*8d40*/  ISETP.NE.AND P3, PT, R31, 0x1, PT ;  /* 0x000000011f00780c */ /* 0x000fc60003f65270 */
[----:B------:R-:W-:Y:S01]  /*8d50*/  FFMA.FTZ R29, R29, R104, 1.1641532182693481445e-10 ;  /* 0x2f0000001d1d7423 */ /* 0x000fe20000010068 */
[----:B------:R-:W-:-:S04]  /*8d60*/  FMUL.FTZ R28, R28, UR5 ;  /* 0x000000051c1c7c20 */ /* 0x000fc80008410000 */
[----:B------:R-:W-:Y:S02]  /*8d70*/  FSETP.GTU.FTZ.AND P2, PT, R29, UR4, PT ;  /* 0x000000041d007c0b */ /* 0x000fe4000bf5c000 */
[----:B------:R-:W-:Y:S02]  /*8d80*/  FSEL R29, R34, RZ, P4 ;  /* 0x000000ff221d7208 */ /* 0x000fe40002000000 */
[----:B------:R-:W-:Y:S01]  /*8d90*/  FSEL R32, R28, RZ, !P2 ;  /* 0x000000ff1c207208 */ /* 0x000fe20005000000 */
[----:B------:R-:W-:Y:S01]  /*8da0*/  HFMA2 R28, -RZ, RZ, 0, 1.1920928955078125e-07 ;  /* 0x00000002ff1c7431 */ /* 0x000fe200000001ff */
        /* <DEDUP_REMOVED lines=13> */
.L_x_5236:
        /* <DEDUP_REMOVED lines=12> */
.L_x_5237:
        /* <DEDUP_REMOVED lines=42> */
.L_x_5235:
[----:B------:R-:W-:Y:S01]  /*91e0*/  ISETP.NE.AND P2, PT, R28, 0x1, PT ;  /* 0x000000011c00780c */ /* 0x000fe20003f45270 */
[----:B------:R-:W-:Y:S01]  /*91f0*/  IMAD.U32 R24, R24, 0x10000, RZ ;  /* 0x0001000018187824 */ /* 0x000fe200078e00ff */
[----:B------:R-:W-:Y:S01]  /*9200*/  I2FP.F32.U32 R29, R29 ;  /* 0x0000001d001d7245 */ /* 0x000fe20000201000 */
[----:B------:R-:W-:Y:S02]  /*9210*/  IMAD.MOV.U32 R30, RZ, RZ, 0x2 ;  /* 0x00000002ff1e7424 */ /* 0x000fe400078e00ff */
[----:B------:R-:W-:Y:S02]  /*9220*/  FMUL.FTZ R24, R24, UR5 ;  /* 0x0000000518187c20 */ /* 0x000fe40008410000 */
        /* <DEDUP_REMOVED lines=13> */
.L_x_5239:
        /* <DEDUP_REMOVED lines=12> */
.L_x_5240:
        /* <DEDUP_REMOVED lines=42> */
.L_x_5238:
[----:B------:R-:W-:Y:S02]  /*9660*/  I2FP.F32.U32 R29, R29 ;  /* 0x0000001d001d7245 */ /* 0x000fe40000201000 */
[----:B------:R-:W-:Y:S02]  /*9670*/  PRMT R28, R52, 0x7632, R28 ;  /* 0x00007632341c7816 */ /* 0x000fe4000000001c */
[----:B------:R-:W-:Y:S01]  /*9680*/  ISETP.NE.AND P3, PT, R30, 0x1, PT ;  /* 0x000000011e00780c */ /* 0x000fe20003f65270 */
[----:B------:R-:W-:Y:S01]  /*9690*/  FFMA.FTZ R29, R29, R104, 1.1641532182693481445e-10 ;  /* 0x2f0000001d1d7423 */ /* 0x000fe20000010068 */
[----:B------:R-:W-:Y:S02]  /*96a0*/  SHF.L.U32 R28, R28, 0x10, RZ ;  /* 0x000000101c1c7819 */ /* 0x000fe400000006ff */
[----:B------:R-:W-:Y:S01]  /*96b0*/  FSEL R33, R24, RZ, P4 ;  /* 0x000000ff18217208 */ /* 0x000fe20002000000 */
[----:B------:R-:W-:Y:S01]  /*96c0*/  IMAD.MOV.U32 R24, RZ, RZ, R92 ;  /* 0x000000ffff187224 */ /* 0x000fe200078e005c */
[----:B------:R-:W-:Y:S01]  /*96d0*/  FSETP.GTU.FTZ.AND P2, PT, R29, UR4, PT ;  /* 0x000000041d007c0b */ /* 0x000fe2000bf5c000 */
[----:B------:R-:W-:-:S03]  /*96e0*/  FMUL.FTZ R28, R28, UR5 ;  /* 0x000000051c1c7c20 */ /* 0x000fc60008410000 */
[----:B------:R-:W-:Y:S02]  /*96f0*/  SEL R93, RZ, 0x1, P2 ;  /* 0x00000001ff5d7807 */ /* 0x000fe40001000000 */
[----:B------:R-:W-:-:S05]  /*9700*/  FSEL R28, R28, RZ, !P2 ;  /* 0x000000ff1c1c7208 */ /* 0x000fca0005000000 */
[----:B------:R-:W-:Y:S01]  /*9710*/  FADD.FTZ R33, R28, R33 ;  /* 0x000000211c217221 */ /* 0x000fe20000010000 */
[----:B------:R-:W-:-:S03]  /*9720*/  IMAD.MOV.U32 R28, RZ, RZ, 0x2 ;  /* 0x00000002ff1c7424 */ /* 0x000fc600078e00ff */
        /* <DEDUP_REMOVED lines=10> */
.L_x_5242:
        /* <DEDUP_REMOVED lines=12> */
.L_x_5243:
        /* <DEDUP_REMOVED lines=41> */
[----:B------:R-:W-:Y:S02]  /*9b20*/  IMAD.MOV.U32 R92, RZ, RZ, R34 ;  /* 0x000000ffff5c7224 */ /* 0x000fe400078e0022 */
[----:B------:R-:W-:-:S07]  /*9b30*/  IMAD.MOV.U32 R28, RZ, RZ, RZ ;  /* 0x000000ffff1c7224 */ /* 0x000fce00078e00ff */
.L_x_5241:
[----:B------:R-:W-:Y:S02]  /*9b40*/  ISETP.NE.AND P2, PT, R28, 0x1, PT ;  /* 0x000000011c00780c */ /* 0x000fe40003f45270 */
[----:B------:R-:W-:Y:S02]  /*9b50*/  I2FP.F32.U32 R29, R24 ;  /* 0x00000018001d7245 */ /* 0x000fe40000201000 */
[C---:B------:R-:W-:Y:S02]  /*9b60*/  SHF.L.U32 R34, R25.reuse, 0x10, RZ ;  /* 0x0000001019227819 */ /* 0x040fe400000006ff */
[----:B------:R-:W-:Y:S01]  /*9b70*/  PRMT R35, R25, 0x7632, R35 ;  /* 0x0000763219237816 */ /* 0x000fe20000000023 */
[----:B------:R-:W-:Y:S01]  /*9b80*/  FFMA.FTZ R29, R29, R104, 1.1641532182693481445e-10 ;  /* 0x2f0000001d1d7423 */ /* 0x000fe20000010068 */
[----:B------:R-:W-:Y:S02]  /*9b90*/  IMAD.MOV.U32 R25, RZ, RZ, R92 ;  /* 0x000000ffff197224 */ /* 0x000fe400078e005c */
[----:B------:R-:W-:-:S02]  /*9ba0*/  FMUL.FTZ R34, R34, UR5 ;  /* 0x0000000522227c20 */ /* 0x000fc40008410000 */
[----:B------:R-:W-:Y:S01]  /*9bb0*/  FSETP.LE.FTZ.AND P4, PT, R29, UR4, PT ;  /* 0x000000041d007c0b */ /* 0x000fe2000bf93000 */
[----:B------:R-:W-:-:S03]  /*9bc0*/  IMAD.MOV.U32 R29, RZ, RZ, 0x2 ;  /* 0x00000002ff1d7424 */ /* 0x000fc600078e00ff */
        /* <DEDUP_REMOVED lines=10> */
.L_x_5245:
        /* <DEDUP_REMOVED lines=12> */
.L_x_5246:
        /* <DEDUP_REMOVED lines=43> */
.L_x_5244:
[----:B------:R-:W-:Y:S02]  /*9fe0*/  I2FP.F32.U32 R25, R25 ;  /* 0x0000001900197245 */ /* 0x000fe40000201000 */
[----:B------:R-:W-:Y:S02]  /*9ff0*/  SHF.L.U32 R24, R53, 0x10, RZ ;  /* 0x0000001035187819 */ /* 0x000fe400000006ff */
[----:B------:R-:W-:Y:S01]  /*a000*/  ISETP.NE.AND P3, PT, R29, 0x1, PT ;  /* 0x000000011d00780c */ /* 0x000fe20003f65270 */
[----:B------:R-:W-:Y:S02]  /*a010*/  FFMA.FTZ R25, R25, R104, 1.1641532182693481445e-10 ;  /* 0x2f00000019197423 */ /* 0x000fe40000010068 */
[----:B------:R-:W-:-:S03]  /*a020*/  FMUL.FTZ R24, R24, UR5 ;  /* 0x0000000518187c20 */ /* 0x000fc60008410000 */
[----:B------:R-:W-:Y:S02]  /*a030*/  FSETP.GTU.FTZ.AND P2, PT, R25, UR4, PT ;  /* 0x0000000419007c0b */ /* 0x000fe4000bf5c000 */
[----:B------:R-:W-:Y:S02]  /*a040*/  FSEL R25, R34, RZ, P4 ;  /* 0x000000ff22197208 */ /* 0x000fe40002000000 */
[----:B------:R-:W-:Y:S01]  /*a050*/  FSEL R34, R24, RZ, !P2 ;  /* 0x000000ff18227208 */ /* 0x000fe20005000000 */
[----:B------:R-:W-:Y:S01]  /*a060*/  IMAD.MOV.U32 R24, RZ, RZ, 0x2 ;  /* 0x00000002ff187424 */ /* 0x000fe200078e00ff */
        /* <DEDUP_REMOVED lines=13> */
.L_x_5248:
        /* <DEDUP_REMOVED lines=12> */
.L_x_5249:
        /* <DEDUP_REMOVED lines=43> */
.L_x_5247:
        /* <DEDUP_REMOVED lines=18> */
.L_x_5251:
        /* <DEDUP_REMOVED lines=12> */
.L_x_5252:
        /* <DEDUP_REMOVED lines=43> */
.L_x_5250:
[----:B------:R-:W-:Y:S02]  /*a940*/  I2FP.F32.U32 R25, R25 ;  /* 0x0000001900197245 */ /* 0x000fe40000201000 */
[----:B------:R-:W-:Y:S02]  /*a950*/  PRMT R24, R53, 0x7632, R24 ;  /* 0x0000763235187816 */ /* 0x000fe40000000018 */
[----:B------:R-:W-:Y:S01]  /*a960*/  FSEL R35, R35, RZ, P4 ;  /* 0x000000ff23237208 */ /* 0x000fe20002000000 */
[----:B------:R-:W-:Y:S01]  /*a970*/  FFMA.FTZ R25, R25, R104, 1.1641532182693481445e-10 ;  /* 0x2f00000019197423 */ /* 0x000fe20000010068 */
[----:B------:R-:W-:-:S04]  /*a980*/  SHF.L.U32 R24, R24, 0x10, RZ ;  /* 0x0000001018187819 */ /* 0x000fc800000006ff */
[----:B------:R-:W-:Y:S01]  /*a990*/  FSETP.GTU.FTZ.AND P2, PT, R25, UR4, PT ;  /* 0x0000000419007c0b */ /* 0x000fe2000bf5c000 */
[----:B------:R-:W-:Y:S01]  /*a9a0*/  FMUL.FTZ R24, R24, UR5 ;  /* 0x0000000518187c20 */ /* 0x000fe20008410000 */
[----:B------:R-:W-:Y:S02]  /*a9b0*/  IMAD.MOV.U32 R25, RZ, RZ, R92 ;  /* 0x000000ffff197224 */ /* 0x000fe400078e005c */
[----:B------:R-:W-:Y:S02]  /*a9c0*/  SEL R95, RZ, 0x1, P2 ;  /* 0x00000001ff5f7807 */ /* 0x000fe40001000000 */
[----:B------:R-:W-:Y:S02]  /*a9d0*/  FSEL R24, R24, RZ, !P2 ;  /* 0x000000ff18187208 */ /* 0x000fe40005000000 */
[----:B------:R-:W-:-:S03]  /*a9e0*/  ISETP.NE.AND P2, PT, R28, 0x1, PT ;  /* 0x000000011c00780c */ /* 0x000fc60003f45270 */
[----:B------:R-:W-:Y:S01]  /*a9f0*/  FADD.FTZ R35, R24, R35 ;  /* 0x0000002318237221 */ /* 0x000fe20000010000 */
[----:B------:R-:W-:-:S03]  /*aa00*/  IMAD.MOV.U32 R24, RZ, RZ, 0x2 ;  /* 0x00000002ff187424 */ /* 0x000fc600078e00ff */
        /* <DEDUP_REMOVED lines=10> */
.L_x_5254:
        /* <DEDUP_REMOVED lines=12> */
.L_x_5255:
        /* <DEDUP_REMOVED lines=43> */
.L_x_5253:
[----:B------:R-:W-:Y:S01]  /*ae20*/  ISETP.NE.AND P3, PT, R24, 0x1, PT ;  /* 0x000000011800780c */ /* 0x000fe20003f65270 */
[----:B------:R-:W-:Y:S01]  /*ae30*/  IMAD.MOV.U32 R29, RZ, RZ, 0x2 ;  /* 0x00000002ff1d7424 */ /* 0x000fe200078e00ff */
[----:B------:R-:W-:Y:S02]  /*ae40*/  I2FP.F32.U32 R25, R25 ;  /* 0x0000001900197245 */ /* 0x000fe40000201000 */
[C---:B------:R-:W-:Y:S02]  /*ae50*/  SHF.L.U32 R96, R26.reuse, 0x10, RZ ;  /* 0x000000101a607819 */ /* 0x040fe400000006ff */
[----:B------:R-:W-:Y:S01]  /*ae60*/  PRMT R26, R26, 0x7632, R26 ;  /* 0x000076321a1a7816 */ /* 0x000fe2000000001a */
        /* <DEDUP_REMOVED lines=13> */
.L_x_5257:
        /* <DEDUP_REMOVED lines=12> */
.L_x_5258:
        /* <DEDUP_REMOVED lines=43> */
.L_x_5256:
        /* <DEDUP_REMOVED lines=11> */
[----:B------:R-:W-:Y:S01]  /*b360*/  IMAD.MOV.U32 R25, RZ, RZ, R92 ;  /* 0x000000ffff197224 */ /* 0x000fe200078e005c */
[----:B------:R-:W-:-:S02]  /*b370*/  PRMT R96, R24, 0x7610, R96 ;  /* 0x0000761018607816 */ /* 0x000fc40000000060 */
        /* <DEDUP_REMOVED lines=10> */
.L_x_5260:
        /* <DEDUP_REMOVED lines=12> */
.L_x_5261:
        /* <DEDUP_REMOVED lines=43> */
.L_x_5259:
[----:B------:R-:W-:Y:S01]  /*b790*/  ISETP.NE.AND P4, PT, R30, 0x1, PT ;  /* 0x000000011e00780c */ /* 0x000fe20003f85270 */
[----:B------:R-:W-:Y:S01]  /*b7a0*/  IMAD.MOV.U32 R31, RZ, RZ, 0x2 ;  /* 0x00000002ff1f7424 */ /* 0x000fe200078e00ff */
[----:B------:R-:W-:Y:S01]  /*b7b0*/  I2FP.F32.U32 R25, R25 ;  /* 0x0000001900197245 */ /* 0x000fe20000201000 */
[----:B------:R-:W-:Y:S01]  /*b7c0*/  IMAD.MOV.U32 R29, RZ, RZ, R92 ;  /* 0x000000ffff1d7224 */ /* 0x000fe200078e005c */
[----:B------:R-:W-:-:S03]  /*b7d0*/  SHF.L.U32 R26, R26, 0x10, RZ ;  /* 0x000000101a1a7819 */ /* 0x000fc600000006ff */
        /* <DEDUP_REMOVED lines=12> */
.L_x_5263:
        /* <DEDUP_REMOVED lines=12> */
.L_x_5264:
        /* <DEDUP_REMOVED lines=42> */
[----:B------:R-:W-:-:S07]  /*bc00*/  IMAD.MOV.U32 R103, RZ, RZ, R24 ;  /* 0x000000ffff677224 */ /* 0x000fce00078e0018 */
.L_x_5262:
        /* <DEDUP_REMOVED lines=23> */
.L_x_5266:
        /* <DEDUP_REMOVED lines=12> */
.L_x_5267:
        /* <DEDUP_REMOVED lines=43> */
.L_x_5265:
[----:B------:R-:W-:Y:S01]  /*c0f0*/  ISETP.NE.AND P5, PT, R24, 0x1, PT ;  /* 0x000000011800780c */ /* 0x000fe20003fa5270 */
[----:B------:R-:W-:Y:S01]  /*c100*/  IMAD.MOV.U32 R26, RZ, RZ, R92 ;  /* 0x000000ffff1a7224 */ /* 0x000fe200078e005c */
[----:B------:R-:W-:Y:S02]  /*c110*/  I2FP.F32.U32 R25, R25 ;  /* 0x0000001900197245 */ /* 0x000fe40000201000 */
[C---:B------:R-:W-:Y:S02]  /*c120*/  SHF.L.U32 R30, R27.reuse, 0x10, RZ ;  /* 0x000000101b1e7819 */ /* 0x040fe400000006ff */
[----:B------:R-:W-:Y:S01]  /*c130*/  PRMT R31, R27, 0x7632, R31 ;  /* 0x000076321b1f7816 */ /* 0x000fe2000000001f */
[----:B------:R-:W-:Y:S01]  /*c140*/  FFMA.FTZ R25, R25, R104, 1.1641532182693481445e-10 ;  /* 0x2f00000019197423 */ /* 0x000fe20000010068 */
[----:B------:R-:W-:Y:S02]  /*c150*/  IMAD.MOV.U32 R27, RZ, RZ, 0x2 ;  /* 0x00000002ff1b7424 */ /* 0x000fe400078e00ff */
        /* <DEDUP_REMOVED lines=11> */
.L_x_5269:
        /* <DEDUP_REMOVED lines=12> */
.L_x_5270:
        /* <DEDUP_REMOVED lines=43> */
.L_x_5268:
[----:B------:R-:W-:Y:S02]  /*c580*/  I2FP.F32.U32 R25, R26 ;  /* 0x0000001a00197245 */ /* 0x000fe40000201000 */
        /* <DEDUP_REMOVED lines=9> */
[----:B------:R-:W-:-:S02]  /*c620*/  IMAD.MOV.U32 R24, RZ, RZ, 0x2 ;  /* 0x00000002ff187424 */ /* 0x000fc400078e00ff */
[----:B------:R-:W-:Y:S02]  /*c630*/  IMAD.MOV.U32 R25, RZ, RZ, R92 ;  /* 0x000000ffff197224 */ /* 0x000fe400078e005c */
[----:B------:R-:W-:-:S07]  /*c640*/  @P1 FADD.FTZ R30, R46, R30 ;  /* 0x0000001e2e1e1221 */ /* 0x000fce0000010000 */
        /* <DEDUP_REMOVED lines=9> */
.L_x_5272:
        /* <DEDUP_REMOVED lines=12> */
.L_x_5273:
        /* <DEDUP_REMOVED lines=43> */
.L_x_5271:
        /* <DEDUP_REMOVED lines=17> */
.L_x_5275:
        /* <DEDUP_REMOVED lines=14> */
.L_x_5276:
        /* <DEDUP_REMOVED lines=43> */
.L_x_5274:
        /* <DEDUP_REMOVED lines=10> */
[----:B------:R-:W-:Y:S01]  /*cf90*/  @P1 FADD.FTZ R31, R47, R31 ;  /* 0x0000001f2f1f1221 */ /* 0x000fe20000010000 */
[----:B------:R-:W-:Y:S06]  /*cfa0*/  BRA `(.L_x_5277) ;  /* 0x0000002400907947 */ /* 0x000fec0003800000 */
.L_x_5228:
        /* <DEDUP_REMOVED lines=15> */
.L_x_5279:
        /* <DEDUP_REMOVED lines=12> */
.L_x_5280:
        /* <DEDUP_REMOVED lines=40> */
[----:B------:R-:W-:Y:S01]  /*d3e0*/  MOV R103, R28 ;  /* 0x0000001c00677202 */ /* 0x000fe20000000f00 */
[----:B------:R-:W-:Y:S01]  /*d3f0*/  IMAD.MOV.U32 R28, RZ, RZ, R110 ;  /* 0x000000ffff1c7224 */ /* 0x000fe200078e006e */
[----:B------:R-:W-:-:S07]  /*d400*/  LOP3.LUT R3, R30, UR36, R29, 0x96, !PT ;  /* 0x000000241e037c12 */ /* 0x000fce000f8e961d */
.L_x_5278:
[----:B------:R-:W-:Y:S02]  /*d410*/  ISETP.NE.AND P2, PT, R31, 0x1, PT ;  /* 0x000000011f00780c */ /* 0x000fe40003f45270 */
[----:B------:R-:W-:Y:S01]  /*d420*/  I2FP.F32.U32 R29, R28 ;  /* 0x0000001c001d7245 */ /* 0x000fe20000201000 */
[----:B------:R-:W-:Y:S01]  /*d430*/  IMAD.MOV.U32 R28, RZ, RZ, 0x2 ;  /* 0x00000002ff1c7424 */ /* 0x000fe200078e00ff */
[C---:B-----5:R-:W-:Y:S02]  /*d440*/  SHF.L.U32 R30, R24.reuse, 0x10, RZ ;  /* 0x00000010181e7819 */ /* 0x060fe400000006ff */
[----:B------:R-:W-:Y:S01]  /*d450*/  PRMT R24, R24, 0x7632, R24 ;  /* 0x0000763218187816 */ /* 0x000fe20000000018 */
[----:B------:R-:W-:-:S05]  /*d460*/  FFMA.FTZ R29, R29, R104, 1.1641532182693481445e-10 ;  /* 0x2f0000001d1d7423 */ /* 0x000fca0000010068 */
        /* <DEDUP_REMOVED lines=12> */
.L_x_5282:
        /* <DEDUP_REMOVED lines=12> */
.L_x_5283:
        /* <DEDUP_REMOVED lines=43> */
.L_x_5281:
[----:B------:R-:W-:Y:S01]  /*d8a0*/  ISETP.NE.AND P2, PT, R28, 0x1, PT ;  /* 0x000000011c00780c */ /* 0x000fe20003f45270 */
[----:B------:R-:W-:Y:S01]  /*d8b0*/  IMAD.MOV.U32 R34, RZ, RZ, 0x2 ;  /* 0x00000002ff227424 */ /* 0x000fe200078e00ff */
[----:B------:R-:W-:Y:S02]  /*d8c0*/  I2FP.F32.U32 R29, R29 ;  /* 0x0000001d001d7245 */ /* 0x000fe40000201000 */
[----:B------:R-:W-:Y:S01]  /*d8d0*/  SHF.L.U32 R32, R24, 0x10, RZ ;  /* 0x0000001018207819 */ /* 0x000fe200000006ff */
[----:B------:R-:W-:Y:S02]  /*d8e0*/  IMAD.MOV.U32 R24, RZ, RZ, R92 ;  /* 0x000000ffff187224 */ /* 0x000fe400078e005c */
[----:B------:R-:W-:-:S05]  /*d8f0*/  FFMA.FTZ R29, R29, R104, 1.1641532182693481445e-10 ;  /* 0x2f0000001d1d7423 */ /* 0x000fca0000010068 */
[----:B------:R-:W-:-:S04]  /*d900*/  FSETP.LE.FTZ.AND P3, PT, R29, UR4, PT ;  /* 0x000000041d007c0b */ /* 0x000fc8000bf73000 */
        /* <DEDUP_REMOVED lines=10> */
.L_x_5285:
        /* <DEDUP_REMOVED lines=12> */
.L_x_5286:
        /* <DEDUP_REMOVED lines=43> */
.L_x_5284:
[----:B------:R-:W-:Y:S02]  /*dd20*/  ISETP.NE.AND P2, PT, R34, 0x1, PT ;  /* 0x000000012200780c */ /* 0x000fe40003f45270 */
[----:B------:R-:W-:Y:S01]  /*dd30*/  I2FP.F32.U32 R29, R24 ;  /* 0x00000018001d7245 */ /* 0x000fe20000201000 */
[----:B------:R-:W-:Y:S01]  /*dd40*/  IMAD.MOV.U32 R24, RZ, RZ, 0x2 ;  /* 0x00000002ff187424 */ /* 0x000fe200078e00ff */
[C---:B------:R-:W-:Y:S02]  /*dd50*/  SHF.L.U32 R31, R25.reuse, 0x10, RZ ;  /* 0x00000010191f7819 */ /* 0x040fe400000006ff */
[----:B------:R-:W-:Y:S01]  /*dd60*/  PRMT R33, R25, 0x7632, R33 ;  /* 0x0000763219217816 */ /* 0x000fe20000000021 */
[----:B------:R-:W-:Y:S01]  /*dd70*/  FFMA.FTZ R29, R29, R104, 1.1641532182693481445e-10 ;  /* 0x2f0000001d1d7423 */ /* 0x000fe20000010068 */
[----:B------:R-:W-:-:S04]  /*dd80*/  IMAD.MOV.U32 R25, RZ, RZ, R92 ;  /* 0x000000ffff197224 */ /* 0x000fc800078e005c */
        /* <DEDUP_REMOVED lines=11> */
.L_x_5288:
        /* <DEDUP_REMOVED lines=12> */
.L_x_5289:
        /* <DEDUP_REMOVED lines=43> */
.L_x_5287:
[----:B------:R-:W-:Y:S01]  /*e1b0*/  ISETP.NE.AND P2, PT, R24, 0x1, PT ;  /* 0x000000011800780c */ /* 0x000fe20003f45270 */
[----:B------:R-:W-:Y:S01]  /*e1c0*/  IMAD.MOV.U32 R28, RZ, RZ, 0x2 ;  /* 0x00000002ff1c7424 */ /* 0x000fe200078e00ff */
[----:B------:R-:W-:Y:S02]  /*e1d0*/  I2FP.F32.U32 R25, R25 ;  /* 0x0000001900197245 */ /* 0x000fe40000201000 */
[----:B------:R-:W-:-:S03]  /*e1e0*/  SHF.L.U32 R34, R33, 0x10, RZ ;  /* 0x0000001021227819 */ /* 0x000fc600000006ff */
        /* <DEDUP_REMOVED lines=13> */
.L_x_5291:
        /* <DEDUP_REMOVED lines=12> */
.L_x_5292:
        /* <DEDUP_REMOVED lines=43> */
.L_x_5290:
[----:B------:R-:W-:Y:S01]  /*e630*/  ISETP.NE.AND P3, PT, R28, 0x1, PT ;  /* 0x000000011c00780c */ /* 0x000fe20003f65270 */
[----:B------:R-:W-:Y:S01]  /*e640*/  IMAD.MOV.U32 R24, RZ, RZ, 0x2 ;  /* 0x00000002ff187424 */ /* 0x000fe200078e00ff */
[----:B------:R-:W-:Y:S02]  /*e650*/  I2FP.F32.U32 R25, R25 ;  /* 0x0000001900197245 */ /* 0x000fe40000201000 */
[C---:B------:R-:W-:Y:S02]  /*e660*/  SHF.L.U32 R33, R26.reuse, 0x10, RZ ;  /* 0x000000101a217819 */ /* 0x040fe400000006ff */
[----:B------:R-:W-:Y:S01]  /*e670*/  PRMT R35, R26, 0x7632, R35 ;  /* 0x000076321a237816 */ /* 0x000fe20000000023 */
        /* <DEDUP_REMOVED lines=12> */
.L_x_5294:
        /* <DEDUP_REMOVED lines=12> */
.L_x_5295:
        /* <DEDUP_REMOVED lines=43> */
.L_x_5293:
        /* <DEDUP_REMOVED lines=16> */
.L_x_5297:
        /* <DEDUP_REMOVED lines=12> */
.L_x_5298:
        /* <DEDUP_REMOVED lines=43> */
.L_x_5296:
[----:B------:R-:W-:Y:S01]  /*ef20*/  ISETP.NE.AND P5, PT, R28, 0x1, PT ;  /* 0x000000011c00780c */ /* 0x000fe20003fa5270 */
[----:B------:R-:W-:Y:S01]  /*ef30*/  IMAD.MOV.U32 R112, RZ, RZ, 0x2 ;  /* 0x00000002ff707424 */ /* 0x000fe200078e00ff */
[----:B------:R-:W-:Y:S01]  /*ef40*/  I2FP.F32.U32 R25, R26 ;  /* 0x0000001a00197245 */ /* 0x000fe20000201000 */
[----:B------:R-:W-:Y:S01]  /*ef50*/  IMAD.MOV.U32 R26, RZ, RZ, R92 ;  /* 0x000000ffff1a7224 */ /* 0x000fe200078e005c */
[C---:B------:R-:W-:Y:S02]  /*ef60*/  SHF.L.U32 R110, R27.reuse, 0x10, RZ ;  /* 0x000000101b6e7819 */ /* 0x040fe400000006ff */
[----:B------:R-:W-:Y:S01]  /*ef70*/  PRMT R111, R27, 0x7632, R111 ;  /* 0x000076321b6f7816 */ /* 0x000fe2000000006f */
        /* <DEDUP_REMOVED lines=11> */
.L_x_5300:
        /* <DEDUP_REMOVED lines=12> */
.L_x_5301:
        /* <DEDUP_REMOVED lines=43> */
.L_x_5299:
[----:B------:R-:W-:Y:S01]  /*f3a0*/  FMUL.FTZ R28, R33, UR5 ;  /* 0x00000005211c7c20 */ /* 0x000fe20008410000 */
[----:B------:R-:W-:Y:S01]  /*f3b0*/  FMUL.FTZ R33, R32, UR5 ;  /* 0x0000000520217c20 */ /* 0x000fe20008410000 */
[----:B------:R-:W-:Y:S01]  /*f3c0*/  P2R R24, PR, RZ, 0x2 ;  /* 0x00000002ff187803 */ /* 0x000fe20000000000 */
[----:B------:R-:W-:Y:S01]  /*f3d0*/  FMUL.FTZ R32, R30, UR5 ;  /* 0x000000051e207c20 */ /* 0x000fe20008410000 */
[----:B------:R-:W-:Y:S01]  /*f3e0*/  I2FP.F32.U32 R25, R26 ;  /* 0x0000001a00197245 */ /* 0x000fe20000201000 */
[----:B------:R-:W-:Y:S01]  /*f3f0*/  FMUL.FTZ R35, R35, UR5 ;  /* 0x0000000523237c20 */ /* 0x000fe20008410000 */
[----:B------:R-:W-:Y:S01]  /*f400*/  ISETP.NE.AND P1, PT, R59, RZ, PT ;  /* 0x000000ff3b00720c */ /* 0x000fe20003f25270 */
        /* <DEDUP_REMOVED lines=9> */
[----:B------:R-:W-:-:S02]  /*f4a0*/  ISETP.NE.AND P1, PT, R24, RZ, PT ;  /* 0x000000ff1800720c */ /* 0x000fc40003f25270 */
[----:B------:R-:W-:Y:S02]  /*f4b0*/  FSEL R29, R35, RZ, P3 ;  /* 0x000000ff231d7208 */ /* 0x000fe40001800000 */
[----:B------:R-:W-:Y:S02]  /*f4c0*/  FSEL R35, R34, RZ, P6 ;  /* 0x000000ff22237208 */ /* 0x000fe40003000000 */
[----:B------:R-:W-:Y:S02]  /*f4d0*/  P2R R27, PR, RZ, 0x1 ;  /* 0x00000001ff1b7803 */ /* 0x000fe40000000000 */
[----:B------:R-:W-:Y:S02]  /*f4e0*/  FSEL R34, R31, RZ, P5 ;  /* 0x000000ff1f227208 */ /* 0x000fe40002800000 */
[----:B------:R-:W-:Y:S02]  /*f4f0*/  ISETP.NE.AND P0, PT, R58, RZ, PT ;  /* 0x000000ff3a00720c */ /* 0x000fe40003f05270 */
[----:B------:R-:W-:Y:S01]  /*f500*/  FSETP.GTU.FTZ.AND P5, PT, R25, UR4, PT ;  /* 0x0000000419007c0b */ /* 0x000fe2000bfbc000 */
        /* <DEDUP_REMOVED lines=12> */
[----:B------:R-:W-:Y:S01]  /*f5d0*/  @P1 FADD.FTZ R30, R46, R30 ;  /* 0x0000001e2e1e1221 */ /* 0x000fe20000010000 */
[----:B------:R-:W-:-:S11]  /*f5e0*/  @P1 FADD.FTZ R31, R47, R31 ;  /* 0x0000001f2f1f1221 */ /* 0x000fd60000010000 */
.L_x_5277:
[----:B------:R-:W-:Y:S01]  /*f5f0*/  ISETP.NE.AND P6, PT, R59, RZ, PT ;  /* 0x000000ff3b00720c */ /* 0x000fe20003fc5270 */
[----:B------:R-:W0:Y:S01]  /*f600*/  @P0 LDC.64 R114, c[0x0][0x398] ;  /* 0x0000e600ff720b82 */ /* 0x000e220000000a00 */
[----:B------:R-:W-:Y:S02]  /*f610*/  SEL R25, RZ, 0x1000000, !P5 ;  /* 0x01000000ff197807 */ /* 0x000fe40006800000 */
[----:B------:R-:W-:Y:S02]  /*f620*/  SEL R24, RZ, 0x10000, !P4 ;  /* 0x00010000ff187807 */ /* 0x000fe40006000000 */
[----:B------:R-:W-:Y:S02]  /*f630*/  SEL R59, RZ, 0x100, !P3 ;  /* 0x00000100ff3b7807 */ /* 0x000fe40005800000 */
[----:B------:R-:W-:Y:S01]  /*f640*/  ISETP.NE.AND P5, PT, R58, RZ, PT ;  /* 0x000000ff3a00720c */ /* 0x000fe20003fa5270 */
[----:B------:R-:W1:Y:S01]  /*f650*/  @P1 LDC.64 R110, c[0x0][0x3a0] ;  /* 0x0000e800ff6e1b82 */ /* 0x000e620000000a00 */
[----:B------:R-:W-:Y:S01]  /*f660*/  ISETP.NE.AND P4, PT, R107, RZ, PT ;  /* 0x000000ff6b00720c */ /* 0x000fe20003f85270 */
[----:B------:R-:W-:Y:S01]  /*f670*/  VIADD R107, R105, 0x200 ;  /* 0x00000200696b7836 */ /* 0x000fe20000000000 */
[----:B------:R-:W-:-:S02]  /*f680*/  ISETP.NE.AND P3, PT, R102, RZ, PT ;  /* 0x000000ff6600720c */ /* 0x000fc40003f65270 */
[----:B------:R-:W-:Y:S01]  /*f690*/  SEL R27, RZ, 0x10000, !P4 ;  /* 0x00010000ff1b7807 */ /* 0x000fe20006000000 */
[----:B------:R-:W-:Y:S01]  /*f6a0*/  IMAD.WIDE.U32 R116, R107, 0x10, R56 ;  /* 0x000000106b747825 */ /* 0x000fe200078e0038 */
[----:B------:R-:W-:Y:S02]  /*f6b0*/  SEL R58, RZ, 0x1000000, !P3 ;  /* 0x01000000ff3a7807 */ /* 0x000fe40005800000 */
[----:B------:R-:W-:Y:S02]  /*f6c0*/  SEL R26, RZ, 0x100, !P5 ;  /* 0x00000100ff1a7807 */ /* 0x000fe40006800000 */
[----:B------:R-:W-:Y:S01]  /*f6d0*/  LOP3.LUT R59, R59, R25, R24, 0xfe, !PT ;  /* 0x000000193b3b7212 */ /* 0x000fe200078efe18 */
[----:B------:R-:W-:Y:S01]  /*f6e0*/  IMAD.WIDE.U32 R24, R106, 0x20, R108 ;  /* 0x000000206a187825 */ /* 0x000fe200078e006c */
[----:B------:R-:W-:Y:S02]  /*f6f0*/  LOP3.LUT R26, R26, R58, R27, 0xfe, !PT ;  /* 0x0000003a1a1a7212 */ /* 0x000fe400078efe1b */
[----:B------:R-:W-:Y:S01]  /*f700*/  SEL R27, RZ, 0x1, !P6 ;  /* 0x00000001ff1b7807 */ /* 0x000fe20007000000 */
[C---:B0-----:R-:W-:Y:S01]  /*f710*/  @P0 IMAD.WIDE.U32 R114, R107.reuse, 0x10, R114 ;  /* 0x000000106b720825 */ /* 0x041fe200078e0072 */
[----:B------:R-:W-:Y:S01]  /*f720*/  SEL R58, RZ, 0x1, !P2 ;  /* 0x00000001ff3a7807 */ /* 0x000fe20005000000 */
[----:B------:R-:W-:Y:S04]  /*f730*/  STG.E.128 desc[UR10][R24.64], R32 ;  /* 0x0000002018007986 */ /* 0x000fe8000c101d0a */
[----:B------:R0:W-:Y:S01]  /*f740*/  STG.E.128 desc[UR10][R24.64+0x10], R28 ;  /* 0x0000101c18007986 */ /* 0x0001e2000c101d0a */
[----:B-1----:R-:W-:Y:S01]  /*f750*/  @P1 IMAD.WIDE.U32 R110, R107, 0x20, R110 ;  /* 0x000000206b6e1825 */ /* 0x002fe200078e006e */
[----:B0-----:R-:W-:-:S03]  /*f760*/  LOP3.LUT R24, R26, R27, RZ, 0xfc, !PT ;  /* 0x0000001b1a187212 */ /* 0x001fc600078efcff */
[----:B------:R-:W-:Y:S01]  /*f770*/  IMAD.WIDE.U32 R26, R106, 0x8, R80 ;  /* 0x000000086a1a7825 */ /* 0x000fe200078e0050 */
[----:B------:R-:W-:-:S05]  /*f780*/  LOP3.LUT R25, R59, R58, RZ, 0xfc, !PT ;  /* 0x0000003a3b197212 */ /* 0x000fca00078efcff */
[----:B------:R0:W-:Y:S01]  /*f790*/  STG.E.64 desc[UR10][R26.64], R24 ;  /* 0x000000181a007986 */ /* 0x0001e2000c101b0a */
[----:B------:R-:W-:Y:S05]  /*f7a0*/  @!P0 BRA `(.L_x_5302) ;  /* 0x0000000000508947 */ /* 0x000fea0003800000 */
[----:B0-----:R-:W-:Y:S01]  /*f7b0*/  IMAD.U32 R24, R98, 0x10000, RZ ;  /* 0x0001000062187824 */ /* 0x001fe200078e00ff */
[----:B------:R-:W-:Y:S02]  /*f7c0*/  LOP3.LUT R26, R99, 0xffff, RZ, 0xc0, !PT ;  /* 0x0000ffff631a7812 */ /* 0x000fe400078ec0ff */
[----:B------:R-:W-:Y:S02]  /*f7d0*/  PRMT R57, R97, 0x7104, RZ ;  /* 0x0000710461397816 */ /* 0x000fe400000000ff */
[----:B------:R-:W-:Y:S02]  /*f7e0*/  LOP3.LUT R27, R24, 0xff0000, RZ, 0xc0, !PT ;  /* 0x00ff0000181b7812 */ /* 0x000fe400078ec0ff */
[----:B------:R-:W0:Y:S01]  /*f7f0*/  LDC.64 R24, c[0x0][0x3b8] ;  /* 0x0000ee00ff187b82 */ /* 0x000e220000000a00 */
[----:B------:R-:W-:Y:S02]  /*f800*/  LOP3.LUT R58, R95, 0xff, RZ, 0xc0, !PT ;  /* 0x000000ff5f3a7812 */ /* 0x000fe400078ec0ff */
[----:B------:R-:W-:-:S02]  /*f810*/  PRMT R26, R27, 0x4210, R26 ;  /* 0x000042101b1a7816 */ /* 0x000fc4000000001a */
[----:B------:R-:W-:Y:S01]  /*f820*/  LOP3.LUT R56, R94, 0xff, RZ, 0xc0, !PT ;  /* 0x000000ff5e387812 */ /* 0x000fe200078ec0ff */
[----:B------:R-:W-:Y:S01]  /*f830*/  IMAD.WIDE.U32 R58, R58, 0x1000000, RZ ;  /* 0x010000003a3a7825 */ /* 0x000fe200078e00ff */
[----:B------:R-:W-:Y:S02]  /*f840*/  LOP3.LUT R57, R26, 0xff00, R57, 0xf8, !PT ;  /* 0x0000ff001a397812 */ /* 0x000fe400078ef839 */
[----:B------:R-:W-:Y:S02]  /*f850*/  LOP3.LUT R26, R93, 0xff, RZ, 0xc0, !PT ;  /* 0x000000ff5d1a7812 */ /* 0x000fe400078ec0ff */
[----:B------:R-:W-:Y:S01]  /*f860*/  LOP3.LUT R113, R57, 0xff, R96, 0xf8, !PT ;  /* 0x000000ff39717812 */ /* 0x000fe200078ef860 */
[----:B------:R-:W-:-:S04]  /*f870*/  IMAD.WIDE.U32 R56, R56, 0x10000, RZ ;  /* 0x0001000038387825 */ /* 0x000fc800078e00ff */
[----:B------:R-:W-:Y:S01]  /*f880*/  IMAD.WIDE.U32 R26, R26, 0x100, RZ ;  /* 0x000001001a1a7825 */ /* 0x000fe200078e00ff */
[----:B------:R-:W-:Y:S02]  /*f890*/  LOP3.LUT R113, R57, R113, R59, 0xfe, !PT ;  /* 0x0000007139717212 */ /* 0x000fe400078efe3b */
[----:B------:R-:W-:Y:S02]  /*f8a0*/  LOP3.LUT R26, R26, R58, R56, 0xfe, !PT ;  /* 0x0000003a1a1a7212 */ /* 0x000fe400078efe38 */
[----:B------:R-:W-:Y:S01]  /*f8b0*/  LOP3.LUT R27, R113, R27, RZ, 0xfc, !PT ;  /* 0x0000001b711b7212 */ /* 0x000fe200078efcff */
[----:B0-----:R-:W-:Y:S01]  /*f8c0*/  IMAD.WIDE.U32 R24, R106, 0x8, R24 ;  /* 0x000000086a187825 */ /* 0x001fe200078e0018 */
[----:B------:R-:W-:-:S05]  /*f8d0*/  LOP3.LUT R26, R26, 0xff, R91, 0xf8, !PT ;  /* 0x000000ff1a1a7812 */ /* 0x000fca00078ef85b */
[----:B------:R1:W-:Y:S02]  /*f8e0*/  STG.E.64 desc[UR10][R24.64], R26 ;  /* 0x0000001a18007986 */ /* 0x0003e4000c101b0a */
.L_x_5302:
[----:B------:R2:W5:Y:S04]  /*f8f0*/  @P0 LDG.E.128 R52, desc[UR10][R114.64] ;  /* 0x0000000a72340981 */ /* 0x000568000c1e1d00 */
[----:B------:R2:W5:Y:S04]  /*f900*/  @P1 LDG.E.128 R48, desc[UR10][R110.64] ;  /* 0x0000000a6e301981 */ /* 0x000568000c1e1d00 */
[----:B------:R2:W5:Y:S04]  /*f910*/  @P1 LDG.E.128 R44, desc[UR10][R110.64+0x10] ;  /* 0x0000100a6e2c1981 */ /* 0x000568000c1e1d00 */
[----:B------:R2:W5:Y:S01]  /*f920*/  LDG.E.128 R56, desc[UR10][R116.64] ;  /* 0x0000000a74387981 */ /* 0x000562000c1e1d00 */
[----:B------:R-:W-:Y:S05]  /*f930*/  @!P0 BRA `(.L_x_5303) ;  /* 0x0000004800d88947 */ /* 0x000fea0003800000 */
[----:B------:R-:W-:Y:S01]  /*f940*/  ISETP.NE.AND P2, PT, R112, 0x1, PT ;  /* 0x000000017000780c */ /* 0x000fe20003f45270 */
[----:B01----:R-:W-:Y:S02]  /*f950*/  HFMA2 R26, -RZ, RZ, 0, 1.1920928955078125e-07 ;  /* 0x00000002ff1a7431 */ /* 0x003fe400000001ff */
        /* <DEDUP_REMOVED lines=13> */
.L_x_5305:
        /* <DEDUP_REMOVED lines=12> */
.L_x_5306:
        /* <DEDUP_REMOVED lines=42> */
.L_x_5304:
[----:B------:R-:W-:Y:S01]  /*fd90*/  ISETP.NE.AND P2, PT, R26, 0x1, PT ;  /* 0x000000011a00780c */ /* 0x000fe20003f45270 */
[C---:B-----5:R-:W-:Y:S01]  /*fda0*/  IMAD.U32 R91, R56.reuse, 0x10000, RZ ;  /* 0x00010000385b7824 */ /* 0x060fe200078e00ff */
[----:B------:R-:W-:Y:S01]  /*fdb0*/  I2FP.F32.U32 R25, R24 ;  /* 0x0000001800197245 */ /* 0x000fe20000201000 */
[----:B------:R-:W-:Y:S01]  /*fdc0*/  IMAD.MOV.U32 R27, RZ, RZ, 0x2 ;  /* 0x00000002ff1b7424 */ /* 0x000fe200078e00ff */
[----:B------:R-:W-:Y:S01]  /*fdd0*/  PRMT R56, R56, 0x7632, R56 ;  /* 0x0000763238387816 */ /* 0x000fe20000000038 */
[----:B------:R-:W-:Y:S02]  /*fde0*/  FMUL.FTZ R91, R91, UR5 ;  /* 0x000000055b5b7c20 */ /* 0x000fe40008410000 */
[----:B------:R-:W-:-:S05]  /*fdf0*/  FFMA.FTZ R25, R25, R104, 1.1641532182693481445e-10 ;  /* 0x2f00000019197423 */ /* 0x000fca0000010068 */
[----:B------:R-:W-:Y:S02]  /*fe00*/  FSETP.LE.FTZ.AND P4, PT, R25, UR4, PT ;  /* 0x0000000419007c0b */ /* 0x000fe4000bf93000 */
[----:B------:R-:W-:Y:S02]  /*fe10*/  MOV R25, R92 ;  /* 0x0000005c00197202 */ /* 0x000fe40000000f00 */
[----:B--2---:R-:W-:Y:S01]  /*fe20*/  P2R R111, PR, RZ, 0x10 ;  /* 0x00000010ff6f7803 */ /* 0x004fe20000000000 */
        /* <DEDUP_REMOVED lines=9> */
.L_x_5308:
        /* <DEDUP_REMOVED lines=12> */
.L_x_5309:
        /* <DEDUP_REMOVED lines=42> */
.L_x_5307:
[----:B------:R-:W-:Y:S01]  /*10220*/  I2FP.F32.U32 R25, R25 ;  /* 0x0000001900197245 */ /* 0x000fe20000201000 */
[----:B------:R-:W-:Y:S01]  /*10230*/  IMAD.MOV.U32 R26, RZ, RZ, 0x2 ;  /* 0x00000002ff1a7424 */ /* 0x000fe200078e00ff */
[----:B------:R-:W-:Y:S02]  /*10240*/  SHF.L.U32 R24, R52, 0x10, RZ ;  /* 0x0000001034187819 */ /* 0x000fe400000006ff */
[----:B------:R-:W-:Y:S01]  /*10250*/  ISETP.NE.AND P3, PT, R27, 0x1, PT ;  /* 0x000000011b00780c */ /* 0x000fe20003f65270 */
[----:B------:R-:W-:Y:S02]  /*10260*/  FFMA.FTZ R25, R25, R104, 1.1641532182693481445e-10 ;  /* 0x2f00000019197423 */ /* 0x000fe40000010068 */
[----:B------:R-:W-:-:S03]  /*10270*/  FMUL.FTZ R24, R24, UR5 ;  /* 0x0000000518187c20 */ /* 0x000fc60008410000 */
        /* <DEDUP_REMOVED lines=16> */
.L_x_5311:
        /* <DEDUP_REMOVED lines=12> */
.L_x_5312:
        /* <DEDUP_REMOVED lines=42> */
.L_x_5310:
[----:B------:R-:W-:Y:S01]  /*106e0*/  I2FP.F32.U32 R25, R25 ;  /* 0x0000001900197245 */ /* 0x000fe20000201000 */
[----:B------:R-:W-:Y:S01]  /*106f0*/  IMAD.MOV.U32 R27, RZ, RZ, R92 ;  /* 0x000000ffff1b7224 */ /* 0x000fe200078e005c */
[----:B------:R-:W-:-:S03]  /*10700*/  ISETP.NE.AND P2, PT, R26, 0x1, PT ;  /* 0x000000011a00780c */ /* 0x000fc60003f45270 */
[----:B------:R-:W-:-:S05]  /*10710*/  FFMA.FTZ R25, R25, R104, 1.1641532182693481445e-10 ;  /* 0x2f00000019197423 */ /* 0x000fca0000010068 */
[----:B------:R-:W-:Y:S01]  /*10720*/  FSETP.LE.FTZ.AND P4, PT, R25, UR4, PT ;  /* 0x0000000419007c0b */ /* 0x000fe2000bf93000 */
[----:B------:R-:W-:Y:S02]  /*10730*/  IMAD.U32 R25, R56, 0x10000, RZ ;  /* 0x0001000038197824 */ /* 0x000fe400078e00ff */
[----:B------:R-:W-:Y:S01]  /*10740*/  HFMA2 R56, -RZ, RZ, 0, 1.1920928955078125e-07 ;  /* 0x00000002ff387431 */ /* 0x000fe200000001ff */
[----:B------:R-:W-:Y:S01]  /*10750*/  P2R R110, PR, RZ, 0x10 ;  /* 0x00000010ff6e7803 */ /* 0x000fe20000000000 */
[----:B------:R-:W-:Y:S01]  /*10760*/  FMUL.FTZ R25, R25, UR5 ;  /* 0x0000000519197c20 */ /* 0x000fe20008410000 */
        /* <DEDUP_REMOVED lines=9> */
.L_x_5314:
        /* <DEDUP_REMOVED lines=12> */
.L_x_5315:
        /* <DEDUP_REMOVED lines=42> */
.L_x_5313:
[----:B------:R-:W-:Y:S01]  /*10b60*/  I2FP.F32.U32 R27, R27 ;  /* 0x0000001b001b7245 */ /* 0x000fe20000201000 */
[----:B------:R-:W-:Y:S01]  /*10b70*/  IMAD.MOV.U32 R94, RZ, RZ, 0x2 ;  /* 0x00000002ff5e7424 */ /* 0x000fe200078e00ff */
[----:B------:R-:W-:Y:S02]  /*10b80*/  PRMT R26, R52, 0x7632, R26 ;  /* 0x00007632341a7816 */ /* 0x000fe4000000001a */
[----:B------:R-:W-:Y:S01]  /*10b90*/  ISETP.NE.AND P3, PT, R56, 0x1, PT ;  /* 0x000000013800780c */ /* 0x000fe20003f65270 */
[----:B------:R-:W-:Y:S01]  /*10ba0*/  FFMA.FTZ R27, R27, R104, 1.1641532182693481445e-10 ;  /* 0x2f0000001b1b7423 */ /* 0x000fe20000010068 */
[----:B------:R-:W-:Y:S01]  /*10bb0*/  FSEL R25, R25, RZ, P4 ;  /* 0x000000ff19197208 */ /* 0x000fe20002000000 */
[----:B------:R-:W-:-:S03]  /*10bc0*/  IMAD.U32 R26, R26, 0x10000, RZ ;  /* 0x000100001a1a7824 */ /* 0x000fc600078e00ff */
[----:B------:R-:W-:Y:S01]  /*10bd0*/  FSETP.GTU.FTZ.AND P2, PT, R27, UR4, PT ;  /* 0x000000041b007c0b */ /* 0x000fe2000bf5c000 */
[----:B------:R-:W-:Y:S01]  /*10be0*/  FMUL.FTZ R26, R26, UR5 ;  /* 0x000000051a1a7c20 */ /* 0x000fe20008410000 */
[----:B------:R-:W-:Y:S02]  /*10bf0*/  MOV R27, R92 ;  /* 0x0000005c001b7202 */ /* 0x000fe40000000f00 */
[----:B------:R-:W-:Y:S02]  /*10c00*/  SEL R93, RZ, 0x1, P2 ;  /* 0x00000001ff5d7807 */ /* 0x000fe40001000000 */
[----:B------:R-:W-:-:S05]  /*10c10*/  FSEL R26, R26, RZ, !P2 ;  /* 0x000000ff1a1a7208 */ /* 0x000fca0005000000 */
[----:B------:R-:W-:-:S04]  /*10c20*/  FADD.FTZ R25, R26, R25 ;  /* 0x000000191a197221 */ /* 0x000fc80000010000 */
        /* <DEDUP_REMOVED lines=10> */
.L_x_5317:
        /* <DEDUP_REMOVED lines=12> */
.L_x_5318:
        /* <DEDUP_REMOVED lines=43> */
.L_x_5316:
[----:B------:R-:W-:Y:S01]  /*11040*/  ISETP.NE.AND P2, PT, R94, 0x1, PT ;  /* 0x000000015e00780c */ /* 0x000fe20003f45270 */
[----:B------:R-:W-:Y:S01]  /*11050*/  IMAD.U32 R26, R57, 0x10000, RZ ;  /* 0x00010000391a7824 */ /* 0x000fe200078e00ff */
[----:B------:R-:W-:Y:S01]  /*11060*/  I2FP.F32.U32 R27, R27 ;  /* 0x0000001b001b7245 */ /* 0x000fe20000201000 */
[----:B------:R-:W-:Y:S02]  /*11070*/  IMAD.MOV.U32 R95, RZ, RZ, 0x2 ;  /* 0x00000002ff5f7424 */ /* 0x000fe400078e00ff */
[----:B------:R-:W-:Y:S02]  /*11080*/  FMUL.FTZ R26, R26, UR5 ;  /* 0x000000051a1a7c20 */ /* 0x000fe40008410000 */
[----:B------:R-:W-:-:S05]  /*11090*/  FFMA.FTZ R27, R27, R104, 1.1641532182693481445e-10 ;  /* 0x2f0000001b1b7423 */ /* 0x000fca0000010068 */
[----:B------:R-:W-:Y:S02]  /*110a0*/  FSETP.LE.FTZ.AND P4, PT, R27, UR4, PT ;  /* 0x000000041b007c0b */ /* 0x000fe4000bf93000 */
[----:B------:R-:W-:Y:S02]  /*110b0*/  PRMT R27, R57, 0x7632, R27 ;  /* 0x00007632391b7816 */ /* 0x000fe4000000001b */
[----:B------:R-:W-:Y:S02]  /*110c0*/  P2R R113, PR, RZ, 0x10 ;  /* 0x00000010ff717803 */ /* 0x000fe40000000000 */
[----:B------:R-:W-:Y:S01]  /*110d0*/  MOV R57, R92 ;  /* 0x0000005c00397202 */ /* 0x000fe20000000f00 */
        /* <DEDUP_REMOVED lines=9> */
.L_x_5320:
        /* <DEDUP_REMOVED lines=12> */
.L_x_5321:
        /* <DEDUP_REMOVED lines=43> */
.L_x_5319:
        /* <DEDUP_REMOVED lines=8> */
[----:B------:R-:W-:Y:S01]  /*11560*/  IMAD.MOV.U32 R56, RZ, RZ, 0x2 ;  /* 0x00000002ff387424 */ /* 0x000fe200078e00ff */
        /* <DEDUP_REMOVED lines=13> */
.L_x_5323:
        /* <DEDUP_REMOVED lines=12> */
.L_x_5324:
        /* <DEDUP_REMOVED lines=43> */
.L_x_5322:
        /* <DEDUP_REMOVED lines=18> */
.L_x_5326:
        /* <DEDUP_REMOVED lines=12> */
.L_x_5327:
        /* <DEDUP_REMOVED lines=43> */
.L_x_5325:
[----:B------:R-:W-:Y:S02]  /*11e40*/  I2FP.F32.U32 R57, R57 ;  /* 0x0000003900397245 */ /* 0x000fe40000201000 */
[----:B------:R-:W-:Y:S02]  /*11e50*/  PRMT R56, R53, 0x7632, R56 ;  /* 0x0000763235387816 */ /* 0x000fe40000000038 */
[----:B------:R-:W-:Y:S01]  /*11e60*/  FSEL R27, R27, RZ, P4 ;  /* 0x000000ff1b1b7208 */ /* 0x000fe20002000000 */
[----:B------:R-:W-:Y:S02]  /*11e70*/  FFMA.FTZ R57, R57, R104, 1.1641532182693481445e-10 ;  /* 0x2f00000039397423 */ /* 0x000fe40000010068 */
[----:B------:R-:W-:-:S03]  /*11e80*/  IMAD.U32 R56, R56, 0x10000, RZ ;  /* 0x0001000038387824 */ /* 0x000fc600078e00ff */
[----:B------:R-:W-:Y:S01]  /*11e90*/  FSETP.GTU.FTZ.AND P2, PT, R57, UR4, PT ;  /* 0x0000000439007c0b */ /* 0x000fe2000bf5c000 */
[----:B------:R-:W-:Y:S01]  /*11ea0*/  FMUL.FTZ R56, R56, UR5 ;  /* 0x0000000538387c20 */ /* 0x000fe20008410000 */
[----:B------:R-:W-:Y:S02]  /*11eb0*/  MOV R57, R92 ;  /* 0x0000005c00397202 */ /* 0x000fe40000000f00 */
        /* <DEDUP_REMOVED lines=15> */
.L_x_5329:
        /* <DEDUP_REMOVED lines=12> */
.L_x_5330:
        /* <DEDUP_REMOVED lines=43> */
.L_x_5328:
[----:B------:R-:W-:Y:S01]  /*12320*/  ISETP.NE.AND P3, PT, R56, 0x1, PT ;  /* 0x000000013800780c */ /* 0x000fe20003f65270 */
[C---:B------:R-:W-:Y:S01]  /*12330*/  IMAD.U32 R103, R58.reuse, 0x10000, RZ ;  /* 0x000100003a677824 */ /* 0x040fe200078e00ff */
[----:B------:R-:W-:Y:S01]  /*12340*/  I2FP.F32.U32 R57, R57 ;  /* 0x0000003900397245 */ /* 0x000fe20000201000 */
[----:B------:R-:W-:Y:S01]  /*12350*/  IMAD.MOV.U32 R97, RZ, RZ, 0x2 ;  /* 0x00000002ff617424 */ /* 0x000fe200078e00ff */
[----:B------:R-:W-:Y:S01]  /*12360*/  PRMT R58, R58, 0x7632, R58 ;  /* 0x000076323a3a7816 */ /* 0x000fe2000000003a */
[----:B------:R-:W-:Y:S02]  /*12370*/  FMUL.FTZ R103, R103, UR5 ;  /* 0x0000000567677c20 */ /* 0x000fe40008410000 */
        /* <DEDUP_REMOVED lines=12> */
.L_x_5332:
        /* <DEDUP_REMOVED lines=12> */
.L_x_5333:
        /* <DEDUP_REMOVED lines=43> */
.L_x_5331:
[----:B------:R-:W-:Y:S01]  /*127b0*/  I2FP.F32.U32 R57, R57 ;  /* 0x0000003900397245 */ /* 0x000fe20000201000 */
[----:B------:R-:W-:Y:S01]  /*127c0*/  IMAD.U32 R56, R54, 0x10000, RZ ;  /* 0x0001000036387824 */ /* 0x000fe200078e00ff */
[----:B------:R-:W-:Y:S01]  /*127d0*/  FSEL R103, R103, RZ, P2 ;  /* 0x000000ff67677208 */ /* 0x000fe20001000000 */
[----:B------:R-:W-:Y:S02]  /*127e0*/  IMAD.MOV.U32 R98, RZ, RZ, 0x2 ;  /* 0x00000002ff627424 */ /* 0x000fe400078e00ff */
[----:B------:R-:W-:Y:S01]  /*127f0*/  FFMA.FTZ R57, R57, R104, 1.1641532182693481445e-10 ;  /* 0x2f00000039397423 */ /* 0x000fe20000010068 */
[----:B------:R-:W-:-:S04]  /*12800*/  FMUL.FTZ R56, R56, UR5 ;  /* 0x0000000538387c20 */ /* 0x000fc80008410000 */
[----:B------:R-:W-:Y:S02]  /*12810*/  FSETP.GTU.FTZ.AND P3, PT, R57, UR4, PT ;  /* 0x0000000439007c0b */ /* 0x000fe4000bf7c000 */
        /* <DEDUP_REMOVED lines=15> */
.L_x_5335:
        /* <DEDUP_REMOVED lines=12> */
.L_x_5336:
        /* <DEDUP_REMOVED lines=40> */
[----:B------:R-:W-:Y:S02]  /*12c50*/  IMAD.MOV.U32 R102, RZ, RZ, R98 ;  /* 0x000000ffff667224 */ /* 0x000fe400078e0062 */
[----:B------:R-:W-:Y:S01]  /*12c60*/  HFMA2 R98, -RZ, RZ, 0, 0 ;  /* 0x00000000ff627431 */ /* 0x000fe200000001ff */
[----:B------:R-:W-:-:S07]  /*12c70*/  LOP3.LUT R3, R114, UR36, R99, 0x96, !PT ;  /* 0x0000002472037c12 */ /* 0x000fce000f8e9663 */
.L_x_5334:
[----:B------:R-:W-:Y:S01]  /*12c80*/  ISETP.NE.AND P4, PT, R98, 0x1, PT ;  /* 0x000000016200780c */ /* 0x000fe20003f85270 */
[----:B------:R-:W-:Y:S01]  /*12c90*/  IMAD.U32 R97, R58, 0x10000, RZ ;  /* 0x000100003a617824 */ /* 0x000fe200078e00ff */
[----:B------:R-:W-:Y:S01]  /*12ca0*/  I2FP.F32.U32 R57, R57 ;  /* 0x0000003900397245 */ /* 0x000fe20000201000 */
[----:B------:R-:W-:Y:S01]  /*12cb0*/  IMAD.MOV.U32 R103, RZ, RZ, 0x2 ;  /* 0x00000002ff677424 */ /* 0x000fe200078e00ff */
[----:B------:R-:W-:-:S03]  /*12cc0*/  MOV R99, R92 ;  /* 0x0000005c00637202 */ /* 0x000fc60000000f00 */
[----:B------:R-:W-:Y:S01]  /*12cd0*/  FFMA.FTZ R58, R57, R104, 1.1641532182693481445e-10 ;  /* 0x2f000000393a7423 */ /* 0x000fe20000010068 */
[----:B------:R-:W-:-:S04]  /*12ce0*/  FMUL.FTZ R57, R97, UR5 ;  /* 0x0000000561397c20 */ /* 0x000fc80008410000 */
        /* <DEDUP_REMOVED lines=10> */
.L_x_5338:
        /* <DEDUP_REMOVED lines=12> */
.L_x_5339:
        /* <DEDUP_REMOVED lines=43> */
.L_x_5337:
[----:B------:R-:W-:Y:S01]  /*13100*/  I2FP.F32.U32 R97, R99 ;  /* 0x0000006300617245 */ /* 0x000fe20000201000 */
[----:B------:R-:W-:Y:S01]  /*13110*/  IMAD.MOV.U32 R98, RZ, RZ, 0x2 ;  /* 0x00000002ff627424 */ /* 0x000fe200078e00ff */
[----:B------:R-:W-:Y:S02]  /*13120*/  PRMT R58, R54, 0x7632, R58 ;  /* 0x00007632363a7816 */ /* 0x000fe4000000003a */
[----:B------:R-:W-:Y:S01]  /*13130*/  FSEL R57, R57, RZ, P3 ;  /* 0x000000ff39397208 */ /* 0x000fe20001800000 */
[----:B------:R-:W-:Y:S02]  /*13140*/  FFMA.FTZ R97, R97, R104, 1.1641532182693481445e-10 ;  /* 0x2f00000061617423 */ /* 0x000fe40000010068 */
[----:B------:R-:W-:-:S03]  /*13150*/  IMAD.U32 R58, R58, 0x10000, RZ ;  /* 0x000100003a3a7824 */ /* 0x000fc600078e00ff */
[----:B------:R-:W-:Y:S01]  /*13160*/  FSETP.GTU.FTZ.AND P4, PT, R97, UR4, PT ;  /* 0x0000000461007c0b */ /* 0x000fe2000bf9c000 */
[----:B------:R-:W-:-:S03]  /*13170*/  FMUL.FTZ R58, R58, UR5 ;  /* 0x000000053a3a7c20 */ /* 0x000fc60008410000 */
        /* <DEDUP_REMOVED lines=15> */
.L_x_5341:
        /* <DEDUP_REMOVED lines=12> */
.L_x_5342:
        /* <DEDUP_REMOVED lines=43> */
.L_x_5340:
[----:B------:R-:W-:Y:S01]  /*135e0*/  ISETP.NE.AND P5, PT, R98, 0x1, PT ;  /* 0x000000016200780c */ /* 0x000fe20003fa5270 */
[----:B------:R-:W-:Y:S01]  /*135f0*/  IMAD.MOV.U32 R114, RZ, RZ, 0x2 ;  /* 0x00000002ff727424 */ /* 0x000fe200078e00ff */
[----:B------:R-:W-:Y:S01]  /*13600*/  I2FP.F32.U32 R99, R58 ;  /* 0x0000003a00637245 */ /* 0x000fe20000201000 */
[C---:B------:R-:W-:Y:S01]  /*13610*/  IMAD.U32 R58, R59.reuse, 0x10000, RZ ;  /* 0x000100003b3a7824 */ /* 0x040fe200078e00ff */
[----:B------:R-:W-:Y:S02]  /*13620*/  PRMT R59, R59, 0x7632, R59 ;  /* 0x000076323b3b7816 */ /* 0x000fe4000000003b */
[----:B------:R-:W-:Y:S01]  /*13630*/  MOV R103, R92 ;  /* 0x0000005c00677202 */ /* 0x000fe20000000f00 */
        /* <DEDUP_REMOVED lines=12> */
.L_x_5344:
        /* <DEDUP_REMOVED lines=12> */
.L_x_5345:
        /* <DEDUP_REMOVED lines=43> */
.L_x_5343:
[----:B------:R-:W-:Y:S01]  /*13a70*/  I2FP.F32.U32 R99, R103 ;  /* 0x0000006700637245 */ /* 0x000fe20000201000 */
[----:B------:R-:W-:Y:S01]  /*13a80*/  IMAD.U32 R98, R55, 0x10000, RZ ;  /* 0x0001000037627824 */ /* 0x000fe200078e00ff */
[----:B------:R-:W-:Y:S01]  /*13a90*/  FSEL R58, R58, RZ, P4 ;  /* 0x000000ff3a3a7208 */ /* 0x000fe20002000000 */
        /* <DEDUP_REMOVED lines=19> */
.L_x_5347:
        /* <DEDUP_REMOVED lines=12> */
.L_x_5348:
        /* <DEDUP_REMOVED lines=43> */
.L_x_5346:
        /* <DEDUP_REMOVED lines=17> */
.L_x_5350:
        /* <DEDUP_REMOVED lines=14> */
.L_x_5351:
        /* <DEDUP_REMOVED lines=43> */
.L_x_5349:
        /* <DEDUP_REMOVED lines=10> */
[----:B------:R-:W-:Y:S01]  /*14480*/  @P1 FADD.FTZ R59, R47, R59 ;  /* 0x0000003b2f3b1221 */ /* 0x000fe20000010000 */
[----:B------:R-:W-:Y:S06]  /*14490*/  BRA `(.L_x_5352) ;  /* 0x0000002400907947 */ /* 0x000fec0003800000 */
.L_x_5303:
[----:B------:R-:W-:Y:S01]  /*144a0*/  ISETP.NE.AND P2, PT, R112, 0x1, PT ;  /* 0x000000017000780c */ /* 0x000fe20003f45270 */
[----:B01----:R-:W-:Y:S01]  /*144b0*/  IMAD.MOV.U32 R26, RZ, RZ, 0x2 ;  /* 0x00000002ff1a7424 */ /* 0x003fe200078e00ff */
        /* <DEDUP_REMOVED lines=13> */
.L_x_5354:
        /* <DEDUP_REMOVED lines=12> */
.L_x_5355:
        /* <DEDUP_REMOVED lines=41> */
[----:B------:R-:W-:Y:S02]  /*148e0*/  HFMA2 R26, -RZ, RZ, 0, 0 ;  /* 0x00000000ff1a7431 */ /* 0x000fe400000001ff */
[----:B------:R-:W-:-:S07]  /*148f0*/  IMAD.MOV.U32 R24, RZ, RZ, R103 ;  /* 0x000000ffff187224 */ /* 0x000fce00078e0067 */
.L_x_5353:
[----:B------:R-:W-:Y:S01]  /*14900*/  ISETP.NE.AND P2, PT, R26, 0x1, PT ;  /* 0x000000011a00780c */ /* 0x000fe20003f45270 */
[C---:B--2--5:R-:W-:Y:S01]  /*14910*/  IMAD.U32 R114, R56.reuse, 0x10000, RZ ;  /* 0x0001000038727824 */ /* 0x064fe200078e00ff */
[----:B------:R-:W-:Y:S01]  /*14920*/  I2FP.F32.U32 R25, R24 ;  /* 0x0000001800197245 */ /* 0x000fe20000201000 */
[----:B------:R-:W-:Y:S01]  /*14930*/  IMAD.MOV.U32 R24, RZ, RZ, 0x2 ;  /* 0x00000002ff187424 */ /* 0x000fe200078e00ff */
[----:B------:R-:W-:-:S03]  /*14940*/  PRMT R116, R56, 0x7632, R116 ;  /* 0x0000763238747816 */ /* 0x000fc60000000074 */
        /* <DEDUP_REMOVED lines=13> */
.L_x_5357:
        /* <DEDUP_REMOVED lines=12> */
.L_x_5358:
        /* <DEDUP_REMOVED lines=43> */
.L_x_5356:
[----:B------:R-:W-:Y:S01]  /*14d90*/  ISETP.NE.AND P2, PT, R24, 0x1, PT ;  /* 0x000000011800780c */ /* 0x000fe20003f45270 */
[----:B------:R-:W-:Y:S01]  /*14da0*/  IMAD.U32 R116, R116, 0x10000, RZ ;  /* 0x0001000074747824 */ /* 0x000fe200078e00ff */
[----:B------:R-:W-:Y:S01]  /*14db0*/  I2FP.F32.U32 R25, R25 ;  /* 0x0000001900197245 */ /* 0x000fe20000201000 */
[----:B------:R-:W-:-:S04]  /*14dc0*/  IMAD.MOV.U32 R26, RZ, RZ, 0x2 ;  /* 0x00000002ff1a7424 */ /* 0x000fc800078e00ff */
        /* <DEDUP_REMOVED lines=13> */
.L_x_5360:
        /* <DEDUP_REMOVED lines=12> */
.L_x_5361:
        /* <DEDUP_REMOVED lines=43> */
.L_x_5359:
[----:B------:R-:W-:Y:S01]  /*15210*/  ISETP.NE.AND P2, PT, R26, 0x1, PT ;  /* 0x000000011a00780c */ /* 0x000fe20003f45270 */
[C---:B------:R-:W-:Y:S01]  /*15220*/  IMAD.U32 R115, R57.reuse, 0x10000, RZ ;  /* 0x0001000039737824 */ /* 0x040fe200078e00ff */
        /* <DEDUP_REMOVED lines=16> */
.L_x_5363:
        /* <DEDUP_REMOVED lines=12> */
.L_x_5364:
        /* <DEDUP_REMOVED lines=43> */
.L_x_5362:
        /* <DEDUP_REMOVED lines=17> */
.L_x_5366:
        /* <DEDUP_REMOVED lines=12> */
.L_x_5367:
        /* <DEDUP_REMOVED lines=43> */
.L_x_5365:
        /* <DEDUP_REMOVED lines=17> */
.L_x_5369:
        /* <DEDUP_REMOVED lines=12> */
.L_x_5370:
        /* <DEDUP_REMOVED lines=43> */
.L_x_5368:
        /* <DEDUP_REMOVED lines=16> */
.L_x_5372:
        /* <DEDUP_REMOVED lines=12> */
.L_x_5373:
        /* <DEDUP_REMOVED lines=43> */
.L_x_5371:
        /* <DEDUP_REMOVED lines=17> */
.L_x_5375:
        /* <DEDUP_REMOVED lines=12> */
.L_x_5376:
        /* <DEDUP_REMOVED lines=43> */
.L_x_5374:
        /* <DEDUP_REMOVED lines=37> */
.L_x_5352:
[----:B------:R-:W-:Y:S01]  /*16ae0*/  ISETP.NE.AND P6, PT, R110, RZ, PT ;  /* 0x000000ff6e00720c */ /* 0x000fe20003fc5270 */
[----:B------:R-:W-:Y:S01]  /*16af0*/  FADD.FTZ R110, RZ, R36 ;  /* 0x00000024ff6e7221 */ /* 0x000fe20000010000 */
[----:B------:R-:W-:Y:S01]  /*16b00*/  SEL R104, RZ, 0x1000000, !P5 ;  /* 0x01000000ff687807 */ /* 0x000fe20006800000 */
[----:B------:R-:W-:Y:S01]  /*16b10*/  IMAD.WIDE.U32 R80, R107, 0x8, R80 ;  /* 0x000000086b507825 */ /* 0x000fe200078e0050 */
[----:B------:R-:W-:-:S03]  /*16b20*/  ISETP.NE.AND P5, PT, R113, RZ, PT ;  /* 0x000000ff7100720c */ /* 0x000fc60003fa5270 */
[----:B------:R-:W-:Y:S01]  /*16b30*/  FADD.FTZ R113, R110, R37 ;  /* 0x000000256e717221 */ /* 0x000fe20000010000 */
[----:B------:R-:W-:Y:S02]  /*16b40*/  ISETP.NE.AND P1, PT, R111, RZ, PT ;  /* 0x000000ff6f00720c */ /* 0x000fe40003f25270 */
[----:B------:R-:W-:Y:S01]  /*16b50*/  SEL R111, RZ, 0x10000, !P4 ;  /* 0x00010000ff6f7807 */ /* 0x000fe20006000000 */
[----:B------:R-:W-:Y:S01]  /*16b60*/  FADD.FTZ R110, R113, R38 ;  /* 0x00000026716e7221 */ /* 0x000fe20000010000 */
[----:B------:R-:W-:Y:S02]  /*16b70*/  ISETP.NE.AND P4, PT, R112, RZ, PT ;  /* 0x000000ff7000720c */ /* 0x000fe40003f85270 */
[----:B------:R-:W-:Y:S01]  /*16b80*/  SEL R117, RZ, 0x100, !P3 ;  /* 0x00000100ff757807 */ /* 0x000fe20005800000 */
[----:B------:R-:W-:Y:S01]  /*16b90*/  FADD.FTZ R113, R110, R39 ;  /* 0x000000276e717221 */ /* 0x000fe20000010000 */
[----:B------:R-:W-:Y:S02]  /*16ba0*/  SEL R114, RZ, 0x1000000, !P4 ;  /* 0x01000000ff727807 */ /* 0x000fe40006000000 */
[----:B------:R-:W-:Y:S01]  /*16bb0*/  SEL R112, RZ, 0x100, !P6 ;  /* 0x00000100ff707807 */ /* 0x000fe20007000000 */
[----:B------:R-:W-:Y:S01]  /*16bc0*/  FADD.FTZ R110, R113, R40 ;  /* 0x00000028716e7221 */ /* 0x000fe20000010000 */
[----:B------:R-:W-:-:S02]  /*16bd0*/  LOP3.LUT R117, R117, R104, R111, 0xfe, !PT ;  /* 0x0000006875757212 */ /* 0x000fc400078efe6f */
        /* <DEDUP_REMOVED lines=20> */
[----:B------:R-:W-:Y:S01]  /*16d20*/  IMAD.WIDE.U32 R110, R107, 0x20, R108 ;  /* 0x000000206b6e7825 */ /* 0x000fe200078e006c */
[----:B------:R-:W-:Y:S02]  /*16d30*/  LOP3.LUT R108, R112, R115, RZ, 0xfc, !PT ;  /* 0x00000073706c7212 */ /* 0x000fe400078efcff */
[----:B------:R-:W-:Y:S01]  /*16d40*/  LOP3.LUT R109, R117, R114, RZ, 0xfc, !PT ;  /* 0x00000072756d7212 */ /* 0x000fe200078efcff */
[----:B------:R-:W-:Y:S01]  /*16d50*/  FADD.FTZ R113, R104, R57 ;  /* 0x0000003968717221 */ /* 0x000fe20000010000 */
[----:B------:R0:W-:Y:S03]  /*16d60*/  STG.E.128 desc[UR10][R110.64], R24 ;  /* 0x000000186e007986 */ /* 0x0001e6000c101d0a */
[----:B------:R-:W-:Y:S01]  /*16d70*/  FADD.FTZ R104, R113, R58 ;  /* 0x0000003a71687221 */ /* 0x000fe20000010000 */
[----:B------:R0:W-:Y:S03]  /*16d80*/  STG.E.128 desc[UR10][R110.64+0x10], R56 ;  /* 0x000010386e007986 */ /* 0x0001e6000c101d0a */
[----:B------:R-:W-:Y:S01]  /*16d90*/  FADD.FTZ R104, R104, R59 ;  /* 0x0000003b68687221 */ /* 0x000fe20000010000 */
        /* <DEDUP_REMOVED lines=12> */
[----:B------:R-:W-:Y:S01]  /*16e60*/  LOP3.LUT R108, R93, 0xff, RZ, 0xc0, !PT ;  /* 0x000000ff5d6c7812 */ /* 0x000fe200078ec0ff */
        /* <DEDUP_REMOVED lines=9> */
.L_x_5377:
        /* <DEDUP_REMOVED lines=80> */
.L_x_5379:
[----:B------:R-:W-:Y:S05]  /*17400*/  BSYNC.RECONVERGENT B0 ;  /* 0x0000000000007941 */ /* 0x000fea0003800200 */
.L_x_5378:
[----:B------:R-:W-:Y:S01]  /*17410*/  BAR.SYNC.DEFER_BLOCKING 0x0 ;  /* 0x0000000000007b1d */ /* 0x000fe20000010000 */
[----:B------:R-:W-:Y:S02]  /*17420*/  ISETP.GT.U32.AND P1, PT, R108, 0x7, PT ;  /* 0x000000076c00780c */ /* 0x000fe40003f24070 */
[----:B0-----:R-:W-:Y:S02]  /*17430*/  CS2R R80, SRZ ;  /* 0x0000000000507805 */ /* 0x001fe4000001ff00 */
[----:B------:R-:W-:Y:S01]  /*17440*/  MOV R111, RZ ;  /* 0x000000ff006f7202 */ /* 0x000fe20000000f00 */
        /* <DEDUP_REMOVED lines=10> */
.L_x_5381:
[----:B------:R-:W-:Y:S05]  /*174f0*/  BSYNC.RECONVERGENT B0 ;  /* 0x0000000000007941 */ /* 0x000fea0003800200 */
.L_x_5380:
[----:B------:R-:W1:Y:S01]  /*17500*/  SHFL.DOWN PT, R114, R111, 0x4, 0x1f ;  /* 0x08801f006f727f89 */ /* 0x000e6200000e0000 */
[-C--:B------:R-:W-:Y:S01]  /*17510*/  I2FP.F32.U32 R115, R111.reuse ;  /* 0x0000006f00737245 */ /* 0x080fe20000201000 */
[----:B------:R-:W-:Y:S01]  /*17520*/  UPLOP3.LUT UP1, UPT, UPT, UPT, UP1, 0x40, 0x4 ;  /* 0x000000000004789c */ /* 0x000fe20003f2e810 */
[----:B------:R-:W-:Y:S01]  /*17530*/  ISETP.NE.AND P1, PT, RZ, UR39, PT ;  /* 0x00000027ff007c0c */ /* 0x000fe2000bf25270 */
[----:B0-----:R-:W0:Y:S01]  /*17540*/  SHFL.DOWN PT, R113, R80, 0x4, 0x1f ;  /* 0x08801f0050717f89 */ /* 0x001e2200000e0000 */
[----:B-1----:R-:W-:Y:S02]  /*17550*/  IADD3 R112, PT, PT, R114, R111, RZ ;  /* 0x0000006f72707210 */ /* 0x002fe40007ffe0ff */
[----:B------:R-:W-:Y:S02]  /*17560*/  I2FP.F32.S32 R116, R114 ;  /* 0x0000007200747245 */ /* 0x000fe40000201400 */
[----:B------:R-:W-:Y:S01]  /*17570*/  I2FP.F32.S32 R108, R112 ;  /* 0x00000070006c7245 */ /* 0x000fe20000201400 */
[----:B------:R-:W1:Y:S02]  /*17580*/  SHFL.DOWN PT, R109, R112, 0x2, 0x1f ;  /* 0x08401f00706d7f89 */ /* 0x000e6400000e0000 */
[C---:B0-----:R-:W-:Y:S01]  /*17590*/  FMUL.FTZ R118, R113.reuse, R116 ;  /* 0x0000007471767220 */ /* 0x041fe20000410000 */
[----:B------:R-:W0:Y:S01]  /*175a0*/  MUFU.RCP R110, R108 ;  /* 0x0000006c006e7308 */ /* 0x000e220000001000 */
[----:B------:R-:W2:Y:S01]  /*175b0*/  SHFL.DOWN PT, R114, R81, 0x4, 0x1f ;  /* 0x08801f0051727f89 */ /* 0x000ea200000e0000 */
[----:B------:R-:W-:Y:S01]  /*175c0*/  FADD.FTZ R113, -R113, R80 ;  /* 0x0000005071717221 */ /* 0x000fe20000010100 */
[----:B------:R-:W-:-:S03]  /*175d0*/  FFMA.FTZ R111, R115, R80, R118 ;  /* 0x00000050736f7223 */ /* 0x000fc60000010076 */
[----:B------:R-:W-:-:S04]  /*175e0*/  FMUL.FTZ R113, R113, R113 ;  /* 0x0000007171717220 */ /* 0x000fc80000410000 */
[----:B------:R-:W-:-:S04]  /*175f0*/  FMUL.FTZ R113, R113, R115 ;  /* 0x0000007371717220 */ /* 0x000fc80000410000 */
[----:B------:R-:W-:Y:S01]  /*17600*/  FMUL.FTZ R113, R113, R116 ;  /* 0x0000007471717220 */ /* 0x000fe20000410000 */
[----:B0-----:R-:W-:Y:S01]  /*17610*/  FMUL.FTZ R111, R110, R111 ;  /* 0x0000006f6e6f7220 */ /* 0x001fe20000410000 */
[----:B-1----:R-:W-:Y:S01]  /*17620*/  IMAD.IADD R112, R112, 0x1, R109 ;  /* 0x0000000170707824 */ /* 0x002fe200078e026d */
[----:B------:R-:W-:-:S03]  /*17630*/  I2FP.F32.S32 R115, R109 ;  /* 0x0000006d00737245 */ /* 0x000fc60000201400 */
[----:B------:R-:W0:Y:S01]  /*17640*/  SHFL.DOWN PT, R118, R111, 0x2, 0x1f ;  /* 0x08401f006f767f89 */ /* 0x000e2200000e0000 */
[----:B--2---:R-:W-:Y:S01]  /*17650*/  FADD.FTZ R81, R114, R81 ;  /* 0x0000005172517221 */ /* 0x004fe20000010000 */
[----:B------:R-:W-:-:S03]  /*17660*/  I2FP.F32.S32 R80, R112 ;  /* 0x0000007000507245 */ /* 0x000fc60000201400 */
[----:B------:R-:W-:Y:S02]  /*17670*/  FFMA.FTZ R113, R110, R113, R81 ;  /* 0x000000716e717223 */ /* 0x000fe40000010051 */
[----:B------:R-:W1:Y:S01]  /*17680*/  MUFU.RCP R110, R80 ;  /* 0x00000050006e7308 */ /* 0x000e620000001000 */
[----:B------:R-:W2:Y:S04]  /*17690*/  SHFL.DOWN PT, R81, R112, 0x1, 0x1f ;  /* 0x08201f0070517f89 */ /* 0x000ea800000e0000 */
[----:B------:R-:W3:Y:S01]  /*176a0*/  SHFL.DOWN PT, R114, R113, 0x2, 0x1f ;  /* 0x08401f0071727f89 */ /* 0x000ee200000e0000 */
[----:B0-----:R-:W-:Y:S01]  /*176b0*/  FMUL.FTZ R109, R118, R115 ;  /* 0x00000073766d7220 */ /* 0x001fe20000410000 */
[----:B------:R-:W-:-:S03]  /*176c0*/  FADD.FTZ R118, R111, -R118 ;  /* 0x800000766f767221 */ /* 0x000fc60000010000 */
[----:B------:R-:W-:Y:S01]  /*176d0*/  FFMA.FTZ R111, R108, R111, R109 ;  /* 0x0000006f6c6f7223 */ /* 0x000fe2000001006d */
[----:B------:R-:W-:-:S04]  /*176e0*/  FMUL.FTZ R109, R118, R118 ;  /* 0x00000076766d7220 */ /* 0x000fc80000410000 */
[----:B------:R-:W-:Y:S01]  /*176f0*/  FMUL.FTZ R108, R108, R109 ;  /* 0x0000006d6c6c7220 */ /* 0x000fe20000410000 */
[----:B-1----:R-:W-:Y:S01]  /*17700*/  FMUL.FTZ R109, R110, R111 ;  /* 0x0000006f6e6d7220 */ /* 0x002fe20000410000 */
[----:B--2---:R-:W-:Y:S01]  /*17710*/  IMAD.IADD R111, R112, 0x1, R81 ;  /* 0x00000001706f7824 */ /* 0x004fe200078e0251 */
[----:B------:R-:W-:Y:S01]  /*17720*/  I2FP.F32.S32 R112, R81 ;  /* 0x0000005100707245 */ /* 0x000fe20000201400 */
[----:B------:R-:W-:Y:S01]  /*17730*/  FMUL.FTZ R108, R108, R115 ;  /* 0x000000736c6c7220 */ /* 0x000fe20000410000 */
[----:B---3--:R-:W-:Y:S01]  /*17740*/  FADD.FTZ R113, R113, R114 ;  /* 0x0000007271717221 */ /* 0x008fe20000010000 */
[----:B------:R-:W0:Y:S03]  /*17750*/  SHFL.DOWN PT, R116, R109, 0x1, 0x1f ;  /* 0x08201f006d747f89 */ /* 0x000e2600000e0000 */
[----:B------:R-:W-:Y:S01]  /*17760*/  FFMA.FTZ R108, R110, R108, R113 ;  /* 0x0000006c6e6c7223 */ /* 0x000fe20000010071 */
[----:B------:R-:W-:-:S04]  /*17770*/  I2FP.F32.S32 R110, R111 ;  /* 0x0000006f006e7245 */ /* 0x000fc80000201400 */
[----:B------:R-:W1:Y:S02]  /*17780*/  SHFL.DOWN PT, R111, R108, 0x1, 0x1f ;  /* 0x08201f006c6f7f89 */ /* 0x000e6400000e0000 */
[----:B------:R-:W2:Y:S01]  /*17790*/  MUFU.RCP R110, R110 ;  /* 0x0000006e006e7308 */ /* 0x000ea20000001000 */
[----:B0-----:R-:W-:Y:S01]  /*177a0*/  FADD.FTZ R81, R109, -R116 ;  /* 0x800000746d517221 */ /* 0x001fe20000010000 */
[----:B------:R-:W-:-:S03]  /*177b0*/  FMUL.FTZ R113, R116, R112 ;  /* 0x0000007074717220 */ /* 0x000fc60000410000 */
[----:B------:R-:W-:Y:S01]  /*177c0*/  FMUL.FTZ R81, R81, R81 ;  /* 0x0000005151517220 */ /* 0x000fe20000410000 */
[----:B------:R-:W-:-:S03]  /*177d0*/  FFMA.FTZ R113, R80, R109, R113 ;  /* 0x0000006d50717223 */ /* 0x000fc60000010071 */
[----:B------:R-:W-:Y:S01]  /*177e0*/  FMUL.FTZ R81, R80, R81 ;  /* 0x0000005150517220 */ /* 0x000fe20000410000 */
[----:B--2---:R-:W-:Y:S01]  /*177f0*/  FMUL.FTZ R80, R110, R113 ;  /* 0x000000716e507220 */ /* 0x004fe20000410000 */
[----:B-1----:R-:W-:Y:S01]  /*17800*/  FADD.FTZ R111, R108, R111 ;  /* 0x0000006f6c6f7221 */ /* 0x002fe20000010000 */
[----:B------:R-:W0:Y:S01]  /*17810*/  LDC R113, c[0x0][0x448] ;  /* 0x00011200ff717b82 */ /* 0x000e220000000800 */
[----:B------:R-:W-:-:S03]  /*17820*/  FMUL.FTZ R81, R81, R112 ;  /* 0x0000007051517220 */ /* 0x000fc60000410000 */
[----:B------:R-:W1:Y:S01]  /*17830*/  SHFL.IDX PT, R80, R80, RZ, 0x1f ;  /* 0x00001fff50507589 */ /* 0x000e6200000e0000 */
[----:B------:R-:W-:-:S05]  /*17840*/  FFMA.FTZ R111, R110, R81, R111 ;  /* 0x000000516e6f7223 */ /* 0x000fca000001006f */
[----:B------:R-:W0:Y:S01]  /*17850*/  SHFL.IDX PT, R116, R111, RZ, 0x1f ;  /* 0x00001fff6f747589 */ /* 0x000e2200000e0000 */
[C---:B-1----:R-:W-:Y:S01]  /*17860*/  FSEL R114, R80.reuse, RZ, !P1 ;  /* 0x000000ff50727208 */ /* 0x042fe20004800000 */
[----:B------:R-:W-:-:S04]  /*17870*/  FMUL.FTZ R112, R80, R80 ;  /* 0x0000005050707220 */ /* 0x000fc80000410000 */
[C---:B------:R-:W-:Y:S01]  /*17880*/  FADD.FTZ R110, -R114.reuse, R39 ;  /* 0x00000027726e7221 */ /* 0x040fe20000010100 */
[----:B------:R-:W-:Y:S01]  /*17890*/  FADD.FTZ R109, -R114, R38 ;  /* 0x00000026726d7221 */ /* 0x000fe20000010100 */
[----:B------:R-:W-:Y:S01]  /*178a0*/  FSEL R39, R112, RZ, P1 ;  /* 0x000000ff70277208 */ /* 0x000fe20000800000 */
[----:B0-----:R-:W-:Y:S01]  /*178b0*/  FFMA.FTZ R38, R116, UR20, R113 ;  /* 0x0000001474267c23 */ /* 0x001fe20008010071 */
[C---:B------:R-:W-:Y:S01]  /*178c0*/  FADD.FTZ R81, -R114.reuse, R36 ;  /* 0x0000002472517221 */ /* 0x040fe20000010100 */
[----:B------:R-:W-:Y:S01]  /*178d0*/  FADD.FTZ R108, -R114, R37 ;  /* 0x00000025726c7221 */ /* 0x000fe20000010100 */
[----:B------:R-:W-:Y:S01]  /*178e0*/  ISETP.NE.AND P1, PT, R104, RZ, PT ;  /* 0x000000ff6800720c */ /* 0x000fe20003f25270 */
[----:B------:R-:W-:Y:S01]  /*178f0*/  FADD.FTZ R38, R38, R39 ;  /* 0x0000002726267221 */ /* 0x000fe20000010000 */
[----:B------:R-:W0:Y:S01]  /*17900*/  LDC.64 R36, c[0x0][0x428] ;  /* 0x00010a00ff247b82 */ /* 0x000e220000000a00 */
        /* <DEDUP_REMOVED lines=10> */
[----:B------:R-:W2:Y:S01]  /*179b0*/  @!P1 LDC.64 R24, c[0x0][0x3c8] ;  /* 0x0000f200ff189b82 */ /* 0x000ea20000000a00 */
[C---:B------:R-:W-:Y:S01]  /*179c0*/  FADD.FTZ R34, -R114.reuse, R34 ;  /* 0x0000002272227221 */ /* 0x040fe20000010100 */
[C---:B------:R-:W-:Y:S01]  /*179d0*/  FADD.FTZ R35, -R114.reuse, R35 ;  /* 0x0000002372237221 */ /* 0x040fe20000010100 */
[C---:B------:R-:W-:Y:S01]  /*179e0*/  FADD.FTZ R29, -R114.reuse, R29 ;  /* 0x0000001d721d7221 */ /* 0x040fe20000010100 */
[C---:B------:R-:W-:Y:S01]  /*179f0*/  FADD.FTZ R30, -R114.reuse, R30 ;  /* 0x0000001e721e7221 */ /* 0x040fe20000010100 */
[C---:B------:R-:W-:Y:S01]  /*17a00*/  FADD.FTZ R32, -R114.reuse, R32 ;  /* 0x0000002072207221 */ /* 0x040fe20000010100 */
[C---:B------:R-:W-:Y:S01]  /*17a10*/  FADD.FTZ R33, -R114.reuse, R33 ;  /* 0x0000002172217221 */ /* 0x040fe20000010100 */
[C---:B------:R-:W-:Y:S01]  /*17a20*/  FADD.FTZ R31, -R114.reuse, R31 ;  /* 0x0000001f721f7221 */ /* 0x040fe20000010100 */
[----:B------:R-:W3:Y:S01]  /*17a30*/  @!P1 LDC.64 R120, c[0x0][0x3c0] ;  /* 0x0000f000ff789b82 */ /* 0x000ee20000000a00 */
[----:B------:R-:W-:Y:S01]  /*17a40*/  FADD.FTZ R58, -R114, R58 ;  /* 0x0000003a723a7221 */ /* 0x000fe20000010100 */
[C---:B-1----:R-:W-:Y:S01]  /*17a50*/  FMUL.FTZ R26, R42.reuse, R43 ;  /* 0x0000002b2a1a7220 */ /* 0x042fe20000410000 */
[C---:B------:R-:W-:Y:S01]  /*17a60*/  FMUL.FTZ R113, R42.reuse, R113 ;  /* 0x000000712a717220 */ /* 0x040fe20000410000 */
[----:B------:R-:W-:Y:S01]  /*17a70*/  FMUL.FTZ R43, R42, R112 ;  /* 0x000000702a2b7220 */ /* 0x000fe20000410000 */
[----:B0-----:R-:W-:-:S04]  /*17a80*/  IMAD.WIDE.U32 R38, R106, 0x10, R36 ;  /* 0x000000106a267825 */ /* 0x001fc800078e0024 */
[----:B------:R-:W-:Y:S01]  /*17a90*/  FFMA.FTZ R106, R26, R65, R77 ;  /* 0x000000411a6a7223 */ /* 0x000fe2000001004d */
[----:B------:R-:W-:Y:S01]  /*17aa0*/  FMUL.FTZ R26, R42, R111 ;  /* 0x0000006f2a1a7220 */ /* 0x000fe20000410000 */
[----:B------:R-:W-:Y:S01]  /*17ab0*/  FFMA.FTZ R27, R113, R4, R60 ;  /* 0x00000004711b7223 */ /* 0x000fe2000001003c */
[----:B------:R-:W-:-:S04]  /*17ac0*/  IMAD.WIDE.U32 R40, R105, 0x10, R36 ;  /* 0x0000001069287825 */ /* 0x000fc800078e0024 */
[----:B------:R-:W-:Y:S01]  /*17ad0*/  FFMA.FTZ R43, R43, R66, R78 ;  /* 0x000000422b2b7223 */ /* 0x000fe2000001004e */
[----:B------:R-:W-:Y:S01]  /*17ae0*/  FFMA.FTZ R26, R26, R5, R61 ;  /* 0x000000051a1a7223 */ /* 0x000fe2000001003d */
[----:B------:R-:W-:Y:S01]  /*17af0*/  FMUL.FTZ R116, R42, R116 ;  /* 0x000000742a747220 */ /* 0x000fe20000410000 */
[----:B------:R-:W-:Y:S01]  /*17b00*/  IMAD.WIDE.U32 R36, R107, 0x10, R36 ;  /* 0x000000106b247825 */ /* 0x000fe200078e0024 */
[----:B------:R-:W-:-:S03]  /*17b10*/  F2FP.BF16.F32.PACK_AB R27, R106, R27 ;  /* 0x0000001b6a1b723e */ /* 0x000fc600000010ff */
[----:B------:R-:W-:Y:S01]  /*17b20*/  FADD.FTZ R56, -R114, R56 ;  /* 0x0000003872387221 */ /* 0x000fe20000010100 */
[----:B------:R-:W-:Y:S01]  /*17b30*/  F2FP.BF16.F32.PACK_AB R26, R43, R26 ;  /* 0x0000001a2b1a723e */ /* 0x000fe200000010ff */
[----:B------:R-:W-:Y:S02]  /*17b40*/  IMAD.U32 R107, RZ, RZ, UR18 ;  /* 0x00000012ff6b7e24 */ /* 0x000fe4000f8e00ff */
[C---:B------:R-:W-:Y:S01]  /*17b50*/  FMUL.FTZ R43, R42.reuse, R34 ;  /* 0x000000222a2b7220 */ /* 0x040fe20000410000 */
[C---:B------:R-:W-:Y:S01]  /*17b60*/  FMUL.FTZ R34, R42.reuse, R35 ;  /* 0x000000232a227220 */ /* 0x040fe20000410000 */
[----:B------:R-:W-:Y:S01]  /*17b70*/  FMUL.FTZ R35, R42, R29 ;  /* 0x0000001d2a237220 */ /* 0x000fe20000410000 */
[----:B--2---:R-:W-:-:S04]  /*17b80*/  @!P1 IMAD.WIDE R106, R107, 0x4, R24 ;  /* 0x000000046b6a9825 */ /* 0x004fc800078e0218 */
        /* <DEDUP_REMOVED lines=9> */
[C---:B------:R-:W-:Y:S01]  /*17c20*/  FADD.FTZ R57, -R114.reuse, R57 ;  /* 0x0000003972397221 */ /* 0x040fe20000010100 */
[----:B------:R-:W-:Y:S01]  /*17c30*/  FADD.FTZ R59, -R114, R59 ;  /* 0x0000003b723b7221 */ /* 0x000fe20000010100 */
[----:B------:R-:W-:Y:S01]  /*17c40*/  F2FP.BF16.F32.PACK_AB R24, R29, R24 ;  /* 0x000000181d18723e */ /* 0x000fe200000010ff */
[C---:B------:R-:W-:Y:S01]  /*17c50*/  FMUL.FTZ R109, R42.reuse, R109 ;  /* 0x0000006d2a6d7220 */ /* 0x040fe20000410000 */
[C---:B------:R-:W-:Y:S01]  /*17c60*/  FMUL.FTZ R110, R42.reuse, R110 ;  /* 0x0000006e2a6e7220 */ /* 0x040fe20000410000 */
[----:B------:R-:W-:Y:S01]  /*17c70*/  F2FP.BF16.F32.PACK_AB R30, R35, R30 ;  /* 0x0000001e231e723e */ /* 0x000fe200000010ff */
[----:B------:R-:W-:Y:S01]  /*17c80*/  FMUL.FTZ R32, R42, R32 ;  /* 0x000000202a207220 */ /* 0x000fe20000410000 */
[----:B------:R-:W-:Y:S01]  /*17c90*/  F2FP.BF16.F32.PACK_AB R29, R34, R43 ;  /* 0x0000002b221d723e */ /* 0x000fe200000010ff */
[C---:B------:R-:W-:Y:S01]  /*17ca0*/  FMUL.FTZ R108, R42.reuse, R31 ;  /* 0x0000001f2a6c7220 */ /* 0x040fe20000410000 */
[C---:B------:R-:W-:Y:S01]  /*17cb0*/  FMUL.FTZ R33, R42.reuse, R33 ;  /* 0x000000212a217220 */ /* 0x040fe20000410000 */
[C---:B------:R-:W-:Y:S01]  /*17cc0*/  FMUL.FTZ R34, R42.reuse, R28 ;  /* 0x0000001c2a227220 */ /* 0x040fe20000410000 */
[C---:B------:R-:W-:Y:S01]  /*17cd0*/  FMUL.FTZ R35, R42.reuse, R58 ;  /* 0x0000003a2a237220 */ /* 0x040fe20000410000 */
[----:B------:R-:W-:Y:S01]  /*17ce0*/  MOV R105, UR18 ;  /* 0x0000001200697c02 */ /* 0x000fe20008000f00 */
        /* <DEDUP_REMOVED lines=20> */
[----:B---3--:R-:W-:Y:S01]  /*17e30*/  @!P1 IMAD.WIDE R120, R105, 0x4, R120 ;  /* 0x0000000469789825 */ /* 0x008fe200078e0278 */
[----:B------:R-:W-:Y:S01]  /*17e40*/  F2FP.BF16.F32.PACK_AB R25, R110, R25 ;  /* 0x000000196e19723e */ /* 0x000fe200000010ff */
[----:B------:R-:W-:Y:S01]  /*17e50*/  UIADD3 UR18, UPT, UPT, UR18, UR12, URZ ;  /* 0x0000000c12127290 */ /* 0x000fe2000fffe0ff */
[----:B------:R-:W-:-:S02]  /*17e60*/  F2FP.BF16.F32.PACK_AB R31, R108, R31 ;  /* 0x0000001f6c1f723e */ /* 0x000fc400000010ff */
[----:B------:R-:W-:Y:S01]  /*17e70*/  F2FP.BF16.F32.PACK_AB R28, R33, R28 ;  /* 0x0000001c211c723e */ /* 0x000fe200000010ff */
[----:B------:R0:W-:Y:S01]  /*17e80*/  @!P1 STG.E desc[UR10][R120.64], R80 ;  /* 0x0000005078009986 */ /* 0x0001e2000c10190a */
[----:B------:R-:W-:Y:S01]  /*17e90*/  F2FP.BF16.F32.PACK_AB R35, R58, R35 ;  /* 0x000000233a23723e */ /* 0x000fe200000010ff */
[----:B------:R-:W-:Y:S01]  /*17ea0*/  UISETP.GE.AND UP0, UPT, UR18, UR13, UPT ;  /* 0x0000000d1200728c */ /* 0x000fe2000bf06270 */
        /* <DEDUP_REMOVED lines=9> */
.L_x_5383:
        /* <DEDUP_REMOVED lines=12> */
.L_x_13695:


//--------------------- .text._ZN10layer_norm31ln_parallel_residual_fwd_kernelINS_13Kernel_traitsIf13__nv_bfloat16fS2_fjLj6144ELj1ELj1ELj8ELj16ENS_18Kernel_traits_baseILj6144EfS2_fS2_fjLj256EEEEELb0ELb0ELb0EEEvNS_9FwdParamsE --------------------------
	.section	.text._ZN10layer_norm31ln_parallel_residual_fwd_kernelINS_13Kernel_traitsIf13__nv_bfloat16fS2_fjLj6144ELj1ELj1ELj8ELj16ENS_18Kernel_traits_baseILj6144EfS2_fS2_fjLj256EEEEELb0ELb0ELb0EEEvNS_9FwdParamsE,"ax",@progbits
	.align	128
        .global         _ZN10layer_norm31ln_parallel_residual_fwd_kernelINS_13Kernel_traitsIf13__nv_bfloat16fS2_fjLj6144ELj1ELj1ELj8ELj16ENS_18Kernel_traits_baseILj6144EfS2_fS2_fjLj256EEEEELb0ELb0ELb0EEEvNS_9FwdParamsE
        .type           _ZN10layer_norm31ln_parallel_residual_fwd_kernelINS_13Kernel_traitsIf13__nv_bfloat16fS2_fjLj6144ELj1ELj1ELj8ELj16ENS_18Kernel_traits_baseILj6144EfS2_fS2_fjLj256EEEEELb0ELb0ELb0EEEvNS_9FwdParamsE,@function
        .size           _ZN10layer_norm31ln_parallel_residual_fwd_kernelINS_13Kernel_traitsIf13__nv_bfloat16fS2_fjLj6144ELj1ELj1ELj8ELj16ENS_18Kernel_traits_baseILj6144EfS2_fS2_fjLj256EEEEELb0ELb0ELb0EEEvNS_9FwdParamsE,(.L_x_13696 - _ZN10layer_norm31ln_parallel_residual_fwd_kernelINS_13Kernel_traitsIf13__nv_bfloat16fS2_fjLj6144ELj1ELj1ELj8ELj16ENS_18Kernel_traits_baseILj6144EfS2_fS2_fjLj256EEEEELb0ELb0ELb0EEEvNS_9FwdParamsE)
        .other          _ZN10layer_norm31ln_parallel_residual_fwd_kernelINS_13Kernel_traitsIf13__nv_bfloat16fS2_fjLj6144ELj1ELj1ELj8ELj16ENS_18Kernel_traits_baseILj6144EfS2_fS2_fjLj256EEEEELb0ELb0ELb0EEEvNS_9FwdParamsE,@"STO_CUDA_ENTRY STV_DEFAULT"
_ZN10layer_norm31ln_parallel_residual_fwd_kernelINS_13Kernel_traitsIf13__nv_bfloat16fS2_fjLj6144ELj1ELj1ELj8ELj16ENS_18Kernel_traits_baseILj6144EfS2_fS2_fjLj256EEEEELb0ELb0ELb0EEEvNS_9FwdParamsE:
.text._ZN10layer_norm31ln_parallel_residual_fwd_kernelINS_13Kernel_traitsIf13__nv_bfloat16fS2_fjLj6144ELj1ELj1ELj8ELj16ENS_18Kernel_traits_baseILj6144EfS2_fS2_fjLj256EEEEELb0ELb0ELb0EEEvNS_9FwdParamsE:
        /* <DEDUP_REMOVED lines=27> */
[----:B------:R-:W5:Y:S01]  /*01b0*/  @P0 LDG.E.128 R4, desc[UR6][R36.64] ;  /* 0x0000000624040981 */ /* 0x000f62000c1e1d00 */
[----:B-1----:R-:W-:-:S03]  /*01c0*/  @P0 IMAD.WIDE.U32 R38, R85, 0x20, R38 ;  /* 0x0000002055260825 */ /* 0x002fc600078e0026 */
[----:B------:R-:W5:Y:S01]  /*01d0*/  @P0 LDG.E.128 R8, desc[UR6][R36.64+0x10] ;  /* 0x0000100624080981 */ /* 0x000f62000c1e1d00 */
[----:B------:R-:W-:Y:S02]  /*01e0*/  ISETP.GE.U32.AND P2, PT, R3, 0x300, PT ;  /* 0x000003000300780c */ /* 0x000fe40003f46070 */
[----:B------:R-:W-:Y:S01]  /*01f0*/  @P0 LOP3.LUT R85, R85, 0x100, RZ, 0xfc, !PT ;  /* 0x0000010055550812 */ /* 0x000fe200078efcff */
[----:B------:R-:W5:Y:S04]  /*0200*/  @P0 LDG.E.128 R12, desc[UR6][R38.64] ;  /* 0x00000006260c0981 */ /* 0x000f68000c1e1d00 */
[----:B------:R-:W5:Y:S01]  /*0210*/  @P0 LDG.E.128 R16, desc[UR6][R38.64+0x10] ;  /* 0x0000100626100981 */ /* 0x000f62000c1e1d00 */
[----:B--2---:R-:W-:Y:S01]  /*0220*/  @P1 IMAD.WIDE.U32 R40, R85, 0x20, R40 ;  /* 0x0000002055281825 */ /* 0x004fe200078e0028 */
[----:B------:R-:W-:-:S02]  /*0230*/  CS2R R58, SRZ ;  /* 0x00000000003a7805 */ /* 0x000fc4000001ff00 */
[----:B------:R-:W-:Y:S02]  /*0240*/  CS2R R56, SRZ ;  /* 0x0000000000387805 */ /* 0x000fe4000001ff00 */
[----:B------:R-:W-:Y:S02]  /*0250*/  CS2R R62, SRZ ;  /* 0x00000000003e7805 */ /* 0x000fe4000001ff00 */
[----:B------:R-:W-:Y:S01]  /*0260*/  CS2R R60, SRZ ;  /* 0x00000000003c7805 */ /* 0x000fe2000001ff00 */
[----:B------:R-:W5:Y:S01]  /*0270*/  @P1 LDG.E.128 R20, desc[UR6][R40.64] ;  /* 0x0000000628141981 */ /* 0x000f62000c1e1d00 */
[----:B0-----:R-:W-:Y:S01]  /*0280*/  @P1 IMAD.WIDE.U32 R42, R85, 0x20, R42 ;  /* 0x00000020552a1825 */ /* 0x001fe200078e002a */
[----:B------:R-:W-:Y:S02]  /*0290*/  CS2R R66, SRZ ;  /* 0x0000000000427805 */ /* 0x000fe4000001ff00 */
[----:B------:R0:W5:Y:S01]  /*02a0*/  @P1 LDG.E.128 R24, desc[UR6][R40.64+0x10] ;  /* 0x0000100628181981 */ /* 0x000162000c1e1d00 */
[----:B------:R-:W-:-:S02]  /*02b0*/  CS2R R64, SRZ ;  /* 0x0000000000407805 */ /* 0x000fc4000001ff00 */
[----:B------:R-:W-:Y:S02]  /*02c0*/  CS2R R70, SRZ ;  /* 0x0000000000467805 */ /* 0x000fe4000001ff00 */
[----:B------:R-:W-:Y:S01]  /*02d0*/  CS2R R68, SRZ ;  /* 0x0000000000447805 */ /* 0x000fe2000001ff00 */
[----:B------:R-:W5:Y:S01]  /*02e0*/  @P1 LDG.E.128 R28, desc[UR6][R42.64] ;  /* 0x000000062a1c1981 */ /* 0x000f62000c1e1d00 */
[----:B------:R-:W-:Y:S02]  /*02f0*/  CS2R R46, SRZ ;  /* 0x00000000002e7805 */ /* 0x000fe4000001ff00 */
[----:B------:R-:W-:Y:S02]  /*0300*/  CS2R R44, SRZ ;  /* 0x00000000002c7805 */ /* 0x000fe4000001ff00 */
[----:B------:R-:W-:Y:S01]  /*0310*/  CS2R R50, SRZ ;  /* 0x0000000000327805 */ /* 0x000fe2000001ff00 */
[----:B------:R1:W5:Y:S01]  /*0320*/  @P1 LDG.E.128 R32, desc[UR6][R42.64+0x10] ;  /* 0x000010062a201981 */ /* 0x000362000c1e1d00 */
[----:B------:R-:W-:-:S02]  /*0330*/  CS2R R48, SRZ ;  /* 0x0000000000307805 */ /* 0x000fc4000001ff00 */
[----:B0-----:R-:W-:Y:S02]  /*0340*/  CS2R R40, SRZ ;  /* 0x0000000000287805 */ /* 0x001fe4000001ff00 */
[----:B------:R-:W-:Y:S02]  /*0350*/  CS2R R54, SRZ ;  /* 0x0000000000367805 */ /* 0x000fe4000001ff00 */
[----:B------:R-:W-:Y:S02]  /*0360*/  CS2R R52, SRZ ;  /* 0x0000000000347805 */ /* 0x000fe4000001ff00 */
[----:B------:R-:W-:Y:S02]  /*0370*/  @P1 IADD3 R85, PT, PT, R85, 0x100, RZ ;  /* 0x0000010055551810 */ /* 0x000fe40007ffe0ff */
        /* <DEDUP_REMOVED lines=35> */
.L_x_5386:
[C---:B------:R-:W-:Y:S01]  /*05b0*/  ISETP.GE.U32.AND P0, PT, R3.reuse, 0x100, PT ;  /* 0x000001000300780c */ /* 0x040fe20003f06070 */
[----:B------:R-:W0:Y:S01]  /*05c0*/  LDC.64 R38, c[0x0][0x3d0] ;  /* 0x0000f400ff267b82 */ /* 0x000e220000000a00 */
[----:B------:R-:W-:-:S07]  /*05d0*/  ISETP.GE.U32.AND P1, PT, R3, 0x200, PT ;  /* 0x000002000300780c */ /* 0x000fce0003f26070 */
[----:B------:R-:W1:Y:S08]  /*05e0*/  LDC.64 R56, c[0x0][0x3d8] ;  /* 0x0000f600ff387b82 */ /* 0x000e700000000a00 */
[----:B------:R-:W2:Y:S01]  /*05f0*/  @P0 LDC.64 R36, c[0x0][0x440] ;  /* 0x00011000ff240b82 */ /* 0x000ea20000000a00 */
[----:B0-----:R-:W-:-:S07]  /*0600*/  @P0 IMAD.WIDE.U32 R38, R85, 0x20, R38 ;  /* 0x0000002055260825 */ /* 0x001fce00078e0026 */
[----:B------:R-:W0:Y:S01]  /*0610*/  LDC.64 R58, c[0x0][0x3d0] ;  /* 0x0000f400ff3a7b82 */ /* 0x000e220000000a00 */
[----:B------:R-:W5:Y:S07]  /*0620*/  @P0 LDG.E.128 R4, desc[UR6][R38.64] ;  /* 0x0000000626040981 */ /* 0x000f6e000c1e1d00 */
[----:B------:R-:W3:Y:S01]  /*0630*/  LDC.64 R62, c[0x0][0x3d8] ;  /* 0x0000f600ff3e7b82 */ /* 0x000ee20000000a00 */
[----:B------:R-:W5:Y:S01]  /*0640*/  @P0 LDG.E.128 R8, desc[UR6][R38.64+0x10] ;  /* 0x0000100626080981 */ /* 0x000f62000c1e1d00 */
[----:B------:R-:W-:Y:S01]  /*0650*/  ISETP.GE.U32.AND P2, PT, R3, 0x300, PT ;  /* 0x000003000300780c */ /* 0x000fe20003f46070 */
[----:B-1----:R-:W-:-:S04]  /*0660*/  @P0 IMAD.WIDE.U32 R56, R85, 0x20, R56 ;  /* 0x0000002055380825 */ /* 0x002fc800078e0038 */
[C---:B--2---:R-:W-:Y:S01]  /*0670*/  @P0 IMAD.WIDE.U32 R36, R85.reuse, 0x20, R36 ;  /* 0x0000002055240825 */ /* 0x044fe200078e0024 */
[----:B------:R-:W1:Y:S01]  /*0680*/  @P1 LDC.64 R66, c[0x0][0x440] ;  /* 0x00011000ff421b82 */ /* 0x000e620000000a00 */
[----:B------:R-:W-:Y:S01]  /*0690*/  @P0 LOP3.LUT R85, R85, 0x100, RZ, 0xfc, !PT ;  /* 0x0000010055550812 */ /* 0x000fe200078efcff */
[----:B------:R-:W5:Y:S04]  /*06a0*/  @P0 LDG.E.128 R12, desc[UR6][R56.64] ;  /* 0x00000006380c0981 */ /* 0x000f68000c1e1d00 */
[----:B------:R-:W5:Y:S04]  /*06b0*/  @P0 LD.E.128 R52, desc[UR6][R36.64] ;  /* 0x0000000624340980 */ /* 0x000f68000c101d00 */
[----:B------:R-:W5:Y:S01]  /*06c0*/  @P0 LD.E.128 R48, desc[UR6][R36.64+0x10] ;  /* 0x0000100624300980 */ /* 0x000f62000c101d00 */
[----:B0-----:R-:W-:Y:S01]  /*06d0*/  @P1 IMAD.WIDE.U32 R60, R85, 0x20, R58 ;  /* 0x00000020553c1825 */ /* 0x001fe200078e003a */
[----:B------:R-:W-:-:S02]  /*06e0*/  CS2R R70, SRZ ;  /* 0x0000000000467805 */ /* 0x000fc4000001ff00 */
[----:B------:R0:W5:Y:S01]  /*06f0*/  @P0 LDG.E.128 R16, desc[UR6][R56.64+0x10] ;  /* 0x0000100638100981 */ /* 0x000162000c1e1d00 */
[C---:B---3--:R-:W-:Y:S01]  /*0700*/  @P1 IMAD.WIDE.U32 R64, R85.reuse, 0x20, R62 ;  /* 0x0000002055401825 */ /* 0x048fe200078e003e */
[----:B------:R-:W-:Y:S02]  /*0710*/  CS2R R58, SRZ ;  /* 0x00000000003a7805 */ /* 0x000fe4000001ff00 */
[----:B------:R-:W5:Y:S01]  /*0720*/  @P1 LDG.E.128 R20, desc[UR6][R60.64] ;  /* 0x000000063c141981 */ /* 0x000f62000c1e1d00 */
[----:B-1----:R-:W-:-:S03]  /*0730*/  @P1 IMAD.WIDE.U32 R68, R85, 0x20, R66 ;  /* 0x0000002055441825 */ /* 0x002fc600078e0042 */
[----:B------:R1:W5:Y:S01]  /*0740*/  @P1 LDG.E.128 R24, desc[UR6][R60.64+0x10] ;  /* 0x000010063c181981 */ /* 0x000362000c1e1d00 */
[----:B0-----:R-:W-:Y:S02]  /*0750*/  CS2R R56, SRZ ;  /* 0x0000000000387805 */ /* 0x001fe4000001ff00 */
[----:B------:R-:W-:Y:S02]  /*0760*/  CS2R R62, SRZ ;  /* 0x00000000003e7805 */ /* 0x000fe4000001ff00 */
[----:B------:R-:W-:Y:S01]  /*0770*/  CS2R R66, SRZ ;  /* 0x0000000000427805 */ /* 0x000fe2000001ff00 */
[----:B------:R-:W5:Y:S01]  /*0780*/  @P1 LDG.E.128 R28, desc[UR6][R64.64] ;  /* 0x00000006401c1981 */ /* 0x000f62000c1e1d00 */
[----:B------:R-:W-:-:S03]  /*0790*/  @P1 IADD3 R85, PT, PT, R85, 0x100, RZ ;  /* 0x0000010055551810 */ /* 0x000fc60007ffe0ff */
[----:B------:R0:W5:Y:S01]  /*07a0*/  @P1 LDG.E.128 R32, desc[UR6][R64.64+0x10] ;  /* 0x0000100640201981 */ /* 0x000162000c1e1d00 */
[----:B-1----:R-:W-:-:S03]  /*07b0*/  CS2R R60, SRZ ;  /* 0x00000000003c7805 */ /* 0x002fc6000001ff00 */
[----:B------:R-:W5:Y:S04]  /*07c0*/  @P1 LD.E.128 R44, desc[UR6][R68.64] ;  /* 0x00000006442c1980 */ /* 0x000f68000c101d00 */
[----:B------:R1:W5:Y:S01]  /*07d0*/  @P1 LD.E.128 R40, desc[UR6][R68.64+0x10] ;  /* 0x0000100644281980 */ /* 0x000362000c101d00 */
[----:B0-----:R-:W-:Y:S02]  /*07e0*/  CS2R R64, SRZ ;  /* 0x0000000000407805 */ /* 0x001fe4000001ff00 */
[----:B-1----:R-:W-:Y:S01]  /*07f0*/  CS2R R68, SRZ ;  /* 0x0000000000447805 */ /* 0x002fe2000001ff00 */
        /* <DEDUP_REMOVED lines=26> */
.L_x_5385:
        /* <DEDUP_REMOVED lines=59> */
.L_x_5388:
        /* <DEDUP_REMOVED lines=29> */
[----:B------:R-:W5:Y:S01]  /*0f20*/  @P1 LD.E.128 R60, desc[UR6][R48.64] ;  /* 0x00000006303c1980 */ /* 0x000f62000c101d00 */
[----:B------:R-:W-:-:S03]  /*0f30*/  @P1 VIADD R85, R85, 0x100 ;  /* 0x0000010055551836 */ /* 0x000fc60000000000 */
[----:B------:R0:W5:Y:S01]  /*0f40*/  @P1 LD.E.128 R56, desc[UR6][R48.64+0x10] ;  /* 0x0000100630381980 */ /* 0x000162000c101d00 */
[----:B-1----:R-:W-:-:S03]  /*0f50*/  CS2R R44, SRZ ;  /* 0x00000000002c7805 */ /* 0x002fc6000001ff00 */
[----:B------:R-:W5:Y:S04]  /*0f60*/  @P1 LDG.E.128 R28, desc[UR6][R52.64] ;  /* 0x00000006341c1981 */ /* 0x000f68000c1e1d00 */
[----:B------:R1:W5:Y:S01]  /*0f70*/  @P1 LDG.E.128 R32, desc[UR6][R52.64+0x10] ;  /* 0x0000100634201981 */ /* 0x000362000c1e1d00 */
        /* <DEDUP_REMOVED lines=27> */
.L_x_5387:
[----:B------:R-:W-:Y:S05]  /*1130*/  BSYNC.RECONVERGENT B0 ;  /* 0x0000000000007941 */ /* 0x000fea0003800200 */
.L_x_5384:
[----:B------:R-:W1:Y:S02]  /*1140*/  LDCU UR4, c[0x0][0x384] ;  /* 0x00007080ff0477ac */ /* 0x000e640008000800 */
[----:B-1----:R-:W-:-:S13]  /*1150*/  ISETP.GE.AND P1, PT, R2, UR4, PT ;  /* 0x0000000402007c0c */ /* 0x002fda000bf26270 */
[----:B------:R-:W-:Y:S05]  /*1160*/  @P1 EXIT ;  /* 0x000000000000194d */ /* 0x000fea0003800000 */
[----:B------:R-:W-:Y:S01]  /*1170*/  SHF.R.S32.HI R108, RZ, 0x3, R108 ;  /* 0x00000003ff6c7819 */ /* 0x000fe2000001146c */
[----:B------:R-:W1:Y:S01]  /*1180*/  LDCU UR14, c[0x0][0x388] ;  /* 0x00007100ff0e77ac */ /* 0x000e620008000800 */
[----:B0-----:R-:W-:Y:S02]  /*1190*/  LOP3.LUT R101, R0, 0xe0, RZ, 0xc0, !PT ;  /* 0x000000e000657812 */ /* 0x001fe400078ec0ff */
[C---:B------:R-:W-:Y:S01]  /*11a0*/  LOP3.LUT R100, R108.reuse, 0xff, RZ, 0xc0, !PT ;  /* 0x000000ff6c647812 */ /* 0x040fe200078ec0ff */
[----:B------:R-:W0:Y:S01]  /*11b0*/  LDCU.U8 UR12, c[0x0][0x410] ;  /* 0x00008200ff0c77ac */ /* 0x000e220008000000 */
[----:B------:R-:W-:Y:S02]  /*11c0*/  LOP3.LUT R108, R108, 0xffffff00, RZ, 0xc0, !PT ;  /* 0xffffff006c6c7812 */ /* 0x000fe400078ec0ff */
[----:B------:R-:W-:Y:S01]  /*11d0*/  VIADDMNMX R101, R100, -R101, RZ, !PT ;  /* 0x8000006564657246 */ /* 0x000fe200078001ff */
[----:B------:R-:W2:Y:S01]  /*11e0*/  LDCU UR13, c[0x0][0x400] ;  /* 0x00008000ff0d77ac */ /* 0x000ea20008000800 */
[----:B------:R-:W-:-:S02]  /*11f0*/  SHF.L.U32 R102, R0, 0x5, RZ ;  /* 0x0000000500667819 */ /* 0x000fc400000006ff */
[----:B------:R-:W-:Y:S01]  /*1200*/  VIMNMX R101, PT, PT, R101, 0x20, PT ;  /* 0x0000002065657848 */ /* 0x000fe20003fe0100 */
[----:B------:R-:W3:Y:S01]  /*1210*/  LDCU.64 UR8, c[0x0][0x398] ;  /* 0x00007300ff0877ac */ /* 0x000ee20008000a00 */
[----:B------:R-:W-:Y:S02]  /*1220*/  LOP3.LUT R103, R102, 0x3e0, RZ, 0xc0, !PT ;  /* 0x000003e066677812 */ /* 0x000fe400078ec0ff */
[----:B------:R-:W-:Y:S01]  /*1230*/  LEA R101, R101, R108, 0x3 ;  /* 0x0000006c65657211 */ /* 0x000fe200078e18ff */
[----:B------:R-:W4:Y:S01]  /*1240*/  LDCU.64 UR10, c[0x0][0x3a0] ;  /* 0x00007400ff0a77ac */ /* 0x000f220008000a00 */
[----:B------:R-:W-:Y:S02]  /*1250*/  VIADDMNMX R103, R100, -R103, RZ, !PT ;  /* 0x8000006764677246 */ /* 0x000fe400078001ff */
[----:B------:R-:W-:Y:S01]  /*1260*/  I2FP.F32.U32 R101, R101 ;  /* 0x0000006500657245 */ /* 0x000fe20000201000 */
[----:B------:R-:W-:Y:S01]  /*1270*/  UPLOP3.LUT UP1, UPT, UPT, UPT, UPT, 0x40, 0x4 ;  /* 0x000000000004789c */ /* 0x000fe20003f2e870 */
[----:B------:R-:W-:-:S02]  /*1280*/  VIMNMX R103, PT, PT, R103, 0x20, PT ;  /* 0x0000002067677848 */ /* 0x000fc40003fe0100 */
[----:B------:R0:W0:Y:S02]  /*1290*/  MUFU.RCP R132, R101 ;  /* 0x0000006500847308 */ /* 0x0000240000001000 */
[----:B-1----:R-:W-:-:S07]  /*12a0*/  LEA R133, R103, R108, 0x3 ;  /* 0x0000006c67857211 */ /* 0x002fce00078e18ff */
.L_x_5417:
[----:B------:R-:W-:Y:S01]  /*12b0*/  IMAD R134, R2, UR14, RZ ;  /* 0x0000000e02867c24 */ /* 0x000fe2000f8e02ff */
[----:B------:R-:W-:Y:S04]  /*12c0*/  BSSY.RECONVERGENT B0, `(.L_x_5389) ;  /* 0x000008d000007945 */ /* 0x000fe80003800200 */
[----:B------:R-:W-:-:S04]  /*12d0*/  SHF.R.S32.HI R135, RZ, 0x1f, R134 ;  /* 0x0000001fff877819 */ /* 0x000fc80000011486 */
[----:B------:R-:W-:-:S04]  /*12e0*/  LEA.HI R135, R135, R134, RZ, 0x3 ;  /* 0x0000008687877211 */ /* 0x000fc800078f18ff */
[----:B------:R-:W-:-:S04]  /*12f0*/  LEA.HI.SX32 R134, R135, R0, 0x1d ;  /* 0x0000000087867211 */ /* 0x000fc800078feaff */
[----:B------:R-:W-:Y:S01]  /*1300*/  MOV R0, R134 ;  /* 0x0000008600007202 */ /* 0x000fe20000000f00 */
[----:B-12---:R-:W-:Y:S06]  /*1310*/  @!P0 BRA `(.L_x_5390) ;  /* 0x00000008001c8947 */ /* 0x006fec0003800000 */
[----:B---3--:R-:W-:Y:S01]  /*1320*/  ISETP.NE.U32.AND P0, PT, RZ, UR8, PT ;  /* 0x00000008ff007c0c */ /* 0x008fe2000bf05070 */
[----:B------:R-:W1:Y:S01]  /*1330*/  LDC.64 R128, c[0x0][0x390] ;  /* 0x0000e400ff807b82 */ /* 0x000e620000000a00 */
[----:B----4-:R-:W-:Y:S02]  /*1340*/  ISETP.NE.U32.AND P1, PT, RZ, UR10, PT ;  /* 0x0000000aff007c0c */ /* 0x010fe4000bf25070 */
[----:B------:R-:W-:Y:S02]  /*1350*/  ISETP.NE.AND.EX P0, PT, RZ, UR9, PT, P0 ;  /* 0x00000009ff007c0c */ /* 0x000fe4000bf05300 */
[----:B------:R-:W-:-:S11]  /*1360*/  ISETP.NE.AND.EX P1, PT, RZ, UR11, PT, P1 ;  /* 0x0000000bff007c0c */ /* 0x000fd6000bf25310 */
[----:B------:R-:W3:Y:S08]  /*1370*/  @P0 LDC.64 R124, c[0x0][0x398] ;  /* 0x0000e600ff7c0b82 */ /* 0x000ef00000000a00 */
[----:B------:R-:W4:Y:S01]  /*1380*/  @P1 LDC.64 R126, c[0x0][0x3a0] ;  /* 0x0000e800ff7e1b82 */ /* 0x000f220000000a00 */
[----:B-1----:R-:W-:-:S06]  /*1390*/  IMAD.WIDE.U32 R128, R134, 0x10, R128 ;  /* 0x0000001086807825 */ /* 0x002fcc00078e0080 */
[----:B------:R-:W5:Y:S01]  /*13a0*/  LDG.E.128 R128, desc[UR6][R128.64] ;  /* 0x0000000680807981 */ /* 0x000f62000c1e1d00 */
[----:B---3--:R-:W-:-:S05]  /*13b0*/  @P0 IMAD.WIDE.U32 R124, R134, 0x10, R124 ;  /* 0x00000010867c0825 */ /* 0x008fca00078e007c */
[----:B------:R1:W5:Y:S01]  /*13c0*/  @P0 LDG.E.128 R140, desc[UR6][R124.64] ;  /* 0x000000067c8c0981 */ /* 0x000362000c1e1d00 */
[----:B----4-:R-:W-:-:S05]  /*13d0*/  @P1 IMAD.WIDE.U32 R126, R134, 0x20, R126 ;  /* 0x00000020867e1825 */ /* 0x010fca00078e007e */
[----:B0-----:R1:W5:Y:S04]  /*13e0*/  @P1 LDG.E.128 R100, desc[UR6][R126.64] ;  /* 0x000000067e641981 */ /* 0x001368000c1e1d00 */
[----:B------:R1:W5:Y:S01]  /*13f0*/  @P1 LDG.E.128 R104, desc[UR6][R126.64+0x10] ;  /* 0x000010067e681981 */ /* 0x000362000c1e1d00 */
[----:B------:R-:W-:-:S04]  /*1400*/  UISETP.NE.U32.AND UP0, UPT, UR8, URZ, UPT ;  /* 0x000000ff0800728c */ /* 0x000fc8000bf05070 */
[----:B------:R-:W-:-:S09]  /*1410*/  UISETP.NE.AND.EX UP0, UPT, UR9, URZ, UPT, UP0 ;  /* 0x000000ff0900728c */ /* 0x000fd2000bf05300 */
[----:B-1----:R-:W-:Y:S05]  /*1420*/  BRA.U UP0, `(.L_x_5391) ;  /* 0x0000000100947547 */ /* 0x002fea000b800000 */
[----:B------:R-:W-:-:S04]  /*1430*/  UISETP.NE.U32.AND UP0, UPT, UR10, URZ, UPT ;  /* 0x000000ff0a00728c */ /* 0x000fc8000bf05070 */
[----:B------:R-:W-:-:S09]  /*1440*/  UISETP.NE.AND.EX UP0, UPT, UR11, URZ, UPT, UP0 ;  /* 0x000000ff0b00728c */ /* 0x000fd2000bf05300 */
[----:B------:R-:W-:Y:S05]  /*1450*/  BRA.U UP0, `(.L_x_5392) ;  /* 0x0000000100347547 */ /* 0x000fea000b800000 */
[----:B-----5:R-:W-:Y:S01]  /*1460*/  PRMT R135, R131, 0x7632, R135 ;  /* 0x0000763283877816 */ /* 0x020fe20000000087 */
[C---:B------:R-:W-:Y:S01]  /*1470*/  IMAD.U32 R126, R129.reuse, 0x10000, RZ ;  /* 0x00010000817e7824 */ /* 0x040fe200078e00ff */
[----:B------:R-:W-:Y:S02]  /*1480*/  PRMT R125, R128, 0x7632, R125 ;  /* 0x00007632807d7816 */ /* 0x000fe4000000007d */
        /* <DEDUP_REMOVED lines=8> */
[----:B------:R-:W-:Y:S01]  /*1510*/  SHF.L.U32 R129, R0, 0x10, RZ ;  /* 0x0000001000817819 */ /* 0x000fe200000006ff */
[----:B------:R-:W-:Y:S06]  /*1520*/  BRA `(.L_x_5393) ;  /* 0x0000000400847947 */ /* 0x000fec0003800000 */
.L_x_5392:
[C---:B-----5:R-:W-:Y:S02]  /*1530*/  PRMT R0, R128.reuse, 0x7632, R0 ;  /* 0x0000763280007816 */ /* 0x060fe40000000000 */
[----:B------:R-:W-:Y:S02]  /*1540*/  SHF.L.U32 R125, R128, 0x10, RZ ;  /* 0x00000010807d7819 */ /* 0x000fe400000006ff */
[----:B------:R-:W-:Y:S02]  /*1550*/  PRMT R124, R129, 0x7632, R124 ;  /* 0x00007632817c7816 */ /* 0x000fe4000000007c */
[----:B------:R-:W-:Y:S02]  /*1560*/  PRMT R126, R130, 0x7632, R126 ;  /* 0x00007632827e7816 */ /* 0x000fe4000000007e */
[----:B------:R-:W-:Y:S01]  /*1570*/  PRMT R128, R131, 0x7632, R128 ;  /* 0x0000763283807816 */ /* 0x000fe20000000080 */
        /* <DEDUP_REMOVED lines=16> */
.L_x_5391:
[----:B------:R-:W-:-:S04]  /*1680*/  UISETP.NE.U32.AND UP0, UPT, UR10, URZ, UPT ;  /* 0x000000ff0a00728c */ /* 0x000fc8000bf05070 */
[----:B------:R-:W-:-:S09]  /*1690*/  UISETP.NE.AND.EX UP0, UPT, UR11, URZ, UPT, UP0 ;  /* 0x000000ff0b00728c */ /* 0x000fd2000bf05300 */
[----:B------:R-:W-:Y:S05]  /*16a0*/  BRA.U UP0, `(.L_x_5394) ;  /* 0x0000000100847547 */ /* 0x000fea000b800000 */
[C---:B-----5:R-:W-:Y:S01]  /*16b0*/  PRMT R135, R129.reuse, 0x7632, R135 ;  /* 0x0000763281877816 */ /* 0x060fe20000000087 */
[----:B------:R-:W-:Y:S01]  /*16c0*/  IMAD.U32 R124, R140, 0x10000, RZ ;  /* 0x000100008c7c7824 */ /* 0x000fe200078e00ff */
[C---:B------:R-:W-:Y:S02]  /*16d0*/  SHF.L.U32 R125, R128.reuse, 0x10, RZ ;  /* 0x00000010807d7819 */ /* 0x040fe400000006ff */
[----:B------:R-:W-:Y:S02]  /*16e0*/  SHF.L.U32 R129, R129, 0x10, RZ ;  /* 0x0000001081817819 */ /* 0x000fe400000006ff */
[----:B------:R-:W-:Y:S01]  /*16f0*/  SHF.L.U32 R126, R141, 0x10, RZ ;  /* 0x000000108d7e7819 */ /* 0x000fe200000006ff */
[----:B------:R-:W-:Y:S01]  /*1700*/  FADD.FTZ R124, R125, R124 ;  /* 0x0000007c7d7c7221 */ /* 0x000fe20000010000 */
[----:B------:R-:W-:Y:S02]  /*1710*/  PRMT R127, R128, 0x7632, R127 ;  /* 0x00007632807f7816 */ /* 0x000fe4000000007f */
        /* <DEDUP_REMOVED lines=8> */
[----:B------:R-:W-:Y:S01]  /*17a0*/  PRMT R129, R142, 0x7632, R129 ;  /* 0x000076328e817816 */ /* 0x000fe20000000081 */
[----:B------:R-:W-:Y:S01]  /*17b0*/  IMAD.U32 R0, R0, 0x10000, RZ ;  /* 0x0001000000007824 */ /* 0x000fe200078e00ff */
[----:B------:R-:W-:-:S02]  /*17c0*/  PRMT R130, R143, 0x7632, R130 ;  /* 0x000076328f827816 */ /* 0x000fc40000000082 */
        /* <DEDUP_REMOVED lines=15> */
.L_x_5394:
[----:B-----5:R-:W-:Y:S01]  /*18c0*/  PRMT R127, R128, 0x7632, R127 ;  /* 0x00007632807f7816 */ /* 0x020fe2000000007f */
[----:B------:R-:W-:Y:S01]  /*18d0*/  IMAD.U32 R139, R142, 0x10000, RZ ;  /* 0x000100008e8b7824 */ /* 0x000fe200078e00ff */
[----:B------:R-:W-:Y:S02]  /*18e0*/  SHF.L.U32 R128, R128, 0x10, RZ ;  /* 0x0000001080807819 */ /* 0x000fe400000006ff */
[----:B------:R-:W-:Y:S02]  /*18f0*/  SHF.L.U32 R0, R129, 0x10, RZ ;  /* 0x0000001081007819 */ /* 0x000fe400000006ff */
[----:B------:R-:W-:Y:S02]  /*1900*/  SHF.L.U32 R125, R140, 0x10, RZ ;  /* 0x000000108c7d7819 */ /* 0x000fe400000006ff */
[----:B------:R-:W-:Y:S02]  /*1910*/  SHF.L.U32 R137, R141, 0x10, RZ ;  /* 0x000000108d897819 */ /* 0x000fe400000006ff */
        /* <DEDUP_REMOVED lines=8> */
[----:B------:R-:W-:Y:S01]  /*19a0*/  PRMT R126, R143, 0x7632, R126 ;  /* 0x000076328f7e7816 */ /* 0x000fe2000000007e */
[----:B------:R-:W-:Y:S01]  /*19b0*/  IMAD.U32 R124, R124, 0x10000, RZ ;  /* 0x000100007c7c7824 */ /* 0x000fe200078e00ff */
        /* <DEDUP_REMOVED lines=24> */
.L_x_5393:
[----:B------:R-:W0:Y:S01]  /*1b40*/  LDC.64 R136, c[0x0][0x3a8] ;  /* 0x0000ea00ff887b82 */ /* 0x000e220000000a00 */
[C---:B------:R-:W-:Y:S01]  /*1b50*/  IADD3 R0, PT, PT, R134.reuse, 0x100, RZ ;  /* 0x0000010086007810 */ /* 0x040fe20007ffe0ff */
[----:B0-----:R-:W-:-:S05]  /*1b60*/  IMAD.WIDE.U32 R136, R134, 0x20, R136 ;  /* 0x0000002086887825 */ /* 0x001fca00078e0088 */
[----:B------:R1:W-:Y:S04]  /*1b70*/  STG.E.128 desc[UR6][R136.64], R124 ;  /* 0x0000007c88007986 */ /* 0x0003e8000c101d06 */
[----:B------:R1:W-:Y:S02]  /*1b80*/  STG.E.128 desc[UR6][R136.64+0x10], R128 ;  /* 0x0000108088007986 */ /* 0x0003e4000c101d06 */
.L_x_5390:
[----:B0-234-:R-:W-:Y:S05]  /*1b90*/  BSYNC.RECONVERGENT B0 ;  /* 0x0000000000007941 */ /* 0x01dfea0003800200 */
.L_x_5389:
[----:B------:R-:W-:Y:S01]  /*1ba0*/  ISETP.GE.U32.AND P2, PT, R3, 0x200, PT ;  /* 0x000002000300780c */ /* 0x000fe20003f46070 */
[----:B------:R-:W-:-:S12]  /*1bb0*/  BSSY.RECONVERGENT B0, `(.L_x_5395) ;  /* 0x0000083000007945 */ /* 0x000fd80003800200 */
        /* <DEDUP_REMOVED lines=17> */
[C---:B0----5:R-:W-:Y:S01]  /*1cd0*/  PRMT R108, R116.reuse, 0x7632, R108 ;  /* 0x00007632746c7816 */ /* 0x061fe2000000006c */
[----:B------:R-:W-:Y:S01]  /*1ce0*/  IMAD.U32 R116, R116, 0x10000, RZ ;  /* 0x0001000074747824 */ /* 0x000fe200078e00ff */
[----:B------:R-:W-:Y:S01]  /*1cf0*/  PRMT R135, R118, 0x7632, R135 ;  /* 0x0000763276877816 */ /* 0x000fe20000000087 */
[----:B------:R-:W-:Y:S01]  /*1d00*/  IMAD.U32 R138, R119, 0x10000, RZ ;  /* 0x00010000778a7824 */ /* 0x000fe200078e00ff */
[----:B------:R-:W-:Y:S02]  /*1d10*/  SHF.L.U32 R111, R140, 0x10, RZ ;  /* 0x000000108c6f7819 */ /* 0x000fe400000006ff */
[----:B------:R-:W-:Y:S01]  /*1d20*/  SHF.L.U32 R118, R118, 0x10, RZ ;  /* 0x0000001076767819 */ /* 0x000fe200000006ff */
[----:B------:R-:W-:Y:S01]  /*1d30*/  IMAD.U32 R135, R135, 0x10000, RZ ;  /* 0x0001000087877824 */ /* 0x000fe200078e00ff */
[----:B-1----:R-:W-:Y:S01]  /*1d40*/  SHF.L.U32 R137, R142, 0x10, RZ ;  /* 0x000000108e897819 */ /* 0x002fe200000006ff */
[--C-:B------:R-:W-:Y:S01]  /*1d50*/  FADD.FTZ R111, R111, R116.reuse ;  /* 0x000000746f6f7221 */ /* 0x100fe20000010000 */
[----:B------:R-:W-:-:S02]  /*1d60*/  PRMT R116, R141, 0x7632, R116 ;  /* 0x000076328d747816 */ /* 0x000fc40000000074 */
[----:B------:R-:W-:Y:S01]  /*1d70*/  PRMT R110, R117, 0x7632, R110 ;  /* 0x00007632756e7816 */ /* 0x000fe2000000006e */
[----:B------:R-:W-:Y:S01]  /*1d80*/  FADD.FTZ R137, R137, R118 ;  /* 0x0000007689897221 */ /* 0x000fe20000010000 */
[----:B------:R-:W-:Y:S02]  /*1d90*/  PRMT R136, R119, 0x7632, R136 ;  /* 0x0000763277887816 */ /* 0x000fe40000000088 */
        /* <DEDUP_REMOVED lines=28> */
.L_x_5398:
[C---:B-1---5:R-:W-:Y:S02]  /*1f60*/  PRMT R137, R117.reuse, 0x7632, R137 ;  /* 0x0000763275897816 */ /* 0x062fe40000000089 */
[----:B0-----:R-:W-:Y:S02]  /*1f70*/  SHF.L.U32 R110, R117, 0x10, RZ ;  /* 0x00000010756e7819 */ /* 0x001fe400000006ff */
[C---:B------:R-:W-:Y:S02]  /*1f80*/  PRMT R135, R116.reuse, 0x7632, R135 ;  /* 0x0000763274877816 */ /* 0x040fe40000000087 */
[----:B------:R-:W-:Y:S01]  /*1f90*/  SHF.L.U32 R108, R116, 0x10, RZ ;  /* 0x00000010746c7819 */ /* 0x000fe200000006ff */
[----:B------:R-:W-:Y:S01]  /*1fa0*/  IMAD.U32 R116, R118, 0x10000, RZ ;  /* 0x0001000076747824 */ /* 0x000fe200078e00ff */
[----:B------:R-:W-:Y:S01]  /*1fb0*/  SHF.L.U32 R109, R140, 0x10, RZ ;  /* 0x000000108c6d7819 */ /* 0x000fe200000006ff */
        /* <DEDUP_REMOVED lines=8> */
[----:B------:R-:W-:Y:S02]  /*2040*/  PRMT R109, R140, 0x7632, R109 ;  /* 0x000076328c6d7816 */ /* 0x000fe4000000006d */
        /* <DEDUP_REMOVED lines=14> */
[----:B------:R-:W-:Y:S02]  /*2130*/  FADD.FTZ R118, R147, R146 ;  /* 0x0000009293767221 */ /* 0x000fe40000010000 */
[----:B------:R-:W-:Y:S02]  /*2140*/  FADD.FTZ R117, R144, R117 ;  /* 0x0000007590757221 */ /* 0x000fe40000010000 */
[----:B------:R-:W-:Y:S01]  /*2150*/  FADD.FTZ R119, R148, R119 ;  /* 0x0000007794777221 */ /* 0x000fe20000010000 */
[----:B------:R-:W-:Y:S06]  /*2160*/  BRA `(.L_x_5399) ;  /* 0x0000000000887947 */ /* 0x000fec0003800000 */
.L_x_5397:
[----:B------:R-:W-:Y:S05]  /*2170*/  @!P1 BRA `(.L_x_5400) ;  /* 0x0000000000549947 */ /* 0x000fea0003800000 */
[C---:B0----5:R-:W-:Y:S02]  /*2180*/  PRMT R108, R116.reuse, 0x7632, R108 ;  /* 0x00007632746c7816 */ /* 0x061fe4000000006c */
[----:B------:R-:W-:Y:S02]  /*2190*/  SHF.L.U32 R109, R116, 0x10, RZ ;  /* 0x00000010746d7819 */ /* 0x000fe400000006ff */
[----:B------:R-:W-:Y:S01]  /*21a0*/  PRMT R110, R117, 0x7632, R110 ;  /* 0x00007632756e7816 */ /* 0x000fe2000000006e */
[----:B-1----:R-:W-:Y:S01]  /*21b0*/  IMAD.U32 R136, R108, 0x10000, RZ ;  /* 0x000100006c887824 */ /* 0x002fe200078e00ff */
        /* <DEDUP_REMOVED lines=17> */
.L_x_5400:
[----:B0----5:R-:W-:Y:S02]  /*22d0*/  PRMT R109, R116, 0x7632, R109 ;  /* 0x00007632746d7816 */ /* 0x021fe4000000006d */
[----:B------:R-:W-:Y:S02]  /*22e0*/  PRMT R111, R117, 0x7632, R111 ;  /* 0x00007632756f7816 */ /* 0x000fe4000000006f */
[----:B------:R-:W-:Y:S02]  /*22f0*/  PRMT R135, R118, 0x7632, R135 ;  /* 0x0000763276877816 */ /* 0x000fe40000000087 */
[C---:B-1----:R-:W-:Y:S02]  /*2300*/  PRMT R136, R119.reuse, 0x7632, R136 ;  /* 0x0000763277887816 */ /* 0x042fe40000000088 */
        /* <DEDUP_REMOVED lines=8> */
.L_x_5399:
[----:B------:R-:W0:Y:S02]  /*2390*/  LDC.64 R136, c[0x0][0x3a8] ;  /* 0x0000ea00ff887b82 */ /* 0x000e240000000a00 */
[C---:B0-----:R-:W-:Y:S01]  /*23a0*/  IMAD.WIDE.U32 R136, R0.reuse, 0x20, R136 ;  /* 0x0000002000887825 */ /* 0x041fe200078e0088 */
[----:B------:R-:W-:-:S04]  /*23b0*/  IADD3 R0, PT, PT, R0, 0x100, RZ ;  /* 0x0000010000007810 */ /* 0x000fc80007ffe0ff */
[----:B------:R0:W-:Y:S04]  /*23c0*/  STG.E.128 desc[UR6][R136.64], R108 ;  /* 0x0000006c88007986 */ /* 0x0001e8000c101d06 */
[----:B------:R0:W-:Y:S02]  /*23d0*/  STG.E.128 desc[UR6][R136.64+0x10], R116 ;  /* 0x0000107488007986 */ /* 0x0001e4000c101d06 */
.L_x_5396:
[----:B------:R-:W-:Y:S05]  /*23e0*/  BSYNC.RECONVERGENT B0 ;  /* 0x0000000000007941 */ /* 0x000fea0003800200 */
.L_x_5395:
        /* <DEDUP_REMOVED lines=19> */
[C---:B--2--5:R-:W-:Y:S02]  /*2520*/  PRMT R112, R120.reuse, 0x7632, R112 ;  /* 0x0000763278707816 */ /* 0x064fe40000000070 */
[----:B------:R-:W-:Y:S02]  /*2530*/  SHF.L.U32 R120, R120, 0x10, RZ ;  /* 0x0000001078787819 */ /* 0x000fe400000006ff */
[----:B------:R-:W-:Y:S01]  /*2540*/  PRMT R135, R122, 0x7632, R135 ;  /* 0x000076327a877816 */ /* 0x000fe20000000087 */
[----:B------:R-:W-:Y:S01]  /*2550*/  IMAD.U32 R112, R112, 0x10000, RZ ;  /* 0x0001000070707824 */ /* 0x000fe200078e00ff */
[----:B------:R-:W-:Y:S02]  /*2560*/  SHF.L.U32 R115, R140, 0x10, RZ ;  /* 0x000000108c737819 */ /* 0x000fe400000006ff */
[----:B------:R-:W-:Y:S02]  /*2570*/  SHF.L.U32 R122, R122, 0x10, RZ ;  /* 0x000000107a7a7819 */ /* 0x000fe400000006ff */
[----:B01----:R-:W-:Y:S01]  /*2580*/  SHF.L.U32 R137, R142, 0x10, RZ ;  /* 0x000000108e897819 */ /* 0x003fe200000006ff */
[--C-:B------:R-:W-:Y:S01]  /*2590*/  FADD.FTZ R115, R115, R120.reuse ;  /* 0x0000007873737221 */ /* 0x100fe20000010000 */
[----:B------:R-:W-:-:S02]  /*25a0*/  PRMT R120, R141, 0x7632, R120 ;  /* 0x000076328d787816 */ /* 0x000fc40000000078 */
[----:B------:R-:W-:Y:S01]  /*25b0*/  PRMT R114, R121, 0x7632, R114 ;  /* 0x0000763279727816 */ /* 0x000fe20000000072 */
[----:B------:R-:W-:Y:S01]  /*25c0*/  FADD.FTZ R137, R137, R122 ;  /* 0x0000007a89897221 */ /* 0x000fe20000010000 */
[----:B------:R-:W-:Y:S01]  /*25d0*/  PRMT R136, R123, 0x7632, R136 ;  /* 0x000076327b887816 */ /* 0x000fe20000000088 */
[----:B------:R-:W-:Y:S01]  /*25e0*/  IMAD.U32 R121, R121, 0x10000, RZ ;  /* 0x0001000079797824 */ /* 0x000fe200078e00ff */
[----:B------:R-:W-:Y:S02]  /*25f0*/  PRMT R113, R140, 0x7632, R113 ;  /* 0x000076328c717816 */ /* 0x000fe40000000071 */
[----:B------:R-:W-:Y:S02]  /*2600*/  PRMT R122, R142, 0x7632, R122 ;  /* 0x000076328e7a7816 */ /* 0x000fe4000000007a */
[----:B------:R-:W-:Y:S02]  /*2610*/  PRMT R139, R143, 0x7632, R139 ;  /* 0x000076328f8b7816 */ /* 0x000fe4000000008b */
[----:B------:R-:W-:-:S02]  /*2620*/  SHF.L.U32 R138, R123, 0x10, RZ ;  /* 0x000000107b8a7819 */ /* 0x000fc400000006ff */
[----:B------:R-:W-:Y:S01]  /*2630*/  SHF.L.U32 R144, R141, 0x10, RZ ;  /* 0x000000108d907819 */ /* 0x000fe200000006ff */
[----:B------:R-:W-:Y:S01]  /*2640*/  IMAD.U32 R145, R139, 0x10000, RZ ;  /* 0x000100008b917824 */ /* 0x000fe200078e00ff */
[----:B------:R-:W-:Y:S02]  /*2650*/  SHF.L.U32 R147, R143, 0x10, RZ ;  /* 0x000000108f937819 */ /* 0x000fe400000006ff */
[----:B------:R-:W-:Y:S01]  /*2660*/  SHF.L.U32 R123, R120, 0x10, RZ ;  /* 0x00000010787b7819 */ /* 0x000fe200000006ff */
[----:B------:R-:W-:Y:S01]  /*2670*/  FADD.FTZ R121, R144, R121 ;  /* 0x0000007990797221 */ /* 0x000fe20000010000 */
[----:B------:R-:W-:Y:S01]  /*2680*/  SHF.L.U32 R113, R113, 0x10, RZ ;  /* 0x0000001071717819 */ /* 0x000fe200000006ff */
[----:B------:R-:W-:Y:S01]  /*2690*/  FADD.FTZ R139, R147, R138 ;  /* 0x0000008a938b7221 */ /* 0x000fe20000010000 */
[----:B------:R-:W-:Y:S02]  /*26a0*/  SHF.L.U32 R114, R114, 0x10, RZ ;  /* 0x0000001072727819 */ /* 0x000fe400000006ff */
[----:B------:R-:W-:-:S02]  /*26b0*/  SHF.L.U32 R135, R135, 0x10, RZ ;  /* 0x0000001087877819 */ /* 0x000fc400000006ff */
        /* <DEDUP_REMOVED lines=15> */
.L_x_5404:
[C---:B-----5:R-:W-:Y:S01]  /*27b0*/  PRMT R135, R120.reuse, 0x7632, R135 ;  /* 0x0000763278877816 */ /* 0x060fe20000000087 */
[----:B------:R-:W-:Y:S01]  /*27c0*/  IMAD.U32 R146, R123, 0x10000, RZ ;  /* 0x000100007b927824 */ /* 0x000fe200078e00ff */
[----:B--2---:R-:W-:Y:S02]  /*27d0*/  SHF.L.U32 R112, R120, 0x10, RZ ;  /* 0x0000001078707819 */ /* 0x004fe400000006ff */
[C---:B01----:R-:W-:Y:S02]  /*27e0*/  PRMT R137, R121.reuse, 0x7632, R137 ;  /* 0x0000763279897816 */ /* 0x043fe40000000089 */
[----:B------:R-:W-:Y:S02]  /*27f0*/  SHF.L.U32 R114, R121, 0x10, RZ ;  /* 0x0000001079727819 */ /* 0x000fe400000006ff */
[----:B------:R-:W-:Y:S02]  /*2800*/  SHF.L.U32 R120, R122, 0x10, RZ ;  /* 0x000000107a787819 */ /* 0x000fe400000006ff */
[----:B------:R-:W-:-:S02]  /*2810*/  SHF.L.U32 R113, R140, 0x10, RZ ;  /* 0x000000108c717819 */ /* 0x000fc400000006ff */
[----:B------:R-:W-:Y:S02]  /*2820*/  SHF.L.U32 R115, R141, 0x10, RZ ;  /* 0x000000108d737819 */ /* 0x000fe400000006ff */
[----:B------:R-:W-:Y:S01]  /*2830*/  SHF.L.U32 R121, R142, 0x10, RZ ;  /* 0x000000108e797819 */ /* 0x000fe200000006ff */
[----:B------:R-:W-:Y:S01]  /*2840*/  FADD.FTZ R112, R113, R112 ;  /* 0x0000007071707221 */ /* 0x000fe20000010000 */
[----:B------:R-:W-:Y:S01]  /*2850*/  PRMT R139, R122, 0x7632, R139 ;  /* 0x000076327a8b7816 */ /* 0x000fe2000000008b */
[----:B------:R-:W-:Y:S01]  /*2860*/  FADD.FTZ R114, R115, R114 ;  /* 0x0000007273727221 */ /* 0x000fe20000010000 */
[----:B------:R-:W-:Y:S01]  /*2870*/  PRMT R145, R123, 0x7632, R145 ;  /* 0x000076327b917816 */ /* 0x000fe20000000091 */
[----:B------:R-:W-:Y:S01]  /*2880*/  FADD.FTZ R120, R121, R120 ;  /* 0x0000007879787221 */ /* 0x000fe20000010000 */
[----:B------:R-:W-:Y:S02]  /*2890*/  PRMT R113, R140, 0x7632, R113 ;  /* 0x000076328c717816 */ /* 0x000fe40000000071 */
[----:B------:R-:W-:-:S02]  /*28a0*/  PRMT R115, R141, 0x7632, R115 ;  /* 0x000076328d737816 */ /* 0x000fc40000000073 */
[----:B------:R-:W-:Y:S02]  /*28b0*/  PRMT R121, R142, 0x7632, R121 ;  /* 0x000076328e797816 */ /* 0x000fe40000000079 */
[C---:B------:R-:W-:Y:S02]  /*28c0*/  PRMT R122, R143.reuse, 0x7632, R122 ;  /* 0x000076328f7a7816 */ /* 0x040fe4000000007a */
[----:B------:R-:W-:Y:S01]  /*28d0*/  SHF.L.U32 R147, R143, 0x10, RZ ;  /* 0x000000108f937819 */ /* 0x000fe200000006ff */
[----:B------:R-:W-:Y:S01]  /*28e0*/  IMAD.U32 R121, R121, 0x10000, RZ ;  /* 0x0001000079797824 */ /* 0x000fe200078e00ff */
        /* <DEDUP_REMOVED lines=13> */
.L_x_5403:
[----:B------:R-:W-:Y:S05]  /*29c0*/  @!P1 BRA `(.L_x_5406) ;  /* 0x0000000000549947 */ /* 0x000fea0003800000 */
[C---:B--2--5:R-:W-:Y:S02]  /*29d0*/  PRMT R112, R120.reuse, 0x7632, R112 ;  /* 0x0000763278707816 */ /* 0x064fe40000000070 */
[----:B------:R-:W-:Y:S02]  /*29e0*/  SHF.L.U32 R113, R120, 0x10, RZ ;  /* 0x0000001078717819 */ /* 0x000fe400000006ff */
[----:B------:R-:W-:Y:S01]  /*29f0*/  PRMT R114, R121, 0x7632, R114 ;  /* 0x0000763279727816 */ /* 0x000fe20000000072 */
[----:B01----:R-:W-:Y:S01]  /*2a00*/  IMAD.U32 R136, R112, 0x10000, RZ ;  /* 0x0001000070887824 */ /* 0x003fe200078e00ff */
        /* <DEDUP_REMOVED lines=17> */
.L_x_5406:
[----:B--2--5:R-:W-:Y:S02]  /*2b20*/  PRMT R113, R120, 0x7632, R113 ;  /* 0x0000763278717816 */ /* 0x024fe40000000071 */
[----:B------:R-:W-:Y:S02]  /*2b30*/  PRMT R115, R121, 0x7632, R115 ;  /* 0x0000763279737816 */ /* 0x000fe40000000073 */
[----:B------:R-:W-:Y:S02]  /*2b40*/  PRMT R135, R122, 0x7632, R135 ;  /* 0x000076327a877816 */ /* 0x000fe40000000087 */
[C---:B01----:R-:W-:Y:S02]  /*2b50*/  PRMT R136, R123.reuse, 0x7632, R136 ;  /* 0x000076327b887816 */ /* 0x043fe40000000088 */
        /* <DEDUP_REMOVED lines=8> */
.L_x_5405:
[----:B------:R-:W0:Y:S02]  /*2be0*/  LDC.64 R136, c[0x0][0x3a8] ;  /* 0x0000ea00ff887b82 */ /* 0x000e240000000a00 */
[----:B0-----:R-:W-:-:S05]  /*2bf0*/  IMAD.WIDE.U32 R136, R0, 0x20, R136 ;  /* 0x0000002000887825 */ /* 0x001fca00078e0088 */
[----:B------:R2:W-:Y:S04]  /*2c00*/  STG.E.128 desc[UR6][R136.64], R112 ;  /* 0x0000007088007986 */ /* 0x0005e8000c101d06 */
[----:B------:R2:W-:Y:S02]  /*2c10*/  STG.E.128 desc[UR6][R136.64+0x10], R120 ;  /* 0x0000107888007986 */ /* 0x0005e4000c101d06 */
.L_x_5402:
[----:B------:R-:W-:Y:S05]  /*2c20*/  BSYNC.RECONVERGENT B0 ;  /* 0x0000000000007941 */ /* 0x000fea0003800200 */
.L_x_5401:
[----:B------:R-:W-:Y:S01]  /*2c30*/  FADD.FTZ R0, RZ, R124 ;  /* 0x0000007cff007221 */ /* 0x000fe20000010000 */
[C---:B------:R-:W-:Y:S01]  /*2c40*/  ISETP.GE.U32.AND P0, PT, R3.reuse, 0x100, PT ;  /* 0x000001000300780c */ /* 0x040fe20003f06070 */
[----:B------:R-:W-:Y:S01]  /*2c50*/  BSSY.RECONVERGENT B0, `(.L_x_5407) ;  /* 0x000006e000007945 */ /* 0x000fe20003800200 */
[----:B------:R-:W-:Y:S01]  /*2c60*/  ISETP.GT.U32.AND P4, PT, R3, 0x1ff, PT ;  /* 0x000001ff0300780c */ /* 0x000fe20003f84070 */
        /* <DEDUP_REMOVED lines=10> */
[----:B012---:R-:W-:-:S04]  /*2d10*/  FADD.FTZ R137, R109, R0 ;  /* 0x000000006d897221 */ /* 0x007fc80000010000 */
        /* <DEDUP_REMOVED lines=97> */
.L_x_5408:
[----:B------:R-:W-:Y:S05]  /*3330*/  BSYNC.RECONVERGENT B0 ;  /* 0x0000000000007941 */ /* 0x000fea0003800200 */
.L_x_5407:
        /* <DEDUP_REMOVED lines=11> */
[----:B------:R0:W1:Y:S03]  /*33f0*/  LDS.64 R136, [R135+UR4] ;  /* 0x0000000487887984 */ /* 0x0000660008000a00 */
.L_x_5410:
[----:B------:R-:W-:Y:S05]  /*3400*/  BSYNC.RECONVERGENT B0 ;  /* 0x0000000000007941 */ /* 0x000fea0003800200 */
.L_x_5409:
[----:B0-----:R-:W0:Y:S01]  /*3410*/  SHFL.DOWN PT, R135, R146, 0x4, 0x1f ;  /* 0x08801f0092877f89 */ /* 0x001e2200000e0000 */
[----:B------:R-:W-:Y:S01]  /*3420*/  ISETP.NE.AND P1, PT, R0, RZ, PT ;  /* 0x000000ff0000720c */ /* 0x000fe20003f25270 */
[----:B------:R-:W-:Y:S01]  /*3430*/  BSSY.RECONVERGENT B0, `(.L_x_5411) ;  /* 0x0000071000007945 */ /* 0x000fe20003800200 */
[----:B------:R-:W-:Y:S01]  /*3440*/  ISETP.NE.AND P4, PT, RZ, UR12, PT ;  /* 0x0000000cff007c0c */ /* 0x000fe2000bf85270 */
[----:B-1----:R-:W1:Y:S04]  /*3450*/  SHFL.DOWN PT, R139, R136, 0x4, 0x1f ;  /* 0x08801f00888b7f89 */ /* 0x002e6800000e0000 */
[----:B------:R-:W2:Y:S01]  /*3460*/  SHFL.DOWN PT, R138, R137, 0x4, 0x1f ;  /* 0x08801f00898a7f89 */ /* 0x000ea200000e0000 */
[----:B0-----:R-:W-:Y:S02]  /*3470*/  IADD3 R144, PT, PT, R135, R146, RZ ;  /* 0x0000009287907210 */ /* 0x001fe40007ffe0ff */
[----:B------:R-:W-:-:S02]  /*3480*/  I2FP.F32.S32 R148, R135 ;  /* 0x0000008700947245 */ /* 0x000fc40000201400 */
[----:B------:R-:W-:Y:S01]  /*3490*/  I2FP.F32.S32 R145, R144 ;  /* 0x0000009000917245 */ /* 0x000fe20000201400 */
[----:B------:R-:W0:Y:S01]  /*34a0*/  SHFL.DOWN PT, R149, R144, 0x2, 0x1f ;  /* 0x08401f0090957f89 */ /* 0x000e2200000e0000 */
[----:B------:R-:W-:Y:S01]  /*34b0*/  I2FP.F32.S32 R135, R146 ;  /* 0x0000009200877245 */ /* 0x000fe20000201400 */
[C---:B-1----:R-:W-:Y:S01]  /*34c0*/  FMUL.FTZ R150, R139.reuse, R148 ;  /* 0x000000948b967220 */ /* 0x042fe20000410000 */
[----:B------:R-:W1:Y:S01]  /*34d0*/  MUFU.RCP R147, R145 ;  /* 0x0000009100937308 */ /* 0x000e620000001000 */
[----:B------:R-:W-:Y:S01]  /*34e0*/  FADD.FTZ R139, -R139, R136 ;  /* 0x000000888b8b7221 */ /* 0x000fe20000010100 */
[----:B--2---:R-:W-:Y:S01]  /*34f0*/  FADD.FTZ R138, R138, R137 ;  /* 0x000000898a8a7221 */ /* 0x004fe20000010000 */
[----:B------:R-:W-:Y:S02]  /*3500*/  FFMA.FTZ R150, R135, R136, R150 ;  /* 0x0000008887967223 */ /* 0x000fe40000010096 */
[----:B------:R-:W-:-:S04]  /*3510*/  FMUL.FTZ R139, R139, R139 ;  /* 0x0000008b8b8b7220 */ /* 0x000fc80000410000 */
[----:B------:R-:W-:-:S04]  /*3520*/  FMUL.FTZ R139, R139, R135 ;  /* 0x000000878b8b7220 */ /* 0x000fc80000410000 */
[----:B------:R-:W-:Y:S01]  /*3530*/  FMUL.FTZ R139, R139, R148 ;  /* 0x000000948b8b7220 */ /* 0x000fe20000410000 */
[----:B-1----:R-:W-:-:S03]  /*3540*/  FMUL.FTZ R150, R147, R150 ;  /* 0x0000009693967220 */ /* 0x002fc60000410000 */
[----:B------:R-:W-:Y:S01]  /*3550*/  FFMA.FTZ R138, R147, R139, R138 ;  /* 0x0000008b938a7223 */ /* 0x000fe2000001008a */
[-C--:B0-----:R-:W-:Y:S01]  /*3560*/  IADD3 R144, PT, PT, R144, R149.reuse, RZ ;  /* 0x0000009590907210 */ /* 0x081fe20007ffe0ff */
        /* <DEDUP_REMOVED lines=30> */
[----:B------:R-:W1:Y:S02]  /*3750*/  SHFL.IDX PT, R147, R146, RZ, 0x1f ;  /* 0x00001fff92937589 */ /* 0x000e6400000e0000 */
[----:B------:R-:W-:-:S05]  /*3760*/  FFMA.FTZ R144, R144, R136, R135 ;  /* 0x0000008890907223 */ /* 0x000fca0000010087 */
[----:B------:R-:W2:Y:S01]  /*3770*/  @!P1 LDC.64 R136, c[0x0][0x3c0] ;  /* 0x0000f000ff889b82 */ /* 0x000ea20000000a00 */
[----:B------:R-:W0:Y:S07]  /*3780*/  SHFL.IDX PT, R144, R144, RZ, 0x1f ;  /* 0x00001fff90907589 */ /* 0x000e2e00000e0000 */
[----:B------:R-:W3:Y:S01]  /*3790*/  @!P1 LDC.64 R138, c[0x0][0x3c8] ;  /* 0x0000f200ff8a9b82 */ /* 0x000ee20000000a00 */
[C---:B-1----:R-:W-:Y:S01]  /*37a0*/  FMUL.FTZ R135, R147.reuse, R147 ;  /* 0x0000009393877220 */ /* 0x042fe20000410000 */
[----:B------:R-:W-:-:S04]  /*37b0*/  FSEL R155, R147, RZ, !P4 ;  /* 0x000000ff939b7208 */ /* 0x000fc80006000000 */
[----:B------:R-:W-:Y:S01]  /*37c0*/  FSEL R148, R135, RZ, P4 ;  /* 0x000000ff87947208 */ /* 0x000fe20002000000 */
[----:B--2---:R-:W-:-:S04]  /*37d0*/  @!P1 IMAD.WIDE R136, R2, 0x4, R136 ;  /* 0x0000000402889825 */ /* 0x004fc800078e0288 */
[----:B0-----:R-:W-:-:S04]  /*37e0*/  FFMA.FTZ R135, R144, UR13, R145 ;  /* 0x0000000d90877c23 */ /* 0x001fc80008010091 */
[----:B------:R-:W-:Y:S01]  /*37f0*/  FADD.FTZ R135, R135, R148 ;  /* 0x0000009487877221 */ /* 0x000fe20000010000 */
[----:B------:R0:W-:Y:S01]  /*3800*/  @!P1 STG.E desc[UR6][R136.64], R147 ;  /* 0x0000009388009986 */ /* 0x0001e2000c101906 */
[----:B---3--:R-:W-:-:S04]  /*3810*/  @!P1 IMAD.WIDE R138, R2, 0x4, R138 ;  /* 0x00000004028a9825 */ /* 0x008fc800078e028a */
        /* <DEDUP_REMOVED lines=15> */
[----:B------:R-:W0:Y:S01]  /*3910*/  LDC.64 R136, c[0x0][0x428] ;  /* 0x00010a00ff887b82 */ /* 0x000e220000000a00 */
[--C-:B------:R-:W-:Y:S01]  /*3920*/  FADD.FTZ R150, R130, -R155.reuse ;  /* 0x8000009b82967221 */ /* 0x100fe20000010000 */
[----:B------:R-:W-:Y:S01]  /*3930*/  F2FP.BF16.F32.PACK_AB R156, R139, R138 ;  /* 0x0000008a8b9c723e */ /* 0x000fe200000010ff */
[--C-:B------:R-:W-:Y:S01]  /*3940*/  FADD.FTZ R138, R128, -R155.reuse ;  /* 0x8000009b808a7221 */ /* 0x100fe20000010000 */
[----:B------:R-:W-:Y:S01]  /*3950*/  F2FP.BF16.F32.PACK_AB R157, R149, R146 ;  /* 0x00000092959d723e */ /* 0x000fe200000010ff */
[--C-:B------:R-:W-:Y:S01]  /*3960*/  FADD.FTZ R152, R131, -R155.reuse ;  /* 0x8000009b83987221 */ /* 0x100fe20000010000 */
[C---:B------:R-:W-:Y:S01]  /*3970*/  FMUL.FTZ R151, R135.reuse, R150 ;  /* 0x0000009687977220 */ /* 0x040fe20000410000 */
[----:B------:R-:W-:Y:S01]  /*3980*/  FMUL.FTZ R149, R135, R138 ;  /* 0x0000008a87957220 */ /* 0x000fe20000410000 */
[----:B------:R-:W-:Y:S01]  /*3990*/  FADD.FTZ R138, R129, -R155 ;  /* 0x8000009b818a7221 */ /* 0x000fe20000010000 */
[----:B------:R-:W-:Y:S01]  /*39a0*/  FMUL.FTZ R152, R135, R152 ;  /* 0x0000009887987220 */ /* 0x000fe20000410000 */
[----:B------:R-:W-:Y:S01]  /*39b0*/  FFMA.FTZ R150, R151, R10, R66 ;  /* 0x0000000a97967223 */ /* 0x000fe20000010042 */
[----:B------:R-:W-:Y:S01]  /*39c0*/  FFMA.FTZ R147, R147, R14, R54 ;  /* 0x0000000e93937223 */ /* 0x000fe20000010036 */
[----:B------:R-:W-:Y:S01]  /*39d0*/  FMUL.FTZ R146, R135, R138 ;  /* 0x0000008a87927220 */ /* 0x000fe20000410000 */
[C---:B------:R-:W-:Y:S01]  /*39e0*/  FFMA.FTZ R138, R149.reuse, R8, R64 ;  /* 0x00000008958a7223 */ /* 0x040fe20000010040 */
[----:B------:R-:W-:Y:S01]  /*39f0*/  FFMA.FTZ R153, R152, R11, R67 ;  /* 0x0000000b98997223 */ /* 0x000fe20000010043 */
[----:B------:R-:W-:Y:S01]  /*3a00*/  FFMA.FTZ R149, R149, R16, R48 ;  /* 0x0000001095957223 */ /* 0x000fe20000010030 */
[C---:B------:R-:W-:Y:S01]  /*3a10*/  FFMA.FTZ R139, R146.reuse, R9, R65 ;  /* 0x00000009928b7223 */ /* 0x040fe20000010041 */
[----:B------:R-:W-:Y:S01]  /*3a20*/  FFMA.FTZ R146, R146, R17, R49 ;  /* 0x0000001192927223 */ /* 0x000fe20000010031 */
[----:B------:R-:W-:Y:S01]  /*3a30*/  FFMA.FTZ R148, R148, R15, R55 ;  /* 0x0000000f94947223 */ /* 0x000fe20000010037 */
[----:B------:R-:W-:Y:S01]  /*3a40*/  F2FP.BF16.F32.PACK_AB R159, R153, R150 ;  /* 0x00000096999f723e */ /* 0x000fe200000010ff */
[----:B------:R-:W-:Y:S01]  /*3a50*/  FFMA.FTZ R145, R145, R12, R52 ;  /* 0x0000000c91917223 */ /* 0x000fe20000010034 */
[----:B------:R-:W-:Y:S01]  /*3a60*/  F2FP.BF16.F32.PACK_AB R158, R139, R138 ;  /* 0x0000008a8b9e723e */ /* 0x000fe200000010ff */
[----:B------:R-:W-:Y:S01]  /*3a70*/  FFMA.FTZ R151, R151, R18, R50 ;  /* 0x0000001297977223 */ /* 0x000fe20000010032 */
[----:B------:R-:W1:Y:S01]  /*3a80*/  LDC.64 R138, c[0x0][0x430] ;  /* 0x00010c00ff8a7b82 */ /* 0x000e620000000a00 */
[----:B0-----:R-:W-:-:S04]  /*3a90*/  IMAD.WIDE.U32 R136, R134, 0x10, R136 ;  /* 0x0000001086887825 */ /* 0x001fc800078e0088 */
[----:B------:R-:W-:Y:S01]  /*3aa0*/  FFMA.FTZ R152, R152, R19, R51 ;  /* 0x0000001398987223 */ /* 0x000fe20000010033 */
[----:B------:R-:W-:Y:S01]  /*3ab0*/  FFMA.FTZ R144, R144, R13, R53 ;  /* 0x0000000d90907223 */ /* 0x000fe20000010035 */
[----:B------:R-:W-:Y:S01]  /*3ac0*/  F2FP.BF16.F32.PACK_AB R150, R146, R149 ;  /* 0x000000959296723e */ /* 0x000fe200000010ff */
[----:B------:R1:W-:Y:S01]  /*3ad0*/  STG.E.128 desc[UR6][R136.64], R156 ;  /* 0x0000009c88007986 */ /* 0x0003e2000c101d06 */
[----:B------:R-:W-:Y:S02]  /*3ae0*/  F2FP.BF16.F32.PACK_AB R149, R148, R147 ;  /* 0x000000939495723e */ /* 0x000fe400000010ff */
[----:B------:R-:W-:Y:S02]  /*3af0*/  F2FP.BF16.F32.PACK_AB R151, R152, R151 ;  /* 0x000000979897723e */ /* 0x000fe400000010ff */
[----:B------:R-:W-:Y:S01]  /*3b00*/  F2FP.BF16.F32.PACK_AB R148, R144, R145 ;  /* 0x000000919094723e */ /* 0x000fe200000010ff */
[C---:B-1----:R-:W-:Y:S01]  /*3b10*/  IMAD.WIDE.U32 R136, R134.reuse, 0x10, R138 ;  /* 0x0000001086887825 */ /* 0x042fe200078e008a */
[----:B------:R-:W-:-:S04]  /*3b20*/  IADD3 R134, PT, PT, R134, 0x100, RZ ;  /* 0x0000010086867810 */ /* 0x000fc80007ffe0ff */
[----:B------:R1:W-:Y:S03]  /*3b30*/  STG.E.128 desc[UR6][R136.64], R148 ;  /* 0x0000009488007986 */ /* 0x0003e6000c101d06 */
.L_x_5412:
[----:B------:R-:W-:Y:S05]  /*3b40*/  BSYNC.RECONVERGENT B0 ;  /* 0x0000000000007941 */ /* 0x000fea0003800200 */
.L_x_5411:
        /* <DEDUP_REMOVED lines=33> */
[----:B------:R-:W-:Y:S01]  /*3d60*/  FFMA.FTZ R145, R145, R28, R44 ;  /* 0x0000001c91917223 */ /* 0x000fe2000001002c */
[----:B------:R-:W-:Y:S01]  /*3d70*/  FFMA.FTZ R151, R151, R34, R42 ;  /* 0x0000002297977223 */ /* 0x000fe2000001002a */
[----:B------:R-:W-:Y:S01]  /*3d80*/  F2FP.BF16.F32.PACK_AB R158, R139, R138 ;  /* 0x0000008a8b9e723e */ /* 0x000fe200000010ff */
[----:B------:R-:W-:Y:S01]  /*3d90*/  FFMA.FTZ R152, R152, R35, R43 ;  /* 0x0000002398987223 */ /* 0x000fe2000001002b */
[----:B------:R-:W1:Y:S01]  /*3da0*/  LDC.64 R138, c[0x0][0x430] ;  /* 0x00010c00ff8a7b82 */ /* 0x000e620000000a00 */
[----:B------:R-:W-:Y:S01]  /*3db0*/  FFMA.FTZ R144, R144, R29, R45 ;  /* 0x0000001d90907223 */ /* 0x000fe2000001002d */
[----:B------:R-:W-:Y:S01]  /*3dc0*/  F2FP.BF16.F32.PACK_AB R159, R153, R150 ;  /* 0x00000096999f723e */ /* 0x000fe200000010ff */
[----:B0-----:R-:W-:Y:S01]  /*3dd0*/  IMAD.WIDE.U32 R136, R134, 0x10, R136 ;  /* 0x0000001086887825 */ /* 0x001fe200078e0088 */
[----:B------:R-:W-:-:S02]  /*3de0*/  F2FP.BF16.F32.PACK_AB R150, R146, R149 ;  /* 0x000000959296723e */ /* 0x000fc400000010ff */
[----:B------:R-:W-:Y:S02]  /*3df0*/  F2FP.BF16.F32.PACK_AB R149, R148, R147 ;  /* 0x000000939495723e */ /* 0x000fe400000010ff */
[----:B------:R-:W-:Y:S01]  /*3e00*/  F2FP.BF16.F32.PACK_AB R151, R152, R151 ;  /* 0x000000979897723e */ /* 0x000fe200000010ff */
[----:B------:R2:W-:Y:S01]  /*3e10*/  STG.E.128 desc[UR6][R136.64], R156 ;  /* 0x0000009c88007986 */ /* 0x0005e2000c101d06 */
[----:B------:R-:W-:Y:S01]  /*3e20*/  F2FP.BF16.F32.PACK_AB R148, R144, R145 ;  /* 0x000000919094723e */ /* 0x000fe200000010ff */
[C---:B-1----:R-:W-:Y:S01]  /*3e30*/  IMAD.WIDE.U32 R138, R134.reuse, 0x10, R138 ;  /* 0x00000010868a7825 */ /* 0x042fe200078e008a */
[----:B------:R-:W-:-:S04]  /*3e40*/  IADD3 R134, PT, PT, R134, 0x100, RZ ;  /* 0x0000010086867810 */ /* 0x000fc80007ffe0ff */
[----:B------:R2:W-:Y:S03]  /*3e50*/  STG.E.128 desc[UR6][R138.64], R148 ;  /* 0x000000948a007986 */ /* 0x0005e6000c101d06 */
.L_x_5414:
[----:B------:R-:W-:Y:S05]  /*3e60*/  BSYNC.RECONVERGENT B0 ;  /* 0x0000000000007941 */ /* 0x000fea0003800200 */
.L_x_5413:
[----:B------:R-:W-:Y:S04]  /*3e70*/  BSSY.RECONVERGENT B0, `(.L_x_5415) ;  /* 0x0000030000007945 */ /* 0x000fe80003800200 */
[----:B------:R-:W-:Y:S05]  /*3e80*/  @!P3 BRA `(.L_x_5416) ;  /* 0x0000000000b8b947 */ /* 0x000fea0003800000 */
[--C-:B------:R-:W-:Y:S01]  /*3e90*/  FADD.FTZ R144, R114, -R155.reuse ;  /* 0x8000009b72907221 */ /* 0x100fe20000010000 */
[--C-:B------:R-:W-:Y:S01]  /*3ea0*/  FADD.FTZ R146, R115, -R155.reuse ;  /* 0x8000009b73927221 */ /* 0x100fe20000010000 */
[--C-:B--2---:R-:W-:Y:S01]  /*3eb0*/  FADD.FTZ R156, R122, -R155.reuse ;  /* 0x8000009b7a9c7221 */ /* 0x104fe20000010000 */
[--C-:B------:R-:W-:Y:S01]  /*3ec0*/  FADD.FTZ R158, R123, -R155.reuse ;  /* 0x8000009b7b9e7221 */ /* 0x100fe20000010000 */
[C---:B-1----:R-:W-:Y:S01]  /*3ed0*/  FMUL.FTZ R151, R135.reuse, R144 ;  /* 0x0000009087977220 */ /* 0x042fe20000410000 */
[----:B------:R-:W-:Y:S01]  /*3ee0*/  FMUL.FTZ R150, R135, R146 ;  /* 0x0000009287967220 */ /* 0x000fe20000410000 */
[----:B------:R-:W1:Y:S01]  /*3ef0*/  LDC.64 R144, c[0x0][0x428] ;  /* 0x00010a00ff907b82 */ /* 0x000e620000000a00 */
[--C-:B0-----:R-:W-:Y:S01]  /*3f00*/  FADD.FTZ R136, R112, -R155.reuse ;  /* 0x8000009b70887221 */ /* 0x101fe20000010000 */
[--C-:B------:R-:W-:Y:S01]  /*3f10*/  FADD.FTZ R138, R113, -R155.reuse ;  /* 0x8000009b718a7221 */ /* 0x100fe20000010000 */
[--C-:B------:R-:W-:Y:S01]  /*3f20*/  FADD.FTZ R152, R120, -R155.reuse ;  /* 0x8000009b78987221 */ /* 0x100fe20000010000 */
[----:B------:R-:W-:Y:S01]  /*3f30*/  FADD.FTZ R154, R121, -R155 ;  /* 0x8000009b799a7221 */ /* 0x000fe20000010000 */
[C---:B------:R-:W-:Y:S01]  /*3f40*/  FMUL.FTZ R137, R135.reuse, R156 ;  /* 0x0000009c87897220 */ /* 0x040fe20000410000 */
[C---:B------:R-:W-:Y:S01]  /*3f50*/  FMUL.FTZ R158, R135.reuse, R158 ;  /* 0x0000009e879e7220 */ /* 0x040fe20000410000 */
[C---:B------:R-:W-:Y:S01]  /*3f60*/  FMUL.FTZ R149, R135.reuse, R136 ;  /* 0x0000008887957220 */ /* 0x040fe20000410000 */
[----:B------:R-:W0:Y:S01]  /*3f70*/  LDC.64 R146, c[0x0][0x430] ;  /* 0x00010c00ff927b82 */ /* 0x000e220000000a00 */
[C---:B------:R-:W-:Y:S01]  /*3f80*/  FMUL.FTZ R148, R135.reuse, R138 ;  /* 0x0000008a87947220 */ /* 0x040fe20000410000 */
[C---:B------:R-:W-:Y:S01]  /*3f90*/  FMUL.FTZ R153, R135.reuse, R152 ;  /* 0x0000009887997220 */ /* 0x040fe20000410000 */
[----:B------:R-:W-:Y:S01]  /*3fa0*/  FMUL.FTZ R154, R135, R154 ;  /* 0x0000009a879a7220 */ /* 0x000fe20000410000 */
[C---:B-----5:R-:W-:Y:S01]  /*3fb0*/  FFMA.FTZ R139, R137.reuse, R74, R86 ;  /* 0x0000004a898b7223 */ /* 0x060fe20000010056 */
[----:B------:R-:W-:Y:S01]  /*3fc0*/  FFMA.FTZ R138, R158, R75, R87 ;  /* 0x0000004b9e8a7223 */ /* 0x000fe20000010057 */
[----:B------:R-:W-:Y:S01]  /*3fd0*/  FFMA.FTZ R137, R137, R90, R98 ;  /* 0x0000005a89897223 */ /* 0x000fe20000010062 */
[----:B------:R-:W-:Y:S01]  /*3fe0*/  FFMA.FTZ R136, R149, R36, R80 ;  /* 0x0000002495887223 */ /* 0x000fe20000010050 */
        /* <DEDUP_REMOVED lines=22> */
[----:B------:R-:W-:-:S05]  /*4150*/  F2FP.BF16.F32.PACK_AB R152, R148, R149 ;  /* 0x000000959498723e */ /* 0x000fca00000010ff */
[----:B------:R3:W-:Y:S02]  /*4160*/  STG.E.128 desc[UR6][R134.64], R152 ;  /* 0x0000009886007986 */ /* 0x0007e4000c101d06 */
.L_x_5416:
[----:B------:R-:W-:Y:S05]  /*4170*/  BSYNC.RECONVERGENT B0 ;  /* 0x0000000000007941 */ /* 0x000fea0003800200 */
.L_x_5415:
[----:B0--3--:R-:W0:Y:S01]  /*4180*/  LDC.64 R134, c[0x0][0x380] ;  /* 0x0000e000ff867b82 */ /* 0x009e220000000a00 */
[----:B------:R-:W-:Y:S01]  /*4190*/  UPLOP3.LUT UP1, UPT, UPT, UPT, UP1, 0x40, 0x4 ;  /* 0x000000000004789c */ /* 0x000fe20003f2e810 */
[----:B0-----:R-:W-:-:S04]  /*41a0*/  IADD3 R2, PT, PT, R2, R134, RZ ;  /* 0x0000008602027210 */ /* 0x001fc80007ffe0ff */
[----:B------:R-:W-:-:S13]  /*41b0*/  ISETP.GE.AND P1, PT, R2, R135, PT ;  /* 0x000000870200720c */ /* 0x000fda0003f26270 */
[----:B------:R-:W-:Y:S05]  /*41c0*/  @!P1 BRA `(.L_x_5417) ;  /* 0xffffffd000389947 */ /* 0x000fea000383ffff */
[----:B------:R-:W-:Y:S05]  /*41d0*/  EXIT ;  /* 0x000000000000794d */ /* 0x000fea0003800000 */
.L_x_5418:
        /* <DEDUP_REMOVED lines=10> */
.L_x_13696:


//--------------------- .text._ZN10layer_norm31ln_parallel_residual_fwd_kernelINS_13Kernel_traitsIf13__nv_bfloat16fS2_fjLj6144ELj1ELj1ELj8ELj16ENS_18Kernel_traits_baseILj6144EfS2_fS2_fjLj256EEEEELb0ELb0ELb1EEEvNS_9FwdParamsE --------------------------
	.section	.text._ZN10layer_norm31ln_parallel_residual_fwd_kernelINS_13Kernel_traitsIf13__nv_bfloat16fS2_fjLj6144ELj1ELj1ELj8ELj16ENS_18Kernel_traits_baseILj6144EfS2_fS2_fjLj256EEEEELb0ELb0ELb1EEEvNS_9FwdParamsE,"ax",@progbits
	.align	128
        .global         _ZN10layer_norm31ln_parallel_residual_fwd_kernelINS_13Kernel_traitsIf13__nv_bfloat16fS2_fjLj6144ELj1ELj1ELj8ELj16ENS_18Kernel_traits_baseILj6144EfS2_fS2_fjLj256EEEEELb0ELb0ELb1EEEvNS_9FwdParamsE
        .type           _ZN10layer_norm31ln_parallel_residual_fwd_kernelINS_13Kernel_traitsIf13__nv_bfloat16fS2_fjLj6144ELj1ELj1ELj8ELj16ENS_18Kernel_traits_baseILj6144EfS2_fS2_fjLj256EEEEELb0ELb0ELb1EEEvNS_9FwdParamsE,@function
        .size           _ZN10layer_norm31ln_parallel_residual_fwd_kernelINS_13Kernel_traitsIf13__nv_bfloat16fS2_fjLj6144ELj1ELj1ELj8ELj16ENS_18Kernel_traits_baseILj6144EfS2_fS2_fjLj256EEEEELb0ELb0ELb1EEEvNS_9FwdParamsE,(.L_x_13697 - _ZN10layer_norm31ln_parallel_residual_fwd_kernelINS_13Kernel_traitsIf13__nv_bfloat16fS2_fjLj6144ELj1ELj1ELj8ELj16ENS_18Kernel_traits_baseILj6144EfS2_fS2_fjLj256EEEEELb0ELb0ELb1EEEvNS_9FwdParamsE)
        .other          _ZN10layer_norm31ln_parallel_residual_fwd_kernelINS_13Kernel_traitsIf13__nv_bfloat16fS2_fjLj6144ELj1ELj1ELj8ELj16ENS_18Kernel_traits_baseILj6144EfS2_fS2_fjLj256EEEEELb0ELb0ELb1EEEvNS_9FwdParamsE,@"STO_CUDA_ENTRY STV_DEFAULT"
_ZN10layer_norm31ln_parallel_residual_fwd_kernelINS_13Kernel_traitsIf13__nv_bfloat16fS2_fjLj6144ELj1ELj1ELj8ELj16ENS_18Kernel_traits_baseILj6144EfS2_fS2_fjLj256EEEEELb0ELb0ELb1EEEvNS_9FwdParamsE:
.text._ZN10layer_norm31ln_parallel_residual_fwd_kernelINS_13Kernel_traitsIf13__nv_bfloat16fS2_fjLj6144ELj1ELj1ELj8ELj16ENS_18Kernel_traits_baseILj6144EfS2_fS2_fjLj256EEEEELb0ELb0ELb1EEEvNS_9FwdParamsE:
        /* <DEDUP_REMOVED lines=25> */
[----:B------:R-:W2:Y:S08]  /*0190*/  LDC.64 R76, c[0x0][0x3d0] ;  /* 0x0000f400ff4c7b82 */ /* 0x000eb00000000a00 */
[----:B------:R-:W0:Y:S01]  /*01a0*/  LDC.64 R80, c[0x0][0x3d8] ;  /* 0x0000f600ff507b82 */ /* 0x000e220000000a00 */
        /* <DEDUP_REMOVED lines=10> */
[----:B--2---:R-:W-:-:S05]  /*0250*/  IMAD.WIDE.U32 R76, R0, 0x20, R76 ;  /* 0x00000020004c7825 */ /* 0x004fca00078e004c */
[----:B------:R-:W5:Y:S01]  /*0260*/  LDG.E.128 R28, desc[UR6][R76.64] ;  /* 0x000000064c1c7981 */ /* 0x000f62000c1e1d00 */
[----:B0-----:R-:W-:-:S03]  /*0270*/  IMAD.WIDE.U32 R80, R0, 0x20, R80 ;  /* 0x0000002000507825 */ /* 0x001fc600078e0050 */
        /* <DEDUP_REMOVED lines=14> */
.L_x_5420:
        /* <DEDUP_REMOVED lines=25> */
.L_x_5419:
[----:B------:R-:W0:Y:S02]  /*04f0*/  LDCU.64 UR4, c[0x0][0x440] ;  /* 0x00008800ff0477ac */ /* 0x000e240008000a00 */
[----:B0-----:R-:W-:-:S04]  /*0500*/  UISETP.NE.U32.AND UP0, UPT, UR4, URZ, UPT ;  /* 0x000000ff0400728c */ /* 0x001fc8000bf05070 */
[----:B------:R-:W-:-:S09]  /*0510*/  UISETP.NE.AND.EX UP0, UPT, UR5, URZ, UPT, UP0 ;  /* 0x000000ff0500728c */ /* 0x000fd2000bf05300 */
[----:B------:R-:W-:Y:S05]  /*0520*/  BRA.U !UP0, `(.L_x_5422) ;  /* 0x0000000108847547 */ /* 0x000fea000b800000 */
[----:B------:R-:W2:Y:S08]  /*0530*/  LDC.64 R4, c[0x0][0x3d0] ;  /* 0x0000f400ff047b82 */ /* 0x000eb00000000a00 */
[----:B------:R-:W0:Y:S08]  /*0540*/  LDC.64 R76, c[0x0][0x438] ;  /* 0x00010e00ff4c7b82 */ /* 0x000e300000000a00 */
[----:B------:R-:W1:Y:S08]  /*0550*/  LDC.64 R6, c[0x0][0x3d8] ;  /* 0x0000f600ff067b82 */ /* 0x000e700000000a00 */
[----:B------:R-:W3:Y:S01]  /*0560*/  LDC.64 R8, c[0x0][0x440] ;  /* 0x00011000ff087b82 */ /* 0x000ee20000000a00 */
[----:B--2---:R-:W-:-:S05]  /*0570*/  IMAD.WIDE.U32 R68, R0, 0x20, R4 ;  /* 0x0000002000447825 */ /* 0x004fca00078e0004 */
[----:B------:R4:W5:Y:S01]  /*0580*/  LDG.E.128 R28, desc[UR6][R68.64] ;  /* 0x00000006441c7981 */ /* 0x000962000c1e1d00 */
[----:B0-----:R-:W-:-:S03]  /*0590*/  IMAD.WIDE.U32 R76, R0, 0x20, R76 ;  /* 0x00000020004c7825 */ /* 0x001fc600078e004c */
[----:B------:R4:W5:Y:S04]  /*05a0*/  LDG.E.128 R32, desc[UR6][R68.64+0x10] ;  /* 0x0000100644207981 */ /* 0x000968000c1e1d00 */
[----:B------:R4:W5:Y:S01]  /*05b0*/  LDG.E.128 R36, desc[UR6][R68.64+0x2000] ;  /* 0x0020000644247981 */ /* 0x000962000c1e1d00 */
[----:B-1----:R-:W-:-:S03]  /*05c0*/  IMAD.WIDE.U32 R100, R0, 0x20, R6 ;  /* 0x0000002000647825 */ /* 0x002fc600078e0006 */
        /* <DEDUP_REMOVED lines=23> */
.L_x_5422:
[----:B------:R-:W2:Y:S08]  /*0740*/  LDC.64 R4, c[0x0][0x3d0] ;  /* 0x0000f400ff047b82 */ /* 0x000eb00000000a00 */
[----:B------:R-:W0:Y:S08]  /*0750*/  LDC.64 R6, c[0x0][0x438] ;  /* 0x00010e00ff067b82 */ /* 0x000e300000000a00 */
[----:B------:R-:W1:Y:S01]  /*0760*/  LDC.64 R8, c[0x0][0x3d8] ;  /* 0x0000f600ff087b82 */ /* 0x000e620000000a00 */
[----:B------:R-:W-:Y:S01]  /*0770*/  CS2R R98, SRZ ;  /* 0x0000000000627805 */ /* 0x000fe2000001ff00 */
[----:B--2---:R-:W-:Y:S01]  /*0780*/  IMAD.WIDE.U32 R68, R0, 0x20, R4 ;  /* 0x0000002000447825 */ /* 0x004fe200078e0004 */
[----:B------:R-:W-:-:S02]  /*0790*/  CS2R R96, SRZ ;  /* 0x0000000000607805 */ /* 0x000fc4000001ff00 */
[----:B------:R-:W-:Y:S02]  /*07a0*/  CS2R R78, SRZ ;  /* 0x00000000004e7805 */ /* 0x000fe4000001ff00 */
[----:B------:R-:W-:Y:S01]  /*07b0*/  CS2R R82, SRZ ;  /* 0x0000000000527805 */ /* 0x000fe2000001ff00 */
[----:B------:R-:W5:Y:S01]  /*07c0*/  LDG.E.128 R28, desc[UR6][R68.64] ;  /* 0x00000006441c7981 */ /* 0x000f62000c1e1d00 */
[----:B0-----:R-:W-:-:S03]  /*07d0*/  IMAD.WIDE.U32 R76, R0, 0x20, R6 ;  /* 0x00000020004c7825 */ /* 0x001fc600078e0006 */
[----:B------:R-:W5:Y:S01]  /*07e0*/  LDG.E.128 R32, desc[UR6][R68.64+0x10] ;  /* 0x0000100644207981 */ /* 0x000f62000c1e1d00 */
        /* <DEDUP_REMOVED lines=25> */
.L_x_5421:
[----:B------:R-:W0:Y:S02]  /*0980*/  LDCU UR4, c[0x0][0x384] ;  /* 0x00007080ff0477ac */ /* 0x000e240008000800 */
[----:B0-----:R-:W-:-:S13]  /*0990*/  ISETP.GE.AND P0, PT, R2, UR4, PT ;  /* 0x0000000402007c0c */ /* 0x001fda000bf06270 */
[----:B------:R-:W-:Y:S05]  /*09a0*/  @P0 EXIT ;  /* 0x000000000000094d */ /* 0x000fea0003800000 */
[----:B------:R-:W0:Y:S01]  /*09b0*/  LDCU.64 UR4, c[0x0][0x398] ;  /* 0x00007300ff0477ac */ /* 0x000e220008000a00 */
[----:B------:R-:W1:Y:S01]  /*09c0*/  LDCU UR8, c[0x0][0x388] ;  /* 0x00007100ff0877ac */ /* 0x000e620008000800 */
[----:B------:R-:W3:Y:S01]  /*09d0*/  LDCU.U8 UR12, c[0x0][0x410] ;  /* 0x00008200ff0c77ac */ /* 0x000ee20008000000 */
[----:B------:R-:W1:Y:S01]  /*09e0*/  LDCU UR9, c[0x0][0x400] ;  /* 0x00008000ff0977ac */ /* 0x000e620008000800 */
[----:B------:R-:W1:Y:S01]  /*09f0*/  LDCU.64 UR10, c[0x0][0x3a0] ;  /* 0x00007400ff0a77ac */ /* 0x000e620008000a00 */
[----:B0-----:R-:W-:Y:S02]  /*0a00*/  UISETP.NE.U32.AND UP0, UPT, UR4, URZ, UPT ;  /* 0x000000ff0400728c */ /* 0x001fe4000bf05070 */
[----:B------:R-:W-:Y:S02]  /*0a10*/  UPLOP3.LUT UP1, UPT, UPT, UPT, UPT, 0x40, 0x4 ;  /* 0x000000000004789c */ /* 0x000fe40003f2e870 */
[----:B------:R-:W-:-:S06]  /*0a20*/  UISETP.NE.AND.EX UP0, UPT, UR5, URZ, UPT, UP0 ;  /* 0x000000ff0500728c */ /* 0x000fcc000bf05300 */
[----:B-1-3--:R-:W-:-:S13]  /*0a30*/  PLOP3.LUT P1, PT, PT, PT, UP0, 0x80, 0x8 ;  /* 0x000000000008781c */ /* 0x00afda0003f2f008 */
.L_x_5439:
        /* <DEDUP_REMOVED lines=8> */
[----:B------:R-:W3:Y:S03]  /*0ac0*/  @P0 LDC.64 R114, c[0x0][0x3a0] ;  /* 0x0000e800ff720b82 */ /* 0x000ee60000000a00 */
[----:B0-----:R-:W-:-:S05]  /*0ad0*/  IMAD.WIDE.U32 R116, R3, 0x10, R120 ;  /* 0x0000001003747825 */ /* 0x001fca00078e0078 */
[----:B------:R-:W0:Y:S01]  /*0ae0*/  LDC.64 R122, c[0x0][0x398] ;  /* 0x0000e600ff7a7b82 */ /* 0x000e220000000a00 */
[----:B-----5:R-:W5:Y:S01]  /*0af0*/  LDG.E.128 R116, desc[UR6][R116.64] ;  /* 0x0000000674747981 */ /* 0x020f62000c1e1d00 */
[----:B-1----:R-:W-:-:S05]  /*0b00*/  @P1 IMAD.WIDE.U32 R112, R3, 0x10, R112 ;  /* 0x0000001003701825 */ /* 0x002fca00078e0070 */
[----:B--2-4-:R1:W5:Y:S01]  /*0b10*/  @P1 LDG.E.128 R100, desc[UR6][R112.64] ;  /* 0x0000000670641981 */ /* 0x014362000c1e1d00 */
[----:B---3--:R-:W-:-:S05]  /*0b20*/  @P0 IMAD.WIDE.U32 R114, R3, 0x20, R114 ;  /* 0x0000002003720825 */ /* 0x008fca00078e0072 */
        /* <DEDUP_REMOVED lines=8> */
[----:B-----5:R-:W-:Y:S02]  /*0bb0*/  PRMT R113, R116, 0x7632, R113 ;  /* 0x0000763274717816 */ /* 0x020fe40000000071 */
        /* <DEDUP_REMOVED lines=11> */
[----:B------:R-:W-:Y:S06]  /*0c70*/  BRA `(.L_x_5425) ;  /* 0x0000000400847947 */ /* 0x000fec0003800000 */
.L_x_5424:
[C---:B-----5:R-:W-:Y:S02]  /*0c80*/  PRMT R0, R116.reuse, 0x7632, R0 ;  /* 0x0000763274007816 */ /* 0x060fe40000000000 */
[----:B------:R-:W-:Y:S02]  /*0c90*/  SHF.L.U32 R113, R116, 0x10, RZ ;  /* 0x0000001074717819 */ /* 0x000fe400000006ff */
[----:B------:R-:W-:Y:S02]  /*0ca0*/  PRMT R112, R117, 0x7632, R112 ;  /* 0x0000763275707816 */ /* 0x000fe40000000070 */
[----:B------:R-:W-:Y:S02]  /*0cb0*/  PRMT R114, R118, 0x7632, R114 ;  /* 0x0000763276727816 */ /* 0x000fe40000000072 */
[----:B------:R-:W-:Y:S02]  /*0cc0*/  PRMT R116, R119, 0x7632, R116 ;  /* 0x0000763277747816 */ /* 0x000fe40000000074 */
        /* <DEDUP_REMOVED lines=16> */
.L_x_5423:
[----:B------:R-:W-:-:S04]  /*0dd0*/  UISETP.NE.U32.AND UP0, UPT, UR10, URZ, UPT ;  /* 0x000000ff0a00728c */ /* 0x000fc8000bf05070 */
[----:B------:R-:W-:-:S09]  /*0de0*/  UISETP.NE.AND.EX UP0, UPT, UR11, URZ, UPT, UP0 ;  /* 0x000000ff0b00728c */ /* 0x000fd2000bf05300 */
[----:B------:R-:W-:Y:S05]  /*0df0*/  BRA.U UP0, `(.L_x_5426) ;  /* 0x0000000100847547 */ /* 0x000fea000b800000 */
[C---:B-----5:R-:W-:Y:S02]  /*0e00*/  PRMT R124, R117.reuse, 0x7632, R124 ;  /* 0x00007632757c7816 */ /* 0x060fe4000000007c */
[----:B------:R-:W-:Y:S02]  /*0e10*/  SHF.L.U32 R113, R116, 0x10, RZ ;  /* 0x0000001074717819 */ /* 0x000fe400000006ff */
[----:B------:R-:W-:Y:S02]  /*0e20*/  SHF.L.U32 R117, R117, 0x10, RZ ;  /* 0x0000001075757819 */ /* 0x000fe400000006ff */
[----:B------:R-:W-:Y:S02]  /*0e30*/  SHF.L.U32 R112, R100, 0x10, RZ ;  /* 0x0000001064707819 */ /* 0x000fe400000006ff */
        /* <DEDUP_REMOVED lines=23> */
[----:B------:R-:W-:Y:S02]  /*0fb0*/  SHF.L.U32 R129, R129, 0x10, RZ ;  /* 0x0000001081817819 */ /* 0x000fe400000006ff */
[----:B------:R-:W-:Y:S01]  /*0fc0*/  SHF.L.U32 R124, R118, 0x10, RZ ;  /* 0x00000010767c7819 */ /* 0x000fe200000006ff */
[----:B------:R-:W-:Y:S01]  /*0fd0*/  FADD.FTZ R118, R130, R119 ;  /* 0x0000007782767221 */ /* 0x000fe20000010000 */
[----:B------:R-:W-:-:S03]  /*0fe0*/  FADD.FTZ R117, R128, R117 ;  /* 0x0000007580757221 */ /* 0x000fc60000010000 */
[----:B------:R-:W-:Y:S01]  /*0ff0*/  FADD.FTZ R119, R129, R124 ;  /* 0x0000007c81777221 */ /* 0x000fe20000010000 */
[----:B------:R-:W-:Y:S06]  /*1000*/  BRA `(.L_x_5425) ;  /* 0x0000000000a07947 */ /* 0x000fec0003800000 */
.L_x_5426:
[C---:B-----5:R-:W-:Y:S02]  /*1010*/  PRMT R115, R116.reuse, 0x7632, R115 ;  /* 0x0000763274737816 */ /* 0x060fe40000000073 */
        /* <DEDUP_REMOVED lines=36> */
[----:B------:R-:W-:Y:S01]  /*1260*/  FADD.FTZ R114, R106, R125 ;  /* 0x0000007d6a727221 */ /* 0x000fe20000010000 */
[----:B------:R-:W-:Y:S02]  /*1270*/  FADD.FTZ R117, R109, R126 ;  /* 0x0000007e6d757221 */ /* 0x000fe40000010000 */
[----:B------:R-:W-:-:S07]  /*1280*/  FADD.FTZ R119, R111, R128 ;  /* 0x000000806f777221 */ /* 0x000fce0000010000 */
.L_x_5425:
[----:B------:R-:W-:Y:S01]  /*1290*/  ISETP.NE.U32.AND P1, PT, R122, RZ, PT ;  /* 0x000000ff7a00720c */ /* 0x000fe20003f25070 */
[----:B------:R-:W0:Y:S01]  /*12a0*/  @P0 LDC.64 R134, c[0x0][0x3a0] ;  /* 0x0000e800ff860b82 */ /* 0x000e220000000a00 */
[----:B------:R-:W-:Y:S02]  /*12b0*/  IADD3 R133, PT, PT, R3, 0x100, RZ ;  /* 0x0000010003857810 */ /* 0x000fe40007ffe0ff */
[----:B------:R-:W-:-:S03]  /*12c0*/  ISETP.NE.AND.EX P1, PT, R123, RZ, PT, P1 ;  /* 0x000000ff7b00720c */ /* 0x000fc60003f25310 */
[C---:B------:R-:W-:Y:S02]  /*12d0*/  IMAD.WIDE.U32 R128, R133.reuse, 0x10, R120 ;  /* 0x0000001085807825 */ /* 0x040fe400078e0078 */
[----:B------:R-:W1:Y:S08]  /*12e0*/  LDC.64 R122, c[0x0][0x3a8] ;  /* 0x0000ea00ff7a7b82 */ /* 0x000e700000000a00 */
[----:B------:R-:W2:Y:S01]  /*12f0*/  @P1 LDC.64 R126, c[0x0][0x398] ;  /* 0x0000e600ff7e1b82 */ /* 0x000ea20000000a00 */
[----:B0-----:R-:W-:-:S04]  /*1300*/  @P0 IMAD.WIDE.U32 R134, R133, 0x20, R134 ;  /* 0x0000002085860825 */ /* 0x001fc800078e0086 */
[----:B-1----:R-:W-:-:S05]  /*1310*/  IMAD.WIDE.U32 R124, R3, 0x20, R122 ;  /* 0x00000020037c7825 */ /* 0x002fca00078e007a */
[----:B------:R0:W-:Y:S01]  /*1320*/  STG.E.128 desc[UR6][R124.64], R112 ;  /* 0x000000707c007986 */ /* 0x0001e2000c101d06 */
[----:B--2---:R-:W-:-:S03]  /*1330*/  @P1 IMAD.WIDE.U32 R126, R133, 0x10, R126 ;  /* 0x00000010857e1825 */ /* 0x004fc600078e007e */
[----:B------:R0:W-:Y:S04]  /*1340*/  STG.E.128 desc[UR6][R124.64+0x10], R116 ;  /* 0x000010747c007986 */ /* 0x0001e8000c101d06 */
[----:B------:R0:W5:Y:S04]  /*1350*/  @P0 LDG.E.128 R104, desc[UR6][R134.64] ;  /* 0x0000000686680981 */ /* 0x000168000c1e1d00 */
[----:B------:R0:W5:Y:S04]  /*1360*/  @P1 LDG.E.128 R100, desc[UR6][R126.64] ;  /* 0x000000067e641981 */ /* 0x000168000c1e1d00 */
[----:B------:R0:W5:Y:S04]  /*1370*/  @P0 LDG.E.128 R108, desc[UR6][R134.64+0x10] ;  /* 0x00001006866c0981 */ /* 0x000168000c1e1d00 */
[----:B------:R-:W5:Y:S01]  /*1380*/  LDG.E.128 R128, desc[UR6][R128.64] ;  /* 0x0000000680807981 */ /* 0x000f62000c1e1d00 */
[----:B------:R-:W-:Y:S05]  /*1390*/  @!P1 BRA `(.L_x_5427) ;  /* 0x00000004002c9947 */ /* 0x000fea0003800000 */
[----:B------:R-:W-:Y:S05]  /*13a0*/  @!P0 BRA `(.L_x_5428) ;  /* 0x0000000000a48947 */ /* 0x000fea0003800000 */
[C---:B-----5:R-:W-:Y:S02]  /*13b0*/  PRMT R0, R128.reuse, 0x7632, R0 ;  /* 0x0000763280007816 */ /* 0x060fe40000000000 */
[C---:B0-----:R-:W-:Y:S02]  /*13c0*/  PRMT R126, R129.reuse, 0x7632, R126 ;  /* 0x00007632817e7816 */ /* 0x041fe4000000007e */
[----:B------:R-:W-:Y:S02]  /*13d0*/  SHF.L.U32 R128, R128, 0x10, RZ ;  /* 0x0000001080807819 */ /* 0x000fe400000006ff */
[----:B------:R-:W-:Y:S02]  /*13e0*/  SHF.L.U32 R129, R129, 0x10, RZ ;  /* 0x0000001081817819 */ /* 0x000fe400000006ff */
[----:B------:R-:W-:Y:S02]  /*13f0*/  PRMT R132, R130, 0x7632, R132 ;  /* 0x0000763282847816 */ /* 0x000fe40000000084 */
[----:B------:R-:W-:-:S02]  /*1400*/  SHF.L.U32 R125, R100, 0x10, RZ ;  /* 0x00000010647d7819 */ /* 0x000fc400000006ff */
[----:B------:R-:W-:Y:S02]  /*1410*/  SHF.L.U32 R124, R101, 0x10, RZ ;  /* 0x00000010657c7819 */ /* 0x000fe400000006ff */
[----:B------:R-:W-:Y:S01]  /*1420*/  SHF.L.U32 R130, R130, 0x10, RZ ;  /* 0x0000001082827819 */ /* 0x000fe200000006ff */
[----:B------:R-:W-:Y:S01]  /*1430*/  FADD.FTZ R125, R125, R128 ;  /* 0x000000807d7d7221 */ /* 0x000fe20000010000 */
[----:B------:R-:W-:Y:S01]  /*1440*/  SHF.L.U32 R135, R102, 0x10, RZ ;  /* 0x0000001066877819 */ /* 0x000fe200000006ff */
[----:B------:R-:W-:Y:S01]  /*1450*/  FADD.FTZ R129, R124, R129 ;  /* 0x000000817c817221 */ /* 0x000fe20000010000 */
[----:B------:R-:W-:Y:S02]  /*1460*/  PRMT R124, R100, 0x7632, R124 ;  /* 0x00007632647c7816 */ /* 0x000fe4000000007c */
[----:B------:R-:W-:Y:S01]  /*1470*/  PRMT R128, R101, 0x7632, R128 ;  /* 0x0000763265807816 */ /* 0x000fe20000000080 */
[----:B------:R-:W-:Y:S01]  /*1480*/  FADD.FTZ R135, R135, R130 ;  /* 0x0000008287877221 */ /* 0x000fe20000010000 */
        /* <DEDUP_REMOVED lines=27> */
.L_x_5428:
[C---:B-----5:R-:W-:Y:S02]  /*1640*/  PRMT R132, R129.reuse, 0x7632, R132 ;  /* 0x0000763281847816 */ /* 0x060fe40000000084 */
[----:B0-----:R-:W-:Y:S02]  /*1650*/  SHF.L.U32 R126, R129, 0x10, RZ ;  /* 0x00000010817e7819 */ /* 0x001fe400000006ff */
        /* <DEDUP_REMOVED lines=31> */
.L_x_5427:
[----:B------:R-:W-:Y:S05]  /*1850*/  @!P0 BRA `(.L_x_5430) ;  /* 0x0000000000548947 */ /* 0x000fea0003800000 */
[C---:B-----5:R-:W-:Y:S02]  /*1860*/  PRMT R0, R128.reuse, 0x7632, R0 ;  /* 0x0000763280007816 */ /* 0x060fe40000000000 */
[----:B0-----:R-:W-:Y:S02]  /*1870*/  SHF.L.U32 R125, R128, 0x10, RZ ;  /* 0x00000010807d7819 */ /* 0x001fe400000006ff */
        /* <DEDUP_REMOVED lines=19> */
.L_x_5430:
[----:B0----5:R-:W-:Y:S02]  /*19b0*/  PRMT R125, R128, 0x7632, R125 ;  /* 0x00007632807d7816 */ /* 0x021fe4000000007d */
        /* <DEDUP_REMOVED lines=10> */
[----:B------:R-:W-:-:S07]  /*1a60*/  SHF.L.U32 R131, R132, 0x10, RZ ;  /* 0x0000001084837819 */ /* 0x000fce00000006ff */
.L_x_5429:
        /* <DEDUP_REMOVED lines=15> */
[C---:B-----5:R-:W-:Y:S02]  /*1b60*/  PRMT R0, R140.reuse, 0x7632, R0 ;  /* 0x000076328c007816 */ /* 0x060fe40000000000 */
[C---:B------:R-:W-:Y:S02]  /*1b70*/  PRMT R132, R141.reuse, 0x7632, R132 ;  /* 0x000076328d847816 */ /* 0x040fe40000000084 */
[----:B------:R-:W-:Y:S02]  /*1b80*/  SHF.L.U32 R140, R140, 0x10, RZ ;  /* 0x000000108c8c7819 */ /* 0x000fe400000006ff */
[----:B------:R-:W-:Y:S02]  /*1b90*/  SHF.L.U32 R141, R141, 0x10, RZ ;  /* 0x000000108d8d7819 */ /* 0x000fe400000006ff */
[----:B------:R-:W-:Y:S02]  /*1ba0*/  SHF.L.U32 R121, R100, 0x10, RZ ;  /* 0x0000001064797819 */ /* 0x000fe400000006ff */
[----:B------:R-:W-:-:S02]  /*1bb0*/  SHF.L.U32 R120, R101, 0x10, RZ ;  /* 0x0000001065787819 */ /* 0x000fc400000006ff */
[C---:B-1----:R-:W-:Y:S01]  /*1bc0*/  PRMT R136, R142.reuse, 0x7632, R136 ;  /* 0x000076328e887816 */ /* 0x042fe20000000088 */
[----:B------:R-:W-:Y:S01]  /*1bd0*/  FADD.FTZ R121, R121, R140 ;  /* 0x0000008c79797221 */ /* 0x000fe20000010000 */
[----:B------:R-:W-:Y:S01]  /*1be0*/  SHF.L.U32 R142, R142, 0x10, RZ ;  /* 0x000000108e8e7819 */ /* 0x000fe200000006ff */
[----:B------:R-:W-:Y:S01]  /*1bf0*/  FADD.FTZ R141, R120, R141 ;  /* 0x0000008d788d7221 */ /* 0x000fe20000010000 */
[----:B------:R-:W-:Y:S02]  /*1c00*/  SHF.L.U32 R137, R102, 0x10, RZ ;  /* 0x0000001066897819 */ /* 0x000fe400000006ff */
[----:B------:R-:W-:Y:S02]  /*1c10*/  PRMT R144, R143, 0x7632, R144 ;  /* 0x000076328f907816 */ /* 0x000fe40000000090 */
[----:B------:R-:W-:Y:S02]  /*1c20*/  PRMT R120, R100, 0x7632, R120 ;  /* 0x0000763264787816 */ /* 0x000fe40000000078 */
[----:B------:R-:W-:-:S02]  /*1c30*/  PRMT R134, R101, 0x7632, R134 ;  /* 0x0000763265867816 */ /* 0x000fc40000000086 */
[----:B------:R-:W-:Y:S02]  /*1c40*/  PRMT R138, R102, 0x7632, R138 ;  /* 0x00007632668a7816 */ /* 0x000fe4000000008a */
[----:B------:R-:W-:Y:S02]  /*1c50*/  PRMT R140, R103, 0x7632, R140 ;  /* 0x00007632678c7816 */ /* 0x000fe4000000008c */
[----:B------:R-:W-:Y:S01]  /*1c60*/  SHF.L.U32 R146, R143, 0x10, RZ ;  /* 0x000000108f927819 */ /* 0x000fe200000006ff */
[----:B------:R-:W-:Y:S01]  /*1c70*/  FADD.FTZ R143, R137, R142 ;  /* 0x0000008e898f7221 */ /* 0x000fe20000010000 */
        /* <DEDUP_REMOVED lines=21> */
[----:B------:R-:W-:Y:S01]  /*1dd0*/  FADD.FTZ R143, R111, R144 ;  /* 0x000000906f8f7221 */ /* 0x000fe20000010000 */
[----:B------:R-:W-:Y:S06]  /*1de0*/  BRA `(.L_x_5433) ;  /* 0x00000004000c7947 */ /* 0x000fec0003800000 */
.L_x_5432:
[----:B-1---5:R-:W-:Y:S02]  /*1df0*/  SHF.L.U32 R136, R140, 0x10, RZ ;  /* 0x000000108c887819 */ /* 0x022fe400000006ff */
[----:B------:R-:W-:Y:S02]  /*1e00*/  SHF.L.U32 R121, R100, 0x10, RZ ;  /* 0x0000001064797819 */ /* 0x000fe400000006ff */
[----:B------:R-:W-:Y:S02]  /*1e10*/  PRMT R134, R140, 0x7632, R134 ;  /* 0x000076328c867816 */ /* 0x000fe40000000086 */
[----:B------:R-:W-:Y:S01]  /*1e20*/  SHF.L.U32 R138, R141, 0x10, RZ ;  /* 0x000000108d8a7819 */ /* 0x000fe200000006ff */
[----:B------:R-:W-:Y:S01]  /*1e30*/  FADD.FTZ R136, R121, R136 ;  /* 0x0000008879887221 */ /* 0x000fe20000010000 */
[----:B------:R-:W-:Y:S02]  /*1e40*/  SHF.L.U32 R137, R101, 0x10, RZ ;  /* 0x0000001065897819 */ /* 0x000fe400000006ff */
[----:B------:R-:W-:-:S02]  /*1e50*/  PRMT R139, R141, 0x7632, R139 ;  /* 0x000076328d8b7816 */ /* 0x000fc4000000008b */
[----:B------:R-:W-:Y:S01]  /*1e60*/  SHF.L.U32 R140, R142, 0x10, RZ ;  /* 0x000000108e8c7819 */ /* 0x000fe200000006ff */
[----:B------:R-:W-:Y:S01]  /*1e70*/  FADD.FTZ R138, R137, R138 ;  /* 0x0000008a898a7221 */ /* 0x000fe20000010000 */
[----:B------:R-:W-:Y:S02]  /*1e80*/  SHF.L.U32 R145, R102, 0x10, RZ ;  /* 0x0000001066917819 */ /* 0x000fe400000006ff */
[----:B------:R-:W-:Y:S02]  /*1e90*/  PRMT R141, R142, 0x7632, R141 ;  /* 0x000076328e8d7816 */ /* 0x000fe4000000008d */
[----:B------:R-:W-:Y:S01]  /*1ea0*/  PRMT R142, R143, 0x7632, R142 ;  /* 0x000076328f8e7816 */ /* 0x000fe2000000008e */
        /* <DEDUP_REMOVED lines=21> */
.L_x_5431:
[----:B------:R-:W-:Y:S05]  /*2000*/  @!P0 BRA `(.L_x_5434) ;  /* 0x0000000000548947 */ /* 0x000fea0003800000 */
[----:B-----5:R-:W-:Y:S02]  /*2010*/  PRMT R0, R140, 0x7632, R0 ;  /* 0x000076328c007816 */ /* 0x020fe40000000000 */
[----:B------:R-:W-:Y:S02]  /*2020*/  PRMT R120, R141, 0x7632, R120 ;  /* 0x000076328d787816 */ /* 0x000fe40000000078 */
[C---:B------:R-:W-:Y:S02]  /*2030*/  PRMT R132, R142.reuse, 0x7632, R132 ;  /* 0x000076328e847816 */ /* 0x040fe40000000084 */
[----:B------:R-:W-:Y:S02]  /*2040*/  PRMT R134, R143, 0x7632, R134 ;  /* 0x000076328f867816 */ /* 0x000fe40000000086 */
[----:B------:R-:W-:Y:S02]  /*2050*/  SHF.L.U32 R141, R141, 0x10, RZ ;  /* 0x000000108d8d7819 */ /* 0x000fe400000006ff */
[----:B-1----:R-:W-:-:S02]  /*2060*/  SHF.L.U32 R137, R142, 0x10, RZ ;  /* 0x000000108e897819 */ /* 0x002fc400000006ff */
        /* <DEDUP_REMOVED lines=15> */
.L_x_5434:
[----:B-1---5:R-:W-:Y:S02]  /*2160*/  PRMT R137, R140, 0x7632, R137 ;  /* 0x000076328c897816 */ /* 0x022fe40000000089 */
        /* <DEDUP_REMOVED lines=11> */
.L_x_5433:
        /* <DEDUP_REMOVED lines=107> */
.L_x_5436:
[----:B------:R-:W-:Y:S05]  /*28d0*/  BSYNC.RECONVERGENT B0 ;  /* 0x0000000000007941 */ /* 0x000fea0003800200 */
.L_x_5435:
        /* <DEDUP_REMOVED lines=15> */
.L_x_5438:
[----:B------:R-:W-:Y:S05]  /*29d0*/  BSYNC.RECONVERGENT B0 ;  /* 0x0000000000007941 */ /* 0x000fea0003800200 */
.L_x_5437:
        /* <DEDUP_REMOVED lines=50> */
[----:B---3--:R-:W-:Y:S01]  /*2d00*/  FADD.FTZ R123, R144, R123 ;  /* 0x0000007b907b7221 */ /* 0x008fe20000010000 */
[----:B------:R-:W0:Y:S01]  /*2d10*/  @!P0 LDC.64 R120, c[0x0][0x3c0] ;  /* 0x0000f000ff788b82 */ /* 0x000e220000000a00 */
[----:B------:R-:W-:Y:S02]  /*2d20*/  FMUL.FTZ R132, R132, R151 ;  /* 0x0000009784847220 */ /* 0x000fe40000410000 */
[----:B------:R-:W2:Y:S02]  /*2d30*/  SHFL.IDX PT, R159, R145, RZ, 0x1f ;  /* 0x00001fff919f7589 */ /* 0x000ea400000e0000 */
[----:B------:R-:W-:-:S03]  /*2d40*/  FFMA.FTZ R132, R122, R132, R123 ;  /* 0x000000847a847223 */ /* 0x000fc6000001007b */
[----:B------:R-:W3:Y:S03]  /*2d50*/  @!P0 LDC.64 R122, c[0x0][0x3c8] ;  /* 0x0000f200ff7a8b82 */ /* 0x000ee60000000a00 */
[----:B------:R-:W1:Y:S01]  /*2d60*/  SHFL.IDX PT, R132, R132, RZ, 0x1f ;  /* 0x00001fff84847589 */ /* 0x000e6200000e0000 */
[C---:B--2---:R-:W-:Y:S01]  /*2d70*/  FSEL R144, R159.reuse, RZ, !P2 ;  /* 0x000000ff9f907208 */ /* 0x044fe20005000000 */
[----:B------:R-:W-:-:S04]  /*2d80*/  FMUL.FTZ R134, R159, R159 ;  /* 0x0000009f9f867220 */ /* 0x000fc80000410000 */
[C---:B------:R-:W-:Y:S01]  /*2d90*/  FADD.FTZ R145, -R144.reuse, R113 ;  /* 0x0000007190917221 */ /* 0x040fe20000010100 */
[----:B------:R-:W-:Y:S01]  /*2da0*/  FADD.FTZ R146, -R144, R112 ;  /* 0x0000007090927221 */ /* 0x000fe20000010100 */
[----:B------:R-:W-:Y:S01]  /*2db0*/  FSEL R113, R134, RZ, P2 ;  /* 0x000000ff86717208 */ /* 0x000fe20001000000 */
[----:B-1----:R-:W-:Y:S01]  /*2dc0*/  FFMA.FTZ R112, R132, UR9, R149 ;  /* 0x0000000984707c23 */ /* 0x002fe20008010095 */
[C---:B------:R-:W-:Y:S01]  /*2dd0*/  FADD.FTZ R147, -R144.reuse, R114 ;  /* 0x0000007290937221 */ /* 0x040fe20000010100 */
[C---:B------:R-:W-:Y:S01]  /*2de0*/  FADD.FTZ R148, -R144.reuse, R115 ;  /* 0x0000007390947221 */ /* 0x040fe20000010100 */
[----:B------:R-:W-:Y:S01]  /*2df0*/  FADD.FTZ R118, -R144, R118 ;  /* 0x0000007690767221 */ /* 0x000fe20000010100 */
[----:B------:R-:W-:Y:S01]  /*2e00*/  FADD.FTZ R114, R112, R113 ;  /* 0x0000007170727221 */ /* 0x000fe20000010000 */
[C---:B------:R-:W-:Y:S01]  /*2e10*/  FADD.FTZ R119, -R144.reuse, R119 ;  /* 0x0000007790777221 */ /* 0x040fe20000010100 */
[C---:B------:R-:W-:Y:S01]  /*2e20*/  FADD.FTZ R154, -R144.reuse, R137 ;  /* 0x00000089909a7221 */ /* 0x040fe20000010100 */
[C---:B------:R-:W-:Y:S01]  /*2e30*/  FADD.FTZ R116, -R144.reuse, R116 ;  /* 0x0000007490747221 */ /* 0x040fe20000010100 */
[----:B------:R3:W1:Y:S01]  /*2e40*/  MUFU.RSQ R161, R114 ;  /* 0x0000007200a17308 */ /* 0x0006620000001400 */
[----:B------:R-:W-:Y:S01]  /*2e50*/  FADD.FTZ R117, -R144, R117 ;  /* 0x0000007590757221 */ /* 0x000fe20000010100 */
[----:B0-----:R-:W-:-:S04]  /*2e60*/  @!P0 IMAD.WIDE R112, R2, 0x4, R120 ;  /* 0x0000000402708825 */ /* 0x001fc800078e0278 */
[C---:B------:R-:W-:Y:S01]  /*2e70*/  FADD.FTZ R149, -R144.reuse, R128 ;  /* 0x0000008090957221 */ /* 0x040fe20000010100 */
[C---:B------:R-:W-:Y:S01]  /*2e80*/  FADD.FTZ R150, -R144.reuse, R129 ;  /* 0x0000008190967221 */ /* 0x040fe20000010100 */
[C---:B------:R-:W-:Y:S01]  /*2e90*/  FADD.FTZ R151, -R144.reuse, R130 ;  /* 0x0000008290977221 */ /* 0x040fe20000010100 */
[C---:B------:R-:W-:Y:S01]  /*2ea0*/  FADD.FTZ R152, -R144.reuse, R131 ;  /* 0x0000008390987221 */ /* 0x040fe20000010100 */
[----:B------:R0:W-:Y:S01]  /*2eb0*/  @!P0 STG.E desc[UR6][R112.64], R159 ;  /* 0x0000009f70008986 */ /* 0x0001e2000c101906 */
[----:B------:R-:W-:Y:S01]  /*2ec0*/  FADD.FTZ R132, -R144, R124 ;  /* 0x0000007c90847221 */ /* 0x000fe20000010100 */
[----:B---3--:R-:W-:-:S04]  /*2ed0*/  @!P0 IMAD.WIDE R114, R2, 0x4, R122 ;  /* 0x0000000402728825 */ /* 0x008fc800078e027a */
[C---:B------:R-:W-:Y:S01]  /*2ee0*/  FADD.FTZ R125, -R144.reuse, R125 ;  /* 0x0000007d907d7221 */ /* 0x040fe20000010100 */
[----:B------:R-:W2:Y:S01]  /*2ef0*/  LDC.64 R122, c[0x0][0x428] ;  /* 0x00010a00ff7a7b82 */ /* 0x000ea20000000a00 */
        /* <DEDUP_REMOVED lines=15> */
[----:B------:R3:W-:Y:S01]  /*2ff0*/  @!P0 STG.E desc[UR6][R114.64], R161 ;  /* 0x000000a172008986 */ /* 0x0007e2000c101906 */
[----:B------:R-:W-:Y:S01]  /*3000*/  FFMA.FTZ R116, R129, R28, R24 ;  /* 0x0000001c81747223 */ /* 0x000fe20000010018 */
[----:B0-----:R-:W-:Y:S01]  /*3010*/  FFMA.FTZ R113, R128, R29, R25 ;  /* 0x0000001d80717223 */ /* 0x001fe20000010019 */
[----:B------:R-:W-:Y:S01]  /*3020*/  FFMA.FTZ R117, R131, R32, R20 ;  /* 0x0000002083757223 */ /* 0x000fe20000010014 */
[----:B------:R-:W-:Y:S01]  /*3030*/  FFMA.FTZ R120, R130, R33, R21 ;  /* 0x0000002182787223 */ /* 0x000fe20000010015 */
[----:B------:R-:W-:Y:S01]  /*3040*/  FFMA.FTZ R121, R137, R34, R22 ;  /* 0x0000002289797223 */ /* 0x000fe20000010016 */
[----:B------:R-:W-:Y:S01]  /*3050*/  FFMA.FTZ R124, R134, R35, R23 ;  /* 0x00000023867c7223 */ /* 0x000fe20000010017 */
[----:B------:R-:W-:Y:S01]  /*3060*/  F2FP.BF16.F32.PACK_AB R112, R113, R116 ;  /* 0x000000747170723e */ /* 0x000fe200000010ff */
[C---:B------:R-:W-:Y:S01]  /*3070*/  FMUL.FTZ R139, R161.reuse, R132 ;  /* 0x00000084a18b7220 */ /* 0x040fe20000410000 */
[----:B------:R-:W-:Y:S01]  /*3080*/  FMUL.FTZ R136, R161, R125 ;  /* 0x0000007da1887220 */ /* 0x000fe20000410000 */
[----:B------:R-:W-:Y:S01]  /*3090*/  FFMA.FTZ R129, R129, R52, R92 ;  /* 0x0000003481817223 */ /* 0x000fe2000001005c */
[----:B------:R-:W-:Y:S01]  /*30a0*/  FFMA.FTZ R128, R128, R53, R93 ;  /* 0x0000003580807223 */ /* 0x000fe2000001005d */
[C---:B---3--:R-:W-:Y:S01]  /*30b0*/  FFMA.FTZ R114, R147.reuse, R30, R26 ;  /* 0x0000001e93727223 */ /* 0x048fe2000001001a */
[----:B------:R-:W-:Y:S01]  /*30c0*/  FFMA.FTZ R115, R148, R31, R27 ;  /* 0x0000001f94737223 */ /* 0x000fe2000001001b */
[----:B------:R-:W-:Y:S01]  /*30d0*/  FFMA.FTZ R147, R147, R54, R94 ;  /* 0x0000003693937223 */ /* 0x000fe2000001005e */
[----:B------:R-:W-:Y:S01]  /*30e0*/  FFMA.FTZ R137, R137, R58, R90 ;  /* 0x0000003a89897223 */ /* 0x000fe2000001005a */
[----:B------:R-:W-:Y:S01]  /*30f0*/  FFMA.FTZ R134, R134, R59, R91 ;  /* 0x0000003b86867223 */ /* 0x000fe2000001005b */
[----:B------:R-:W-:Y:S01]  /*3100*/  FFMA.FTZ R148, R148, R55, R95 ;  /* 0x0000003794947223 */ /* 0x000fe2000001005f */
[----:B------:R-:W-:Y:S01]  /*3110*/  F2FP.BF16.F32.PACK_AB R113, R115, R114 ;  /* 0x000000727371723e */ /* 0x000fe200000010ff */
[----:B------:R-:W-:Y:S01]  /*3120*/  FMUL.FTZ R141, R161, R126 ;  /* 0x0000007ea18d7220 */ /* 0x000fe20000410000 */
[----:B------:R-:W-:Y:S01]  /*3130*/  F2FP.BF16.F32.PACK_AB R114, R120, R117 ;  /* 0x000000757872723e */ /* 0x000fe200000010ff */
[----:B--2---:R-:W-:Y:S01]  /*3140*/  IMAD.WIDE.U32 R116, R3, 0x10, R122 ;  /* 0x0000001003747825 */ /* 0x004fe200078e007a */
[----:B------:R-:W-:-:S03]  /*3150*/  F2FP.BF16.F32.PACK_AB R115, R124, R121 ;  /* 0x000000797c73723e */ /* 0x000fc600000010ff */
[C---:B------:R-:W-:Y:S01]  /*3160*/  FMUL.FTZ R138, R161.reuse, R127 ;  /* 0x0000007fa18a7220 */ /* 0x040fe20000410000 */
[----:B------:R-:W-:Y:S01]  /*3170*/  FMUL.FTZ R149, R161, R149 ;  /* 0x00000095a1957220 */ /* 0x000fe20000410000 */
[----:B-1----:R-:W-:-:S04]  /*3180*/  IMAD.WIDE.U32 R124, R3, 0x10, R118 ;  /* 0x00000010037c7825 */ /* 0x002fc800078e0076 */
[----:B------:R-:W-:Y:S01]  /*3190*/  FFMA.FTZ R3, R136, R37, R17 ;  /* 0x0000002588037223 */ /* 0x000fe20000010011 */
[----:B------:R0:W-:Y:S01]  /*31a0*/  STG.E.128 desc[UR6][R116.64], R112 ;  /* 0x0000007074007986 */ /* 0x0001e2000c101d06 */
[C---:B------:R-:W-:Y:S01]  /*31b0*/  FMUL.FTZ R150, R161.reuse, R150 ;  /* 0x00000096a1967220 */ /* 0x040fe20000410000 */
[C---:B------:R-:W-:Y:S01]  /*31c0*/  FMUL.FTZ R151, R161.reuse, R151 ;  /* 0x00000097a1977220 */ /* 0x040fe20000410000 */
[----:B------:R-:W-:Y:S01]  /*31d0*/  FMUL.FTZ R152, R161, R152 ;  /* 0x00000098a1987220 */ /* 0x000fe20000410000 */
[----:B------:R-:W-:-:S04]  /*31e0*/  IMAD.WIDE.U32 R120, R133, 0x10, R122 ;  /* 0x0000001085787825 */ /* 0x000fc800078e007a */
[C---:B------:R-:W-:Y:S01]  /*31f0*/  FMUL.FTZ R153, R161.reuse, R153 ;  /* 0x00000099a1997220 */ /* 0x040fe20000410000 */
[----:B------:R-:W-:Y:S01]  /*3200*/  FMUL.FTZ R154, R161, R154 ;  /* 0x0000009aa19a7220 */ /* 0x000fe20000410000 */
[----:B------:R-:W-:Y:S01]  /*3210*/  FADD.FTZ R140, -R144, R140 ;  /* 0x0000008c908c7221 */ /* 0x000fe20000010100 */
[----:B------:R-:W-:-:S04]  /*3220*/  IMAD.WIDE.U32 R126, R133, 0x10, R118 ;  /* 0x00000010857e7825 */ /* 0x000fc800078e0076 */
[C---:B------:R-:W-:Y:S01]  /*3230*/  FADD.FTZ R142, -R144.reuse, R142 ;  /* 0x0000008e908e7221 */ /* 0x040fe20000010100 */
[----:B------:R-:W-:Y:S01]  /*3240*/  FADD.FTZ R144, -R144, R143 ;  /* 0x0000008f90907221 */ /* 0x000fe20000010100 */
[----:B------:R-:W-:Y:S01]  /*3250*/  FFMA.FTZ R131, R131, R56, R88 ;  /* 0x0000003883837223 */ /* 0x000fe20000010058 */
[----:B------:R-:W-:-:S04]  /*3260*/  IMAD.WIDE.U32 R132, R135, 0x10, R118 ;  /* 0x0000001087847825 */ /* 0x000fc800078e0076 */
[----:B------:R-:W-:Y:S01]  /*3270*/  FFMA.FTZ R118, R138, R39, R19 ;  /* 0x000000278a767223 */ /* 0x000fe20000010013 */
[----:B------:R-:W-:Y:S01]  /*3280*/  FFMA.FTZ R119, R151, R42, R14 ;  /* 0x0000002a97777223 */ /* 0x000fe2000001000e */
[----:B------:R-:W-:Y:S01]  /*3290*/  FMUL.FTZ R143, R161, R140 ;  /* 0x0000008ca18f7220 */ /* 0x000fe20000410000 */
[----:B------:R-:W-:-:S04]  /*32a0*/  IMAD.WIDE.U32 R122, R135, 0x10, R122 ;  /* 0x00000010877a7825 */ /* 0x000fc800078e007a */
[----:B------:R-:W-:Y:S01]  /*32b0*/  FFMA.FTZ R135, R154, R45, R9 ;  /* 0x0000002d9a877223 */ /* 0x000fe20000010009 */
[----:B0-----:R-:W-:Y:S01]  /*32c0*/  FFMA.FTZ R116, R139, R36, R16 ;  /* 0x000000248b747223 */ /* 0x001fe20000010010 */
        /* <DEDUP_REMOVED lines=63> */
.L_x_5440:
        /* <DEDUP_REMOVED lines=12> */
.L_x_13697:


//--------------------- .text._ZN10layer_norm31ln_parallel_residual_fwd_kernelINS_13Kernel_traitsIf13__nv_bfloat16fS2_fjLj6144ELj1ELj1ELj8ELj16ENS_18Kernel_traits_baseILj6144EfS2_fS2_fjLj256EEEEELb0ELb1ELb0EEEvNS_9FwdParamsE --------------------------
	.section	.text._ZN10layer_norm31ln_parallel_residual_fwd_kernelINS_13Kernel_traitsIf13__nv_bfloat16fS2_fjLj6144ELj1ELj1ELj8ELj16ENS_18Kernel_traits_baseILj6144EfS2_fS2_fjLj256EEEEELb0ELb1ELb0EEEvNS_9FwdParamsE,"ax",@progbits
	.align	128
        .global         _ZN10layer_norm31ln_parallel_residual_fwd_kernelINS_13Kernel_traitsIf13__nv_bfloat16fS2_fjLj6144ELj1ELj1ELj8ELj16ENS_18Kernel_traits_baseILj6144EfS2_fS2_fjLj256EEEEELb0ELb1ELb0EEEvNS_9FwdParamsE
        .type           _ZN10layer_norm31ln_parallel_residual_fwd_kernelINS_13Kernel_traitsIf13__nv_bfloat16fS2_fjLj6144ELj1ELj1ELj8ELj16ENS_18Kernel_traits_baseILj6144EfS2_fS2_fjLj256EEEEELb0ELb1ELb0EEEvNS_9FwdParamsE,@function
        .size           _ZN10layer_norm31ln_parallel_residual_fwd_kernelINS_13Kernel_traitsIf13__nv_bfloat16fS2_fjLj6144ELj1ELj1ELj8ELj16ENS_18Kernel_traits_baseILj6144EfS2_fS2_fjLj256EEEEELb0ELb1ELb0EEEvNS_9FwdParamsE,(.L_x_13698 - _ZN10layer_norm31ln_parallel_residual_fwd_kernelINS_13Kernel_traitsIf13__nv_bfloat16fS2_fjLj6144ELj1ELj1ELj8ELj16ENS_18Kernel_traits_baseILj6144EfS2_fS2_fjLj256EEEEELb0ELb1ELb0EEEvNS_9FwdParamsE)
        .other          _ZN10layer_norm31ln_parallel_residual_fwd_kernelINS_13Kernel_traitsIf13__nv_bfloat16fS2_fjLj6144ELj1ELj1ELj8ELj16ENS_18Kernel_traits_baseILj6144EfS2_fS2_fjLj256EEEEELb0ELb1ELb0EEEvNS_9FwdParamsE,@"STO_CUDA_ENTRY STV_DEFAULT"
_ZN10layer_norm31ln_parallel_residual_fwd_kernelINS_13Kernel_traitsIf13__nv_bfloat16fS2_fjLj6144ELj1ELj1ELj8ELj16ENS_18Kernel_traits_baseILj6144EfS2_fS2_fjLj256EEEEELb0ELb1ELb0EEEvNS_9FwdParamsE:
.text._ZN10layer_norm31ln_parallel_residual_fwd_kernelINS_13Kernel_traitsIf13__nv_bfloat16fS2_fjLj6144ELj1ELj1ELj8ELj16ENS_18Kernel_traits_baseILj6144EfS2_fS2_fjLj256EEEEELb0ELb1ELb0EEEvNS_9FwdParamsE:
        /* <DEDUP_REMOVED lines=38> */
[----:B------:R-:W-:Y:S02]  /*0260*/  ISETP.GE.U32.AND P2, PT, R90, 0x300, PT ;  /* 0x000003005a00780c */ /* 0x000fe40003f46070 */
[----:B------:R-:W-:-:S11]  /*0270*/  @P1 IADD3 R13, PT, PT, R13, 0x100, RZ ;  /* 0x000001000d0d1810 */ /* 0x000fd60007ffe0ff */
        /* <DEDUP_REMOVED lines=10> */
.L_x_5442:
        /* <DEDUP_REMOVED lines=9> */
[----:B------:R-:W-:-:S02]  /*03b0*/  @P1 IADD3 R23, PT, PT, R23, 0x100, RZ ;  /* 0x0000010017171810 */ /* 0x000fc40007ffe0ff */
[----:B------:R-:W-:Y:S02]  /*03c0*/  CS2R R26, SRZ ;  /* 0x00000000001a7805 */ /* 0x000fe4000001ff00 */
[----:B------:R-:W-:Y:S02]  /*03d0*/  CS2R R38, SRZ ;  /* 0x0000000000267805 */ /* 0x000fe4000001ff00 */
[----:B------:R-:W-:Y:S01]  /*03e0*/  CS2R R42, SRZ ;  /* 0x00000000002a7805 */ /* 0x000fe2000001ff00 */
[----:B------:R-:W5:Y:S01]  /*03f0*/  @P1 LDG.E.128 R32, desc[UR6][R24.64] ;  /* 0x0000000618201981 */ /* 0x000f62000c1e1d00 */
[----:B-1----:R-:W-:-:S03]  /*0400*/  @P2 IMAD.WIDE.U32 R36, R23, 0x20, R36 ;  /* 0x0000002017242825 */ /* 0x002fc600078e0024 */
[----:B------:R0:W5:Y:S01]  /*0410*/  @P1 LDG.E.128 R28, desc[UR6][R24.64+0x10] ;  /* 0x00001006181c1981 */ /* 0x000162000c1e1d00 */
[----:B------:R-:W-:Y:S02]  /*0420*/  CS2R R22, SRZ ;  /* 0x0000000000167805 */ /* 0x000fe4000001ff00 */
[----:B------:R-:W-:Y:S02]  /*0430*/  @P2 CS2R R6, SRZ ;  /* 0x0000000000062805 */ /* 0x000fe4000001ff00 */
[----:B------:R-:W-:Y:S01]  /*0440*/  @P2 CS2R R4, SRZ ;  /* 0x0000000000042805 */ /* 0x000fe2000001ff00 */
[----:B------:R-:W5:Y:S01]  /*0450*/  @P2 LDG.E.128 R16, desc[UR6][R36.64] ;  /* 0x0000000624102981 */ /* 0x000f62000c1e1d00 */
[----:B--2---:R-:W-:-:S03]  /*0460*/  @P0 IMAD.WIDE.U32 R40, R3, 0x20, R20 ;  /* 0x0000002003280825 */ /* 0x004fc600078e0014 */
[----:B------:R1:W5:Y:S01]  /*0470*/  @P2 LDG.E.128 R12, desc[UR6][R36.64+0x10] ;  /* 0x00001006240c2981 */ /* 0x000362000c1e1d00 */
[----:B------:R-:W-:Y:S02]  /*0480*/  CS2R R20, SRZ ;  /* 0x0000000000147805 */ /* 0x000fe4000001ff00 */
[----:B0-----:R-:W-:Y:S02]  /*0490*/  CS2R R24, SRZ ;  /* 0x0000000000187805 */ /* 0x001fe4000001ff00 */
[----:B------:R-:W-:Y:S01]  /*04a0*/  @P2 CS2R R10, SRZ ;  /* 0x00000000000a2805 */ /* 0x000fe2000001ff00 */
[----:B------:R-:W5:Y:S01]  /*04b0*/  @P0 LDG.E.128 R48, desc[UR6][R40.64] ;  /* 0x0000000628300981 */ /* 0x000f62000c1e1d00 */
[----:B------:R-:W-:-:S03]  /*04c0*/  @P2 CS2R R8, SRZ ;  /* 0x0000000000082805 */ /* 0x000fc6000001ff00 */
[----:B------:R0:W5:Y:S01]  /*04d0*/  @P0 LDG.E.128 R44, desc[UR6][R40.64+0x10] ;  /* 0x00001006282c0981 */ /* 0x000162000c1e1d00 */
[----:B-1----:R-:W-:Y:S02]  /*04e0*/  CS2R R36, SRZ ;  /* 0x0000000000247805 */ /* 0x002fe4000001ff00 */
[----:B0-----:R-:W-:-:S07]  /*04f0*/  CS2R R40, SRZ ;  /* 0x0000000000287805 */ /* 0x001fce000001ff00 */
.L_x_5443:
[----:B------:R-:W-:Y:S05]  /*0500*/  BSYNC.RECONVERGENT B0 ;  /* 0x0000000000007941 */ /* 0x000fea0003800200 */
.L_x_5441:
        /* <DEDUP_REMOVED lines=18> */
[----:B-1----:R-:W-:Y:S01]  /*0630*/  ISETP.NE.AND P2, PT, RZ, UR4, PT ;  /* 0x00000004ff007c0c */ /* 0x002fe2000bf45270 */
[----:B------:R-:W-:Y:S01]  /*0640*/  UPLOP3.LUT UP1, UPT, UPT, UPT, UPT, 0x40, 0x4 ;  /* 0x000000000004789c */ /* 0x000fe20003f2e870 */
[----:B------:R1:W0:Y:S01]  /*0650*/  MUFU.RCP R91, R57 ;  /* 0x00000039005b7308 */ /* 0x0002220000001000 */
[----:B------:R-:W-:-:S10]  /*0660*/  LEA R96, R53, R0, 0x3 ;  /* 0x0000000035607211 */ /* 0x000fd400078e18ff */
.L_x_5468:
[----:B0-----:R-:W-:Y:S01]  /*0670*/  IMAD R0, R89, UR13, RZ ;  /* 0x0000000d59007c24 */ /* 0x001fe2000f8e02ff */
[----:B------:R-:W-:Y:S04]  /*0680*/  BSSY.RECONVERGENT B0, `(.L_x_5444) ;  /* 0x000008d000007945 */ /* 0x000fe80003800200 */
[----:B------:R-:W-:-:S04]  /*0690*/  SHF.R.S32.HI R85, RZ, 0x1f, R0 ;  /* 0x0000001fff557819 */ /* 0x000fc80000011400 */
[----:B------:R-:W-:-:S04]  /*06a0*/  LEA.HI R0, R85, R0, RZ, 0x3 ;  /* 0x0000000055007211 */ /* 0x000fc800078f18ff */
[----:B------:R-:W-:-:S04]  /*06b0*/  LEA.HI.SX32 R97, R0, R3, 0x1d ;  /* 0x0000000300617211 */ /* 0x000fc800078feaff */
[----:B------:R-:W-:Y:S01]  /*06c0*/  MOV R0, R97 ;  /* 0x0000006100007202 */ /* 0x000fe20000000f00 */
[----:B------:R-:W-:Y:S06]  /*06d0*/  @!P0 BRA `(.L_x_5445) ;  /* 0x00000008001c8947 */ /* 0x000fec0003800000 */
        /* <DEDUP_REMOVED lines=10> */
[----:B------:R-:W3:Y:S01]  /*0780*/  @P0 LDG.E.128 R92, desc[UR6][R60.64] ;  /* 0x000000063c5c0981 */ /* 0x000ee2000c1e1d00 */
[----:B----4-:R-:W-:-:S05]  /*0790*/  @P1 IMAD.WIDE.U32 R62, R97, 0x20, R62 ;  /* 0x00000020613e1825 */ /* 0x010fca00078e003e */
[----:B------:R0:W5:Y:S04]  /*07a0*/  @P1 LDG.E.128 R52, desc[UR6][R62.64] ;  /* 0x000000063e341981 */ /* 0x000168000c1e1d00 */
[----:B-1----:R0:W5:Y:S01]  /*07b0*/  @P1 LDG.E.128 R56, desc[UR6][R62.64+0x10] ;  /* 0x000010063e381981 */ /* 0x002162000c1e1d00 */
        /* <DEDUP_REMOVED lines=20> */
.L_x_5447:
        /* <DEDUP_REMOVED lines=21> */
.L_x_5446:
        /* <DEDUP_REMOVED lines=13> */
[----:B------:R-:W-:-:S02]  /*0b20*/  PRMT R87, R67, 0x7632, R87 ;  /* 0x0000763243577816 */ /* 0x000fc40000000057 */
[----:B------:R-:W-:Y:S01]  /*0b30*/  SHF.L.U32 R99, R67, 0x10, RZ ;  /* 0x0000001043637819 */ /* 0x000fe200000006ff */
[----:B------:R-:W-:Y:S01]  /*0b40*/  FADD.FTZ R64, R85, R64 ;  /* 0x0000004055407221 */ /* 0x000fe20000010000 */
[----:B------:R-:W-:Y:S02]  /*0b50*/  SHF.L.U32 R67, R0, 0x10, RZ ;  /* 0x0000001000437819 */ /* 0x000fe400000006ff */
[----:B------:R-:W-:Y:S02]  /*0b60*/  PRMT R86, R66, 0x7632, R86 ;  /* 0x0000763242567816 */ /* 0x000fe40000000056 */
[----:B------:R-:W-:Y:S02]  /*0b70*/  PRMT R0, R92, 0x7632, R0 ;  /* 0x000076325c007816 */ /* 0x000fe40000000000 */
[----:B------:R-:W-:Y:S02]  /*0b80*/  PRMT R61, R93, 0x7632, R61 ;  /* 0x000076325d3d7816 */ /* 0x000fe4000000003d */
[----:B------:R-:W-:-:S02]  /*0b90*/  PRMT R65, R94, 0x7632, R65 ;  /* 0x000076325e417816 */ /* 0x000fc40000000041 */
        /* <DEDUP_REMOVED lines=10> */
[----:B------:R-:W-:-:S03]  /*0c40*/  SHF.L.U32 R98, R87, 0x10, RZ ;  /* 0x0000001057627819 */ /* 0x000fc600000006ff */
[----:B------:R-:W-:Y:S02]  /*0c50*/  FADD.FTZ R65, R86, R65 ;  /* 0x0000004156417221 */ /* 0x000fe40000010000 */
[----:B------:R-:W-:Y:S01]  /*0c60*/  FADD.FTZ R67, R98, R67 ;  /* 0x0000004362437221 */ /* 0x000fe20000010000 */
[----:B------:R-:W-:Y:S06]  /*0c70*/  BRA `(.L_x_5448) ;  /* 0x0000000000a07947 */ /* 0x000fec0003800000 */
.L_x_5449:
[C---:B-----5:R-:W-:Y:S02]  /*0c80*/  PRMT R63, R64.reuse, 0x7632, R63 ;  /* 0x00007632403f7816 */ /* 0x060fe4000000003f */
[----:B------:R-:W-:Y:S02]  /*0c90*/  SHF.L.U32 R64, R64, 0x10, RZ ;  /* 0x0000001040407819 */ /* 0x000fe400000006ff */
        /* <DEDUP_REMOVED lines=38> */
.L_x_5448:
[----:B------:R-:W0:Y:S01]  /*0f00*/  LDC.64 R84, c[0x0][0x3a8] ;  /* 0x0000ea00ff547b82 */ /* 0x000e220000000a00 */
[C---:B------:R-:W-:Y:S01]  /*0f10*/  IADD3 R0, PT, PT, R97.reuse, 0x100, RZ ;  /* 0x0000010061007810 */ /* 0x040fe20007ffe0ff */
[----:B0-----:R-:W-:-:S05]  /*0f20*/  IMAD.WIDE.U32 R84, R97, 0x20, R84 ;  /* 0x0000002061547825 */ /* 0x001fca00078e0054 */
[----:B------:R0:W-:Y:S04]  /*0f30*/  STG.E.128 desc[UR6][R84.64], R60 ;  /* 0x0000003c54007986 */ /* 0x0001e8000c101d06 */
[----:B------:R0:W-:Y:S02]  /*0f40*/  STG.E.128 desc[UR6][R84.64+0x10], R64 ;  /* 0x0000104054007986 */ /* 0x0001e4000c101d06 */
.L_x_5445:
[----:B--234-:R-:W-:Y:S05]  /*0f50*/  BSYNC.RECONVERGENT B0 ;  /* 0x0000000000007941 */ /* 0x01cfea0003800200 */
.L_x_5444:
        /* <DEDUP_REMOVED lines=16> */
[----:B-1----:R2:W5:Y:S01]  /*1060*/  @P1 LDG.E.128 R56, desc[UR6][R70.64+0x10] ;  /* 0x0000100646381981 */ /* 0x002562000c1e1d00 */
[----:B------:R-:W-:Y:S05]  /*1070*/  @!P0 BRA `(.L_x_5452) ;  /* 0x00000004002c8947 */ /* 0x000fea0003800000 */
[----:B------:R-:W-:Y:S05]  /*1080*/  @!P1 BRA `(.L_x_5453) ;  /* 0x0000000000a49947 */ /* 0x000fea0003800000 */
[----:B0----5:R-:W-:Y:S02]  /*1090*/  PRMT R84, R74, 0x7632, R84 ;  /* 0x000076324a547816 */ /* 0x021fe40000000054 */
[----:B--2---:R-:W-:Y:S02]  /*10a0*/  PRMT R68, R72, 0x7632, R68 ;  /* 0x0000763248447816 */ /* 0x004fe40000000044 */
[----:B------:R-:W-:Y:S02]  /*10b0*/  SHF.L.U32 R74, R74, 0x10, RZ ;  /* 0x000000104a4a7819 */ /* 0x000fe400000006ff */
        /* <DEDUP_REMOVED lines=38> */
.L_x_5453:
[C---:B0----5:R-:W-:Y:S02]  /*1320*/  PRMT R84, R72.reuse, 0x7632, R84 ;  /* 0x0000763248547816 */ /* 0x061fe40000000054 */
[----:B--2---:R-:W-:Y:S02]  /*1330*/  SHF.L.U32 R68, R72, 0x10, RZ ;  /* 0x0000001048447819 */ /* 0x004fe400000006ff */
[C---:B------:R-:W-:Y:S02]  /*1340*/  PRMT R85, R73.reuse, 0x7632, R85 ;  /* 0x0000763249557816 */ /* 0x040fe40000000055 */
        /* <DEDUP_REMOVED lines=30> */
.L_x_5452:
[----:B------:R-:W-:Y:S05]  /*1530*/  @!P1 BRA `(.L_x_5455) ;  /* 0x0000000000549947 */ /* 0x000fea0003800000 */
[C---:B--2--5:R-:W-:Y:S02]  /*1540*/  PRMT R68, R72.reuse, 0x7632, R68 ;  /* 0x0000763248447816 */ /* 0x064fe40000000044 */
[----:B------:R-:W-:Y:S02]  /*1550*/  SHF.L.U32 R69, R72, 0x10, RZ ;  /* 0x0000001048457819 */ /* 0x000fe400000006ff */
[----:B------:R-:W-:Y:S01]  /*1560*/  PRMT R70, R73, 0x7632, R70 ;  /* 0x0000763249467816 */ /* 0x000fe20000000046 */
[----:B0-----:R-:W-:Y:S01]  /*1570*/  IMAD.U32 R84, R68, 0x10000, RZ ;  /* 0x0001000044547824 */ /* 0x001fe200078e00ff */
        /* <DEDUP_REMOVED lines=17> */
.L_x_5455:
[----:B--2--5:R-:W-:Y:S02]  /*1690*/  PRMT R69, R72, 0x7632, R69 ;  /* 0x0000763248457816 */ /* 0x024fe40000000045 */
[----:B------:R-:W-:Y:S02]  /*16a0*/  PRMT R71, R73, 0x7632, R71 ;  /* 0x0000763249477816 */ /* 0x000fe40000000047 */
[----:B0-----:R-:W-:Y:S02]  /*16b0*/  PRMT R84, R74, 0x7632, R84 ;  /* 0x000076324a547816 */ /* 0x001fe40000000054 */
        /* <DEDUP_REMOVED lines=9> */
.L_x_5454:
[----:B------:R-:W0:Y:S02]  /*1750*/  LDC.64 R84, c[0x0][0x3a8] ;  /* 0x0000ea00ff547b82 */ /* 0x000e240000000a00 */
[C---:B0-----:R-:W-:Y:S01]  /*1760*/  IMAD.WIDE.U32 R84, R0.reuse, 0x20, R84 ;  /* 0x0000002000547825 */ /* 0x041fe200078e0054 */
[----:B------:R-:W-:-:S04]  /*1770*/  IADD3 R0, PT, PT, R0, 0x100, RZ ;  /* 0x0000010000007810 */ /* 0x000fc80007ffe0ff */
[----:B------:R2:W-:Y:S04]  /*1780*/  STG.E.128 desc[UR6][R84.64], R68 ;  /* 0x0000004454007986 */ /* 0x0005e8000c101d06 */
[----:B------:R2:W-:Y:S02]  /*1790*/  STG.E.128 desc[UR6][R84.64+0x10], R72 ;  /* 0x0000104854007986 */ /* 0x0005e4000c101d06 */
.L_x_5451:
[----:B------:R-:W-:Y:S05]  /*17a0*/  BSYNC.RECONVERGENT B0 ;  /* 0x0000000000007941 */ /* 0x000fea0003800200 */
.L_x_5450:
[----:B------:R-:W-:Y:S01]  /*17b0*/  ISETP.GE.U32.AND P4, PT, R90, 0x300, PT ;  /* 0x000003005a00780c */ /* 0x000fe20003f86070 */
[----:B------:R-:W-:-:S12]  /*17c0*/  BSSY.RECONVERGENT B0, `(.L_x_5456) ;  /* 0x0000082000007945 */ /* 0x000fd80003800200 */
[----:B------:R-:W-:Y:S05]  /*17d0*/  @!P4 BRA `(.L_x_5457) ;  /* 0x000000080000c947 */ /* 0x000fea0003800000 */
[----:B------:R-:W-:Y:S01]  /*17e0*/  ISETP.NE.U32.AND P0, PT, RZ, UR8, PT ;  /* 0x00000008ff007c0c */ /* 0x000fe2000bf05070 */
[----:B------:R-:W3:Y:S01]  /*17f0*/  LDC.64 R80, c[0x0][0x390] ;  /* 0x0000e400ff507b82 */ /* 0x000ee20000000a00 */
[----:B------:R-:W-:Y:S02]  /*1800*/  ISETP.NE.U32.AND P1, PT, RZ, UR10, PT ;  /* 0x0000000aff007c0c */ /* 0x000fe4000bf25070 */
[----:B------:R-:W-:Y:S02]  /*1810*/  ISETP.NE.AND.EX P0, PT, RZ, UR9, PT, P0 ;  /* 0x00000009ff007c0c */ /* 0x000fe4000bf05300 */
[----:B------:R-:W-:-:S11]  /*1820*/  ISETP.NE.AND.EX P1, PT, RZ, UR11, PT, P1 ;  /* 0x0000000bff007c0c */ /* 0x000fd6000bf25310 */
[----:B------:R-:W4:Y:S08]  /*1830*/  @P0 LDC.64 R76, c[0x0][0x398] ;  /* 0x0000e600ff4c0b82 */ /* 0x000f300000000a00 */
[----:B------:R-:W0:Y:S01]  /*1840*/  @P1 LDC.64 R78, c[0x0][0x3a0] ;  /* 0x0000e800ff4e1b82 */ /* 0x000e220000000a00 */
[----:B---3--:R-:W-:-:S06]  /*1850*/  IMAD.WIDE.U32 R80, R0, 0x10, R80 ;  /* 0x0000001000507825 */ /* 0x008fcc00078e0050 */
[----:B------:R-:W5:Y:S01]  /*1860*/  LDG.E.128 R80, desc[UR6][R80.64] ;  /* 0x0000000650507981 */ /* 0x000f62000c1e1d00 */
[----:B----4-:R-:W-:-:S05]  /*1870*/  @P0 IMAD.WIDE.U32 R76, R0, 0x10, R76 ;  /* 0x00000010004c0825 */ /* 0x010fca00078e004c */
[----:B------:R3:W5:Y:S01]  /*1880*/  @P0 LDG.E.128 R92, desc[UR6][R76.64] ;  /* 0x000000064c5c0981 */ /* 0x000762000c1e1d00 */
[----:B0-----:R-:W-:-:S05]  /*1890*/  @P1 IMAD.WIDE.U32 R78, R0, 0x20, R78 ;  /* 0x00000020004e1825 */ /* 0x001fca00078e004e */
[----:B------:R3:W5:Y:S04]  /*18a0*/  @P1 LDG.E.128 R52, desc[UR6][R78.64] ;  /* 0x000000064e341981 */ /* 0x000768000c1e1d00 */
[----:B-1----:R3:W5:Y:S01]  /*18b0*/  @P1 LDG.E.128 R56, desc[UR6][R78.64+0x10] ;  /* 0x000010064e381981 */ /* 0x002762000c1e1d00 */
[----:B------:R-:W-:Y:S05]  /*18c0*/  @!P0 BRA `(.L_x_5458) ;  /* 0x00000004002c8947 */ /* 0x000fea0003800000 */
[----:B------:R-:W-:Y:S05]  /*18d0*/  @!P1 BRA `(.L_x_5459) ;  /* 0x0000000000a49947 */ /* 0x000fea0003800000 */
[----:B---3-5:R-:W-:Y:S02]  /*18e0*/  PRMT R76, R80, 0x7632, R76 ;  /* 0x00007632504c7816 */ /* 0x028fe4000000004c */
[----:B--2---:R-:W-:Y:S02]  /*18f0*/  PRMT R84, R82, 0x7632, R84 ;  /* 0x0000763252547816 */ /* 0x004fe40000000054 */
[----:B------:R-:W-:Y:S02]  /*1900*/  SHF.L.U32 R80, R80, 0x10, RZ ;  /* 0x0000001050507819 */ /* 0x000fe400000006ff */
[----:B------:R-:W-:Y:S02]  /*1910*/  SHF.L.U32 R82, R82, 0x10, RZ ;  /* 0x0000001052527819 */ /* 0x000fe400000006ff */
[----:B------:R-:W-:Y:S02]  /*1920*/  SHF.L.U32 R79, R92, 0x10, RZ ;  /* 0x000000105c4f7819 */ /* 0x000fe400000006ff */
[----:B------:R-:W-:-:S02]  /*1930*/  SHF.L.U32 R85, R94, 0x10, RZ ;  /* 0x000000105e557819 */ /* 0x000fc400000006ff */
[----:B------:R-:W-:Y:S01]  /*1940*/  PRMT R78, R81, 0x7632, R78 ;  /* 0x00007632514e7816 */ /* 0x000fe2000000004e */
[--C-:B------:R-:W-:Y:S01]  /*1950*/  FADD.FTZ R79, R79, R80.reuse ;  /* 0x000000504f4f7221 */ /* 0x100fe20000010000 */
[----:B------:R-:W-:Y:S01]  /*1960*/  PRMT R80, R93, 0x7632, R80 ;  /* 0x000076325d507816 */ /* 0x000fe20000000050 */
[--C-:B------:R-:W-:Y:S01]  /*1970*/  FADD.FTZ R85, R85, R82.reuse ;  /* 0x0000005255557221 */ /* 0x100fe20000010000 */
[----:B------:R-:W-:Y:S01]  /*1980*/  PRMT R82, R94, 0x7632, R82 ;  /* 0x000076325e527816 */ /* 0x000fe20000000052 */
[----:B------:R-:W-:Y:S01]  /*1990*/  IMAD.U32 R78, R78, 0x10000, RZ ;  /* 0x000100004e4e7824 */ /* 0x000fe200078e00ff */
[----:B------:R-:W-:Y:S02]  /*19a0*/  PRMT R86, R83, 0x7632, R86 ;  /* 0x0000763253567816 */ /* 0x000fe40000000056 */
[----:B------:R-:W-:Y:S02]  /*19b0*/  PRMT R77, R92, 0x7632, R77 ;  /* 0x000076325c4d7816 */ /* 0x000fe4000000004d */
        /* <DEDUP_REMOVED lines=27> */
.L_x_5459:
[C---:B--2--5:R-:W-:Y:S02]  /*1b70*/  PRMT R84, R80.reuse, 0x7632, R84 ;  /* 0x0000763250547816 */ /* 0x064fe40000000054 */
[----:B---3--:R-:W-:Y:S02]  /*1b80*/  SHF.L.U32 R76, R80, 0x10, RZ ;  /* 0x00000010504c7819 */ /* 0x008fe400000006ff */
        /* <DEDUP_REMOVED lines=31> */
.L_x_5458:
[----:B------:R-:W-:Y:S05]  /*1d80*/  @!P1 BRA `(.L_x_5461) ;  /* 0x0000000000549947 */ /* 0x000fea0003800000 */
[C---:B---3-5:R-:W-:Y:S02]  /*1d90*/  PRMT R76, R80.reuse, 0x7632, R76 ;  /* 0x00007632504c7816 */ /* 0x068fe4000000004c */
[----:B------:R-:W-:Y:S02]  /*1da0*/  SHF.L.U32 R77, R80, 0x10, RZ ;  /* 0x00000010504d7819 */ /* 0x000fe400000006ff */
[C---:B------:R-:W-:Y:S01]  /*1db0*/  PRMT R78, R81.reuse, 0x7632, R78 ;  /* 0x00007632514e7816 */ /* 0x040fe2000000004e */
[----:B------:R-:W-:Y:S01]  /*1dc0*/  IMAD.U32 R81, R81, 0x10000, RZ ;  /* 0x0001000051517824 */ /* 0x000fe200078e00ff */
[----:B------:R-:W-:Y:S02]  /*1dd0*/  PRMT R79, R82, 0x7632, R79 ;  /* 0x00007632524f7816 */ /* 0x000fe4000000004f */
[C---:B------:R-:W-:Y:S02]  /*1de0*/  PRMT R80, R83.reuse, 0x7632, R80 ;  /* 0x0000763253507816 */ /* 0x040fe40000000050 */
[----:B------:R-:W-:-:S02]  /*1df0*/  SHF.L.U32 R83, R83, 0x10, RZ ;  /* 0x0000001053537819 */ /* 0x000fc400000006ff */
[----:B--2---:R-:W-:Y:S02]  /*1e00*/  SHF.L.U32 R85, R82, 0x10, RZ ;  /* 0x0000001052557819 */ /* 0x004fe400000006ff */
        /* <DEDUP_REMOVED lines=13> */
.L_x_5461:
[----:B---3-5:R-:W-:Y:S02]  /*1ee0*/  PRMT R77, R80, 0x7632, R77 ;  /* 0x00007632504d7816 */ /* 0x028fe4000000004d */
[----:B------:R-:W-:Y:S02]  /*1ef0*/  PRMT R79, R81, 0x7632, R79 ;  /* 0x00007632514f7816 */ /* 0x000fe4000000004f */
[----:B--2---:R-:W-:Y:S02]  /*1f00*/  PRMT R84, R82, 0x7632, R84 ;  /* 0x0000763252547816 */ /* 0x004fe40000000054 */
        /* <DEDUP_REMOVED lines=9> */
.L_x_5460:
[----:B------:R-:W0:Y:S02]  /*1fa0*/  LDC.64 R84, c[0x0][0x3a8] ;  /* 0x0000ea00ff547b82 */ /* 0x000e240000000a00 */
[----:B0-----:R-:W-:-:S05]  /*1fb0*/  IMAD.WIDE.U32 R84, R0, 0x20, R84 ;  /* 0x0000002000547825 */ /* 0x001fca00078e0054 */
[----:B------:R3:W-:Y:S04]  /*1fc0*/  STG.E.128 desc[UR6][R84.64], R76 ;  /* 0x0000004c54007986 */ /* 0x0007e8000c101d06 */
[----:B------:R3:W-:Y:S02]  /*1fd0*/  STG.E.128 desc[UR6][R84.64+0x10], R80 ;  /* 0x0000105054007986 */ /* 0x0007e4000c101d06 */
.L_x_5457:
[----:B------:R-:W-:Y:S05]  /*1fe0*/  BSYNC.RECONVERGENT B0 ;  /* 0x0000000000007941 */ /* 0x000fea0003800200 */
.L_x_5456:
[----:B------:R-:W-:Y:S01]  /*1ff0*/  FADD.FTZ R0, RZ, R60 ;  /* 0x0000003cff007221 */ /* 0x000fe20000010000 */
[C---:B------:R-:W-:Y:S01]  /*2000*/  ISETP.GE.U32.AND P0, PT, R90.reuse, 0x100, PT ;  /* 0x000001005a00780c */ /* 0x040fe20003f06070 */
[----:B------:R-:W4:Y:S01]  /*2010*/  S2UR UR5, SR_CgaCtaId ;  /* 0x00000000000579c3 */ /* 0x000f220000008800 */
[C---:B------:R-:W-:Y:S01]  /*2020*/  ISETP.GT.U32.AND P5, PT, R90.reuse, 0x1ff, PT ;  /* 0x000001ff5a00780c */ /* 0x040fe20003fa4070 */
[----:B0-23--:R-:W-:Y:S01]  /*2030*/  FADD.FTZ R85, R61, R0 ;  /* 0x000000003d557221 */ /* 0x00dfe20000010000 */
        /* <DEDUP_REMOVED lines=8> */
[----:B----4-:R-:W-:-:S03]  /*20c0*/  ULEA UR4, UR5, UR4, 0x18 ;  /* 0x0000000405047291 */ /* 0x010fc6000f8ec0ff */
        /* <DEDUP_REMOVED lines=94> */
[----:B------:R-:W-:Y:S01]  /*26b0*/  @!P5 LEA R99, R88, UR4, 0x3 ;  /* 0x000000045863dc11 */ /* 0x000fe2000f8e18ff */
[----:B------:R-:W-:Y:S01]  /*26c0*/  HFMA2 R98, -RZ, RZ, 0, 0 ;  /* 0x00000000ff627431 */ /* 0x000fe200000001ff */
[----:B------:R-:W-:Y:S02]  /*26d0*/  @!P5 MOV R98, R96 ;  /* 0x000000600062d202 */ /* 0x000fe40000000f00 */
[----:B------:R0:W-:Y:S01]  /*26e0*/  @!P1 STS.64 [R0+UR4], R84 ;  /* 0x0000005400009988 */ /* 0x0001e20008000a04 */
[----:B------:R-:W-:Y:S01]  /*26f0*/  BAR.SYNC.DEFER_BLOCKING 0x0 ;  /* 0x0000000000007b1d */ /* 0x000fe20000010000 */
[----:B------:R-:W-:-:S05]  /*2700*/  ISETP.NE.AND P1, PT, R2, RZ, PT ;  /* 0x000000ff0200720c */ /* 0x000fca0003f25270 */
[----:B------:R-:W2:Y:S01]  /*2710*/  SHFL.DOWN PT, R101, R98, 0x4, 0x1f ;  /* 0x08801f0062657f89 */ /* 0x000ea200000e0000 */
[----:B0-----:R-:W-:-:S03]  /*2720*/  I2FP.F32.S32 R0, R98 ;  /* 0x0000006200007245 */ /* 0x001fc60000201400 */
[----:B------:R-:W-:Y:S01]  /*2730*/  @!P5 LDS.64 R86, [R99] ;  /* 0x000000006356d984 */ /* 0x000fe20000000a00 */
[----:B--2---:R-:W-:Y:S02]  /*2740*/  IADD3 R102, PT, PT, R101, R98, RZ ;  /* 0x0000006265667210 */ /* 0x004fe40007ffe0ff */
[----:B------:R-:W-:Y:S01]  /*2750*/  I2FP.F32.S32 R84, R101 ;  /* 0x0000006500547245 */ /* 0x000fe20000201400 */
[----:B------:R-:W0:Y:S01]  /*2760*/  LDC R98, c[0x0][0x448] ;  /* 0x00011200ff627b82 */ /* 0x000e220000000800 */
[----:B------:R-:W-:Y:S01]  /*2770*/  I2FP.F32.S32 R104, R102 ;  /* 0x0000006600687245 */ /* 0x000fe20000201400 */
[----:B------:R-:W2:Y:S03]  /*2780*/  SHFL.DOWN PT, R107, R102, 0x2, 0x1f ;  /* 0x08401f00666b7f89 */ /* 0x000ea600000e0000 */
[----:B------:R-:W3:Y:S01]  /*2790*/  MUFU.RCP R105, R104 ;  /* 0x0000006800697308 */ /* 0x000ee20000001000 */
[----:B--2---:R-:W-:-:S02]  /*27a0*/  IADD3 R102, PT, PT, R102, R107, RZ ;  /* 0x0000006b66667210 */ /* 0x004fc40007ffe0ff */
[----:B------:R-:W-:Y:S01]  /*27b0*/  I2FP.F32.S32 R107, R107 ;  /* 0x0000006b006b7245 */ /* 0x000fe20000201400 */
[----:B------:R-:W2:Y:S04]  /*27c0*/  SHFL.DOWN PT, R103, R86, 0x4, 0x1f ;  /* 0x08801f0056677f89 */ /* 0x000ea800000e0000 */
[----:B------:R-:W4:Y:S04]  /*27d0*/  SHFL.DOWN PT, R100, R87, 0x4, 0x1f ;  /* 0x08801f0057647f89 */ /* 0x000f2800000e0000 */
[----:B------:R-:W1:Y:S01]  /*27e0*/  SHFL.DOWN PT, R101, R102, 0x1, 0x1f ;  /* 0x08201f0066657f89 */ /* 0x000e6200000e0000 */
[C---:B--2---:R-:W-:Y:S01]  /*27f0*/  FMUL.FTZ R85, R103.reuse, R84 ;  /* 0x0000005467557220 */ /* 0x044fe20000410000 */
[----:B------:R-:W-:-:S03]  /*2800*/  FADD.FTZ R103, -R103, R86 ;  /* 0x0000005667677221 */ /* 0x000fc60000010100 */
[----:B------:R-:W-:Y:S01]  /*2810*/  FFMA.FTZ R106, R0, R86, R85 ;  /* 0x00000056006a7223 */ /* 0x000fe20000010055 */
[----:B------:R-:W-:Y:S01]  /*2820*/  FMUL.FTZ R103, R103, R103 ;  /* 0x0000006767677220 */ /* 0x000fe20000410000 */
[----:B----4-:R-:W-:Y:S02]  /*2830*/  FADD.FTZ R100, R100, R87 ;  /* 0x0000005764647221 */ /* 0x010fe40000010000 */
[----:B---3--:R-:W-:Y:S01]  /*2840*/  FMUL.FTZ R85, R105, R106 ;  /* 0x0000006a69557220 */ /* 0x008fe20000410000 */
[----:B------:R-:W-:Y:S01]  /*2850*/  FMUL.FTZ R103, R103, R0 ;  /* 0x0000000067677220 */ /* 0x000fe20000410000 */
[----:B------:R-:W-:Y:S02]  /*2860*/  I2FP.F32.S32 R0, R102 ;  /* 0x0000006600007245 */ /* 0x000fe40000201400 */
[-C--:B-1----:R-:W-:Y:S01]  /*2870*/  IADD3 R102, PT, PT, R102, R101.reuse, RZ ;  /* 0x0000006566667210 */ /* 0x082fe20007ffe0ff */
        /* <DEDUP_REMOVED lines=20> */
[----:B------:R-:W-:-:S03]  /*29c0*/  FMUL.FTZ R103, R86, R101 ;  /* 0x0000006556677220 */ /* 0x000fc60000410000 */
[----:B------:R-:W-:Y:S01]  /*29d0*/  FMUL.FTZ R87, R87, R87 ;  /* 0x0000005757577220 */ /* 0x000fe20000410000 */
[----:B------:R-:W-:-:S03]  /*29e0*/  FFMA.FTZ R103, R0, R99, R103 ;  /* 0x0000006300677223 */ /* 0x000fc60000010067 */
[----:B------:R-:W-:Y:S01]  /*29f0*/  FMUL.FTZ R0, R0, R87 ;  /* 0x0000005700007220 */ /* 0x000fe20000410000 */
[----:B----4-:R-:W-:Y:S01]  /*2a00*/  FMUL.FTZ R103, R102, R103 ;  /* 0x0000006766677220 */ /* 0x010fe20000410000 */
[----:B--2---:R-:W-:Y:S02]  /*2a10*/  FADD.FTZ R87, R85, R84 ;  /* 0x0000005455577221 */ /* 0x004fe40000010000 */
[----:B------:R-:W-:Y:S01]  /*2a20*/  FMUL.FTZ R0, R0, R101 ;  /* 0x0000006500007220 */ /* 0x000fe20000410000 */
[----:B------:R-:W1:Y:S02]  /*2a30*/  @!P1 LDC.64 R84, c[0x0][0x3c0] ;  /* 0x0000f000ff549b82 */ /* 0x000e640000000a00 */
[----:B------:R-:W2:Y:S01]  /*2a40*/  SHFL.IDX PT, R103, R103, RZ, 0x1f ;  /* 0x00001fff67677589 */ /* 0x000ea200000e0000 */
[----:B------:R-:W-:-:S05]  /*2a50*/  FFMA.FTZ R102, R102, R0, R87 ;  /* 0x0000000066667223 */ /* 0x000fca0000010057 */
[----:B------:R-:W0:Y:S01]  /*2a60*/  SHFL.IDX PT, R101, R102, RZ, 0x1f ;  /* 0x00001fff66657589 */ /* 0x000e2200000e0000 */
[----:B------:R-:W3:Y:S01]  /*2a70*/  @!P1 LDC.64 R86, c[0x0][0x3c8] ;  /* 0x0000f200ff569b82 */ /* 0x000ee20000000a00 */
[----:B-1----:R-:W-:-:S04]  /*2a80*/  @!P1 IMAD.WIDE R84, R89, 0x4, R84 ;  /* 0x0000000459549825 */ /* 0x002fc800078e0254 */
[C---:B--2---:R-:W-:Y:S01]  /*2a90*/  FMUL.FTZ R0, R103.reuse, R103 ;  /* 0x0000006767007220 */ /* 0x044fe20000410000 */
[----:B------:R-:W-:Y:S01]  /*2aa0*/  FSEL R100, R103, RZ, !P2 ;  /* 0x000000ff67647208 */ /* 0x000fe20005000000 */
[----:B------:R1:W-:Y:S03]  /*2ab0*/  @!P1 STG.E desc[UR6][R84.64], R103 ;  /* 0x0000006754009986 */ /* 0x0003e6000c101906 */
[----:B------:R-:W-:Y:S01]  /*2ac0*/  FSEL R99, R0, RZ, P2 ;  /* 0x000000ff00637208 */ /* 0x000fe20001000000 */
[----:B0-----:R-:W-:Y:S01]  /*2ad0*/  FFMA.FTZ R0, R101, UR12, R98 ;  /* 0x0000000c65007c23 */ /* 0x001fe20008010062 */
[----:B---3--:R-:W-:-:S04]  /*2ae0*/  @!P1 IMAD.WIDE R86, R89, 0x4, R86 ;  /* 0x0000000459569825 */ /* 0x008fc800078e0256 */
[----:B------:R-:W-:-:S06]  /*2af0*/  FADD.FTZ R0, R0, R99 ;  /* 0x0000006300007221 */ /* 0x000fcc0000010000 */
[----:B------:R-:W0:Y:S02]  /*2b00*/  MUFU.RSQ R0, R0 ;  /* 0x0000000000007308 */ /* 0x000e240000001400 */
[----:B0-----:R1:W-:Y:S01]  /*2b10*/  @!P1 STG.E desc[UR6][R86.64], R0 ;  /* 0x0000000056009986 */ /* 0x0013e2000c101906 */
[----:B------:R-:W-:Y:S05]  /*2b20*/  @!P0 BRA `(.L_x_5463) ;  /* 0x0000000000808947 */ /* 0x000fea0003800000 */
[----:B------:R-:W0:Y:S01]  /*2b30*/  LDC.64 R98, c[0x0][0x428] ;  /* 0x00010a00ff627b82 */ /* 0x000e220000000a00 */
        /* <DEDUP_REMOVED lines=31> */
.L_x_5463:
[----:B------:R-:W-:Y:S05]  /*2d30*/  BSYNC.RECONVERGENT B0 ;  /* 0x0000000000007941 */ /* 0x000fea0003800200 */
.L_x_5462:
[----:B------:R-:W-:Y:S04]  /*2d40*/  BSSY.RECONVERGENT B0, `(.L_x_5464) ;  /* 0x0000022000007945 */ /* 0x000fe80003800200 */
[----:B------:R-:W-:Y:S05]  /*2d50*/  @!P3 BRA `(.L_x_5465) ;  /* 0x000000000080b947 */ /* 0x000fea0003800000 */
[----:B0-----:R-:W0:Y:S01]  /*2d60*/  LDC.64 R98, c[0x0][0x428] ;  /* 0x00010a00ff627b82 */ /* 0x001e220000000a00 */
        /* <DEDUP_REMOVED lines=31> */
.L_x_5465:
[----:B------:R-:W-:Y:S05]  /*2f60*/  BSYNC.RECONVERGENT B0 ;  /* 0x0000000000007941 */ /* 0x000fea0003800200 */
.L_x_5464:
        /* <DEDUP_REMOVED lines=33> */
.L_x_5467:
[----:B------:R-:W-:Y:S05]  /*3180*/  BSYNC.RECONVERGENT B0 ;  /* 0x0000000000007941 */ /* 0x000fea0003800200 */
.L_x_5466:
[----:B0123--:R-:W0:Y:S01]  /*3190*/  LDC.64 R84, c[0x0][0x380] ;  /* 0x0000e000ff547b82 */ /* 0x00fe220000000a00 */
[----:B------:R-:W-:Y:S01]  /*31a0*/  UPLOP3.LUT UP1, UPT, UPT, UPT, UP1, 0x40, 0x4 ;  /* 0x000000000004789c */ /* 0x000fe20003f2e810 */
[----:B0-----:R-:W-:-:S04]  /*31b0*/  IADD3 R89, PT, PT, R89, R84, RZ ;  /* 0x0000005459597210 */ /* 0x001fc80007ffe0ff */
[----:B------:R-:W-:-:S13]  /*31c0*/  ISETP.GE.AND P1, PT, R89, R85, PT ;  /* 0x000000555900720c */ /* 0x000fda0003f26270 */
[----:B------:R-:W-:Y:S05]  /*31d0*/  @!P1 BRA `(.L_x_5468) ;  /* 0xffffffd400249947 */ /* 0x000fea000383ffff */
[----:B------:R-:W-:Y:S05]  /*31e0*/  EXIT ;  /* 0x000000000000794d */ /* 0x000fea0003800000 */
.L_x_5469:
        /* <DEDUP_REMOVED lines=9> */
.L_x_13698:


//--------------------- .text._ZN10layer_norm31ln_parallel_residual_fwd_kernelINS_13Kernel_traitsIf13__nv_bfloat16fS2_fjLj6144ELj1ELj1ELj8ELj16ENS_18Kernel_traits_baseILj6144EfS2_fS2_fjLj256EEEEELb0ELb1ELb1EEEvNS_9FwdParamsE --------------------------
	.section	.text._ZN10layer_norm31ln_parallel_residual_fwd_kernelINS_13Kernel_traitsIf13__nv_bfloat16fS2_fjLj6144ELj1ELj1ELj8ELj16ENS_18Kernel_traits_baseILj6144EfS2_fS2_fjLj256EEEEELb0ELb1ELb1EEEvNS_9FwdParamsE,"ax",@progbits
	.align	128
        .global         _ZN10layer_norm31ln_parallel_residual_fwd_kernelINS_13Kernel_traitsIf13__nv_bfloat16fS2_fjLj6144ELj1ELj1ELj8ELj16ENS_18Kernel_traits_baseILj6144EfS2_fS2_fjLj256EEEEELb0ELb1ELb1EEEvNS_9FwdParamsE
        .type           _ZN10layer_norm31ln_parallel_residual_fwd_kernelINS_13Kernel_traitsIf13__nv_bfloat16fS2_fjLj6144ELj1ELj1ELj8ELj16ENS_18Kernel_traits_baseILj6144EfS2_fS2_fjLj256EEEEELb0ELb1ELb1EEEvNS_9FwdParamsE,@function
        .size           _ZN10layer_norm31ln_parallel_residual_fwd_kernelINS_13Kernel_traitsIf13__nv_bfloat16fS2_fjLj6144ELj1ELj1ELj8ELj16ENS_18Kernel_traits_baseILj6144EfS2_fS2_fjLj256EEEEELb0ELb1ELb1EEEvNS_9FwdParamsE,(.L_x_13699 - _ZN10layer_norm31ln_parallel_residual_fwd_kernelINS_13Kernel_traitsIf13__nv_bfloat16fS2_fjLj6144ELj1ELj1ELj8ELj16ENS_18Kernel_traits_baseILj6144EfS2_fS2_fjLj256EEEEELb0ELb1ELb1EEEvNS_9FwdParamsE)
        .other          _ZN10layer_norm31ln_parallel_residual_fwd_kernelINS_13Kernel_traitsIf13__nv_bfloat16fS2_fjLj6144ELj1ELj1ELj8ELj16ENS_18Kernel_traits_baseILj6144EfS2_fS2_fjLj256EEEEELb0ELb1ELb1EEEvNS_9FwdParamsE,@"STO_CUDA_ENTRY STV_DEFAULT"
_ZN10layer_norm31ln_parallel_residual_fwd_kernelINS_13Kernel_traitsIf13__nv_bfloat16fS2_fjLj6144ELj1ELj1ELj8ELj16ENS_18Kernel_traits_baseILj6144EfS2_fS2_fjLj256EEEEELb0ELb1ELb1EEEvNS_9FwdParamsE:
.text._ZN10layer_norm31ln_parallel_residual_fwd_kernelINS_13Kernel_traitsIf13__nv_bfloat16fS2_fjLj6144ELj1ELj1ELj8ELj16ENS_18Kernel_traits_baseILj6144EfS2_fS2_fjLj256EEEEELb0ELb1ELb1EEEvNS_9FwdParamsE:
        /* <DEDUP_REMOVED lines=8> */
[----:B---3--:R-:W-:Y:S05]  /*0080*/  BRA.U !UP0, `(.L_x_5470) ;  /* 0x0000000108447547 */ /* 0x008fea000b800000 */
[----:B------:R-:W2:Y:S08]  /*0090*/  LDC.64 R52, c[0x0][0x3d0] ;  /* 0x0000f400ff347b82 */ /* 0x000eb00000000a00 */
[----:B------:R-:W0:Y:S01]  /*00a0*/  LDC.64 R54, c[0x0][0x438] ;  /* 0x00010e00ff367b82 */ /* 0x000e220000000a00 */
[----:B--2---:R-:W-:-:S05]  /*00b0*/  IMAD.WIDE.U32 R52, R0, 0x20, R52 ;  /* 0x0000002000347825 */ /* 0x004fca00078e0034 */
[----:B------:R1:W5:Y:S01]  /*00c0*/  LDG.E.128 R4, desc[UR6][R52.64] ;  /* 0x0000000634047981 */ /* 0x000362000c1e1d00 */
[----:B0-----:R-:W-:-:S03]  /*00d0*/  IMAD.WIDE.U32 R54, R0, 0x20, R54 ;  /* 0x0000002000367825 */ /* 0x001fc600078e0036 */
        /* <DEDUP_REMOVED lines=12> */
.L_x_5470:
[----:B------:R-:W2:Y:S01]  /*01a0*/  LDC.64 R4, c[0x0][0x3d0] ;  /* 0x0000f400ff047b82 */ /* 0x000ea20000000a00 */
        /* <DEDUP_REMOVED lines=11> */
[----:B--2---:R-:W-:-:S05]  /*0260*/  IMAD.WIDE.U32 R28, R0, 0x20, R4 ;  /* 0x00000020001c7825 */ /* 0x004fca00078e0004 */
[----:B------:R-:W5:Y:S04]  /*0270*/  LDG.E.128 R4, desc[UR6][R28.64] ;  /* 0x000000061c047981 */ /* 0x000f68000c1e1d00 */
[----:B------:R-:W5:Y:S04]  /*0280*/  LDG.E.128 R8, desc[UR6][R28.64+0x10] ;  /* 0x000010061c087981 */ /* 0x000f68000c1e1d00 */
[----:B------:R-:W5:Y:S04]  /*0290*/  LDG.E.128 R12, desc[UR6][R28.64+0x2000] ;  /* 0x002000061c0c7981 */ /* 0x000f68000c1e1d00 */
[----:B------:R-:W5:Y:S04]  /*02a0*/  LDG.E.128 R16, desc[UR6][R28.64+0x2010] ;  /* 0x002010061c107981 */ /* 0x000f68000c1e1d00 */
[----:B------:R-:W5:Y:S04]  /*02b0*/  LDG.E.128 R20, desc[UR6][R28.64+0x4000] ;  /* 0x004000061c147981 */ /* 0x000f68000c1e1d00 */
[----:B------:R0:W5:Y:S02]  /*02c0*/  LDG.E.128 R24, desc[UR6][R28.64+0x4010] ;  /* 0x004010061c187981 */ /* 0x000164000c1e1d00 */
[----:B0-----:R-:W-:-:S07]  /*02d0*/  CS2R R28, SRZ ;  /* 0x00000000001c7805 */ /* 0x001fce000001ff00 */
.L_x_5471:
[----:B------:R-:W0:Y:S02]  /*02e0*/  LDCU UR4, c[0x0][0x384] ;  /* 0x00007080ff0477ac */ /* 0x000e240008000800 */
[----:B0-----:R-:W-:-:S13]  /*02f0*/  ISETP.GE.AND P0, PT, R2, UR4, PT ;  /* 0x0000000402007c0c */ /* 0x001fda000bf06270 */
[----:B------:R-:W-:Y:S05]  /*0300*/  @P0 EXIT ;  /* 0x000000000000094d */ /* 0x000fea0003800000 */
[----:B------:R-:W0:Y:S01]  /*0310*/  LDCU.64 UR4, c[0x0][0x398] ;  /* 0x00007300ff0477ac */ /* 0x000e220008000a00 */
[----:B------:R-:W2:Y:S01]  /*0320*/  LDCU UR8, c[0x0][0x388] ;  /* 0x00007100ff0877ac */ /* 0x000ea20008000800 */
[----:B------:R-:W3:Y:S01]  /*0330*/  LDCU.U8 UR12, c[0x0][0x410] ;  /* 0x00008200ff0c77ac */ /* 0x000ee20008000000 */
[----:B------:R-:W4:Y:S01]  /*0340*/  LDCU UR9, c[0x0][0x400] ;  /* 0x00008000ff0977ac */ /* 0x000f220008000800 */
[----:B------:R-:W1:Y:S01]  /*0350*/  LDCU.64 UR10, c[0x0][0x3a0] ;  /* 0x00007400ff0a77ac */ /* 0x000e620008000a00 */
[----:B0-----:R-:W-:Y:S02]  /*0360*/  UISETP.NE.U32.AND UP0, UPT, UR4, URZ, UPT ;  /* 0x000000ff0400728c */ /* 0x001fe4000bf05070 */
[----:B------:R-:W-:Y:S02]  /*0370*/  UPLOP3.LUT UP1, UPT, UPT, UPT, UPT, 0x40, 0x4 ;  /* 0x000000000004789c */ /* 0x000fe40003f2e870 */
[----:B------:R-:W-:-:S06]  /*0380*/  UISETP.NE.AND.EX UP0, UPT, UR5, URZ, UPT, UP0 ;  /* 0x000000ff0500728c */ /* 0x000fcc000bf05300 */
[----:B-1234-:R-:W-:-:S13]  /*0390*/  PLOP3.LUT P1, PT, PT, PT, UP0, 0x80, 0x8 ;  /* 0x000000000008781c */ /* 0x01efda0003f2f008 */
.L_x_5488:
        /* <DEDUP_REMOVED lines=36> */
.L_x_5473:
[C---:B-----5:R-:W-:Y:S02]  /*05e0*/  PRMT R0, R68.reuse, 0x7632, R0 ;  /* 0x0000763244007816 */ /* 0x060fe40000000000 */
[----:B------:R-:W-:Y:S02]  /*05f0*/  SHF.L.U32 R73, R68, 0x10, RZ ;  /* 0x0000001044497819 */ /* 0x000fe400000006ff */
[C---:B------:R-:W-:Y:S02]  /*0600*/  PRMT R72, R70.reuse, 0x7632, R72 ;  /* 0x0000763246487816 */ /* 0x040fe40000000048 */
[----:B------:R-:W-:Y:S01]  /*0610*/  SHF.L.U32 R75, R70, 0x10, RZ ;  /* 0x00000010464b7819 */ /* 0x000fe200000006ff */
[----:B------:R-:W-:Y:S01]  /*0620*/  FADD.FTZ R84, R56, R73 ;  /* 0x0000004938547221 */ /* 0x000fe20000010000 */
[----:B------:R-:W-:Y:S02]  /*0630*/  PRMT R68, R69, 0x7632, R68 ;  /* 0x0000763245447816 */ /* 0x000fe40000000044 */
[----:B------:R-:W-:Y:S01]  /*0640*/  PRMT R70, R71, 0x7632, R70 ;  /* 0x0000763247467816 */ /* 0x000fe20000000046 */
        /* <DEDUP_REMOVED lines=11> */
[----:B------:R-:W-:-:S02]  /*0700*/  FADD.FTZ R81, R61, R72 ;  /* 0x000000483d517221 */ /* 0x000fc40000010000 */
[----:B------:R-:W-:Y:S01]  /*0710*/  FADD.FTZ R83, R63, R70 ;  /* 0x000000463f537221 */ /* 0x000fe20000010000 */
[----:B------:R-:W-:Y:S06]  /*0720*/  BRA `(.L_x_5474) ;  /* 0x0000000400307947 */ /* 0x000fec0003800000 */
.L_x_5472:
[----:B------:R-:W-:-:S04]  /*0730*/  UISETP.NE.U32.AND UP0, UPT, UR10, URZ, UPT ;  /* 0x000000ff0a00728c */ /* 0x000fc8000bf05070 */
[----:B------:R-:W-:-:S09]  /*0740*/  UISETP.NE.AND.EX UP0, UPT, UR11, URZ, UPT, UP0 ;  /* 0x000000ff0b00728c */ /* 0x000fd2000bf05300 */
[----:B------:R-:W-:Y:S05]  /*0750*/  BRA.U UP0, `(.L_x_5475) ;  /* 0x0000000100847547 */ /* 0x000fea000b800000 */
[C---:B-----5:R-:W-:Y:S02]  /*0760*/  PRMT R74, R69.reuse, 0x7632, R74 ;  /* 0x00007632454a7816 */ /* 0x060fe4000000004a */
        /* <DEDUP_REMOVED lines=27> */
[----:B------:R-:W-:Y:S02]  /*0920*/  SHF.L.U32 R83, R76, 0x10, RZ ;  /* 0x000000104c537819 */ /* 0x000fe400000006ff */
[----:B------:R-:W-:Y:S01]  /*0930*/  SHF.L.U32 R70, R70, 0x10, RZ ;  /* 0x0000001046467819 */ /* 0x000fe200000006ff */
[----:B------:R-:W-:-:S04]  /*0940*/  FADD.FTZ R81, R72, R69 ;  /* 0x0000004548517221 */ /* 0x000fc80000010000 */
[----:B------:R-:W-:Y:S01]  /*0950*/  FADD.FTZ R83, R83, R70 ;  /* 0x0000004653537221 */ /* 0x000fe20000010000 */
[----:B------:R-:W-:Y:S06]  /*0960*/  BRA `(.L_x_5474) ;  /* 0x0000000000a07947 */ /* 0x000fec0003800000 */
.L_x_5475:
[----:B-----5:R-:W-:Y:S02]  /*0970*/  PRMT R72, R68, 0x7632, R72 ;  /* 0x0000763244487816 */ /* 0x020fe40000000048 */
[C---:B------:R-:W-:Y:S02]  /*0980*/  PRMT R74, R69.reuse, 0x7632, R74 ;  /* 0x00007632454a7816 */ /* 0x040fe4000000004a */
[----:B------:R-:W-:Y:S02]  /*0990*/  SHF.L.U32 R0, R69, 0x10, RZ ;  /* 0x0000001045007819 */ /* 0x000fe400000006ff */
[----:B------:R-:W-:Y:S02]  /*09a0*/  PRMT R76, R70, 0x7632, R76 ;  /* 0x00007632464c7816 */ /* 0x000fe4000000004c */
[----:B------:R-:W-:Y:S02]  /*09b0*/  SHF.L.U32 R68, R68, 0x10, RZ ;  /* 0x0000001044447819 */ /* 0x000fe400000006ff */
[----:B------:R-:W-:-:S02]  /*09c0*/  SHF.L.U32 R70, R70, 0x10, RZ ;  /* 0x0000001046467819 */ /* 0x000fc400000006ff */
        /* <DEDUP_REMOVED lines=32> */
[----:B------:R-:W-:-:S03]  /*0bd0*/  FADD.FTZ R81, R61, R70 ;  /* 0x000000463d517221 */ /* 0x000fc60000010000 */
[----:B------:R-:W-:-:S07]  /*0be0*/  FADD.FTZ R83, R63, R72 ;  /* 0x000000483f537221 */ /* 0x000fce0000010000 */
.L_x_5474:
        /* <DEDUP_REMOVED lines=18> */
[----:B-----5:R-:W-:Y:S02]  /*0d10*/  PRMT R0, R68, 0x7632, R0 ;  /* 0x0000763244007816 */ /* 0x020fe40000000000 */
[C---:B0-----:R-:W-:Y:S02]  /*0d20*/  PRMT R72, R69.reuse, 0x7632, R72 ;  /* 0x0000763245487816 */ /* 0x041fe40000000048 */
[----:B------:R-:W-:Y:S02]  /*0d30*/  PRMT R74, R70, 0x7632, R74 ;  /* 0x00007632464a7816 */ /* 0x000fe4000000004a */
[----:B------:R-:W-:Y:S02]  /*0d40*/  SHF.L.U32 R68, R68, 0x10, RZ ;  /* 0x0000001044447819 */ /* 0x000fe400000006ff */
[----:B------:R-:W-:Y:S02]  /*0d50*/  SHF.L.U32 R69, R69, 0x10, RZ ;  /* 0x0000001045457819 */ /* 0x000fe400000006ff */
[----:B------:R-:W-:-:S02]  /*0d60*/  SHF.L.U32 R70, R70, 0x10, RZ ;  /* 0x0000001046467819 */ /* 0x000fc400000006ff */
[----:B------:R-:W-:Y:S02]  /*0d70*/  SHF.L.U32 R67, R52, 0x10, RZ ;  /* 0x0000001034437819 */ /* 0x000fe400000006ff */
[----:B------:R-:W-:Y:S02]  /*0d80*/  SHF.L.U32 R66, R53, 0x10, RZ ;  /* 0x0000001035427819 */ /* 0x000fe400000006ff */
[----:B------:R-:W-:Y:S01]  /*0d90*/  SHF.L.U32 R75, R54, 0x10, RZ ;  /* 0x00000010364b7819 */ /* 0x000fe200000006ff */
[----:B------:R-:W-:Y:S01]  /*0da0*/  FADD.FTZ R67, R67, R68 ;  /* 0x0000004443437221 */ /* 0x000fe20000010000 */
[C---:B------:R-:W-:Y:S02]  /*0db0*/  PRMT R76, R71.reuse, 0x7632, R76 ;  /* 0x00007632474c7816 */ /* 0x040fe4000000004c */
[----:B------:R-:W-:Y:S01]  /*0dc0*/  SHF.L.U32 R78, R71, 0x10, RZ ;  /* 0x00000010474e7819 */ /* 0x000fe200000006ff */
[----:B------:R-:W-:Y:S01]  /*0dd0*/  FADD.FTZ R71, R66, R69 ;  /* 0x0000004542477221 */ /* 0x000fe20000010000 */
[----:B------:R-:W-:Y:S01]  /*0de0*/  FADD.FTZ R75, R75, R70 ;  /* 0x000000464b4b7221 */ /* 0x000fe20000010000 */
[----:B------:R-:W-:-:S02]  /*0df0*/  PRMT R66, R52, 0x7632, R66 ;  /* 0x0000763234427816 */ /* 0x000fc40000000042 */
[----:B------:R-:W-:Y:S02]  /*0e00*/  PRMT R68, R53, 0x7632, R68 ;  /* 0x0000763235447816 */ /* 0x000fe40000000044 */
[----:B------:R-:W-:Y:S02]  /*0e10*/  PRMT R70, R54, 0x7632, R70 ;  /* 0x0000763236467816 */ /* 0x000fe40000000046 */
[C---:B------:R-:W-:Y:S02]  /*0e20*/  PRMT R79, R55.reuse, 0x7632, R79 ;  /* 0x00007632374f7816 */ /* 0x040fe4000000004f */
        /* <DEDUP_REMOVED lines=23> */
.L_x_5477:
[C---:B0----5:R-:W-:Y:S02]  /*0fa0*/  PRMT R73, R68.reuse, 0x7632, R73 ;  /* 0x0000763244497816 */ /* 0x061fe40000000049 */
[----:B------:R-:W-:Y:S02]  /*0fb0*/  SHF.L.U32 R68, R68, 0x10, RZ ;  /* 0x0000001044447819 */ /* 0x000fe400000006ff */
[----:B------:R-:W-:Y:S02]  /*0fc0*/  SHF.L.U32 R67, R52, 0x10, RZ ;  /* 0x0000001034437819 */ /* 0x000fe400000006ff */
[C---:B------:R-:W-:Y:S02]  /*0fd0*/  PRMT R75, R70.reuse, 0x7632, R75 ;  /* 0x00007632464b7816 */ /* 0x040fe4000000004b */
        /* <DEDUP_REMOVED lines=26> */
[----:B------:R-:W-:-:S04]  /*1180*/  FADD.FTZ R73, R70, R67 ;  /* 0x0000004346497221 */ /* 0x000fc80000010000 */
[----:B------:R-:W-:Y:S01]  /*1190*/  FADD.FTZ R75, R75, R68 ;  /* 0x000000444b4b7221 */ /* 0x000fe20000010000 */
[----:B------:R-:W-:Y:S06]  /*11a0*/  BRA `(.L_x_5478) ;  /* 0x0000000000887947 */ /* 0x000fec0003800000 */
.L_x_5476:
[----:B------:R-:W-:Y:S05]  /*11b0*/  @!P0 BRA `(.L_x_5479) ;  /* 0x0000000000548947 */ /* 0x000fea0003800000 */
[C---:B-----5:R-:W-:Y:S02]  /*11c0*/  PRMT R0, R68.reuse, 0x7632, R0 ;  /* 0x0000763244007816 */ /* 0x060fe40000000000 */
[----:B0-----:R-:W-:Y:S02]  /*11d0*/  SHF.L.U32 R67, R68, 0x10, RZ ;  /* 0x0000001044437819 */ /* 0x001fe400000006ff */
        /* <DEDUP_REMOVED lines=19> */
.L_x_5479:
[----:B-----5:R-:W-:Y:S02]  /*1310*/  PRMT R77, R68, 0x7632, R77 ;  /* 0x00007632444d7816 */ /* 0x020fe4000000004d */
        /* <DEDUP_REMOVED lines=11> */
.L_x_5478:
        /* <DEDUP_REMOVED lines=16> */
[C---:B-1----:R-:W-:Y:S02]  /*14d0*/  PRMT R66, R69.reuse, 0x7632, R66 ;  /* 0x0000763245427816 */ /* 0x042fe40000000042 */
        /* <DEDUP_REMOVED lines=39> */
.L_x_5481:
[C---:B-----5:R-:W-:Y:S02]  /*1750*/  PRMT R88, R69.reuse, 0x7632, R88 ;  /* 0x0000763245587816 */ /* 0x060fe40000000058 */
[----:B-1----:R-:W-:Y:S02]  /*1760*/  SHF.L.U32 R66, R69, 0x10, RZ ;  /* 0x0000001045427819 */ /* 0x002fe400000006ff */
        /* <DEDUP_REMOVED lines=31> */
.L_x_5480:
[----:B------:R-:W-:Y:S05]  /*1960*/  @!P0 BRA `(.L_x_5483) ;  /* 0x0000000000548947 */ /* 0x000fea0003800000 */
[C---:B-----5:R-:W-:Y:S02]  /*1970*/  PRMT R0, R68.reuse, 0x7632, R0 ;  /* 0x0000763244007816 */ /* 0x060fe40000000000 */
[----:B------:R-:W-:Y:S02]  /*1980*/  SHF.L.U32 R65, R68, 0x10, RZ ;  /* 0x0000001044417819 */ /* 0x000fe400000006ff */
[----:B------:R-:W-:Y:S02]  /*1990*/  PRMT R64, R69, 0x7632, R64 ;  /* 0x0000763245407816 */ /* 0x000fe40000000040 */
[----:B-1----:R-:W-:Y:S02]  /*19a0*/  PRMT R66, R70, 0x7632, R66 ;  /* 0x0000763246427816 */ /* 0x002fe40000000042 */
        /* <DEDUP_REMOVED lines=17> */
.L_x_5483:
[----:B-----5:R-:W-:Y:S02]  /*1ac0*/  PRMT R65, R68, 0x7632, R65 ;  /* 0x0000763244417816 */ /* 0x020fe40000000041 */
[----:B-1----:R-:W-:Y:S02]  /*1ad0*/  PRMT R67, R69, 0x7632, R67 ;  /* 0x0000763245437816 */ /* 0x002fe40000000043 */
        /* <DEDUP_REMOVED lines=10> */
.L_x_5482:
        /* <DEDUP_REMOVED lines=107> */
.L_x_5485:
[----:B------:R-:W-:Y:S05]  /*2230*/  BSYNC.RECONVERGENT B0 ;  /* 0x0000000000007941 */ /* 0x000fea0003800200 */
.L_x_5484:
        /* <DEDUP_REMOVED lines=15> */
.L_x_5487:
[----:B------:R-:W-:Y:S05]  /*2330*/  BSYNC.RECONVERGENT B0 ;  /* 0x0000000000007941 */ /* 0x000fea0003800200 */
.L_x_5486:
        /* <DEDUP_REMOVED lines=34> */
[-C--:B---3--:R-:W-:Y:S02]  /*2560*/  IADD3 R94, PT, PT, R94, R103.reuse, RZ ;  /* 0x000000675e5e7210 */ /* 0x088fe40007ffe0ff */
[----:B------:R-:W-:Y:S01]  /*2570*/  I2FP.F32.S32 R103, R103 ;  /* 0x0000006700677245 */ /* 0x000fe20000201400 */
        /* <DEDUP_REMOVED lines=13> */
[----:B------:R-:W-:-:S03]  /*2650*/  FMUL.FTZ R95, R95, R103 ;  /* 0x000000675f5f7220 */ /* 0x000fc60000410000 */
[----:B------:R-:W0:Y:S01]  /*2660*/  SHFL.IDX PT, R88, R88, RZ, 0x1f ;  /* 0x00001fff58587589 */ /* 0x000e2200000e0000 */
[----:B------:R-:W-:Y:S02]  /*2670*/  FFMA.FTZ R93, R94, R95, R93 ;  /* 0x0000005f5e5d7223 */ /* 0x000fe4000001005d */
[----:B------:R-:W1:Y:S04]  /*2680*/  LDC R94, c[0x0][0x448] ;  /* 0x00011200ff5e7b82 */ /* 0x000e680000000800 */
[----:B------:R-:W1:Y:S01]  /*2690*/  SHFL.IDX PT, R93, R93, RZ, 0x1f ;  /* 0x00001fff5d5d7589 */ /* 0x000e6200000e0000 */
[C---:B0-----:R-:W-:Y:S01]  /*26a0*/  FMUL.FTZ R90, R88.reuse, R88 ;  /* 0x00000058585a7220 */ /* 0x041fe20000410000 */
[----:B------:R-:W-:-:S04]  /*26b0*/  FSEL R92, R88, RZ, !P0 ;  /* 0x000000ff585c7208 */ /* 0x000fc80004000000 */
[----:B------:R-:W-:Y:S01]  /*26c0*/  FSEL R95, R90, RZ, P0 ;  /* 0x000000ff5a5f7208 */ /* 0x000fe20000000000 */
[C---:B------:R-:W-:Y:S01]  /*26d0*/  FADD.FTZ R119, -R92.reuse, R80 ;  /* 0x000000505c777221 */ /* 0x040fe20000010100 */
[----:B-1----:R-:W-:Y:S01]  /*26e0*/  FFMA.FTZ R90, R93, UR9, R94 ;  /* 0x000000095d5a7c23 */ /* 0x002fe2000801005e */
[C---:B------:R-:W-:Y:S01]  /*26f0*/  FADD.FTZ R111, -R92.reuse, R84 ;  /* 0x000000545c6f7221 */ /* 0x040fe20000010100 */
[C---:B------:R-:W-:Y:S01]  /*2700*/  FADD.FTZ R113, -R92.reuse, R85 ;  /* 0x000000555c717221 */ /* 0x040fe20000010100 */
[----:B------:R-:W-:Y:S01]  /*2710*/  FADD.FTZ R121, -R92, R81 ;  /* 0x000000515c797221 */ /* 0x000fe20000010100 */
[----:B------:R-:W-:Y:S01]  /*2720*/  FADD.FTZ R90, R90, R95 ;  /* 0x0000005f5a5a7221 */ /* 0x000fe20000010000 */
[----:B------:R-:W0:Y:S01]  /*2730*/  LDC.64 R84, c[0x0][0x428] ;  /* 0x00010a00ff547b82 */ /* 0x000e220000000a00 */
[C---:B------:R-:W-:Y:S01]  /*2740*/  FADD.FTZ R107, -R92.reuse, R69 ;  /* 0x000000455c6b7221 */ /* 0x040fe20000010100 */
[----:B------:R-:W-:Y:S01]  /*2750*/  FADD.FTZ R69, -R92, R70 ;  /* 0x000000465c457221 */ /* 0x000fe20000010100 */
[----:B------:R-:W1:Y:S01]  /*2760*/  MUFU.RSQ R80, R90 ;  /* 0x0000005a00507308 */ /* 0x000e620000001400 */
[----:B------:R-:W-:Y:S01]  /*2770*/  ISETP.NE.AND P0, PT, R0, RZ, PT ;  /* 0x000000ff0000720c */ /* 0x000fe20003f05270 */
        /* <DEDUP_REMOVED lines=22> */
[----:B0-----:R-:W-:-:S04]  /*28e0*/  IMAD.WIDE.U32 R76, R3, 0x10, R84 ;  /* 0x00000010034c7825 */ /* 0x001fc800078e0054 */
[----:B------:R-:W-:Y:S01]  /*28f0*/  FFMA.FTZ R64, R111, R4, R28 ;  /* 0x000000046f407223 */ /* 0x000fe2000001001c */
[----:B------:R-:W-:Y:S01]  /*2900*/  FFMA.FTZ R3, R66, R5, R29 ;  /* 0x0000000542037223 */ /* 0x000fe2000001001d */
[----:B------:R-:W-:Y:S01]  /*2910*/  FMUL.FTZ R99, R80, R99 ;  /* 0x0000006350637220 */ /* 0x000fe20000410000 */
[----:B------:R-:W-:Y:S01]  /*2920*/  F2FP.BF16.F32.PACK_AB R66, R70, R119 ;  /* 0x000000774642723e */ /* 0x000fe200000010ff */
[----:B------:R-:W-:Y:S01]  /*2930*/  FMUL.FTZ R70, R80, R83 ;  /* 0x0000005350467220 */ /* 0x000fe20000410000 */
[----:B------:R-:W-:-:S04]  /*2940*/  IMAD.WIDE.U32 R78, R89, 0x10, R84 ;  /* 0x00000010594e7825 */ /* 0x000fc800078e0054 */
[C---:B------:R-:W-:Y:S01]  /*2950*/  FMUL.FTZ R74, R80.reuse, R103 ;  /* 0x00000067504a7220 */ /* 0x040fe20000410000 */
[----:B------:R-:W0:Y:S01]  /*2960*/  @!P0 LDC.64 R110, c[0x0][0x3c0] ;  /* 0x0000f000ff6e8b82 */ /* 0x000e220000000a00 */
[----:B------:R-:W-:Y:S01]  /*2970*/  FMUL.FTZ R109, R80, R109 ;  /* 0x0000006d506d7220 */ /* 0x000fe20000410000 */
[----:B------:R-:W-:-:S04]  /*2980*/  IMAD.WIDE.U32 R84, R91, 0x10, R84 ;  /* 0x000000105b547825 */ /* 0x000fc800078e0054 */
[C---:B------:R-:W-:Y:S01]  /*2990*/  FMUL.FTZ R82, R80.reuse, R75 ;  /* 0x0000004b50527220 */ /* 0x040fe20000410000 */
[C---:B------:R-:W-:Y:S01]  /*29a0*/  FMUL.FTZ R83, R80.reuse, R69 ;  /* 0x0000004550537220 */ /* 0x040fe20000410000 */
[C---:B------:R-:W-:Y:S01]  /*29b0*/  FMUL.FTZ R86, R80.reuse, R71 ;  /* 0x0000004750567220 */ /* 0x040fe20000410000 */
[----:B------:R-:W-:Y:S01]  /*29c0*/  F2FP.BF16.F32.PACK_AB R64, R3, R64 ;  /* 0x000000400340723e */ /* 0x000fe200000010ff */
[C---:B------:R-:W-:Y:S01]  /*29d0*/  FMUL.FTZ R123, R80.reuse, R123 ;  /* 0x0000007b507b7220 */ /* 0x040fe20000410000 */
[----:B------:R-:W1:Y:S01]  /*29e0*/  @!P0 LDC.64 R90, c[0x0][0x3c8] ;  /* 0x0000f200ff5a8b82 */ /* 0x000e620000000a00 */
        /* <DEDUP_REMOVED lines=8> */
[----:B------:R-:W-:Y:S01]  /*2a70*/  FADD.FTZ R105, -R92, R68 ;  /* 0x000000445c697221 */ /* 0x000fe20000010100 */
[----:B------:R-:W-:Y:S01]  /*2a80*/  FFMA.FTZ R67, R123, R10, R34 ;  /* 0x0000000a7b437223 */ /* 0x000fe20000010022 */
[----:B------:R-:W-:Y:S01]  /*2a90*/  FFMA.FTZ R72, R72, R11, R35 ;  /* 0x0000000b48487223 */ /* 0x000fe20000010023 */
[C---:B------:R-:W-:Y:S01]  /*2aa0*/  FMUL.FTZ R115, R80.reuse, R115 ;  /* 0x0000007350737220 */ /* 0x040fe20000410000 */
[----:B------:R-:W-:Y:S01]  /*2ab0*/  FMUL.FTZ R68, R80, R117 ;  /* 0x0000007550447220 */ /* 0x000fe20000410000 */
[----:B------:R-:W-:Y:S01]  /*2ac0*/  F2FP.BF16.F32.PACK_AB R70, R75, R70 ;  /* 0x000000464b46723e */ /* 0x000fe200000010ff */
[----:B------:R-:W-:Y:S01]  /*2ad0*/  FADD.FTZ R93, -R92, R65 ;  /* 0x000000415c5d7221 */ /* 0x000fe20000010100 */
[----:B------:R-:W-:Y:S01]  /*2ae0*/  F2FP.BF16.F32.PACK_AB R71, R82, R71 ;  /* 0x000000475247723e */ /* 0x000fe200000010ff */
[----:B------:R-:W-:Y:S01]  /*2af0*/  FFMA.FTZ R65, R115, R6, R30 ;  /* 0x0000000673417223 */ /* 0x000fe2000001001e */
[----:B------:R-:W-:Y:S01]  /*2b00*/  F2FP.BF16.F32.PACK_AB R75, R86, R83 ;  /* 0x00000053564b723e */ /* 0x000fe200000010ff */
[----:B------:R-:W-:Y:S01]  /*2b10*/  FFMA.FTZ R68, R68, R7, R31 ;  /* 0x0000000744447223 */ /* 0x000fe2000001001f */
[----:B------:R-:W2:Y:S01]  /*2b20*/  LDC.64 R82, c[0x0][0x380] ;  /* 0x0000e000ff527b82 */ /* 0x000ea20000000a00 */
[----:B------:R-:W-:Y:S01]  /*2b30*/  F2FP.BF16.F32.PACK_AB R67, R72, R67 ;  /* 0x000000434843723e */ /* 0x000fe200000010ff */
[C---:B------:R-:W-:Y:S01]  /*2b40*/  FMUL.FTZ R87, R80.reuse, R87 ;  /* 0x0000005750577220 */ /* 0x040fe20000410000 */
[C---:B------:R-:W-:Y:S01]  /*2b50*/  FMUL.FTZ R72, R80.reuse, R97 ;  /* 0x0000006150487220 */ /* 0x040fe20000410000 */
[----:B------:R-:W-:Y:S01]  /*2b60*/  FMUL.FTZ R81, R80, R81 ;  /* 0x0000005150517220 */ /* 0x000fe20000410000 */
[----:B------:R-:W-:Y:S01]  /*2b70*/  F2FP.BF16.F32.PACK_AB R65, R68, R65 ;  /* 0x000000414441723e */ /* 0x000fe200000010ff */
[----:B------:R-:W-:Y:S01]  /*2b80*/  FFMA.FTZ R69, R87, R14, R38 ;  /* 0x0000000e57457223 */ /* 0x000fe20000010026 */
[----:B------:R-:W-:Y:S01]  /*2b90*/  FFMA.FTZ R72, R72, R15, R39 ;  /* 0x0000000f48487223 */ /* 0x000fe20000010027 */
[----:B------:R-:W-:Y:S01]  /*2ba0*/  FFMA.FTZ R68, R81, R12, R36 ;  /* 0x0000000c51447223 */ /* 0x000fe20000010024 */
        /* <DEDUP_REMOVED lines=14> */
[----:B0-----:R-:W-:-:S02]  /*2c90*/  @!P0 IMAD.WIDE R110, R2, 0x4, R110 ;  /* 0x00000004026e8825 */ /* 0x001fc400078e026e */
[----:B------:R-:W-:Y:S02]  /*2ca0*/  F2FP.BF16.F32.PACK_AB R74, R92, R105 ;  /* 0x000000695c4a723e */ /* 0x000fe400000010ff */
[----:B-1----:R-:W-:Y:S01]  /*2cb0*/  @!P0 IMAD.WIDE R90, R2, 0x4, R90 ;  /* 0x00000004025a8825 */ /* 0x002fe200078e025a */
[----:B------:R-:W-:Y:S01]  /*2cc0*/  F2FP.BF16.F32.PACK_AB R73, R86, R73 ;  /* 0x000000495649723e */ /* 0x000fe200000010ff */
[----:B------:R0:W-:Y:S01]  /*2cd0*/  @!P0 STG.E desc[UR6][R110.64], R88 ;  /* 0x000000586e008986 */ /* 0x0001e2000c101906 */
[----:B------:R-:W-:Y:S02]  /*2ce0*/  F2FP.BF16.F32.PACK_AB R72, R3, R72 ;  /* 0x000000480348723e */ /* 0x000fe400000010ff */
[----:B--2---:R-:W-:Y:S01]  /*2cf0*/  IADD3 R2, PT, PT, R2, R82, RZ ;  /* 0x0000005202027210 */ /* 0x004fe20007ffe0ff */
[----:B------:R0:W-:Y:S03]  /*2d00*/  @!P0 STG.E desc[UR6][R90.64], R80 ;  /* 0x000000505a008986 */ /* 0x0001e6000c101906 */
[----:B------:R-:W-:Y:S01]  /*2d10*/  ISETP.GE.AND P0, PT, R2, R83, PT ;  /* 0x000000530200720c */ /* 0x000fe20003f06270 */
[----:B------:R0:W-:Y:S04]  /*2d20*/  STG.E.128 desc[UR6][R76.64], R64 ;  /* 0x000000404c007986 */ /* 0x0001e8000c101d06 */
[----:B------:R0:W-:Y:S04]  /*2d30*/  STG.E.128 desc[UR6][R78.64], R68 ;  /* 0x000000444e007986 */ /* 0x0001e8000c101d06 */
[----:B------:R0:W-:Y:S04]  /*2d40*/  STG.E.128 desc[UR6][R84.64], R72 ;  /* 0x0000004854007986 */ /* 0x0001e8000c101d06 */
[----:B------:R-:W-:Y:S05]  /*2d50*/  @!P0 BRA `(.L_x_5488) ;  /* 0xffffffd400908947 */ /* 0x000fea000383ffff */
[----:B------:R-:W-:Y:S05]  /*2d60*/  EXIT ;  /* 0x000000000000794d */ /* 0x000fea0003800000 */
.L_x_5489:
        /* <DEDUP_REMOVED lines=9> */
.L_x_13699:


//--------------------- .text._ZN10layer_norm31ln_parallel_residual_fwd_kernelINS_13Kernel_traitsIf13__nv_bfloat16fS2_fjLj6144ELj1ELj1ELj8ELj16ENS_18Kernel_traits_baseILj6144EfS2_fS2_fjLj256EEEEELb1ELb0ELb0EEEvNS_9FwdParamsE --------------------------
	.section	.text._ZN10layer_norm31ln_parallel_residual_fwd_kernelINS_13Kernel_traitsIf13__nv_bfloat16fS2_fjLj6144ELj1ELj1ELj8ELj16ENS_18Kernel_traits_baseILj6144EfS2_fS2_fjLj256EEEEELb1ELb0ELb0EEEvNS_9FwdParamsE,"ax",@progbits
	.align	128
        .global         _ZN10layer_norm31ln_parallel_residual_fwd_kernelINS_13Kernel_traitsIf13__nv_bfloat16fS2_fjLj6144ELj1ELj1ELj8ELj16ENS_18Kernel_traits_baseILj6144EfS2_fS2_fjLj256EEEEELb1ELb0ELb0EEEvNS_9FwdParamsE
        .type           _ZN10layer_norm31ln_parallel_residual_fwd_kernelINS_13Kernel_traitsIf13__nv_bfloat16fS2_fjLj6144ELj1ELj1ELj8ELj16ENS_18Kernel_traits_baseILj6144EfS2_fS2_fjLj256EEEEELb1ELb0ELb0EEEvNS_9FwdParamsE,@function
        .size           _ZN10layer_norm31ln_parallel_residual_fwd_kernelINS_13Kernel_traitsIf13__nv_bfloat16fS2_fjLj6144ELj1ELj1ELj8ELj16ENS_18Kernel_traits_baseILj6144EfS2_fS2_fjLj256EEEEELb1ELb0ELb0EEEvNS_9FwdParamsE,(.L_x_13700 - _ZN10layer_norm31ln_parallel_residual_fwd_kernelINS_13Kernel_traitsIf13__nv_bfloat16fS2_fjLj6144ELj1ELj1ELj8ELj16ENS_18Kernel_traits_baseILj6144EfS2_fS2_fjLj256EEEEELb1ELb0ELb0EEEvNS_9FwdParamsE)
        .other          _ZN10layer_norm31ln_parallel_residual_fwd_kernelINS_13Kernel_traitsIf13__nv_bfloat16fS2_fjLj6144ELj1ELj1ELj8ELj16ENS_18Kernel_traits_baseILj6144EfS2_fS2_fjLj256EEEEELb1ELb0ELb0EEEvNS_9FwdParamsE,@"STO_CUDA_ENTRY STV_DEFAULT"
_ZN10layer_norm31ln_parallel_residual_fwd_kernelINS_13Kernel_traitsIf13__nv_bfloat16fS2_fjLj6144ELj1ELj1ELj8ELj16ENS_18Kernel_traits_baseILj6144EfS2_fS2_fjLj256EEEEELb1ELb0ELb0EEEvNS_9FwdParamsE:
.text._ZN10layer_norm31ln_parallel_residual_fwd_kernelINS_13Kernel_traitsIf13__nv_bfloat16fS2_fjLj6144ELj1ELj1ELj8ELj16ENS_18Kernel_traits_baseILj6144EfS2_fS2_fjLj256EEEEELb1ELb0ELb0EEEvNS_9FwdParamsE:
        /* <DEDUP_REMOVED lines=36> */
[----:B------:R-:W-:Y:S02]  /*0240*/  LOP3.LUT R171, R171, 0xffffff7f, RZ, 0xc0, !PT ;  /* 0xffffff7fabab7812 */ /* 0x000fe400078ec0ff */
[----:B------:R-:W-:-:S03]  /*0250*/  ISETP.GE.U32.AND P0, PT, R142, 0x200, PT ;  /* 0x000002008e00780c */ /* 0x000fc60003f06070 */
[----:B------:R-:W1:Y:S06]  /*0260*/  LDC.64 R40, c[0x0][0x3d8] ;  /* 0x0000f600ff287b82 */ /* 0x000e6c0000000a00 */
[----:B------:R-:W-:Y:S02]  /*0270*/  @P1 LOP3.LUT R171, R171, 0x80, RZ, 0xfc, !PT ;  /* 0x00000080abab1812 */ /* 0x000fe400078efcff */
[----:B------:R-:W2:Y:S08]  /*0280*/  LDC.64 R38, c[0x0][0x3d0] ;  /* 0x0000f400ff267b82 */ /* 0x000eb00000000a00 */
[----:B------:R-:W3:Y:S01]  /*0290*/  LDC.64 R42, c[0x0][0x3d8] ;  /* 0x0000f600ff2a7b82 */ /* 0x000ee20000000a00 */
[----:B0-----:R-:W-:-:S05]  /*02a0*/  @P1 IMAD.WIDE.U32 R36, R85, 0x20, R36 ;  /* 0x0000002055241825 */ /* 0x001fca00078e0024 */
[----:B------:R-:W5:Y:S01]  /*02b0*/  @P1 LDG.E.128 R4, desc[UR6][R36.64] ;  /* 0x0000000624041981 */ /* 0x000f62000c1e1d00 */
[C---:B-1----:R-:W-:Y:S01]  /*02c0*/  @P1 IMAD.WIDE.U32 R40, R85.reuse, 0x20, R40 ;  /* 0x0000002055281825 */ /* 0x042fe200078e0028 */
[----:B------:R-:W-:Y:S02]  /*02d0*/  @P1 LOP3.LUT R85, R85, 0x100, RZ, 0xfc, !PT ;  /* 0x0000010055551812 */ /* 0x000fe400078efcff */
[----:B------:R0:W5:Y:S04]  /*02e0*/  @P1 LDG.E.128 R8, desc[UR6][R36.64+0x10] ;  /* 0x0000100624081981 */ /* 0x000168000c1e1d00 */
[----:B------:R-:W5:Y:S04]  /*02f0*/  @P1 LDG.E.128 R12, desc[UR6][R40.64] ;  /* 0x00000006280c1981 */ /* 0x000f68000c1e1d00 */
[----:B------:R1:W5:Y:S01]  /*0300*/  @P1 LDG.E.128 R16, desc[UR6][R40.64+0x10] ;  /* 0x0000100628101981 */ /* 0x000362000c1e1d00 */
[----:B------:R-:W-:Y:S01]  /*0310*/  ISETP.GE.U32.AND P1, PT, R142, 0x300, PT ;  /* 0x000003008e00780c */ /* 0x000fe20003f26070 */
[----:B--2---:R-:W-:-:S04]  /*0320*/  @P0 IMAD.WIDE.U32 R44, R85, 0x20, R38 ;  /* 0x00000020552c0825 */ /* 0x004fc800078e0026 */
[----:B---3--:R-:W-:Y:S01]  /*0330*/  @P0 IMAD.WIDE.U32 R48, R85, 0x20, R42 ;  /* 0x0000002055300825 */ /* 0x008fe200078e002a */
[----:B------:R-:W5:Y:S01]  /*0340*/  @P0 LDG.E.128 R20, desc[UR6][R44.64] ;  /* 0x000000062c140981 */ /* 0x000f62000c1e1d00 */
[----:B------:R-:W-:Y:S02]  /*0350*/  CS2R R38, SRZ ;  /* 0x0000000000267805 */ /* 0x000fe4000001ff00 */
[----:B0-----:R-:W-:Y:S02]  /*0360*/  CS2R R36, SRZ ;  /* 0x0000000000247805 */ /* 0x001fe4000001ff00 */
[----:B------:R-:W-:Y:S01]  /*0370*/  CS2R R42, SRZ ;  /* 0x00000000002a7805 */ /* 0x000fe2000001ff00 */
[----:B------:R0:W5:Y:S01]  /*0380*/  @P0 LDG.E.128 R24, desc[UR6][R44.64+0x10] ;  /* 0x000010062c180981 */ /* 0x000162000c1e1d00 */
[----:B-1----:R-:W-:Y:S02]  /*0390*/  CS2R R40, SRZ ;  /* 0x0000000000287805 */ /* 0x002fe4000001ff00 */
[----:B------:R-:W-:-:S02]  /*03a0*/  CS2R R46, SRZ ;  /* 0x00000000002e7805 */ /* 0x000fc4000001ff00 */
[----:B------:R-:W-:Y:S01]  /*03b0*/  CS2R R50, SRZ ;  /* 0x0000000000327805 */ /* 0x000fe2000001ff00 */
[----:B------:R-:W5:Y:S01]  /*03c0*/  @P0 LDG.E.128 R28, desc[UR6][R48.64] ;  /* 0x00000006301c0981 */ /* 0x000f62000c1e1d00 */
[----:B------:R-:W-:Y:S02]  /*03d0*/  CS2R R54, SRZ ;  /* 0x0000000000367805 */ /* 0x000fe4000001ff00 */
[----:B------:R-:W-:Y:S02]  /*03e0*/  CS2R R52, SRZ ;  /* 0x0000000000347805 */ /* 0x000fe4000001ff00 */
[----:B------:R-:W-:Y:S01]  /*03f0*/  CS2R R58, SRZ ;  /* 0x00000000003a7805 */ /* 0x000fe2000001ff00 */
[----:B------:R1:W5:Y:S01]  /*0400*/  @P0 LDG.E.128 R32, desc[UR6][R48.64+0x10] ;  /* 0x0000100630200981 */ /* 0x000362000c1e1d00 */
[----:B------:R-:W-:Y:S02]  /*0410*/  CS2R R56, SRZ ;  /* 0x0000000000387805 */ /* 0x000fe4000001ff00 */
[----:B0-----:R-:W-:-:S02]  /*0420*/  CS2R R44, SRZ ;  /* 0x00000000002c7805 */ /* 0x001fc4000001ff00 */
[----:B------:R-:W-:Y:S02]  /*0430*/  CS2R R62, SRZ ;  /* 0x00000000003e7805 */ /* 0x000fe4000001ff00 */
[----:B------:R-:W-:Y:S02]  /*0440*/  CS2R R60, SRZ ;  /* 0x00000000003c7805 */ /* 0x000fe4000001ff00 */
[----:B------:R-:W-:Y:S02]  /*0450*/  CS2R R66, SRZ ;  /* 0x0000000000427805 */ /* 0x000fe4000001ff00 */
[----:B------:R-:W-:Y:S01]  /*0460*/  CS2R R64, SRZ ;  /* 0x0000000000407805 */ /* 0x000fe2000001ff00 */
[----:B------:R-:W-:Y:S01]  /*0470*/  @P0 VIADD R85, R85, 0x100 ;  /* 0x0000010055550836 */ /* 0x000fe20000000000 */
        /* <DEDUP_REMOVED lines=35> */
.L_x_5492:
        /* <DEDUP_REMOVED lines=9> */
[----:B------:R-:W5:Y:S02]  /*0740*/  @P1 LDG.E.128 R4, desc[UR6][R38.64] ;  /* 0x0000000626041981 */ /* 0x000f64000c1e1d00 */
[----:B------:R-:W0:Y:S01]  /*0750*/  LDC.64 R46, c[0x0][0x3d8] ;  /* 0x0000f600ff2e7b82 */ /* 0x000e220000000a00 */
[C---:B-1----:R-:W-:Y:S01]  /*0760*/  @P1 IMAD.WIDE.U32 R40, R85.reuse, 0x20, R40 ;  /* 0x0000002055281825 */ /* 0x042fe200078e0028 */
[----:B------:R1:W5:Y:S04]  /*0770*/  @P1 LDG.E.128 R8, desc[UR6][R38.64+0x10] ;  /* 0x0000100626081981 */ /* 0x000368000c1e1d00 */
[----:B------:R-:W5:Y:S02]  /*0780*/  @P1 LDG.E.128 R12, desc[UR6][R40.64] ;  /* 0x00000006280c1981 */ /* 0x000f64000c1e1d00 */
[----:B------:R-:W4:Y:S01]  /*0790*/  @P0 LDC.64 R48, c[0x0][0x440] ;  /* 0x00011000ff300b82 */ /* 0x000f220000000a00 */
[C---:B--2---:R-:W-:Y:S01]  /*07a0*/  @P1 IMAD.WIDE.U32 R36, R85.reuse, 0x20, R36 ;  /* 0x0000002055241825 */ /* 0x044fe200078e0024 */
[----:B------:R-:W-:Y:S01]  /*07b0*/  @P1 LOP3.LUT R85, R85, 0x100, RZ, 0xfc, !PT ;  /* 0x0000010055551812 */ /* 0x000fe200078efcff */
[----:B------:R-:W5:Y:S04]  /*07c0*/  @P1 LDG.E.128 R16, desc[UR6][R40.64+0x10] ;  /* 0x0000100628101981 */ /* 0x000f68000c1e1d00 */
[----:B------:R-:W5:Y:S04]  /*07d0*/  @P1 LD.E.128 R64, desc[UR6][R36.64] ;  /* 0x0000000624401980 */ /* 0x000f68000c101d00 */
[----:B------:R2:W5:Y:S01]  /*07e0*/  @P1 LD.E.128 R60, desc[UR6][R36.64+0x10] ;  /* 0x00001006243c1980 */ /* 0x000562000c101d00 */
[----:B------:R-:W-:Y:S01]  /*07f0*/  ISETP.GE.U32.AND P1, PT, R142, 0x300, PT ;  /* 0x000003008e00780c */ /* 0x000fe20003f26070 */
[----:B---3--:R-:W-:-:S04]  /*0800*/  @P0 IMAD.WIDE.U32 R44, R85, 0x20, R42 ;  /* 0x00000020552c0825 */ /* 0x008fc800078e002a */
[C---:B0-----:R-:W-:Y:S01]  /*0810*/  @P0 IMAD.WIDE.U32 R46, R85.reuse, 0x20, R46 ;  /* 0x00000020552e0825 */ /* 0x041fe200078e002e */
[----:B------:R-:W5:Y:S03]  /*0820*/  @P0 LDG.E.128 R20, desc[UR6][R44.64] ;  /* 0x000000062c140981 */ /* 0x000f66000c1e1d00 */
[----:B----4-:R-:W-:Y:S01]  /*0830*/  @P0 IMAD.WIDE.U32 R48, R85, 0x20, R48 ;  /* 0x0000002055300825 */ /* 0x010fe200078e0030 */
[----:B------:R0:W5:Y:S01]  /*0840*/  @P0 LDG.E.128 R24, desc[UR6][R44.64+0x10] ;  /* 0x000010062c180981 */ /* 0x000162000c1e1d00 */
[----:B-1----:R-:W-:Y:S02]  /*0850*/  CS2R R38, SRZ ;  /* 0x0000000000267805 */ /* 0x002fe4000001ff00 */
[----:B--2---:R-:W-:Y:S02]  /*0860*/  CS2R R36, SRZ ;  /* 0x0000000000247805 */ /* 0x004fe4000001ff00 */
[----:B------:R-:W-:Y:S01]  /*0870*/  CS2R R42, SRZ ;  /* 0x00000000002a7805 */ /* 0x000fe2000001ff00 */
[----:B------:R-:W5:Y:S01]  /*0880*/  @P0 LDG.E.128 R28, desc[UR6][R46.64] ;  /* 0x000000062e1c0981 */ /* 0x000f62000c1e1d00 */
[----:B------:R-:W-:-:S02]  /*0890*/  CS2R R40, SRZ ;  /* 0x0000000000287805 */ /* 0x000fc4000001ff00 */
[----:B------:R-:W-:Y:S01]  /*08a0*/  CS2R R50, SRZ ;  /* 0x0000000000327805 */ /* 0x000fe2000001ff00 */
[----:B------:R-:W-:Y:S01]  /*08b0*/  @P0 VIADD R85, R85, 0x100 ;  /* 0x0000010055550836 */ /* 0x000fe20000000000 */
        /* <DEDUP_REMOVED lines=32> */
.L_x_5491:
        /* <DEDUP_REMOVED lines=61> */
.L_x_5494:
        /* <DEDUP_REMOVED lines=10> */
[----:B------:R-:W0:Y:S01]  /*0f30*/  @P0 LDC.64 R62, c[0x0][0x438] ;  /* 0x00010e00ff3e0b82 */ /* 0x000e220000000a00 */
[C---:B-1----:R-:W-:Y:S01]  /*0f40*/  @P1 IMAD.WIDE.U32 R56, R85.reuse, 0x20, R56 ;  /* 0x0000002055381825 */ /* 0x042fe200078e0038 */
[----:B------:R-:W5:Y:S04]  /*0f50*/  @P1 LDG.E.128 R8, desc[UR6][R52.64+0x10] ;  /* 0x0000100634081981 */ /* 0x000f68000c1e1d00 */
[----:B------:R-:W5:Y:S02]  /*0f60*/  @P1 LDG.E.128 R12, desc[UR6][R56.64] ;  /* 0x00000006380c1981 */ /* 0x000f64000c1e1d00 */
[----:B------:R-:W1:Y:S01]  /*0f70*/  LDC.64 R64, c[0x0][0x3d8] ;  /* 0x0000f600ff407b82 */ /* 0x000e620000000a00 */
        /* <DEDUP_REMOVED lines=9> */
[----:B-1----:R-:W-:Y:S01]  /*1010*/  @P0 IMAD.WIDE.U32 R64, R85, 0x20, R64 ;  /* 0x0000002055400825 */ /* 0x002fe200078e0040 */
[----:B------:R0:W5:Y:S01]  /*1020*/  @P0 LDG.E.128 R24, desc[UR6][R60.64+0x10] ;  /* 0x000010063c180981 */ /* 0x000162000c1e1d00 */
[----:B--2---:R-:W-:Y:S02]  /*1030*/  CS2R R54, SRZ ;  /* 0x0000000000367805 */ /* 0x004fe4000001ff00 */
[----:B------:R-:W-:Y:S02]  /*1040*/  CS2R R52, SRZ ;  /* 0x0000000000347805 */ /* 0x000fe4000001ff00 */
[----:B------:R-:W-:Y:S01]  /*1050*/  CS2R R58, SRZ ;  /* 0x00000000003a7805 */ /* 0x000fe2000001ff00 */
[----:B------:R-:W5:Y:S01]  /*1060*/  @P0 LD.E.128 R40, desc[UR6][R62.64] ;  /* 0x000000063e280980 */ /* 0x000f62000c101d00 */
[----:B------:R-:W-:-:S02]  /*1070*/  CS2R R56, SRZ ;  /* 0x0000000000387805 */ /* 0x000fc4000001ff00 */
[----:B------:R-:W-:Y:S01]  /*1080*/  CS2R R66, SRZ ;  /* 0x0000000000427805 */ /* 0x000fe2000001ff00 */
[----:B------:R-:W-:Y:S01]  /*1090*/  @P0 VIADD R85, R85, 0x100 ;  /* 0x0000010055550836 */ /* 0x000fe20000000000 */
        /* <DEDUP_REMOVED lines=31> */
.L_x_5493:
[----:B------:R-:W-:Y:S05]  /*1290*/  BSYNC.RECONVERGENT B0 ;  /* 0x0000000000007941 */ /* 0x000fea0003800200 */
.L_x_5490:
[----:B------:R-:W1:Y:S08]  /*12a0*/  S2UR UR4, SR_CTAID.X ;  /* 0x00000000000479c3 */ /* 0x000e700000002500 */
[----:B------:R-:W1:Y:S02]  /*12b0*/  LDC R101, c[0x0][0x384] ;  /* 0x0000e100ff657b82 */ /* 0x000e640000000800 */
[----:B-1----:R-:W-:-:S13]  /*12c0*/  ISETP.LE.AND P0, PT, R101, UR4, PT ;  /* 0x0000000465007c0c */ /* 0x002fda000bf03270 */
[----:B------:R-:W-:Y:S05]  /*12d0*/  @P0 EXIT ;  /* 0x000000000000094d */ /* 0x000fea0003800000 */
[----:B------:R-:W1:Y:S01]  /*12e0*/  LDCU UR5, c[0x0][0x360] ;  /* 0x00006c00ff0577ac */ /* 0x000e620008000800 */
[----:B------:R-:W-:Y:S01]  /*12f0*/  IMAD.U32 R140, RZ, RZ, UR4 ;  /* 0x00000004ff8c7e24 */ /* 0x000fe2000f8e00ff */
[----:B0----5:R-:W-:Y:S01]  /*1300*/  IADD3 R104, PT, PT, R2, -0x61c88647, RZ ;  /* 0x9e3779b902687810 */ /* 0x021fe20007ffe0ff */
        /* <DEDUP_REMOVED lines=8> */
[----:B------:R-:W0:Y:S01]  /*1390*/  LDCU UR12, c[0x0][0x408] ;  /* 0x00008100ff0c77ac */ /* 0x000e220008000800 */
[----:B------:R-:W-:Y:S01]  /*13a0*/  LOP3.LUT R157, R0, 0x3, RZ, 0xc0, !PT ;  /* 0x00000003009d7812 */ /* 0x000fe200078ec0ff */
[----:B------:R-:W-:Y:S01]  /*13b0*/  IMAD.HI.U32 R102, R103, -0x326172a9, RZ ;  /* 0xcd9e8d5767667827 */ /* 0x000fe200078e00ff */
[----:B------:R-:W-:Y:S01]  /*13c0*/  LOP3.LUT R113, R100, 0x3e0, RZ, 0xc0, !PT ;  /* 0x000003e064717812 */ /* 0x000fe200078ec0ff */
[----:B------:R-:W2:Y:S02]  /*13d0*/  LDCU UR15, c[0x0][0x388] ;  /* 0x00007100ff0f77ac */ /* 0x000ea40008000800 */
[----:B-1----:R-:W-:Y:S01]  /*13e0*/  IMAD R170, R140, UR5, R165 ;  /* 0x000000058caa7c24 */ /* 0x002fe2000f8e02a5 */
[----:B------:R-:W1:Y:S03]  /*13f0*/  LDCU.U8 UR13, c[0x0][0x410] ;  /* 0x00008200ff0d77ac */ /* 0x000e660008000000 */
[C---:B------:R-:W-:Y:S01]  /*1400*/  IMAD.HI.U32 R101, R170.reuse, -0x326172a9, RZ ;  /* 0xcd9e8d57aa657827 */ /* 0x040fe200078e00ff */
[----:B------:R-:W3:Y:S03]  /*1410*/  LDCU UR14, c[0x0][0x400] ;  /* 0x00008000ff0e77ac */ /* 0x000ee60008000800 */
[----:B------:R-:W-:Y:S01]  /*1420*/  IMAD R105, R170, -0x326172a9, RZ ;  /* 0xcd9e8d57aa697824 */ /* 0x000fe200078e02ff */
[----:B------:R-:W-:Y:S01]  /*1430*/  LOP3.LUT R101, R141, R101, R2, 0x96, !PT ;  /* 0x000000658d657212 */ /* 0x000fe200078e9602 */
[----:B------:R-:W4:Y:S03]  /*1440*/  LDCU.64 UR8, c[0x0][0x398] ;  /* 0x00007300ff0877ac */ /* 0x000f260008000a00 */
[----:B------:R-:W-:Y:S01]  /*1450*/  LOP3.LUT R102, R104, R105, R102, 0x96, !PT ;  /* 0x0000006968667212 */ /* 0x000fe200078e9666 */
[----:B------:R-:W-:Y:S01]  /*1460*/  IMAD.HI.U32 R106, R101, -0x2daee0ad, RZ ;  /* 0xd2511f53656a7827 */ /* 0x000fe200078e00ff */
[----:B------:R-:W0:Y:S03]  /*1470*/  LDCU.64 UR10, c[0x0][0x3a0] ;  /* 0x00007400ff0a77ac */ /* 0x000e260008000a00 */
[----:B------:R-:W-:Y:S01]  /*1480*/  IMAD.HI.U32 R105, R102, -0x2daee0ad, RZ ;  /* 0xd2511f5366697827 */ /* 0x000fe200078e00ff */
[----:B------:R-:W-:Y:S01]  /*1490*/  LOP3.LUT R106, R108, R107, R106, 0x96, !PT ;  /* 0x0000006b6c6a7212 */ /* 0x000fe200078e966a */
[----:B------:R-:W-:-:S02]  /*14a0*/  UPLOP3.LUT UP1, UPT, UPT, UPT, UPT, 0x40, 0x4 ;  /* 0x000000000004789c */ /* 0x000fc40003f2e870 */
[----:B------:R-:W-:Y:S02]  /*14b0*/  VIADD R107, R3, 0x76cf5d0a ;  /* 0x76cf5d0a036b7836 */ /* 0x000fe40000000000 */
[----:B------:R-:W-:Y:S02]  /*14c0*/  IMAD R108, R101, -0x2daee0ad, RZ ;  /* 0xd2511f53656c7824 */ /* 0x000fe400078e02ff */
[----:B------:R-:W-:Y:S01]  /*14d0*/  IMAD R104, R103, -0x326172a9, RZ ;  /* 0xcd9e8d5767687824 */ /* 0x000fe200078e02ff */
[----:B------:R-:W-:Y:S01]  /*14e0*/  IADD3 R103, PT, PT, R2, 0x3c6ef372, RZ ;  /* 0x3c6ef37202677810 */ /* 0x000fe20007ffe0ff */
[----:B------:R-:W-:Y:S01]  /*14f0*/  IMAD.HI.U32 R101, R106, -0x326172a9, RZ ;  /* 0xcd9e8d576a657827 */ /* 0x000fe200078e00ff */
[----:B------:R-:W-:-:S03]  /*1500*/  LOP3.LUT R105, R107, R108, R105, 0x96, !PT ;  /* 0x0000006c6b697212 */ /* 0x000fc600078e9669 */
        /* <DEDUP_REMOVED lines=8> */
[----:B------:R-:W-:-:S03]  /*1590*/  IMAD.HI.U32 R106, R103, -0x2daee0ad, RZ ;  /* 0xd2511f53676a7827 */ /* 0x000fc600078e00ff */
[----:B------:R-:W-:Y:S01]  /*15a0*/  LOP3.LUT R102, R108, R107, R102, 0x96, !PT ;  /* 0x0000006b6c667212 */ /* 0x000fe200078e9666 */
[----:B------:R-:W-:Y:S01]  /*15b0*/  IMAD R107, R101, -0x2daee0ad, RZ ;  /* 0xd2511f53656b7824 */ /* 0x000fe200078e02ff */
[----:B------:R-:W-:Y:S01]  /*15c0*/  IADD3 R108, PT, PT, R3, -0x126145ec, RZ ;  /* 0xed9eba14036c7810 */ /* 0x000fe20007ffe0ff */
[----:B------:R-:W-:Y:S02]  /*15d0*/  IMAD R104, R105, -0x326172a9, RZ ;  /* 0xcd9e8d5769687824 */ /* 0x000fe400078e02ff */
        /* <DEDUP_REMOVED lines=17> */
[----:B------:R-:W-:Y:S02]  /*16f0*/  LOP3.LUT R105, R107, R108, R105, 0x96, !PT ;  /* 0x0000006c6b697212 */ /* 0x000fe400078e9669 */
[C---:B------:R-:W-:Y:S01]  /*1700*/  LOP3.LUT R108, R109.reuse, 0xff, RZ, 0xc0, !PT ;  /* 0x000000ff6d6c7812 */ /* 0x040fe200078ec0ff */
[----:B------:R-:W-:Y:S01]  /*1710*/  VIADD R104, R2, 0xb54cda56 ;  /* 0xb54cda5602687836 */ /* 0x000fe20000000000 */
[----:B------:R-:W-:Y:S01]  /*1720*/  LOP3.LUT R109, R109, 0xffffff00, RZ, 0xc0, !PT ;  /* 0xffffff006d6d7812 */ /* 0x000fe200078ec0ff */
[----:B------:R-:W-:Y:S01]  /*1730*/  IMAD R107, R102, -0x2daee0ad, RZ ;  /* 0xd2511f53666b7824 */ /* 0x000fe200078e02ff */
[----:B------:R-:W-:Y:S01]  /*1740*/  VIADDMNMX R111, R108, -R111, RZ, !PT ;  /* 0x8000006f6c6f7246 */ /* 0x000fe200078001ff */
[----:B------:R-:W-:Y:S01]  /*1750*/  IMAD R103, R103, -0x326172a9, RZ ;  /* 0xcd9e8d5767677824 */ /* 0x000fe200078e02ff */
[----:B------:R-:W-:Y:S01]  /*1760*/  LOP3.LUT R101, R104, R106, R101, 0x96, !PT ;  /* 0x0000006a68657212 */ /* 0x000fe200078e9665 */
[----:B------:R-:W-:Y:S01]  /*1770*/  VIADD R104, R2, 0x5384540f ;  /* 0x5384540f02687836 */ /* 0x000fe20000000000 */
[----:B------:R-:W-:Y:S01]  /*1780*/  VIMNMX R110, PT, PT, R111, 0x20, PT ;  /* 0x000000206f6e7848 */ /* 0x000fe20003fe0100 */
[----:B------:R-:W-:Y:S01]  /*1790*/  IMAD.HI.U32 R100, R105, -0x326172a9, RZ ;  /* 0xcd9e8d5769647827 */ /* 0x000fe200078e00ff */
[----:B------:R-:W-:-:S02]  /*17a0*/  VIADDMNMX R113, R108, -R113, RZ, !PT ;  /* 0x800000716c717246 */ /* 0x000fc400078001ff */
[----:B------:R-:W-:Y:S01]  /*17b0*/  IADD3 R108, PT, PT, R3, -0x24c28bd8, RZ ;  /* 0xdb3d7428036c7810 */ /* 0x000fe20007ffe0ff */
[----:B------:R-:W-:Y:S01]  /*17c0*/  IMAD.HI.U32 R102, R101, -0x2daee0ad, RZ ;  /* 0xd2511f5365667827 */ /* 0x000fe200078e00ff */
[----:B------:R-:W-:Y:S02]  /*17d0*/  LOP3.LUT R100, R104, R103, R100, 0x96, !PT ;  /* 0x0000006768647212 */ /* 0x000fe400078e9664 */
[----:B------:R-:W-:Y:S01]  /*17e0*/  VIMNMX R144, PT, PT, R113, 0x20, PT ;  /* 0x0000002071907848 */ /* 0x000fe20003fe0100 */
[----:B------:R-:W-:Y:S02]  /*17f0*/  VIADD R106, R3, 0x1fd5c5a3 ;  /* 0x1fd5c5a3036a7836 */ /* 0x000fe40000000000 */
[----:B------:R-:W-:Y:S02]  /*1800*/  IMAD R110, R110, 0x8, R109 ;  /* 0x000000086e6e7824 */ /* 0x000fe400078e026d */
[----:B------:R-:W-:Y:S01]  /*1810*/  IMAD R104, R105, -0x326172a9, RZ ;  /* 0xcd9e8d5769687824 */ /* 0x000fe200078e02ff */
[----:B------:R-:W-:Y:S01]  /*1820*/  LOP3.LUT R102, R106, R107, R102, 0x96, !PT ;  /* 0x0000006b6a667212 */ /* 0x000fe200078e9666 */
[----:B------:R-:W-:Y:S01]  /*1830*/  IMAD R107, R101, -0x2daee0ad, RZ ;  /* 0xd2511f53656b7824 */ /* 0x000fe200078e02ff */
[----:B------:R-:W-:Y:S01]  /*1840*/  I2FP.F32.U32 R110, R110 ;  /* 0x0000006e006e7245 */ /* 0x000fe20000201000 */
[----:B------:R-:W-:-:S03]  /*1850*/  IMAD.HI.U32 R106, R100, -0x2daee0ad, RZ ;  /* 0xd2511f53646a7827 */ /* 0x000fc600078e00ff */
[----:B------:R0:W0:Y:S01]  /*1860*/  MUFU.RCP R143, R110 ;  /* 0x0000006e008f7308 */ /* 0x0000220000001000 */
        /* <DEDUP_REMOVED lines=15> */
.L_x_5879:
        /* <DEDUP_REMOVED lines=41> */
.L_x_5500:
        /* <DEDUP_REMOVED lines=13> */
.L_x_5502:
[----:B------:R-:W-:Y:S05]  /*1cc0*/  BSYNC.RECONVERGENT B2 ;  /* 0x0000000000027941 */ /* 0x000fea0003800200 */
.L_x_5501:
        /* <DEDUP_REMOVED lines=58> */
[----:B------:R-:W-:Y:S01]  /*2070*/  IMAD.MOV.U32 R0, RZ, RZ, R132 ;  /* 0x000000ffff007224 */ /* 0x000fe200078e0084 */
[----:B------:R-:W-:Y:S01]  /*2080*/  LOP3.LUT R145, R145, R108, R133, 0x96, !PT ;  /* 0x0000006c91917212 */ /* 0x000fe200078e9685 */
[----:B------:R-:W-:-:S07]  /*2090*/  IMAD.MOV.U32 R108, RZ, RZ, R159 ;  /* 0x000000ffff6c7224 */ /* 0x000fce00078e009f */
.L_x_5499:
[----:B------:R-:W-:Y:S05]  /*20a0*/  BSYNC.RECONVERGENT B1 ;  /* 0x0000000000017941 */ /* 0x000fea0003800200 */
.L_x_5498:
[----:B------:R-:W0:Y:S01]  /*20b0*/  LDC R132, c[0x0][0x404] ;  /* 0x00010100ff847b82 */ /* 0x000e220000000800 */
[----:B------:R-:W-:Y:S01]  /*20c0*/  I2FP.F32.U32 R109, R108 ;  /* 0x0000006c006d7245 */ /* 0x000fe20000201000 */
[----:B------:R-:W-:Y:S01]  /*20d0*/  IMAD.MOV.U32 R108, RZ, RZ, 0x2f800000 ;  /* 0x2f800000ff6c7424 */ /* 0x000fe200078e00ff */
[----:B------:R-:W-:Y:S01]  /*20e0*/  ISETP.NE.AND P2, PT, R111, 0x1, PT ;  /* 0x000000016f00780c */ /* 0x000fe20003f45270 */
[----:B------:R-:W-:Y:S01]  /*20f0*/  BSSY.RECONVERGENT B1, `(.L_x_5503) ;  /* 0x000005d000017945 */ /* 0x000fe20003800200 */
[----:B------:R-:W-:Y:S01]  /*2100*/  LOP3.LUT R171, R171, 0xffffffef, RZ, 0xc0, !PT ;  /* 0xffffffefabab7812 */ /* 0x000fe200078ec0ff */
[----:B------:R-:W-:Y:S01]  /*2110*/  FFMA.FTZ R109, R109, R108, 1.1641532182693481445e-10 ;  /* 0x2f0000006d6d7423 */ /* 0x000fe2000001006c */
[----:B------:R-:W-:Y:S01]  /*2120*/  MOV R133, 0x2 ;  /* 0x0000000200857802 */ /* 0x000fe20000000f00 */
[----:B------:R-:W-:-:S03]  /*2130*/  IMAD.MOV.U32 R110, RZ, RZ, R148 ;  /* 0x000000ffff6e7224 */ /* 0x000fc600078e0094 */
[----:B0-----:R-:W-:Y:S01]  /*2140*/  FSETP.LE.FTZ.AND P3, PT, R109, R132, PT ;  /* 0x000000846d00720b */ /* 0x001fe20003f73000 */
[C---:B-----5:R-:W-:Y:S01]  /*2150*/  IMAD.U32 R109, R120.reuse, 0x10000, RZ ;  /* 0x00010000786d7824 */ /* 0x060fe200078e00ff */
[----:B------:R-:W-:-:S11]  /*2160*/  PRMT R120, R120, 0x7632, R120 ;  /* 0x0000763278787816 */ /* 0x000fd60000000078 */
        /* <DEDUP_REMOVED lines=10> */
.L_x_5505:
        /* <DEDUP_REMOVED lines=13> */
.L_x_5507:
[----:B------:R-:W-:Y:S05]  /*22e0*/  BSYNC.RECONVERGENT B2 ;  /* 0x0000000000027941 */ /* 0x000fea0003800200 */
.L_x_5506:
        /* <DEDUP_REMOVED lines=61> */
.L_x_5504:
[----:B------:R-:W-:Y:S05]  /*26c0*/  BSYNC.RECONVERGENT B1 ;  /* 0x0000000000017941 */ /* 0x000fea0003800200 */
.L_x_5503:
[----:B------:R-:W-:Y:S01]  /*26d0*/  I2FP.F32.U32 R111, R110 ;  /* 0x0000006e006f7245 */ /* 0x000fe20000201000 */
[----:B------:R-:W-:Y:S01]  /*26e0*/  BSSY.RECONVERGENT B1, `(.L_x_5508) ;  /* 0x000005d000017945 */ /* 0x000fe20003800200 */
[----:B------:R-:W-:Y:S01]  /*26f0*/  ISETP.NE.AND P2, PT, R133, 0x1, PT ;  /* 0x000000018500780c */ /* 0x000fe20003f45270 */
[----:B------:R-:W-:Y:S01]  /*2700*/  HFMA2 R134, -RZ, RZ, 0, 1.1920928955078125e-07 ;  /* 0x00000002ff867431 */ /* 0x000fe200000001ff */
[----:B------:R-:W-:Y:S01]  /*2710*/  LOP3.LUT R171, R171, 0xfffffff7, RZ, 0xc0, !PT ;  /* 0xfffffff7abab7812 */ /* 0x000fe200078ec0ff */
[----:B------:R-:W-:Y:S01]  /*2720*/  FFMA.FTZ R111, R111, R108, 1.1641532182693481445e-10 ;  /* 0x2f0000006f6f7423 */ /* 0x000fe2000001006c */
[----:B------:R-:W-:-:S04]  /*2730*/  IMAD.U32 R110, R120, 0x10000, RZ ;  /* 0x00010000786e7824 */ /* 0x000fc800078e00ff */
[----:B------:R-:W-:Y:S01]  /*2740*/  FSETP.LE.FTZ.AND P3, PT, R111, R132, PT ;  /* 0x000000846f00720b */ /* 0x000fe20003f73000 */
        /* <DEDUP_REMOVED lines=11> */
.L_x_5510:
        /* <DEDUP_REMOVED lines=13> */
.L_x_5512:
[----:B------:R-:W-:Y:S05]  /*28d0*/  BSYNC.RECONVERGENT B2 ;  /* 0x0000000000027941 */ /* 0x000fea0003800200 */
.L_x_5511:
        /* <DEDUP_REMOVED lines=56> */
[----:B------:R-:W-:Y:S01]  /*2c60*/  IMAD.MOV.U32 R111, RZ, RZ, R0 ;  /* 0x000000ffff6f7224 */ /* 0x000fe200078e0000 */
[----:B------:R-:W-:Y:S01]  /*2c70*/  MOV R0, R138 ;  /* 0x0000008a00007202 */ /* 0x000fe20000000f00 */
[----:B------:R-:W-:Y:S01]  /*2c80*/  IMAD.MOV.U32 R148, RZ, RZ, R164 ;  /* 0x000000ffff947224 */ /* 0x000fe200078e00a4 */
[----:B------:R-:W-:Y:S01]  /*2c90*/  LOP3.LUT R146, R133, R136, R165, 0x96, !PT ;  /* 0x0000008885927212 */ /* 0x000fe200078e96a5 */
[----:B------:R-:W-:-:S07]  /*2ca0*/  IMAD.MOV.U32 R134, RZ, RZ, RZ ;  /* 0x000000ffff867224 */ /* 0x000fce00078e00ff */
.L_x_5509:
[----:B------:R-:W-:Y:S05]  /*2cb0*/  BSYNC.RECONVERGENT B1 ;  /* 0x0000000000017941 */ /* 0x000fea0003800200 */
.L_x_5508:
[----:B------:R-:W-:Y:S01]  /*2cc0*/  I2FP.F32.U32 R111, R111 ;  /* 0x0000006f006f7245 */ /* 0x000fe20000201000 */
[----:B------:R-:W-:Y:S01]  /*2cd0*/  BSSY.RECONVERGENT B1, `(.L_x_5513) ;  /* 0x000005e000017945 */ /* 0x000fe20003800200 */
[----:B------:R-:W-:Y:S01]  /*2ce0*/  ISETP.NE.AND P2, PT, R134, 0x1, PT ;  /* 0x000000018600780c */ /* 0x000fe20003f45270 */
[----:B------:R-:W-:Y:S01]  /*2cf0*/  HFMA2 R135, -RZ, RZ, 0, 1.1920928955078125e-07 ;  /* 0x00000002ff877431 */ /* 0x000fe200000001ff */
[----:B------:R-:W-:Y:S01]  /*2d00*/  LOP3.LUT R171, R171, 0xfffffffb, RZ, 0xc0, !PT ;  /* 0xfffffffbabab7812 */ /* 0x000fe200078ec0ff */
[----:B------:R-:W-:Y:S01]  /*2d10*/  FFMA.FTZ R111, R111, R108, 1.1641532182693481445e-10 ;  /* 0x2f0000006f6f7423 */ /* 0x000fe2000001006c */
[----:B------:R-:W-:Y:S01]  /*2d20*/  PRMT R133, R121, 0x7632, R133 ;  /* 0x0000763279857816 */ /* 0x000fe20000000085 */
[----:B------:R-:W-:-:S03]  /*2d30*/  IMAD.MOV.U32 R120, RZ, RZ, R148 ;  /* 0x000000ffff787224 */ /* 0x000fc600078e0094 */
        /* <DEDUP_REMOVED lines=12> */
.L_x_5515:
        /* <DEDUP_REMOVED lines=13> */
.L_x_5517:
[----:B------:R-:W-:Y:S05]  /*2ed0*/  BSYNC.RECONVERGENT B2 ;  /* 0x0000000000027941 */ /* 0x000fea0003800200 */
.L_x_5516:
        /* <DEDUP_REMOVED lines=61> */
.L_x_5514:
[----:B------:R-:W-:Y:S05]  /*32b0*/  BSYNC.RECONVERGENT B1 ;  /* 0x0000000000017941 */ /* 0x000fea0003800200 */
.L_x_5513:
        /* <DEDUP_REMOVED lines=19> */
.L_x_5520:
        /* <DEDUP_REMOVED lines=13> */
.L_x_5522:
[----:B------:R-:W-:Y:S05]  /*34c0*/  BSYNC.RECONVERGENT B2 ;  /* 0x0000000000027941 */ /* 0x000fea0003800200 */
.L_x_5521:
        /* <DEDUP_REMOVED lines=56> */
[----:B------:R-:W-:Y:S01]  /*3850*/  IMAD.MOV.U32 R121, RZ, RZ, R0 ;  /* 0x000000ffff797224 */ /* 0x000fe200078e0000 */
[----:B------:R-:W-:Y:S01]  /*3860*/  LOP3.LUT R145, R145, R134, R139, 0x96, !PT ;  /* 0x0000008691917212 */ /* 0x000fe200078e968b */
[----:B------:R-:W-:Y:S01]  /*3870*/  IMAD.MOV.U32 R148, RZ, RZ, R164 ;  /* 0x000000ffff947224 */ /* 0x000fe200078e00a4 */
[----:B------:R-:W-:Y:S01]  /*3880*/  MOV R0, R138 ;  /* 0x0000008a00007202 */ /* 0x000fe20000000f00 */
[----:B------:R-:W-:-:S07]  /*3890*/  IMAD.MOV.U32 R136, RZ, RZ, RZ ;  /* 0x000000ffff887224 */ /* 0x000fce00078e00ff */
.L_x_5519:
[----:B------:R-:W-:Y:S05]  /*38a0*/  BSYNC.RECONVERGENT B1 ;  /* 0x0000000000017941 */ /* 0x000fea0003800200 */
.L_x_5518:
[----:B------:R-:W-:Y:S01]  /*38b0*/  ISETP.NE.AND P3, PT, R136, 0x1, PT ;  /* 0x000000018800780c */ /* 0x000fe20003f65270 */
[----:B------:R-:W-:Y:S01]  /*38c0*/  BSSY.RECONVERGENT B1, `(.L_x_5523) ;  /* 0x000005c000017945 */ /* 0x000fe20003800200 */
[----:B------:R-:W-:Y:S01]  /*38d0*/  I2FP.F32.U32 R121, R121 ;  /* 0x0000007900797245 */ /* 0x000fe20000201000 */
[----:B------:R-:W-:Y:S02]  /*38e0*/  HFMA2 R135, -RZ, RZ, 0, 1.1920928955078125e-07 ;  /* 0x00000002ff877431 */ /* 0x000fe400000001ff */
[----:B------:R-:W-:Y:S02]  /*38f0*/  IMAD.MOV.U32 R134, RZ, RZ, R148 ;  /* 0x000000ffff867224 */ /* 0x000fe400078e0094 */
        /* <DEDUP_REMOVED lines=13> */
.L_x_5525:
        /* <DEDUP_REMOVED lines=13> */
.L_x_5527:
[----:B------:R-:W-:Y:S05]  /*3aa0*/  BSYNC.RECONVERGENT B2 ;  /* 0x0000000000027941 */ /* 0x000fea0003800200 */
.L_x_5526:
        /* <DEDUP_REMOVED lines=61> */
.L_x_5524:
[----:B------:R-:W-:Y:S05]  /*3e80*/  BSYNC.RECONVERGENT B1 ;  /* 0x0000000000017941 */ /* 0x000fea0003800200 */
.L_x_5523:
        /* <DEDUP_REMOVED lines=17> */
.L_x_5530:
        /* <DEDUP_REMOVED lines=13> */
.L_x_5532:
[----:B------:R-:W-:Y:S05]  /*4070*/  BSYNC.RECONVERGENT B2 ;  /* 0x0000000000027941 */ /* 0x000fea0003800200 */
.L_x_5531:
        /* <DEDUP_REMOVED lines=61> */
.L_x_5529:
[----:B------:R-:W-:Y:S05]  /*4450*/  BSYNC.RECONVERGENT B1 ;  /* 0x0000000000017941 */ /* 0x000fea0003800200 */
.L_x_5528:
        /* <DEDUP_REMOVED lines=18> */
.L_x_5535:
        /* <DEDUP_REMOVED lines=13> */
.L_x_5537:
[----:B------:R-:W-:Y:S05]  /*4650*/  BSYNC.RECONVERGENT B2 ;  /* 0x0000000000027941 */ /* 0x000fea0003800200 */
.L_x_5536:
        /* <DEDUP_REMOVED lines=61> */
.L_x_5534:
[----:B------:R-:W-:Y:S05]  /*4a30*/  BSYNC.RECONVERGENT B1 ;  /* 0x0000000000017941 */ /* 0x000fea0003800200 */
.L_x_5533:
        /* <DEDUP_REMOVED lines=38> */
.L_x_5497:
        /* <DEDUP_REMOVED lines=16> */
.L_x_5541:
        /* <DEDUP_REMOVED lines=13> */
.L_x_5543:
[----:B------:R-:W-:Y:S05]  /*4e70*/  BSYNC.RECONVERGENT B2 ;  /* 0x0000000000027941 */ /* 0x000fea0003800200 */
.L_x_5542:
        /* <DEDUP_REMOVED lines=53> */
[----:B------:R-:W-:Y:S02]  /*51d0*/  VIADD R109, R2, 0x8ff34781 ;  /* 0x8ff34781026d7836 */ /* 0x000fe40000000000 */
[----:B------:R-:W-:Y:S02]  /*51e0*/  IMAD.MOV.U32 R148, RZ, RZ, R132 ;  /* 0x000000ffff947224 */ /* 0x000fe400078e0084 */
[----:B------:R-:W-:Y:S01]  /*51f0*/  IMAD.WIDE.U32 R110, R111, -0x2daee0ad, RZ ;  /* 0xd2511f536f6e7825 */ /* 0x000fe200078e00ff */
[----:B------:R-:W-:-:S03]  /*5200*/  LOP3.LUT R146, R109, R146, R133, 0x96, !PT ;  /* 0x000000926d927212 */ /* 0x000fc600078e9685 */
[----:B------:R-:W-:Y:S01]  /*5210*/  IMAD.MOV.U32 R0, RZ, RZ, R110 ;  /* 0x000000ffff007224 */ /* 0x000fe200078e006e */
[----:B------:R-:W-:Y:S01]  /*5220*/  LOP3.LUT R145, R145, R108, R111, 0x96, !PT ;  /* 0x0000006c91917212 */ /* 0x000fe200078e966f */
[----:B------:R-:W-:Y:S01]  /*5230*/  IMAD.MOV.U32 R111, RZ, RZ, RZ ;  /* 0x000000ffff6f7224 */ /* 0x000fe200078e00ff */
[----:B------:R-:W-:-:S07]  /*5240*/  MOV R108, R159 ;  /* 0x0000009f006c7202 */ /* 0x000fce0000000f00 */
.L_x_5540:
[----:B------:R-:W-:Y:S05]  /*5250*/  BSYNC.RECONVERGENT B1 ;  /* 0x0000000000017941 */ /* 0x000fea0003800200 */
.L_x_5539:
[----:B------:R-:W0:Y:S01]  /*5260*/  LDC R132, c[0x0][0x404] ;  /* 0x00010100ff847b82 */ /* 0x000e220000000800 */
[----:B------:R-:W-:Y:S01]  /*5270*/  I2FP.F32.U32 R109, R108 ;  /* 0x0000006c006d7245 */ /* 0x000fe20000201000 */
[----:B------:R-:W-:Y:S01]  /*5280*/  IMAD.MOV.U32 R134, RZ, RZ, 0x2f800000 ;  /* 0x2f800000ff867424 */ /* 0x000fe200078e00ff */
[----:B------:R-:W-:Y:S01]  /*5290*/  ISETP.NE.AND P2, PT, R111, 0x1, PT ;  /* 0x000000016f00780c */ /* 0x000fe20003f45270 */
[----:B------:R-:W-:Y:S01]  /*52a0*/  BSSY.RECONVERGENT B1, `(.L_x_5544) ;  /* 0x000005f000017945 */ /* 0x000fe20003800200 */
[C---:B-----5:R-:W-:Y:S01]  /*52b0*/  SHF.L.U32 R110, R120.reuse, 0x10, RZ ;  /* 0x00000010786e7819 */ /* 0x060fe200000006ff */
[----:B------:R-:W-:Y:S01]  /*52c0*/  FFMA.FTZ R109, R109, R134, 1.1641532182693481445e-10 ;  /* 0x2f0000006d6d7423 */ /* 0x000fe20000010086 */
[----:B------:R-:W-:Y:S01]  /*52d0*/  LOP3.LUT R171, R171, 0xffffffef, RZ, 0xc0, !PT ;  /* 0xffffffefabab7812 */ /* 0x000fe200078ec0ff */
[----:B------:R-:W1:Y:S01]  /*52e0*/  LDC R133, c[0x0][0x408] ;  /* 0x00010200ff857b82 */ /* 0x000e620000000800 */
[----:B------:R-:W-:Y:S01]  /*52f0*/  PRMT R120, R120, 0x7632, R120 ;  /* 0x0000763278787816 */ /* 0x000fe20000000078 */
[----:B------:R-:W-:-:S02]  /*5300*/  IMAD.MOV.U32 R136, RZ, RZ, 0x2 ;  /* 0x00000002ff887424 */ /* 0x000fc400078e00ff */
[----:B------:R-:W-:Y:S01]  /*5310*/  IMAD.MOV.U32 R108, RZ, RZ, R148 ;  /* 0x000000ffff6c7224 */ /* 0x000fe200078e0094 */
[----:B0-----:R-:W-:Y:S01]  /*5320*/  FSETP.LE.FTZ.AND P4, PT, R109, R132, PT ;  /* 0x000000846d00720b */ /* 0x001fe20003f93000 */
[----:B-1----:R-:W-:-:S12]  /*5330*/  FMUL.FTZ R135, R133, R110 ;  /* 0x0000006e85877220 */ /* 0x002fd80000410000 */
        /* <DEDUP_REMOVED lines=10> */
.L_x_5546:
        /* <DEDUP_REMOVED lines=13> */
.L_x_5548:
[----:B------:R-:W-:Y:S05]  /*54b0*/  BSYNC.RECONVERGENT B2 ;  /* 0x0000000000027941 */ /* 0x000fea0003800200 */
.L_x_5547:
        /* <DEDUP_REMOVED lines=61> */
.L_x_5545:
[----:B------:R-:W-:Y:S05]  /*5890*/  BSYNC.RECONVERGENT B1 ;  /* 0x0000000000017941 */ /* 0x000fea0003800200 */
.L_x_5544:
        /* <DEDUP_REMOVED lines=23> */
.L_x_5551:
        /* <DEDUP_REMOVED lines=13> */
.L_x_5553:
[----:B------:R-:W-:Y:S05]  /*5ae0*/  BSYNC.RECONVERGENT B2 ;  /* 0x0000000000027941 */ /* 0x000fea0003800200 */
.L_x_5552:
        /* <DEDUP_REMOVED lines=55> */
[----:B------:R-:W-:Y:S02]  /*5e60*/  MOV R109, R0 ;  /* 0x00000000006d7202 */ /* 0x000fe40000000f00 */
[----:B------:R-:W-:Y:S01]  /*5e70*/  LOP3.LUT R146, R111, R136, R151, 0x96, !PT ;  /* 0x000000886f927212 */ /* 0x000fe200078e9697 */
[----:B------:R-:W-:Y:S01]  /*5e80*/  IMAD.MOV.U32 R148, RZ, RZ, R150 ;  /* 0x000000ffff947224 */ /* 0x000fe200078e0096 */
[----:B------:R-:W-:Y:S01]  /*5e90*/  LOP3.LUT R145, R145, R110, R139, 0x96, !PT ;  /* 0x0000006e91917212 */ /* 0x000fe200078e968b */
[----:B------:R-:W-:Y:S02]  /*5ea0*/  IMAD.MOV.U32 R0, RZ, RZ, R138 ;  /* 0x000000ffff007224 */ /* 0x000fe400078e008a */
[----:B------:R-:W-:-:S07]  /*5eb0*/  IMAD.MOV.U32 R110, RZ, RZ, RZ ;  /* 0x000000ffff6e7224 */ /* 0x000fce00078e00ff */
.L_x_5550:
[----:B------:R-:W-:Y:S05]  /*5ec0*/  BSYNC.RECONVERGENT B1 ;  /* 0x0000000000017941 */ /* 0x000fea0003800200 */
.L_x_5549:
        /* <DEDUP_REMOVED lines=20> */
.L_x_5556:
        /* <DEDUP_REMOVED lines=13> */
.L_x_5558:
[----:B------:R-:W-:Y:S05]  /*60e0*/  BSYNC.RECONVERGENT B2 ;  /* 0x0000000000027941 */ /* 0x000fea0003800200 */
.L_x_5557:
        /* <DEDUP_REMOVED lines=61> */
.L_x_5555:
[----:B------:R-:W-:Y:S05]  /*64c0*/  BSYNC.RECONVERGENT B1 ;  /* 0x0000000000017941 */ /* 0x000fea0003800200 */
.L_x_5554:
[----:B------:R-:W-:Y:S01]  /*64d0*/  I2FP.F32.U32 R109, R109 ;  /* 0x0000006d006d7245 */ /* 0x000fe20000201000 */
[----:B------:R-:W-:Y:S01]  /*64e0*/  BSSY.RECONVERGENT B1, `(.L_x_5559) ;  /* 0x0000062000017945 */ /* 0x000fe20003800200 */
[----:B------:R-:W-:Y:S01]  /*64f0*/  PRMT R110, R160, 0x7632, R110 ;  /* 0x00007632a06e7816 */ /* 0x000fe2000000006e */
[----:B------:R-:W-:Y:S01]  /*6500*/  IMAD.MOV.U32 R135, RZ, RZ, 0x2 ;  /* 0x00000002ff877424 */ /* 0x000fe200078e00ff */
[----:B------:R-:W-:Y:S01]  /*6510*/  ISETP.NE.AND P3, PT, R111, 0x1, PT ;  /* 0x000000016f00780c */ /* 0x000fe20003f65270 */
[----:B------:R-:W-:Y:S01]  /*6520*/  FFMA.FTZ R109, R109, R134, 1.1641532182693481445e-10 ;  /* 0x2f0000006d6d7423 */ /* 0x000fe20000010086 */
[----:B------:R-:W-:-:S04]  /*6530*/  SHF.L.U32 R110, R110, 0x10, RZ ;  /* 0x000000106e6e7819 */ /* 0x000fc800000006ff */
        /* <DEDUP_REMOVED lines=17> */
.L_x_5561:
        /* <DEDUP_REMOVED lines=13> */
.L_x_5563:
[----:B------:R-:W-:Y:S05]  /*6720*/  BSYNC.RECONVERGENT B2 ;  /* 0x0000000000027941 */ /* 0x000fea0003800200 */
.L_x_5562:
        /* <DEDUP_REMOVED lines=61> */
.L_x_5560:
[----:B------:R-:W-:Y:S05]  /*6b00*/  BSYNC.RECONVERGENT B1 ;  /* 0x0000000000017941 */ /* 0x000fea0003800200 */
.L_x_5559:
[----:B------:R-:W-:Y:S01]  /*6b10*/  I2FP.F32.U32 R111, R110 ;  /* 0x0000006e006f7245 */ /* 0x000fe20000201000 */
[----:B------:R-:W-:Y:S01]  /*6b20*/  BSSY.RECONVERGENT B1, `(.L_x_5564) ;  /* 0x000005f000017945 */ /* 0x000fe20003800200 */
[----:B------:R-:W-:Y:S01]  /*6b30*/  ISETP.NE.AND P2, PT, R135, 0x1, PT ;  /* 0x000000018700780c */ /* 0x000fe20003f45270 */
[----:B------:R-:W-:Y:S01]  /*6b40*/  IMAD.MOV.U32 R136, RZ, RZ, 0x2 ;  /* 0x00000002ff887424 */ /* 0x000fe200078e00ff */
[----:B------:R-:W-:Y:S01]  /*6b50*/  SHF.L.U32 R120, R121, 0x10, RZ ;  /* 0x0000001079787819 */ /* 0x000fe200000006ff */
[----:B------:R-:W-:Y:S01]  /*6b60*/  FFMA.FTZ R111, R111, R134, 1.1641532182693481445e-10 ;  /* 0x2f0000006f6f7423 */ /* 0x000fe20000010086 */
[----:B------:R-:W-:Y:S01]  /*6b70*/  LOP3.LUT R171, R171, 0xfffffffb, RZ, 0xc0, !PT ;  /* 0xfffffffbabab7812 */ /* 0x000fe200078ec0ff */
[----:B------:R-:W-:Y:S01]  /*6b80*/  IMAD.MOV.U32 R110, RZ, RZ, R148 ;  /* 0x000000ffff6e7224 */ /* 0x000fe200078e0094 */
[----:B------:R-:W-:Y:S01]  /*6b90*/  PRMT R121, R121, 0x7632, R121 ;  /* 0x0000763279797816 */ /* 0x000fe20000000079 */
[----:B------:R-:W-:Y:S01]  /*6ba0*/  FMUL.FTZ R120, R133, R120 ;  /* 0x0000007885787220 */ /* 0x000fe20000410000 */
        /* <DEDUP_REMOVED lines=11> */
.L_x_5566:
        /* <DEDUP_REMOVED lines=13> */
.L_x_5568:
[----:B------:R-:W-:Y:S05]  /*6d30*/  BSYNC.RECONVERGENT B2 ;  /* 0x0000000000027941 */ /* 0x000fea0003800200 */
.L_x_5567:
        /* <DEDUP_REMOVED lines=61> */
.L_x_5565:
[----:B------:R-:W-:Y:S05]  /*7110*/  BSYNC.RECONVERGENT B1 ;  /* 0x0000000000017941 */ /* 0x000fea0003800200 */
.L_x_5564:
        /* <DEDUP_REMOVED lines=23> */
.L_x_5571:
        /* <DEDUP_REMOVED lines=13> */
.L_x_5573:
[----:B------:R-:W-:Y:S05]  /*7360*/  BSYNC.RECONVERGENT B2 ;  /* 0x0000000000027941 */ /* 0x000fea0003800200 */
.L_x_5572:
        /* <DEDUP_REMOVED lines=56> */
[----:B------:R-:W-:Y:S02]  /*76f0*/  MOV R111, R0 ;  /* 0x00000000006f7202 */ /* 0x000fe40000000f00 */
[----:B------:R-:W-:Y:S01]  /*7700*/  LOP3.LUT R146, R135, R138, R157, 0x96, !PT ;  /* 0x0000008a87927212 */ /* 0x000fe200078e969d */
[----:B------:R-:W-:Y:S01]  /*7710*/  IMAD.MOV.U32 R148, RZ, RZ, R156 ;  /* 0x000000ffff947224 */ /* 0x000fe200078e009c */
[----:B------:R-:W-:Y:S01]  /*7720*/  LOP3.LUT R145, R145, R136, R153, 0x96, !PT ;  /* 0x0000008891917212 */ /* 0x000fe200078e9699 */
[----:B------:R-:W-:-:S07]  /*7730*/  IMAD.MOV.U32 R0, RZ, RZ, R152 ;  /* 0x000000ffff007224 */ /* 0x000fce00078e0098 */
.L_x_5570:
[----:B------:R-:W-:Y:S05]  /*7740*/  BSYNC.RECONVERGENT B1 ;  /* 0x0000000000017941 */ /* 0x000fea0003800200 */
.L_x_5569:
[----:B------:R-:W-:Y:S01]  /*7750*/  I2FP.F32.U32 R111, R111 ;  /* 0x0000006f006f7245 */ /* 0x000fe20000201000 */
[----:B------:R-:W-:Y:S01]  /*7760*/  BSSY.RECONVERGENT B1, `(.L_x_5574) ;  /* 0x000005e000017945 */ /* 0x000fe20003800200 */
[----:B------:R-:W-:Y:S02]  /*7770*/  ISETP.NE.AND P2, PT, R137, 0x1, PT ;  /* 0x000000018900780c */ /* 0x000fe40003f45270 */
[----:B------:R-:W-:Y:S01]  /*7780*/  SHF.L.U32 R120, R121, 0x10, RZ ;  /* 0x0000001079787819 */ /* 0x000fe200000006ff */
[----:B------:R-:W-:Y:S01]  /*7790*/  FFMA.FTZ R111, R111, R134, 1.1641532182693481445e-10 ;  /* 0x2f0000006f6f7423 */ /* 0x000fe20000010086 */
[----:B------:R-:W-:Y:S01]  /*77a0*/  LOP3.LUT R171, R171, 0xfffffffd, RZ, 0xc0, !PT ;  /* 0xfffffffdabab7812 */ /* 0x000fe200078ec0ff */
[----:B------:R-:W-:Y:S02]  /*77b0*/  IMAD.MOV.U32 R121, RZ, RZ, 0x2 ;  /* 0x00000002ff797424 */ /* 0x000fe400078e00ff */
        /* <DEDUP_REMOVED lines=13> */
.L_x_5576:
        /* <DEDUP_REMOVED lines=13> */
.L_x_5578:
[----:B------:R-:W-:Y:S05]  /*7960*/  BSYNC.RECONVERGENT B2 ;  /* 0x0000000000027941 */ /* 0x000fea0003800200 */
.L_x_5577:
        /* <DEDUP_REMOVED lines=61> */
.L_x_5575:
[----:B------:R-:W-:Y:S05]  /*7d40*/  BSYNC.RECONVERGENT B1 ;  /* 0x0000000000017941 */ /* 0x000fea0003800200 */
.L_x_5574:
        /* <DEDUP_REMOVED lines=24> */
.L_x_5581:
        /* <DEDUP_REMOVED lines=13> */
.L_x_5583:
[----:B------:R-:W-:Y:S05]  /*7fa0*/  BSYNC.RECONVERGENT B2 ;  /* 0x0000000000027941 */ /* 0x000fea0003800200 */
.L_x_5582:
        /* <DEDUP_REMOVED lines=61> */
.L_x_5580:
[----:B------:R-:W-:Y:S05]  /*8380*/  BSYNC.RECONVERGENT B1 ;  /* 0x0000000000017941 */ /* 0x000fea0003800200 */
.L_x_5579:
[----:B------:R-:W-:Y:S01]  /*8390*/  ISETP.NE.AND P3, PT, R137, 0x1, PT ;  /* 0x000000018900780c */ /* 0x000fe20003f65270 */
[----:B------:R-:W-:Y:S01]  /*83a0*/  BSSY.RECONVERGENT B1, `(.L_x_5584) ;  /* 0x000005d000017945 */ /* 0x000fe20003800200 */
[----:B------:R-:W-:Y:S01]  /*83b0*/  I2FP.F32.U32 R121, R120 ;  /* 0x0000007800797245 */ /* 0x000fe20000201000 */
[----:B------:R-:W-:Y:S01]  /*83c0*/  IMAD.MOV.U32 R138, RZ, RZ, 0x2 ;  /* 0x00000002ff8a7424 */ /* 0x000fe200078e00ff */
[C---:B------:R-:W-:Y:S01]  /*83d0*/  SHF.L.U32 R136, R122.reuse, 0x10, RZ ;  /* 0x000000107a887819 */ /* 0x040fe200000006ff */
[----:B------:R-:W-:Y:S01]  /*83e0*/  IMAD.MOV.U32 R120, RZ, RZ, R148 ;  /* 0x000000ffff787224 */ /* 0x000fe200078e0094 */
[----:B------:R-:W-:Y:S01]  /*83f0*/  PRMT R122, R122, 0x7632, R122 ;  /* 0x000076327a7a7816 */ /* 0x000fe2000000007a */
        /* <DEDUP_REMOVED lines=12> */
.L_x_5586:
        /* <DEDUP_REMOVED lines=13> */
.L_x_5588:
[----:B------:R-:W-:Y:S05]  /*8590*/  BSYNC.RECONVERGENT B2 ;  /* 0x0000000000027941 */ /* 0x000fea0003800200 */
.L_x_5587:
        /* <DEDUP_REMOVED lines=61> */
.L_x_5585:
[----:B------:R-:W-:Y:S05]  /*8970*/  BSYNC.RECONVERGENT B1 ;  /* 0x0000000000017941 */ /* 0x000fea0003800200 */
.L_x_5584:
        /* <DEDUP_REMOVED lines=23> */
.L_x_5591:
        /* <DEDUP_REMOVED lines=13> */
.L_x_5593:
[----:B------:R-:W-:Y:S05]  /*8bc0*/  BSYNC.RECONVERGENT B2 ;  /* 0x0000000000027941 */ /* 0x000fea0003800200 */
.L_x_5592:
        /* <DEDUP_REMOVED lines=52> */
[----:B------:R-:W-:Y:S01]  /*8f10*/  IMAD.WIDE.U32 R156, R121, -0x2daee0ad, RZ ;  /* 0xd2511f53799c7825 */ /* 0x000fe200078e00ff */
[----:B------:R-:W-:-:S03]  /*8f20*/  MOV R121, R0 ;  /* 0x0000000000797202 */ /* 0x000fc60000000f00 */
[----:B------:R-:W-:Y:S01]  /*8f30*/  IMAD.WIDE.U32 R158, R135, -0x326172a9, RZ ;  /* 0xcd9e8d57879e7825 */ /* 0x000fe200078e00ff */
[----:B------:R-:W-:Y:S02]  /*8f40*/  IADD3 R135, PT, PT, R2, -0x700cb87f, RZ ;  /* 0x8ff3478102877810 */ /* 0x000fe40007ffe0ff */
[----:B------:R-:W-:Y:S01]  /*8f50*/  LOP3.LUT R145, R145, R136, R157, 0x96, !PT ;  /* 0x0000008891917212 */ /* 0x000fe200078e969d */
[----:B------:R-:W-:Y:S01]  /*8f60*/  IMAD.MOV.U32 R148, RZ, RZ, R158 ;  /* 0x000000ffff947224 */ /* 0x000fe200078e009e */
[----:B------:R-:W-:Y:S01]  /*8f70*/  LOP3.LUT R146, R135, R138, R159, 0x96, !PT ;  /* 0x0000008a87927212 */ /* 0x000fe200078e969f */
[----:B------:R-:W-:Y:S02]  /*8f80*/  IMAD.MOV.U32 R0, RZ, RZ, R156 ;  /* 0x000000ffff007224 */ /* 0x000fe400078e009c */
[----:B------:R-:W-:-:S07]  /*8f90*/  IMAD.MOV.U32 R136, RZ, RZ, RZ ;  /* 0x000000ffff887224 */ /* 0x000fce00078e00ff */
.L_x_5590:
[----:B------:R-:W-:Y:S05]  /*8fa0*/  BSYNC.RECONVERGENT B1 ;  /* 0x0000000000017941 */ /* 0x000fea0003800200 */
.L_x_5589:
        /* <DEDUP_REMOVED lines=18> */
.L_x_5596:
        /* <DEDUP_REMOVED lines=13> */
.L_x_5598:
[----:B------:R-:W-:Y:S05]  /*91a0*/  BSYNC.RECONVERGENT B2 ;  /* 0x0000000000027941 */ /* 0x000fea0003800200 */
.L_x_5597:
        /* <DEDUP_REMOVED lines=50> */
[----:B------:R-:W-:Y:S02]  /*94d0*/  VIADD R121, R2, 0xf1bbcdc8 ;  /* 0xf1bbcdc802797836 */ /* 0x000fe40000000000 */
[----:B------:R-:W-:-:S03]  /*94e0*/  IMAD.MOV.U32 R137, RZ, RZ, RZ ;  /* 0x000000ffff897224 */ /* 0x000fc600078e00ff */
        /* <DEDUP_REMOVED lines=9> */
.L_x_5595:
[----:B------:R-:W-:Y:S05]  /*9580*/  BSYNC.RECONVERGENT B1 ;  /* 0x0000000000017941 */ /* 0x000fea0003800200 */
.L_x_5594:
        /* <DEDUP_REMOVED lines=24> */
.L_x_5601:
        /* <DEDUP_REMOVED lines=13> */
.L_x_5603:
[----:B------:R-:W-:Y:S05]  /*97e0*/  BSYNC.RECONVERGENT B2 ;  /* 0x0000000000027941 */ /* 0x000fea0003800200 */
.L_x_5602:
        /* <DEDUP_REMOVED lines=61> */
.L_x_5600:
[----:B------:R-:W-:Y:S05]  /*9bc0*/  BSYNC.RECONVERGENT B1 ;  /* 0x0000000000017941 */ /* 0x000fea0003800200 */
.L_x_5599:
        /* <DEDUP_REMOVED lines=19> */
.L_x_5606:
        /* <DEDUP_REMOVED lines=13> */
.L_x_5608:
[----:B------:R-:W-:Y:S05]  /*9dd0*/  BSYNC.RECONVERGENT B2 ;  /* 0x0000000000027941 */ /* 0x000fea0003800200 */
.L_x_5607:
        /* <DEDUP_REMOVED lines=61> */
.L_x_5605:
[----:B------:R-:W-:Y:S05]  /*a1b0*/  BSYNC.RECONVERGENT B1 ;  /* 0x0000000000017941 */ /* 0x000fea0003800200 */
.L_x_5604:
        /* <DEDUP_REMOVED lines=23> */
.L_x_5611:
        /* <DEDUP_REMOVED lines=13> */
.L_x_5613:
[----:B------:R-:W-:Y:S05]  /*a400*/  BSYNC.RECONVERGENT B2 ;  /* 0x0000000000027941 */ /* 0x000fea0003800200 */
.L_x_5612:
        /* <DEDUP_REMOVED lines=60> */
[----:B------:R-:W-:-:S07]  /*a7d0*/  IMAD.MOV.U32 R138, RZ, RZ, RZ ;  /* 0x000000ffff8a7224 */ /* 0x000fce00078e00ff */
.L_x_5610:
[----:B------:R-:W-:Y:S05]  /*a7e0*/  BSYNC.RECONVERGENT B1 ;  /* 0x0000000000017941 */ /* 0x000fea0003800200 */
.L_x_5609:
        /* <DEDUP_REMOVED lines=18> */
.L_x_5616:
        /* <DEDUP_REMOVED lines=15> */
.L_x_5618:
[----:B------:R-:W-:Y:S05]  /*aa00*/  BSYNC.RECONVERGENT B2 ;  /* 0x0000000000027941 */ /* 0x000fea0003800200 */
.L_x_5617:
        /* <DEDUP_REMOVED lines=61> */
.L_x_5615:
[----:B------:R-:W-:Y:S05]  /*ade0*/  BSYNC.RECONVERGENT B1 ;  /* 0x0000000000017941 */ /* 0x000fea0003800200 */
.L_x_5614:
        /* <DEDUP_REMOVED lines=10> */
[----:B------:R-:W-:-:S07]  /*ae90*/  @P1 FADD.FTZ R123, R107, R123 ;  /* 0x0000007b6b7b1221 */ /* 0x000fce0000010000 */
.L_x_5538:
        /* <DEDUP_REMOVED lines=44> */
.L_x_5619:
[----:B------:R-:W-:Y:S01]  /*b160*/  IMAD.MOV.U32 R159, RZ, RZ, R0 ;  /* 0x000000ffff9f7224 */ /* 0x000fe200078e0000 */
[----:B------:R-:W-:-:S07]  /*b170*/  IADD3 R0, PT, PT, R154, 0x100, RZ ;  /* 0x000001009a007810 */ /* 0x000fce0007ffe0ff */
.L_x_5496:
[----:B------:R-:W-:Y:S05]  /*b180*/  BSYNC.RECONVERGENT B0 ;  /* 0x0000000000007941 */ /* 0x000fea0003800200 */
.L_x_5495:
        /* <DEDUP_REMOVED lines=23> */
[----:B01----:R-:W-:Y:S01]  /*b300*/  MOV R132, R159 ;  /* 0x0000009f00847202 */ /* 0x003fe20000000f00 */
        /* <DEDUP_REMOVED lines=12> */
.L_x_5625:
        /* <DEDUP_REMOVED lines=13> */
.L_x_5627:
[----:B------:R-:W-:Y:S05]  /*b4a0*/  BSYNC.RECONVERGENT B2 ;  /* 0x0000000000027941 */ /* 0x000fea0003800200 */
.L_x_5626:
        /* <DEDUP_REMOVED lines=60> */
.L_x_5624:
[----:B------:R-:W-:Y:S05]  /*b870*/  BSYNC.RECONVERGENT B1 ;  /* 0x0000000000017941 */ /* 0x000fea0003800200 */
.L_x_5623:
        /* <DEDUP_REMOVED lines=11> */
[----:B0-----:R-:W-:Y:S01]  /*b930*/  FSETP.LE.FTZ.AND P4, PT, R112, R133, PT ;  /* 0x000000857000720b */ /* 0x001fe20003f93000 */
[----:B------:R-:W-:-:S02]  /*b940*/  IMAD.MOV.U32 R112, RZ, RZ, R148 ;  /* 0x000000ffff707224 */ /* 0x000fc400078e0094 */
[----:B-1----:R-:W-:-:S10]  /*b950*/  FMUL.FTZ R150, R113, R134 ;  /* 0x0000008671967220 */ /* 0x002fd40000410000 */
        /* <DEDUP_REMOVED lines=10> */
.L_x_5630:
        /* <DEDUP_REMOVED lines=13> */
.L_x_5632:
[----:B------:R-:W-:Y:S05]  /*bad0*/  BSYNC.RECONVERGENT B2 ;  /* 0x0000000000027941 */ /* 0x000fea0003800200 */
.L_x_5631:
        /* <DEDUP_REMOVED lines=61> */
.L_x_5629:
[----:B------:R-:W-:Y:S05]  /*beb0*/  BSYNC.RECONVERGENT B1 ;  /* 0x0000000000017941 */ /* 0x000fea0003800200 */
.L_x_5628:
[----:B------:R-:W-:Y:S01]  /*bec0*/  I2FP.F32.U32 R112, R112 ;  /* 0x0000007000707245 */ /* 0x000fe20000201000 */
[----:B------:R-:W-:Y:S01]  /*bed0*/  BSSY.RECONVERGENT B1, `(.L_x_5633) ;  /* 0x0000061000017945 */ /* 0x000fe20003800200 */
[----:B------:R-:W-:Y:S01]  /*bee0*/  SHF.L.U32 R113, R160, 0x10, RZ ;  /* 0x00000010a0717819 */ /* 0x000fe200000006ff */
[----:B------:R-:W-:Y:S01]  /*bef0*/  IMAD.MOV.U32 R136, RZ, RZ, 0x2 ;  /* 0x00000002ff887424 */ /* 0x000fe200078e00ff */
[----:B------:R-:W-:Y:S01]  /*bf00*/  ISETP.NE.AND P3, PT, R115, 0x1, PT ;  /* 0x000000017300780c */ /* 0x000fe20003f65270 */
[----:B------:R-:W-:Y:S02]  /*bf10*/  FFMA.FTZ R112, R112, R135, 1.1641532182693481445e-10 ;  /* 0x2f00000070707423 */ /* 0x000fe40000010087 */
[----:B------:R-:W-:Y:S01]  /*bf20*/  FMUL.FTZ R114, R113, R134 ;  /* 0x0000008671727220 */ /* 0x000fe20000410000 */
[----:B------:R-:W-:Y:S02]  /*bf30*/  FSEL R113, R150, RZ, P4 ;  /* 0x000000ff96717208 */ /* 0x000fe40002000000 */
[----:B------:R-:W-:-:S04]  /*bf40*/  FSETP.GTU.FTZ.AND P2, PT, R112, R133, PT ;  /* 0x000000857000720b */ /* 0x000fc80003f5c000 */
        /* <DEDUP_REMOVED lines=14> */
.L_x_5635:
        /* <DEDUP_REMOVED lines=13> */
.L_x_5637:
[----:B------:R-:W-:Y:S05]  /*c100*/  BSYNC.RECONVERGENT B2 ;  /* 0x0000000000027941 */ /* 0x000fea0003800200 */
.L_x_5636:
        /* <DEDUP_REMOVED lines=61> */
.L_x_5634:
[----:B------:R-:W-:Y:S05]  /*c4e0*/  BSYNC.RECONVERGENT B1 ;  /* 0x0000000000017941 */ /* 0x000fea0003800200 */
.L_x_5633:
        /* <DEDUP_REMOVED lines=20> */
.L_x_5640:
        /* <DEDUP_REMOVED lines=13> */
.L_x_5642:
[----:B------:R-:W-:Y:S05]  /*c700*/  BSYNC.RECONVERGENT B2 ;  /* 0x0000000000027941 */ /* 0x000fea0003800200 */
.L_x_5641:
        /* <DEDUP_REMOVED lines=61> */
.L_x_5639:
[----:B------:R-:W-:Y:S05]  /*cae0*/  BSYNC.RECONVERGENT B1 ;  /* 0x0000000000017941 */ /* 0x000fea0003800200 */
.L_x_5638:
        /* <DEDUP_REMOVED lines=24> */
.L_x_5645:
        /* <DEDUP_REMOVED lines=13> */
.L_x_5647:
[----:B------:R-:W-:Y:S05]  /*cd40*/  BSYNC.RECONVERGENT B2 ;  /* 0x0000000000027941 */ /* 0x000fea0003800200 */
.L_x_5646:
        /* <DEDUP_REMOVED lines=61> */
.L_x_5644:
[----:B------:R-:W-:Y:S05]  /*d120*/  BSYNC.RECONVERGENT B1 ;  /* 0x0000000000017941 */ /* 0x000fea0003800200 */
.L_x_5643:
        /* <DEDUP_REMOVED lines=21> */
.L_x_5650:
        /* <DEDUP_REMOVED lines=13> */
.L_x_5652:
[----:B------:R-:W-:Y:S05]  /*d350*/  BSYNC.RECONVERGENT B2 ;  /* 0x0000000000027941 */ /* 0x000fea0003800200 */
.L_x_5651:
        /* <DEDUP_REMOVED lines=61> */
.L_x_5649:
[----:B------:R-:W-:Y:S05]  /*d730*/  BSYNC.RECONVERGENT B1 ;  /* 0x0000000000017941 */ /* 0x000fea0003800200 */
.L_x_5648:
        /* <DEDUP_REMOVED lines=12> */
[----:B------:R-:W-:-:S03]  /*d800*/  IMAD.MOV.U32 R115, RZ, RZ, R148 ;  /* 0x000000ffff737224 */ /* 0x000fc600078e0094 */
[----:B------:R-:W-:Y:S02]  /*d810*/  @P1 FADD.FTZ R114, R102, R114 ;  /* 0x0000007266721221 */ /* 0x000fe40000010000 */
        /* <DEDUP_REMOVED lines=9> */
.L_x_5655:
        /* <DEDUP_REMOVED lines=13> */
.L_x_5657:
[----:B------:R-:W-:Y:S05]  /*d980*/  BSYNC.RECONVERGENT B2 ;  /* 0x0000000000027941 */ /* 0x000fea0003800200 */
.L_x_5656:
        /* <DEDUP_REMOVED lines=56> */
[----:B------:R-:W-:Y:S02]  /*dd10*/  VIADD R145, R3, 0x96a522ad ;  /* 0x96a522ad03917836 */ /* 0x000fe40000000000 */
[----:B------:R-:W-:Y:S02]  /*dd20*/  IMAD.MOV.U32 R148, RZ, RZ, R156 ;  /* 0x000000ffff947224 */ /* 0x000fe400078e009c */
[----:B------:R-:W-:Y:S01]  /*dd30*/  IMAD.MOV.U32 R132, RZ, RZ, R152 ;  /* 0x000000ffff847224 */ /* 0x000fe200078e0098 */
[----:B------:R-:W-:Y:S01]  /*dd40*/  LOP3.LUT R145, R145, R136, R153, 0x96, !PT ;  /* 0x0000008891917212 */ /* 0x000fe200078e9699 */
[----:B------:R-:W-:-:S07]  /*dd50*/  IMAD.MOV.U32 R136, RZ, RZ, RZ ;  /* 0x000000ffff887224 */ /* 0x000fce00078e00ff */
.L_x_5654:
[----:B------:R-:W-:Y:S05]  /*dd60*/  BSYNC.RECONVERGENT B1 ;  /* 0x0000000000017941 */ /* 0x000fea0003800200 */
.L_x_5653:
[----:B------:R-:W-:Y:S01]  /*dd70*/  I2FP.F32.U32 R124, R115 ;  /* 0x00000073007c7245 */ /* 0x000fe20000201000 */
[----:B------:R-:W-:Y:S01]  /*dd80*/  BSSY.RECONVERGENT B1, `(.L_x_5658) ;  /* 0x000005e000017945 */ /* 0x000fe20003800200 */
[----:B------:R-:W-:Y:S01]  /*dd90*/  ISETP.NE.AND P2, PT, R136, 0x1, PT ;  /* 0x000000018800780c */ /* 0x000fe20003f45270 */
[----:B------:R-:W-:Y:S01]  /*dda0*/  IMAD.MOV.U32 R137, RZ, RZ, 0x2 ;  /* 0x00000002ff897424 */ /* 0x000fe200078e00ff */
[----:B------:R-:W-:Y:S01]  /*ddb0*/  SHF.L.U32 R125, R125, 0x10, RZ ;  /* 0x000000107d7d7819 */ /* 0x000fe200000006ff */
[----:B------:R-:W-:Y:S01]  /*ddc0*/  FFMA.FTZ R124, R124, R135, 1.1641532182693481445e-10 ;  /* 0x2f0000007c7c7423 */ /* 0x000fe20000010087 */
[----:B------:R-:W-:Y:S01]  /*ddd0*/  LOP3.LUT R171, R171, 0xfffffffd, RZ, 0xc0, !PT ;  /* 0xfffffffdabab7812 */ /* 0x000fe200078ec0ff */
[----:B------:R-:W-:Y:S02]  /*dde0*/  IMAD.MOV.U32 R115, RZ, RZ, R148 ;  /* 0x000000ffff737224 */ /* 0x000fe400078e0094 */
        /* <DEDUP_REMOVED lines=12> */
.L_x_5660:
        /* <DEDUP_REMOVED lines=13> */
.L_x_5662:
[----:B------:R-:W-:Y:S05]  /*df80*/  BSYNC.RECONVERGENT B2 ;  /* 0x0000000000027941 */ /* 0x000fea0003800200 */
.L_x_5661:
        /* <DEDUP_REMOVED lines=61> */
.L_x_5659:
[----:B------:R-:W-:Y:S05]  /*e360*/  BSYNC.RECONVERGENT B1 ;  /* 0x0000000000017941 */ /* 0x000fea0003800200 */
.L_x_5658:
        /* <DEDUP_REMOVED lines=24> */
.L_x_5665:
        /* <DEDUP_REMOVED lines=13> */
.L_x_5667:
[----:B------:R-:W-:Y:S05]  /*e5c0*/  BSYNC.RECONVERGENT B2 ;  /* 0x0000000000027941 */ /* 0x000fea0003800200 */
.L_x_5666:
        /* <DEDUP_REMOVED lines=61> */
.L_x_5664:
[----:B------:R-:W-:Y:S05]  /*e9a0*/  BSYNC.RECONVERGENT B1 ;  /* 0x0000000000017941 */ /* 0x000fea0003800200 */
.L_x_5663:
        /* <DEDUP_REMOVED lines=19> */
.L_x_5670:
        /* <DEDUP_REMOVED lines=13> */
.L_x_5672:
[----:B------:R-:W-:Y:S05]  /*ebb0*/  BSYNC.RECONVERGENT B2 ;  /* 0x0000000000027941 */ /* 0x000fea0003800200 */
.L_x_5671:
        /* <DEDUP_REMOVED lines=61> */
.L_x_5669:
[----:B------:R-:W-:Y:S05]  /*ef90*/  BSYNC.RECONVERGENT B1 ;  /* 0x0000000000017941 */ /* 0x000fea0003800200 */
.L_x_5668:
        /* <DEDUP_REMOVED lines=23> */
.L_x_5675:
        /* <DEDUP_REMOVED lines=13> */
.L_x_5677:
[----:B------:R-:W-:Y:S05]  /*f1e0*/  BSYNC.RECONVERGENT B2 ;  /* 0x0000000000027941 */ /* 0x000fea0003800200 */
.L_x_5676:
        /* <DEDUP_REMOVED lines=61> */
.L_x_5674:
[----:B------:R-:W-:Y:S05]  /*f5c0*/  BSYNC.RECONVERGENT B1 ;  /* 0x0000000000017941 */ /* 0x000fea0003800200 */
.L_x_5673:
        /* <DEDUP_REMOVED lines=18> */
.L_x_5680:
        /* <DEDUP_REMOVED lines=13> */
.L_x_5682:
[----:B------:R-:W-:Y:S05]  /*f7c0*/  BSYNC.RECONVERGENT B2 ;  /* 0x0000000000027941 */ /* 0x000fea0003800200 */
.L_x_5681:
        /* <DEDUP_REMOVED lines=61> */
.L_x_5679:
[----:B------:R-:W-:Y:S05]  /*fba0*/  BSYNC.RECONVERGENT B1 ;  /* 0x0000000000017941 */ /* 0x000fea0003800200 */
.L_x_5678:
        /* <DEDUP_REMOVED lines=24> */
.L_x_5685:
        /* <DEDUP_REMOVED lines=13> */
.L_x_5687:
[----:B------:R-:W-:Y:S05]  /*fe00*/  BSYNC.RECONVERGENT B2 ;  /* 0x0000000000027941 */ /* 0x000fea0003800200 */
.L_x_5686:
        /* <DEDUP_REMOVED lines=61> */
.L_x_5684:
[----:B------:R-:W-:Y:S05]  /*101e0*/  BSYNC.RECONVERGENT B1 ;  /* 0x0000000000017941 */ /* 0x000fea0003800200 */
.L_x_5683:
        /* <DEDUP_REMOVED lines=19> */
.L_x_5690:
        /* <DEDUP_REMOVED lines=13> */
.L_x_5692:
[----:B------:R-:W-:Y:S05]  /*103f0*/  BSYNC.RECONVERGENT B2 ;  /* 0x0000000000027941 */ /* 0x000fea0003800200 */
.L_x_5691:
        /* <DEDUP_REMOVED lines=51> */
[----:B------:R-:W-:Y:S01]  /*10730*/  IMAD.MOV.U32 R139, RZ, RZ, RZ ;  /* 0x000000ffff8b7224 */ /* 0x000fe200078e00ff */
[----:B------:R-:W-:Y:S01]  /*10740*/  IADD3 R137, PT, PT, R2, -0x700cb87f, RZ ;  /* 0x8ff3478102897810 */ /* 0x000fe20007ffe0ff */
        /* <DEDUP_REMOVED lines=8> */
.L_x_5689:
[----:B------:R-:W-:Y:S05]  /*107d0*/  BSYNC.RECONVERGENT B1 ;  /* 0x0000000000017941 */ /* 0x000fea0003800200 */
.L_x_5688:
        /* <DEDUP_REMOVED lines=9> */
[----:B------:R-:W-:Y:S02]  /*10870*/  SEL R156, RZ, 0x1, P5 ;  /* 0x00000001ff9c7807 */ /* 0x000fe40002800000 */
[----:B------:R-:W-:Y:S02]  /*10880*/  ISETP.NE.AND P5, PT, R139, 0x1, PT ;  /* 0x000000018b00780c */ /* 0x000fe40003fa5270 */
[----:B------:R-:W-:-:S05]  /*10890*/  FSEL R137, R164, RZ, P4 ;  /* 0x000000ffa4897208 */ /* 0x000fca0002000000 */
[----:B------:R-:W-:-:S04]  /*108a0*/  FADD.FTZ R126, R126, R137 ;  /* 0x000000897e7e7221 */ /* 0x000fc80000010000 */
        /* <DEDUP_REMOVED lines=10> */
.L_x_5695:
        /* <DEDUP_REMOVED lines=13> */
.L_x_5697:
[----:B------:R-:W-:Y:S05]  /*10a20*/  BSYNC.RECONVERGENT B2 ;  /* 0x0000000000027941 */ /* 0x000fea0003800200 */
.L_x_5696:
        /* <DEDUP_REMOVED lines=17> */
[C---:B------:R-:W-:Y:S02]  /*10b40*/  IADD3 R137, PT, PT, R2.reuse, -0x255992d5, RZ ;  /* 0xdaa66d2b02897810 */ /* 0x040fe40007ffe0ff */
        /* <DEDUP_REMOVED lines=13> */
[----:B------:R-:W-:Y:S01]  /*10c20*/  IADD3 R157, PT, PT, R3, 0x646e171e, RZ ;  /* 0x646e171e039d7810 */ /* 0x000fe20007ffe0ff */
[C---:B------:R-:W-:Y:S02]  /*10c30*/  VIADD R137, R2.reuse, 0x1715609d ;  /* 0x1715609d02897836 */ /* 0x040fe40000000000 */
[----:B------:R-:W-:-:S03]  /*10c40*/  VIADD R145, R2, 0xb54cda56 ;  /* 0xb54cda5602917836 */ /* 0x000fc60000000000 */
        /* <DEDUP_REMOVED lines=9> */
[C---:B------:R-:W-:Y:S02]  /*10ce0*/  VIADD R137, R2.reuse, 0x5384540f ;  /* 0x5384540f02897836 */ /* 0x040fe40000000000 */
[----:B------:R-:W-:Y:S02]  /*10cf0*/  VIADD R145, R2, 0xf1bbcdc8 ;  /* 0xf1bbcdc802917836 */ /* 0x000fe40000000000 */
        /* <DEDUP_REMOVED lines=13> */
[----:B------:R-:W-:Y:S01]  /*10dd0*/  IMAD.MOV.U32 R138, RZ, RZ, RZ ;  /* 0x000000ffff8a7224 */ /* 0x000fe200078e00ff */
[----:B------:R-:W-:Y:S01]  /*10de0*/  MOV R136, R132 ;  /* 0x0000008400887202 */ /* 0x000fe20000000f00 */
[----:B------:R-:W-:-:S07]  /*10df0*/  IMAD.MOV.U32 R132, RZ, RZ, R158 ;  /* 0x000000ffff847224 */ /* 0x000fce00078e009e */
.L_x_5694:
[----:B------:R-:W-:Y:S05]  /*10e00*/  BSYNC.RECONVERGENT B1 ;  /* 0x0000000000017941 */ /* 0x000fea0003800200 */
.L_x_5693:
        /* <DEDUP_REMOVED lines=18> */
.L_x_5700:
        /* <DEDUP_REMOVED lines=15> */
.L_x_5702:
[----:B------:R-:W-:Y:S05]  /*11020*/  BSYNC.RECONVERGENT B2 ;  /* 0x0000000000027941 */ /* 0x000fea0003800200 */
.L_x_5701:
        /* <DEDUP_REMOVED lines=61> */
.L_x_5699:
[----:B------:R-:W-:Y:S05]  /*11400*/  BSYNC.RECONVERGENT B1 ;  /* 0x0000000000017941 */ /* 0x000fea0003800200 */
.L_x_5698:
        /* <DEDUP_REMOVED lines=12> */
.L_x_5622:
        /* <DEDUP_REMOVED lines=16> */
.L_x_5706:
        /* <DEDUP_REMOVED lines=13> */
.L_x_5708:
[----:B------:R-:W-:Y:S05]  /*116a0*/  BSYNC.RECONVERGENT B2 ;  /* 0x0000000000027941 */ /* 0x000fea0003800200 */
.L_x_5707:
        /* <DEDUP_REMOVED lines=60> */
.L_x_5705:
[----:B------:R-:W-:Y:S05]  /*11a70*/  BSYNC.RECONVERGENT B1 ;  /* 0x0000000000017941 */ /* 0x000fea0003800200 */
.L_x_5704:
[----:B------:R-:W0:Y:S01]  /*11a80*/  LDC R133, c[0x0][0x404] ;  /* 0x00010100ff857b82 */ /* 0x000e220000000800 */
[----:B------:R-:W-:Y:S01]  /*11a90*/  I2FP.F32.U32 R113, R112 ;  /* 0x0000007000717245 */ /* 0x000fe20000201000 */
[----:B------:R-:W-:Y:S01]  /*11aa0*/  IMAD.MOV.U32 R112, RZ, RZ, 0x2f800000 ;  /* 0x2f800000ff707424 */ /* 0x000fe200078e00ff */
[----:B------:R-:W-:Y:S01]  /*11ab0*/  ISETP.NE.AND P2, PT, R115, 0x1, PT ;  /* 0x000000017300780c */ /* 0x000fe20003f45270 */
[----:B------:R-:W-:Y:S01]  /*11ac0*/  BSSY.RECONVERGENT B1, `(.L_x_5709) ;  /* 0x000005d000017945 */ /* 0x000fe20003800200 */
[----:B------:R-:W-:Y:S01]  /*11ad0*/  LOP3.LUT R171, R171, 0xffffffef, RZ, 0xc0, !PT ;  /* 0xffffffefabab7812 */ /* 0x000fe200078ec0ff */
[----:B------:R-:W-:Y:S01]  /*11ae0*/  FFMA.FTZ R114, R113, R112, 1.1641532182693481445e-10 ;  /* 0x2f00000071727423 */ /* 0x000fe20000010070 */
[C---:B-----5:R-:W-:Y:S01]  /*11af0*/  SHF.L.U32 R113, R124.reuse, 0x10, RZ ;  /* 0x000000107c717819 */ /* 0x060fe200000006ff */
[----:B------:R-:W-:Y:S01]  /*11b00*/  IMAD.MOV.U32 R134, RZ, RZ, 0x2 ;  /* 0x00000002ff867424 */ /* 0x000fe200078e00ff */
[----:B------:R-:W-:Y:S02]  /*11b10*/  PRMT R124, R124, 0x7632, R124 ;  /* 0x000076327c7c7816 */ /* 0x000fe4000000007c */
[----:B0-----:R-:W-:Y:S01]  /*11b20*/  FSETP.LE.FTZ.AND P3, PT, R114, R133, PT ;  /* 0x000000857200720b */ /* 0x001fe20003f73000 */
        /* <DEDUP_REMOVED lines=11> */
.L_x_5711:
        /* <DEDUP_REMOVED lines=13> */
.L_x_5713:
[----:B------:R-:W-:Y:S05]  /*11cb0*/  BSYNC.RECONVERGENT B2 ;  /* 0x0000000000027941 */ /* 0x000fea0003800200 */
.L_x_5712:
        /* <DEDUP_REMOVED lines=61> */
.L_x_5710:
[----:B------:R-:W-:Y:S05]  /*12090*/  BSYNC.RECONVERGENT B1 ;  /* 0x0000000000017941 */ /* 0x000fea0003800200 */
.L_x_5709:
[----:B------:R-:W-:Y:S01]  /*120a0*/  I2FP.F32.U32 R115, R114 ;  /* 0x0000007200737245 */ /* 0x000fe20000201000 */
[----:B------:R-:W-:Y:S01]  /*120b0*/  BSSY.RECONVERGENT B1, `(.L_x_5714) ;  /* 0x000005d000017945 */ /* 0x000fe20003800200 */
[----:B------:R-:W-:Y:S01]  /*120c0*/  ISETP.NE.AND P2, PT, R134, 0x1, PT ;  /* 0x000000018600780c */ /* 0x000fe20003f45270 */
[----:B------:R-:W-:Y:S01]  /*120d0*/  IMAD.MOV.U32 R135, RZ, RZ, 0x2 ;  /* 0x00000002ff877424 */ /* 0x000fe200078e00ff */
[----:B------:R-:W-:Y:S01]  /*120e0*/  LOP3.LUT R171, R171, 0xfffffff7, RZ, 0xc0, !PT ;  /* 0xfffffff7abab7812 */ /* 0x000fe200078ec0ff */
[----:B------:R-:W-:Y:S01]  /*120f0*/  FFMA.FTZ R114, R115, R112, 1.1641532182693481445e-10 ;  /* 0x2f00000073727423 */ /* 0x000fe20000010070 */
[----:B------:R-:W-:-:S04]  /*12100*/  IMAD.MOV.U32 R115, RZ, RZ, R148 ;  /* 0x000000ffff737224 */ /* 0x000fc800078e0094 */
[----:B------:R-:W-:Y:S02]  /*12110*/  FSETP.LE.FTZ.AND P3, PT, R114, R133, PT ;  /* 0x000000857200720b */ /* 0x000fe40003f73000 */
[----:B------:R-:W-:-:S11]  /*12120*/  SHF.L.U32 R114, R124, 0x10, RZ ;  /* 0x000000107c727819 */ /* 0x000fd600000006ff */
        /* <DEDUP_REMOVED lines=10> */
.L_x_5716:
        /* <DEDUP_REMOVED lines=13> */
.L_x_5718:
[----:B------:R-:W-:Y:S05]  /*122a0*/  BSYNC.RECONVERGENT B2 ;  /* 0x0000000000027941 */ /* 0x000fea0003800200 */
.L_x_5717:
        /* <DEDUP_REMOVED lines=61> */
.L_x_5715:
[----:B------:R-:W-:Y:S05]  /*12680*/  BSYNC.RECONVERGENT B1 ;  /* 0x0000000000017941 */ /* 0x000fea0003800200 */
.L_x_5714:
[----:B------:R-:W-:Y:S01]  /*12690*/  I2FP.F32.U32 R115, R115 ;  /* 0x0000007300737245 */ /* 0x000fe20000201000 */
[----:B------:R-:W-:Y:S01]  /*126a0*/  BSSY.RECONVERGENT B1, `(.L_x_5719) ;  /* 0x000005e000017945 */ /* 0x000fe20003800200 */
[----:B------:R-:W-:Y:S01]  /*126b0*/  LOP3.LUT R171, R171, 0xfffffffb, RZ, 0xc0, !PT ;  /* 0xfffffffbabab7812 */ /* 0x000fe200078ec0ff */
[----:B------:R-:W-:Y:S01]  /*126c0*/  IMAD.MOV.U32 R136, RZ, RZ, 0x2 ;  /* 0x00000002ff887424 */ /* 0x000fe200078e00ff */
[----:B------:R-:W-:Y:S01]  /*126d0*/  PRMT R157, R125, 0x7632, R157 ;  /* 0x000076327d9d7816 */ /* 0x000fe2000000009d */
[----:B------:R-:W-:Y:S01]  /*126e0*/  FFMA.FTZ R124, R115, R112, 1.1641532182693481445e-10 ;  /* 0x2f000000737c7423 */ /* 0x000fe20000010070 */
[----:B------:R-:W-:-:S04]  /*126f0*/  SHF.L.U32 R115, R125, 0x10, RZ ;  /* 0x000000107d737819 */ /* 0x000fc800000006ff */
[----:B------:R-:W-:Y:S01]  /*12700*/  FSETP.LE.FTZ.AND P2, PT, R124, R133, PT ;  /* 0x000000857c00720b */ /* 0x000fe20003f53000 */
[----:B------:R-:W-:-:S12]  /*12710*/  IMAD.MOV.U32 R124, RZ, RZ, R148 ;  /* 0x000000ffff7c7224 */ /* 0x000fd800078e0094 */
[----:B------:R-:W-:Y:S02]  /*12720*/  @P2 LOP3.LUT R171, R171, 0x4, RZ, 0xfc, !PT ;  /* 0x00000004abab2812 */ /* 0x000fe400078efcff */
[----:B------:R-:W-:-:S13]  /*12730*/  ISETP.NE.AND P2, PT, R135, 0x1, PT ;  /* 0x000000018700780c */ /* 0x000fda0003f45270 */
        /* <DEDUP_REMOVED lines=9> */
.L_x_5721:
        /* <DEDUP_REMOVED lines=13> */
.L_x_5723:
[----:B------:R-:W-:Y:S05]  /*128a0*/  BSYNC.RECONVERGENT B2 ;  /* 0x0000000000027941 */ /* 0x000fea0003800200 */
.L_x_5722:
        /* <DEDUP_REMOVED lines=61> */
.L_x_5720:
[----:B------:R-:W-:Y:S05]  /*12c80*/  BSYNC.RECONVERGENT B1 ;  /* 0x0000000000017941 */ /* 0x000fea0003800200 */
.L_x_5719:
[----:B------:R-:W-:Y:S01]  /*12c90*/  I2FP.F32.U32 R125, R124 ;  /* 0x0000007c007d7245 */ /* 0x000fe20000201000 */
[----:B------:R-:W-:Y:S01]  /*12ca0*/  BSSY.RECONVERGENT B1, `(.L_x_5724) ;  /* 0x000005d000017945 */ /* 0x000fe20003800200 */
[----:B------:R-:W-:Y:S01]  /*12cb0*/  ISETP.NE.AND P2, PT, R136, 0x1, PT ;  /* 0x000000018800780c */ /* 0x000fe20003f45270 */
[----:B------:R-:W-:Y:S01]  /*12cc0*/  IMAD.MOV.U32 R137, RZ, RZ, 0x2 ;  /* 0x00000002ff897424 */ /* 0x000fe200078e00ff */
[----:B------:R-:W-:Y:S01]  /*12cd0*/  LOP3.LUT R171, R171, 0xfffffffd, RZ, 0xc0, !PT ;  /* 0xfffffffdabab7812 */ /* 0x000fe200078ec0ff */
[----:B------:R-:W-:Y:S01]  /*12ce0*/  FFMA.FTZ R134, R125, R112, 1.1641532182693481445e-10 ;  /* 0x2f0000007d867423 */ /* 0x000fe20000010070 */
[----:B------:R-:W-:Y:S01]  /*12cf0*/  SHF.L.U32 R124, R157, 0x10, RZ ;  /* 0x000000109d7c7819 */ /* 0x000fe200000006ff */
        /* <DEDUP_REMOVED lines=12> */
.L_x_5726:
        /* <DEDUP_REMOVED lines=13> */
.L_x_5728:
[----:B------:R-:W-:Y:S05]  /*12e90*/  BSYNC.RECONVERGENT B2 ;  /* 0x0000000000027941 */ /* 0x000fea0003800200 */
.L_x_5727:
        /* <DEDUP_REMOVED lines=59> */
[----:B------:R-:W-:Y:S01]  /*13250*/  IMAD.MOV.U32 R137, RZ, RZ, RZ ;  /* 0x000000ffff897224 */ /* 0x000fe200078e00ff */
[----:B------:R-:W-:-:S07]  /*13260*/  MOV R132, R138 ;  /* 0x0000008a00847202 */ /* 0x000fce0000000f00 */
.L_x_5725:
[----:B------:R-:W-:Y:S05]  /*13270*/  BSYNC.RECONVERGENT B1 ;  /* 0x0000000000017941 */ /* 0x000fea0003800200 */
.L_x_5724:
        /* <DEDUP_REMOVED lines=18> */
.L_x_5731:
        /* <DEDUP_REMOVED lines=13> */
.L_x_5733:
[----:B------:R-:W-:Y:S05]  /*13470*/  BSYNC.RECONVERGENT B2 ;  /* 0x0000000000027941 */ /* 0x000fea0003800200 */
.L_x_5732:
[----:B------:R-:W-:Y:S01]  /*13480*/  IMAD.WIDE.U32 R136, R170, -0x326172a9, RZ ;  /* 0xcd9e8d57aa887825 */ /* 0x000fe200078e00ff */
[----:B------:R-:W-:Y:S02]  /*13490*/  LOP3.LUT R164, R149, R135, R3, 0x96, !PT ;  /* 0x0000008795a47212 */ /* 0x000fe400078e9603 */
[----:B------:R-:W-:Y:S02]  /*134a0*/  IADD3 R135, PT, PT, R2, -0x61c88647, RZ ;  /* 0x9e3779b902877810 */ /* 0x000fe40007ffe0ff */
        /* <DEDUP_REMOVED lines=54> */
[----:B------:R-:W-:Y:S01]  /*13810*/  IMAD.MOV.U32 R135, RZ, RZ, R132 ;  /* 0x000000ffff877224 */ /* 0x000fe200078e0084 */
[----:B------:R-:W-:Y:S01]  /*13820*/  MOV R132, R138 ;  /* 0x0000008a00847202 */ /* 0x000fe20000000f00 */
[----:B------:R-:W-:Y:S01]  /*13830*/  IMAD.MOV.U32 R136, RZ, RZ, RZ ;  /* 0x000000ffff887224 */ /* 0x000fe200078e00ff */
[----:B------:R-:W-:-:S07]  /*13840*/  LOP3.LUT R145, R145, R134, R139, 0x96, !PT ;  /* 0x0000008691917212 */ /* 0x000fce00078e968b */
.L_x_5730:
[----:B------:R-:W-:Y:S05]  /*13850*/  BSYNC.RECONVERGENT B1 ;  /* 0x0000000000017941 */ /* 0x000fea0003800200 */
.L_x_5729:
        /* <DEDUP_REMOVED lines=17> */
.L_x_5736:
        /* <DEDUP_REMOVED lines=13> */
.L_x_5738:
[----:B------:R-:W-:Y:S05]  /*13a40*/  BSYNC.RECONVERGENT B2 ;  /* 0x0000000000027941 */ /* 0x000fea0003800200 */
.L_x_5737:
        /* <DEDUP_REMOVED lines=61> */
.L_x_5735:
[----:B------:R-:W-:Y:S05]  /*13e20*/  BSYNC.RECONVERGENT B1 ;  /* 0x0000000000017941 */ /* 0x000fea0003800200 */
.L_x_5734:
        /* <DEDUP_REMOVED lines=18> */
.L_x_5741:
        /* <DEDUP_REMOVED lines=13> */
.L_x_5743:
[----:B------:R-:W-:Y:S05]  /*14020*/  BSYNC.RECONVERGENT B2 ;  /* 0x0000000000027941 */ /* 0x000fea0003800200 */
.L_x_5742:
        /* <DEDUP_REMOVED lines=59> */
[----:B------:R-:W-:Y:S02]  /*143e0*/  MOV R132, R138 ;  /* 0x0000008a00847202 */ /* 0x000fe40000000f00 */
[----:B------:R-:W-:-:S07]  /*143f0*/  LOP3.LUT R145, R145, R134, R139, 0x96, !PT ;  /* 0x0000008691917212 */ /* 0x000fce00078e968b */
.L_x_5740:
[----:B------:R-:W-:Y:S05]  /*14400*/  BSYNC.RECONVERGENT B1 ;  /* 0x0000000000017941 */ /* 0x000fea0003800200 */
.L_x_5739:
        /* <DEDUP_REMOVED lines=37> */
.L_x_5703:
        /* <DEDUP_REMOVED lines=44> */
.L_x_5744:
[----:B------:R-:W-:Y:S01]  /*14920*/  MOV R159, R132 ;  /* 0x00000084009f7202 */ /* 0x000fe20000000f00 */
[----:B------:R-:W-:-:S07]  /*14930*/  VIADD R0, R0, 0x100 ;  /* 0x0000010000007836 */ /* 0x000fce0000000000 */
.L_x_5621:
[----:B------:R-:W-:Y:S05]  /*14940*/  BSYNC.RECONVERGENT B0 ;  /* 0x0000000000007941 */ /* 0x000fea0003800200 */
.L_x_5620:
        /* <DEDUP_REMOVED lines=36> */
.L_x_5750:
        /* <DEDUP_REMOVED lines=13> */
.L_x_5752:
[----:B------:R-:W-:Y:S05]  /*14c60*/  BSYNC.RECONVERGENT B2 ;  /* 0x0000000000027941 */ /* 0x000fea0003800200 */
.L_x_5751:
        /* <DEDUP_REMOVED lines=57> */
[----:B------:R-:W-:Y:S02]  /*15000*/  LOP3.LUT R146, R117, R146, R119, 0x96, !PT ;  /* 0x0000009275927212 */ /* 0x000fe400078e9677 */
[----:B------:R-:W-:Y:S01]  /*15010*/  LOP3.LUT R145, R145, R116, R133, 0x96, !PT ;  /* 0x0000007491917212 */ /* 0x000fe200078e9685 */
[----:B------:R-:W-:-:S07]  /*15020*/  IMAD.MOV.U32 R116, RZ, RZ, R159 ;  /* 0x000000ffff747224 */ /* 0x000fce00078e009f */
.L_x_5749:
[----:B------:R-:W-:Y:S05]  /*15030*/  BSYNC.RECONVERGENT B1 ;  /* 0x0000000000017941 */ /* 0x000fea0003800200 */
.L_x_5748:
        /* <DEDUP_REMOVED lines=24> */
.L_x_5755:
        /* <DEDUP_REMOVED lines=13> */
.L_x_5757:
[----:B------:R-:W-:Y:S05]  /*15290*/  BSYNC.RECONVERGENT B2 ;  /* 0x0000000000027941 */ /* 0x000fea0003800200 */
.L_x_5756:
        /* <DEDUP_REMOVED lines=54> */
[----:B------:R-:W-:Y:S02]  /*15600*/  LOP3.LUT R146, R117, R146, R137, 0x96, !PT ;  /* 0x0000009275927212 */ /* 0x000fe400078e9689 */
[----:B------:R-:W-:Y:S01]  /*15610*/  MOV R148, R136 ;  /* 0x0000008800947202 */ /* 0x000fe20000000f00 */
[----:B------:R-:W-:-:S05]  /*15620*/  IMAD.WIDE.U32 R118, R119, -0x2daee0ad, RZ ;  /* 0xd2511f5377767825 */ /* 0x000fca00078e00ff */
[----:B------:R-:W-:Y:S01]  /*15630*/  LOP3.LUT R145, R145, R116, R119, 0x96, !PT ;  /* 0x0000007491917212 */ /* 0x000fe200078e9677 */
[----:B------:R-:W-:Y:S01]  /*15640*/  IMAD.MOV.U32 R116, RZ, RZ, R132 ;  /* 0x000000ffff747224 */ /* 0x000fe200078e0084 */
[----:B------:R-:W-:Y:S01]  /*15650*/  MOV R132, R118 ;  /* 0x0000007600847202 */ /* 0x000fe20000000f00 */
[----:B------:R-:W-:-:S07]  /*15660*/  IMAD.MOV.U32 R119, RZ, RZ, RZ ;  /* 0x000000ffff777224 */ /* 0x000fce00078e00ff */
.L_x_5754:
[----:B------:R-:W-:Y:S05]  /*15670*/  BSYNC.RECONVERGENT B1 ;  /* 0x0000000000017941 */ /* 0x000fea0003800200 */
.L_x_5753:
        /* <DEDUP_REMOVED lines=23> */
.L_x_5760:
        /* <DEDUP_REMOVED lines=13> */
.L_x_5762:
[----:B------:R-:W-:Y:S05]  /*158c0*/  BSYNC.RECONVERGENT B2 ;  /* 0x0000000000027941 */ /* 0x000fea0003800200 */
.L_x_5761:
        /* <DEDUP_REMOVED lines=61> */
.L_x_5759:
[----:B------:R-:W-:Y:S05]  /*15ca0*/  BSYNC.RECONVERGENT B1 ;  /* 0x0000000000017941 */ /* 0x000fea0003800200 */
.L_x_5758:
        /* <DEDUP_REMOVED lines=20> */
.L_x_5765:
        /* <DEDUP_REMOVED lines=13> */
.L_x_5767:
[----:B------:R-:W-:Y:S05]  /*15ec0*/  BSYNC.RECONVERGENT B2 ;  /* 0x0000000000027941 */ /* 0x000fea0003800200 */
.L_x_5766:
        /* <DEDUP_REMOVED lines=61> */
.L_x_5764:
[----:B------:R-:W-:Y:S05]  /*162a0*/  BSYNC.RECONVERGENT B1 ;  /* 0x0000000000017941 */ /* 0x000fea0003800200 */
.L_x_5763:
        /* <DEDUP_REMOVED lines=24> */
.L_x_5770:
        /* <DEDUP_REMOVED lines=13> */
.L_x_5772:
[----:B------:R-:W-:Y:S05]  /*16500*/  BSYNC.RECONVERGENT B2 ;  /* 0x0000000000027941 */ /* 0x000fea0003800200 */
.L_x_5771:
        /* <DEDUP_REMOVED lines=57> */
[----:B------:R-:W-:-:S03]  /*168a0*/  IMAD.MOV.U32 R136, RZ, RZ, RZ ;  /* 0x000000ffff887224 */ /* 0x000fc600078e00ff */
[----:B------:R-:W-:Y:S01]  /*168b0*/  LOP3.LUT R145, R145, R118, R139, 0x96, !PT ;  /* 0x0000007691917212 */ /* 0x000fe200078e968b */
[----:B------:R-:W-:Y:S01]  /*168c0*/  IMAD.MOV.U32 R118, RZ, RZ, R132 ;  /* 0x000000ffff767224 */ /* 0x000fe200078e0084 */
[----:B------:R-:W-:-:S07]  /*168d0*/  MOV R132, R138 ;  /* 0x0000008a00847202 */ /* 0x000fce0000000f00 */
.L_x_5769:
[----:B------:R-:W-:Y:S05]  /*168e0*/  BSYNC.RECONVERGENT B1 ;  /* 0x0000000000017941 */ /* 0x000fea0003800200 */
.L_x_5768:
        /* <DEDUP_REMOVED lines=21> */
.L_x_5775:
        /* <DEDUP_REMOVED lines=13> */
.L_x_5777:
[----:B------:R-:W-:Y:S05]  /*16b10*/  BSYNC.RECONVERGENT B2 ;  /* 0x0000000000027941 */ /* 0x000fea0003800200 */
.L_x_5776:
[----:B------:R-:W-:Y:S01]  /*16b20*/  IMAD.WIDE.U32 R136, R170, -0x326172a9, RZ ;  /* 0xcd9e8d57aa887825 */ /* 0x000fe200078e00ff */
[----:B------:R-:W-:Y:S02]  /*16b30*/  LOP3.LUT R152, R149, R119, R3, 0x96, !PT ;  /* 0x0000007795987212 */ /* 0x000fe400078e9603 */
        /* <DEDUP_REMOVED lines=59> */
.L_x_5774:
[----:B------:R-:W-:Y:S05]  /*16ef0*/  BSYNC.RECONVERGENT B1 ;  /* 0x0000000000017941 */ /* 0x000fea0003800200 */
.L_x_5773:
        /* <DEDUP_REMOVED lines=23> */
.L_x_5780:
        /* <DEDUP_REMOVED lines=13> */
.L_x_5782:
[----:B------:R-:W-:Y:S05]  /*17140*/  BSYNC.RECONVERGENT B2 ;  /* 0x0000000000027941 */ /* 0x000fea0003800200 */
.L_x_5781:
        /* <DEDUP_REMOVED lines=59> */
[----:B------:R-:W-:Y:S01]  /*17500*/  LOP3.LUT R145, R145, R136, R153, 0x96, !PT ;  /* 0x0000008891917212 */ /* 0x000fe200078e9699 */
[----:B------:R-:W-:-:S07]  /*17510*/  IMAD.MOV.U32 R136, RZ, RZ, RZ ;  /* 0x000000ffff887224 */ /* 0x000fce00078e00ff */
.L_x_5779:
[----:B------:R-:W-:Y:S05]  /*17520*/  BSYNC.RECONVERGENT B1 ;  /* 0x0000000000017941 */ /* 0x000fea0003800200 */
.L_x_5778:
        /* <DEDUP_REMOVED lines=20> */
.L_x_5785:
        /* <DEDUP_REMOVED lines=13> */
.L_x_5787:
[----:B------:R-:W-:Y:S05]  /*17740*/  BSYNC.RECONVERGENT B2 ;  /* 0x0000000000027941 */ /* 0x000fea0003800200 */
.L_x_5786:
        /* <DEDUP_REMOVED lines=61> */
.L_x_5784:
[----:B------:R-:W-:Y:S05]  /*17b20*/  BSYNC.RECONVERGENT B1 ;  /* 0x0000000000017941 */ /* 0x000fea0003800200 */
.L_x_5783:
        /* <DEDUP_REMOVED lines=24> */
.L_x_5790:
        /* <DEDUP_REMOVED lines=13> */
.L_x_5792:
[----:B------:R-:W-:Y:S05]  /*17d80*/  BSYNC.RECONVERGENT B2 ;  /* 0x0000000000027941 */ /* 0x000fea0003800200 */
.L_x_5791:
        /* <DEDUP_REMOVED lines=59> */
[----:B------:R-:W-:Y:S01]  /*18140*/  MOV R132, R138 ;  /* 0x0000008a00847202 */ /* 0x000fe20000000f00 */
[----:B------:R-:W-:-:S07]  /*18150*/  IMAD.MOV.U32 R138, RZ, RZ, RZ ;  /* 0x000000ffff8a7224 */ /* 0x000fce00078e00ff */
.L_x_5789:
[----:B------:R-:W-:Y:S05]  /*18160*/  BSYNC.RECONVERGENT B1 ;  /* 0x0000000000017941 */ /* 0x000fea0003800200 */
.L_x_5788:
        /* <DEDUP_REMOVED lines=19> */
.L_x_5795:
        /* <DEDUP_REMOVED lines=13> */
.L_x_5797:
[----:B------:R-:W-:Y:S05]  /*18370*/  BSYNC.RECONVERGENT B2 ;  /* 0x0000000000027941 */ /* 0x000fea0003800200 */
.L_x_5796:
        /* <DEDUP_REMOVED lines=61> */
.L_x_5794:
[----:B------:R-:W-:Y:S05]  /*18750*/  BSYNC.RECONVERGENT B1 ;  /* 0x0000000000017941 */ /* 0x000fea0003800200 */
.L_x_5793:
        /* <DEDUP_REMOVED lines=23> */
.L_x_5800:
        /* <DEDUP_REMOVED lines=13> */
.L_x_5802:
[----:B------:R-:W-:Y:S05]  /*189a0*/  BSYNC.RECONVERGENT B2 ;  /* 0x0000000000027941 */ /* 0x000fea0003800200 */
.L_x_5801:
        /* <DEDUP_REMOVED lines=61> */
.L_x_5799:
[----:B------:R-:W-:Y:S05]  /*18d80*/  BSYNC.RECONVERGENT B1 ;  /* 0x0000000000017941 */ /* 0x000fea0003800200 */
.L_x_5798:
        /* <DEDUP_REMOVED lines=18> */
.L_x_5805:
        /* <DEDUP_REMOVED lines=13> */
.L_x_5807:
[----:B------:R-:W-:Y:S05]  /*18f80*/  BSYNC.RECONVERGENT B2 ;  /* 0x0000000000027941 */ /* 0x000fea0003800200 */
.L_x_5806:
        /* <DEDUP_REMOVED lines=61> */
.L_x_5804:
[----:B------:R-:W-:Y:S05]  /*19360*/  BSYNC.RECONVERGENT B1 ;  /* 0x0000000000017941 */ /* 0x000fea0003800200 */
.L_x_5803:
        /* <DEDUP_REMOVED lines=24> */
.L_x_5810:
        /* <DEDUP_REMOVED lines=13> */
.L_x_5812:
[----:B------:R-:W-:Y:S05]  /*195c0*/  BSYNC.RECONVERGENT B2 ;  /* 0x0000000000027941 */ /* 0x000fea0003800200 */
.L_x_5811:
[----:B------:R-:W-:Y:S01]  /*195d0*/  IMAD.WIDE.U32 R138, R170, -0x326172a9, RZ ;  /* 0xcd9e8d57aa8a7825 */ /* 0x000fe200078e00ff */
[----:B------:R-:W-:Y:S02]  /*195e0*/  LOP3.LUT R158, R149, R137, R3, 0x96, !PT ;  /* 0x00000089959e7212 */ /* 0x000fe400078e9603 */
[C---:B------:R-:W-:Y:S01]  /*195f0*/  IADD3 R137, PT, PT, R2.reuse, -0x61c88647, RZ ;  /* 0x9e3779b902897810 */ /* 0x040fe20007ffe0ff */
        /* <DEDUP_REMOVED lines=58> */
.L_x_5809:
[----:B------:R-:W-:Y:S05]  /*199a0*/  BSYNC.RECONVERGENT B1 ;  /* 0x0000000000017941 */ /* 0x000fea0003800200 */
.L_x_5808:
        /* <DEDUP_REMOVED lines=19> */
.L_x_5815:
        /* <DEDUP_REMOVED lines=13> */
.L_x_5817:
[----:B------:R-:W-:Y:S05]  /*19bb0*/  BSYNC.RECONVERGENT B2 ;  /* 0x0000000000027941 */ /* 0x000fea0003800200 */
.L_x_5816:
        /* <DEDUP_REMOVED lines=61> */
.L_x_5814:
[----:B------:R-:W-:Y:S05]  /*19f90*/  BSYNC.RECONVERGENT B1 ;  /* 0x0000000000017941 */ /* 0x000fea0003800200 */
.L_x_5813:
[----:B------:R-:W-:Y:S01]  /*19fa0*/  I2FP.F32.U32 R130, R136 ;  /* 0x0000008800827245 */ /* 0x000fe20000201000 */
[----:B------:R-:W-:Y:S01]  /*19fb0*/  BSSY.RECONVERGENT B1, `(.L_x_5818) ;  /* 0x0000061000017945 */ /* 0x000fe20003800200 */
[----:B------:R-:W-:Y:S01]  /*19fc0*/  SHF.L.U32 R137, R163, 0x10, RZ ;  /* 0x00000010a3897819 */ /* 0x000fe200000006ff */
[----:B------:R-:W-:Y:S01]  /*19fd0*/  IMAD.MOV.U32 R138, RZ, RZ, 0x2 ;  /* 0x00000002ff8a7424 */ /* 0x000fe200078e00ff */
[----:B------:R-:W-:Y:S01]  /*19fe0*/  MOV R136, R148 ;  /* 0x0000009400887202 */ /* 0x000fe20000000f00 */
[----:B------:R-:W-:Y:S02]  /*19ff0*/  FFMA.FTZ R130, R130, R135, 1.1641532182693481445e-10 ;  /* 0x2f00000082827423 */ /* 0x000fe40000010087 */
[----:B------:R-:W-:-:S03]  /*1a000*/  FMUL.FTZ R137, R137, R134 ;  /* 0x0000008689897220 */ /* 0x000fc60000410000 */
        /* <DEDUP_REMOVED lines=16> */
.L_x_5820:
        /* <DEDUP_REMOVED lines=13> */
.L_x_5822:
[----:B------:R-:W-:Y:S05]  /*1a1e0*/  BSYNC.RECONVERGENT B2 ;  /* 0x0000000000027941 */ /* 0x000fea0003800200 */
.L_x_5821:
        /* <DEDUP_REMOVED lines=61> */
.L_x_5819:
[----:B------:R-:W-:Y:S05]  /*1a5c0*/  BSYNC.RECONVERGENT B1 ;  /* 0x0000000000017941 */ /* 0x000fea0003800200 */
.L_x_5818:
        /* <DEDUP_REMOVED lines=18> */
.L_x_5825:
        /* <DEDUP_REMOVED lines=15> */
.L_x_5827:
[----:B------:R-:W-:Y:S05]  /*1a7e0*/  BSYNC.RECONVERGENT B2 ;  /* 0x0000000000027941 */ /* 0x000fea0003800200 */
.L_x_5826:
        /* <DEDUP_REMOVED lines=61> */
.L_x_5824:
[----:B------:R-:W-:Y:S05]  /*1abc0*/  BSYNC.RECONVERGENT B1 ;  /* 0x0000000000017941 */ /* 0x000fea0003800200 */
.L_x_5823:
        /* <DEDUP_REMOVED lines=12> */
.L_x_5747:
        /* <DEDUP_REMOVED lines=16> */
.L_x_5831:
        /* <DEDUP_REMOVED lines=13> */
.L_x_5833:
[----:B------:R-:W-:Y:S05]  /*1ae60*/  BSYNC.RECONVERGENT B2 ;  /* 0x0000000000027941 */ /* 0x000fea0003800200 */
.L_x_5832:
[----:B------:R-:W-:Y:S01]  /*1ae70*/  IMAD.WIDE.U32 R118, R170, -0x326172a9, RZ ;  /* 0xcd9e8d57aa767825 */ /* 0x000fe200078e00ff */
[----:B------:R-:W-:Y:S02]  /*1ae80*/  LOP3.LUT R134, R149, R117, R3, 0x96, !PT ;  /* 0x0000007595867212 */ /* 0x000fe400078e9603 */
[----:B------:R-:W-:Y:S01]  /*1ae90*/  IADD3 R145, PT, PT, R3, -0x695add53, RZ ;  /* 0x96a522ad03917810 */ /* 0x000fe20007ffe0ff */
        /* <DEDUP_REMOVED lines=57> */
.L_x_5830:
[----:B------:R-:W-:Y:S05]  /*1b230*/  BSYNC.RECONVERGENT B1 ;  /* 0x0000000000017941 */ /* 0x000fea0003800200 */
.L_x_5829:
[----:B------:R-:W0:Y:S01]  /*1b240*/  LDC R133, c[0x0][0x404] ;  /* 0x00010100ff857b82 */ /* 0x000e220000000800 */
[----:B------:R-:W-:Y:S01]  /*1b250*/  I2FP.F32.U32 R117, R116 ;  /* 0x0000007400757245 */ /* 0x000fe20000201000 */
[----:B------:R-:W-:Y:S01]  /*1b260*/  HFMA2 R116, -RZ, RZ, 0.1171875, 0 ;  /* 0x2f800000ff747431 */ /* 0x000fe200000001ff */
[----:B------:R-:W-:Y:S01]  /*1b270*/  ISETP.NE.AND P2, PT, R119, 0x1, PT ;  /* 0x000000017700780c */ /* 0x000fe20003f45270 */
[----:B------:R-:W-:Y:S01]  /*1b280*/  BSSY.RECONVERGENT B1, `(.L_x_5834) ;  /* 0x000005d000017945 */ /* 0x000fe20003800200 */
[----:B------:R-:W-:Y:S02]  /*1b290*/  LOP3.LUT R171, R171, 0xffffffef, RZ, 0xc0, !PT ;  /* 0xffffffefabab7812 */ /* 0x000fe400078ec0ff */
[----:B------:R-:W-:Y:S01]  /*1b2a0*/  FFMA.FTZ R118, R117, R116, 1.1641532182693481445e-10 ;  /* 0x2f00000075767423 */ /* 0x000fe20000010074 */
[C---:B-----5:R-:W-:Y:S01]  /*1b2b0*/  IMAD.U32 R117, R128.reuse, 0x10000, RZ ;  /* 0x0001000080757824 */ /* 0x060fe200078e00ff */
[----:B------:R-:W-:Y:S02]  /*1b2c0*/  PRMT R128, R128, 0x7632, R128 ;  /* 0x0000763280807816 */ /* 0x000fe40000000080 */
[----:B------:R-:W-:-:S02]  /*1b2d0*/  MOV R135, 0x2 ;  /* 0x0000000200877802 */ /* 0x000fc40000000f00 */
        /* <DEDUP_REMOVED lines=12> */
.L_x_5836:
        /* <DEDUP_REMOVED lines=13> */
.L_x_5838:
[----:B------:R-:W-:Y:S05]  /*1b470*/  BSYNC.RECONVERGENT B2 ;  /* 0x0000000000027941 */ /* 0x000fea0003800200 */
.L_x_5837:
        /* <DEDUP_REMOVED lines=58> */
[----:B------:R-:W-:Y:S02]  /*1b820*/  LOP3.LUT R145, R145, R118, R137, 0x96, !PT ;  /* 0x0000007691917212 */ /* 0x000fe400078e9689 */
[----:B------:R-:W-:Y:S01]  /*1b830*/  MOV R118, R132 ;  /* 0x0000008400767202 */ /* 0x000fe20000000f00 */
[----:B------:R-:W-:-:S07]  /*1b840*/  IMAD.MOV.U32 R132, RZ, RZ, R136 ;  /* 0x000000ffff847224 */ /* 0x000fce00078e0088 */
.L_x_5835:
[----:B------:R-:W-:Y:S05]  /*1b850*/  BSYNC.RECONVERGENT B1 ;  /* 0x0000000000017941 */ /* 0x000fea0003800200 */
.L_x_5834:
        /* <DEDUP_REMOVED lines=19> */
.L_x_5841:
        /* <DEDUP_REMOVED lines=13> */
.L_x_5843:
[----:B------:R-:W-:Y:S05]  /*1ba60*/  BSYNC.RECONVERGENT B2 ;  /* 0x0000000000027941 */ /* 0x000fea0003800200 */
.L_x_5842:
        /* <DEDUP_REMOVED lines=61> */
.L_x_5840:
[----:B------:R-:W-:Y:S05]  /*1be40*/  BSYNC.RECONVERGENT B1 ;  /* 0x0000000000017941 */ /* 0x000fea0003800200 */
.L_x_5839:
        /* <DEDUP_REMOVED lines=20> */
.L_x_5846:
        /* <DEDUP_REMOVED lines=13> */
.L_x_5848:
[----:B------:R-:W-:Y:S05]  /*1c060*/  BSYNC.RECONVERGENT B2 ;  /* 0x0000000000027941 */ /* 0x000fea0003800200 */
.L_x_5847:
        /* <DEDUP_REMOVED lines=61> */
.L_x_5845:
[----:B------:R-:W-:Y:S05]  /*1c440*/  BSYNC.RECONVERGENT B1 ;  /* 0x0000000000017941 */ /* 0x000fea0003800200 */
.L_x_5844:
        /* <DEDUP_REMOVED lines=19> */
.L_x_5851:
        /* <DEDUP_REMOVED lines=13> */
.L_x_5853:
[----:B------:R-:W-:Y:S05]  /*1c650*/  BSYNC.RECONVERGENT B2 ;  /* 0x0000000000027941 */ /* 0x000fea0003800200 */
.L_x_5852:
        /* <DEDUP_REMOVED lines=61> */
.L_x_5850:
[----:B------:R-:W-:Y:S05]  /*1ca30*/  BSYNC.RECONVERGENT B1 ;  /* 0x0000000000017941 */ /* 0x000fea0003800200 */
.L_x_5849:
        /* <DEDUP_REMOVED lines=18> */
.L_x_5856:
        /* <DEDUP_REMOVED lines=13> */
.L_x_5858:
[----:B------:R-:W-:Y:S05]  /*1cc30*/  BSYNC.RECONVERGENT B2 ;  /* 0x0000000000027941 */ /* 0x000fea0003800200 */
.L_x_5857:
        /* <DEDUP_REMOVED lines=54> */
[----:B------:R-:W-:Y:S02]  /*1cfa0*/  HFMA2 R137, -RZ, RZ, 0, 0 ;  /* 0x00000000ff897431 */ /* 0x000fe400000001ff */
[----:B------:R-:W-:Y:S01]  /*1cfb0*/  IMAD.WIDE.U32 R138, R139, -0x2daee0ad, RZ ;  /* 0xd2511f538b8a7825 */ /* 0x000fe200078e00ff */
[----:B------:R-:W-:Y:S02]  /*1cfc0*/  LOP3.LUT R146, R135, R136, R165, 0x96, !PT ;  /* 0x0000008887927212 */ /* 0x000fe400078e96a5 */
[----:B------:R-:W-:Y:S01]  /*1cfd0*/  MOV R135, R132 ;  /* 0x0000008400877202 */ /* 0x000fe20000000f00 */
[----:B------:R-:W-:Y:S01]  /*1cfe0*/  IMAD.MOV.U32 R148, RZ, RZ, R164 ;  /* 0x000000ffff947224 */ /* 0x000fe200078e00a4 */
[----:B------:R-:W-:Y:S01]  /*1cff0*/  LOP3.LUT R145, R145, R134, R139, 0x96, !PT ;  /* 0x0000008691917212 */ /* 0x000fe200078e968b */
[----:B------:R-:W-:-:S07]  /*1d000*/  IMAD.MOV.U32 R132, RZ, RZ, R138 ;  /* 0x000000ffff847224 */ /* 0x000fce00078e008a */
.L_x_5855:
[----:B------:R-:W-:Y:S05]  /*1d010*/  BSYNC.RECONVERGENT B1 ;  /* 0x0000000000017941 */ /* 0x000fea0003800200 */
.L_x_5854:
        /* <DEDUP_REMOVED lines=17> */
.L_x_5861:
        /* <DEDUP_REMOVED lines=13> */
.L_x_5863:
[----:B------:R-:W-:Y:S05]  /*1d200*/  BSYNC.RECONVERGENT B2 ;  /* 0x0000000000027941 */ /* 0x000fea0003800200 */
.L_x_5862:
        /* <DEDUP_REMOVED lines=57> */
[----:B------:R-:W-:Y:S01]  /*1d5a0*/  MOV R135, R132 ;  /* 0x0000008400877202 */ /* 0x000fe20000000f00 */
[----:B------:R-:W-:Y:S01]  /*1d5b0*/  IMAD.MOV.U32 R148, RZ, RZ, R164 ;  /* 0x000000ffff947224 */ /* 0x000fe200078e00a4 */
[----:B------:R-:W-:Y:S01]  /*1d5c0*/  LOP3.LUT R145, R145, R134, R139, 0x96, !PT ;  /* 0x0000008691917212 */ /* 0x000fe200078e968b */
[----:B------:R-:W-:-:S07]  /*1d5d0*/  IMAD.MOV.U32 R132, RZ, RZ, R138 ;  /* 0x000000ffff847224 */ /* 0x000fce00078e008a */
.L_x_5860:
[----:B------:R-:W-:Y:S05]  /*1d5e0*/  BSYNC.RECONVERGENT B1 ;  /* 0x0000000000017941 */ /* 0x000fea0003800200 */
.L_x_5859:
        /* <DEDUP_REMOVED lines=18> */
.L_x_5866:
        /* <DEDUP_REMOVED lines=13> */
.L_x_5868:
[----:B------:R-:W-:Y:S05]  /*1d7e0*/  BSYNC.RECONVERGENT B2 ;  /* 0x0000000000027941 */ /* 0x000fea0003800200 */
.L_x_5867:
        /* <DEDUP_REMOVED lines=61> */
.L_x_5865:
[----:B------:R-:W-:Y:S05]  /*1dbc0*/  BSYNC.RECONVERGENT B1 ;  /* 0x0000000000017941 */ /* 0x000fea0003800200 */
.L_x_5864:
        /* <DEDUP_REMOVED lines=37> */
.L_x_5828:
        /* <DEDUP_REMOVED lines=25> */
[----:B------:R-:W-:Y:S01]  /*1dfb0*/  IMAD.U32 R133, R156, 0x10000, RZ ;  /* 0x000100009c857824 */ /* 0x000fe200078e00ff */
[----:B--2---:R-:W0:Y:S01]  /*1dfc0*/  LDC.64 R138, c[0x0][0x3b8] ;  /* 0x0000ee00ff8a7b82 */ /* 0x004e220000000a00 */
        /* <DEDUP_REMOVED lines=18> */
.L_x_5746:
[----:B------:R-:W-:Y:S05]  /*1e0f0*/  BSYNC.RECONVERGENT B0 ;  /* 0x0000000000007941 */ /* 0x000fea0003800200 */
.L_x_5745:
[----:B------:R-:W-:Y:S01]  /*1e100*/  FADD.FTZ R0, RZ, R108 ;  /* 0x0000006cff007221 */ /* 0x000fe20000010000 */
[C---:B------:R-:W-:Y:S01]  /*1e110*/  ISETP.GE.U32.AND P0, PT, R142.reuse, 0x100, PT ;  /* 0x000001008e00780c */ /* 0x040fe20003f06070 */
[----:B------:R-:W2:Y:S01]  /*1e120*/  S2R R165, SR_TID.X ;  /* 0x0000000000a57919 */ /* 0x000ea20000002100 */
[C---:B------:R-:W-:Y:S01]  /*1e130*/  ISETP.GT.U32.AND P2, PT, R142.reuse, 0x1ff, PT ;  /* 0x000001ff8e00780c */ /* 0x040fe20003f44070 */
[----:B01-3--:R-:W-:Y:S01]  /*1e140*/  FADD.FTZ R133, R109, R0 ;  /* 0x000000006d857221 */ /* 0x00bfe20000010000 */
        /* <DEDUP_REMOVED lines=9> */
[----:B--2---:R-:W-:-:S03]  /*1e1e0*/  LOP3.LUT R138, R165, 0x1f, RZ, 0xc0, !PT ;  /* 0x0000001fa58a7812 */ /* 0x004fc600078ec0ff */
        /* <DEDUP_REMOVED lines=97> */
.L_x_5870:
[----:B------:R-:W-:Y:S05]  /*1e800*/  BSYNC.RECONVERGENT B0 ;  /* 0x0000000000007941 */ /* 0x000fea0003800200 */
.L_x_5869:
        /* <DEDUP_REMOVED lines=12> */
.L_x_5872:
[----:B------:R-:W-:Y:S05]  /*1e8d0*/  BSYNC.RECONVERGENT B0 ;  /* 0x0000000000007941 */ /* 0x000fea0003800200 */
.L_x_5871:
        /* <DEDUP_REMOVED lines=115> */
.L_x_5874:
[----:B------:R-:W-:Y:S05]  /*1f010*/  BSYNC.RECONVERGENT B0 ;  /* 0x0000000000007941 */ /* 0x000fea0003800200 */
.L_x_5873:
        /* <DEDUP_REMOVED lines=50> */
.L_x_5876:
[----:B------:R-:W-:Y:S05]  /*1f340*/  BSYNC.RECONVERGENT B0 ;  /* 0x0000000000007941 */ /* 0x000fea0003800200 */
.L_x_5875:
[----:B------:R-:W-:Y:S01]  /*1f350*/  LOP3.LUT P0, RZ, R171, 0x20, RZ, 0xc0, !PT ;  /* 0x00000020abff7812 */ /* 0x000fe2000780c0ff */
[----:B------:R-:W-:-:S12]  /*1f360*/  BSSY.RECONVERGENT B0, `(.L_x_5877) ;  /* 0x0000030000007945 */ /* 0x000fd80003800200 */
[----:B------:R-:W-:Y:S05]  /*1f370*/  @!P0 BRA `(.L_x_5878) ;  /* 0x0000000000b88947 */ /* 0x000fea0003800000 */
[----:B-12---:R-:W1:Y:S01]  /*1f380*/  LDC.64 R166, c[0x0][0x428] ;  /* 0x00010a00ffa67b82 */ /* 0x006e620000000a00 */
[--C-:B0-----:R-:W-:Y:S01]  /*1f390*/  FADD.FTZ R133, R116, -R164.reuse ;  /* 0x800000a474857221 */ /* 0x101fe20000010000 */
[--C-:B------:R-:W-:Y:S01]  /*1f3a0*/  FADD.FTZ R137, R117, -R164.reuse ;  /* 0x800000a475897221 */ /* 0x100fe20000010000 */
[--C-:B------:R-:W-:Y:S01]  /*1f3b0*/  FADD.FTZ R139, R118, -R164.reuse ;  /* 0x800000a4768b7221 */ /* 0x100fe20000010000 */
[--C-:B------:R-:W-:Y:S01]  /*1f3c0*/  FADD.FTZ R173, R119, -R164.reuse ;  /* 0x800000a477ad7221 */ /* 0x100fe20000010000 */
[--C-:B------:R-:W-:Y:S01]  /*1f3d0*/  FADD.FTZ R175, R128, -R164.reuse ;  /* 0x800000a480af7221 */ /* 0x100fe20000010000 */
[--C-:B------:R-:W-:Y:S01]  /*1f3e0*/  FADD.FTZ R177, R129, -R164.reuse ;  /* 0x800000a481b17221 */ /* 0x100fe20000010000 */
[--C-:B------:R-:W-:Y:S01]  /*1f3f0*/  FADD.FTZ R179, R130, -R164.reuse ;  /* 0x800000a482b37221 */ /* 0x100fe20000010000 */
[----:B------:R-:W0:Y:S01]  /*1f400*/  LDC.64 R168, c[0x0][0x430] ;  /* 0x00010c00ffa87b82 */ /* 0x000e220000000a00 */
        /* <DEDUP_REMOVED lines=28> */
[----:B-1----:R-:W-:Y:S01]  /*1f5d0*/  IMAD.WIDE.U32 R166, R154, 0x10, R166 ;  /* 0x000000109aa67825 */ /* 0x002fe200078e00a6 */
[----:B------:R-:W-:-:S02]  /*1f5e0*/  F2FP.BF16.F32.PACK_AB R135, R0, R135 ;  /* 0x000000870087723e */ /* 0x000fc400000010ff */
[----:B------:R-:W-:Y:S01]  /*1f5f0*/  F2FP.BF16.F32.PACK_AB R139, R176, R139 ;  /* 0x0000008bb08b723e */ /* 0x000fe200000010ff */
[----:B0-----:R-:W-:Y:S01]  /*1f600*/  IMAD.WIDE.U32 R168, R154, 0x10, R168 ;  /* 0x000000109aa87825 */ /* 0x001fe200078e00a8 */
[----:B------:R-:W-:Y:S01]  /*1f610*/  F2FP.BF16.F32.PACK_AB R138, R174, R175 ;  /* 0x000000afae8a723e */ /* 0x000fe200000010ff */
[----:B------:R3:W-:Y:S01]  /*1f620*/  STG.E.128 desc[UR6][R166.64], R132 ;  /* 0x00000084a6007986 */ /* 0x0007e2000c101d06 */
[----:B------:R-:W-:Y:S02]  /*1f630*/  F2FP.BF16.F32.PACK_AB R137, R164, R137 ;  /* 0x00000089a489723e */ /* 0x000fe400000010ff */
[----:B------:R-:W-:-:S05]  /*1f640*/  F2FP.BF16.F32.PACK_AB R136, R173, R136 ;  /* 0x00000088ad88723e */ /* 0x000fca00000010ff */
[----:B------:R3:W-:Y:S02]  /*1f650*/  STG.E.128 desc[UR6][R168.64], R136 ;  /* 0x00000088a8007986 */ /* 0x0007e4000c101d06 */
.L_x_5878:
[----:B------:R-:W-:Y:S05]  /*1f660*/  BSYNC.RECONVERGENT B0 ;  /* 0x0000000000007941 */ /* 0x000fea0003800200 */
.L_x_5877:
[----:B0123--:R-:W0:Y:S01]  /*1f670*/  LDC.64 R132, c[0x0][0x380] ;  /* 0x0000e000ff847b82 */ /* 0x00fe220000000a00 */
[----:B------:R-:W-:Y:S01]  /*1f680*/  UPLOP3.LUT UP1, UPT, UPT, UPT, UP1, 0x40, 0x4 ;  /* 0x000000000004789c */ /* 0x000fe20003f2e810 */
[----:B0-----:R-:W-:-:S04]  /*1f690*/  IADD3 R140, PT, PT, R140, R132, RZ ;  /* 0x000000848c8c7210 */ /* 0x001fc80007ffe0ff */
[----:B------:R-:W-:-:S13]  /*1f6a0*/  ISETP.GE.AND P0, PT, R140, R133, PT ;  /* 0x000000858c00720c */ /* 0x000fda0003f06270 */
[----:B------:R-:W-:Y:S05]  /*1f6b0*/  @!P0 BRA `(.L_x_5879) ;  /* 0xfffffe2000a88947 */ /* 0x000fea000383ffff */
[----:B------:R-:W-:Y:S05]  /*1f6c0*/  EXIT ;  /* 0x000000000000794d */ /* 0x000fea0003800000 */
.L_x_5880:
        /* <DEDUP_REMOVED lines=11> */
.L_x_13700:


//--------------------- .text._ZN10layer_norm31ln_parallel_residual_fwd_kernelINS_13Kernel_traitsIf13__nv_bfloat16fS2_fjLj6144ELj1ELj1ELj8ELj16ENS_18Kernel_traits_baseILj6144EfS2_fS2_fjLj256EEEEELb1ELb0ELb1EEEvNS_9FwdParamsE --------------------------
	.section	.text._ZN10layer_norm31ln_parallel_residual_fwd_kernelINS_13Kernel_traitsIf13__nv_bfloat16fS2_fjLj6144ELj1ELj1ELj8ELj16ENS_18Kernel_traits_baseILj6144EfS2_fS2_fjLj256EEEEELb1ELb0ELb1EEEvNS_9FwdParamsE,"ax",@progbits
	.align	128
        .global         _ZN10layer_norm31ln_parallel_residual_fwd_kernelINS_13Kernel_traitsIf13__nv_bfloat16fS2_fjLj6144ELj1ELj1ELj8ELj16ENS_18Kernel_traits_baseILj6144EfS2_fS2_fjLj256EEEEELb1ELb0ELb1EEEvNS_9FwdParamsE
        .type           _ZN10layer_norm31ln_parallel_residual_fwd_kernelINS_13Kernel_traitsIf13__nv_bfloat16fS2_fjLj6144ELj1ELj1ELj8ELj16ENS_18Kernel_traits_baseILj6144EfS2_fS2_fjLj256EEEEELb1ELb0ELb1EEEvNS_9FwdParamsE,@function
        .size           _ZN10layer_norm31ln_parallel_residual_fwd_kernelINS_13Kernel_traitsIf13__nv_bfloat16fS2_fjLj6144ELj1ELj1ELj8ELj16ENS_18Kernel_traits_baseILj6144EfS2_fS2_fjLj256EEEEELb1ELb0ELb1EEEvNS_9FwdParamsE,(.L_x_13701 - _ZN10layer_norm31ln_parallel_residual_fwd_kernelINS_13Kernel_traitsIf13__nv_bfloat16fS2_fjLj6144ELj1ELj1ELj8ELj16ENS_18Kernel_traits_baseILj6144EfS2_fS2_fjLj256EEEEELb1ELb0ELb1EEEvNS_9FwdParamsE)
        .other          _ZN10layer_norm31ln_parallel_residual_fwd_kernelINS_13Kernel_traitsIf13__nv_bfloat16fS2_fjLj6144ELj1ELj1ELj8ELj16ENS_18Kernel_traits_baseILj6144EfS2_fS2_fjLj256EEEEELb1ELb0ELb1EEEvNS_9FwdParamsE,@"STO_CUDA_ENTRY STV_DEFAULT"
_ZN10layer_norm31ln_parallel_residual_fwd_kernelINS_13Kernel_traitsIf13__nv_bfloat16fS2_fjLj6144ELj1ELj1ELj8ELj16ENS_18Kernel_traits_baseILj6144EfS2_fS2_fjLj256EEEEELb1ELb0ELb1EEEvNS_9FwdParamsE:
.text._ZN10layer_norm31ln_parallel_residual_fwd_kernelINS_13Kernel_traitsIf13__nv_bfloat16fS2_fjLj6144ELj1ELj1ELj8ELj16ENS_18Kernel_traits_baseILj6144EfS2_fS2_fjLj256EEEEELb1ELb0ELb1EEEvNS_9FwdParamsE:
        /* <DEDUP_REMOVED lines=68> */
.L_x_5882:
        /* <DEDUP_REMOVED lines=25> */
.L_x_5881:
        /* <DEDUP_REMOVED lines=37> */
.L_x_5884:
        /* <DEDUP_REMOVED lines=35> */
[----:B---3--:R-:W-:-:S07]  /*0a50*/  CS2R R12, SRZ ;  /* 0x00000000000c7805 */ /* 0x008fce000001ff00 */
.L_x_5883:
        /* <DEDUP_REMOVED lines=98> */
.L_x_6114:
        /* <DEDUP_REMOVED lines=36> */
.L_x_5887:
        /* <DEDUP_REMOVED lines=12> */
.L_x_5888:
        /* <DEDUP_REMOVED lines=54> */
[----:B------:R-:W-:Y:S02]  /*16e0*/  HFMA2 R111, -RZ, RZ, 0, 0 ;  /* 0x00000000ff6f7431 */ /* 0x000fe400000001ff */
[----:B------:R-:W-:Y:S01]  /*16f0*/  IMAD.WIDE.U32 R118, R118, -0x2daee0ad, RZ ;  /* 0xd2511f5376767825 */ /* 0x000fe200078e00ff */
[----:B------:R-:W-:-:S03]  /*1700*/  LOP3.LUT R135, R135, R110, R121, 0x96, !PT ;  /* 0x0000006e87877212 */ /* 0x000fc600078e9679 */
[----:B------:R-:W-:Y:S01]  /*1710*/  IMAD.MOV.U32 R138, RZ, RZ, R120 ;  /* 0x000000ffff8a7224 */ /* 0x000fe200078e0078 */
[----:B------:R-:W-:Y:S01]  /*1720*/  LOP3.LUT R136, R109, R108, R119, 0x96, !PT ;  /* 0x0000006c6d887212 */ /* 0x000fe200078e9677 */
[----:B------:R-:W-:-:S07]  /*1730*/  IMAD.MOV.U32 R108, RZ, RZ, R152 ;  /* 0x000000ffff6c7224 */ /* 0x000fce00078e0098 */
.L_x_5886:
[----:B------:R-:W-:Y:S01]  /*1740*/  ISETP.NE.AND P0, PT, R111, 0x1, PT ;  /* 0x000000016f00780c */ /* 0x000fe20003f05270 */
[----:B------:R-:W-:Y:S01]  /*1750*/  UMOV UR4, UR6 ;  /* 0x0000000600047c82 */ /* 0x000fe20008000000 */
[----:B------:R-:W-:Y:S01]  /*1760*/  I2FP.F32.U32 R109, R108 ;  /* 0x0000006c006d7245 */ /* 0x000fe20000201000 */
[----:B-----5:R-:W-:Y:S01]  /*1770*/  IMAD.U32 R108, R112, 0x10000, RZ ;  /* 0x00010000706c7824 */ /* 0x020fe200078e00ff */
[----:B------:R-:W-:-:S03]  /*1780*/  MOV R110, R138 ;  /* 0x0000008a006e7202 */ /* 0x000fc60000000f00 */
[----:B------:R-:W-:-:S05]  /*1790*/  FFMA.FTZ R109, R109, R0, 1.1641532182693481445e-10 ;  /* 0x2f0000006d6d7423 */ /* 0x000fca0000010000 */
[----:B------:R-:W-:Y:S02]  /*17a0*/  FSETP.LE.FTZ.AND P2, PT, R109, UR4, PT ;  /* 0x000000046d007c0b */ /* 0x000fe4000bf53000 */
[----:B------:R-:W-:Y:S01]  /*17b0*/  PRMT R109, R112, 0x7632, R109 ;  /* 0x00007632706d7816 */ /* 0x000fe2000000006d */
[----:B------:R-:W-:Y:S01]  /*17c0*/  IMAD.MOV.U32 R112, RZ, RZ, 0x2 ;  /* 0x00000002ff707424 */ /* 0x000fe200078e00ff */
        /* <DEDUP_REMOVED lines=10> */
.L_x_5890:
        /* <DEDUP_REMOVED lines=12> */
.L_x_5891:
[----:B------:R-:W-:Y:S01]  /*1930*/  IMAD.WIDE.U32 R120, R168, -0x326172a9, RZ ;  /* 0xcd9e8d57a8787825 */ /* 0x000fe200078e00ff */
[----:B------:R-:W-:-:S03]  /*1940*/  LOP3.LUT R126, R137, R111, R3, 0x96, !PT ;  /* 0x0000006f897e7212 */ /* 0x000fc600078e9603 */
[----:B------:R-:W-:Y:S01]  /*1950*/  HFMA2 R112, -RZ, RZ, 0, 0 ;  /* 0x00000000ff707431 */ /* 0x000fe200000001ff */
[C---:B------:R-:W-:Y:S01]  /*1960*/  IADD3 R111, PT, PT, R2.reuse, -0x61c88647, RZ ;  /* 0x9e3779b9026f7810 */ /* 0x040fe20007ffe0ff */
        /* <DEDUP_REMOVED lines=57> */
.L_x_5889:
        /* <DEDUP_REMOVED lines=17> */
.L_x_5893:
        /* <DEDUP_REMOVED lines=12> */
.L_x_5894:
        /* <DEDUP_REMOVED lines=61> */
.L_x_5892:
[----:B------:R-:W-:Y:S01]  /*22a0*/  ISETP.NE.AND P0, PT, R120, 0x1, PT ;  /* 0x000000017800780c */ /* 0x000fe20003f05270 */
[----:B------:R-:W-:Y:S01]  /*22b0*/  IMAD.MOV.U32 R121, RZ, RZ, 0x2 ;  /* 0x00000002ff797424 */ /* 0x000fe200078e00ff */
[----:B------:R-:W-:Y:S01]  /*22c0*/  I2FP.F32.U32 R111, R110 ;  /* 0x0000006e006f7245 */ /* 0x000fe20000201000 */
[----:B------:R-:W-:Y:S01]  /*22d0*/  IMAD.U32 R110, R113, 0x10000, RZ ;  /* 0x00010000716e7824 */ /* 0x000fe200078e00ff */
[----:B------:R-:W-:-:S03]  /*22e0*/  MOV R112, R138 ;  /* 0x0000008a00707202 */ /* 0x000fc60000000f00 */
[----:B------:R-:W-:-:S05]  /*22f0*/  FFMA.FTZ R111, R111, R0, 1.1641532182693481445e-10 ;  /* 0x2f0000006f6f7423 */ /* 0x000fca0000010000 */
[----:B------:R-:W-:Y:S02]  /*2300*/  FSETP.LE.FTZ.AND P2, PT, R111, UR4, PT ;  /* 0x000000046f007c0b */ /* 0x000fe4000bf53000 */
[----:B------:R-:W-:Y:S02]  /*2310*/  PRMT R111, R113, 0x7632, R111 ;  /* 0x00007632716f7816 */ /* 0x000fe4000000006f */
        /* <DEDUP_REMOVED lines=10> */
.L_x_5896:
        /* <DEDUP_REMOVED lines=12> */
.L_x_5897:
        /* <DEDUP_REMOVED lines=57> */
[----:B------:R-:W-:Y:S02]  /*2810*/  MOV R138, R126 ;  /* 0x0000007e008a7202 */ /* 0x000fe40000000f00 */
[----:B------:R-:W-:Y:S01]  /*2820*/  LOP3.LUT R136, R113, R112, R123, 0x96, !PT ;  /* 0x0000007071887212 */ /* 0x000fe200078e967b */
[----:B------:R-:W-:Y:S02]  /*2830*/  IMAD.MOV.U32 R112, RZ, RZ, R118 ;  /* 0x000000ffff707224 */ /* 0x000fe400078e0076 */
[----:B------:R-:W-:-:S07]  /*2840*/  IMAD.MOV.U32 R118, RZ, RZ, R122 ;  /* 0x000000ffff767224 */ /* 0x000fce00078e007a */
.L_x_5895:
        /* <DEDUP_REMOVED lines=16> */
.L_x_5899:
        /* <DEDUP_REMOVED lines=12> */
.L_x_5900:
        /* <DEDUP_REMOVED lines=61> */
.L_x_5898:
[----:B------:R-:W-:Y:S01]  /*2de0*/  ISETP.NE.AND P0, PT, R120, 0x1, PT ;  /* 0x000000017800780c */ /* 0x000fe20003f05270 */
[----:B------:R-:W-:Y:S01]  /*2df0*/  IMAD.MOV.U32 R122, RZ, RZ, 0x2 ;  /* 0x00000002ff7a7424 */ /* 0x000fe200078e00ff */
[----:B------:R-:W-:Y:S01]  /*2e00*/  I2FP.F32.U32 R113, R112 ;  /* 0x0000007000717245 */ /* 0x000fe20000201000 */
[----:B------:R-:W-:-:S04]  /*2e10*/  IMAD.U32 R112, R114, 0x10000, RZ ;  /* 0x0001000072707824 */ /* 0x000fc800078e00ff */
[----:B------:R-:W-:-:S05]  /*2e20*/  FFMA.FTZ R113, R113, R0, 1.1641532182693481445e-10 ;  /* 0x2f00000071717423 */ /* 0x000fca0000010000 */
[----:B------:R-:W-:Y:S02]  /*2e30*/  FSETP.LE.FTZ.AND P3, PT, R113, UR4, PT ;  /* 0x0000000471007c0b */ /* 0x000fe4000bf73000 */
[----:B------:R-:W-:Y:S02]  /*2e40*/  PRMT R113, R114, 0x7632, R113 ;  /* 0x0000763272717816 */ /* 0x000fe40000000071 */
[----:B------:R-:W-:Y:S01]  /*2e50*/  MOV R114, R138 ;  /* 0x0000008a00727202 */ /* 0x000fe20000000f00 */
        /* <DEDUP_REMOVED lines=9> */
.L_x_5902:
        /* <DEDUP_REMOVED lines=12> */
.L_x_5903:
        /* <DEDUP_REMOVED lines=59> */
[----:B------:R-:W-:Y:S01]  /*3360*/  IMAD.MOV.U32 R118, RZ, RZ, R126 ;  /* 0x000000ffff767224 */ /* 0x000fe200078e007e */
[----:B------:R-:W-:-:S07]  /*3370*/  LOP3.LUT R136, R121, R120, R127, 0x96, !PT ;  /* 0x0000007879887212 */ /* 0x000fce00078e967f */
.L_x_5901:
        /* <DEDUP_REMOVED lines=16> */
.L_x_5905:
        /* <DEDUP_REMOVED lines=12> */
.L_x_5906:
        /* <DEDUP_REMOVED lines=61> */
.L_x_5904:
        /* <DEDUP_REMOVED lines=17> */
.L_x_5908:
        /* <DEDUP_REMOVED lines=12> */
.L_x_5909:
        /* <DEDUP_REMOVED lines=61> */
.L_x_5907:
[----:B------:R-:W-:Y:S01]  /*3eb0*/  UMOV UR5, UR7 ;  /* 0x0000000700057c82 */ /* 0x000fe20008000000 */
        /* <DEDUP_REMOVED lines=35> */
.L_x_5885:
        /* <DEDUP_REMOVED lines=15> */
.L_x_5912:
        /* <DEDUP_REMOVED lines=12> */
.L_x_5913:
        /* <DEDUP_REMOVED lines=57> */
[----:B------:R-:W-:Y:S02]  /*4630*/  LOP3.LUT R136, R109, R108, R119, 0x96, !PT ;  /* 0x0000006c6d887212 */ /* 0x000fe400078e9677 */
[----:B------:R-:W-:-:S07]  /*4640*/  MOV R108, R152 ;  /* 0x00000098006c7202 */ /* 0x000fce0000000f00 */
.L_x_5911:
        /* <DEDUP_REMOVED lines=8> */
[----:B------:R-:W-:Y:S01]  /*46d0*/  PRMT R112, R112, 0x7632, R112 ;  /* 0x0000763270707816 */ /* 0x000fe20000000070 */
[----:B------:R-:W-:-:S03]  /*46e0*/  IMAD.MOV.U32 R108, RZ, RZ, R138 ;  /* 0x000000ffff6c7224 */ /* 0x000fc600078e008a */
[----:B------:R-:W-:-:S04]  /*46f0*/  FSETP.LE.FTZ.AND P3, PT, R109, UR4, PT ;  /* 0x000000046d007c0b */ /* 0x000fc8000bf73000 */
        /* <DEDUP_REMOVED lines=10> */
.L_x_5915:
        /* <DEDUP_REMOVED lines=12> */
.L_x_5916:
        /* <DEDUP_REMOVED lines=8> */
[----:B------:R-:W-:Y:S01]  /*48e0*/  IADD3 R123, PT, PT, R3, 0x76cf5d0a, RZ ;  /* 0x76cf5d0a037b7810 */ /* 0x000fe20007ffe0ff */
[C---:B------:R-:W-:Y:S01]  /*48f0*/  VIADD R135, R2.reuse, 0x8ff34781 ;  /* 0x8ff3478102877836 */ /* 0x040fe20000000000 */
        /* <DEDUP_REMOVED lines=44> */
[----:B------:R-:W-:Y:S02]  /*4bc0*/  HFMA2 R111, -RZ, RZ, 0, 0 ;  /* 0x00000000ff6f7431 */ /* 0x000fe400000001ff */
[----:B------:R-:W-:Y:S01]  /*4bd0*/  IMAD.WIDE.U32 R120, R121, -0x2daee0ad, RZ ;  /* 0xd2511f5379787825 */ /* 0x000fe200078e00ff */
[----:B------:R-:W-:-:S04]  /*4be0*/  LOP3.LUT R135, R135, R110, R139, 0x96, !PT ;  /* 0x0000006e87877212 */ /* 0x000fc800078e968b */
[----:B------:R-:W-:Y:S01]  /*4bf0*/  LOP3.LUT R136, R109, R108, R121, 0x96, !PT ;  /* 0x0000006c6d887212 */ /* 0x000fe200078e9679 */
[----:B------:R-:W-:Y:S02]  /*4c00*/  IMAD.MOV.U32 R108, RZ, RZ, R118 ;  /* 0x000000ffff6c7224 */ /* 0x000fe400078e0076 */
[----:B------:R-:W-:-:S07]  /*4c10*/  IMAD.MOV.U32 R118, RZ, RZ, R120 ;  /* 0x000000ffff767224 */ /* 0x000fce00078e0078 */
.L_x_5914:
[----:B------:R-:W-:Y:S01]  /*4c20*/  I2FP.F32.U32 R109, R108 ;  /* 0x0000006c006d7245 */ /* 0x000fe20000201000 */
[----:B------:R-:W-:Y:S01]  /*4c30*/  IMAD.U32 R108, R156, 0x10000, RZ ;  /* 0x000100009c6c7824 */ /* 0x000fe200078e00ff */
[----:B------:R-:W-:Y:S01]  /*4c40*/  ISETP.NE.AND P2, PT, R111, 0x1, PT ;  /* 0x000000016f00780c */ /* 0x000fe20003f45270 */
[----:B------:R-:W-:Y:S02]  /*4c50*/  IMAD.MOV.U32 R110, RZ, RZ, 0x2 ;  /* 0x00000002ff6e7424 */ /* 0x000fe400078e00ff */
[----:B------:R-:W-:Y:S01]  /*4c60*/  FFMA.FTZ R109, R109, R0, 1.1641532182693481445e-10 ;  /* 0x2f0000006d6d7423 */ /* 0x000fe20000010000 */
[----:B------:R-:W-:-:S04]  /*4c70*/  FMUL.FTZ R108, R108, UR5 ;  /* 0x000000056c6c7c20 */ /* 0x000fc80008410000 */
[----:B------:R-:W-:Y:S02]  /*4c80*/  FSETP.GTU.FTZ.AND P0, PT, R109, UR4, PT ;  /* 0x000000046d007c0b */ /* 0x000fe4000bf1c000 */
        /* <DEDUP_REMOVED lines=15> */
.L_x_5918:
        /* <DEDUP_REMOVED lines=12> */
.L_x_5919:
        /* <DEDUP_REMOVED lines=54> */
[----:B------:R-:W-:Y:S02]  /*51a0*/  LOP3.LUT R135, R135, R120, R127, 0x96, !PT ;  /* 0x0000007887877212 */ /* 0x000fe400078e967f */
[----:B------:R-:W-:Y:S01]  /*51b0*/  MOV R138, R126 ;  /* 0x0000007e008a7202 */ /* 0x000fe20000000f00 */
[----:B------:R-:W-:-:S05]  /*51c0*/  VIADD R109, R3, 0x96a522ad ;  /* 0x96a522ad036d7836 */ /* 0x000fca0000000000 */
[----:B------:R-:W-:Y:S01]  /*51d0*/  LOP3.LUT R136, R109, R110, R123, 0x96, !PT ;  /* 0x0000006e6d887212 */ /* 0x000fe200078e967b */
[----:B------:R-:W-:Y:S02]  /*51e0*/  HFMA2 R110, -RZ, RZ, 0, 0 ;  /* 0x00000000ff6e7431 */ /* 0x000fe400000001ff */
[----:B------:R-:W-:Y:S02]  /*51f0*/  IMAD.MOV.U32 R109, RZ, RZ, R118 ;  /* 0x000000ffff6d7224 */ /* 0x000fe400078e0076 */
[----:B------:R-:W-:-:S07]  /*5200*/  IMAD.MOV.U32 R118, RZ, RZ, R122 ;  /* 0x000000ffff767224 */ /* 0x000fce00078e007a */
.L_x_5917:
        /* <DEDUP_REMOVED lines=18> */
.L_x_5921:
        /* <DEDUP_REMOVED lines=12> */
.L_x_5922:
        /* <DEDUP_REMOVED lines=51> */
[----:B------:R-:W-:Y:S01]  /*5720*/  HFMA2 R111, -RZ, RZ, 0, 0 ;  /* 0x00000000ff6f7431 */ /* 0x000fe200000001ff */
        /* <DEDUP_REMOVED lines=9> */
.L_x_5920:
        /* <DEDUP_REMOVED lines=23> */
.L_x_5924:
        /* <DEDUP_REMOVED lines=12> */
.L_x_5925:
        /* <DEDUP_REMOVED lines=61> */
.L_x_5923:
        /* <DEDUP_REMOVED lines=19> */
.L_x_5927:
        /* <DEDUP_REMOVED lines=12> */
.L_x_5928:
        /* <DEDUP_REMOVED lines=61> */
.L_x_5926:
        /* <DEDUP_REMOVED lines=22> */
.L_x_5930:
        /* <DEDUP_REMOVED lines=12> */
.L_x_5931:
        /* <DEDUP_REMOVED lines=61> */
.L_x_5929:
[----:B------:R-:W-:Y:S01]  /*6970*/  ISETP.NE.AND P0, PT, R112, 0x1, PT ;  /* 0x000000017000780c */ /* 0x000fe20003f05270 */
[----:B------:R-:W-:Y:S01]  /*6980*/  IMAD.U32 R113, R113, 0x10000, RZ ;  /* 0x0001000071717824 */ /* 0x000fe200078e00ff */
[----:B------:R-:W-:Y:S01]  /*6990*/  I2FP.F32.U32 R111, R111 ;  /* 0x0000006f006f7245 */ /* 0x000fe20000201000 */
[----:B------:R-:W-:Y:S02]  /*69a0*/  IMAD.MOV.U32 R120, RZ, RZ, 0x2 ;  /* 0x00000002ff787424 */ /* 0x000fe400078e00ff */
        /* <DEDUP_REMOVED lines=13> */
.L_x_5933:
        /* <DEDUP_REMOVED lines=12> */
.L_x_5934:
        /* <DEDUP_REMOVED lines=61> */
.L_x_5932:
        /* <DEDUP_REMOVED lines=23> */
.L_x_5936:
        /* <DEDUP_REMOVED lines=12> */
.L_x_5937:
        /* <DEDUP_REMOVED lines=61> */
.L_x_5935:
        /* <DEDUP_REMOVED lines=18> */
.L_x_5939:
        /* <DEDUP_REMOVED lines=12> */
.L_x_5940:
        /* <DEDUP_REMOVED lines=61> */
.L_x_5938:
[----:B------:R-:W-:Y:S01]  /*7ac0*/  I2FP.F32.U32 R113, R112 ;  /* 0x0000007000717245 */ /* 0x000fe20000201000 */
[----:B------:R-:W-:Y:S02]  /*7ad0*/  IMAD.U32 R112, R158, 0x10000, RZ ;  /* 0x000100009e707824 */ /* 0x000fe400078e00ff */
[----:B------:R-:W-:Y:S02]  /*7ae0*/  IMAD.MOV.U32 R121, RZ, RZ, 0x2 ;  /* 0x00000002ff797424 */ /* 0x000fe400078e00ff */
        /* <DEDUP_REMOVED lines=19> */
.L_x_5942:
        /* <DEDUP_REMOVED lines=12> */
.L_x_5943:
        /* <DEDUP_REMOVED lines=61> */
.L_x_5941:
        /* <DEDUP_REMOVED lines=17> */
.L_x_5945:
        /* <DEDUP_REMOVED lines=12> */
.L_x_5946:
        /* <DEDUP_REMOVED lines=61> */
.L_x_5944:
        /* <DEDUP_REMOVED lines=23> */
.L_x_5948:
        /* <DEDUP_REMOVED lines=12> */
.L_x_5949:
        /* <DEDUP_REMOVED lines=61> */
.L_x_5947:
        /* <DEDUP_REMOVED lines=18> */
.L_x_5951:
        /* <DEDUP_REMOVED lines=12> */
.L_x_5952:
        /* <DEDUP_REMOVED lines=60> */
[----:B------:R-:W-:-:S07]  /*91f0*/  LOP3.LUT R136, R121, R120, R127, 0x96, !PT ;  /* 0x0000007879887212 */ /* 0x000fce00078e967f */
.L_x_5950:
[----:B------:R-:W-:Y:S01]  /*9200*/  I2FP.F32.U32 R121, R114 ;  /* 0x0000007200797245 */ /* 0x000fe20000201000 */
[----:B------:R-:W-:Y:S01]  /*9210*/  IMAD.U32 R114, R159, 0x10000, RZ ;  /* 0x000100009f727824 */ /* 0x000fe200078e00ff */
[----:B------:R-:W-:Y:S01]  /*9220*/  MOV R120, R138 ;  /* 0x0000008a00787202 */ /* 0x000fe20000000f00 */
        /* <DEDUP_REMOVED lines=19> */
.L_x_5954:
        /* <DEDUP_REMOVED lines=12> */
.L_x_5955:
        /* <DEDUP_REMOVED lines=61> */
.L_x_5953:
        /* <DEDUP_REMOVED lines=17> */
.L_x_5957:
        /* <DEDUP_REMOVED lines=14> */
.L_x_5958:
        /* <DEDUP_REMOVED lines=61> */
.L_x_5956:
        /* <DEDUP_REMOVED lines=10> */
[----:B------:R-:W-:-:S07]  /*9e50*/  @P1 FADD.FTZ R115, R7, R115 ;  /* 0x0000007307731221 */ /* 0x000fce0000010000 */
.L_x_5910:
[----:B------:R-:W0:Y:S01]  /*9e60*/  LDC.64 R150, c[0x0][0x3a8] ;  /* 0x0000ea00ff967b82 */ /* 0x000e220000000a00 */
[----:B------:R-:W-:Y:S01]  /*9e70*/  SEL R123, RZ, 0x100, !P0 ;  /* 0x00000100ff7b7807 */ /* 0x000fe20004000000 */
[----:B------:R-:W-:Y:S01]  /*9e80*/  VIADD R153, R147, 0x100 ;  /* 0x0000010093997836 */ /* 0x000fe20000000000 */
[----:B------:R-:W-:Y:S02]  /*9e90*/  ISETP.NE.U32.AND P0, PT, R116, RZ, PT ;  /* 0x000000ff7400720c */ /* 0x000fe40003f05070 */
[----:B------:R-:W-:Y:S01]  /*9ea0*/  SEL R121, RZ, 0x1000000, !P5 ;  /* 0x01000000ff797807 */ /* 0x000fe20006800000 */
[----:B------:R-:W-:Y:S01]  /*9eb0*/  IMAD.WIDE.U32 R126, R153, 0x10, R124 ;  /* 0x00000010997e7825 */ /* 0x000fe200078e007c */
[----:B------:R-:W-:Y:S01]  /*9ec0*/  SEL R120, RZ, 0x10000, !P4 ;  /* 0x00010000ff787807 */ /* 0x000fe20006000000 */
[----:B------:R-:W1:Y:S01]  /*9ed0*/  LDC.64 R148, c[0x0][0x3b0] ;  /* 0x0000ec00ff947b82 */ /* 0x000e620000000a00 */
[----:B------:R-:W-:Y:S02]  /*9ee0*/  ISETP.NE.AND P5, PT, R128, RZ, PT ;  /* 0x000000ff8000720c */ /* 0x000fe40003fa5270 */
[----:B------:R-:W-:-:S02]  /*9ef0*/  ISETP.NE.AND P4, PT, R129, RZ, PT ;  /* 0x000000ff8100720c */ /* 0x000fc40003f85270 */
[----:B------:R-:W-:Y:S02]  /*9f00*/  ISETP.NE.AND.EX P0, PT, R117, RZ, PT, P0 ;  /* 0x000000ff7500720c */ /* 0x000fe40003f05300 */
[----:B------:R-:W-:Y:S01]  /*9f10*/  ISETP.NE.AND P6, PT, R119, RZ, PT ;  /* 0x000000ff7700720c */ /* 0x000fe20003fc5270 */
[----:B------:R-:W2:Y:S01]  /*9f20*/  @P1 LDC.64 R130, c[0x0][0x3a0] ;  /* 0x0000e800ff821b82 */ /* 0x000ea20000000a00 */
[----:B------:R-:W-:Y:S02]  /*9f30*/  SEL R117, RZ, 0x1000000, !P2 ;  /* 0x01000000ff757807 */ /* 0x000fe40005000000 */
[----:B------:R-:W-:Y:S02]  /*9f40*/  SEL R116, RZ, 0x10000, !P4 ;  /* 0x00010000ff747807 */ /* 0x000fe40006000000 */
[----:B------:R-:W-:Y:S02]  /*9f50*/  SEL R119, RZ, 0x100, !P5 ;  /* 0x00000100ff777807 */ /* 0x000fe40006800000 */
[----:B------:R-:W-:-:S02]  /*9f60*/  LOP3.LUT R123, R123, R121, R120, 0xfe, !PT ;  /* 0x000000797b7b7212 */ /* 0x000fc400078efe78 */
[----:B------:R-:W-:Y:S01]  /*9f70*/  SEL R122, RZ, 0x1, !P3 ;  /* 0x00000001ff7a7807 */ /* 0x000fe20005800000 */
[----:B------:R-:W3:Y:S01]  /*9f80*/  @P0 LDC.64 R128, c[0x0][0x398] ;  /* 0x0000e600ff800b82 */ /* 0x000ee20000000a00 */
[----:B------:R-:W-:Y:S01]  /*9f90*/  LOP3.LUT R119, R119, R117, R116, 0xfe, !PT ;  /* 0x0000007577777212 */ /* 0x000fe200078efe74 */
[----:B0-----:R-:W-:Y:S01]  /*9fa0*/  IMAD.WIDE.U32 R116, R147, 0x20, R150 ;  /* 0x0000002093747825 */ /* 0x001fe200078e0096 */
[----:B------:R-:W-:Y:S02]  /*9fb0*/  SEL R120, RZ, 0x1, !P6 ;  /* 0x00000001ff787807 */ /* 0x000fe40007000000 */
[----:B------:R-:W-:Y:S02]  /*9fc0*/  LOP3.LUT R123, R123, R122, RZ, 0xfc, !PT ;  /* 0x0000007a7b7b7212 */ /* 0x000fe400078efcff */
[----:B------:R-:W-:Y:S01]  /*9fd0*/  LOP3.LUT R122, R119, R120, RZ, 0xfc, !PT ;  /* 0x00000078777a7212 */ /* 0x000fe200078efcff */
[----:B-1----:R-:W-:Y:S01]  /*9fe0*/  IMAD.WIDE.U32 R120, R147, 0x8, R148 ;  /* 0x0000000893787825 */ /* 0x002fe200078e0094 */
[----:B------:R0:W-:Y:S04]  /*9ff0*/  STG.E.128 desc[UR8][R116.64], R108 ;  /* 0x0000006c74007986 */ /* 0x0001e8000c101d08 */
[----:B------:R0:W-:Y:S01]  /*a000*/  STG.E.128 desc[UR8][R116.64+0x10], R112 ;  /* 0x0000107074007986 */ /* 0x0001e2000c101d08 */
[----:B--2---:R-:W-:-:S03]  /*a010*/  @P1 IMAD.WIDE.U32 R130, R153, 0x20, R130 ;  /* 0x0000002099821825 */ /* 0x004fc600078e0082 */
[----:B------:R0:W-:Y:S01]  /*a020*/  STG.E.64 desc[UR8][R120.64], R122 ;  /* 0x0000007a78007986 */ /* 0x0001e2000c101b08 */
[----:B---3--:R-:W-:Y:S01]  /*a030*/  @P0 IMAD.WIDE.U32 R128, R153, 0x10, R128 ;  /* 0x0000001099800825 */ /* 0x008fe200078e0080 */
        /* <DEDUP_REMOVED lines=21> */
.L_x_5959:
[----:B------:R2:W5:Y:S04]  /*a190*/  @P0 LDG.E.128 R156, desc[UR8][R128.64] ;  /* 0x00000008809c0981 */ /* 0x000568000c1e1d00 */
[----:B------:R2:W5:Y:S04]  /*a1a0*/  @P1 LDG.E.128 R8, desc[UR8][R130.64] ;  /* 0x0000000882081981 */ /* 0x000568000c1e1d00 */
[----:B------:R2:W5:Y:S04]  /*a1b0*/  @P1 LDG.E.128 R4, desc[UR8][R130.64+0x10] ;  /* 0x0000100882041981 */ /* 0x000568000c1e1d00 */
[----:B01----:R2:W5:Y:S01]  /*a1c0*/  LDG.E.128 R120, desc[UR8][R126.64] ;  /* 0x000000087e787981 */ /* 0x003562000c1e1d00 */
[----:B------:R-:W-:Y:S05]  /*a1d0*/  @!P0 BRA `(.L_x_5960) ;  /* 0x0000005c005c8947 */ /* 0x000fea0003800000 */
[----:B------:R-:W-:Y:S01]  /*a1e0*/  ISETP.NE.AND P2, PT, R160, 0x1, PT ;  /* 0x00000001a000780c */ /* 0x000fe20003f45270 */
[----:B------:R-:W-:Y:S01]  /*a1f0*/  IMAD.MOV.U32 R119, RZ, RZ, 0x2 ;  /* 0x00000002ff777424 */ /* 0x000fe200078e00ff */
[----:B--2---:R-:W-:Y:S01]  /*a200*/  MOV R128, R118 ;  /* 0x0000007600807202 */ /* 0x004fe20000000f00 */
        /* <DEDUP_REMOVED lines=12> */
.L_x_5962:
        /* <DEDUP_REMOVED lines=12> */
.L_x_5963:
        /* <DEDUP_REMOVED lines=56> */
[----:B------:R-:W-:Y:S01]  /*a710*/  HFMA2 R119, -RZ, RZ, 0, 0 ;  /* 0x00000000ff777431 */ /* 0x000fe200000001ff */
[----:B------:R-:W-:Y:S01]  /*a720*/  LOP3.LUT R136, R117, R116, R129, 0x96, !PT ;  /* 0x0000007475887212 */ /* 0x000fe200078e9681 */
[----:B------:R-:W-:-:S07]  /*a730*/  IMAD.MOV.U32 R116, RZ, RZ, R118 ;  /* 0x000000ffff747224 */ /* 0x000fce00078e0076 */
.L_x_5961:
[----:B------:R-:W-:Y:S01]  /*a740*/  ISETP.NE.AND P2, PT, R119, 0x1, PT ;  /* 0x000000017700780c */ /* 0x000fe20003f45270 */
[----:B------:R-:W-:Y:S01]  /*a750*/  IMAD.MOV.U32 R118, RZ, RZ, 0x2 ;  /* 0x00000002ff767424 */ /* 0x000fe200078e00ff */
[----:B------:R-:W-:Y:S01]  /*a760*/  I2FP.F32.U32 R117, R116 ;  /* 0x0000007400757245 */ /* 0x000fe20000201000 */
[C---:B-----5:R-:W-:Y:S01]  /*a770*/  IMAD.U32 R116, R120.reuse, 0x10000, RZ ;  /* 0x0001000078747824 */ /* 0x060fe200078e00ff */
[----:B------:R-:W-:-:S03]  /*a780*/  PRMT R120, R120, 0x7632, R120 ;  /* 0x0000763278787816 */ /* 0x000fc60000000078 */
[----:B------:R-:W-:Y:S01]  /*a790*/  FFMA.FTZ R117, R117, R0, 1.1641532182693481445e-10 ;  /* 0x2f00000075757423 */ /* 0x000fe20000010000 */
[----:B------:R-:W-:-:S04]  /*a7a0*/  FMUL.FTZ R140, R116, UR5 ;  /* 0x00000005748c7c20 */ /* 0x000fc80008410000 */
        /* <DEDUP_REMOVED lines=12> */
.L_x_5965:
        /* <DEDUP_REMOVED lines=12> */
.L_x_5966:
        /* <DEDUP_REMOVED lines=58> */
[----:B------:R-:W-:Y:S01]  /*acd0*/  MOV R117, R128 ;  /* 0x0000008000757202 */ /* 0x000fe20000000f00 */
[----:B------:R-:W-:-:S07]  /*ace0*/  IMAD.MOV.U32 R128, RZ, RZ, R126 ;  /* 0x000000ffff807224 */ /* 0x000fce00078e007e */
.L_x_5964:
        /* <DEDUP_REMOVED lines=22> */
.L_x_5968:
        /* <DEDUP_REMOVED lines=12> */
.L_x_5969:
        /* <DEDUP_REMOVED lines=61> */
.L_x_5967:
        /* <DEDUP_REMOVED lines=18> */
.L_x_5971:
        /* <DEDUP_REMOVED lines=12> */
.L_x_5972:
        /* <DEDUP_REMOVED lines=61> */
.L_x_5970:
        /* <DEDUP_REMOVED lines=23> */
.L_x_5974:
        /* <DEDUP_REMOVED lines=12> */
.L_x_5975:
        /* <DEDUP_REMOVED lines=29> */
[----:B------:R-:W-:Y:S01]  /*bc90*/  IMAD.WIDE.U32 R142, R135, -0x326172a9, RZ ;  /* 0xcd9e8d57878e7825 */ /* 0x000fe200078e00ff */
[----:B------:R-:W-:-:S03]  /*bca0*/  IADD3 R135, PT, PT, R3, 0x646e171e, RZ ;  /* 0x646e171e03877810 */ /* 0x000fc60007ffe0ff */
[----:B------:R-:W-:Y:S01]  /*bcb0*/  IMAD.WIDE.U32 R130, R131, -0x2daee0ad, RZ ;  /* 0xd2511f5383827825 */ /* 0x000fe200078e00ff */
[----:B------:R-:W-:-:S04]  /*bcc0*/  LOP3.LUT R119, R119, R126, R143, 0x96, !PT ;  /* 0x0000007e77777212 */ /* 0x000fc800078e968f */
        /* <DEDUP_REMOVED lines=26> */
[----:B------:R-:W-:Y:S01]  /*be70*/  MOV R118, R128 ;  /* 0x0000008000767202 */ /* 0x000fe20000000f00 */
[----:B------:R-:W-:-:S07]  /*be80*/  IMAD.MOV.U32 R128, RZ, RZ, R130 ;  /* 0x000000ffff807224 */ /* 0x000fce00078e0082 */
.L_x_5973:
        /* <DEDUP_REMOVED lines=19> */
.L_x_5977:
        /* <DEDUP_REMOVED lines=12> */
.L_x_5978:
        /* <DEDUP_REMOVED lines=61> */
.L_x_5976:
[----:B------:R-:W-:Y:S02]  /*c450*/  I2FP.F32.U32 R119, R119 ;  /* 0x0000007700777245 */ /* 0x000fe40000201000 */
[----:B------:R-:W-:Y:S02]  /*c460*/  SHF.L.U32 R118, R157, 0x10, RZ ;  /* 0x000000109d767819 */ /* 0x000fe400000006ff */
[----:B------:R-:W-:Y:S01]  /*c470*/  ISETP.NE.AND P3, PT, R126, 0x1, PT ;  /* 0x000000017e00780c */ /* 0x000fe20003f65270 */
[----:B------:R-:W-:Y:S02]  /*c480*/  FFMA.FTZ R119, R119, R0, 1.1641532182693481445e-10 ;  /* 0x2f00000077777423 */ /* 0x000fe40000010000 */
[----:B------:R-:W-:-:S03]  /*c490*/  FMUL.FTZ R118, R118, UR5 ;  /* 0x0000000576767c20 */ /* 0x000fc60008410000 */
[----:B------:R-:W-:Y:S02]  /*c4a0*/  FSETP.GTU.FTZ.AND P2, PT, R119, UR4, PT ;  /* 0x0000000477007c0b */ /* 0x000fe4000bf5c000 */
[----:B------:R-:W-:Y:S01]  /*c4b0*/  FSEL R119, R120, RZ, P4 ;  /* 0x000000ff78777208 */ /* 0x000fe20002000000 */
[----:B------:R-:W-:Y:S01]  /*c4c0*/  IMAD.MOV.U32 R120, RZ, RZ, 0x2 ;  /* 0x00000002ff787424 */ /* 0x000fe200078e00ff */
        /* <DEDUP_REMOVED lines=14> */
.L_x_5980:
        /* <DEDUP_REMOVED lines=12> */
.L_x_5981:
        /* <DEDUP_REMOVED lines=61> */
.L_x_5979:
        /* <DEDUP_REMOVED lines=18> */
.L_x_5983:
        /* <DEDUP_REMOVED lines=12> */
.L_x_5984:
        /* <DEDUP_REMOVED lines=61> */
.L_x_5982:
[----:B------:R-:W-:Y:S01]  /*cff0*/  I2FP.F32.U32 R119, R119 ;  /* 0x0000007700777245 */ /* 0x000fe20000201000 */
[----:B------:R-:W-:Y:S01]  /*d000*/  IMAD.MOV.U32 R127, RZ, RZ, 0x2 ;  /* 0x00000002ff7f7424 */ /* 0x000fe200078e00ff */
[----:B------:R-:W-:-:S03]  /*d010*/  PRMT R120, R157, 0x7632, R120 ;  /* 0x000076329d787816 */ /* 0x000fc60000000078 */
[----:B------:R-:W-:Y:S01]  /*d020*/  FFMA.FTZ R119, R119, R0, 1.1641532182693481445e-10 ;  /* 0x2f00000077777423 */ /* 0x000fe20000010000 */
[----:B------:R-:W-:-:S04]  /*d030*/  SHF.L.U32 R120, R120, 0x10, RZ ;  /* 0x0000001078787819 */ /* 0x000fc800000006ff */
        /* <DEDUP_REMOVED lines=18> */
.L_x_5986:
        /* <DEDUP_REMOVED lines=12> */
.L_x_5987:
        /* <DEDUP_REMOVED lines=61> */
.L_x_5985:
        /* <DEDUP_REMOVED lines=18> */
.L_x_5989:
        /* <DEDUP_REMOVED lines=12> */
.L_x_5990:
        /* <DEDUP_REMOVED lines=61> */
.L_x_5988:
        /* <DEDUP_REMOVED lines=22> */
.L_x_5992:
        /* <DEDUP_REMOVED lines=12> */
.L_x_5993:
        /* <DEDUP_REMOVED lines=50> */
[----:B------:R-:W-:-:S03]  /*e0e0*/  IMAD.MOV.U32 R127, RZ, RZ, RZ ;  /* 0x000000ffff7f7224 */ /* 0x000fc600078e00ff */
        /* <DEDUP_REMOVED lines=10> */
.L_x_5991:
        /* <DEDUP_REMOVED lines=17> */
.L_x_5995:
        /* <DEDUP_REMOVED lines=12> */
.L_x_5996:
        /* <DEDUP_REMOVED lines=61> */
.L_x_5994:
        /* <DEDUP_REMOVED lines=23> */
.L_x_5998:
        /* <DEDUP_REMOVED lines=12> */
.L_x_5999:
[----:B------:R-:W-:Y:S01]  /*e960*/  IMAD.WIDE.U32 R130, R168, -0x326172a9, RZ ;  /* 0xcd9e8d57a8827825 */ /* 0x000fe200078e00ff */
[----:B------:R-:W-:Y:S02]  /*e970*/  LOP3.LUT R162, R137, R127, R3, 0x96, !PT ;  /* 0x0000007f89a27212 */ /* 0x000fe400078e9603 */
[C---:B------:R-:W-:Y:S01]  /*e980*/  IADD3 R135, PT, PT, R2.reuse, 0x3c6ef372, RZ ;  /* 0x3c6ef37202877810 */ /* 0x040fe20007ffe0ff */
[----:B------:R-:W-:Y:S01]  /*e990*/  VIADD R127, R2, 0x9e3779b9 ;  /* 0x9e3779b9027f7836 */ /* 0x000fe20000000000 */
[----:B------:R-:W-:Y:S01]  /*e9a0*/  LOP3.LUT R160, R133, R131, R2, 0x96, !PT ;  /* 0x0000008385a07212 */ /* 0x000fe200078e9602 */
[----:B------:R-:W-:Y:S01]  /*e9b0*/  IMAD.WIDE.U32 R162, R162, -0x326172a9, RZ ;  /* 0xcd9e8d57a2a27825 */ /* 0x000fe200078e00ff */
[----:B------:R-:W-:Y:S02]  /*e9c0*/  IADD3 R131, PT, PT, R3, -0x4498517b, RZ ;  /* 0xbb67ae8503837810 */ /* 0x000fe40007ffe0ff */
[----:B------:R-:W-:Y:S01]  /*e9d0*/  MOV R122, R128 ;  /* 0x00000080007a7202 */ /* 0x000fe20000000f00 */
        /* <DEDUP_REMOVED lines=53> */
.L_x_5997:
[----:B------:R-:W-:Y:S01]  /*ed30*/  ISETP.NE.AND P5, PT, R131, 0x1, PT ;  /* 0x000000018300780c */ /* 0x000fe20003fa5270 */
[----:B------:R-:W-:Y:S01]  /*ed40*/  IMAD.MOV.U32 R126, RZ, RZ, R138 ;  /* 0x000000ffff7e7224 */ /* 0x000fe200078e008a */
[----:B------:R-:W-:Y:S01]  /*ed50*/  I2FP.F32.U32 R127, R122 ;  /* 0x0000007a007f7245 */ /* 0x000fe20000201000 */
[C---:B------:R-:W-:Y:S01]  /*ed60*/  IMAD.U32 R122, R123.reuse, 0x10000, RZ ;  /* 0x000100007b7a7824 */ /* 0x040fe200078e00ff */
[----:B------:R-:W-:Y:S02]  /*ed70*/  PRMT R123, R123, 0x7632, R123 ;  /* 0x000076327b7b7816 */ /* 0x000fe4000000007b */
[----:B------:R-:W-:Y:S01]  /*ed80*/  MOV R130, 0x2 ;  /* 0x0000000200827802 */ /* 0x000fe20000000f00 */
[----:B------:R-:W-:Y:S01]  /*ed90*/  FFMA.FTZ R127, R127, R0, 1.1641532182693481445e-10 ;  /* 0x2f0000007f7f7423 */ /* 0x000fe20000010000 */
[----:B------:R-:W-:-:S04]  /*eda0*/  FMUL.FTZ R146, R122, UR5 ;  /* 0x000000057a927c20 */ /* 0x000fc80008410000 */
        /* <DEDUP_REMOVED lines=10> */
.L_x_6001:
        /* <DEDUP_REMOVED lines=12> */
.L_x_6002:
        /* <DEDUP_REMOVED lines=58> */
[----:B------:R-:W-:Y:S02]  /*f2b0*/  LOP3.LUT R136, R131, R126, R161, 0x96, !PT ;  /* 0x0000007e83887212 */ /* 0x000fe400078e96a1 */
[----:B------:R-:W-:Y:S01]  /*f2c0*/  MOV R126, R128 ;  /* 0x00000080007e7202 */ /* 0x000fe20000000f00 */
[----:B------:R-:W-:-:S07]  /*f2d0*/  IMAD.MOV.U32 R128, RZ, RZ, R160 ;  /* 0x000000ffff807224 */ /* 0x000fce00078e00a0 */
.L_x_6000:
[----:B------:R-:W-:Y:S01]  /*f2e0*/  I2FP.F32.U32 R127, R126 ;  /* 0x0000007e007f7245 */ /* 0x000fe20000201000 */
[----:B------:R-:W-:Y:S01]  /*f2f0*/  IMAD.U32 R122, R159, 0x10000, RZ ;  /* 0x000100009f7a7824 */ /* 0x000fe200078e00ff */
[----:B------:R-:W-:Y:S01]  /*f300*/  MOV R131, 0x2 ;  /* 0x0000000200837802 */ /* 0x000fe20000000f00 */
[----:B------:R-:W-:Y:S02]  /*f310*/  IMAD.MOV.U32 R126, RZ, RZ, R138 ;  /* 0x000000ffff7e7224 */ /* 0x000fe400078e008a */
        /* <DEDUP_REMOVED lines=18> */
.L_x_6004:
        /* <DEDUP_REMOVED lines=12> */
.L_x_6005:
        /* <DEDUP_REMOVED lines=61> */
.L_x_6003:
        /* <DEDUP_REMOVED lines=17> */
.L_x_6007:
        /* <DEDUP_REMOVED lines=14> */
.L_x_6008:
        /* <DEDUP_REMOVED lines=49> */
[----:B------:R-:W-:Y:S02]  /*fdd0*/  IADD3 R123, PT, PT, R2, -0xe443238, RZ ;  /* 0xf1bbcdc8027b7810 */ /* 0x000fe40007ffe0ff */
[----:B------:R-:W-:Y:S02]  /*fde0*/  LOP3.LUT R135, R135, R160, R127, 0x96, !PT ;  /* 0x000000a087877212 */ /* 0x000fe400078e967f */
[----:B------:R-:W-:-:S03]  /*fdf0*/  LOP3.LUT R123, R123, R162, R131, 0x96, !PT ;  /* 0x000000a27b7b7212 */ /* 0x000fc600078e9683 */
[----:B------:R-:W-:-:S04]  /*fe00*/  IMAD.WIDE.U32 R162, R135, -0x326172a9, RZ ;  /* 0xcd9e8d5787a27825 */ /* 0x000fc800078e00ff */
[----:B------:R-:W-:Y:S01]  /*fe10*/  IMAD.WIDE.U32 R160, R123, -0x2daee0ad, RZ ;  /* 0xd2511f537ba07825 */ /* 0x000fe200078e00ff */
[----:B------:R-:W-:-:S03]  /*fe20*/  IADD3 R123, PT, PT, R3, -0x695add53, RZ ;  /* 0x96a522ad037b7810 */ /* 0x000fc60007ffe0ff */
[----:B------:R-:W-:Y:S01]  /*fe30*/  VIADD R135, R2, 0x8ff34781 ;  /* 0x8ff3478102877836 */ /* 0x000fe20000000000 */
[----:B------:R-:W-:Y:S01]  /*fe40*/  LOP3.LUT R136, R123, R126, R161, 0x96, !PT ;  /* 0x0000007e7b887212 */ /* 0x000fe200078e96a1 */
[----:B------:R-:W-:Y:S01]  /*fe50*/  IMAD.MOV.U32 R138, RZ, RZ, R162 ;  /* 0x000000ffff8a7224 */ /* 0x000fe200078e00a2 */
[----:B------:R-:W-:Y:S01]  /*fe60*/  MOV R126, R128 ;  /* 0x00000080007e7202 */ /* 0x000fe20000000f00 */
[----:B------:R-:W-:Y:S01]  /*fe70*/  IMAD.MOV.U32 R128, RZ, RZ, R160 ;  /* 0x000000ffff807224 */ /* 0x000fe200078e00a0 */
[----:B------:R-:W-:-:S07]  /*fe80*/  LOP3.LUT R135, R135, R130, R163, 0x96, !PT ;  /* 0x0000008287877212 */ /* 0x000fce00078e96a3 */
.L_x_6006:
        /* <DEDUP_REMOVED lines=12> */
.L_x_5960:
[----:B------:R-:W-:Y:S01]  /*ff50*/  ISETP.NE.AND P2, PT, R160, 0x1, PT ;  /* 0x00000001a000780c */ /* 0x000fe20003f45270 */
[----:B------:R-:W-:Y:S01]  /*ff60*/  IMAD.MOV.U32 R116, RZ, RZ, R138 ;  /* 0x000000ffff747224 */ /* 0x000fe200078e008a */
[----:B------:R-:W-:Y:S02]  /*ff70*/  MOV R119, 0x2 ;  /* 0x0000000200777802 */ /* 0x000fe40000000f00 */
[----:B--2---:R-:W-:-:S09]  /*ff80*/  MOV R128, R118 ;  /* 0x0000007600807202 */ /* 0x004fd20000000f00 */
        /* <DEDUP_REMOVED lines=11> */
.L_x_6011:
        /* <DEDUP_REMOVED lines=12> */
.L_x_6012:
        /* <DEDUP_REMOVED lines=54> */
[----:B------:R-:W-:-:S04]  /*10460*/  IMAD.WIDE.U32 R128, R119, -0x2daee0ad, RZ ;  /* 0xd2511f5377807825 */ /* 0x000fc800078e00ff */
[----:B------:R-:W-:Y:S01]  /*10470*/  HFMA2 R119, -RZ, RZ, 0, 0 ;  /* 0x00000000ff777431 */ /* 0x000fe200000001ff */
[----:B------:R-:W-:Y:S02]  /*10480*/  LOP3.LUT R135, R135, R126, R131, 0x96, !PT ;  /* 0x0000007e87877212 */ /* 0x000fe400078e9683 */
[----:B------:R-:W-:Y:S02]  /*10490*/  MOV R138, R130 ;  /* 0x00000082008a7202 */ /* 0x000fe40000000f00 */
[----:B------:R-:W-:Y:S01]  /*104a0*/  LOP3.LUT R136, R117, R116, R129, 0x96, !PT ;  /* 0x0000007475887212 */ /* 0x000fe200078e9681 */
[----:B------:R-:W-:-:S07]  /*104b0*/  IMAD.MOV.U32 R116, RZ, RZ, R118 ;  /* 0x000000ffff747224 */ /* 0x000fce00078e0076 */
.L_x_6010:
[----:B------:R-:W-:Y:S01]  /*104c0*/  ISETP.NE.AND P2, PT, R119, 0x1, PT ;  /* 0x000000017700780c */ /* 0x000fe20003f45270 */
[----:B------:R-:W-:Y:S01]  /*104d0*/  IMAD.MOV.U32 R118, RZ, RZ, R138 ;  /* 0x000000ffff767224 */ /* 0x000fe200078e008a */
[----:B------:R-:W-:Y:S01]  /*104e0*/  I2FP.F32.U32 R117, R116 ;  /* 0x0000007400757245 */ /* 0x000fe20000201000 */
[----:B-----5:R-:W-:-:S04]  /*104f0*/  IMAD.U32 R116, R120, 0x10000, RZ ;  /* 0x0001000078747824 */ /* 0x020fc800078e00ff */
[----:B------:R-:W-:-:S05]  /*10500*/  FFMA.FTZ R117, R117, R0, 1.1641532182693481445e-10 ;  /* 0x2f00000075757423 */ /* 0x000fca0000010000 */
[----:B------:R-:W-:Y:S02]  /*10510*/  FSETP.LE.FTZ.AND P3, PT, R117, UR4, PT ;  /* 0x0000000475007c0b */ /* 0x000fe4000bf73000 */
[----:B------:R-:W-:Y:S02]  /*10520*/  PRMT R117, R120, 0x7632, R117 ;  /* 0x0000763278757816 */ /* 0x000fe40000000075 */
[----:B------:R-:W-:Y:S02]  /*10530*/  P2R R129, PR, RZ, 0x8 ;  /* 0x00000008ff817803 */ /* 0x000fe40000000000 */
[----:B------:R-:W-:Y:S01]  /*10540*/  MOV R120, 0x2 ;  /* 0x0000000200787802 */ /* 0x000fe20000000f00 */
        /* <DEDUP_REMOVED lines=9> */
.L_x_6014:
        /* <DEDUP_REMOVED lines=12> */
.L_x_6015:
        /* <DEDUP_REMOVED lines=60> */
[----:B------:R-:W-:-:S07]  /*10a60*/  LOP3.LUT R135, R135, R126, R155, 0x96, !PT ;  /* 0x0000007e87877212 */ /* 0x000fce00078e969b */
.L_x_6013:
[----:B------:R-:W-:Y:S01]  /*10a70*/  ISETP.NE.AND P2, PT, R120, 0x1, PT ;  /* 0x000000017800780c */ /* 0x000fe20003f45270 */
[----:B------:R-:W-:Y:S01]  /*10a80*/  IMAD.U32 R117, R117, 0x10000, RZ ;  /* 0x0001000075757824 */ /* 0x000fe200078e00ff */
[----:B------:R-:W-:Y:S01]  /*10a90*/  I2FP.F32.U32 R119, R118 ;  /* 0x0000007600777245 */ /* 0x000fe20000201000 */
[----:B------:R-:W-:Y:S01]  /*10aa0*/  IMAD.MOV.U32 R118, RZ, RZ, R138 ;  /* 0x000000ffff767224 */ /* 0x000fe200078e008a */
[----:B------:R-:W-:-:S03]  /*10ab0*/  MOV R126, 0x2 ;  /* 0x00000002007e7802 */ /* 0x000fc60000000f00 */
        /* <DEDUP_REMOVED lines=12> */
.L_x_6017:
        /* <DEDUP_REMOVED lines=12> */
.L_x_6018:
        /* <DEDUP_REMOVED lines=56> */
[----:B------:R-:W-:Y:S01]  /*10fc0*/  HFMA2 R126, -RZ, RZ, 0, 0 ;  /* 0x00000000ff7e7431 */ /* 0x000fe200000001ff */
[----:B------:R-:W-:Y:S01]  /*10fd0*/  LOP3.LUT R136, R119, R118, R131, 0x96, !PT ;  /* 0x0000007677887212 */ /* 0x000fe200078e9683 */
[----:B------:R-:W-:Y:S01]  /*10fe0*/  IMAD.MOV.U32 R138, RZ, RZ, R154 ;  /* 0x000000ffff8a7224 */ /* 0x000fe200078e009a */
[----:B------:R-:W-:Y:S01]  /*10ff0*/  MOV R118, R128 ;  /* 0x0000008000767202 */ /* 0x000fe20000000f00 */
[----:B------:R-:W-:-:S07]  /*11000*/  IMAD.MOV.U32 R128, RZ, RZ, R130 ;  /* 0x000000ffff807224 */ /* 0x000fce00078e0082 */
.L_x_6016:
[----:B------:R-:W-:Y:S01]  /*11010*/  ISETP.NE.AND P2, PT, R126, 0x1, PT ;  /* 0x000000017e00780c */ /* 0x000fe20003f45270 */
[----:B------:R-:W-:Y:S01]  /*11020*/  IMAD.MOV.U32 R120, RZ, RZ, R138 ;  /* 0x000000ffff787224 */ /* 0x000fe200078e008a */
[----:B------:R-:W-:Y:S01]  /*11030*/  I2FP.F32.U32 R119, R118 ;  /* 0x0000007600777245 */ /* 0x000fe20000201000 */
[----:B------:R-:W-:Y:S01]  /*11040*/  IMAD.U32 R118, R121, 0x10000, RZ ;  /* 0x0001000079767824 */ /* 0x000fe200078e00ff */
[----:B------:R-:W-:-:S03]  /*11050*/  MOV R127, 0x2 ;  /* 0x00000002007f7802 */ /* 0x000fc60000000f00 */
        /* <DEDUP_REMOVED lines=13> */
.L_x_6020:
        /* <DEDUP_REMOVED lines=12> */
.L_x_6021:
        /* <DEDUP_REMOVED lines=53> */
[----:B------:R-:W-:Y:S02]  /*11540*/  HFMA2 R127, -RZ, RZ, 0, 0 ;  /* 0x00000000ff7f7431 */ /* 0x000fe400000001ff */
[----:B------:R-:W-:-:S04]  /*11550*/  IMAD.WIDE.U32 R130, R131, -0x2daee0ad, RZ ;  /* 0xd2511f5383827825 */ /* 0x000fc800078e00ff */
[----:B------:R-:W-:Y:S01]  /*11560*/  VIADD R135, R2, 0x8ff34781 ;  /* 0x8ff3478102877836 */ /* 0x000fe20000000000 */
[----:B------:R-:W-:Y:S01]  /*11570*/  LOP3.LUT R136, R121, R120, R131, 0x96, !PT ;  /* 0x0000007879887212 */ /* 0x000fe200078e9683 */
[----:B------:R-:W-:Y:S01]  /*11580*/  IMAD.MOV.U32 R138, RZ, RZ, R160 ;  /* 0x000000ffff8a7224 */ /* 0x000fe200078e00a0 */
[----:B------:R-:W-:Y:S01]  /*11590*/  MOV R120, R128 ;  /* 0x0000008000787202 */ /* 0x000fe20000000f00 */
[----:B------:R-:W-:Y:S01]  /*115a0*/  IMAD.MOV.U32 R128, RZ, RZ, R130 ;  /* 0x000000ffff807224 */ /* 0x000fe200078e0082 */
[----:B------:R-:W-:-:S07]  /*115b0*/  LOP3.LUT R135, R135, R126, R161, 0x96, !PT ;  /* 0x0000007e87877212 */ /* 0x000fce00078e96a1 */
.L_x_6019:
        /* <DEDUP_REMOVED lines=17> */
.L_x_6023:
        /* <DEDUP_REMOVED lines=12> */
.L_x_6024:
        /* <DEDUP_REMOVED lines=61> */
.L_x_6022:
[----:B------:R-:W-:Y:S02]  /*11b60*/  ISETP.NE.AND P3, PT, R126, 0x1, PT ;  /* 0x000000017e00780c */ /* 0x000fe40003f65270 */
[----:B------:R-:W-:Y:S01]  /*11b70*/  I2FP.F32.U32 R121, R120 ;  /* 0x0000007800797245 */ /* 0x000fe20000201000 */
[C---:B------:R-:W-:Y:S01]  /*11b80*/  IMAD.U32 R120, R122.reuse, 0x10000, RZ ;  /* 0x000100007a787824 */ /* 0x040fe200078e00ff */
        /* <DEDUP_REMOVED lines=14> */
.L_x_6026:
        /* <DEDUP_REMOVED lines=12> */
.L_x_6027:
        /* <DEDUP_REMOVED lines=49> */
[----:B------:R-:W-:Y:S01]  /*12040*/  LOP3.LUT R135, R135, R160, R127, 0x96, !PT ;  /* 0x000000a087877212 */ /* 0x000fe200078e967f */
[----:B------:R-:W-:Y:S01]  /*12050*/  HFMA2 R127, -RZ, RZ, 0, 0 ;  /* 0x00000000ff7f7431 */ /* 0x000fe200000001ff */
        /* <DEDUP_REMOVED lines=10> */
.L_x_6025:
[----:B------:R-:W-:Y:S02]  /*12100*/  ISETP.NE.AND P4, PT, R127, 0x1, PT ;  /* 0x000000017f00780c */ /* 0x000fe40003f85270 */
[----:B------:R-:W-:Y:S02]  /*12110*/  I2FP.F32.U32 R121, R121 ;  /* 0x0000007900797245 */ /* 0x000fe40000201000 */
[----:B------:R-:W-:-:S03]  /*12120*/  MOV R130, 0x2 ;  /* 0x0000000200827802 */ /* 0x000fc60000000f00 */
[----:B------:R-:W-:Y:S01]  /*12130*/  FFMA.FTZ R126, R121, R0, 1.1641532182693481445e-10 ;  /* 0x2f000000797e7423 */ /* 0x000fe20000010000 */
[----:B------:R-:W-:Y:S02]  /*12140*/  IMAD.U32 R121, R122, 0x10000, RZ ;  /* 0x000100007a797824 */ /* 0x000fe400078e00ff */
[----:B------:R-:W-:Y:S02]  /*12150*/  IMAD.MOV.U32 R122, RZ, RZ, R138 ;  /* 0x000000ffff7a7224 */ /* 0x000fe400078e008a */
        /* <DEDUP_REMOVED lines=10> */
.L_x_6029:
        /* <DEDUP_REMOVED lines=12> */
.L_x_6030:
        /* <DEDUP_REMOVED lines=59> */
[----:B------:R-:W-:Y:S01]  /*12670*/  LOP3.LUT R136, R131, R126, R161, 0x96, !PT ;  /* 0x0000007e83887212 */ /* 0x000fe200078e96a1 */
[----:B------:R-:W-:-:S07]  /*12680*/  IMAD.MOV.U32 R128, RZ, RZ, R160 ;  /* 0x000000ffff807224 */ /* 0x000fce00078e00a0 */
.L_x_6028:
[----:B------:R-:W-:Y:S01]  /*12690*/  ISETP.NE.AND P5, PT, R130, 0x1, PT ;  /* 0x000000018200780c */ /* 0x000fe20003fa5270 */
[C---:B------:R-:W-:Y:S01]  /*126a0*/  IMAD.U32 R163, R123.reuse, 0x10000, RZ ;  /* 0x000100007ba37824 */ /* 0x040fe200078e00ff */
[----:B------:R-:W-:Y:S01]  /*126b0*/  I2FP.F32.U32 R127, R122 ;  /* 0x0000007a007f7245 */ /* 0x000fe20000201000 */
[----:B------:R-:W-:Y:S01]  /*126c0*/  IMAD.MOV.U32 R122, RZ, RZ, R138 ;  /* 0x000000ffff7a7224 */ /* 0x000fe200078e008a */
[----:B------:R-:W-:Y:S02]  /*126d0*/  PRMT R162, R123, 0x7632, R162 ;  /* 0x000076327ba27816 */ /* 0x000fe400000000a2 */
        /* <DEDUP_REMOVED lines=12> */
.L_x_6032:
        /* <DEDUP_REMOVED lines=12> */
.L_x_6033:
        /* <DEDUP_REMOVED lines=61> */
.L_x_6031:
        /* <DEDUP_REMOVED lines=14> */
[----:B------:R-:W-:Y:S01]  /*12d10*/  FMUL.FTZ R119, R119, UR5 ;  /* 0x0000000577777c20 */ /* 0x000fe20008410000 */
[----:B------:R-:W-:Y:S01]  /*12d20*/  FMUL.FTZ R117, R117, UR5 ;  /* 0x0000000575757c20 */ /* 0x000fe20008410000 */
[----:B------:R-:W-:Y:S01]  /*12d30*/  FMUL.FTZ R162, R162, UR5 ;  /* 0x00000005a2a27c20 */ /* 0x000fe20008410000 */
[----:B------:R-:W-:-:S02]  /*12d40*/  FSEL R118, R118, RZ, P5 ;  /* 0x000000ff76767208 */ /* 0x000fc40002800000 */
[----:B------:R-:W-:Y:S02]  /*12d50*/  ISETP.NE.AND P0, PT, R152, RZ, PT ;  /* 0x000000ff9800720c */ /* 0x000fe40003f05270 */
[----:B------:R-:W-:Y:S02]  /*12d60*/  ISETP.NE.AND P6, PT, R155, RZ, PT ;  /* 0x000000ff9b00720c */ /* 0x000fe40003fc5270 */
[----:B------:R-:W-:Y:S01]  /*12d70*/  FSETP.GTU.FTZ.AND P5, PT, R127, UR4, PT ;  /* 0x000000047f007c0b */ /* 0x000fe2000bfbc000 */
[----:B------:R-:W-:Y:S01]  /*12d80*/  @P1 FADD.FTZ R116, R8, R116 ;  /* 0x0000007408741221 */ /* 0x000fe20000010000 */
[----:B------:R-:W-:Y:S01]  /*12d90*/  FSEL R122, R123, RZ, P4 ;  /* 0x000000ff7b7a7208 */ /* 0x000fe20002000000 */
[----:B------:R-:W-:Y:S01]  /*12da0*/  @P1 FADD.FTZ R118, R10, R118 ;  /* 0x000000760a761221 */ /* 0x000fe20000010000 */
[----:B------:R-:W-:Y:S02]  /*12db0*/  FSEL R121, R121, RZ, P3 ;  /* 0x000000ff79797208 */ /* 0x000fe40001800000 */
        /* <DEDUP_REMOVED lines=12> */
.L_x_6009:
[----:B------:R-:W-:Y:S01]  /*12e80*/  SEL R127, RZ, 0x1000000, !P5 ;  /* 0x01000000ff7f7807 */ /* 0x000fe20006800000 */
[----:B------:R-:W0:Y:S01]  /*12e90*/  @P0 LDC.64 R162, c[0x0][0x398] ;  /* 0x0000e600ffa20b82 */ /* 0x000e220000000a00 */
[----:B------:R-:W-:Y:S02]  /*12ea0*/  SEL R126, RZ, 0x10000, !P4 ;  /* 0x00010000ff7e7807 */ /* 0x000fe40006000000 */
[----:B------:R-:W-:Y:S02]  /*12eb0*/  SEL R167, RZ, 0x100, !P3 ;  /* 0x00000100ffa77807 */ /* 0x000fe40005800000 */
[----:B------:R-:W-:Y:S02]  /*12ec0*/  ISETP.NE.AND P5, PT, R152, RZ, PT ;  /* 0x000000ff9800720c */ /* 0x000fe40003fa5270 */
[----:B------:R-:W-:Y:S01]  /*12ed0*/  ISETP.NE.AND P4, PT, R154, RZ, PT ;  /* 0x000000ff9a00720c */ /* 0x000fe20003f85270 */
[----:B------:R-:W1:Y:S01]  /*12ee0*/  @P1 LDC.64 R164, c[0x0][0x3a0] ;  /* 0x0000e800ffa41b82 */ /* 0x000e620000000a00 */
[----:B------:R-:W-:-:S02]  /*12ef0*/  ISETP.NE.AND P3, PT, R155, RZ, PT ;  /* 0x000000ff9b00720c */ /* 0x000fc40003f65270 */
[----:B------:R-:W-:Y:S02]  /*12f00*/  ISETP.NE.AND P6, PT, R129, RZ, PT ;  /* 0x000000ff8100720c */ /* 0x000fe40003fc5270 */
[----:B------:R-:W-:Y:S02]  /*12f10*/  SEL R131, RZ, 0x1000000, !P3 ;  /* 0x01000000ff837807 */ /* 0x000fe40005800000 */
[----:B------:R-:W-:Y:S02]  /*12f20*/  SEL R130, RZ, 0x10000, !P4 ;  /* 0x00010000ff827807 */ /* 0x000fe40006000000 */
[----:B------:R-:W-:Y:S02]  /*12f30*/  SEL R129, RZ, 0x100, !P5 ;  /* 0x00000100ff817807 */ /* 0x000fe40006800000 */
[----:B------:R-:W-:Y:S01]  /*12f40*/  LOP3.LUT R167, R167, R127, R126, 0xfe, !PT ;  /* 0x0000007fa7a77212 */ /* 0x000fe200078efe7e */
[----:B------:R-:W-:Y:S01]  /*12f50*/  IMAD.WIDE.U32 R126, R153, 0x20, R150 ;  /* 0x00000020997e7825 */ /* 0x000fe200078e0096 */
[----:B------:R-:W-:-:S02]  /*12f60*/  LOP3.LUT R129, R129, R131, R130, 0xfe, !PT ;  /* 0x0000008381817212 */ /* 0x000fc400078efe82 */
[----:B------:R-:W-:Y:S02]  /*12f70*/  SEL R166, RZ, 0x1, !P2 ;  /* 0x00000001ffa67807 */ /* 0x000fe40005000000 */
[----:B------:R-:W-:Y:S01]  /*12f80*/  SEL R130, RZ, 0x1, !P6 ;  /* 0x00000001ff827807 */ /* 0x000fe20007000000 */
[----:B------:R2:W-:Y:S01]  /*12f90*/  STG.E.128 desc[UR8][R126.64], R116 ;  /* 0x000000747e007986 */ /* 0x0005e2000c101d08 */
[----:B------:R-:W-:Y:S02]  /*12fa0*/  LOP3.LUT R167, R167, R166, RZ, 0xfc, !PT ;  /* 0x000000a6a7a77212 */ /* 0x000fe400078efcff */
[----:B------:R-:W-:Y:S01]  /*12fb0*/  LOP3.LUT R166, R129, R130, RZ, 0xfc, !PT ;  /* 0x0000008281a67212 */ /* 0x000fe200078efcff */
[----:B------:R-:W-:Y:S01]  /*12fc0*/  IMAD.WIDE.U32 R130, R153, 0x8, R148 ;  /* 0x0000000899827825 */ /* 0x000fe200078e0094 */
[----:B------:R2:W-:Y:S01]  /*12fd0*/  STG.E.128 desc[UR8][R126.64+0x10], R120 ;  /* 0x000010787e007986 */ /* 0x0005e2000c101d08 */
[----:B------:R-:W-:-:S03]  /*12fe0*/  IADD3 R155, PT, PT, R147, 0x200, RZ ;  /* 0x00000200939b7810 */ /* 0x000fc60007ffe0ff */
[----:B------:R2:W-:Y:S02]  /*12ff0*/  STG.E.64 desc[UR8][R130.64], R166 ;  /* 0x000000a682007986 */ /* 0x0005e4000c101b08 */
[----:B------:R-:W-:-:S04]  /*13000*/  IMAD.WIDE.U32 R160, R155, 0x10, R124 ;  /* 0x000000109ba07825 */ /* 0x000fc800078e007c */
[----:B0-----:R-:W-:-:S04]  /*13010*/  @P0 IMAD.WIDE.U32 R162, R155, 0x10, R162 ;  /* 0x000000109ba20825 */ /* 0x001fc800078e00a2 */
[----:B-1----:R-:W-:Y:S01]  /*13020*/  @P1 IMAD.WIDE.U32 R164, R155, 0x20, R164 ;  /* 0x000000209ba41825 */ /* 0x002fe200078e00a4 */
[----:B--2---:R-:W-:Y:S06]  /*13030*/  @!P0 BRA `(.L_x_6034) ;  /* 0x0000000000508947 */ /* 0x004fec0003800000 */
[----:B------:R-:W-:Y:S01]  /*13040*/  IMAD.U32 R125, R145, 0x10000, RZ ;  /* 0x00010000917d7824 */ /* 0x000fe200078e00ff */
        /* <DEDUP_REMOVED lines=19> */
.L_x_6034:
[----:B------:R1:W5:Y:S04]  /*13180*/  @P0 LDG.E.128 R156, desc[UR8][R162.64] ;  /* 0x00000008a29c0981 */ /* 0x000368000c1e1d00 */
[----:B------:R1:W5:Y:S04]  /*13190*/  @P1 LDG.E.128 R8, desc[UR8][R164.64] ;  /* 0x00000008a4081981 */ /* 0x000368000c1e1d00 */
[----:B------:R1:W5:Y:S04]  /*131a0*/  @P1 LDG.E.128 R4, desc[UR8][R164.64+0x10] ;  /* 0x00001008a4041981 */ /* 0x000368000c1e1d00 */
[----:B0-----:R1:W5:Y:S01]  /*131b0*/  LDG.E.128 R124, desc[UR8][R160.64] ;  /* 0x00000008a07c7981 */ /* 0x001362000c1e1d00 */
[----:B------:R-:W-:Y:S05]  /*131c0*/  @!P0 BRA `(.L_x_6035) ;  /* 0x0000005c00648947 */ /* 0x000fea0003800000 */
        /* <DEDUP_REMOVED lines=15> */
.L_x_6037:
        /* <DEDUP_REMOVED lines=12> */
.L_x_6038:
        /* <DEDUP_REMOVED lines=59> */
[----:B------:R-:W-:Y:S01]  /*13730*/  IMAD.MOV.U32 R130, RZ, RZ, RZ ;  /* 0x000000ffff827224 */ /* 0x000fe200078e00ff */
[----:B------:R-:W-:-:S07]  /*13740*/  MOV R129, R128 ;  /* 0x0000008000817202 */ /* 0x000fce0000000f00 */
.L_x_6036:
[----:B------:R-:W-:Y:S01]  /*13750*/  ISETP.NE.AND P2, PT, R130, 0x1, PT ;  /* 0x000000018200780c */ /* 0x000fe20003f45270 */
[----:B------:R-:W-:Y:S01]  /*13760*/  IMAD.MOV.U32 R131, RZ, RZ, 0x2 ;  /* 0x00000002ff837424 */ /* 0x000fe200078e00ff */
[----:B------:R-:W-:Y:S02]  /*13770*/  I2FP.F32.U32 R129, R129 ;  /* 0x0000008100817245 */ /* 0x000fe40000201000 */
[C---:B-----5:R-:W-:Y:S02]  /*13780*/  SHF.L.U32 R128, R124.reuse, 0x10, RZ ;  /* 0x000000107c807819 */ /* 0x060fe400000006ff */
[----:B------:R-:W-:Y:S01]  /*13790*/  PRMT R124, R124, 0x7632, R124 ;  /* 0x000076327c7c7816 */ /* 0x000fe2000000007c */
[----:B------:R-:W-:Y:S02]  /*137a0*/  FFMA.FTZ R129, R129, R0, 1.1641532182693481445e-10 ;  /* 0x2f00000081817423 */ /* 0x000fe40000010000 */
[----:B------:R-:W-:-:S03]  /*137b0*/  FMUL.FTZ R142, R128, UR5 ;  /* 0x00000005808e7c20 */ /* 0x000fc60008410000 */
[----:B------:R-:W-:Y:S02]  /*137c0*/  FSETP.LE.FTZ.AND P4, PT, R129, UR4, PT ;  /* 0x0000000481007c0b */ /* 0x000fe4000bf93000 */
[----:B------:R-:W-:Y:S02]  /*137d0*/  MOV R129, R138 ;  /* 0x0000008a00817202 */ /* 0x000fe40000000f00 */
[----:B-1----:R-:W-:Y:S01]  /*137e0*/  P2R R160, PR, RZ, 0x10 ;  /* 0x00000010ffa07803 */ /* 0x002fe20000000000 */
        /* <DEDUP_REMOVED lines=9> */
.L_x_6040:
        /* <DEDUP_REMOVED lines=12> */
.L_x_6041:
        /* <DEDUP_REMOVED lines=56> */
[----:B------:R-:W-:-:S04]  /*13cc0*/  LOP3.LUT R135, R135, R130, R139, 0x96, !PT ;  /* 0x0000008287877212 */ /* 0x000fc800078e968b */
[----:B------:R-:W-:Y:S02]  /*13cd0*/  LOP3.LUT R136, R129, R128, R141, 0x96, !PT ;  /* 0x0000008081887212 */ /* 0x000fe400078e968d */
[----:B------:R-:W-:Y:S01]  /*13ce0*/  MOV R129, R152 ;  /* 0x0000009800817202 */ /* 0x000fe20000000f00 */
[----:B------:R-:W-:-:S07]  /*13cf0*/  IMAD.MOV.U32 R152, RZ, RZ, R140 ;  /* 0x000000ffff987224 */ /* 0x000fce00078e008c */
.L_x_6039:
        /* <DEDUP_REMOVED lines=22> */
.L_x_6043:
        /* <DEDUP_REMOVED lines=12> */
.L_x_6044:
        /* <DEDUP_REMOVED lines=56> */
[----:B------:R-:W-:Y:S01]  /*142a0*/  HFMA2 R130, -RZ, RZ, 0, 0 ;  /* 0x00000000ff827431 */ /* 0x000fe200000001ff */
[----:B------:R-:W-:Y:S01]  /*142b0*/  MOV R129, R152 ;  /* 0x0000009800817202 */ /* 0x000fe20000000f00 */
[----:B------:R-:W-:Y:S01]  /*142c0*/  IMAD.MOV.U32 R138, RZ, RZ, R144 ;  /* 0x000000ffff8a7224 */ /* 0x000fe200078e0090 */
[----:B------:R-:W-:Y:S01]  /*142d0*/  LOP3.LUT R135, R135, R140, R145, 0x96, !PT ;  /* 0x0000008c87877212 */ /* 0x000fe200078e9691 */
[----:B------:R-:W-:-:S07]  /*142e0*/  IMAD.MOV.U32 R152, RZ, RZ, R142 ;  /* 0x000000ffff987224 */ /* 0x000fce00078e008e */
.L_x_6042:
[----:B------:R-:W-:Y:S01]  /*142f0*/  ISETP.NE.AND P2, PT, R130, 0x1, PT ;  /* 0x000000018200780c */ /* 0x000fe20003f45270 */
[----:B------:R-:W-:Y:S01]  /*14300*/  IMAD.U32 R124, R124, 0x10000, RZ ;  /* 0x000100007c7c7824 */ /* 0x000fe200078e00ff */
[----:B------:R-:W-:Y:S02]  /*14310*/  I2FP.F32.U32 R129, R129 ;  /* 0x0000008100817245 */ /* 0x000fe40000201000 */
[----:B------:R-:W-:Y:S01]  /*14320*/  MOV R131, 0x2 ;  /* 0x0000000200837802 */ /* 0x000fe20000000f00 */
[----:B------:R-:W-:Y:S02]  /*14330*/  FMUL.FTZ R146, R124, UR5 ;  /* 0x000000057c927c20 */ /* 0x000fe40008410000 */
        /* <DEDUP_REMOVED lines=13> */
.L_x_6046:
        /* <DEDUP_REMOVED lines=12> */
.L_x_6047:
        /* <DEDUP_REMOVED lines=61> */
.L_x_6045:
        /* <DEDUP_REMOVED lines=23> */
.L_x_6049:
        /* <DEDUP_REMOVED lines=12> */
.L_x_6050:
        /* <DEDUP_REMOVED lines=60> */
[----:B------:R-:W-:-:S07]  /*14e90*/  IMAD.MOV.U32 R152, RZ, RZ, R144 ;  /* 0x000000ffff987224 */ /* 0x000fce00078e0090 */
.L_x_6048:
        /* <DEDUP_REMOVED lines=19> */
.L_x_6052:
        /* <DEDUP_REMOVED lines=12> */
.L_x_6053:
        /* <DEDUP_REMOVED lines=61> */
.L_x_6051:
        /* <DEDUP_REMOVED lines=22> */
.L_x_6055:
        /* <DEDUP_REMOVED lines=12> */
.L_x_6056:
        /* <DEDUP_REMOVED lines=61> */
.L_x_6054:
[----:B------:R-:W-:Y:S01]  /*15a50*/  ISETP.NE.AND P2, PT, R143, 0x1, PT ;  /* 0x000000018f00780c */ /* 0x000fe20003f45270 */
[----:B------:R-:W-:Y:S01]  /*15a60*/  IMAD.U32 R125, R125, 0x10000, RZ ;  /* 0x000100007d7d7824 */ /* 0x000fe200078e00ff */
[----:B------:R-:W-:Y:S01]  /*15a70*/  I2FP.F32.U32 R131, R124 ;  /* 0x0000007c00837245 */ /* 0x000fe20000201000 */
[----:B------:R-:W-:Y:S01]  /*15a80*/  IMAD.MOV.U32 R124, RZ, RZ, R138 ;  /* 0x000000ffff7c7224 */ /* 0x000fe200078e008a */
[----:B------:R-:W-:-:S03]  /*15a90*/  MOV R144, 0x2 ;  /* 0x0000000200907802 */ /* 0x000fc60000000f00 */
[----:B------:R-:W-:-:S05]  /*15aa0*/  FFMA.FTZ R131, R131, R0, 1.1641532182693481445e-10 ;  /* 0x2f00000083837423 */ /* 0x000fca0000010000 */
[----:B------:R-:W-:Y:S01]  /*15ab0*/  FSETP.LE.FTZ.AND P4, PT, R131, UR4, PT ;  /* 0x0000000483007c0b */ /* 0x000fe2000bf93000 */
[----:B------:R-:W-:-:S03]  /*15ac0*/  FMUL.FTZ R131, R125, UR5 ;  /* 0x000000057d837c20 */ /* 0x000fc60008410000 */
        /* <DEDUP_REMOVED lines=10> */
.L_x_6058:
        /* <DEDUP_REMOVED lines=12> */
.L_x_6059:
        /* <DEDUP_REMOVED lines=61> */
.L_x_6057:
[----:B------:R-:W-:Y:S02]  /*16000*/  I2FP.F32.U32 R125, R124 ;  /* 0x0000007c007d7245 */ /* 0x000fe40000201000 */
[----:B------:R-:W-:Y:S02]  /*16010*/  PRMT R124, R157, 0x7632, R124 ;  /* 0x000076329d7c7816 */ /* 0x000fe4000000007c */
[----:B------:R-:W-:Y:S01]  /*16020*/  FSEL R131, R131, RZ, P4 ;  /* 0x000000ff83837208 */ /* 0x000fe20002000000 */
[----:B------:R-:W-:Y:S01]  /*16030*/  FFMA.FTZ R125, R125, R0, 1.1641532182693481445e-10 ;  /* 0x2f0000007d7d7423 */ /* 0x000fe20000010000 */
[----:B------:R-:W-:Y:S01]  /*16040*/  MOV R143, 0x2 ;  /* 0x00000002008f7802 */ /* 0x000fe20000000f00 */
[----:B------:R-:W-:-:S03]  /*16050*/  IMAD.U32 R124, R124, 0x10000, RZ ;  /* 0x000100007c7c7824 */ /* 0x000fc600078e00ff */
[----:B------:R-:W-:Y:S01]  /*16060*/  FSETP.GTU.FTZ.AND P2, PT, R125, UR4, PT ;  /* 0x000000047d007c0b */ /* 0x000fe2000bf5c000 */
[----:B------:R-:W-:-:S03]  /*16070*/  FMUL.FTZ R124, R124, UR5 ;  /* 0x000000057c7c7c20 */ /* 0x000fc60008410000 */
        /* <DEDUP_REMOVED lines=15> */
.L_x_6061:
        /* <DEDUP_REMOVED lines=12> */
.L_x_6062:
        /* <DEDUP_REMOVED lines=61> */
.L_x_6060:
[----:B------:R-:W-:Y:S02]  /*16600*/  ISETP.NE.AND P3, PT, R143, 0x1, PT ;  /* 0x000000018f00780c */ /* 0x000fe40003f65270 */
[----:B------:R-:W-:Y:S01]  /*16610*/  I2FP.F32.U32 R125, R124 ;  /* 0x0000007c007d7245 */ /* 0x000fe20000201000 */
[C---:B------:R-:W-:Y:S01]  /*16620*/  IMAD.U32 R124, R126.reuse, 0x10000, RZ ;  /* 0x000100007e7c7824 */ /* 0x040fe200078e00ff */
[----:B------:R-:W-:Y:S02]  /*16630*/  PRMT R126, R126, 0x7632, R126 ;  /* 0x000076327e7e7816 */ /* 0x000fe4000000007e */
[----:B------:R-:W-:Y:S01]  /*16640*/  MOV R144, 0x2 ;  /* 0x0000000200907802 */ /* 0x000fe20000000f00 */
[----:B------:R-:W-:Y:S01]  /*16650*/  FFMA.FTZ R125, R125, R0, 1.1641532182693481445e-10 ;  /* 0x2f0000007d7d7423 */ /* 0x000fe20000010000 */
[----:B------:R-:W-:-:S04]  /*16660*/  FMUL.FTZ R146, R124, UR5 ;  /* 0x000000057c927c20 */ /* 0x000fc80008410000 */
        /* <DEDUP_REMOVED lines=11> */
.L_x_6064:
        /* <DEDUP_REMOVED lines=12> */
.L_x_6065:
        /* <DEDUP_REMOVED lines=61> */
.L_x_6063:
        /* <DEDUP_REMOVED lines=22> */
.L_x_6067:
        /* <DEDUP_REMOVED lines=12> */
.L_x_6068:
        /* <DEDUP_REMOVED lines=61> */
.L_x_6066:
        /* <DEDUP_REMOVED lines=17> */
.L_x_6070:
        /* <DEDUP_REMOVED lines=12> */
.L_x_6071:
        /* <DEDUP_REMOVED lines=58> */
[----:B------:R-:W-:Y:S02]  /*17710*/  IMAD.MOV.U32 R138, RZ, RZ, R170 ;  /* 0x000000ffff8a7224 */ /* 0x000fe400078e00aa */
[----:B------:R-:W-:Y:S01]  /*17720*/  IMAD.MOV.U32 R152, RZ, RZ, R164 ;  /* 0x000000ffff987224 */ /* 0x000fe200078e00a4 */
[----:B------:R-:W-:-:S07]  /*17730*/  LOP3.LUT R135, R135, R162, R171, 0x96, !PT ;  /* 0x000000a287877212 */ /* 0x000fce00078e96ab */
.L_x_6069:
        /* <DEDUP_REMOVED lines=23> */
.L_x_6073:
        /* <DEDUP_REMOVED lines=12> */
.L_x_6074:
        /* <DEDUP_REMOVED lines=56> */
[----:B------:R-:W-:Y:S02]  /*17cf0*/  HFMA2 R162, -RZ, RZ, 0, 0 ;  /* 0x00000000ffa27431 */ /* 0x000fe400000001ff */
[----:B------:R-:W-:Y:S02]  /*17d00*/  VIADD R145, R2, 0x8ff34781 ;  /* 0x8ff3478102917836 */ /* 0x000fe40000000000 */
[----:B------:R-:W-:Y:S02]  /*17d10*/  IMAD.MOV.U32 R138, RZ, RZ, R172 ;  /* 0x000000ffff8a7224 */ /* 0x000fe400078e00ac */
[----:B------:R-:W-:Y:S01]  /*17d20*/  IMAD.MOV.U32 R152, RZ, RZ, R170 ;  /* 0x000000ffff987224 */ /* 0x000fe200078e00aa */
[----:B------:R-:W-:-:S07]  /*17d30*/  LOP3.LUT R135, R145, R164, R173, 0x96, !PT ;  /* 0x000000a491877212 */ /* 0x000fce00078e96ad */
.L_x_6072:
        /* <DEDUP_REMOVED lines=18> */
.L_x_6076:
        /* <DEDUP_REMOVED lines=12> */
.L_x_6077:
        /* <DEDUP_REMOVED lines=51> */
[----:B------:R-:W-:Y:S02]  /*18250*/  LOP3.LUT R135, R135, R172, R165, 0x96, !PT ;  /* 0x000000ac87877212 */ /* 0x000fe400078e96a5 */
[----:B------:R-:W-:Y:S01]  /*18260*/  IADD3 R163, PT, PT, R3, -0x695add53, RZ ;  /* 0x96a522ad03a37810 */ /* 0x000fe20007ffe0ff */
[----:B------:R-:W-:-:S04]  /*18270*/  IMAD.WIDE.U32 R172, R145, -0x326172a9, RZ ;  /* 0xcd9e8d5791ac7825 */ /* 0x000fc800078e00ff */
[----:B------:R-:W-:Y:S02]  /*18280*/  VIADD R145, R2, 0x8ff34781 ;  /* 0x8ff3478102917836 */ /* 0x000fe40000000000 */
[----:B------:R-:W-:-:S03]  /*18290*/  IMAD.WIDE.U32 R170, R135, -0x2daee0ad, RZ ;  /* 0xd2511f5387aa7825 */ /* 0x000fc600078e00ff */
[----:B------:R-:W-:Y:S01]  /*182a0*/  LOP3.LUT R135, R145, R164, R173, 0x96, !PT ;  /* 0x000000a491877212 */ /* 0x000fe200078e96ad */
[----:B------:R-:W-:Y:S02]  /*182b0*/  HFMA2 R164, -RZ, RZ, 0, 0 ;  /* 0x00000000ffa47431 */ /* 0x000fe400000001ff */
[----:B------:R-:W-:Y:S01]  /*182c0*/  IMAD.MOV.U32 R138, RZ, RZ, R172 ;  /* 0x000000ffff8a7224 */ /* 0x000fe200078e00ac */
[----:B------:R-:W-:Y:S01]  /*182d0*/  LOP3.LUT R136, R163, R162, R171, 0x96, !PT ;  /* 0x000000a2a3887212 */ /* 0x000fe200078e96ab */
[----:B------:R-:W-:-:S07]  /*182e0*/  IMAD.MOV.U32 R152, RZ, RZ, R170 ;  /* 0x000000ffff987224 */ /* 0x000fce00078e00aa */
.L_x_6075:
[----:B------:R-:W-:Y:S01]  /*182f0*/  I2FP.F32.U32 R145, R146 ;  /* 0x0000009200917245 */ /* 0x000fe20000201000 */
[----:B------:R-:W-:Y:S01]  /*18300*/  IMAD.U32 R126, R159, 0x10000, RZ ;  /* 0x000100009f7e7824 */ /* 0x000fe200078e00ff */
[----:B------:R-:W-:Y:S01]  /*18310*/  FSEL R163, R154, RZ, P4 ;  /* 0x000000ff9aa37208 */ /* 0x000fe20002000000 */
[----:B------:R-:W-:Y:S01]  /*18320*/  IMAD.MOV.U32 R146, RZ, RZ, R138 ;  /* 0x000000ffff927224 */ /* 0x000fe200078e008a */
[----:B------:R-:W-:Y:S01]  /*18330*/  MOV R162, 0x2 ;  /* 0x0000000200a27802 */ /* 0x000fe20000000f00 */
[----:B------:R-:W-:Y:S01]  /*18340*/  FFMA.FTZ R145, R145, R0, 1.1641532182693481445e-10 ;  /* 0x2f00000091917423 */ /* 0x000fe20000010000 */
[----:B------:R-:W-:-:S04]  /*18350*/  FMUL.FTZ R126, R126, UR5 ;  /* 0x000000057e7e7c20 */ /* 0x000fc80008410000 */
[----:B------:R-:W-:-:S04]  /*18360*/  FSETP.GTU.FTZ.AND P5, PT, R145, UR4, PT ;  /* 0x0000000491007c0b */ /* 0x000fc8000bfbc000 */
        /* <DEDUP_REMOVED lines=14> */
.L_x_6079:
        /* <DEDUP_REMOVED lines=12> */
.L_x_6080:
        /* <DEDUP_REMOVED lines=61> */
.L_x_6078:
        /* <DEDUP_REMOVED lines=17> */
.L_x_6082:
        /* <DEDUP_REMOVED lines=14> */
.L_x_6083:
        /* <DEDUP_REMOVED lines=61> */
.L_x_6081:
[----:B------:R-:W-:Y:S02]  /*18ea0*/  I2FP.F32.U32 R127, R146 ;  /* 0x00000092007f7245 */ /* 0x000fe40000201000 */
[----:B------:R-:W-:-:S03]  /*18eb0*/  PRMT R146, R159, 0x7632, R146 ;  /* 0x000076329f927816 */ /* 0x000fc60000000092 */
[----:B------:R-:W-:Y:S01]  /*18ec0*/  FFMA.FTZ R127, R127, R0, 1.1641532182693481445e-10 ;  /* 0x2f0000007f7f7423 */ /* 0x000fe20000010000 */
[----:B------:R-:W-:Y:S01]  /*18ed0*/  FSEL R0, R169, RZ, P5 ;  /* 0x000000ffa9007208 */ /* 0x000fe20002800000 */
[----:B------:R-:W-:-:S03]  /*18ee0*/  IMAD.U32 R146, R146, 0x10000, RZ ;  /* 0x0001000092927824 */ /* 0x000fc600078e00ff */
[----:B------:R-:W-:Y:S01]  /*18ef0*/  FSETP.GTU.FTZ.AND P6, PT, R127, UR4, PT ;  /* 0x000000047f007c0b */ /* 0x000fe2000bfdc000 */
[----:B------:R-:W-:-:S05]  /*18f00*/  FMUL.FTZ R146, R146, UR5 ;  /* 0x0000000592927c20 */ /* 0x000fca0008410000 */
[----:B------:R-:W-:Y:S02]  /*18f10*/  FSEL R127, R146, RZ, !P6 ;  /* 0x000000ff927f7208 */ /* 0x000fe40007000000 */
[----:B------:R-:W-:-:S03]  /*18f20*/  SEL R146, RZ, 0x1, P6 ;  /* 0x00000001ff927807 */ /* 0x000fc60003000000 */
[----:B------:R-:W-:-:S04]  /*18f30*/  FADD.FTZ R127, R127, R0 ;  /* 0x000000007f7f7221 */ /* 0x000fc80000010000 */
[----:B------:R-:W-:Y:S01]  /*18f40*/  @P1 FADD.FTZ R127, R7, R127 ;  /* 0x0000007f077f1221 */ /* 0x000fe20000010000 */
[----:B------:R-:W-:Y:S06]  /*18f50*/  BRA `(.L_x_6084) ;  /* 0x0000002c00d07947 */ /* 0x000fec0003800000 */
.L_x_6035:
        /* <DEDUP_REMOVED lines=15> */
.L_x_6086:
        /* <DEDUP_REMOVED lines=12> */
.L_x_6087:
[----:B-1----:R-:W-:Y:S01]  /*19110*/  IMAD.WIDE.U32 R160, R168, -0x326172a9, RZ ;  /* 0xcd9e8d57a8a07825 */ /* 0x002fe200078e00ff */
        /* <DEDUP_REMOVED lines=60> */
.L_x_6085:
[----:B------:R-:W-:Y:S01]  /*194e0*/  ISETP.NE.AND P2, PT, R130, 0x1, PT ;  /* 0x000000018200780c */ /* 0x000fe20003f45270 */
[----:B------:R-:W-:Y:S01]  /*194f0*/  IMAD.MOV.U32 R131, RZ, RZ, 0x2 ;  /* 0x00000002ff837424 */ /* 0x000fe200078e00ff */
[----:B------:R-:W-:Y:S02]  /*19500*/  I2FP.F32.U32 R129, R129 ;  /* 0x0000008100817245 */ /* 0x000fe40000201000 */
[C---:B-----5:R-:W-:Y:S02]  /*19510*/  SHF.L.U32 R128, R124.reuse, 0x10, RZ ;  /* 0x000000107c807819 */ /* 0x060fe400000006ff */
[----:B------:R-:W-:Y:S01]  /*19520*/  PRMT R124, R124, 0x7632, R124 ;  /* 0x000076327c7c7816 */ /* 0x000fe2000000007c */
[----:B------:R-:W-:-:S05]  /*19530*/  FFMA.FTZ R129, R129, R0, 1.1641532182693481445e-10 ;  /* 0x2f00000081817423 */ /* 0x000fca0000010000 */
        /* <DEDUP_REMOVED lines=12> */
.L_x_6089:
        /* <DEDUP_REMOVED lines=12> */
.L_x_6090:
        /* <DEDUP_REMOVED lines=61> */
.L_x_6088:
[----:B------:R-:W-:Y:S01]  /*19a90*/  ISETP.NE.AND P2, PT, R131, 0x1, PT ;  /* 0x000000018300780c */ /* 0x000fe20003f45270 */
[----:B------:R-:W-:Y:S01]  /*19aa0*/  IMAD.MOV.U32 R154, RZ, RZ, 0x2 ;  /* 0x00000002ff9a7424 */ /* 0x000fe200078e00ff */
[----:B------:R-:W-:Y:S02]  /*19ab0*/  I2FP.F32.U32 R129, R129 ;  /* 0x0000008100817245 */ /* 0x000fe40000201000 */
[----:B------:R-:W-:-:S03]  /*19ac0*/  SHF.L.U32 R124, R124, 0x10, RZ ;  /* 0x000000107c7c7819 */ /* 0x000fc600000006ff */
        /* <DEDUP_REMOVED lines=13> */
.L_x_6092:
        /* <DEDUP_REMOVED lines=12> */
.L_x_6093:
        /* <DEDUP_REMOVED lines=61> */
.L_x_6091:
[----:B------:R-:W-:Y:S01]  /*1a030*/  ISETP.NE.AND P2, PT, R154, 0x1, PT ;  /* 0x000000019a00780c */ /* 0x000fe20003f45270 */
[----:B------:R-:W-:Y:S01]  /*1a040*/  IMAD.MOV.U32 R162, RZ, RZ, 0x2 ;  /* 0x00000002ffa27424 */ /* 0x000fe200078e00ff */
[----:B------:R-:W-:Y:S02]  /*1a050*/  I2FP.F32.U32 R129, R129 ;  /* 0x0000008100817245 */ /* 0x000fe40000201000 */
[----:B------:R-:W-:-:S03]  /*1a060*/  MOV R130, R138 ;  /* 0x0000008a00827202 */ /* 0x000fc60000000f00 */
[----:B------:R-:W-:-:S05]  /*1a070*/  FFMA.FTZ R129, R129, R0, 1.1641532182693481445e-10 ;  /* 0x2f00000081817423 */ /* 0x000fca0000010000 */
[----:B------:R-:W-:Y:S02]  /*1a080*/  FSETP.LE.FTZ.AND P3, PT, R129, UR4, PT ;  /* 0x0000000481007c0b */ /* 0x000fe4000bf73000 */
[C---:B------:R-:W-:Y:S02]  /*1a090*/  SHF.L.U32 R129, R125.reuse, 0x10, RZ ;  /* 0x000000107d817819 */ /* 0x040fe400000006ff */
[----:B------:R-:W-:Y:S02]  /*1a0a0*/  PRMT R125, R125, 0x7632, R125 ;  /* 0x000076327d7d7816 */ /* 0x000fe4000000007d */
[----:B------:R-:W-:Y:S01]  /*1a0b0*/  P2R R166, PR, RZ, 0x8 ;  /* 0x00000008ffa67803 */ /* 0x000fe20000000000 */
        /* <DEDUP_REMOVED lines=9> */
.L_x_6095:
        /* <DEDUP_REMOVED lines=12> */
.L_x_6096:
        /* <DEDUP_REMOVED lines=61> */
.L_x_6094:
[----:B------:R-:W-:Y:S01]  /*1a5e0*/  ISETP.NE.AND P2, PT, R162, 0x1, PT ;  /* 0x00000001a200780c */ /* 0x000fe20003f45270 */
[----:B------:R-:W-:Y:S01]  /*1a5f0*/  IMAD.MOV.U32 R154, RZ, RZ, 0x2 ;  /* 0x00000002ff9a7424 */ /* 0x000fe200078e00ff */
[----:B------:R-:W-:Y:S02]  /*1a600*/  I2FP.F32.U32 R131, R130 ;  /* 0x0000008200837245 */ /* 0x000fe40000201000 */
[----:B------:R-:W-:Y:S02]  /*1a610*/  SHF.L.U32 R125, R125, 0x10, RZ ;  /* 0x000000107d7d7819 */ /* 0x000fe400000006ff */
        /* <DEDUP_REMOVED lines=13> */
.L_x_6098:
        /* <DEDUP_REMOVED lines=12> */
.L_x_6099:
        /* <DEDUP_REMOVED lines=61> */
.L_x_6097:
[----:B------:R-:W-:Y:S01]  /*1ab80*/  ISETP.NE.AND P3, PT, R154, 0x1, PT ;  /* 0x000000019a00780c */ /* 0x000fe20003f65270 */
[----:B------:R-:W-:Y:S01]  /*1ab90*/  IMAD.MOV.U32 R162, RZ, RZ, 0x2 ;  /* 0x00000002ffa27424 */ /* 0x000fe200078e00ff */
[----:B------:R-:W-:Y:S02]  /*1aba0*/  I2FP.F32.U32 R131, R130 ;  /* 0x0000008200837245 */ /* 0x000fe40000201000 */
[C---:B------:R-:W-:Y:S02]  /*1abb0*/  SHF.L.U32 R130, R126.reuse, 0x10, RZ ;  /* 0x000000107e827819 */ /* 0x040fe400000006ff */
[----:B------:R-:W-:Y:S01]  /*1abc0*/  PRMT R126, R126, 0x7632, R126 ;  /* 0x000076327e7e7816 */ /* 0x000fe2000000007e */
        /* <DEDUP_REMOVED lines=12> */
.L_x_6101:
        /* <DEDUP_REMOVED lines=12> */
.L_x_6102:
        /* <DEDUP_REMOVED lines=61> */
.L_x_6100:
[----:B------:R-:W-:Y:S01]  /*1b120*/  ISETP.NE.AND P4, PT, R162, 0x1, PT ;  /* 0x00000001a200780c */ /* 0x000fe20003f85270 */
[----:B------:R-:W-:Y:S01]  /*1b130*/  IMAD.MOV.U32 R163, RZ, RZ, 0x2 ;  /* 0x00000002ffa37424 */ /* 0x000fe200078e00ff */
[----:B------:R-:W-:Y:S02]  /*1b140*/  I2FP.F32.U32 R131, R131 ;  /* 0x0000008300837245 */ /* 0x000fe40000201000 */
[----:B------:R-:W-:Y:S02]  /*1b150*/  SHF.L.U32 R126, R126, 0x10, RZ ;  /* 0x000000107e7e7819 */ /* 0x000fe400000006ff */
        /* <DEDUP_REMOVED lines=12> */
.L_x_6104:
        /* <DEDUP_REMOVED lines=12> */
.L_x_6105:
        /* <DEDUP_REMOVED lines=61> */
.L_x_6103:
[----:B------:R-:W-:Y:S02]  /*1b6b0*/  ISETP.NE.AND P5, PT, R163, 0x1, PT ;  /* 0x00000001a300780c */ /* 0x000fe40003fa5270 */
[----:B------:R-:W-:Y:S01]  /*1b6c0*/  I2FP.F32.U32 R131, R154 ;  /* 0x0000009a00837245 */ /* 0x000fe20000201000 */
[----:B------:R-:W-:Y:S01]  /*1b6d0*/  IMAD.MOV.U32 R154, RZ, RZ, 0x2 ;  /* 0x00000002ff9a7424 */ /* 0x000fe200078e00ff */
        /* <DEDUP_REMOVED lines=14> */
.L_x_6107:
        /* <DEDUP_REMOVED lines=12> */
.L_x_6108:
        /* <DEDUP_REMOVED lines=61> */
.L_x_6106:
[----:B------:R-:W-:Y:S01]  /*1bc50*/  P2R R165, PR, RZ, 0x2 ;  /* 0x00000002ffa57803 */ /* 0x000fe20000000000 */
[----:B------:R-:W-:Y:S01]  /*1bc60*/  FMUL.FTZ R128, R128, UR5 ;  /* 0x0000000580807c20 */ /* 0x000fe20008410000 */
[----:B------:R-:W-:Y:S01]  /*1bc70*/  I2FP.F32.U32 R163, R162 ;  /* 0x000000a200a37245 */ /* 0x000fe20000201000 */
[----:B------:R-:W-:Y:S01]  /*1bc80*/  FMUL.FTZ R162, R126, UR5 ;  /* 0x000000057ea27c20 */ /* 0x000fe20008410000 */
[----:B------:R-:W-:Y:S01]  /*1bc90*/  ISETP.NE.AND P1, PT, R160, RZ, PT ;  /* 0x000000ffa000720c */ /* 0x000fe20003f25270 */
[----:B------:R-:W-:Y:S01]  /*1bca0*/  FMUL.FTZ R131, R169, UR5 ;  /* 0x00000005a9837c20 */ /* 0x000fe20008410000 */
[----:B------:R-:W-:Y:S01]  /*1bcb0*/  SHF.L.U32 R126, R127, 0x10, RZ ;  /* 0x000000107f7e7819 */ /* 0x000fe200000006ff */
[----:B------:R-:W-:Y:S01]  /*1bcc0*/  FMUL.FTZ R127, R125, UR5 ;  /* 0x000000057d7f7c20 */ /* 0x000fe20008410000 */
        /* <DEDUP_REMOVED lines=8> */
[----:B------:R-:W-:Y:S01]  /*1bd50*/  FSEL R126, R131, RZ, P4 ;  /* 0x000000ff837e7208 */ /* 0x000fe20002000000 */
[----:B------:R-:W-:Y:S01]  /*1bd60*/  FMUL.FTZ R130, R129, UR5 ;  /* 0x0000000581827c20 */ /* 0x000fe20008410000 */
[----:B------:R-:W-:-:S02]  /*1bd70*/  ISETP.NE.AND P0, PT, R161, RZ, PT ;  /* 0x000000ffa100720c */ /* 0x000fc40003f05270 */
        /* <DEDUP_REMOVED lines=18> */
.L_x_6084:
[----:B------:R-:W-:Y:S01]  /*1bea0*/  FADD.FTZ R0, RZ, R108 ;  /* 0x0000006cff007221 */ /* 0x000fe20000010000 */
[----:B------:R-:W-:Y:S01]  /*1beb0*/  ISETP.NE.AND P6, PT, R161, RZ, PT ;  /* 0x000000ffa100720c */ /* 0x000fe20003fc5270 */
        /* <DEDUP_REMOVED lines=11> */
[----:B------:R-:W-:Y:S01]  /*1bf70*/  SEL R164, RZ, 0x100, !P3 ;  /* 0x00000100ffa47807 */ /* 0x000fe20005800000 */
        /* <DEDUP_REMOVED lines=52> */
.L_x_6109:
        /* <DEDUP_REMOVED lines=80> */
.L_x_6111:
[----:B------:R-:W-:Y:S05]  /*1c7c0*/  BSYNC.RECONVERGENT B0 ;  /* 0x0000000000007941 */ /* 0x000fea0003800200 */
.L_x_6110:
        /* <DEDUP_REMOVED lines=15> */
.L_x_6113:
[----:B------:R-:W-:Y:S05]  /*1c8c0*/  BSYNC.RECONVERGENT B0 ;  /* 0x0000000000007941 */ /* 0x000fea0003800200 */
.L_x_6112:
[----:B------:R-:W1:Y:S01]  /*1c8d0*/  SHFL.DOWN PT, R161, R0, 0x4, 0x1f ;  /* 0x08801f0000a17f89 */ /* 0x000e6200000e0000 */
[----:B------:R-:W-:Y:S01]  /*1c8e0*/  ISETP.NE.AND P2, PT, RZ, UR14, PT ;  /* 0x0000000eff007c0c */ /* 0x000fe2000bf45270 */
[----:B------:R-:W-:Y:S01]  /*1c8f0*/  UPLOP3.LUT UP0, UPT, UPT, UPT, UP0, 0x40, 0x4 ;  /* 0x000000000004789c */ /* 0x000fe20003f0e800 */
[----:B------:R-:W-:Y:S01]  /*1c900*/  ISETP.NE.AND P1, PT, R149, RZ, PT ;  /* 0x000000ff9500720c */ /* 0x000fe20003f25270 */
[----:B0-----:R-:W0:Y:S04]  /*1c910*/  SHFL.DOWN PT, R163, R150, 0x4, 0x1f ;  /* 0x08801f0096a37f89 */ /* 0x001e2800000e0000 */
        /* <DEDUP_REMOVED lines=46> */
[----:B------:R-:W-:Y:S02]  /*1cc00*/  FMUL.FTZ R161, R161, R169 ;  /* 0x000000a9a1a17220 */ /* 0x000fe40000410000 */
[----:B------:R-:W1:Y:S02]  /*1cc10*/  SHFL.IDX PT, R177, R163, RZ, 0x1f ;  /* 0x00001fffa3b17589 */ /* 0x000e6400000e0000 */
[----:B------:R-:W-:Y:S02]  /*1cc20*/  FFMA.FTZ R161, R160, R161, R151 ;  /* 0x000000a1a0a17223 */ /* 0x000fe40000010097 */
[----:B------:R-:W2:Y:S04]  /*1cc30*/  @!P1 LDC.64 R150, c[0x0][0x3c0] ;  /* 0x0000f000ff969b82 */ /* 0x000ea80000000a00 */
[----:B------:R-:W0:Y:S01]  /*1cc40*/  SHFL.IDX PT, R161, R161, RZ, 0x1f ;  /* 0x00001fffa1a17589 */ /* 0x000e2200000e0000 */
[C---:B-1----:R-:W-:Y:S01]  /*1cc50*/  FSEL R160, R177.reuse, RZ, !P2 ;  /* 0x000000ffb1a07208 */ /* 0x042fe20005000000 */
[----:B------:R-:W-:-:S04]  /*1cc60*/  FMUL.FTZ R148, R177, R177 ;  /* 0x000000b1b1947220 */ /* 0x000fc80000410000 */
[----:B------:R-:W-:Y:S01]  /*1cc70*/  FADD.FTZ R164, -R160, R109 ;  /* 0x0000006da0a47221 */ /* 0x000fe20000010100 */
[----:B------:R-:W-:Y:S01]  /*1cc80*/  FSEL R109, R148, RZ, P2 ;  /* 0x000000ff946d7208 */ /* 0x000fe20001000000 */
[C---:B------:R-:W-:Y:S01]  /*1cc90*/  FADD.FTZ R148, -R160.reuse, R112 ;  /* 0x00000070a0947221 */ /* 0x040fe20000010100 */
[----:B0-----:R-:W-:Y:S01]  /*1cca0*/  FFMA.FTZ R0, R161, UR11, R0 ;  /* 0x0000000ba1007c23 */ /* 0x001fe20008010000 */
[C---:B------:R-:W-:Y:S01]  /*1ccb0*/  FADD.FTZ R161, -R160.reuse, R113 ;  /* 0x00000071a0a17221 */ /* 0x040fe20000010100 */
[----:B------:R-:W-:Y:S01]  /*1ccc0*/  FADD.FTZ R171, -R160, R122 ;  /* 0x0000007aa0ab7221 */ /* 0x000fe20000010100 */
[----:B------:R-:W0:Y:S01]  /*1ccd0*/  @!P1 LDC.64 R112, c[0x0][0x3c8] ;  /* 0x0000f200ff709b82 */ /* 0x000e220000000a00 */
[----:B------:R-:W-:Y:S01]  /*1cce0*/  FADD.FTZ R0, R0, R109 ;  /* 0x0000006d00007221 */ /* 0x000fe20000010000 */
[C---:B------:R-:W-:Y:S01]  /*1ccf0*/  FADD.FTZ R172, -R160.reuse, R123 ;  /* 0x0000007ba0ac7221 */ /* 0x040fe20000010100 */
[C---:B------:R-:W-:Y:S01]  /*1cd00*/  FADD.FTZ R162, -R160.reuse, R108 ;  /* 0x0000006ca0a27221 */ /* 0x040fe20000010100 */
[C---:B------:R-:W-:Y:S01]  /*1cd10*/  FADD.FTZ R110, -R160.reuse, R110 ;  /* 0x0000006ea06e7221 */ /* 0x040fe20000010100 */
[----:B------:R-:W1:Y:S01]  /*1cd20*/  MUFU.RSQ R179, R0 ;  /* 0x0000000000b37308 */ /* 0x000e620000001400 */
[C---:B------:R-:W-:Y:S01]  /*1cd30*/  FADD.FTZ R111, -R160.reuse, R111 ;  /* 0x0000006fa06f7221 */ /* 0x040fe20000010100 */
[C---:B------:R-:W-:Y:S01]  /*1cd40*/  FADD.FTZ R165, -R160.reuse, R117 ;  /* 0x00000075a0a57221 */ /* 0x040fe20000010100 */
[----:B------:R-:W3:Y:S01]  /*1cd50*/  LDC.64 R122, c[0x0][0x428] ;  /* 0x00010a00ff7a7b82 */ /* 0x000ee20000000a00 */
[C---:B------:R-:W-:Y:S01]  /*1cd60*/  FADD.FTZ R114, -R160.reuse, R114 ;  /* 0x00000072a0727221 */ /* 0x040fe20000010100 */
[----:B------:R-:W-:Y:S01]  /*1cd70*/  FADD.FTZ R115, -R160, R115 ;  /* 0x00000073a0737221 */ /* 0x000fe20000010100 */
[----:B--2---:R-:W-:-:S04]  /*1cd80*/  @!P1 IMAD.WIDE R108, R134, 0x4, R150 ;  /* 0x00000004866c9825 */ /* 0x004fc800078e0296 */
[C---:B------:R-:W-:Y:S01]  /*1cd90*/  FADD.FTZ R163, -R160.reuse, R116 ;  /* 0x00000074a0a37221 */ /* 0x040fe20000010100 */
[C---:B------:R-:W-:Y:S01]  /*1cda0*/  FADD.FTZ R167, -R160.reuse, R119 ;  /* 0x00000077a0a77221 */ /* 0x040fe20000010100 */
[C---:B------:R-:W-:Y:S01]  /*1cdb0*/  FADD.FTZ R166, -R160.reuse, R118 ;  /* 0x00000076a0a67221 */ /* 0x040fe20000010100 */
[C---:B------:R-:W-:Y:S01]  /*1cdc0*/  FADD.FTZ R176, -R160.reuse, R131 ;  /* 0x00000083a0b07221 */ /* 0x040fe20000010100 */
[C---:B------:R-:W-:Y:S01]  /*1cdd0*/  FADD.FTZ R175, -R160.reuse, R130 ;  /* 0x00000082a0af7221 */ /* 0x040fe20000010100 */
[----:B------:R2:W-:Y:S01]  /*1cde0*/  @!P1 STG.E desc[UR8][R108.64], R177 ;  /* 0x000000b16c009986 */ /* 0x0005e2000c101908 */
        /* <DEDUP_REMOVED lines=15> */
[----:B--2---:R-:W-:Y:S01]  /*1cee0*/  FFMA.FTZ R109, R119, R82, R86 ;  /* 0x00000052776d7223 */ /* 0x004fe20000010056 */
[----:B------:R-:W-:Y:S01]  /*1cef0*/  FFMA.FTZ R110, R116, R83, R87 ;  /* 0x00000053746e7223 */ /* 0x000fe20000010057 */
[----:B------:R-:W-:Y:S01]  /*1cf00*/  FFMA.FTZ R114, R131, R76, R88 ;  /* 0x0000004c83727223 */ /* 0x000fe20000010058 */
[----:B------:R-:W-:Y:S01]  /*1cf10*/  FFMA.FTZ R115, R118, R77, R89 ;  /* 0x0000004d76737223 */ /* 0x000fe20000010059 */
[----:B0-----:R-:W-:-:S04]  /*1cf20*/  @!P1 IMAD.WIDE R112, R134, 0x4, R112 ;  /* 0x0000000486709825 */ /* 0x001fc800078e0270 */
[----:B------:R-:W-:Y:S01]  /*1cf30*/  FFMA.FTZ R120, R151, R78, R90 ;  /* 0x0000004e97787223 */ /* 0x000fe2000001005a */
[----:B------:R-:W-:Y:S01]  /*1cf40*/  FFMA.FTZ R121, R130, R79, R91 ;  /* 0x0000004f82797223 */ /* 0x000fe2000001005b */
[----:B------:R-:W-:Y:S01]  /*1cf50*/  F2FP.BF16.F32.PACK_AB R108, R111, R0 ;  /* 0x000000006f6c723e */ /* 0x000fe200000010ff */
[C---:B------:R-:W-:Y:S01]  /*1cf60*/  FMUL.FTZ R163, R179.reuse, R163 ;  /* 0x000000a3b3a37220 */ /* 0x040fe20000410000 */
[----:B------:R-:W-:Y:S01]  /*1cf70*/  FMUL.FTZ R0, R179, R165 ;  /* 0x000000a5b3007220 */ /* 0x000fe20000410000 */
[----:B------:R-:W0:Y:S01]  /*1cf80*/  LDC.64 R128, c[0x0][0x430] ;  /* 0x00010c00ff807b82 */ /* 0x000e220000000a00 */
[----:B------:R-:W-:Y:S01]  /*1cf90*/  F2FP.BF16.F32.PACK_AB R109, R110, R109 ;  /* 0x0000006d6e6d723e */ /* 0x000fe200000010ff */
[----:B------:R1:W-:Y:S01]  /*1cfa0*/  @!P1 STG.E desc[UR8][R112.64], R179 ;  /* 0x000000b370009986 */ /* 0x0003e2000c101908 */
[----:B------:R-:W-:Y:S01]  /*1cfb0*/  F2FP.BF16.F32.PACK_AB R110, R115, R114 ;  /* 0x00000072736e723e */ /* 0x000fe200000010ff */
[----:B---3--:R-:W-:Y:S01]  /*1cfc0*/  IMAD.WIDE.U32 R114, R147, 0x10, R122 ;  /* 0x0000001093727825 */ /* 0x008fe200078e007a */
[----:B------:R-:W-:-:S03]  /*1cfd0*/  F2FP.BF16.F32.PACK_AB R111, R121, R120 ;  /* 0x00000078796f723e */ /* 0x000fc600000010ff */
[----:B------:R-:W-:Y:S01]  /*1cfe0*/  FFMA.FTZ R119, R119, R58, R14 ;  /* 0x0000003a77777223 */ /* 0x000fe2000001000e */
[----:B------:R-:W-:Y:S01]  /*1cff0*/  FFMA.FTZ R116, R116, R59, R15 ;  /* 0x0000003b74747223 */ /* 0x000fe2000001000f */
[C---:B------:R-:W-:Y:S01]  /*1d000*/  FMUL.FTZ R161, R179.reuse, R166 ;  /* 0x000000a6b3a17220 */ /* 0x040fe20000410000 */
[----:B------:R-:W-:Y:S01]  /*1d010*/  FMUL.FTZ R148, R179, R167 ;  /* 0x000000a7b3947220 */ /* 0x000fe20000410000 */
[----:B------:R-:W-:Y:S01]  /*1d020*/  FFMA.FTZ R151, R151, R54, R18 ;  /* 0x0000003697977223 */ /* 0x000fe20000010012 */
[----:B------:R-:W-:Y:S01]  /*1d030*/  FFMA.FTZ R130, R130, R55, R19 ;  /* 0x0000003782827223 */ /* 0x000fe20000010013 */
[C---:B------:R-:W-:Y:S01]  /*1d040*/  FMUL.FTZ R169, R179.reuse, R169 ;  /* 0x000000a9b3a97220 */ /* 0x040fe20000410000 */
[----:B------:R-:W-:Y:S01]  /*1d050*/  FMUL.FTZ R170, R179, R170 ;  /* 0x000000aab3aa7220 */ /* 0x000fe20000410000 */
[----:B-1----:R-:W-:Y:S01]  /*1d060*/  FFMA.FTZ R112, R163, R72, R92 ;  /* 0x00000048a3707223 */ /* 0x002fe2000001005c */
[----:B------:R-:W-:Y:S01]  /*1d070*/  FFMA.FTZ R113, R0, R73, R93 ;  /* 0x0000004900717223 */ /* 0x000fe2000001005d */
[C---:B------:R-:W-:Y:S01]  /*1d080*/  FMUL.FTZ R171, R179.reuse, R171 ;  /* 0x000000abb3ab7220 */ /* 0x040fe20000410000 */
[----:B------:R-:W-:Y:S01]  /*1d090*/  FMUL.FTZ R172, R179, R172 ;  /* 0x000000acb3ac7220 */ /* 0x000fe20000410000 */
[----:B------:R1:W-:Y:S01]  /*1d0a0*/  STG.E.128 desc[UR8][R114.64], R108 ;  /* 0x0000006c72007986 */ /* 0x0003e2000c101d08 */
[----:B------:R-:W-:Y:S01]  /*1d0b0*/  FFMA.FTZ R117, R117, R56, R12 ;  /* 0x0000003875757223 */ /* 0x000fe2000001000c */
[----:B------:R-:W-:Y:S01]  /*1d0c0*/  F2FP.BF16.F32.PACK_AB R112, R113, R112 ;  /* 0x000000707170723e */ /* 0x000fe200000010ff */
[----:B------:R-:W-:Y:S01]  /*1d0d0*/  FFMA.FTZ R113, R161, R74, R94 ;  /* 0x0000004aa1717223 */ /* 0x000fe2000001005e */
[----:B------:R-:W-:Y:S01]  /*1d0e0*/  FFMA.FTZ R164, R164, R57, R13 ;  /* 0x00000039a4a47223 */ /* 0x000fe2000001000d */
[----:B------:R-:W-:Y:S01]  /*1d0f0*/  FFMA.FTZ R131, R131, R52, R16 ;  /* 0x0000003483837223 */ /* 0x000fe20000010010 */
[C---:B------:R-:W-:Y:S01]  /*1d100*/  FADD.FTZ R125, -R160.reuse, R125 ;  /* 0x0000007da07d7221 */ /* 0x040fe20000010100 */
[C---:B------:R-:W-:Y:S01]  /*1d110*/  FMUL.FTZ R175, R179.reuse, R175 ;  /* 0x000000afb3af7220 */ /* 0x040fe20000410000 */
[C---:B------:R-:W-:Y:S01]  /*1d120*/  FMUL.FTZ R176, R179.reuse, R176 ;  /* 0x000000b0b3b07220 */ /* 0x040fe20000410000 */
[C---:B------:R-:W-:Y:S01]  /*1d130*/  FMUL.FTZ R173, R179.reuse, R173 ;  /* 0x000000adb3ad7220 */ /* 0x040fe20000410000 */
[C---:B------:R-:W-:Y:S01]  /*1d140*/  FMUL.FTZ R174, R179.reuse, R174 ;  /* 0x000000aeb3ae7220 */ /* 0x040fe20000410000 */
[C---:B------:R-:W-:Y:S01]  /*1d150*/  FADD.FTZ R126, -R160.reuse, R126 ;  /* 0x0000007ea07e7221 */ /* 0x040fe20000010100 */
[----:B------:R-:W-:Y:S01]  /*1d160*/  FADD.FTZ R127, -R160, R127 ;  /* 0x0000007fa07f7221 */ /* 0x000fe20000010100 */
[C---:B------:R-:W-:Y:S01]  /*1d170*/  FMUL.FTZ R167, R179.reuse, R124 ;  /* 0x0000007cb3a77220 */ /* 0x040fe20000410000 */
[----:B------:R-:W-:Y:S01]  /*1d180*/  FMUL.FTZ R150, R179, R125 ;  /* 0x0000007db3967220 */ /* 0x000fe20000410000 */
[----:B0-----:R-:W-:-:S04]  /*1d190*/  IMAD.WIDE.U32 R124, R147, 0x10, R128 ;  /* 0x00000010937c7825 */ /* 0x001fc800078e0080 */
[----:B------:R-:W-:Y:S01]  /*1d1a0*/  FFMA.FTZ R160, R173, R64, R100 ;  /* 0x00000040ada07223 */ /* 0x000fe20000010064 */
[----:B------:R-:W-:Y:S01]  /*1d1b0*/  FFMA.FTZ R147, R174, R65, R101 ;  /* 0x00000041ae937223 */ /* 0x000fe20000010065 */
[----:B-1----:R-:W-:Y:S01]  /*1d1c0*/  F2FP.BF16.F32.PACK_AB R109, R116, R119 ;  /* 0x00000077746d723e */ /* 0x002fe200000010ff */
[----:B------:R-:W-:Y:S01]  /*1d1d0*/  FFMA.FTZ R114, R148, R75, R95 ;  /* 0x0000004b94727223 */ /* 0x000fe2000001005f */
[----:B------:R-:W-:Y:S01]  /*1d1e0*/  F2FP.BF16.F32.PACK_AB R111, R130, R151 ;  /* 0x00000097826f723e */ /* 0x000fe200000010ff */
[----:B------:R-:W-:Y:S01]  /*1d1f0*/  FFMA.FTZ R115, R169, R68, R96 ;  /* 0x00000044a9737223 */ /* 0x000fe20000010060 */
[----:B------:R-:W-:Y:S01]  /*1d200*/  FFMA.FTZ R116, R170, R69, R97 ;  /* 0x00000045aa747223 */ /* 0x000fe20000010061 */
[C---:B------:R-:W-:Y:S01]  /*1d210*/  FFMA.FTZ R119, R171.reuse, R70, R98 ;  /* 0x00000046ab777223 */ /* 0x040fe20000010062 */
[C---:B------:R-:W-:Y:S01]  /*1d220*/  FFMA.FTZ R130, R172.reuse, R71, R99 ;  /* 0x00000047ac827223 */ /* 0x040fe20000010063 */
        /* <DEDUP_REMOVED lines=11> */
[----:B------:R-:W-:Y:S01]  /*1d2e0*/  FMUL.FTZ R177, R179, R126 ;  /* 0x0000007eb3b17220 */ /* 0x000fe20000410000 */
[----:B------:R-:W0:Y:S01]  /*1d2f0*/  LDC.64 R170, c[0x0][0x380] ;  /* 0x0000e000ffaa7b82 */ /* 0x000e220000000a00 */
[----:B------:R-:W-:Y:S01]  /*1d300*/  F2FP.BF16.F32.PACK_AB R110, R110, R131 ;  /* 0x000000836e6e723e */ /* 0x000fe200000010ff */
[----:B------:R-:W-:Y:S01]  /*1d310*/  FFMA.FTZ R131, R0, R49, R21 ;  /* 0x0000003100837223 */ /* 0x000fe20000010015 */
[----:B------:R-:W-:Y:S01]  /*1d320*/  F2FP.BF16.F32.PACK_AB R118, R117, R118 ;  /* 0x000000767576723e */ /* 0x000fe200000010ff */
[----:B------:R-:W-:Y:S01]  /*1d330*/  FFMA.FTZ R117, R161, R50, R22 ;  /* 0x00000032a1757223 */ /* 0x000fe20000010016 */
[----:B------:R-:W-:Y:S01]  /*1d340*/  FFMA.FTZ R161, R175, R66, R102 ;  /* 0x00000042afa17223 */ /* 0x000fe20000010066 */
[----:B------:R-:W-:Y:S01]  /*1d350*/  FFMA.FTZ R0, R176, R67, R103 ;  /* 0x00000043b0007223 */ /* 0x000fe20000010067 */
[----:B------:R-:W-:Y:S01]  /*1d360*/  FMUL.FTZ R178, R179, R127 ;  /* 0x0000007fb3b27220 */ /* 0x000fe20000410000 */
[----:B------:R-:W-:Y:S01]  /*1d370*/  FFMA.FTZ R148, R148, R51, R23 ;  /* 0x0000003394947223 */ /* 0x000fe20000010017 */
[C---:B------:R-:W-:Y:S01]  /*1d380*/  FFMA.FTZ R162, R167.reuse, R60, R104 ;  /* 0x0000003ca7a27223 */ /* 0x040fe20000010068 */
[----:B------:R-:W-:Y:S01]  /*1d390*/  FFMA.FTZ R151, R150, R61, R105 ;  /* 0x0000003d96977223 */ /* 0x000fe20000010069 */
[----:B------:R-:W-:Y:S01]  /*1d3a0*/  F2FP.BF16.F32.PACK_AB R161, R0, R161 ;  /* 0x000000a100a1723e */ /* 0x000fe200000010ff */
[----:B------:R-:W-:Y:S01]  /*1d3b0*/  FFMA.FTZ R166, R167, R36, R32 ;  /* 0x00000024a7a67223 */ /* 0x000fe20000010020 */
[----:B------:R-:W-:Y:S01]  /*1d3c0*/  F2FP.BF16.F32.PACK_AB R116, R131, R116 ;  /* 0x000000748374723e */ /* 0x000fe200000010ff */
[----:B------:R-:W-:Y:S01]  /*1d3d0*/  FFMA.FTZ R163, R177, R62, R106 ;  /* 0x0000003eb1a37223 */ /* 0x000fe2000001006a */
[----:B------:R-:W-:Y:S01]  /*1d3e0*/  F2FP.BF16.F32.PACK_AB R160, R147, R160 ;  /* 0x000000a093a0723e */ /* 0x000fe200000010ff */
        /* <DEDUP_REMOVED lines=8> */
[----:B------:R-:W-:Y:S01]  /*1d470*/  IMAD.WIDE.U32 R120, R153, 0x10, R122 ;  /* 0x0000001099787825 */ /* 0x000fe200078e007a */
[----:B------:R-:W-:Y:S01]  /*1d480*/  F2FP.BF16.F32.PACK_AB R117, R148, R117 ;  /* 0x000000759475723e */ /* 0x000fe200000010ff */
[----:B------:R1:W-:Y:S01]  /*1d490*/  STG.E.128 desc[UR8][R124.64], R108 ;  /* 0x0000006c7c007986 */ /* 0x0003e2000c101d08 */
[----:B------:R-:W-:Y:S01]  /*1d4a0*/  F2FP.BF16.F32.PACK_AB R162, R151, R162 ;  /* 0x000000a297a2723e */ /* 0x000fe200000010ff */
        /* <DEDUP_REMOVED lines=11> */
[----:B0-----:R-:W-:-:S03]  /*1d560*/  IADD3 R134, PT, PT, R134, R170, RZ ;  /* 0x000000aa86867210 */ /* 0x001fc60007ffe0ff */
[----:B------:R1:W-:Y:S01]  /*1d570*/  STG.E.128 desc[UR8][R128.64], R164 ;  /* 0x000000a480007986 */ /* 0x0003e2000c101d08 */
[----:B------:R-:W-:-:S13]  /*1d580*/  ISETP.GE.AND P1, PT, R134, R171, PT ;  /* 0x000000ab8600720c */ /* 0x000fda0003f26270 */
[----:B------:R-:W-:Y:S05]  /*1d590*/  @!P1 BRA `(.L_x_6114) ;  /* 0xfffffe3800b89947 */ /* 0x000fea000383ffff */
[----:B------:R-:W-:Y:S05]  /*1d5a0*/  EXIT ;  /* 0x000000000000794d */ /* 0x000fea0003800000 */
.L_x_6115:
        /* <DEDUP_REMOVED lines=13> */
.L_x_13701:


//--------------------- .text._ZN10layer_norm31ln_parallel_residual_fwd_kernelINS_13Kernel_traitsIf13__nv_bfloat16fS2_fjLj6144ELj1ELj1ELj8ELj16ENS_18Kernel_traits_baseILj6144EfS2_fS2_fjLj256EEEEELb1ELb1ELb0EEEvNS_9FwdParamsE --------------------------
	.section	.text._ZN10layer_norm31ln_parallel_residual_fwd_kernelINS_13Kernel_traitsIf13__nv_bfloat16fS2_fjLj6144ELj1ELj1ELj8ELj16ENS_18Kernel_traits_baseILj6144EfS2_fS2_fjLj256EEEEELb1ELb1ELb0EEEvNS_9FwdParamsE,"ax",@progbits
	.align	128
        .global         _ZN10layer_norm31ln_parallel_residual_fwd_kernelINS_13Kernel_traitsIf13__nv_bfloat16fS2_fjLj6144ELj1ELj1ELj8ELj16ENS_18Kernel_traits_baseILj6144EfS2_fS2_fjLj256EEEEELb1ELb1ELb0EEEvNS_9FwdParamsE
        .type           _ZN10layer_norm31ln_parallel_residual_fwd_kernelINS_13Kernel_traitsIf13__nv_bfloat16fS2_fjLj6144ELj1ELj1ELj8ELj16ENS_18Kernel_traits_baseILj6144EfS2_fS2_fjLj256EEEEELb1ELb1ELb0EEEvNS_9FwdParamsE,@function
        .size           _ZN10layer_norm31ln_parallel_residual_fwd_kernelINS_13Kernel_traitsIf13__nv_bfloat16fS2_fjLj6144ELj1ELj1ELj8ELj16ENS_18Kernel_traits_baseILj6144EfS2_fS2_fjLj256EEEEELb1ELb1ELb0EEEvNS_9FwdParamsE,(.L_x_13702 - _ZN10layer_norm31ln_parallel_residual_fwd_kernelINS_13Kernel_traitsIf13__nv_bfloat16fS2_fjLj6144ELj1ELj1ELj8ELj16ENS_18Kernel_traits_baseILj6144EfS2_fS2_fjLj256EEEEELb1ELb1ELb0EEEvNS_9FwdParamsE)
        .other          _ZN10layer_norm31ln_parallel_residual_fwd_kernelINS_13Kernel_traitsIf13__nv_bfloat16fS2_fjLj6144ELj1ELj1ELj8ELj16ENS_18Kernel_traits_baseILj6144EfS2_fS2_fjLj256EEEEELb1ELb1ELb0EEEvNS_9FwdParamsE,@"STO_CUDA_ENTRY STV_DEFAULT"
_ZN10layer_norm31ln_parallel_residual_fwd_kernelINS_13Kernel_traitsIf13__nv_bfloat16fS2_fjLj6144ELj1ELj1ELj8ELj16ENS_18Kernel_traits_baseILj6144EfS2_fS2_fjLj256EEEEELb1ELb1ELb0EEEvNS_9FwdParamsE:
.text._ZN10layer_norm31ln_parallel_residual_fwd_kernelINS_13Kernel_traitsIf13__nv_bfloat16fS2_fjLj6144ELj1ELj1ELj8ELj16ENS_18Kernel_traits_baseILj6144EfS2_fS2_fjLj256EEEEELb1ELb1ELb0EEEvNS_9FwdParamsE:
        /* <DEDUP_REMOVED lines=19> */
[----:B------:R-:W-:Y:S01]  /*0130*/  UISETP.NE.AND.EX UP0, UPT, UR5, URZ, UPT, UP0 ;  /* 0x000000ff0500728c */ /* 0x000fe2000bf05300 */
[----:B----4-:R-:W-:-:S06]  /*0140*/  LOP3.LUT R0, R95, 0x1f, RZ, 0xc0, !PT ;  /* 0x0000001f5f007812 */ /* 0x010fcc00078ec0ff */
[----:B------:R-:W1:Y:S02]  /*0150*/  LDC R14, c[0x0][0x360] ;  /* 0x0000d800ff0e7b82 */ /* 0x000e640000000800 */
[----:B-1----:R-:W-:Y:S01]  /*0160*/  IMAD R14, R14, UR17, R95 ;  /* 0x000000110e0e7c24 */ /* 0x002fe2000f8e025f */
[----:B---3--:R-:W-:Y:S02]  /*0170*/  @P0 R2UR UR8, R2 ;  /* 0x00000000020802ca */ /* 0x008fe400000e0000 */
[----:B------:R-:W-:Y:S02]  /*0180*/  @P0 R2UR UR9, R3 ;  /* 0x00000000030902ca */ /* 0x000fe400000e0000 */
[----:B------:R-:W-:Y:S02]  /*0190*/  LOP3.LUT R3, R95, 0xe0, RZ, 0xc0, !PT ;  /* 0x000000e05f037812 */ /* 0x000fe400078ec0ff */
[----:B-----5:R-:W-:Y:S02]  /*01a0*/  SHF.R.S32.HI R2, RZ, 0x1f, R9 ;  /* 0x0000001fff027819 */ /* 0x020fe40000011409 */
[----:B------:R-:W-:-:S02]  /*01b0*/  LOP3.LUT R15, R3, R0, RZ, 0xfc, !PT ;  /* 0x00000000030f7212 */ /* 0x000fc400078efcff */
[----:B------:R-:W-:Y:S02]  /*01c0*/  LEA.HI R2, R2, R9, RZ, 0x3 ;  /* 0x0000000902027211 */ /* 0x000fe400078f18ff */
[----:B0-----:R-:W-:Y:S01]  /*01d0*/  @P0 IADD3 R88, P1, PT, R4, R7, RZ ;  /* 0x0000000704580210 */ /* 0x001fe20007f3e0ff */
[----:B------:R-:W-:Y:S01]  /*01e0*/  UIADD3 UR26, UPT, UPT, UR8, -0x61c88647, URZ ;  /* 0x9e3779b9081a7890 */ /* 0x000fe2000fffe0ff */
[----:B------:R-:W-:Y:S01]  /*01f0*/  LOP3.LUT R7, R15, 0xff, RZ, 0x3c, !PT ;  /* 0x000000ff0f077812 */ /* 0x000fe200078e3cff */
[----:B------:R-:W-:Y:S01]  /*0200*/  UIADD3 UR27, UPT, UPT, UR9, -0x4498517b, URZ ;  /* 0xbb67ae85091b7890 */ /* 0x000fe2000fffe0ff */
[----:B------:R-:W-:Y:S01]  /*0210*/  SHF.R.S32.HI R4, RZ, 0x3, R2 ;  /* 0x00000003ff047819 */ /* 0x000fe20000011402 */
[----:B------:R-:W-:Y:S01]  /*0220*/  UIADD3 UR16, UPT, UPT, UR8, 0x3c6ef372, URZ ;  /* 0x3c6ef37208107890 */ /* 0x000fe2000fffe0ff */
[----:B------:R-:W-:Y:S01]  /*0230*/  @P0 IADD3.X R89, PT, PT, RZ, R5, RZ, P1, !PT ;  /* 0x00000005ff590210 */ /* 0x000fe20000ffe4ff */
[----:B------:R-:W-:Y:S02]  /*0240*/  UIADD3 UR28, UPT, UPT, UR9, 0x76cf5d0a, URZ ;  /* 0x76cf5d0a091c7890 */ /* 0x000fe4000fffe0ff */
[----:B------:R-:W-:Y:S01]  /*0250*/  IMAD.IADD R2, R4, 0x1, R7 ;  /* 0x0000000104027824 */ /* 0x000fe200078e0207 */
[--C-:B------:R-:W-:Y:S01]  /*0260*/  SHF.R.U64 R13, R88, 0x2, R89.reuse ;  /* 0x00000002580d7819 */ /* 0x100fe20000001259 */
[----:B------:R-:W-:Y:S01]  /*0270*/  UIADD3 UR29, UPT, UPT, UR8, -0x255992d5, URZ ;  /* 0xdaa66d2b081d7890 */ /* 0x000fe2000fffe0ff */
[----:B------:R-:W-:Y:S01]  /*0280*/  SHF.R.U32.HI R12, RZ, 0x2, R89 ;  /* 0x00000002ff0c7819 */ /* 0x000fe20000011659 */
[----:B------:R-:W-:-:S02]  /*0290*/  UIADD3 UR30, UPT, UPT, UR9, 0x32370b8f, URZ ;  /* 0x32370b8f091e7890 */ /* 0x000fc4000fffe0ff */
[----:B------:R-:W-:Y:S02]  /*02a0*/  UIADD3 UR31, UPT, UPT, UR8, 0x78dde6e4, URZ ;  /* 0x78dde6e4081f7890 */ /* 0x000fe4000fffe0ff */
[----:B------:R-:W-:Y:S02]  /*02b0*/  UIADD3 UR32, UPT, UPT, UR9, -0x126145ec, URZ ;  /* 0xed9eba1409207890 */ /* 0x000fe4000fffe0ff */
[----:B------:R-:W-:Y:S02]  /*02c0*/  UIADD3 UR18, UPT, UPT, UR8, 0x1715609d, URZ ;  /* 0x1715609d08127890 */ /* 0x000fe4000fffe0ff */
[----:B------:R-:W-:Y:S02]  /*02d0*/  UIADD3 UR19, UPT, UPT, UR9, -0x56f99767, URZ ;  /* 0xa906689909137890 */ /* 0x000fe4000fffe0ff */
[----:B------:R-:W-:Y:S02]  /*02e0*/  UIADD3 UR14, UPT, UPT, UR8, -0x4ab325aa, URZ ;  /* 0xb54cda56080e7890 */ /* 0x000fe4000fffe0ff */
[----:B------:R-:W-:-:S02]  /*02f0*/  UIADD3 UR15, UPT, UPT, UR9, 0x646e171e, URZ ;  /* 0x646e171e090f7890 */ /* 0x000fc4000fffe0ff */
[----:B------:R-:W-:Y:S02]  /*0300*/  UIADD3 UR12, UPT, UPT, UR8, 0x5384540f, URZ ;  /* 0x5384540f080c7890 */ /* 0x000fe4000fffe0ff */
[----:B------:R-:W-:Y:S02]  /*0310*/  UIADD3 UR20, UPT, UPT, UR9, 0x1fd5c5a3, URZ ;  /* 0x1fd5c5a309147890 */ /* 0x000fe4000fffe0ff */
[----:B------:R-:W-:Y:S02]  /*0320*/  UIADD3 UR21, UPT, UPT, UR8, -0xe443238, URZ ;  /* 0xf1bbcdc808157890 */ /* 0x000fe4000fffe0ff */
[----:B------:R-:W-:Y:S02]  /*0330*/  UIADD3 UR10, UPT, UPT, UR9, -0x24c28bd8, URZ ;  /* 0xdb3d7428090a7890 */ /* 0x000fe4000fffe0ff */
[----:B------:R-:W-:Y:S02]  /*0340*/  UIADD3 UR11, UPT, UPT, UR8, -0x700cb87f, URZ ;  /* 0x8ff34781080b7890 */ /* 0x000fe4000fffe0ff */
[----:B------:R-:W-:Y:S01]  /*0350*/  UIADD3 UR13, UPT, UPT, UR9, -0x695add53, URZ ;  /* 0x96a522ad090d7890 */ /* 0x000fe2000fffe0ff */
[----:B------:R-:W-:Y:S11]  /*0360*/  BRA.U !UP0, `(.L_x_6117) ;  /* 0x0000000108807547 */ /* 0x000ff6000b800000 */
        /* <DEDUP_REMOVED lines=10> */
[----:B------:R-:W-:Y:S02]  /*0410*/  @P1 LOP3.LUT R15, R15, 0x100, RZ, 0xfc, !PT ;  /* 0x000001000f0f1812 */ /* 0x000fe400078efcff */
        /* <DEDUP_REMOVED lines=21> */
.L_x_6117:
[C---:B------:R-:W-:Y:S02]  /*0570*/  ISETP.GE.U32.AND P2, PT, R2.reuse, 0x100, PT ;  /* 0x000001000200780c */ /* 0x040fe40003f46070 */
[C---:B------:R-:W-:Y:S02]  /*0580*/  ISETP.GE.U32.AND P0, PT, R2.reuse, 0x200, PT ;  /* 0x000002000200780c */ /* 0x040fe40003f06070 */
[----:B------:R-:W-:Y:S02]  /*0590*/  ISETP.GE.U32.AND P1, PT, R2, 0x300, PT ;  /* 0x000003000200780c */ /* 0x000fe40003f26070 */
[----:B------:R-:W-:Y:S02]  /*05a0*/  CS2R R30, SRZ ;  /* 0x00000000001e7805 */ /* 0x000fe4000001ff00 */
[----:B------:R-:W-:-:S05]  /*05b0*/  P2R R125, PR, RZ, 0x4 ;  /* 0x00000004ff7d7803 */ /* 0x000fca0000000000 */
        /* <DEDUP_REMOVED lines=21> */
[----:B------:R-:W-:-:S02]  /*0710*/  @P1 CS2R R46, SRZ ;  /* 0x00000000002e1805 */ /* 0x000fc4000001ff00 */
[----:B------:R-:W-:Y:S02]  /*0720*/  @P1 CS2R R44, SRZ ;  /* 0x00000000002c1805 */ /* 0x000fe4000001ff00 */
[----:B------:R-:W-:Y:S02]  /*0730*/  @P1 CS2R R42, SRZ ;  /* 0x00000000002a1805 */ /* 0x000fe4000001ff00 */
[----:B0-----:R-:W-:-:S07]  /*0740*/  @P1 CS2R R40, SRZ ;  /* 0x0000000000281805 */ /* 0x001fce000001ff00 */
.L_x_6118:
[----:B------:R-:W-:Y:S05]  /*0750*/  BSYNC.RECONVERGENT B0 ;  /* 0x0000000000007941 */ /* 0x000fea0003800200 */
.L_x_6116:
[----:B------:R-:W1:Y:S02]  /*0760*/  LDCU UR4, c[0x0][0x384] ;  /* 0x00007080ff0477ac */ /* 0x000e640008000800 */
[----:B-1----:R-:W-:-:S06]  /*0770*/  UISETP.GE.AND UP0, UPT, UR17, UR4, UPT ;  /* 0x000000041100728c */ /* 0x002fcc000bf06270 */
[----:B------:R-:W-:-:S13]  /*0780*/  PLOP3.LUT P0, PT, PT, PT, UP0, 0x80, 0x8 ;  /* 0x000000000008781c */ /* 0x000fda0003f0f008 */
[----:B------:R-:W-:Y:S05]  /*0790*/  @P0 EXIT ;  /* 0x000000000000094d */ /* 0x000fea0003800000 */
[----:B------:R-:W-:Y:S01]  /*07a0*/  IMAD.HI.U32 R5, R14, -0x326172a9, RZ ;  /* 0xcd9e8d570e057827 */ /* 0x000fe200078e00ff */
[----:B------:R-:W-:Y:S01]  /*07b0*/  LOP3.LUT R88, R88, 0x3, RZ, 0xc0, !PT ;  /* 0x0000000358587812 */ /* 0x000fe200078ec0ff */
[----:B------:R-:W1:Y:S02]  /*07c0*/  LDCU UR22, c[0x0][0x408] ;  /* 0x00008100ff1677ac */ /* 0x000e640008000800 */
[C---:B0-----:R-:W-:Y:S01]  /*07d0*/  IMAD.HI.U32 R6, R13.reuse, -0x2daee0ad, RZ ;  /* 0xd2511f530d067827 */ /* 0x041fe200078e00ff */
[----:B------:R-:W-:Y:S01]  /*07e0*/  LOP3.LUT R5, R12, UR8, R5, 0x96, !PT ;  /* 0x000000080c057c12 */ /* 0x000fe2000f8e9605 */
[----:B------:R-:W0:Y:S02]  /*07f0*/  LDCU UR23, c[0x0][0x388] ;  /* 0x00007100ff1777ac */ /* 0x000e240008000800 */
[----:B------:R-:W-:Y:S01]  /*0800*/  IMAD R10, R13, -0x2daee0ad, RZ ;  /* 0xd2511f530d0a7824 */ /* 0x000fe200078e02ff */
[----:B------:R-:W-:Y:S01]  /*0810*/  LOP3.LUT R6, R6, UR9, RZ, 0x3c, !PT ;  /* 0x0000000906067c12 */ /* 0x000fe2000f8e3cff */
[----:B------:R-:W-:Y:S01]  /*0820*/  IMAD.HI.U32 R9, R5, -0x2daee0ad, RZ ;  /* 0xd2511f5305097827 */ /* 0x000fe200078e00ff */
[----:B------:R-:W2:Y:S03]  /*0830*/  LDCU.U8 UR24, c[0x0][0x410] ;  /* 0x00008200ff1877ac */ /* 0x000ea60008000000 */
[----:B------:R-:W-:Y:S01]  /*0840*/  IMAD R8, R14, -0x326172a9, RZ ;  /* 0xcd9e8d570e087824 */ /* 0x000fe200078e02ff */
[----:B------:R-:W-:Y:S01]  /*0850*/  LOP3.LUT R9, R10, UR27, R9, 0x96, !PT ;  /* 0x0000001b0a097c12 */ /* 0x000fe2000f8e9609 */
[C---:B------:R-:W-:Y:S01]  /*0860*/  IMAD.HI.U32 R7, R6.reuse, -0x326172a9, RZ ;  /* 0xcd9e8d5706077827 */ /* 0x040fe200078e00ff */
[----:B------:R-:W3:Y:S03]  /*0870*/  LDCU UR25, c[0x0][0x400] ;  /* 0x00008000ff1977ac */ /* 0x000ee60008000800 */
[----:B------:R-:W-:Y:S01]  /*0880*/  IMAD R11, R6, -0x326172a9, RZ ;  /* 0xcd9e8d57060b7824 */ /* 0x000fe200078e02ff */
[----:B------:R-:W-:Y:S01]  /*0890*/  LOP3.LUT R7, R8, UR26, R7, 0x96, !PT ;  /* 0x0000001a08077c12 */ /* 0x000fe2000f8e9607 */
[----:B------:R-:W-:Y:S01]  /*08a0*/  IMAD.HI.U32 R6, R9, -0x326172a9, RZ ;  /* 0xcd9e8d5709067827 */ /* 0x000fe200078e00ff */
[----:B------:R-:W-:-:S03]  /*08b0*/  UPLOP3.LUT UP1, UPT, UPT, UPT, UPT, 0x40, 0x4 ;  /* 0x000000000004789c */ /* 0x000fc60003f2e870 */
        /* <DEDUP_REMOVED lines=24> */
[----:B------:R-:W-:Y:S01]  /*0a40*/  IMAD R10, R5, -0x2daee0ad, RZ ;  /* 0xd2511f53050a7824 */ /* 0x000fe200078e02ff */
[----:B------:R-:W-:Y:S01]  /*0a50*/  LOP3.LUT R6, R9, UR14, R6, 0x96, !PT ;  /* 0x0000000e09067c12 */ /* 0x000fe2000f8e9606 */
[----:B------:R-:W-:-:S04]  /*0a60*/  IMAD.HI.U32 R5, R7, -0x2daee0ad, RZ ;  /* 0xd2511f5307057827 */ /* 0x000fc800078e00ff */
[----:B------:R-:W-:Y:S01]  /*0a70*/  IMAD.HI.U32 R9, R6, -0x2daee0ad, RZ ;  /* 0xd2511f5306097827 */ /* 0x000fe200078e00ff */
[----:B------:R-:W-:Y:S01]  /*0a80*/  LOP3.LUT R5, R10, UR15, R5, 0x96, !PT ;  /* 0x0000000f0a057c12 */ /* 0x000fe2000f8e9605 */
[----:B------:R-:W4:Y:S02]  /*0a90*/  LDCU.64 UR14, c[0x0][0x380] ;  /* 0x00007000ff0e77ac */ /* 0x000f240008000a00 */
[----:B------:R-:W-:Y:S02]  /*0aa0*/  IMAD R10, R7, -0x2daee0ad, RZ ;  /* 0xd2511f53070a7824 */ /* 0x000fe400078e02ff */
[----:B------:R-:W-:Y:S02]  /*0ab0*/  IMAD R8, R8, -0x326172a9, RZ ;  /* 0xcd9e8d5708087824 */ /* 0x000fe400078e02ff */
[C---:B------:R-:W-:Y:S01]  /*0ac0*/  IMAD.HI.U32 R7, R5.reuse, -0x326172a9, RZ ;  /* 0xcd9e8d5705077827 */ /* 0x040fe200078e00ff */
[----:B------:R-:W-:Y:S02]  /*0ad0*/  LOP3.LUT R9, R10, UR20, R9, 0x96, !PT ;  /* 0x000000140a097c12 */ /* 0x000fe4000f8e9609 */
[----:B------:R-:W-:Y:S01]  /*0ae0*/  LOP3.LUT R10, R4, 0xff, RZ, 0xc0, !PT ;  /* 0x000000ff040a7812 */ /* 0x000fe200078ec0ff */
[----:B------:R-:W-:Y:S01]  /*0af0*/  IMAD R11, R6, -0x2daee0ad, RZ ;  /* 0xd2511f53060b7824 */ /* 0x000fe200078e02ff */
[----:B------:R-:W-:Y:S01]  /*0b00*/  LOP3.LUT R7, R8, UR12, R7, 0x96, !PT ;  /* 0x0000000c08077c12 */ /* 0x000fe2000f8e9607 */
[----:B------:R-:W-:Y:S01]  /*0b10*/  IMAD R8, R5, -0x326172a9, RZ ;  /* 0xcd9e8d5705087824 */ /* 0x000fe200078e02ff */
[----:B------:R-:W-:Y:S01]  /*0b20*/  VIADDMNMX R3, R10, -R3, RZ, !PT ;  /* 0x800000030a037246 */ /* 0x000fe200078001ff */
[----:B------:R-:W-:Y:S01]  /*0b30*/  IMAD.HI.U32 R5, R9, -0x326172a9, RZ ;  /* 0xcd9e8d5709057827 */ /* 0x000fe200078e00ff */
[----:B------:R-:W-:-:S02]  /*0b40*/  LOP3.LUT R4, R4, 0xffffff00, RZ, 0xc0, !PT ;  /* 0xffffff0004047812 */ /* 0x000fc400078ec0ff */
[----:B------:R-:W-:Y:S01]  /*0b50*/  VIMNMX R3, PT, PT, R3, 0x20, PT ;  /* 0x0000002003037848 */ /* 0x000fe20003fe0100 */
[----:B------:R-:W-:Y:S01]  /*0b60*/  IMAD R0, R0, -0x20, R10 ;  /* 0xffffffe000007824 */ /* 0x000fe200078e020a */
[----:B------:R-:W-:Y:S01]  /*0b70*/  LOP3.LUT R5, R8, UR21, R5, 0x96, !PT ;  /* 0x0000001508057c12 */ /* 0x000fe2000f8e9605 */
[----:B------:R-:W-:Y:S01]  /*0b80*/  IMAD.HI.U32 R6, R7, -0x2daee0ad, RZ ;  /* 0xd2511f5307067827 */ /* 0x000fe200078e00ff */
[----:B------:R-:W-:Y:S02]  /*0b90*/  LEA R3, R3, R4, 0x3 ;  /* 0x0000000403037211 */ /* 0x000fe400078e18ff */
[----:B------:R-:W-:Y:S01]  /*0ba0*/  VIMNMX R0, PT, PT, RZ, R0, !PT ;  /* 0x00000000ff007248 */ /* 0x000fe20007fe0100 */
[----:B------:R-:W-:Y:S01]  /*0bb0*/  IMAD.HI.U32 R15, R5, -0x2daee0ad, RZ ;  /* 0xd2511f53050f7827 */ /* 0x000fe200078e00ff */
[----:B------:R-:W-:Y:S02]  /*0bc0*/  LOP3.LUT R6, R11, UR10, R6, 0x96, !PT ;  /* 0x0000000a0b067c12 */ /* 0x000fe4000f8e9606 */
[----:B------:R-:W-:Y:S01]  /*0bd0*/  VIMNMX R11, PT, PT, R0, 0x20, PT ;  /* 0x00000020000b7848 */ /* 0x000fe20003fe0100 */
[----:B------:R-:W-:Y:S01]  /*0be0*/  IMAD R0, R7, -0x2daee0ad, RZ ;  /* 0xd2511f5307007824 */ /* 0x000fe200078e02ff */
[----:B------:R-:W-:Y:S01]  /*0bf0*/  I2FP.F32.U32 R3, R3 ;  /* 0x0000000300037245 */ /* 0x000fe20000201000 */
[----:B------:R-:W-:-:S02]  /*0c00*/  IMAD R8, R9, -0x326172a9, RZ ;  /* 0xcd9e8d5709087824 */ /* 0x000fc400078e02ff */
[----:B------:R-:W-:Y:S01]  /*0c10*/  IMAD R4, R11, 0x8, R4 ;  /* 0x000000080b047824 */ /* 0x000fe200078e0204 */
[----:B------:R-:W-:Y:S01]  /*0c20*/  LOP3.LUT R15, R0, UR13, R15, 0x96, !PT ;  /* 0x0000000d000f7c12 */ /* 0x000fe2000f8e960f */
[----:B------:R-:W-:Y:S01]  /*0c30*/  IMAD.HI.U32 R7, R6, -0x326172a9, RZ ;  /* 0xcd9e8d5706077827 */ /* 0x000fe200078e00ff */
[----:B------:R-:W1:Y:S01]  /*0c40*/  MUFU.RCP R0, R3 ;  /* 0x0000000300007308 */ /* 0x000e620000001000 */
[----:B------:R-:W0:Y:S01]  /*0c50*/  LDCU.64 UR12, c[0x0][0x3a0] ;  /* 0x00007400ff0c77ac */ /* 0x000e220008000a00 */
[----:B------:R0:W-:Y:S01]  /*0c60*/  STL [R1], R4 ;  /* 0x0000000401007387 */ /* 0x0001e20000100800 */
[----:B------:R-:W-:Y:S01]  /*0c70*/  IMAD.MOV.U32 R9, RZ, RZ, RZ ;  /* 0x000000ffff097224 */ /* 0x000fe200078e00ff */
[----:B------:R-:W-:Y:S01]  /*0c80*/  LOP3.LUT R11, R8, UR11, R7, 0x96, !PT ;  /* 0x0000000b080b7c12 */ /* 0x000fe2000f8e9607 */
[----:B------:R-:W-:Y:S01]  /*0c90*/  IMAD R91, R5, -0x2daee0ad, RZ ;  /* 0xd2511f53055b7824 */ /* 0x000fe200078e02ff */
[----:B------:R-:W0:Y:S01]  /*0ca0*/  LDCU.64 UR10, c[0x0][0x398] ;  /* 0x00007300ff0a77ac */ /* 0x000e220008000a00 */
[----:B------:R-:W-:Y:S01]  /*0cb0*/  IMAD R10, R6, -0x326172a9, RZ ;  /* 0xcd9e8d57060a7824 */ /* 0x000fe200078e02ff */
[----:B-1234-:R1:W-:Y:S06]  /*0cc0*/  STL [R1+0x4], R0 ;  /* 0x0000040001007387 */ /* 0x01e3ec0000100800 */
.L_x_6503:
[----:B0-----:R-:W-:Y:S01]  /*0cd0*/  UIMAD UR4, UR17, UR23, URZ ;  /* 0x00000017110472a4 */ /* 0x001fe2000f8e02ff */
[----:B------:R-:W-:Y:S01]  /*0ce0*/  ISETP.NE.AND P0, PT, R125, RZ, PT ;  /* 0x000000ff7d00720c */ /* 0x000fe20003f05270 */
[----:B------:R-:W-:Y:S02]  /*0cf0*/  BSSY.RECONVERGENT B0, `(.L_x_6119) ;  /* 0x0000896000007945 */ /* 0x000fe40003800200 */
[----:B------:R-:W-:-:S04]  /*0d00*/  USHF.R.S32.HI UR5, URZ, 0x1f, UR4 ;  /* 0x0000001fff057899 */ /* 0x000fc80008011404 */
[----:B------:R-:W-:-:S06]  /*0d10*/  ULEA.HI UR5, UR5, UR4, URZ, 0x3 ;  /* 0x0000000405057291 */ /* 0x000fcc000f8f18ff */
[----:B------:R-:W-:-:S05]  /*0d20*/  IMAD.U32 R90, RZ, RZ, UR5 ;  /* 0x00000005ff5a7e24 */ /* 0x000fca000f8e00ff */
[----:B------:R-:W-:-:S04]  /*0d30*/  LEA.HI.SX32 R90, R90, R95, 0x1d ;  /* 0x0000005f5a5a7211 */ /* 0x000fc800078feaff */
[----:B--234-:R-:W-:Y:S01]  /*0d40*/  MOV R84, R90 ;  /* 0x0000005a00547202 */ /* 0x01cfe20000000f00 */
[----:B------:R-:W-:Y:S06]  /*0d50*/  @!P0 BRA `(.L_x_6120) ;  /* 0x00000088003c8947 */ /* 0x000fec0003800000 */
[----:B------:R-:W-:Y:S01]  /*0d60*/  ISETP.NE.U32.AND P1, PT, RZ, UR12, PT ;  /* 0x0000000cff007c0c */ /* 0x000fe2000bf25070 */
[----:B------:R-:W0:Y:S01]  /*0d70*/  LDC.64 R62, c[0x0][0x390] ;  /* 0x0000e400ff3e7b82 */ /* 0x000e220000000a00 */
[----:B------:R-:W-:Y:S02]  /*0d80*/  ISETP.NE.U32.AND P0, PT, RZ, UR10, PT ;  /* 0x0000000aff007c0c */ /* 0x000fe4000bf05070 */
[----:B------:R-:W-:Y:S02]  /*0d90*/  ISETP.NE.AND.EX P1, PT, RZ, UR13, PT, P1 ;  /* 0x0000000dff007c0c */ /* 0x000fe4000bf25310 */
[----:B------:R-:W-:-:S11]  /*0da0*/  ISETP.NE.AND.EX P0, PT, RZ, UR11, PT, P0 ;  /* 0x0000000bff007c0c */ /* 0x000fd6000bf05300 */
[----:B------:R-:W2:Y:S08]  /*0db0*/  @P1 LDC.64 R64, c[0x0][0x3a0] ;  /* 0x0000e800ff401b82 */ /* 0x000eb00000000a00 */
[----:B------:R-:W3:Y:S01]  /*0dc0*/  @P0 LDC.64 R60, c[0x0][0x398] ;  /* 0x0000e600ff3c0b82 */ /* 0x000ee20000000a00 */
[----:B0-----:R-:W-:-:S04]  /*0dd0*/  IMAD.WIDE.U32 R62, R90, 0x10, R62 ;  /* 0x000000105a3e7825 */ /* 0x001fc800078e003e */
[----:B--2---:R-:W-:-:S05]  /*0de0*/  @P1 IMAD.WIDE.U32 R64, R90, 0x20, R64 ;  /* 0x000000205a401825 */ /* 0x004fca00078e0040 */
[----:B------:R0:W5:Y:S01]  /*0df0*/  @P1 LDG.E.128 R52, desc[UR6][R64.64] ;  /* 0x0000000640341981 */ /* 0x000162000c1e1d00 */
[----:B---3--:R-:W-:-:S03]  /*0e00*/  @P0 IMAD.WIDE.U32 R60, R90, 0x10, R60 ;  /* 0x000000105a3c0825 */ /* 0x008fc600078e003c */
[----:B------:R0:W5:Y:S04]  /*0e10*/  @P1 LDG.E.128 R56, desc[UR6][R64.64+0x10] ;  /* 0x0000100640381981 */ /* 0x000168000c1e1d00 */
[----:B------:R0:W5:Y:S04]  /*0e20*/  @P0 LDG.E.128 R48, desc[UR6][R60.64] ;  /* 0x000000063c300981 */ /* 0x000168000c1e1d00 */
[----:B------:R0:W5:Y:S01]  /*0e30*/  LDG.E.128 R64, desc[UR6][R62.64] ;  /* 0x000000063e407981 */ /* 0x000162000c1e1d00 */
[----:B------:R-:W-:-:S04]  /*0e40*/  UISETP.NE.U32.AND UP0, UPT, UR10, URZ, UPT ;  /* 0x000000ff0a00728c */ /* 0x000fc8000bf05070 */
[----:B------:R-:W-:-:S09]  /*0e50*/  UISETP.NE.AND.EX UP0, UPT, UR11, URZ, UPT, UP0 ;  /* 0x000000ff0b00728c */ /* 0x000fd2000bf05300 */
[----:B0-----:R-:W-:Y:S05]  /*0e60*/  BRA.U UP0, `(.L_x_6121) ;  /* 0x0000002d00987547 */ /* 0x001fea000b800000 */
[----:B------:R-:W-:Y:S01]  /*0e70*/  ISETP.NE.AND P2, PT, R88, 0x1, PT ;  /* 0x000000015800780c */ /* 0x000fe20003f45270 */
[----:B------:R-:W-:Y:S01]  /*0e80*/  BSSY.RECONVERGENT B1, `(.L_x_6122) ;  /* 0x0000053000017945 */ /* 0x000fe20003800200 */
[----:B------:R-:W-:Y:S02]  /*0e90*/  IMAD.MOV.U32 R62, RZ, RZ, 0x2 ;  /* 0x00000002ff3e7424 */ /* 0x000fe400078e00ff */
        /* <DEDUP_REMOVED lines=13> */
.L_x_6124:
        /* <DEDUP_REMOVED lines=13> */
.L_x_6126:
[----:B------:R-:W-:Y:S05]  /*1040*/  BSYNC.RECONVERGENT B2 ;  /* 0x0000000000027941 */ /* 0x000fea0003800200 */
.L_x_6125:
        /* <DEDUP_REMOVED lines=10> */
[----:B------:R-:W-:Y:S01]  /*10f0*/  IMAD.WIDE.U32 R60, R60, -0x2daee0ad, RZ ;  /* 0xd2511f533c3c7825 */ /* 0x000fe200078e00ff */
[----:B------:R-:W-:-:S03]  /*1100*/  UIADD3 UR5, UPT, UPT, UR9, 0x32370b8f, URZ ;  /* 0x32370b8f09057890 */ /* 0x000fc6000fffe0ff */
[----:B------:R-:W-:Y:S01]  /*1110*/  IMAD.WIDE.U32 R62, R62, -0x326172a9, RZ ;  /* 0xcd9e8d573e3e7825 */ /* 0x000fe200078e00ff */
[----:B------:R-:W-:Y:S01]  /*1120*/  LOP3.LUT R11, R84, UR4, R61, 0x96, !PT ;  /* 0x00000004540b7c12 */ /* 0x000fe2000f8e963d */
[----:B------:R-:W-:-:S03]  /*1130*/  UIADD3 UR4, UPT, UPT, UR8, -0x255992d5, URZ ;  /* 0xdaa66d2b08047890 */ /* 0x000fc6000fffe0ff */
[----:B------:R-:W-:Y:S01]  /*1140*/  LOP3.LUT R84, R10, UR16, R63, 0x96, !PT ;  /* 0x000000100a547c12 */ /* 0x000fe2000f8e963f */
        /* <DEDUP_REMOVED lines=11> */
[----:B------:R-:W-:Y:S01]  /*1200*/  IMAD.WIDE.U32 R10, R11, -0x326172a9, RZ ;  /* 0xcd9e8d570b0a7825 */ /* 0x000fe200078e00ff */
[----:B------:R-:W-:-:S03]  /*1210*/  UIADD3 UR4, UPT, UPT, UR8, -0x4ab325aa, URZ ;  /* 0xb54cda5608047890 */ /* 0x000fc6000fffe0ff */
[----:B------:R-:W-:Y:S01]  /*1220*/  IMAD.WIDE.U32 R84, R84, -0x2daee0ad, RZ ;  /* 0xd2511f5354547825 */ /* 0x000fe200078e00ff */
[----:B------:R-:W-:-:S04]  /*1230*/  LOP3.LUT R61, R62, UR18, R11, 0x96, !PT ;  /* 0x000000123e3d7c12 */ /* 0x000fc8000f8e960b */
[----:B------:R-:W-:Y:S01]  /*1240*/  LOP3.LUT R62, R60, UR19, R85, 0x96, !PT ;  /* 0x000000133c3e7c12 */ /* 0x000fe2000f8e9655 */
        /* <DEDUP_REMOVED lines=18> */
[----:B------:R-:W-:-:S03]  /*1370*/  LOP3.LUT R11, R62, UR4, R11, 0x96, !PT ;  /* 0x000000043e0b7c12 */ /* 0x000fc6000f8e960b */
[----:B------:R-:W-:Y:S01]  /*1380*/  IMAD.MOV.U32 R62, RZ, RZ, RZ ;  /* 0x000000ffff3e7224 */ /* 0x000fe200078e00ff */
[----:B------:R-:W-:Y:S01]  /*1390*/  LOP3.LUT R15, R60, UR5, R85, 0x96, !PT ;  /* 0x000000053c0f7c12 */ /* 0x000fe2000f8e9655 */
[----:B------:R-:W-:-:S07]  /*13a0*/  IMAD.MOV.U32 R60, RZ, RZ, R91 ;  /* 0x000000ffff3c7224 */ /* 0x000fce00078e005b */
.L_x_6123:
[----:B------:R-:W-:Y:S05]  /*13b0*/  BSYNC.RECONVERGENT B1 ;  /* 0x0000000000017941 */ /* 0x000fea0003800200 */
.L_x_6122:
[----:B------:R-:W0:Y:S01]  /*13c0*/  LDC R100, c[0x0][0x404] ;  /* 0x00010100ff647b82 */ /* 0x000e220000000800 */
[----:B------:R-:W-:Y:S01]  /*13d0*/  ISETP.NE.AND P2, PT, R62, 0x1, PT ;  /* 0x000000013e00780c */ /* 0x000fe20003f45270 */
[----:B------:R-:W-:Y:S01]  /*13e0*/  IMAD.MOV.U32 R97, RZ, RZ, 0x2f800000 ;  /* 0x2f800000ff617424 */ /* 0x000fe200078e00ff */
[----:B------:R-:W-:Y:S01]  /*13f0*/  I2FP.F32.U32 R60, R60 ;  /* 0x0000003c003c7245 */ /* 0x000fe20000201000 */
[----:B------:R-:W-:Y:S01]  /*1400*/  BSSY.RECONVERGENT B1, `(.L_x_6127) ;  /* 0x0000056000017945 */ /* 0x000fe20003800200 */
[----:B------:R-:W-:-:S03]  /*1410*/  IMAD.MOV.U32 R63, RZ, RZ, R10 ;  /* 0x000000ffff3f7224 */ /* 0x000fc600078e000a */
[----:B------:R-:W-:Y:S01]  /*1420*/  FFMA.FTZ R61, R60, R97, 1.1641532182693481445e-10 ;  /* 0x2f0000003c3d7423 */ /* 0x000fe20000010061 */
[----:B-----5:R-:W-:-:S04]  /*1430*/  SHF.L.U32 R60, R64, 0x10, RZ ;  /* 0x00000010403c7819 */ /* 0x020fc800000006ff */
[----:B0-----:R-:W-:Y:S02]  /*1440*/  FSETP.LE.FTZ.AND P3, PT, R61, R100, PT ;  /* 0x000000643d00720b */ /* 0x001fe40003f73000 */
        /* <DEDUP_REMOVED lines=12> */
.L_x_6129:
        /* <DEDUP_REMOVED lines=13> */
.L_x_6131:
[----:B------:R-:W-:Y:S05]  /*15e0*/  BSYNC.RECONVERGENT B2 ;  /* 0x0000000000027941 */ /* 0x000fea0003800200 */
.L_x_6130:
        /* <DEDUP_REMOVED lines=53> */
[----:B------:R-:W-:Y:S02]  /*1940*/  IMAD.MOV.U32 R63, RZ, RZ, R84 ;  /* 0x000000ffff3f7224 */ /* 0x000fe400078e0054 */
[----:B------:R-:W-:-:S07]  /*1950*/  IMAD.MOV.U32 R84, RZ, RZ, R62 ;  /* 0x000000ffff547224 */ /* 0x000fce00078e003e */
.L_x_6128:
[----:B------:R-:W-:Y:S05]  /*1960*/  BSYNC.RECONVERGENT B1 ;  /* 0x0000000000017941 */ /* 0x000fea0003800200 */
.L_x_6127:
[----:B------:R-:W-:Y:S01]  /*1970*/  ISETP.NE.AND P2, PT, R64, 0x1, PT ;  /* 0x000000014000780c */ /* 0x000fe20003f45270 */
[----:B------:R-:W-:Y:S01]  /*1980*/  BSSY.RECONVERGENT B1, `(.L_x_6132) ;  /* 0x0000056000017945 */ /* 0x000fe20003800200 */
[----:B------:R-:W-:Y:S01]  /*1990*/  I2FP.F32.U32 R62, R63 ;  /* 0x0000003f003e7245 */ /* 0x000fe20000201000 */
[----:B------:R-:W-:Y:S02]  /*19a0*/  IMAD.U32 R61, R61, 0x10000, RZ ;  /* 0x000100003d3d7824 */ /* 0x000fe400078e00ff */
[----:B------:R-:W-:Y:S02]  /*19b0*/  IMAD.MOV.U32 R87, RZ, RZ, 0x2 ;  /* 0x00000002ff577424 */ /* 0x000fe400078e00ff */
        /* <DEDUP_REMOVED lines=13> */
.L_x_6134:
        /* <DEDUP_REMOVED lines=13> */
.L_x_6136:
[----:B------:R-:W-:Y:S05]  /*1b60*/  BSYNC.RECONVERGENT B2 ;  /* 0x0000000000027941 */ /* 0x000fea0003800200 */
.L_x_6135:
        /* <DEDUP_REMOVED lines=53> */
[----:B------:R-:W-:Y:S01]  /*1ec0*/  IMAD.MOV.U32 R63, RZ, RZ, R84 ;  /* 0x000000ffff3f7224 */ /* 0x000fe200078e0054 */
[----:B------:R-:W-:-:S07]  /*1ed0*/  MOV R84, R62 ;  /* 0x0000003e00547202 */ /* 0x000fce0000000f00 */
.L_x_6133:
[----:B------:R-:W-:Y:S05]  /*1ee0*/  BSYNC.RECONVERGENT B1 ;  /* 0x0000000000017941 */ /* 0x000fea0003800200 */
.L_x_6132:
[----:B------:R-:W-:Y:S01]  /*1ef0*/  ISETP.NE.AND P2, PT, R87, 0x1, PT ;  /* 0x000000015700780c */ /* 0x000fe20003f45270 */
[----:B------:R-:W-:Y:S01]  /*1f00*/  BSSY.RECONVERGENT B1, `(.L_x_6137) ;  /* 0x0000057000017945 */ /* 0x000fe20003800200 */
[----:B------:R-:W-:Y:S01]  /*1f10*/  I2FP.F32.U32 R62, R63 ;  /* 0x0000003f003e7245 */ /* 0x000fe20000201000 */
[----:B------:R-:W-:-:S04]  /*1f20*/  IMAD.MOV.U32 R88, RZ, RZ, 0x2 ;  /* 0x00000002ff587424 */ /* 0x000fc800078e00ff */
[----:B------:R-:W-:Y:S01]  /*1f30*/  FFMA.FTZ R63, R62, R97, 1.1641532182693481445e-10 ;  /* 0x2f0000003e3f7423 */ /* 0x000fe20000010061 */
[----:B------:R-:W-:-:S04]  /*1f40*/  IMAD.U32 R62, R65, 0x10000, RZ ;  /* 0x00010000413e7824 */ /* 0x000fc800078e00ff */
[----:B------:R-:W-:Y:S02]  /*1f50*/  FSETP.LE.FTZ.AND P3, PT, R63, R100, PT ;  /* 0x000000643f00720b */ /* 0x000fe40003f73000 */
[----:B------:R-:W-:Y:S02]  /*1f60*/  PRMT R63, R65, 0x7632, R63 ;  /* 0x00007632413f7816 */ /* 0x000fe4000000003f */
[----:B------:R-:W-:Y:S02]  /*1f70*/  P2R R91, PR, RZ, 0x8 ;  /* 0x00000008ff5b7803 */ /* 0x000fe40000000000 */
[----:B------:R-:W-:Y:S01]  /*1f80*/  MOV R65, R10 ;  /* 0x0000000a00417202 */ /* 0x000fe20000000f00 */
        /* <DEDUP_REMOVED lines=9> */
.L_x_6139:
        /* <DEDUP_REMOVED lines=13> */
.L_x_6141:
[----:B------:R-:W-:Y:S05]  /*20f0*/  BSYNC.RECONVERGENT B2 ;  /* 0x0000000000027941 */ /* 0x000fea0003800200 */
.L_x_6140:
        /* <DEDUP_REMOVED lines=52> */
[----:B------:R-:W-:Y:S02]  /*2440*/  LOP3.LUT R15, R92, UR5, R65, 0x96, !PT ;  /* 0x000000055c0f7c12 */ /* 0x000fe4000f8e9641 */
[----:B------:R-:W-:Y:S01]  /*2450*/  MOV R65, R84 ;  /* 0x0000005400417202 */ /* 0x000fe20000000f00 */
[----:B------:R-:W-:-:S07]  /*2460*/  IMAD.MOV.U32 R84, RZ, RZ, R64 ;  /* 0x000000ffff547224 */ /* 0x000fce00078e0040 */
.L_x_6138:
[----:B------:R-:W-:Y:S05]  /*2470*/  BSYNC.RECONVERGENT B1 ;  /* 0x0000000000017941 */ /* 0x000fea0003800200 */
.L_x_6137:
[----:B------:R-:W-:Y:S01]  /*2480*/  ISETP.NE.AND P2, PT, R88, 0x1, PT ;  /* 0x000000015800780c */ /* 0x000fe20003f45270 */
[----:B------:R-:W-:Y:S01]  /*2490*/  BSSY.RECONVERGENT B1, `(.L_x_6142) ;  /* 0x0000056000017945 */ /* 0x000fe20003800200 */
[----:B------:R-:W-:Y:S01]  /*24a0*/  I2FP.F32.U32 R64, R65 ;  /* 0x0000004100407245 */ /* 0x000fe20000201000 */
[----:B------:R-:W-:Y:S02]  /*24b0*/  HFMA2 R92, -RZ, RZ, 0, 1.1920928955078125e-07 ;  /* 0x00000002ff5c7431 */ /* 0x000fe400000001ff */
[----:B------:R-:W-:Y:S02]  /*24c0*/  IMAD.U32 R63, R63, 0x10000, RZ ;  /* 0x000100003f3f7824 */ /* 0x000fe400078e00ff */
        /* <DEDUP_REMOVED lines=13> */
.L_x_6144:
        /* <DEDUP_REMOVED lines=13> */
.L_x_6146:
[----:B------:R-:W-:Y:S05]  /*2670*/  BSYNC.RECONVERGENT B2 ;  /* 0x0000000000027941 */ /* 0x000fea0003800200 */
.L_x_6145:
        /* <DEDUP_REMOVED lines=53> */
[----:B------:R-:W-:Y:S02]  /*29d0*/  IMAD.MOV.U32 R84, RZ, RZ, R64 ;  /* 0x000000ffff547224 */ /* 0x000fe400078e0040 */
[----:B------:R-:W-:-:S07]  /*29e0*/  IMAD.MOV.U32 R92, RZ, RZ, RZ ;  /* 0x000000ffff5c7224 */ /* 0x000fce00078e00ff */
.L_x_6143:
[----:B------:R-:W-:Y:S05]  /*29f0*/  BSYNC.RECONVERGENT B1 ;  /* 0x0000000000017941 */ /* 0x000fea0003800200 */
.L_x_6142:
[----:B------:R-:W-:Y:S01]  /*2a00*/  ISETP.NE.AND P3, PT, R92, 0x1, PT ;  /* 0x000000015c00780c */ /* 0x000fe20003f65270 */
[----:B------:R-:W-:Y:S01]  /*2a10*/  BSSY.RECONVERGENT B1, `(.L_x_6147) ;  /* 0x0000056000017945 */ /* 0x000fe20003800200 */
[----:B------:R-:W-:Y:S01]  /*2a20*/  I2FP.F32.U32 R64, R65 ;  /* 0x0000004100407245 */ /* 0x000fe20000201000 */
[----:B------:R-:W-:Y:S01]  /*2a30*/  IMAD.MOV.U32 R88, RZ, RZ, 0x2 ;  /* 0x00000002ff587424 */ /* 0x000fe200078e00ff */
[----:B------:R-:W-:-:S03]  /*2a40*/  PRMT R65, R66, 0x7632, R65 ;  /* 0x0000763242417816 */ /* 0x000fc60000000041 */
[----:B------:R-:W-:Y:S01]  /*2a50*/  FFMA.FTZ R87, R64, R97, 1.1641532182693481445e-10 ;  /* 0x2f00000040577423 */ /* 0x000fe20000010061 */
[----:B------:R-:W-:Y:S01]  /*2a60*/  SHF.L.U32 R64, R66, 0x10, RZ ;  /* 0x0000001042407819 */ /* 0x000fe200000006ff */
[----:B------:R-:W-:-:S03]  /*2a70*/  IMAD.MOV.U32 R66, RZ, RZ, R10 ;  /* 0x000000ffff427224 */ /* 0x000fc600078e000a */
        /* <DEDUP_REMOVED lines=10> */
.L_x_6149:
        /* <DEDUP_REMOVED lines=13> */
.L_x_6151:
[----:B------:R-:W-:Y:S05]  /*2bf0*/  BSYNC.RECONVERGENT B2 ;  /* 0x0000000000027941 */ /* 0x000fea0003800200 */
.L_x_6150:
        /* <DEDUP_REMOVED lines=53> */
[----:B------:R-:W-:Y:S01]  /*2f50*/  IMAD.MOV.U32 R84, RZ, RZ, R92 ;  /* 0x000000ffff547224 */ /* 0x000fe200078e005c */
[----:B------:R-:W-:-:S07]  /*2f60*/  LOP3.LUT R15, R94, UR5, R93, 0x96, !PT ;  /* 0x000000055e0f7c12 */ /* 0x000fce000f8e965d */
.L_x_6148:
[----:B------:R-:W-:Y:S05]  /*2f70*/  BSYNC.RECONVERGENT B1 ;  /* 0x0000000000017941 */ /* 0x000fea0003800200 */
.L_x_6147:
[----:B------:R-:W-:Y:S01]  /*2f80*/  ISETP.NE.AND P4, PT, R88, 0x1, PT ;  /* 0x000000015800780c */ /* 0x000fe20003f85270 */
[----:B------:R-:W-:Y:S01]  /*2f90*/  BSSY.RECONVERGENT B1, `(.L_x_6152) ;  /* 0x0000055000017945 */ /* 0x000fe20003800200 */
[----:B------:R-:W-:Y:S01]  /*2fa0*/  I2FP.F32.U32 R66, R66 ;  /* 0x0000004200427245 */ /* 0x000fe20000201000 */
[----:B------:R-:W-:Y:S02]  /*2fb0*/  IMAD.U32 R65, R65, 0x10000, RZ ;  /* 0x0001000041417824 */ /* 0x000fe400078e00ff */
[----:B------:R-:W-:Y:S02]  /*2fc0*/  IMAD.MOV.U32 R92, RZ, RZ, 0x2 ;  /* 0x00000002ff5c7424 */ /* 0x000fe400078e00ff */
        /* <DEDUP_REMOVED lines=12> */
.L_x_6154:
        /* <DEDUP_REMOVED lines=13> */
.L_x_6156:
[----:B------:R-:W-:Y:S05]  /*3160*/  BSYNC.RECONVERGENT B2 ;  /* 0x0000000000027941 */ /* 0x000fea0003800200 */
.L_x_6155:
        /* <DEDUP_REMOVED lines=51> */
[----:B------:R-:W-:Y:S02]  /*34a0*/  LOP3.LUT R11, R98, UR4, R11, 0x96, !PT ;  /* 0x00000004620b7c12 */ /* 0x000fe4000f8e960b */
[----:B------:R-:W-:Y:S01]  /*34b0*/  MOV R84, R92 ;  /* 0x0000005c00547202 */ /* 0x000fe20000000f00 */
[----:B------:R-:W-:Y:S01]  /*34c0*/  IMAD.MOV.U32 R92, RZ, RZ, RZ ;  /* 0x000000ffff5c7224 */ /* 0x000fe200078e00ff */
[----:B------:R-:W-:-:S07]  /*34d0*/  LOP3.LUT R15, R94, UR5, R93, 0x96, !PT ;  /* 0x000000055e0f7c12 */ /* 0x000fce000f8e965d */
.L_x_6153:
[----:B------:R-:W-:Y:S05]  /*34e0*/  BSYNC.RECONVERGENT B1 ;  /* 0x0000000000017941 */ /* 0x000fea0003800200 */
.L_x_6152:
[----:B------:R-:W-:Y:S01]  /*34f0*/  ISETP.NE.AND P5, PT, R92, 0x1, PT ;  /* 0x000000015c00780c */ /* 0x000fe20003fa5270 */
[----:B------:R-:W-:Y:S01]  /*3500*/  BSSY.RECONVERGENT B1, `(.L_x_6157) ;  /* 0x0000056000017945 */ /* 0x000fe20003800200 */
[----:B------:R-:W-:Y:S01]  /*3510*/  I2FP.F32.U32 R66, R66 ;  /* 0x0000004200427245 */ /* 0x000fe20000201000 */
[----:B------:R-:W-:Y:S01]  /*3520*/  IMAD.MOV.U32 R88, RZ, RZ, 0x2 ;  /* 0x00000002ff587424 */ /* 0x000fe200078e00ff */
[----:B------:R-:W-:-:S03]  /*3530*/  MOV R93, R10 ;  /* 0x0000000a005d7202 */ /* 0x000fc60000000f00 */
        /* <DEDUP_REMOVED lines=13> */
.L_x_6159:
        /* <DEDUP_REMOVED lines=13> */
.L_x_6161:
[----:B------:R-:W-:Y:S05]  /*36e0*/  BSYNC.RECONVERGENT B2 ;  /* 0x0000000000027941 */ /* 0x000fea0003800200 */
.L_x_6160:
        /* <DEDUP_REMOVED lines=55> */
.L_x_6158:
[----:B------:R-:W-:Y:S05]  /*3a60*/  BSYNC.RECONVERGENT B1 ;  /* 0x0000000000017941 */ /* 0x000fea0003800200 */
.L_x_6157:
        /* <DEDUP_REMOVED lines=20> */
[----:B------:R-:W-:Y:S01]  /*3bb0*/  FSETP.GTU.FTZ.AND P5, PT, R97, R100, PT ;  /* 0x000000646100720b */ /* 0x000fe20003fbc000 */
        /* <DEDUP_REMOVED lines=16> */
[----:B------:R-:W-:Y:S11]  /*3cc0*/  BRA `(.L_x_6162) ;  /* 0x0000005400a87947 */ /* 0x000ff60003800000 */
.L_x_6121:
        /* <DEDUP_REMOVED lines=9> */
[----:B------:R-:W-:Y:S01]  /*3d60*/  IMAD.MOV.U32 R4, RZ, RZ, 0x2 ;  /* 0x00000002ff047424 */ /* 0x000fe200078e00ff */
[----:B------:R-:W-:Y:S01]  /*3d70*/  IADD3 R93, PT, PT, R93, 0x32370b8f, RZ ;  /* 0x32370b8f5d5d7810 */ /* 0x000fe20007ffe0ff */
[----:B-1----:R-:W-:-:S02]  /*3d80*/  IMAD.MOV.U32 R0, RZ, RZ, R10 ;  /* 0x000000ffff007224 */ /* 0x002fc400078e000a */
        /* <DEDUP_REMOVED lines=16> */
.L_x_6165:
        /* <DEDUP_REMOVED lines=13> */
.L_x_6167:
[----:B------:R-:W-:Y:S05]  /*3f60*/  BSYNC.RECONVERGENT B2 ;  /* 0x0000000000027941 */ /* 0x000fea0003800200 */
.L_x_6166:
        /* <DEDUP_REMOVED lines=12> */
[----:B------:R-:W-:-:S03]  /*4030*/  UIADD3 UR5, UPT, UPT, UR9, -0x126145ec, URZ ;  /* 0xed9eba1409057890 */ /* 0x000fc6000fffe0ff */
[----:B------:R-:W-:Y:S01]  /*4040*/  IMAD.WIDE.U32 R60, R60, -0x326172a9, RZ ;  /* 0xcd9e8d573c3c7825 */ /* 0x000fe200078e00ff */
[----:B------:R-:W-:Y:S01]  /*4050*/  LOP3.LUT R6, R6, UR4, R11, 0x96, !PT ;  /* 0x0000000406067c12 */ /* 0x000fe2000f8e960b */
[----:B------:R-:W-:-:S03]  /*4060*/  UIADD3 UR4, UPT, UPT, UR8, 0x78dde6e4, URZ ;  /* 0x78dde6e408047890 */ /* 0x000fc6000fffe0ff */
[----:B------:R-:W-:Y:S01]  /*4070*/  LOP3.LUT R4, R4, UR16, R61, 0x96, !PT ;  /* 0x0000001004047c12 */ /* 0x000fe2000f8e963d */
        /* <DEDUP_REMOVED lines=15> */
[----:B------:R-:W-:-:S04]  /*4170*/  LOP3.LUT R6, R95, R6, R11, 0x96, !PT ;  /* 0x000000065f067212 */ /* 0x000fc800078e960b */
[----:B------:R-:W-:Y:S01]  /*4180*/  LOP3.LUT R62, R89, R4, R61, 0x96, !PT ;  /* 0x00000004593e7212 */ /* 0x000fe200078e963d */
[----:B------:R-:W-:-:S04]  /*4190*/  IMAD.WIDE.U32 R6, R6, -0x326172a9, RZ ;  /* 0xcd9e8d5706067825 */ /* 0x000fc800078e00ff */
        /* <DEDUP_REMOVED lines=10> */
[----:B------:R-:W-:Y:S02]  /*4240*/  LOP3.LUT R11, R87, R10, R7, 0x96, !PT ;  /* 0x0000000a570b7212 */ /* 0x000fe400078e9607 */
[----:B------:R-:W-:Y:S02]  /*4250*/  MOV R10, R6 ;  /* 0x00000006000a7202 */ /* 0x000fe40000000f00 */
[----:B------:R-:W-:Y:S01]  /*4260*/  LOP3.LUT R15, R4, UR4, R85, 0x96, !PT ;  /* 0x00000004040f7c12 */ /* 0x000fe2000f8e9655 */
[----:B------:R-:W-:-:S07]  /*4270*/  IMAD.MOV.U32 R4, RZ, RZ, RZ ;  /* 0x000000ffff047224 */ /* 0x000fce00078e00ff */
.L_x_6164:
[----:B------:R-:W-:Y:S05]  /*4280*/  BSYNC.RECONVERGENT B1 ;  /* 0x0000000000017941 */ /* 0x000fea0003800200 */
.L_x_6163:
        /* <DEDUP_REMOVED lines=8> */
[----:B------:R-:W1:Y:S01]  /*4310*/  LDC R104, c[0x0][0x408] ;  /* 0x00010200ff687b82 */ /* 0x000e620000000800 */
[----:B------:R-:W-:Y:S01]  /*4320*/  FFMA.FTZ R0, R3, R106, 1.1641532182693481445e-10 ;  /* 0x2f00000003007423 */ /* 0x000fe2000001006a */
[----:B------:R-:W-:-:S04]  /*4330*/  IMAD.MOV.U32 R3, RZ, RZ, R10 ;  /* 0x000000ffff037224 */ /* 0x000fc800078e000a */
        /* <DEDUP_REMOVED lines=12> */
.L_x_6170:
        /* <DEDUP_REMOVED lines=13> */
.L_x_6172:
[----:B------:R-:W-:Y:S05]  /*44d0*/  BSYNC.RECONVERGENT B2 ;  /* 0x0000000000027941 */ /* 0x000fea0003800200 */
.L_x_6171:
        /* <DEDUP_REMOVED lines=45> */
[----:B------:R-:W-:-:S03]  /*47b0*/  LOP3.LUT R11, R87, R60, R11, 0x96, !PT ;  /* 0x0000003c570b7212 */ /* 0x000fc600078e960b */
[----:B------:R-:W-:Y:S01]  /*47c0*/  IMAD.MOV.U32 R84, RZ, RZ, R4 ;  /* 0x000000ffff547224 */ /* 0x000fe200078e0004 */
[----:B------:R-:W-:Y:S01]  /*47d0*/  LOP3.LUT R15, R6, UR4, R5, 0x96, !PT ;  /* 0x00000004060f7c12 */ /* 0x000fe2000f8e9605 */
[----:B------:R-:W-:-:S07]  /*47e0*/  HFMA2 R6, -RZ, RZ, 0, 0 ;  /* 0x00000000ff067431 */ /* 0x000fce00000001ff */
.L_x_6169:
[----:B------:R-:W-:Y:S05]  /*47f0*/  BSYNC.RECONVERGENT B1 ;  /* 0x0000000000017941 */ /* 0x000fea0003800200 */
.L_x_6168:
[----:B------:R-:W-:Y:S01]  /*4800*/  I2FP.F32.U32 R3, R3 ;  /* 0x0000000300037245 */ /* 0x000fe20000201000 */
[----:B------:R-:W-:Y:S01]  /*4810*/  IMAD.U32 R5, R48, 0x10000, RZ ;  /* 0x0001000030057824 */ /* 0x000fe200078e00ff */
[----:B------:R-:W-:Y:S01]  /*4820*/  ISETP.NE.AND P3, PT, R6, 0x1, PT ;  /* 0x000000010600780c */ /* 0x000fe20003f65270 */
[----:B------:R-:W-:Y:S01]  /*4830*/  BSSY.RECONVERGENT B1, `(.L_x_6173) ;  /* 0x0000053000017945 */ /* 0x000fe20003800200 */
[----:B------:R-:W-:Y:S01]  /*4840*/  FSEL R0, R0, RZ, P4 ;  /* 0x000000ff00007208 */ /* 0x000fe20002000000 */
[----:B------:R-:W-:Y:S01]  /*4850*/  FFMA.FTZ R4, R3, R106, 1.1641532182693481445e-10 ;  /* 0x2f00000003047423 */ /* 0x000fe2000001006a */
[----:B------:R-:W-:-:S04]  /*4860*/  FMUL.FTZ R5, R5, R104 ;  /* 0x0000006805057220 */ /* 0x000fc80000410000 */
[----:B------:R-:W-:Y:S01]  /*4870*/  FSETP.GTU.FTZ.AND P2, PT, R4, R105, PT ;  /* 0x000000690400720b */ /* 0x000fe20003f5c000 */
[----:B------:R-:W-:-:S03]  /*4880*/  IMAD.MOV.U32 R4, RZ, RZ, 0x2 ;  /* 0x00000002ff047424 */ /* 0x000fc600078e00ff */
        /* <DEDUP_REMOVED lines=14> */
.L_x_6175:
        /* <DEDUP_REMOVED lines=13> */
.L_x_6177:
[----:B------:R-:W-:Y:S05]  /*4a40*/  BSYNC.RECONVERGENT B2 ;  /* 0x0000000000027941 */ /* 0x000fea0003800200 */
.L_x_6176:
        /* <DEDUP_REMOVED lines=46> */
[----:B------:R-:W-:Y:S01]  /*4d30*/  MOV R84, R4 ;  /* 0x0000000400547202 */ /* 0x000fe20000000f00 */
[----:B------:R-:W-:Y:S01]  /*4d40*/  IMAD.MOV.U32 R4, RZ, RZ, RZ ;  /* 0x000000ffff047224 */ /* 0x000fe200078e00ff */
[----:B------:R-:W-:-:S07]  /*4d50*/  LOP3.LUT R15, R6, UR4, R5, 0x96, !PT ;  /* 0x00000004060f7c12 */ /* 0x000fce000f8e9605 */
.L_x_6174:
[----:B------:R-:W-:Y:S05]  /*4d60*/  BSYNC.RECONVERGENT B1 ;  /* 0x0000000000017941 */ /* 0x000fea0003800200 */
.L_x_6173:
[----:B------:R-:W-:Y:S01]  /*4d70*/  ISETP.NE.AND P2, PT, R4, 0x1, PT ;  /* 0x000000010400780c */ /* 0x000fe20003f45270 */
[----:B------:R-:W-:Y:S01]  /*4d80*/  BSSY.RECONVERGENT B1, `(.L_x_6178) ;  /* 0x0000051000017945 */ /* 0x000fe20003800200 */
[----:B------:R-:W-:Y:S01]  /*4d90*/  I2FP.F32.U32 R5, R0 ;  /* 0x0000000000057245 */ /* 0x000fe20000201000 */
[----:B------:R-:W-:Y:S01]  /*4da0*/  IMAD.MOV.U32 R8, RZ, RZ, 0x2 ;  /* 0x00000002ff087424 */ /* 0x000fe200078e00ff */
[----:B------:R-:W-:-:S03]  /*4db0*/  MOV R6, R10 ;  /* 0x0000000a00067202 */ /* 0x000fc60000000f00 */
[----:B------:R-:W-:Y:S01]  /*4dc0*/  FFMA.FTZ R0, R5, R106, 1.1641532182693481445e-10 ;  /* 0x2f00000005007423 */ /* 0x000fe2000001006a */
[----:B------:R-:W-:-:S04]  /*4dd0*/  IMAD.U32 R5, R64, 0x10000, RZ ;  /* 0x0001000040057824 */ /* 0x000fc800078e00ff */
[----:B------:R-:W-:Y:S01]  /*4de0*/  FSETP.LE.FTZ.AND P4, PT, R0, R105, PT ;  /* 0x000000690000720b */ /* 0x000fe20003f93000 */
[----:B------:R-:W-:-:S03]  /*4df0*/  FMUL.FTZ R0, R5, R104 ;  /* 0x0000006805007220 */ /* 0x000fc60000410000 */
        /* <DEDUP_REMOVED lines=10> */
.L_x_6180:
        /* <DEDUP_REMOVED lines=13> */
.L_x_6182:
[----:B------:R-:W-:Y:S05]  /*4f70*/  BSYNC.RECONVERGENT B2 ;  /* 0x0000000000027941 */ /* 0x000fea0003800200 */
.L_x_6181:
        /* <DEDUP_REMOVED lines=45> */
[----:B------:R-:W-:-:S04]  /*5250*/  LOP3.LUT R11, R87, R62, R11, 0x96, !PT ;  /* 0x0000003e570b7212 */ /* 0x000fc800078e960b */
[----:B------:R-:W-:Y:S02]  /*5260*/  LOP3.LUT R15, R6, UR4, R5, 0x96, !PT ;  /* 0x00000004060f7c12 */ /* 0x000fe4000f8e9605 */
[----:B------:R-:W-:Y:S01]  /*5270*/  MOV R6, R84 ;  /* 0x0000005400067202 */ /* 0x000fe20000000f00 */
[----:B------:R-:W-:-:S07]  /*5280*/  IMAD.MOV.U32 R84, RZ, RZ, R4 ;  /* 0x000000ffff547224 */ /* 0x000fce00078e0004 */
.L_x_6179:
[----:B------:R-:W-:Y:S05]  /*5290*/  BSYNC.RECONVERGENT B1 ;  /* 0x0000000000017941 */ /* 0x000fea0003800200 */
.L_x_6178:
[----:B------:R-:W-:Y:S01]  /*52a0*/  PRMT R4, R48, 0x7632, R4 ;  /* 0x0000763230047816 */ /* 0x000fe20000000004 */
[----:B------:R-:W-:Y:S01]  /*52b0*/  BSSY.RECONVERGENT B1, `(.L_x_6183) ;  /* 0x0000056000017945 */ /* 0x000fe20003800200 */
[----:B------:R-:W-:Y:S01]  /*52c0*/  I2FP.F32.U32 R5, R6 ;  /* 0x0000000600057245 */ /* 0x000fe20000201000 */
[----:B------:R-:W-:Y:S01]  /*52d0*/  HFMA2 R6, -RZ, RZ, 0, 1.1920928955078125e-07 ;  /* 0x00000002ff067431 */ /* 0x000fe200000001ff */
[----:B------:R-:W-:Y:S01]  /*52e0*/  ISETP.NE.AND P3, PT, R8, 0x1, PT ;  /* 0x000000010800780c */ /* 0x000fe20003f65270 */
[----:B------:R-:W-:Y:S01]  /*52f0*/  IMAD.U32 R7, R4, 0x10000, RZ ;  /* 0x0001000004077824 */ /* 0x000fe200078e00ff */
[----:B------:R-:W-:Y:S01]  /*5300*/  FSEL R0, R0, RZ, P4 ;  /* 0x000000ff00007208 */ /* 0x000fe20002000000 */
[----:B------:R-:W-:Y:S02]  /*5310*/  FFMA.FTZ R4, R5, R106, 1.1641532182693481445e-10 ;  /* 0x2f00000005047423 */ /* 0x000fe4000001006a */
[----:B------:R-:W-:-:S03]  /*5320*/  FMUL.FTZ R7, R7, R104 ;  /* 0x0000006807077220 */ /* 0x000fc60000410000 */
        /* <DEDUP_REMOVED lines=15> */
.L_x_6185:
        /* <DEDUP_REMOVED lines=13> */
.L_x_6187:
[----:B------:R-:W-:Y:S05]  /*54f0*/  BSYNC.RECONVERGENT B2 ;  /* 0x0000000000027941 */ /* 0x000fea0003800200 */
.L_x_6186:
        /* <DEDUP_REMOVED lines=48> */
[----:B------:R-:W-:-:S07]  /*5800*/  IMAD.MOV.U32 R6, RZ, RZ, RZ ;  /* 0x000000ffff067224 */ /* 0x000fce00078e00ff */
.L_x_6184:
[----:B------:R-:W-:Y:S05]  /*5810*/  BSYNC.RECONVERGENT B1 ;  /* 0x0000000000017941 */ /* 0x000fea0003800200 */
.L_x_6183:
[----:B------:R-:W-:Y:S01]  /*5820*/  ISETP.NE.AND P2, PT, R6, 0x1, PT ;  /* 0x000000010600780c */ /* 0x000fe20003f45270 */
[----:B------:R-:W-:Y:S01]  /*5830*/  BSSY.RECONVERGENT B1, `(.L_x_6188) ;  /* 0x0000052000017945 */ /* 0x000fe20003800200 */
[----:B------:R-:W-:Y:S01]  /*5840*/  I2FP.F32.U32 R5, R0 ;  /* 0x0000000000057245 */ /* 0x000fe20000201000 */
[----:B------:R-:W-:Y:S02]  /*5850*/  IMAD.MOV.U32 R8, RZ, RZ, 0x2 ;  /* 0x00000002ff087424 */ /* 0x000fe400078e00ff */
[----:B------:R-:W-:Y:S02]  /*5860*/  IMAD.MOV.U32 R7, RZ, RZ, R10 ;  /* 0x000000ffff077224 */ /* 0x000fe400078e000a */
[----:B------:R-:W-:Y:S01]  /*5870*/  FFMA.FTZ R0, R5, R106, 1.1641532182693481445e-10 ;  /* 0x2f00000005007423 */ /* 0x000fe2000001006a */
[----:B------:R-:W-:-:S04]  /*5880*/  SHF.L.U32 R5, R65, 0x10, RZ ;  /* 0x0000001041057819 */ /* 0x000fc800000006ff */
[----:B------:R-:W-:Y:S01]  /*5890*/  FSETP.LE.FTZ.AND P4, PT, R0, R105, PT ;  /* 0x000000690000720b */ /* 0x000fe20003f93000 */
[----:B------:R-:W-:Y:S01]  /*58a0*/  FMUL.FTZ R5, R104, R5 ;  /* 0x0000000568057220 */ /* 0x000fe20000410000 */
[----:B------:R-:W-:Y:S02]  /*58b0*/  PRMT R0, R65, 0x7632, R0 ;  /* 0x0000763241007816 */ /* 0x000fe40000000000 */
        /* <DEDUP_REMOVED lines=10> */
.L_x_6190:
        /* <DEDUP_REMOVED lines=13> */
.L_x_6192:
[----:B------:R-:W-:Y:S05]  /*5a30*/  BSYNC.RECONVERGENT B2 ;  /* 0x0000000000027941 */ /* 0x000fea0003800200 */
.L_x_6191:
        /* <DEDUP_REMOVED lines=46> */
[----:B------:R-:W-:Y:S01]  /*5d20*/  LOP3.LUT R15, R62, UR4, R7, 0x96, !PT ;  /* 0x000000043e0f7c12 */ /* 0x000fe2000f8e9607 */
[----:B------:R-:W-:Y:S02]  /*5d30*/  IMAD.MOV.U32 R7, RZ, RZ, R84 ;  /* 0x000000ffff077224 */ /* 0x000fe400078e0054 */
[----:B------:R-:W-:-:S07]  /*5d40*/  IMAD.MOV.U32 R84, RZ, RZ, R6 ;  /* 0x000000ffff547224 */ /* 0x000fce00078e0006 */
.L_x_6189:
[----:B------:R-:W-:Y:S05]  /*5d50*/  BSYNC.RECONVERGENT B1 ;  /* 0x0000000000017941 */ /* 0x000fea0003800200 */
.L_x_6188:
[----:B------:R-:W-:Y:S01]  /*5d60*/  I2FP.F32.U32 R7, R7 ;  /* 0x0000000700077245 */ /* 0x000fe20000201000 */
[----:B------:R-:W-:Y:S01]  /*5d70*/  IMAD.U32 R63, R49, 0x10000, RZ ;  /* 0x00010000313f7824 */ /* 0x000fe200078e00ff */
[----:B------:R-:W-:Y:S01]  /*5d80*/  FSEL R62, R5, RZ, P4 ;  /* 0x000000ff053e7208 */ /* 0x000fe20002000000 */
[----:B------:R-:W-:Y:S02]  /*5d90*/  BSSY.RECONVERGENT B1, `(.L_x_6193) ;  /* 0x0000053000017945 */ /* 0x000fe40003800200 */
[----:B------:R-:W-:Y:S01]  /*5da0*/  FFMA.FTZ R6, R7, R106, 1.1641532182693481445e-10 ;  /* 0x2f00000007067423 */ /* 0x000fe2000001006a */
[----:B------:R-:W-:Y:S01]  /*5db0*/  FMUL.FTZ R63, R63, R104 ;  /* 0x000000683f3f7220 */ /* 0x000fe20000410000 */
[----:B------:R-:W-:-:S03]  /*5dc0*/  IMAD.MOV.U32 R7, RZ, RZ, R10 ;  /* 0x000000ffff077224 */ /* 0x000fc600078e000a */
[----:B------:R-:W-:-:S04]  /*5dd0*/  FSETP.GTU.FTZ.AND P2, PT, R6, R105, PT ;  /* 0x000000690600720b */ /* 0x000fc80003f5c000 */
        /* <DEDUP_REMOVED lines=15> */
.L_x_6195:
        /* <DEDUP_REMOVED lines=13> */
.L_x_6197:
[----:B------:R-:W-:Y:S05]  /*5fa0*/  BSYNC.RECONVERGENT B2 ;  /* 0x0000000000027941 */ /* 0x000fea0003800200 */
.L_x_6196:
        /* <DEDUP_REMOVED lines=47> */
[----:B------:R-:W-:Y:S01]  /*62a0*/  IMAD.MOV.U32 R7, RZ, RZ, R84 ;  /* 0x000000ffff077224 */ /* 0x000fe200078e0054 */
[----:B------:R-:W-:-:S07]  /*62b0*/  MOV R84, R6 ;  /* 0x0000000600547202 */ /* 0x000fce0000000f00 */
.L_x_6194:
[----:B------:R-:W-:Y:S05]  /*62c0*/  BSYNC.RECONVERGENT B1 ;  /* 0x0000000000017941 */ /* 0x000fea0003800200 */
.L_x_6193:
        /* <DEDUP_REMOVED lines=19> */
.L_x_6200:
        /* <DEDUP_REMOVED lines=13> */
.L_x_6202:
[----:B------:R-:W-:Y:S05]  /*64d0*/  BSYNC.RECONVERGENT B2 ;  /* 0x0000000000027941 */ /* 0x000fea0003800200 */
.L_x_6201:
        /* <DEDUP_REMOVED lines=49> */
.L_x_6199:
[----:B------:R-:W-:Y:S05]  /*67f0*/  BSYNC.RECONVERGENT B1 ;  /* 0x0000000000017941 */ /* 0x000fea0003800200 */
.L_x_6198:
[----:B------:R-:W-:Y:S01]  /*6800*/  PRMT R6, R49, 0x7632, R6 ;  /* 0x0000763231067816 */ /* 0x000fe20000000006 */
[----:B------:R-:W-:Y:S01]  /*6810*/  BSSY.RECONVERGENT B1, `(.L_x_6203) ;  /* 0x0000056000017945 */ /* 0x000fe20003800200 */
[----:B------:R-:W-:Y:S01]  /*6820*/  I2FP.F32.U32 R7, R8 ;  /* 0x0000000800077245 */ /* 0x000fe20000201000 */
[----:B------:R-:W-:Y:S01]  /*6830*/  HFMA2 R88, -RZ, RZ, 0, 1.1920928955078125e-07 ;  /* 0x00000002ff587431 */ /* 0x000fe200000001ff */
[----:B------:R-:W-:Y:S01]  /*6840*/  FSEL R0, R0, RZ, P4 ;  /* 0x000000ff00007208 */ /* 0x000fe20002000000 */
[----:B------:R-:W-:Y:S02]  /*6850*/  IMAD.U32 R63, R6, 0x10000, RZ ;  /* 0x00010000063f7824 */ /* 0x000fe400078e00ff */
[----:B------:R-:W-:Y:S02]  /*6860*/  FFMA.FTZ R6, R7, R106, 1.1641532182693481445e-10 ;  /* 0x2f00000007067423 */ /* 0x000fe4000001006a */
[----:B------:R-:W-:-:S03]  /*6870*/  FMUL.FTZ R63, R63, R104 ;  /* 0x000000683f3f7220 */ /* 0x000fc60000410000 */
[----:B------:R-:W-:-:S04]  /*6880*/  FSETP.GTU.FTZ.AND P2, PT, R6, R105, PT ;  /* 0x000000690600720b */ /* 0x000fc80003f5c000 */
        /* <DEDUP_REMOVED lines=15> */
.L_x_6205:
        /* <DEDUP_REMOVED lines=13> */
.L_x_6207:
[----:B------:R-:W-:Y:S05]  /*6a50*/  BSYNC.RECONVERGENT B2 ;  /* 0x0000000000027941 */ /* 0x000fea0003800200 */
.L_x_6206:
        /* <DEDUP_REMOVED lines=15> */
[----:B------:R-:W-:Y:S02]  /*6b50*/  UIADD3 UR4, UPT, UPT, UR8, 0x78dde6e4, URZ ;  /* 0x78dde6e408047890 */ /* 0x000fe4000fffe0ff */
[----:B------:R-:W-:Y:S01]  /*6b60*/  IMAD.MOV.U32 R88, RZ, RZ, RZ ;  /* 0x000000ffff587224 */ /* 0x000fe200078e00ff */
        /* <DEDUP_REMOVED lines=31> */
[----:B------:R-:W-:-:S07]  /*6d60*/  LOP3.LUT R15, R98, UR4, R65, 0x96, !PT ;  /* 0x00000004620f7c12 */ /* 0x000fce000f8e9641 */
.L_x_6204:
[----:B------:R-:W-:Y:S05]  /*6d70*/  BSYNC.RECONVERGENT B1 ;  /* 0x0000000000017941 */ /* 0x000fea0003800200 */
.L_x_6203:
[----:B------:R-:W-:Y:S01]  /*6d80*/  ISETP.NE.AND P3, PT, R88, 0x1, PT ;  /* 0x000000015800780c */ /* 0x000fe20003f65270 */
[----:B------:R-:W-:Y:S01]  /*6d90*/  BSSY.RECONVERGENT B1, `(.L_x_6208) ;  /* 0x0000051000017945 */ /* 0x000fe20003800200 */
[----:B------:R-:W-:Y:S01]  /*6da0*/  I2FP.F32.U32 R7, R0 ;  /* 0x0000000000077245 */ /* 0x000fe20000201000 */
[----:B------:R-:W-:Y:S01]  /*6db0*/  IMAD.MOV.U32 R65, RZ, RZ, R10 ;  /* 0x000000ffff417224 */ /* 0x000fe200078e000a */
[C---:B------:R-:W-:Y:S02]  /*6dc0*/  SHF.L.U32 R97, R66.reuse, 0x10, RZ ;  /* 0x0000001042617819 */ /* 0x040fe400000006ff */
[----:B------:R-:W-:Y:S01]  /*6dd0*/  PRMT R0, R66, 0x7632, R0 ;  /* 0x0000763242007816 */ /* 0x000fe20000000000 */
        /* <DEDUP_REMOVED lines=13> */
.L_x_6210:
        /* <DEDUP_REMOVED lines=13> */
.L_x_6212:
[----:B------:R-:W-:Y:S05]  /*6f80*/  BSYNC.RECONVERGENT B2 ;  /* 0x0000000000027941 */ /* 0x000fea0003800200 */
.L_x_6211:
        /* <DEDUP_REMOVED lines=49> */
.L_x_6209:
[----:B------:R-:W-:Y:S05]  /*72a0*/  BSYNC.RECONVERGENT B1 ;  /* 0x0000000000017941 */ /* 0x000fea0003800200 */
.L_x_6208:
[----:B------:R-:W-:Y:S01]  /*72b0*/  I2FP.F32.U32 R65, R65 ;  /* 0x0000004100417245 */ /* 0x000fe20000201000 */
[----:B------:R-:W-:Y:S01]  /*72c0*/  BSSY.RECONVERGENT B1, `(.L_x_6213) ;  /* 0x0000056000017945 */ /* 0x000fe20003800200 */
[----:B------:R-:W-:Y:S01]  /*72d0*/  SHF.L.U32 R97, R50, 0x10, RZ ;  /* 0x0000001032617819 */ /* 0x000fe200000006ff */
[----:B------:R-:W-:Y:S01]  /*72e0*/  IMAD.MOV.U32 R88, RZ, RZ, 0x2 ;  /* 0x00000002ff587424 */ /* 0x000fe200078e00ff */
[----:B------:R-:W-:Y:S01]  /*72f0*/  FSEL R64, R7, RZ, P2 ;  /* 0x000000ff07407208 */ /* 0x000fe20001000000 */
[----:B------:R-:W-:Y:S01]  /*7300*/  FFMA.FTZ R8, R65, R106, 1.1641532182693481445e-10 ;  /* 0x2f00000041087423 */ /* 0x000fe2000001006a */
[----:B------:R-:W-:Y:S02]  /*7310*/  IMAD.MOV.U32 R65, RZ, RZ, R10 ;  /* 0x000000ffff417224 */ /* 0x000fe400078e000a */
[----:B------:R-:W-:Y:S02]  /*7320*/  FMUL.FTZ R97, R97, R104 ;  /* 0x0000006861617220 */ /* 0x000fe40000410000 */
[----:B------:R-:W-:-:S04]  /*7330*/  FSETP.GTU.FTZ.AND P3, PT, R8, R105, PT ;  /* 0x000000690800720b */ /* 0x000fc80003f7c000 */
[----:B------:R-:W-:Y:S02]  /*7340*/  FSEL R97, R97, RZ, !P3 ;  /* 0x000000ff61617208 */ /* 0x000fe40005800000 */
[----:B------:R-:W-:Y:S02]  /*7350*/  SEL R8, RZ, 0x1, P3 ;  /* 0x00000001ff087807 */ /* 0x000fe40001800000 */
[----:B------:R-:W-:Y:S01]  /*7360*/  ISETP.NE.AND P3, PT, R66, 0x1, PT ;  /* 0x000000014200780c */ /* 0x000fe20003f65270 */
[----:B------:R-:W-:Y:S01]  /*7370*/  FADD.FTZ R64, R97, R64 ;  /* 0x0000004061407221 */ /* 0x000fe20000010000 */
[----:B------:R-:W-:-:S03]  /*7380*/  PRMT R7, R8, 0x7610, R7 ;  /* 0x0000761008077816 */ /* 0x000fc60000000007 */
        /* <DEDUP_REMOVED lines=10> */
.L_x_6215:
        /* <DEDUP_REMOVED lines=13> */
.L_x_6217:
[----:B------:R-:W-:Y:S05]  /*7500*/  BSYNC.RECONVERGENT B2 ;  /* 0x0000000000027941 */ /* 0x000fea0003800200 */
.L_x_6216:
        /* <DEDUP_REMOVED lines=48> */
[----:B------:R-:W-:-:S07]  /*7810*/  MOV R84, R98 ;  /* 0x0000006200547202 */ /* 0x000fce0000000f00 */
.L_x_6214:
[----:B------:R-:W-:Y:S05]  /*7820*/  BSYNC.RECONVERGENT B1 ;  /* 0x0000000000017941 */ /* 0x000fea0003800200 */
.L_x_6213:
[----:B------:R-:W-:Y:S01]  /*7830*/  ISETP.NE.AND P4, PT, R88, 0x1, PT ;  /* 0x000000015800780c */ /* 0x000fe20003f85270 */
[----:B------:R-:W-:Y:S01]  /*7840*/  IMAD.U32 R97, R0, 0x10000, RZ ;  /* 0x0001000000617824 */ /* 0x000fe200078e00ff */
[----:B------:R-:W-:Y:S01]  /*7850*/  I2FP.F32.U32 R65, R65 ;  /* 0x0000004100417245 */ /* 0x000fe20000201000 */
[----:B------:R-:W-:Y:S01]  /*7860*/  BSSY.RECONVERGENT B1, `(.L_x_6218) ;  /* 0x000004e000017945 */ /* 0x000fe20003800200 */
[----:B------:R-:W-:Y:S02]  /*7870*/  HFMA2 R66, -RZ, RZ, 0, 1.1920928955078125e-07 ;  /* 0x00000002ff427431 */ /* 0x000fe400000001ff */
[----:B------:R-:W-:Y:S01]  /*7880*/  FMUL.FTZ R0, R97, R104 ;  /* 0x0000006861007220 */ /* 0x000fe20000410000 */
[----:B------:R-:W-:Y:S01]  /*7890*/  FFMA.FTZ R8, R65, R106, 1.1641532182693481445e-10 ;  /* 0x2f00000041087423 */ /* 0x000fe2000001006a */
[----:B------:R-:W-:-:S04]  /*78a0*/  IMAD.MOV.U32 R65, RZ, RZ, R10 ;  /* 0x000000ffff417224 */ /* 0x000fc800078e000a */
        /* <DEDUP_REMOVED lines=10> */
.L_x_6220:
        /* <DEDUP_REMOVED lines=13> */
.L_x_6222:
[----:B------:R-:W-:Y:S05]  /*7a20*/  BSYNC.RECONVERGENT B2 ;  /* 0x0000000000027941 */ /* 0x000fea0003800200 */
.L_x_6221:
        /* <DEDUP_REMOVED lines=49> */
.L_x_6219:
[----:B------:R-:W-:Y:S05]  /*7d40*/  BSYNC.RECONVERGENT B1 ;  /* 0x0000000000017941 */ /* 0x000fea0003800200 */
.L_x_6218:
[----:B------:R-:W-:Y:S01]  /*7d50*/  PRMT R8, R50, 0x7632, R8 ;  /* 0x0000763232087816 */ /* 0x000fe20000000008 */
[----:B------:R-:W-:Y:S01]  /*7d60*/  BSSY.RECONVERGENT B1, `(.L_x_6223) ;  /* 0x0000056000017945 */ /* 0x000fe20003800200 */
[----:B------:R-:W-:Y:S01]  /*7d70*/  I2FP.F32.U32 R65, R65 ;  /* 0x0000004100417245 */ /* 0x000fe20000201000 */
[----:B------:R-:W-:Y:S01]  /*7d80*/  IMAD.MOV.U32 R99, RZ, RZ, 0x2 ;  /* 0x00000002ff637424 */ /* 0x000fe200078e00ff */
        /* <DEDUP_REMOVED lines=20> */
.L_x_6225:
        /* <DEDUP_REMOVED lines=13> */
.L_x_6227:
[----:B------:R-:W-:Y:S05]  /*7fa0*/  BSYNC.RECONVERGENT B2 ;  /* 0x0000000000027941 */ /* 0x000fea0003800200 */
.L_x_6226:
        /* <DEDUP_REMOVED lines=49> */
.L_x_6224:
[----:B------:R-:W-:Y:S05]  /*82c0*/  BSYNC.RECONVERGENT B1 ;  /* 0x0000000000017941 */ /* 0x000fea0003800200 */
.L_x_6223:
        /* <DEDUP_REMOVED lines=19> */
.L_x_6230:
        /* <DEDUP_REMOVED lines=13> */
.L_x_6232:
[----:B------:R-:W-:Y:S05]  /*84d0*/  BSYNC.RECONVERGENT B2 ;  /* 0x0000000000027941 */ /* 0x000fea0003800200 */
.L_x_6231:
[----:B------:R-:W-:Y:S01]  /*84e0*/  LOP3.LUT R10, R9, UR9, R101, 0x96, !PT ;  /* 0x00000009090a7c12 */ /* 0x000fe2000f8e9665 */
[----:B------:R-:W-:Y:S01]  /*84f0*/  IMAD.WIDE.U32 R98, R14, -0x326172a9, RZ ;  /* 0xcd9e8d570e627825 */ /* 0x000fe200078e00ff */
[----:B------:R-:W-:-:S03]  /*8500*/  UIADD3 UR4, UPT, UPT, UR8, -0x61c88647, URZ ;  /* 0x9e3779b908047890 */ /* 0x000fc6000fffe0ff */
[----:B------:R-:W-:Y:S01]  /*8510*/  IMAD.WIDE.U32 R10, R10, -0x326172a9, RZ ;  /* 0xcd9e8d570a0a7825 */ /* 0x000fe200078e00ff */
[----:B------:R-:W-:-:S03]  /*8520*/  LOP3.LUT R99, R12, UR8, R99, 0x96, !PT ;  /* 0x000000080c637c12 */ /* 0x000fc6000f8e9663 */
[----:B------:R-:W-:Y:S01]  /*8530*/  IMAD.MOV.U32 R88, RZ, RZ, R84 ;  /* 0x000000ffff587224 */ /* 0x000fe200078e0054 */
[----:B------:R-:W-:Y:S01]  /*8540*/  LOP3.LUT R101, R98, UR4, R11, 0x96, !PT ;  /* 0x0000000462657c12 */ /* 0x000fe2000f8e960b */
[----:B------:R-:W-:Y:S01]  /*8550*/  UIADD3 UR4, UPT, UPT, UR9, -0x4498517b, URZ ;  /* 0xbb67ae8509047890 */ /* 0x000fe2000fffe0ff */
[----:B------:R-:W-:-:S05]  /*8560*/  IMAD.WIDE.U32 R98, R99, -0x2daee0ad, RZ ;  /* 0xd2511f5363627825 */ /* 0x000fca00078e00ff */
[----:B------:R-:W-:Y:S01]  /*8570*/  LOP3.LUT R99, R100, UR4, R99, 0x96, !PT ;  /* 0x0000000464637c12 */ /* 0x000fe2000f8e9663 */
[----:B------:R-:W-:Y:S01]  /*8580*/  UIADD3 UR4, UPT, UPT, UR9, 0x76cf5d0a, URZ ;  /* 0x76cf5d0a09047890 */ /* 0x000fe2000fffe0ff */
        /* <DEDUP_REMOVED lines=8> */
[----:B------:R-:W-:Y:S01]  /*8610*/  LOP3.LUT R99, R93, R100, R99, 0x96, !PT ;  /* 0x000000645d637212 */ /* 0x000fe200078e9663 */
        /* <DEDUP_REMOVED lines=21> */
[----:B------:R-:W-:-:S04]  /*8770*/  UIADD3 UR4, UPT, UPT, UR9, -0x695add53, URZ ;  /* 0x96a522ad09047890 */ /* 0x000fc8000fffe0ff */
[----:B------:R-:W-:Y:S01]  /*8780*/  LOP3.LUT R99, R10, UR21, R99, 0x96, !PT ;  /* 0x000000150a637c12 */ /* 0x000fe2000f8e9663 */
[----:B------:R-:W-:-:S05]  /*8790*/  IMAD.WIDE.U32 R10, R11, -0x326172a9, RZ ;  /* 0xcd9e8d570b0a7825 */ /* 0x000fca00078e00ff */
[----:B------:R-:W-:Y:S01]  /*87a0*/  LOP3.LUT R11, R87, R98, R11, 0x96, !PT ;  /* 0x00000062570b7212 */ /* 0x000fe200078e960b */
[----:B------:R-:W-:-:S03]  /*87b0*/  IMAD.WIDE.U32 R98, R99, -0x2daee0ad, RZ ;  /* 0xd2511f5363627825 */ /* 0x000fc600078e00ff */
[----:B------:R-:W-:Y:S01]  /*87c0*/  MOV R84, R98 ;  /* 0x0000006200547202 */ /* 0x000fe20000000f00 */
[----:B------:R-:W-:Y:S01]  /*87d0*/  IMAD.MOV.U32 R98, RZ, RZ, RZ ;  /* 0x000000ffff627224 */ /* 0x000fe200078e00ff */
[----:B------:R-:W-:-:S07]  /*87e0*/  LOP3.LUT R15, R100, UR4, R99, 0x96, !PT ;  /* 0x00000004640f7c12 */ /* 0x000fce000f8e9663 */
.L_x_6229:
[----:B------:R-:W-:Y:S05]  /*87f0*/  BSYNC.RECONVERGENT B1 ;  /* 0x0000000000017941 */ /* 0x000fea0003800200 */
.L_x_6228:
[----:B------:R-:W-:Y:S01]  /*8800*/  I2FP.F32.U32 R97, R88 ;  /* 0x0000005800617245 */ /* 0x000fe20000201000 */
[----:B------:R-:W-:Y:S01]  /*8810*/  IMAD.U32 R99, R51, 0x10000, RZ ;  /* 0x0001000033637824 */ /* 0x000fe200078e00ff */
[----:B------:R-:W-:Y:S01]  /*8820*/  FSEL R0, R0, RZ, P4 ;  /* 0x000000ff00007208 */ /* 0x000fe20002000000 */
[----:B------:R-:W-:Y:S02]  /*8830*/  BSSY.RECONVERGENT B1, `(.L_x_6233) ;  /* 0x0000054000017945 */ /* 0x000fe40003800200 */
[----:B------:R-:W-:Y:S01]  /*8840*/  FFMA.FTZ R66, R97, R106, 1.1641532182693481445e-10 ;  /* 0x2f00000061427423 */ /* 0x000fe2000001006a */
[----:B------:R-:W-:-:S04]  /*8850*/  FMUL.FTZ R99, R99, R104 ;  /* 0x0000006863637220 */ /* 0x000fc80000410000 */
[----:B------:R-:W-:-:S04]  /*8860*/  FSETP.GTU.FTZ.AND P5, PT, R66, R105, PT ;  /* 0x000000694200720b */ /* 0x000fc80003fbc000 */
[----:B------:R-:W-:Y:S02]  /*8870*/  FSEL R99, R99, RZ, !P5 ;  /* 0x000000ff63637208 */ /* 0x000fe40006800000 */
[----:B------:R-:W-:Y:S02]  /*8880*/  SEL R88, RZ, 0x1, P5 ;  /* 0x00000001ff587807 */ /* 0x000fe40002800000 */
[----:B------:R-:W-:Y:S01]  /*8890*/  ISETP.NE.AND P5, PT, R98, 0x1, PT ;  /* 0x000000016200780c */ /* 0x000fe20003fa5270 */
[--C-:B------:R-:W-:Y:S01]  /*88a0*/  FADD.FTZ R66, R99, R0.reuse ;  /* 0x0000000063427221 */ /* 0x100fe20000010000 */
[----:B------:R-:W-:Y:S01]  /*88b0*/  HFMA2 R99, -RZ, RZ, 0, 1.1920928955078125e-07 ;  /* 0x00000002ff637431 */ /* 0x000fe200000001ff */
[----:B------:R-:W-:Y:S01]  /*88c0*/  PRMT R0, R88, 0x7610, R0 ;  /* 0x0000761058007816 */ /* 0x000fe20000000000 */
[----:B------:R-:W-:Y:S02]  /*88d0*/  IMAD.MOV.U32 R88, RZ, RZ, R10 ;  /* 0x000000ffff587224 */ /* 0x000fe400078e000a */
[----:B------:R-:W-:-:S07]  /*88e0*/  @P1 FADD.FTZ R66, R58, R66 ;  /* 0x000000423a421221 */ /* 0x000fce0000010000 */
        /* <DEDUP_REMOVED lines=9> */
.L_x_6235:
        /* <DEDUP_REMOVED lines=13> */
.L_x_6237:
[----:B------:R-:W-:Y:S05]  /*8a50*/  BSYNC.RECONVERGENT B2 ;  /* 0x0000000000027941 */ /* 0x000fea0003800200 */
.L_x_6236:
        /* <DEDUP_REMOVED lines=45> */
[----:B------:R-:W-:-:S04]  /*8d30*/  IMAD.WIDE.U32 R98, R99, -0x2daee0ad, RZ ;  /* 0xd2511f5363627825 */ /* 0x000fc800078e00ff */
[----:B------:R-:W-:Y:S01]  /*8d40*/  IMAD.MOV.U32 R84, RZ, RZ, R98 ;  /* 0x000000ffff547224 */ /* 0x000fe200078e0062 */
[----:B------:R-:W-:Y:S01]  /*8d50*/  LOP3.LUT R15, R100, UR4, R99, 0x96, !PT ;  /* 0x00000004640f7c12 */ /* 0x000fe2000f8e9663 */
[----:B------:R-:W-:-:S07]  /*8d60*/  HFMA2 R99, -RZ, RZ, 0, 0 ;  /* 0x00000000ff637431 */ /* 0x000fce00000001ff */
.L_x_6234:
[----:B------:R-:W-:Y:S05]  /*8d70*/  BSYNC.RECONVERGENT B1 ;  /* 0x0000000000017941 */ /* 0x000fea0003800200 */
.L_x_6233:
[----:B------:R-:W-:Y:S01]  /*8d80*/  ISETP.NE.AND P6, PT, R99, 0x1, PT ;  /* 0x000000016300780c */ /* 0x000fe20003fc5270 */
[----:B------:R-:W-:Y:S01]  /*8d90*/  IMAD.U32 R67, R67, 0x10000, RZ ;  /* 0x0001000043437824 */ /* 0x000fe200078e00ff */
[----:B------:R-:W-:Y:S01]  /*8da0*/  I2FP.F32.U32 R97, R88 ;  /* 0x0000005800617245 */ /* 0x000fe20000201000 */
[----:B------:R-:W-:Y:S01]  /*8db0*/  BSSY.RECONVERGENT B1, `(.L_x_6238) ;  /* 0x0000050000017945 */ /* 0x000fe20003800200 */
[----:B------:R-:W-:Y:S02]  /*8dc0*/  IMAD.MOV.U32 R88, RZ, RZ, 0x2 ;  /* 0x00000002ff587424 */ /* 0x000fe400078e00ff */
[----:B------:R-:W-:Y:S01]  /*8dd0*/  FMUL.FTZ R67, R67, R104 ;  /* 0x0000006843437220 */ /* 0x000fe20000410000 */
        /* <DEDUP_REMOVED lines=12> */
.L_x_6240:
        /* <DEDUP_REMOVED lines=15> */
.L_x_6242:
[----:B------:R-:W-:Y:S05]  /*8f90*/  BSYNC.RECONVERGENT B2 ;  /* 0x0000000000027941 */ /* 0x000fea0003800200 */
.L_x_6241:
[----:B------:R-:W-:Y:S01]  /*8fa0*/  LOP3.LUT R10, R9, UR9, R99, 0x96, !PT ;  /* 0x00000009090a7c12 */ /* 0x000fe2000f8e9663 */
[----:B------:R-:W-:Y:S01]  /*8fb0*/  IMAD.WIDE.U32 R100, R14, -0x326172a9, RZ ;  /* 0xcd9e8d570e647825 */ /* 0x000fe200078e00ff */
[----:B------:R-:W-:Y:S01]  /*8fc0*/  UIADD3 UR4, UPT, UPT, UR8, -0x61c88647, URZ ;  /* 0x9e3779b908047890 */ /* 0x000fe2000fffe0ff */
[----:B------:R-:W-:Y:S02]  /*8fd0*/  MOV R97, R84 ;  /* 0x0000005400617202 */ /* 0x000fe40000000f00 */
[----:B------:R-:W-:Y:S01]  /*8fe0*/  IMAD.WIDE.U32 R10, R10, -0x326172a9, RZ ;  /* 0xcd9e8d570a0a7825 */ /* 0x000fe200078e00ff */
[----:B------:R-:W-:-:S04]  /*8ff0*/  LOP3.LUT R101, R12, UR8, R101, 0x96, !PT ;  /* 0x000000080c657c12 */ /* 0x000fc8000f8e9665 */
        /* <DEDUP_REMOVED lines=14> */
[----:B------:R-:W-:-:S04]  /*90e0*/  IMAD.WIDE.U32 R92, R92, -0x2daee0ad, RZ ;  /* 0xd2511f535c5c7825 */ /* 0x000fc800078e00ff */
[----:B------:R-:W-:Y:S01]  /*90f0*/  IMAD.WIDE.U32 R98, R98, -0x326172a9, RZ ;  /* 0xcd9e8d5762627825 */ /* 0x000fe200078e00ff */
[----:B------:R-:W-:Y:S01]  /*9100*/  LOP3.LUT R11, R100, UR4, R93, 0x96, !PT ;  /* 0x00000004640b7c12 */ /* 0x000fe2000f8e965d */
[----:B------:R-:W-:-:S06]  /*9110*/  UIADD3 UR4, UPT, UPT, UR8, 0x78dde6e4, URZ ;  /* 0x78dde6e408047890 */ /* 0x000fcc000fffe0ff */
        /* <DEDUP_REMOVED lines=25> */
.L_x_6239:
[----:B------:R-:W-:Y:S05]  /*92b0*/  BSYNC.RECONVERGENT B1 ;  /* 0x0000000000017941 */ /* 0x000fea0003800200 */
.L_x_6238:
[----:B------:R-:W-:Y:S02]  /*92c0*/  I2FP.F32.U32 R87, R97 ;  /* 0x0000006100577245 */ /* 0x000fe40000201000 */
[----:B------:R-:W-:Y:S02]  /*92d0*/  PRMT R89, R51, 0x7632, R89 ;  /* 0x0000763233597816 */ /* 0x000fe40000000059 */
[----:B------:R-:W-:Y:S01]  /*92e0*/  FSEL R92, R67, RZ, P5 ;  /* 0x000000ff435c7208 */ /* 0x000fe20002800000 */
[----:B------:R-:W-:Y:S01]  /*92f0*/  FFMA.FTZ R106, R87, R106, 1.1641532182693481445e-10 ;  /* 0x2f000000576a7423 */ /* 0x000fe2000001006a */
[----:B------:R-:W-:-:S04]  /*9300*/  SHF.L.U32 R89, R89, 0x10, RZ ;  /* 0x0000001059597819 */ /* 0x000fc800000006ff */
[----:B------:R-:W-:Y:S01]  /*9310*/  FSETP.GTU.FTZ.AND P6, PT, R106, R105, PT ;  /* 0x000000696a00720b */ /* 0x000fe20003fdc000 */
[----:B------:R-:W-:-:S05]  /*9320*/  FMUL.FTZ R89, R89, R104 ;  /* 0x0000006859597220 */ /* 0x000fca0000410000 */
[----:B------:R-:W-:Y:S02]  /*9330*/  FSEL R87, R89, RZ, !P6 ;  /* 0x000000ff59577208 */ /* 0x000fe40007000000 */
[----:B------:R-:W-:-:S03]  /*9340*/  SEL R89, RZ, 0x1, P6 ;  /* 0x00000001ff597807 */ /* 0x000fc60003000000 */
[----:B------:R-:W-:-:S04]  /*9350*/  FADD.FTZ R67, R87, R92 ;  /* 0x0000005c57437221 */ /* 0x000fc80000010000 */
[----:B------:R-:W-:-:S07]  /*9360*/  @P1 FADD.FTZ R67, R59, R67 ;  /* 0x000000433b431221 */ /* 0x000fce0000010000 */
.L_x_6162:
[----:B------:R-:W-:Y:S01]  /*9370*/  ISETP.NE.AND P6, PT, R86, RZ, PT ;  /* 0x000000ff5600720c */ /* 0x000fe20003fc5270 */
[----:B------:R-:W0:Y:S01]  /*9380*/  LDC.64 R94, c[0x0][0x3b0] ;  /* 0x0000ec00ff5e7b82 */ /* 0x000e220000000a00 */
[----:B------:R-:W-:Y:S02]  /*9390*/  SEL R97, RZ, 0x1000000, !P5 ;  /* 0x01000000ff617807 */ /* 0x000fe40006800000 */
[----:B------:R-:W-:Y:S02]  /*93a0*/  SEL R93, RZ, 0x10000, !P4 ;  /* 0x00010000ff5d7807 */ /* 0x000fe40006000000 */
[----:B------:R-:W-:Y:S02]  /*93b0*/  ISETP.NE.AND P5, PT, R91, RZ, PT ;  /* 0x000000ff5b00720c */ /* 0x000fe40003fa5270 */
[----:B------:R-:W-:Y:S01]  /*93c0*/  ISETP.NE.AND P4, PT, R96, RZ, PT ;  /* 0x000000ff6000720c */ /* 0x000fe20003f85270 */
[----:B------:R-:W2:Y:S01]  /*93d0*/  LDC.64 R86, c[0x0][0x3a8] ;  /* 0x0000ea00ff567b82 */ /* 0x000ea20000000a00 */
[----:B------:R-:W-:-:S02]  /*93e0*/  ISETP.NE.AND P1, PT, R85, RZ, PT ;  /* 0x000000ff5500720c */ /* 0x000fc40003f25270 */
[----:B------:R-:W-:Y:S02]  /*93f0*/  SEL R96, RZ, 0x100, !P3 ;  /* 0x00000100ff607807 */ /* 0x000fe40005800000 */
        /* <DEDUP_REMOVED lines=10> */
[----:B--2---:R-:W-:-:S05]  /*94a0*/  IMAD.WIDE.U32 R86, R90, 0x20, R86 ;  /* 0x000000205a567825 */ /* 0x004fca00078e0056 */
[----:B------:R0:W-:Y:S04]  /*94b0*/  STG.E.128 desc[UR6][R86.64], R60 ;  /* 0x0000003c56007986 */ /* 0x0001e8000c101d06 */
        /* <DEDUP_REMOVED lines=23> */
.L_x_6243:
[----:B------:R-:W-:Y:S01]  /*9630*/  IMAD.MOV.U32 R91, RZ, RZ, R84 ;  /* 0x000000ffff5b7224 */ /* 0x000fe200078e0054 */
[----:B------:R-:W-:-:S07]  /*9640*/  IADD3 R84, PT, PT, R90, 0x100, RZ ;  /* 0x000001005a547810 */ /* 0x000fce0007ffe0ff */
.L_x_6120:
[----:B------:R-:W-:Y:S05]  /*9650*/  BSYNC.RECONVERGENT B0 ;  /* 0x0000000000007941 */ /* 0x000fea0003800200 */
.L_x_6119:
[----:B------:R-:W-:Y:S01]  /*9660*/  ISETP.GE.U32.AND P0, PT, R2, 0x200, PT ;  /* 0x000002000200780c */ /* 0x000fe20003f06070 */
[----:B------:R-:W-:Y:S03]  /*9670*/  BSSY.RECONVERGENT B0, `(.L_x_6244) ;  /* 0x00008a2000007945 */ /* 0x000fe60003800200 */
[----:B------:R-:W-:-:S09]  /*9680*/  P2R R106, PR, RZ, 0x1 ;  /* 0x00000001ff6a7803 */ /* 0x000fd20000000000 */
        /* <DEDUP_REMOVED lines=8> */
[----:B---3--:R-:W-:-:S04]  /*9710*/  IMAD.WIDE.U32 R70, R84, 0x10, R70 ;  /* 0x0000001054467825 */ /* 0x008fc800078e0046 */
[----:B----4-:R-:W-:-:S05]  /*9720*/  @P1 IMAD.WIDE.U32 R72, R84, 0x20, R72 ;  /* 0x0000002054481825 */ /* 0x010fca00078e0048 */
[----:B------:R3:W5:Y:S01]  /*9730*/  @P1 LDG.E.128 R52, desc[UR6][R72.64] ;  /* 0x0000000648341981 */ /* 0x000762000c1e1d00 */
[----:B0-----:R-:W-:-:S03]  /*9740*/  @P0 IMAD.WIDE.U32 R68, R84, 0x10, R68 ;  /* 0x0000001054440825 */ /* 0x001fc600078e0044 */
[----:B------:R3:W5:Y:S04]  /*9750*/  @P1 LDG.E.128 R56, desc[UR6][R72.64+0x10] ;  /* 0x0000100648381981 */ /* 0x000768000c1e1d00 */
[----:B------:R3:W5:Y:S04]  /*9760*/  @P0 LDG.E.128 R48, desc[UR6][R68.64] ;  /* 0x0000000644300981 */ /* 0x000768000c1e1d00 */
[----:B------:R3:W5:Y:S01]  /*9770*/  LDG.E.128 R72, desc[UR6][R70.64] ;  /* 0x0000000646487981 */ /* 0x000762000c1e1d00 */
[----:B------:R-:W-:Y:S05]  /*9780*/  @!P0 BRA `(.L_x_6246) ;  /* 0x0000005400f08947 */ /* 0x000fea0003800000 */
[----:B------:R-:W-:Y:S01]  /*9790*/  ISETP.NE.AND P2, PT, R88, 0x1, PT ;  /* 0x000000015800780c */ /* 0x000fe20003f45270 */
[----:B------:R-:W-:Y:S01]  /*97a0*/  IMAD.U32 R89, RZ, RZ, UR8 ;  /* 0x00000008ff597e24 */ /* 0x000fe2000f8e00ff */
[----:B--2---:R-:W-:Y:S01]  /*97b0*/  MOV R93, UR8 ;  /* 0x00000008005d7c02 */ /* 0x004fe20008000f00 */
[----:B------:R-:W-:Y:S01]  /*97c0*/  IMAD.U32 R94, RZ, RZ, UR9 ;  /* 0x00000009ff5e7e24 */ /* 0x000fe2000f8e00ff */
[----:B------:R-:W-:Y:S01]  /*97d0*/  BSSY.RECONVERGENT B1, `(.L_x_6247) ;  /* 0x0000057000017945 */ /* 0x000fe20003800200 */
[----:B------:R-:W-:Y:S02]  /*97e0*/  IMAD.U32 R92, RZ, RZ, UR8 ;  /* 0x00000008ff5c7e24 */ /* 0x000fe4000f8e00ff */
[----:B------:R-:W-:Y:S02]  /*97f0*/  HFMA2 R4, -RZ, RZ, 0, 1.1920928955078125e-07 ;  /* 0x00000002ff047431 */ /* 0x000fe400000001ff */
[----:B------:R-:W-:Y:S01]  /*9800*/  IMAD.U32 R95, RZ, RZ, UR8 ;  /* 0x00000008ff5f7e24 */ /* 0x000fe2000f8e00ff */
[----:B------:R-:W-:Y:S01]  /*9810*/  IADD3 R89, PT, PT, R89, -0x700cb87f, RZ ;  /* 0x8ff3478159597810 */ /* 0x000fe20007ffe0ff */
[----:B-1----:R-:W-:Y:S01]  /*9820*/  IMAD.MOV.U32 R0, RZ, RZ, R10 ;  /* 0x000000ffff007224 */ /* 0x002fe200078e000a */
[----:B------:R-:W-:Y:S01]  /*9830*/  IADD3 R94, PT, PT, R94, 0x32370b8f, RZ ;  /* 0x32370b8f5e5e7810 */ /* 0x000fe20007ffe0ff */
[----:B------:R-:W-:-:S02]  /*9840*/  IMAD.MOV.U32 R85, RZ, RZ, R91 ;  /* 0x000000ffff557224 */ /* 0x000fc400078e005b */
        /* <DEDUP_REMOVED lines=14> */
.L_x_6249:
[----:B------:R-:W-:Y:S01]  /*9930*/  VIADD R13, R13, 0x1 ;  /* 0x000000010d0d7836 */ /* 0x000fe20000000000 */
[----:B------:R-:W-:Y:S03]  /*9940*/  BSSY.RECONVERGENT B2, `(.L_x_6250) ;  /* 0x000000c000027945 */ /* 0x000fe60003800200 */
[C---:B---3--:R-:W-:Y:S01]  /*9950*/  IMAD.WIDE.U32 R68, R13.reuse, -0x2daee0ad, RZ ;  /* 0xd2511f530d447825 */ /* 0x048fe200078e00ff */
        /* <DEDUP_REMOVED lines=10> */
.L_x_6251:
[----:B------:R-:W-:Y:S05]  /*9a00*/  BSYNC.RECONVERGENT B2 ;  /* 0x0000000000027941 */ /* 0x000fea0003800200 */
.L_x_6250:
        /* <DEDUP_REMOVED lines=30> */
[----:B------:R-:W-:-:S04]  /*9bf0*/  IMAD.WIDE.U32 R10, R11, -0x2daee0ad, RZ ;  /* 0xd2511f530b0a7825 */ /* 0x000fc800078e00ff */
[----:B------:R-:W-:Y:S01]  /*9c00*/  IMAD.WIDE.U32 R68, R68, -0x326172a9, RZ ;  /* 0xcd9e8d5744447825 */ /* 0x000fe200078e00ff */
[----:B------:R-:W-:Y:S01]  /*9c10*/  LOP3.LUT R6, R6, UR4, R11, 0x96, !PT ;  /* 0x0000000406067c12 */ /* 0x000fe2000f8e960b */
[----:B------:R-:W-:-:S03]  /*9c20*/  UIADD3 UR4, UPT, UPT, UR9, -0x24c28bd8, URZ ;  /* 0xdb3d742809047890 */ /* 0x000fc6000fffe0ff */
        /* <DEDUP_REMOVED lines=14> */
[----:B------:R-:W-:Y:S01]  /*9d10*/  IMAD.MOV.U32 R85, RZ, RZ, R6 ;  /* 0x000000ffff557224 */ /* 0x000fe200078e0006 */
[----:B------:R-:W-:Y:S01]  /*9d20*/  LOP3.LUT R15, R4, UR4, R7, 0x96, !PT ;  /* 0x00000004040f7c12 */ /* 0x000fe2000f8e9607 */
[----:B------:R-:W-:-:S07]  /*9d30*/  HFMA2 R4, -RZ, RZ, 0, 0 ;  /* 0x00000000ff047431 */ /* 0x000fce00000001ff */
.L_x_6248:
[----:B------:R-:W-:Y:S05]  /*9d40*/  BSYNC.RECONVERGENT B1 ;  /* 0x0000000000017941 */ /* 0x000fea0003800200 */
.L_x_6247:
[----:B------:R-:W0:Y:S01]  /*9d50*/  LDC R105, c[0x0][0x404] ;  /* 0x00010100ff697b82 */ /* 0x000e220000000800 */
[----:B------:R-:W-:Y:S01]  /*9d60*/  ISETP.NE.AND P2, PT, R4, 0x1, PT ;  /* 0x000000010400780c */ /* 0x000fe20003f45270 */
[----:B------:R-:W-:Y:S01]  /*9d70*/  IMAD.MOV.U32 R107, RZ, RZ, 0x2f800000 ;  /* 0x2f800000ff6b7424 */ /* 0x000fe200078e00ff */
[----:B------:R-:W-:Y:S01]  /*9d80*/  I2FP.F32.U32 R0, R0 ;  /* 0x0000000000007245 */ /* 0x000fe20000201000 */
[C---:B-----5:R-:W-:Y:S01]  /*9d90*/  IMAD.U32 R3, R72.reuse, 0x10000, RZ ;  /* 0x0001000048037824 */ /* 0x060fe200078e00ff */
[----:B------:R-:W-:Y:S01]  /*9da0*/  BSSY.RECONVERGENT B1, `(.L_x_6252) ;  /* 0x0000052000017945 */ /* 0x000fe20003800200 */
[----:B---3--:R-:W-:Y:S01]  /*9db0*/  PRMT R72, R72, 0x7632, R72 ;  /* 0x0000763248487816 */ /* 0x008fe20000000048 */
        /* <DEDUP_REMOVED lines=16> */
.L_x_6254:
        /* <DEDUP_REMOVED lines=13> */
.L_x_6256:
[----:B------:R-:W-:Y:S05]  /*9f90*/  BSYNC.RECONVERGENT B2 ;  /* 0x0000000000027941 */ /* 0x000fea0003800200 */
.L_x_6255:
        /* <DEDUP_REMOVED lines=47> */
[----:B------:R-:W-:Y:S02]  /*a290*/  HFMA2 R6, -RZ, RZ, 0, 0 ;  /* 0x00000000ff067431 */ /* 0x000fe400000001ff */
[----:B------:R-:W-:Y:S02]  /*a2a0*/  IMAD.MOV.U32 R5, RZ, RZ, R85 ;  /* 0x000000ffff057224 */ /* 0x000fe400078e0055 */
[----:B------:R-:W-:-:S07]  /*a2b0*/  IMAD.MOV.U32 R85, RZ, RZ, R4 ;  /* 0x000000ffff557224 */ /* 0x000fce00078e0004 */
.L_x_6253:
[----:B------:R-:W-:Y:S05]  /*a2c0*/  BSYNC.RECONVERGENT B1 ;  /* 0x0000000000017941 */ /* 0x000fea0003800200 */
.L_x_6252:
[----:B------:R-:W-:Y:S01]  /*a2d0*/  I2FP.F32.U32 R4, R5 ;  /* 0x0000000500047245 */ /* 0x000fe20000201000 */
[----:B------:R-:W-:Y:S01]  /*a2e0*/  IMAD.U32 R3, R48, 0x10000, RZ ;  /* 0x0001000030037824 */ /* 0x000fe200078e00ff */
[----:B------:R-:W-:Y:S01]  /*a2f0*/  ISETP.NE.AND P3, PT, R6, 0x1, PT ;  /* 0x000000010600780c */ /* 0x000fe20003f65270 */
[----:B------:R-:W-:Y:S01]  /*a300*/  BSSY.RECONVERGENT B1, `(.L_x_6257) ;  /* 0x0000054000017945 */ /* 0x000fe20003800200 */
[----:B------:R-:W-:Y:S01]  /*a310*/  FSEL R5, R0, RZ, P4 ;  /* 0x000000ff00057208 */ /* 0x000fe20002000000 */
[----:B------:R-:W-:Y:S01]  /*a320*/  FFMA.FTZ R4, R4, R107, 1.1641532182693481445e-10 ;  /* 0x2f00000004047423 */ /* 0x000fe2000001006b */
[----:B------:R-:W-:Y:S01]  /*a330*/  FMUL.FTZ R3, R3, R104 ;  /* 0x0000006803037220 */ /* 0x000fe20000410000 */
[----:B------:R-:W-:-:S03]  /*a340*/  MOV R0, R10 ;  /* 0x0000000a00007202 */ /* 0x000fc60000000f00 */
[----:B------:R-:W-:Y:S01]  /*a350*/  FSETP.GTU.FTZ.AND P2, PT, R4, R105, PT ;  /* 0x000000690400720b */ /* 0x000fe20003f5c000 */
[----:B------:R-:W-:-:S03]  /*a360*/  IMAD.MOV.U32 R4, RZ, RZ, 0x2 ;  /* 0x00000002ff047424 */ /* 0x000fc600078e00ff */
        /* <DEDUP_REMOVED lines=13> */
.L_x_6259:
        /* <DEDUP_REMOVED lines=13> */
.L_x_6261:
[----:B------:R-:W-:Y:S05]  /*a510*/  BSYNC.RECONVERGENT B2 ;  /* 0x0000000000027941 */ /* 0x000fea0003800200 */
.L_x_6260:
        /* <DEDUP_REMOVED lines=50> */
.L_x_6258:
[----:B------:R-:W-:Y:S05]  /*a840*/  BSYNC.RECONVERGENT B1 ;  /* 0x0000000000017941 */ /* 0x000fea0003800200 */
.L_x_6257:
        /* <DEDUP_REMOVED lines=19> */
.L_x_6264:
        /* <DEDUP_REMOVED lines=13> */
.L_x_6266:
[----:B------:R-:W-:Y:S05]  /*aa50*/  BSYNC.RECONVERGENT B2 ;  /* 0x0000000000027941 */ /* 0x000fea0003800200 */
.L_x_6265:
        /* <DEDUP_REMOVED lines=41> */
[----:B------:R-:W-:Y:S02]  /*acf0*/  UIADD3 UR4, UPT, UPT, UR9, -0x695add53, URZ ;  /* 0x96a522ad09047890 */ /* 0x000fe4000fffe0ff */
[----:B------:R-:W-:Y:S01]  /*ad00*/  IMAD.MOV.U32 R7, RZ, RZ, RZ ;  /* 0x000000ffff077224 */ /* 0x000fe200078e00ff */
[----:B------:R-:W-:Y:S01]  /*ad10*/  LOP3.LUT R4, R4, UR21, R71, 0x96, !PT ;  /* 0x0000001504047c12 */ /* 0x000fe2000f8e9647 */
[----:B------:R-:W-:-:S04]  /*ad20*/  IMAD.WIDE.U32 R10, R10, -0x326172a9, RZ ;  /* 0xcd9e8d570a0a7825 */ /* 0x000fc800078e00ff */
[----:B------:R-:W-:Y:S01]  /*ad30*/  IMAD.WIDE.U32 R4, R4, -0x2daee0ad, RZ ;  /* 0xd2511f5304047825 */ /* 0x000fe200078e00ff */
[----:B------:R-:W-:-:S04]  /*ad40*/  LOP3.LUT R11, R89, R70, R11, 0x96, !PT ;  /* 0x00000046590b7212 */ /* 0x000fc800078e960b */
[----:B------:R-:W-:Y:S01]  /*ad50*/  LOP3.LUT R15, R6, UR4, R5, 0x96, !PT ;  /* 0x00000004060f7c12 */ /* 0x000fe2000f8e9605 */
[----:B------:R-:W-:Y:S01]  /*ad60*/  IMAD.MOV.U32 R6, RZ, RZ, R85 ;  /* 0x000000ffff067224 */ /* 0x000fe200078e0055 */
[----:B------:R-:W-:-:S07]  /*ad70*/  MOV R85, R4 ;  /* 0x0000000400557202 */ /* 0x000fce0000000f00 */
.L_x_6263:
[----:B------:R-:W-:Y:S05]  /*ad80*/  BSYNC.RECONVERGENT B1 ;  /* 0x0000000000017941 */ /* 0x000fea0003800200 */
.L_x_6262:
        /* <DEDUP_REMOVED lines=24> */
.L_x_6269:
        /* <DEDUP_REMOVED lines=13> */
.L_x_6271:
[----:B------:R-:W-:Y:S05]  /*afe0*/  BSYNC.RECONVERGENT B2 ;  /* 0x0000000000027941 */ /* 0x000fea0003800200 */
.L_x_6270:
        /* <DEDUP_REMOVED lines=50> */
.L_x_6268:
[----:B------:R-:W-:Y:S05]  /*b310*/  BSYNC.RECONVERGENT B1 ;  /* 0x0000000000017941 */ /* 0x000fea0003800200 */
.L_x_6267:
[----:B------:R-:W-:Y:S01]  /*b320*/  ISETP.NE.AND P2, PT, R8, 0x1, PT ;  /* 0x000000010800780c */ /* 0x000fe20003f45270 */
[----:B------:R-:W-:Y:S01]  /*b330*/  IMAD.U32 R5, R73, 0x10000, RZ ;  /* 0x0001000049057824 */ /* 0x000fe200078e00ff */
[----:B------:R-:W-:Y:S01]  /*b340*/  I2FP.F32.U32 R0, R0 ;  /* 0x0000000000007245 */ /* 0x000fe20000201000 */
[----:B------:R-:W-:Y:S01]  /*b350*/  BSSY.RECONVERGENT B1, `(.L_x_6272) ;  /* 0x0000051000017945 */ /* 0x000fe20003800200 */
[----:B------:R-:W-:Y:S01]  /*b360*/  IMAD.MOV.U32 R71, RZ, RZ, 0x2 ;  /* 0x00000002ff477424 */ /* 0x000fe200078e00ff */
[----:B------:R-:W-:Y:S01]  /*b370*/  MOV R7, R10 ;  /* 0x0000000a00077202 */ /* 0x000fe20000000f00 */
[----:B------:R-:W-:Y:S01]  /*b380*/  FMUL.FTZ R5, R5, R104 ;  /* 0x0000006805057220 */ /* 0x000fe20000410000 */
[----:B------:R-:W-:Y:S01]  /*b390*/  FFMA.FTZ R6, R0, R107, 1.1641532182693481445e-10 ;  /* 0x2f00000000067423 */ /* 0x000fe2000001006b */
[----:B------:R-:W-:-:S04]  /*b3a0*/  PRMT R0, R73, 0x7632, R0 ;  /* 0x0000763249007816 */ /* 0x000fc80000000000 */
        /* <DEDUP_REMOVED lines=11> */
.L_x_6274:
        /* <DEDUP_REMOVED lines=13> */
.L_x_6276:
[----:B------:R-:W-:Y:S05]  /*b530*/  BSYNC.RECONVERGENT B2 ;  /* 0x0000000000027941 */ /* 0x000fea0003800200 */
.L_x_6275:
        /* <DEDUP_REMOVED lines=47> */
[----:B------:R-:W-:Y:S02]  /*b830*/  LOP3.LUT R15, R70, UR4, R7, 0x96, !PT ;  /* 0x00000004460f7c12 */ /* 0x000fe4000f8e9607 */
[----:B------:R-:W-:Y:S01]  /*b840*/  MOV R7, R85 ;  /* 0x0000005500077202 */ /* 0x000fe20000000f00 */
[----:B------:R-:W-:-:S07]  /*b850*/  IMAD.MOV.U32 R85, RZ, RZ, R6 ;  /* 0x000000ffff557224 */ /* 0x000fce00078e0006 */
.L_x_6273:
[----:B------:R-:W-:Y:S05]  /*b860*/  BSYNC.RECONVERGENT B1 ;  /* 0x0000000000017941 */ /* 0x000fea0003800200 */
.L_x_6272:
[----:B------:R-:W-:Y:S01]  /*b870*/  I2FP.F32.U32 R6, R7 ;  /* 0x0000000700067245 */ /* 0x000fe20000201000 */
[----:B------:R-:W-:Y:S01]  /*b880*/  BSSY.RECONVERGENT B1, `(.L_x_6277) ;  /* 0x0000057000017945 */ /* 0x000fe20003800200 */
[----:B------:R-:W-:Y:S01]  /*b890*/  SHF.L.U32 R7, R49, 0x10, RZ ;  /* 0x0000001031077819 */ /* 0x000fe200000006ff */
[----:B------:R-:W-:Y:S01]  /*b8a0*/  IMAD.MOV.U32 R73, RZ, RZ, 0x2 ;  /* 0x00000002ff497424 */ /* 0x000fe200078e00ff */
[----:B------:R-:W-:Y:S01]  /*b8b0*/  FSEL R5, R5, RZ, P4 ;  /* 0x000000ff05057208 */ /* 0x000fe20002000000 */
[----:B------:R-:W-:Y:S02]  /*b8c0*/  FFMA.FTZ R6, R6, R107, 1.1641532182693481445e-10 ;  /* 0x2f00000006067423 */ /* 0x000fe4000001006b */
[----:B------:R-:W-:-:S03]  /*b8d0*/  FMUL.FTZ R7, R7, R104 ;  /* 0x0000006807077220 */ /* 0x000fc60000410000 */
[----:B------:R-:W-:-:S04]  /*b8e0*/  FSETP.GTU.FTZ.AND P2, PT, R6, R105, PT ;  /* 0x000000690600720b */ /* 0x000fc80003f5c000 */
[----:B------:R-:W-:Y:S01]  /*b8f0*/  FSEL R70, R7, RZ, !P2 ;  /* 0x000000ff07467208 */ /* 0x000fe20005000000 */
[----:B------:R-:W-:Y:S01]  /*b900*/  IMAD.MOV.U32 R7, RZ, RZ, R10 ;  /* 0x000000ffff077224 */ /* 0x000fe200078e000a */
[----:B------:R-:W-:Y:S02]  /*b910*/  SEL R6, RZ, 0x1, P2 ;  /* 0x00000001ff067807 */ /* 0x000fe40001000000 */
[----:B------:R-:W-:Y:S01]  /*b920*/  ISETP.NE.AND P2, PT, R71, 0x1, PT ;  /* 0x000000014700780c */ /* 0x000fe20003f45270 */
[--C-:B------:R-:W-:Y:S01]  /*b930*/  FADD.FTZ R70, R70, R5.reuse ;  /* 0x0000000546467221 */ /* 0x100fe20000010000 */
        /* <DEDUP_REMOVED lines=11> */
.L_x_6279:
        /* <DEDUP_REMOVED lines=13> */
.L_x_6281:
[----:B------:R-:W-:Y:S05]  /*bac0*/  BSYNC.RECONVERGENT B2 ;  /* 0x0000000000027941 */ /* 0x000fea0003800200 */
.L_x_6280:
        /* <DEDUP_REMOVED lines=50> */
.L_x_6278:
[----:B------:R-:W-:Y:S05]  /*bdf0*/  BSYNC.RECONVERGENT B1 ;  /* 0x0000000000017941 */ /* 0x000fea0003800200 */
.L_x_6277:
[----:B------:R-:W-:Y:S01]  /*be00*/  ISETP.NE.AND P2, PT, R73, 0x1, PT ;  /* 0x000000014900780c */ /* 0x000fe20003f45270 */
[----:B------:R-:W-:Y:S01]  /*be10*/  BSSY.RECONVERGENT B1, `(.L_x_6282) ;  /* 0x0000052000017945 */ /* 0x000fe20003800200 */
[----:B------:R-:W-:Y:S01]  /*be20*/  I2FP.F32.U32 R6, R7 ;  /* 0x0000000700067245 */ /* 0x000fe20000201000 */
[----:B------:R-:W-:Y:S02]  /*be30*/  IMAD.U32 R7, R0, 0x10000, RZ ;  /* 0x0001000000077824 */ /* 0x000fe400078e00ff */
[----:B------:R-:W-:Y:S02]  /*be40*/  HFMA2 R72, -RZ, RZ, 0, 1.1920928955078125e-07 ;  /* 0x00000002ff487431 */ /* 0x000fe400000001ff */
[----:B------:R-:W-:Y:S02]  /*be50*/  IMAD.MOV.U32 R8, RZ, RZ, R10 ;  /* 0x000000ffff087224 */ /* 0x000fe400078e000a */
        /* <DEDUP_REMOVED lines=13> */
.L_x_6284:
        /* <DEDUP_REMOVED lines=13> */
.L_x_6286:
[----:B------:R-:W-:Y:S05]  /*c000*/  BSYNC.RECONVERGENT B2 ;  /* 0x0000000000027941 */ /* 0x000fea0003800200 */
.L_x_6285:
        /* <DEDUP_REMOVED lines=50> */
.L_x_6283:
[----:B------:R-:W-:Y:S05]  /*c330*/  BSYNC.RECONVERGENT B1 ;  /* 0x0000000000017941 */ /* 0x000fea0003800200 */
.L_x_6282:
        /* <DEDUP_REMOVED lines=24> */
.L_x_6289:
        /* <DEDUP_REMOVED lines=13> */
.L_x_6291:
[----:B------:R-:W-:Y:S05]  /*c590*/  BSYNC.RECONVERGENT B2 ;  /* 0x0000000000027941 */ /* 0x000fea0003800200 */
.L_x_6290:
        /* <DEDUP_REMOVED lines=50> */
.L_x_6288:
[----:B------:R-:W-:Y:S05]  /*c8c0*/  BSYNC.RECONVERGENT B1 ;  /* 0x0000000000017941 */ /* 0x000fea0003800200 */
.L_x_6287:
[----:B------:R-:W-:Y:S01]  /*c8d0*/  ISETP.NE.AND P3, PT, R88, 0x1, PT ;  /* 0x000000015800780c */ /* 0x000fe20003f65270 */
[----:B------:R-:W-:Y:S01]  /*c8e0*/  BSSY.RECONVERGENT B1, `(.L_x_6292) ;  /* 0x0000052000017945 */ /* 0x000fe20003800200 */
[----:B------:R-:W-:Y:S01]  /*c8f0*/  I2FP.F32.U32 R0, R0 ;  /* 0x0000000000007245 */ /* 0x000fe20000201000 */
[----:B------:R-:W-:Y:S01]  /*c900*/  IMAD.MOV.U32 R73, RZ, RZ, R10 ;  /* 0x000000ffff497224 */ /* 0x000fe200078e000a */
[----:B------:R-:W-:-:S03]  /*c910*/  SHF.L.U32 R7, R74, 0x10, RZ ;  /* 0x000000104a077819 */ /* 0x000fc600000006ff */
[----:B------:R-:W-:Y:S01]  /*c920*/  FFMA.FTZ R8, R0, R107, 1.1641532182693481445e-10 ;  /* 0x2f00000000087423 */ /* 0x000fe2000001006b */
[----:B------:R-:W-:Y:S01]  /*c930*/  PRMT R0, R74, 0x7632, R0 ;  /* 0x000076324a007816 */ /* 0x000fe20000000000 */
[----:B------:R-:W-:Y:S02]  /*c940*/  IMAD.MOV.U32 R74, RZ, RZ, 0x2 ;  /* 0x00000002ff4a7424 */ /* 0x000fe400078e00ff */
[----:B------:R-:W-:Y:S01]  /*c950*/  FMUL.FTZ R7, R7, R104 ;  /* 0x0000006807077220 */ /* 0x000fe20000410000 */
        /* <DEDUP_REMOVED lines=10> */
.L_x_6294:
        /* <DEDUP_REMOVED lines=13> */
.L_x_6296:
[----:B------:R-:W-:Y:S05]  /*cad0*/  BSYNC.RECONVERGENT B2 ;  /* 0x0000000000027941 */ /* 0x000fea0003800200 */
.L_x_6295:
        /* <DEDUP_REMOVED lines=50> */
.L_x_6293:
[----:B------:R-:W-:Y:S05]  /*ce00*/  BSYNC.RECONVERGENT B1 ;  /* 0x0000000000017941 */ /* 0x000fea0003800200 */
.L_x_6292:
[----:B------:R-:W-:Y:S01]  /*ce10*/  I2FP.F32.U32 R8, R73 ;  /* 0x0000004900087245 */ /* 0x000fe20000201000 */
[----:B------:R-:W-:Y:S01]  /*ce20*/  IMAD.U32 R73, R50, 0x10000, RZ ;  /* 0x0001000032497824 */ /* 0x000fe200078e00ff */
[----:B------:R-:W-:Y:S01]  /*ce30*/  FSEL R7, R7, RZ, P2 ;  /* 0x000000ff07077208 */ /* 0x000fe20001000000 */
[----:B------:R-:W-:Y:S01]  /*ce40*/  BSSY.RECONVERGENT B1, `(.L_x_6297) ;  /* 0x0000055000017945 */ /* 0x000fe20003800200 */
[----:B------:R-:W-:Y:S02]  /*ce50*/  HFMA2 R97, -RZ, RZ, 0, 1.1920928955078125e-07 ;  /* 0x00000002ff617431 */ /* 0x000fe400000001ff */
[----:B------:R-:W-:Y:S01]  /*ce60*/  FFMA.FTZ R8, R8, R107, 1.1641532182693481445e-10 ;  /* 0x2f00000008087423 */ /* 0x000fe2000001006b */
[----:B------:R-:W-:Y:S01]  /*ce70*/  FMUL.FTZ R72, R73, R104 ;  /* 0x0000006849487220 */ /* 0x000fe20000410000 */
[----:B------:R-:W-:-:S03]  /*ce80*/  IMAD.MOV.U32 R73, RZ, RZ, R10 ;  /* 0x000000ffff497224 */ /* 0x000fc600078e000a */
[----:B------:R-:W-:-:S04]  /*ce90*/  FSETP.GTU.FTZ.AND P3, PT, R8, R105, PT ;  /* 0x000000690800720b */ /* 0x000fc80003f7c000 */
[----:B------:R-:W-:Y:S02]  /*cea0*/  FSEL R72, R72, RZ, !P3 ;  /* 0x000000ff48487208 */ /* 0x000fe40005800000 */
        /* <DEDUP_REMOVED lines=14> */
.L_x_6299:
        /* <DEDUP_REMOVED lines=13> */
.L_x_6301:
[----:B------:R-:W-:Y:S05]  /*d060*/  BSYNC.RECONVERGENT B2 ;  /* 0x0000000000027941 */ /* 0x000fea0003800200 */
.L_x_6300:
        /* <DEDUP_REMOVED lines=50> */
.L_x_6298:
[----:B------:R-:W-:Y:S05]  /*d390*/  BSYNC.RECONVERGENT B1 ;  /* 0x0000000000017941 */ /* 0x000fea0003800200 */
.L_x_6297:
        /* <DEDUP_REMOVED lines=18> */
.L_x_6304:
        /* <DEDUP_REMOVED lines=13> */
.L_x_6306:
[----:B------:R-:W-:Y:S05]  /*d590*/  BSYNC.RECONVERGENT B2 ;  /* 0x0000000000027941 */ /* 0x000fea0003800200 */
.L_x_6305:
        /* <DEDUP_REMOVED lines=50> */
.L_x_6303:
[----:B------:R-:W-:Y:S05]  /*d8c0*/  BSYNC.RECONVERGENT B1 ;  /* 0x0000000000017941 */ /* 0x000fea0003800200 */
.L_x_6302:
        /* <DEDUP_REMOVED lines=24> */
.L_x_6309:
        /* <DEDUP_REMOVED lines=13> */
.L_x_6311:
[----:B------:R-:W-:Y:S05]  /*db20*/  BSYNC.RECONVERGENT B2 ;  /* 0x0000000000027941 */ /* 0x000fea0003800200 */
.L_x_6310:
        /* <DEDUP_REMOVED lines=50> */
.L_x_6308:
[----:B------:R-:W-:Y:S05]  /*de50*/  BSYNC.RECONVERGENT B1 ;  /* 0x0000000000017941 */ /* 0x000fea0003800200 */
.L_x_6307:
[----:B------:R-:W-:Y:S01]  /*de60*/  ISETP.NE.AND P5, PT, R98, 0x1, PT ;  /* 0x000000016200780c */ /* 0x000fe20003fa5270 */
[C---:B------:R-:W-:Y:S01]  /*de70*/  IMAD.U32 R97, R75.reuse, 0x10000, RZ ;  /* 0x000100004b617824 */ /* 0x040fe200078e00ff */
[----:B------:R-:W-:Y:S01]  /*de80*/  I2FP.F32.U32 R0, R0 ;  /* 0x0000000000007245 */ /* 0x000fe20000201000 */
[----:B------:R-:W-:Y:S01]  /*de90*/  BSSY.RECONVERGENT B1, `(.L_x_6312) ;  /* 0x0000050000017945 */ /* 0x000fe20003800200 */
[----:B------:R-:W-:Y:S01]  /*dea0*/  PRMT R75, R75, 0x7632, R75 ;  /* 0x000076324b4b7816 */ /* 0x000fe2000000004b */
[----:B------:R-:W-:Y:S02]  /*deb0*/  IMAD.MOV.U32 R88, RZ, RZ, R10 ;  /* 0x000000ffff587224 */ /* 0x000fe400078e000a */
[----:B------:R-:W-:Y:S01]  /*dec0*/  FFMA.FTZ R74, R0, R107, 1.1641532182693481445e-10 ;  /* 0x2f000000004a7423 */ /* 0x000fe2000001006b */
[----:B------:R-:W-:Y:S01]  /*ded0*/  FMUL.FTZ R0, R97, R104 ;  /* 0x0000006861007220 */ /* 0x000fe20000410000 */
[----:B------:R-:W-:-:S03]  /*dee0*/  HFMA2 R97, -RZ, RZ, 0, 1.1920928955078125e-07 ;  /* 0x00000002ff617431 */ /* 0x000fc600000001ff */
        /* <DEDUP_REMOVED lines=10> */
.L_x_6314:
        /* <DEDUP_REMOVED lines=13> */
.L_x_6316:
[----:B------:R-:W-:Y:S05]  /*e060*/  BSYNC.RECONVERGENT B2 ;  /* 0x0000000000027941 */ /* 0x000fea0003800200 */
.L_x_6315:
[----:B------:R-:W-:Y:S01]  /*e070*/  LOP3.LUT R10, R9, UR9, R101, 0x96, !PT ;  /* 0x00000009090a7c12 */ /* 0x000fe2000f8e9665 */
[----:B------:R-:W-:Y:S01]  /*e080*/  IMAD.WIDE.U32 R98, R14, -0x326172a9, RZ ;  /* 0xcd9e8d570e627825 */ /* 0x000fe200078e00ff */
[----:B------:R-:W-:-:S03]  /*e090*/  UIADD3 UR4, UPT, UPT, UR8, -0x61c88647, URZ ;  /* 0x9e3779b908047890 */ /* 0x000fc6000fffe0ff */
[----:B------:R-:W-:Y:S02]  /*e0a0*/  HFMA2 R97, -RZ, RZ, 0, 0 ;  /* 0x00000000ff617431 */ /* 0x000fe400000001ff */
        /* <DEDUP_REMOVED lines=23> */
[----:B------:R-:W-:-:S04]  /*e220*/  UIADD3 UR4, UPT, UPT, UR9, 0x646e171e, URZ ;  /* 0x646e171e09047890 */ /* 0x000fc8000fffe0ff */
[----:B------:R-:W-:Y:S01]  /*e230*/  LOP3.LUT R101, R98, UR18, R11, 0x96, !PT ;  /* 0x0000001262657c12 */ /* 0x000fe2000f8e960b */
[----:B------:R-:W-:-:S05]  /*e240*/  IMAD.WIDE.U32 R98, R99, -0x2daee0ad, RZ ;  /* 0xd2511f5363627825 */ /* 0x000fca00078e00ff */
[----:B------:R-:W-:Y:S01]  /*e250*/  LOP3.LUT R99, R100, UR19, R99, 0x96, !PT ;  /* 0x0000001364637c12 */ /* 0x000fe2000f8e9663 */
[----:B------:R-:W-:-:S05]  /*e260*/  IMAD.WIDE.U32 R100, R101, -0x2daee0ad, RZ ;  /* 0xd2511f5365647825 */ /* 0x000fca00078e00ff */
[----:B------:R-:W-:Y:S01]  /*e270*/  LOP3.LUT R11, R98, UR4, R101, 0x96, !PT ;  /* 0x00000004620b7c12 */ /* 0x000fe2000f8e9665 */
[----:B------:R-:W-:Y:S01]  /*e280*/  IMAD.WIDE.U32 R98, R99, -0x326172a9, RZ ;  /* 0xcd9e8d5763627825 */ /* 0x000fe200078e00ff */
[----:B------:R-:W-:-:S04]  /*e290*/  UIADD3 UR4, UPT, UPT, UR9, -0x24c28bd8, URZ ;  /* 0xdb3d742809047890 */ /* 0x000fc8000fffe0ff */
        /* <DEDUP_REMOVED lines=14> */
[----:B------:R-:W-:-:S07]  /*e380*/  LOP3.LUT R15, R100, UR4, R99, 0x96, !PT ;  /* 0x00000004640f7c12 */ /* 0x000fce000f8e9663 */
.L_x_6313:
[----:B------:R-:W-:Y:S05]  /*e390*/  BSYNC.RECONVERGENT B1 ;  /* 0x0000000000017941 */ /* 0x000fea0003800200 */
.L_x_6312:
[----:B------:R-:W-:Y:S01]  /*e3a0*/  I2FP.F32.U32 R74, R88 ;  /* 0x00000058004a7245 */ /* 0x000fe20000201000 */
[----:B------:R-:W-:Y:S01]  /*e3b0*/  IMAD.U32 R99, R51, 0x10000, RZ ;  /* 0x0001000033637824 */ /* 0x000fe200078e00ff */
[----:B------:R-:W-:Y:S03]  /*e3c0*/  BSSY.RECONVERGENT B1, `(.L_x_6317) ;  /* 0x0000056000017945 */ /* 0x000fe60003800200 */
[----:B------:R-:W-:Y:S01]  /*e3d0*/  FFMA.FTZ R74, R74, R107, 1.1641532182693481445e-10 ;  /* 0x2f0000004a4a7423 */ /* 0x000fe2000001006b */
[----:B------:R-:W-:-:S04]  /*e3e0*/  FMUL.FTZ R99, R99, R104 ;  /* 0x0000006863637220 */ /* 0x000fc80000410000 */
[----:B------:R-:W-:-:S04]  /*e3f0*/  FSETP.GTU.FTZ.AND P5, PT, R74, R105, PT ;  /* 0x000000694a00720b */ /* 0x000fc80003fbc000 */
[----:B------:R-:W-:Y:S02]  /*e400*/  FSEL R74, R99, RZ, !P5 ;  /* 0x000000ff634a7208 */ /* 0x000fe40006800000 */
[----:B------:R-:W-:Y:S02]  /*e410*/  SEL R88, RZ, 0x1, P5 ;  /* 0x00000001ff587807 */ /* 0x000fe40002800000 */
[----:B------:R-:W-:Y:S02]  /*e420*/  ISETP.NE.AND P5, PT, R97, 0x1, PT ;  /* 0x000000016100780c */ /* 0x000fe40003fa5270 */
[----:B------:R-:W-:Y:S02]  /*e430*/  FSEL R99, R0, RZ, P4 ;  /* 0x000000ff00637208 */ /* 0x000fe40002000000 */
[----:B------:R-:W-:Y:S02]  /*e440*/  PRMT R0, R88, 0x7610, R0 ;  /* 0x0000761058007816 */ /* 0x000fe40000000000 */
[----:B------:R-:W-:Y:S01]  /*e450*/  MOV R88, R10 ;  /* 0x0000000a00587202 */ /* 0x000fe20000000f00 */
[----:B------:R-:W-:Y:S01]  /*e460*/  FADD.FTZ R74, R74, R99 ;  /* 0x000000634a4a7221 */ /* 0x000fe20000010000 */
[----:B------:R-:W-:-:S03]  /*e470*/  IMAD.MOV.U32 R99, RZ, RZ, 0x2 ;  /* 0x00000002ff637424 */ /* 0x000fc600078e00ff */
[----:B------:R-:W-:Y:S02]  /*e480*/  @P1 FADD.FTZ R74, R58, R74 ;  /* 0x0000004a3a4a1221 */ /* 0x000fe40000010000 */
        /* <DEDUP_REMOVED lines=9> */
.L_x_6319:
        /* <DEDUP_REMOVED lines=13> */
.L_x_6321:
[----:B------:R-:W-:Y:S05]  /*e5f0*/  BSYNC.RECONVERGENT B2 ;  /* 0x0000000000027941 */ /* 0x000fea0003800200 */
.L_x_6320:
        /* <DEDUP_REMOVED lines=49> */
[----:B------:R-:W-:-:S07]  /*e910*/  IMAD.MOV.U32 R99, RZ, RZ, RZ ;  /* 0x000000ffff637224 */ /* 0x000fce00078e00ff */
.L_x_6318:
[----:B------:R-:W-:Y:S05]  /*e920*/  BSYNC.RECONVERGENT B1 ;  /* 0x0000000000017941 */ /* 0x000fea0003800200 */
.L_x_6317:
[----:B------:R-:W-:Y:S01]  /*e930*/  ISETP.NE.AND P6, PT, R99, 0x1, PT ;  /* 0x000000016300780c */ /* 0x000fe20003fc5270 */
[----:B------:R-:W-:Y:S01]  /*e940*/  BSSY.RECONVERGENT B1, `(.L_x_6322) ;  /* 0x0000054000017945 */ /* 0x000fe20003800200 */
[----:B------:R-:W-:Y:S01]  /*e950*/  I2FP.F32.U32 R88, R88 ;  /* 0x0000005800587245 */ /* 0x000fe20000201000 */
[----:B------:R-:W-:Y:S01]  /*e960*/  IMAD.MOV.U32 R97, RZ, RZ, R10 ;  /* 0x000000ffff617224 */ /* 0x000fe200078e000a */
[----:B------:R-:W-:-:S03]  /*e970*/  SHF.L.U32 R75, R75, 0x10, RZ ;  /* 0x000000104b4b7819 */ /* 0x000fc600000006ff */
[----:B------:R-:W-:Y:S01]  /*e980*/  FFMA.FTZ R98, R88, R107, 1.1641532182693481445e-10 ;  /* 0x2f00000058627423 */ /* 0x000fe2000001006b */
[----:B------:R-:W-:Y:S02]  /*e990*/  IMAD.MOV.U32 R88, RZ, RZ, 0x2 ;  /* 0x00000002ff587424 */ /* 0x000fe400078e00ff */
[----:B------:R-:W-:Y:S02]  /*e9a0*/  FMUL.FTZ R75, R75, R104 ;  /* 0x000000684b4b7220 */ /* 0x000fe40000410000 */
        /* <DEDUP_REMOVED lines=10> */
.L_x_6324:
        /* <DEDUP_REMOVED lines=15> */
.L_x_6326:
[----:B------:R-:W-:Y:S05]  /*eb40*/  BSYNC.RECONVERGENT B2 ;  /* 0x0000000000027941 */ /* 0x000fea0003800200 */
.L_x_6325:
[----:B------:R-:W-:Y:S01]  /*eb50*/  LOP3.LUT R98, R9, UR9, R11, 0x96, !PT ;  /* 0x0000000909627c12 */ /* 0x000fe2000f8e960b */
[----:B------:R-:W-:Y:S01]  /*eb60*/  IMAD.WIDE.U32 R100, R14, -0x326172a9, RZ ;  /* 0xcd9e8d570e647825 */ /* 0x000fe200078e00ff */
[----:B------:R-:W-:Y:S01]  /*eb70*/  UIADD3 UR4, UPT, UPT, UR8, -0x61c88647, URZ ;  /* 0x9e3779b908047890 */ /* 0x000fe2000fffe0ff */
[----:B------:R-:W-:Y:S01]  /*eb80*/  MOV R97, R85 ;  /* 0x0000005500617202 */ /* 0x000fe20000000f00 */
[----:B------:R-:W-:Y:S01]  /*eb90*/  UIADD3 UR5, UPT, UPT, UR9, -0x126145ec, URZ ;  /* 0xed9eba1409057890 */ /* 0x000fe2000fffe0ff */
[----:B------:R-:W-:Y:S01]  /*eba0*/  IMAD.WIDE.U32 R98, R98, -0x326172a9, RZ ;  /* 0xcd9e8d5762627825 */ /* 0x000fe200078e00ff */
[----:B------:R-:W-:-:S03]  /*ebb0*/  LOP3.LUT R101, R12, UR8, R101, 0x96, !PT ;  /* 0x000000080c657c12 */ /* 0x000fc6000f8e9665 */
[----:B------:R-:W-:Y:S01]  /*ebc0*/  IMAD.MOV.U32 R88, RZ, RZ, RZ ;  /* 0x000000ffff587224 */ /* 0x000fe200078e00ff */
        /* <DEDUP_REMOVED lines=42> */
[----:B------:R-:W-:-:S07]  /*ee70*/  IMAD.MOV.U32 R85, RZ, RZ, R92 ;  /* 0x000000ffff557224 */ /* 0x000fce00078e005c */
.L_x_6323:
[----:B------:R-:W-:Y:S05]  /*ee80*/  BSYNC.RECONVERGENT B1 ;  /* 0x0000000000017941 */ /* 0x000fea0003800200 */
.L_x_6322:
        /* <DEDUP_REMOVED lines=10> */
[----:B------:R-:W-:Y:S01]  /*ef30*/  @P1 FADD.FTZ R75, R59, R75 ;  /* 0x0000004b3b4b1221 */ /* 0x000fe20000010000 */
[----:B------:R-:W-:Y:S06]  /*ef40*/  BRA `(.L_x_6327) ;  /* 0x0000002c00987947 */ /* 0x000fec0003800000 */
.L_x_6246:
[----:B------:R-:W-:Y:S01]  /*ef50*/  ISETP.NE.AND P2, PT, R88, 0x1, PT ;  /* 0x000000015800780c */ /* 0x000fe20003f45270 */
[----:B------:R-:W-:Y:S01]  /*ef60*/  BSSY.RECONVERGENT B1, `(.L_x_6328) ;  /* 0x0000054000017945 */ /* 0x000fe20003800200 */
[----:B---3--:R-:W-:Y:S01]  /*ef70*/  IMAD.MOV.U32 R70, RZ, RZ, 0x2 ;  /* 0x00000002ff467424 */ /* 0x008fe200078e00ff */
        /* <DEDUP_REMOVED lines=13> */
.L_x_6330:
        /* <DEDUP_REMOVED lines=13> */
.L_x_6332:
[----:B------:R-:W-:Y:S05]  /*f120*/  BSYNC.RECONVERGENT B2 ;  /* 0x0000000000027941 */ /* 0x000fea0003800200 */
.L_x_6331:
[----:B--2---:R-:W-:Y:S01]  /*f130*/  IMAD.WIDE.U32 R86, R14, -0x326172a9, RZ ;  /* 0xcd9e8d570e567825 */ /* 0x004fe200078e00ff */
        /* <DEDUP_REMOVED lines=54> */
.L_x_6329:
[----:B------:R-:W-:Y:S05]  /*f4a0*/  BSYNC.RECONVERGENT B1 ;  /* 0x0000000000017941 */ /* 0x000fea0003800200 */
.L_x_6328:
        /* <DEDUP_REMOVED lines=11> */
[----:B--2---:R-:W-:Y:S01]  /*f560*/  P2R R86, PR, RZ, 0x8 ;  /* 0x00000008ff567803 */ /* 0x004fe20000000000 */
        /* <DEDUP_REMOVED lines=9> */
.L_x_6335:
        /* <DEDUP_REMOVED lines=13> */
.L_x_6337:
[----:B------:R-:W-:Y:S05]  /*f6d0*/  BSYNC.RECONVERGENT B2 ;  /* 0x0000000000027941 */ /* 0x000fea0003800200 */
.L_x_6336:
        /* <DEDUP_REMOVED lines=55> */
.L_x_6334:
[----:B------:R-:W-:Y:S05]  /*fa50*/  BSYNC.RECONVERGENT B1 ;  /* 0x0000000000017941 */ /* 0x000fea0003800200 */
.L_x_6333:
        /* <DEDUP_REMOVED lines=18> */
.L_x_6340:
        /* <DEDUP_REMOVED lines=13> */
.L_x_6342:
[----:B------:R-:W-:Y:S05]  /*fc50*/  BSYNC.RECONVERGENT B2 ;  /* 0x0000000000027941 */ /* 0x000fea0003800200 */
.L_x_6341:
        /* <DEDUP_REMOVED lines=55> */
.L_x_6339:
[----:B------:R-:W-:Y:S05]  /*ffd0*/  BSYNC.RECONVERGENT B1 ;  /* 0x0000000000017941 */ /* 0x000fea0003800200 */
.L_x_6338:
[----:B------:R-:W-:Y:S01]  /*ffe0*/  I2FP.F32.U32 R70, R71 ;  /* 0x0000004700467245 */ /* 0x000fe20000201000 */
[----:B------:R-:W-:Y:S01]  /*fff0*/  BSSY.RECONVERGENT B1, `(.L_x_6343) ;  /* 0x0000057000017945 */ /* 0x000fe20003800200 */
[C---:B------:R-:W-:Y:S01]  /*10000*/  PRMT R71, R73.reuse, 0x7632, R71 ;  /* 0x0000763249477816 */ /* 0x040fe20000000047 */
[----:B------:R-:W-:Y:S02]  /*10010*/  IMAD.MOV.U32 R92, RZ, RZ, 0x2 ;  /* 0x00000002ff5c7424 */ /* 0x000fe400078e00ff */
[----:B------:R-:W-:Y:S01]  /*10020*/  FFMA.FTZ R91, R70, R97, 1.1641532182693481445e-10 ;  /* 0x2f000000465b7423 */ /* 0x000fe20000010061 */
[----:B------:R-:W-:Y:S01]  /*10030*/  IMAD.U32 R70, R73, 0x10000, RZ ;  /* 0x0001000049467824 */ /* 0x000fe200078e00ff */
[----:B------:R-:W-:-:S03]  /*10040*/  MOV R73, R10 ;  /* 0x0000000a00497202 */ /* 0x000fc60000000f00 */
        /* <DEDUP_REMOVED lines=12> */
.L_x_6345:
        /* <DEDUP_REMOVED lines=13> */
.L_x_6347:
[----:B------:R-:W-:Y:S05]  /*101e0*/  BSYNC.RECONVERGENT B2 ;  /* 0x0000000000027941 */ /* 0x000fea0003800200 */
.L_x_6346:
        /* <DEDUP_REMOVED lines=55> */
.L_x_6344:
[----:B------:R-:W-:Y:S05]  /*10560*/  BSYNC.RECONVERGENT B1 ;  /* 0x0000000000017941 */ /* 0x000fea0003800200 */
.L_x_6343:
        /* <DEDUP_REMOVED lines=18> */
.L_x_6350:
        /* <DEDUP_REMOVED lines=13> */
.L_x_6352:
[----:B------:R-:W-:Y:S05]  /*10760*/  BSYNC.RECONVERGENT B2 ;  /* 0x0000000000027941 */ /* 0x000fea0003800200 */
.L_x_6351:
        /* <DEDUP_REMOVED lines=53> */
[----:B------:R-:W-:Y:S02]  /*10ac0*/  LOP3.LUT R15, R92, UR5, R73, 0x96, !PT ;  /* 0x000000055c0f7c12 */ /* 0x000fe4000f8e9649 */
[----:B------:R-:W-:-:S07]  /*10ad0*/  MOV R85, R72 ;  /* 0x0000004800557202 */ /* 0x000fce0000000f00 */
.L_x_6349:
[----:B------:R-:W-:Y:S05]  /*10ae0*/  BSYNC.RECONVERGENT B1 ;  /* 0x0000000000017941 */ /* 0x000fea0003800200 */
.L_x_6348:
[----:B------:R-:W-:Y:S01]  /*10af0*/  ISETP.NE.AND P3, PT, R94, 0x1, PT ;  /* 0x000000015e00780c */ /* 0x000fe20003f65270 */
[----:B------:R-:W-:Y:S01]  /*10b00*/  BSSY.RECONVERGENT B1, `(.L_x_6353) ;  /* 0x0000056000017945 */ /* 0x000fe20003800200 */
[----:B------:R-:W-:Y:S01]  /*10b10*/  I2FP.F32.U32 R72, R88 ;  /* 0x0000005800487245 */ /* 0x000fe20000201000 */
[----:B------:R-:W-:Y:S01]  /*10b20*/  HFMA2 R88, -RZ, RZ, 0, 1.1920928955078125e-07 ;  /* 0x00000002ff587431 */ /* 0x000fe200000001ff */
[----:B------:R-:W-:-:S03]  /*10b30*/  PRMT R73, R74, 0x7632, R73 ;  /* 0x000076324a497816 */ /* 0x000fc60000000049 */
[----:B------:R-:W-:Y:S01]  /*10b40*/  FFMA.FTZ R93, R72, R97, 1.1641532182693481445e-10 ;  /* 0x2f000000485d7423 */ /* 0x000fe20000010061 */
[----:B------:R-:W-:Y:S02]  /*10b50*/  IMAD.U32 R72, R74, 0x10000, RZ ;  /* 0x000100004a487824 */ /* 0x000fe400078e00ff */
[----:B------:R-:W-:Y:S02]  /*10b60*/  IMAD.MOV.U32 R74, RZ, RZ, R10 ;  /* 0x000000ffff4a7224 */ /* 0x000fe400078e000a */
        /* <DEDUP_REMOVED lines=10> */
.L_x_6355:
        /* <DEDUP_REMOVED lines=13> */
.L_x_6357:
[----:B------:R-:W-:Y:S05]  /*10ce0*/  BSYNC.RECONVERGENT B2 ;  /* 0x0000000000027941 */ /* 0x000fea0003800200 */
.L_x_6356:
        /* <DEDUP_REMOVED lines=55> */
.L_x_6354:
[----:B------:R-:W-:Y:S05]  /*11060*/  BSYNC.RECONVERGENT B1 ;  /* 0x0000000000017941 */ /* 0x000fea0003800200 */
.L_x_6353:
[----:B------:R-:W-:Y:S01]  /*11070*/  ISETP.NE.AND P4, PT, R88, 0x1, PT ;  /* 0x000000015800780c */ /* 0x000fe20003f85270 */
[----:B------:R-:W-:Y:S01]  /*11080*/  BSSY.RECONVERGENT B1, `(.L_x_6358) ;  /* 0x0000055000017945 */ /* 0x000fe20003800200 */
[----:B------:R-:W-:Y:S01]  /*11090*/  I2FP.F32.U32 R74, R74 ;  /* 0x0000004a004a7245 */ /* 0x000fe20000201000 */
[----:B------:R-:W-:Y:S02]  /*110a0*/  IMAD.U32 R73, R73, 0x10000, RZ ;  /* 0x0001000049497824 */ /* 0x000fe400078e00ff */
[----:B------:R-:W-:Y:S02]  /*110b0*/  IMAD.MOV.U32 R92, RZ, RZ, 0x2 ;  /* 0x00000002ff5c7424 */ /* 0x000fe400078e00ff */
        /* <DEDUP_REMOVED lines=12> */
.L_x_6360:
        /* <DEDUP_REMOVED lines=13> */
.L_x_6362:
[----:B------:R-:W-:Y:S05]  /*11250*/  BSYNC.RECONVERGENT B2 ;  /* 0x0000000000027941 */ /* 0x000fea0003800200 */
.L_x_6361:
        /* <DEDUP_REMOVED lines=54> */
[----:B------:R-:W-:-:S07]  /*115c0*/  IMAD.MOV.U32 R92, RZ, RZ, RZ ;  /* 0x000000ffff5c7224 */ /* 0x000fce00078e00ff */
.L_x_6359:
[----:B------:R-:W-:Y:S05]  /*115d0*/  BSYNC.RECONVERGENT B1 ;  /* 0x0000000000017941 */ /* 0x000fea0003800200 */
.L_x_6358:
        /* <DEDUP_REMOVED lines=18> */
.L_x_6365:
        /* <DEDUP_REMOVED lines=13> */
.L_x_6367:
[----:B------:R-:W-:Y:S05]  /*117d0*/  BSYNC.RECONVERGENT B2 ;  /* 0x0000000000027941 */ /* 0x000fea0003800200 */
.L_x_6366:
        /* <DEDUP_REMOVED lines=55> */
.L_x_6364:
[----:B------:R-:W-:Y:S05]  /*11b50*/  BSYNC.RECONVERGENT B1 ;  /* 0x0000000000017941 */ /* 0x000fea0003800200 */
.L_x_6363:
        /* <DEDUP_REMOVED lines=37> */
.L_x_6327:
[----:B------:R-:W-:Y:S01]  /*11db0*/  ISETP.NE.AND P6, PT, R87, RZ, PT ;  /* 0x000000ff5700720c */ /* 0x000fe20003fc5270 */
[----:B------:R-:W0:Y:S01]  /*11dc0*/  LDC.64 R94, c[0x0][0x3b0] ;  /* 0x0000ec00ff5e7b82 */ /* 0x000e220000000a00 */
[----:B------:R-:W-:Y:S02]  /*11dd0*/  ISETP.NE.AND P1, PT, R86, RZ, PT ;  /* 0x000000ff5600720c */ /* 0x000fe40003f25270 */
[----:B------:R-:W-:Y:S02]  /*11de0*/  SEL R92, RZ, 0x1000000, !P5 ;  /* 0x01000000ff5c7807 */ /* 0x000fe40006800000 */
[----:B------:R-:W-:Y:S02]  /*11df0*/  ISETP.NE.AND P5, PT, R91, RZ, PT ;  /* 0x000000ff5b00720c */ /* 0x000fe40003fa5270 */
[----:B------:R-:W-:Y:S01]  /*11e00*/  SEL R91, RZ, 0x10000, !P4 ;  /* 0x00010000ff5b7807 */ /* 0x000fe20006000000 */
[----:B------:R-:W2:Y:S01]  /*11e10*/  LDC.64 R86, c[0x0][0x3a8] ;  /* 0x0000ea00ff567b82 */ /* 0x000ea20000000a00 */
[----:B------:R-:W-:-:S02]  /*11e20*/  ISETP.NE.AND P4, PT, R96, RZ, PT ;  /* 0x000000ff6000720c */ /* 0x000fc40003f85270 */
[----:B------:R-:W-:Y:S02]  /*11e30*/  SEL R96, RZ, 0x100, !P3 ;  /* 0x00000100ff607807 */ /* 0x000fe40005800000 */
[----:B------:R-:W-:Y:S02]  /*11e40*/  SEL R93, RZ, 0x1000000, !P4 ;  /* 0x01000000ff5d7807 */ /* 0x000fe40006000000 */
[----:B------:R-:W-:Y:S02]  /*11e50*/  LOP3.LUT R96, R96, R92, R91, 0xfe, !PT ;  /* 0x0000005c60607212 */ /* 0x000fe400078efe5b */
        /* <DEDUP_REMOVED lines=20> */
[----:B------:R-:W-:Y:S02]  /*11fa0*/  LOP3.LUT R92, R86, 0xff00, R91, 0xf8, !PT ;  /* 0x0000ff00565c7812 */ /* 0x000fe400078ef85b */
[----:B------:R-:W-:Y:S01]  /*11fb0*/  LOP3.LUT R93, R5, 0xff, RZ, 0xc0, !PT ;  /* 0x000000ff055d7812 */ /* 0x000fe200078ec0ff */
[----:B------:R-:W-:Y:S01]  /*11fc0*/  IMAD.WIDE.U32 R86, R87, 0x1000000, RZ ;  /* 0x0100000057567825 */ /* 0x000fe200078e00ff */
[----:B------:R-:W-:Y:S02]  /*11fd0*/  LOP3.LUT R94, R4, 0xff, RZ, 0xc0, !PT ;  /* 0x000000ff045e7812 */ /* 0x000fe400078ec0ff */
        /* <DEDUP_REMOVED lines=9> */
.L_x_6368:
[----:B------:R-:W-:Y:S02]  /*12070*/  IMAD.MOV.U32 R91, RZ, RZ, R85 ;  /* 0x000000ffff5b7224 */ /* 0x000fe400078e0055 */
[----:B------:R-:W-:-:S07]  /*12080*/  VIADD R84, R84, 0x100 ;  /* 0x0000010054547836 */ /* 0x000fce0000000000 */
.L_x_6245:
[----:B------:R-:W-:Y:S05]  /*12090*/  BSYNC.RECONVERGENT B0 ;  /* 0x0000000000007941 */ /* 0x000fea0003800200 */
.L_x_6244:
        /* <DEDUP_REMOVED lines=17> */
[----:B------:R3:W5:Y:S01]  /*121b0*/  @P1 LDG.E.128 R56, desc[UR6][R78.64+0x10] ;  /* 0x000010064e381981 */ /* 0x000762000c1e1d00 */
[----:B------:R-:W-:Y:S05]  /*121c0*/  @!P0 BRA `(.L_x_6371) ;  /* 0x0000005400e88947 */ /* 0x000fea0003800000 */
[----:B------:R-:W-:Y:S01]  /*121d0*/  ISETP.NE.AND P2, PT, R88, 0x1, PT ;  /* 0x000000015800780c */ /* 0x000fe20003f45270 */
[----:B--2---:R-:W-:Y:S01]  /*121e0*/  IMAD.U32 R93, RZ, RZ, UR8 ;  /* 0x00000008ff5d7e24 */ /* 0x004fe2000f8e00ff */
[----:B------:R-:W-:Y:S01]  /*121f0*/  MOV R89, UR8 ;  /* 0x0000000800597c02 */ /* 0x000fe20008000f00 */
[----:B------:R-:W-:Y:S01]  /*12200*/  IMAD.U32 R96, RZ, RZ, UR8 ;  /* 0x00000008ff607e24 */ /* 0x000fe2000f8e00ff */
[----:B------:R-:W-:Y:S01]  /*12210*/  MOV R95, UR9 ;  /* 0x00000009005f7c02 */ /* 0x000fe20008000f00 */
[----:B------:R-:W-:Y:S01]  /*12220*/  IMAD.U32 R94, RZ, RZ, UR8 ;  /* 0x00000008ff5e7e24 */ /* 0x000fe2000f8e00ff */
[----:B------:R-:W-:Y:S01]  /*12230*/  BSSY.RECONVERGENT B1, `(.L_x_6372) ;  /* 0x0000054000017945 */ /* 0x000fe20003800200 */
[----:B------:R-:W-:Y:S01]  /*12240*/  IMAD.MOV.U32 R4, RZ, RZ, 0x2 ;  /* 0x00000002ff047424 */ /* 0x000fe200078e00ff */
[----:B-1----:R-:W-:Y:S01]  /*12250*/  MOV R0, R10 ;  /* 0x0000000a00007202 */ /* 0x002fe20000000f00 */
[----:B------:R-:W-:Y:S01]  /*12260*/  IMAD.MOV.U32 R85, RZ, RZ, R91 ;  /* 0x000000ffff557224 */ /* 0x000fe200078e005b */
[----:B------:R-:W-:Y:S01]  /*12270*/  IADD3 R93, PT, PT, R93, -0x4ab325aa, RZ ;  /* 0xb54cda565d5d7810 */ /* 0x000fe20007ffe0ff */
[----:B------:R-:W-:Y:S01]  /*12280*/  VIADD R89, R89, 0x8ff34781 ;  /* 0x8ff3478159597836 */ /* 0x000fe20000000000 */
[----:B------:R-:W-:Y:S01]  /*12290*/  IADD3 R96, PT, PT, R96, 0x5384540f, RZ ;  /* 0x5384540f60607810 */ /* 0x000fe20007ffe0ff */
[----:B------:R-:W-:-:S02]  /*122a0*/  VIADD R94, R94, 0xdaa66d2b ;  /* 0xdaa66d2b5e5e7836 */ /* 0x000fc40000000000 */
[----:B------:R-:W-:Y:S01]  /*122b0*/  VIADD R95, R95, 0x32370b8f ;  /* 0x32370b8f5f5f7836 */ /* 0x000fe20000000000 */
[----:B------:R-:W-:Y:S06]  /*122c0*/  @!P2 BRA `(.L_x_6373) ;  /* 0x000000040028a947 */ /* 0x000fec0003800000 */
        /* <DEDUP_REMOVED lines=10> */
.L_x_6374:
[----:B------:R-:W-:Y:S01]  /*12370*/  VIADD R13, R13, 0x1 ;  /* 0x000000010d0d7836 */ /* 0x000fe20000000000 */
[----:B------:R-:W-:Y:S03]  /*12380*/  BSSY.RECONVERGENT B2, `(.L_x_6375) ;  /* 0x000000c000027945 */ /* 0x000fe60003800200 */
[C---:B---3--:R-:W-:Y:S01]  /*12390*/  IMAD.WIDE.U32 R76, R13.reuse, -0x2daee0ad, RZ ;  /* 0xd2511f530d4c7825 */ /* 0x048fe200078e00ff */
        /* <DEDUP_REMOVED lines=10> */
.L_x_6376:
[----:B------:R-:W-:Y:S05]  /*12440*/  BSYNC.RECONVERGENT B2 ;  /* 0x0000000000027941 */ /* 0x000fea0003800200 */
.L_x_6375:
        /* <DEDUP_REMOVED lines=50> */
.L_x_6373:
[----:B------:R-:W-:Y:S05]  /*12770*/  BSYNC.RECONVERGENT B1 ;  /* 0x0000000000017941 */ /* 0x000fea0003800200 */
.L_x_6372:
[----:B------:R-:W0:Y:S01]  /*12780*/  LDC R107, c[0x0][0x404] ;  /* 0x00010100ff6b7b82 */ /* 0x000e220000000800 */
[----:B------:R-:W-:Y:S01]  /*12790*/  I2FP.F32.U32 R3, R0 ;  /* 0x0000000000037245 */ /* 0x000fe20000201000 */
[----:B------:R-:W-:Y:S01]  /*127a0*/  IMAD.MOV.U32 R124, RZ, RZ, 0x2f800000 ;  /* 0x2f800000ff7c7424 */ /* 0x000fe200078e00ff */
[----:B------:R-:W-:Y:S01]  /*127b0*/  ISETP.NE.AND P2, PT, R4, 0x1, PT ;  /* 0x000000010400780c */ /* 0x000fe20003f45270 */
[----:B------:R-:W-:Y:S01]  /*127c0*/  BSSY.RECONVERGENT B1, `(.L_x_6377) ;  /* 0x0000053000017945 */ /* 0x000fe20003800200 */
[----:B------:R-:W-:Y:S02]  /*127d0*/  IMAD.MOV.U32 R7, RZ, RZ, 0x2 ;  /* 0x00000002ff077424 */ /* 0x000fe400078e00ff */
[----:B------:R-:W-:Y:S01]  /*127e0*/  FFMA.FTZ R0, R3, R124, 1.1641532182693481445e-10 ;  /* 0x2f00000003007423 */ /* 0x000fe2000001007c */
[----:B------:R-:W-:Y:S01]  /*127f0*/  IMAD.MOV.U32 R3, RZ, RZ, R10 ;  /* 0x000000ffff037224 */ /* 0x000fe200078e000a */
[----:B------:R-:W1:Y:S03]  /*12800*/  LDC R103, c[0x0][0x408] ;  /* 0x00010200ff677b82 */ /* 0x000e660000000800 */
[----:B0-----:R-:W-:-:S02]  /*12810*/  FSETP.LE.FTZ.AND P4, PT, R0, R107, PT ;  /* 0x0000006b0000720b */ /* 0x001fc40003f93000 */
[C---:B-----5:R-:W-:Y:S02]  /*12820*/  SHF.L.U32 R0, R80.reuse, 0x10, RZ ;  /* 0x0000001050007819 */ /* 0x060fe400000006ff */
[----:B------:R-:W-:Y:S02]  /*12830*/  PRMT R80, R80, 0x7632, R80 ;  /* 0x0000763250507816 */ /* 0x000fe40000000050 */
[----:B------:R-:W-:Y:S01]  /*12840*/  P2R R86, PR, RZ, 0x10 ;  /* 0x00000010ff567803 */ /* 0x000fe20000000000 */
[----:B-1----:R-:W-:Y:S01]  /*12850*/  FMUL.FTZ R0, R0, R103 ;  /* 0x0000006700007220 */ /* 0x002fe20000410000 */
        /* <DEDUP_REMOVED lines=9> */
.L_x_6379:
        /* <DEDUP_REMOVED lines=13> */
.L_x_6381:
[----:B------:R-:W-:Y:S05]  /*129c0*/  BSYNC.RECONVERGENT B2 ;  /* 0x0000000000027941 */ /* 0x000fea0003800200 */
.L_x_6380:
[----:B---3--:R-:W-:Y:S01]  /*129d0*/  IMAD.WIDE.U32 R76, R14, -0x326172a9, RZ ;  /* 0xcd9e8d570e4c7825 */ /* 0x008fe200078e00ff */
        /* <DEDUP_REMOVED lines=48> */
[----:B------:R-:W-:-:S07]  /*12ce0*/  MOV R85, R4 ;  /* 0x0000000400557202 */ /* 0x000fce0000000f00 */
.L_x_6378:
[----:B------:R-:W-:Y:S05]  /*12cf0*/  BSYNC.RECONVERGENT B1 ;  /* 0x0000000000017941 */ /* 0x000fea0003800200 */
.L_x_6377:
[----:B------:R-:W-:Y:S01]  /*12d00*/  I2FP.F32.U32 R3, R3 ;  /* 0x0000000300037245 */ /* 0x000fe20000201000 */
[----:B------:R-:W-:Y:S01]  /*12d10*/  IMAD.U32 R6, R48, 0x10000, RZ ;  /* 0x0001000030067824 */ /* 0x000fe200078e00ff */
[----:B------:R-:W-:Y:S01]  /*12d20*/  FSEL R5, R0, RZ, P4 ;  /* 0x000000ff00057208 */ /* 0x000fe20002000000 */
[----:B------:R-:W-:Y:S01]  /*12d30*/  BSSY.RECONVERGENT B1, `(.L_x_6382) ;  /* 0x0000054000017945 */ /* 0x000fe20003800200 */
[----:B------:R-:W-:Y:S02]  /*12d40*/  IMAD.MOV.U32 R0, RZ, RZ, R10 ;  /* 0x000000ffff007224 */ /* 0x000fe400078e000a */
[----:B------:R-:W-:Y:S01]  /*12d50*/  FFMA.FTZ R4, R3, R124, 1.1641532182693481445e-10 ;  /* 0x2f00000003047423 */ /* 0x000fe2000001007c */
[----:B------:R-:W-:-:S04]  /*12d60*/  FMUL.FTZ R6, R6, R103 ;  /* 0x0000006706067220 */ /* 0x000fc80000410000 */
[----:B------:R-:W-:Y:S01]  /*12d70*/  FSETP.GTU.FTZ.AND P2, PT, R4, R107, PT ;  /* 0x0000006b0400720b */ /* 0x000fe20003f5c000 */
[----:B------:R-:W-:-:S03]  /*12d80*/  HFMA2 R4, -RZ, RZ, 0, 1.1920928955078125e-07 ;  /* 0x00000002ff047431 */ /* 0x000fc600000001ff */
[----:B---3--:R-:W-:Y:S02]  /*12d90*/  FSEL R76, R6, RZ, !P2 ;  /* 0x000000ff064c7208 */ /* 0x008fe40005000000 */
        /* <DEDUP_REMOVED lines=13> */
.L_x_6384:
        /* <DEDUP_REMOVED lines=13> */
.L_x_6386:
[----:B------:R-:W-:Y:S05]  /*12f40*/  BSYNC.RECONVERGENT B2 ;  /* 0x0000000000027941 */ /* 0x000fea0003800200 */
.L_x_6385:
        /* <DEDUP_REMOVED lines=47> */
[----:B------:R-:W-:Y:S02]  /*13240*/  IMAD.MOV.U32 R85, RZ, RZ, R4 ;  /* 0x000000ffff557224 */ /* 0x000fe400078e0004 */
[----:B------:R-:W-:Y:S01]  /*13250*/  HFMA2 R4, -RZ, RZ, 0, 0 ;  /* 0x00000000ff047431 */ /* 0x000fe200000001ff */
[----:B------:R-:W-:-:S07]  /*13260*/  LOP3.LUT R15, R6, UR4, R5, 0x96, !PT ;  /* 0x00000004060f7c12 */ /* 0x000fce000f8e9605 */
.L_x_6383:
[----:B------:R-:W-:Y:S05]  /*13270*/  BSYNC.RECONVERGENT B1 ;  /* 0x0000000000017941 */ /* 0x000fea0003800200 */
.L_x_6382:
[----:B------:R-:W-:Y:S01]  /*13280*/  ISETP.NE.AND P2, PT, R4, 0x1, PT ;  /* 0x000000010400780c */ /* 0x000fe20003f45270 */
[----:B------:R-:W-:Y:S01]  /*13290*/  IMAD.U32 R80, R80, 0x10000, RZ ;  /* 0x0001000050507824 */ /* 0x000fe200078e00ff */
[----:B------:R-:W-:Y:S01]  /*132a0*/  I2FP.F32.U32 R5, R0 ;  /* 0x0000000000057245 */ /* 0x000fe20000201000 */
[----:B------:R-:W-:Y:S01]  /*132b0*/  BSSY.RECONVERGENT B1, `(.L_x_6387) ;  /* 0x0000050000017945 */ /* 0x000fe20003800200 */
[----:B------:R-:W-:-:S03]  /*132c0*/  IMAD.MOV.U32 R7, RZ, RZ, 0x2 ;  /* 0x00000002ff077424 */ /* 0x000fc600078e00ff */
[----:B------:R-:W-:Y:S01]  /*132d0*/  FFMA.FTZ R0, R5, R124, 1.1641532182693481445e-10 ;  /* 0x2f00000005007423 */ /* 0x000fe2000001007c */
[----:B------:R-:W-:-:S04]  /*132e0*/  MOV R5, R10 ;  /* 0x0000000a00057202 */ /* 0x000fc80000000f00 */
        /* <DEDUP_REMOVED lines=12> */
.L_x_6389:
        /* <DEDUP_REMOVED lines=13> */
.L_x_6391:
[----:B------:R-:W-:Y:S05]  /*13480*/  BSYNC.RECONVERGENT B2 ;  /* 0x0000000000027941 */ /* 0x000fea0003800200 */
.L_x_6390:
        /* <DEDUP_REMOVED lines=50> */
.L_x_6388:
[----:B------:R-:W-:Y:S05]  /*137b0*/  BSYNC.RECONVERGENT B1 ;  /* 0x0000000000017941 */ /* 0x000fea0003800200 */
.L_x_6387:
[----:B------:R-:W-:Y:S01]  /*137c0*/  I2FP.F32.U32 R5, R5 ;  /* 0x0000000500057245 */ /* 0x000fe20000201000 */
[----:B------:R-:W-:Y:S01]  /*137d0*/  BSSY.RECONVERGENT B1, `(.L_x_6392) ;  /* 0x0000057000017945 */ /* 0x000fe20003800200 */
[----:B------:R-:W-:Y:S01]  /*137e0*/  PRMT R4, R48, 0x7632, R4 ;  /* 0x0000763230047816 */ /* 0x000fe20000000004 */
[----:B------:R-:W-:Y:S01]  /*137f0*/  IMAD.MOV.U32 R78, RZ, RZ, 0x2 ;  /* 0x00000002ff4e7424 */ /* 0x000fe200078e00ff */
[----:B------:R-:W-:Y:S01]  /*13800*/  FSEL R77, R0, RZ, P4 ;  /* 0x000000ff004d7208 */ /* 0x000fe20002000000 */
[----:B------:R-:W-:Y:S01]  /*13810*/  IMAD.MOV.U32 R0, RZ, RZ, R10 ;  /* 0x000000ffff007224 */ /* 0x000fe200078e000a */
[----:B------:R-:W-:Y:S01]  /*13820*/  SHF.L.U32 R6, R4, 0x10, RZ ;  /* 0x0000001004067819 */ /* 0x000fe200000006ff */
[----:B------:R-:W-:-:S04]  /*13830*/  FFMA.FTZ R4, R5, R124, 1.1641532182693481445e-10 ;  /* 0x2f00000005047423 */ /* 0x000fc8000001007c */
[----:B------:R-:W-:Y:S01]  /*13840*/  FMUL.FTZ R6, R6, R103 ;  /* 0x0000006706067220 */ /* 0x000fe20000410000 */
[----:B------:R-:W-:-:S04]  /*13850*/  FSETP.GTU.FTZ.AND P2, PT, R4, R107, PT ;  /* 0x0000006b0400720b */ /* 0x000fc80003f5c000 */
        /* <DEDUP_REMOVED lines=14> */
.L_x_6394:
        /* <DEDUP_REMOVED lines=13> */
.L_x_6396:
[----:B------:R-:W-:Y:S05]  /*13a10*/  BSYNC.RECONVERGENT B2 ;  /* 0x0000000000027941 */ /* 0x000fea0003800200 */
.L_x_6395:
        /* <DEDUP_REMOVED lines=48> */
[----:B------:R-:W-:Y:S01]  /*13d20*/  IMAD.MOV.U32 R78, RZ, RZ, RZ ;  /* 0x000000ffff4e7224 */ /* 0x000fe200078e00ff */
[----:B------:R-:W-:-:S07]  /*13d30*/  MOV R85, R6 ;  /* 0x0000000600557202 */ /* 0x000fce0000000f00 */
.L_x_6393:
[----:B------:R-:W-:Y:S05]  /*13d40*/  BSYNC.RECONVERGENT B1 ;  /* 0x0000000000017941 */ /* 0x000fea0003800200 */
.L_x_6392:
        /* <DEDUP_REMOVED lines=20> */
.L_x_6399:
        /* <DEDUP_REMOVED lines=13> */
.L_x_6401:
[----:B------:R-:W-:Y:S05]  /*13f60*/  BSYNC.RECONVERGENT B2 ;  /* 0x0000000000027941 */ /* 0x000fea0003800200 */
.L_x_6400:
        /* <DEDUP_REMOVED lines=42> */
[----:B------:R-:W-:Y:S01]  /*14210*/  HFMA2 R79, -RZ, RZ, 0, 0 ;  /* 0x00000000ff4f7431 */ /* 0x000fe200000001ff */
[----:B------:R-:W-:Y:S01]  /*14220*/  LOP3.LUT R6, R6, UR21, R81, 0x96, !PT ;  /* 0x0000001506067c12 */ /* 0x000fe2000f8e9651 */
[----:B------:R-:W-:-:S04]  /*14230*/  IMAD.WIDE.U32 R10, R10, -0x326172a9, RZ ;  /* 0xcd9e8d570a0a7825 */ /* 0x000fc800078e00ff */
[----:B------:R-:W-:Y:S01]  /*14240*/  IMAD.WIDE.U32 R6, R6, -0x2daee0ad, RZ ;  /* 0xd2511f5306067825 */ /* 0x000fe200078e00ff */
[----:B------:R-:W-:-:S04]  /*14250*/  LOP3.LUT R11, R89, R80, R11, 0x96, !PT ;  /* 0x00000050590b7212 */ /* 0x000fc800078e960b */
[----:B------:R-:W-:Y:S01]  /*14260*/  LOP3.LUT R15, R78, UR4, R7, 0x96, !PT ;  /* 0x000000044e0f7c12 */ /* 0x000fe2000f8e9607 */
[----:B------:R-:W-:Y:S02]  /*14270*/  IMAD.MOV.U32 R7, RZ, RZ, R85 ;  /* 0x000000ffff077224 */ /* 0x000fe400078e0055 */
[----:B------:R-:W-:-:S07]  /*14280*/  IMAD.MOV.U32 R85, RZ, RZ, R6 ;  /* 0x000000ffff557224 */ /* 0x000fce00078e0006 */
.L_x_6398:
[----:B------:R-:W-:Y:S05]  /*14290*/  BSYNC.RECONVERGENT B1 ;  /* 0x0000000000017941 */ /* 0x000fea0003800200 */
.L_x_6397:
[----:B------:R-:W-:Y:S01]  /*142a0*/  I2FP.F32.U32 R7, R7 ;  /* 0x0000000700077245 */ /* 0x000fe20000201000 */
[----:B------:R-:W-:Y:S01]  /*142b0*/  IMAD.U32 R8, R49, 0x10000, RZ ;  /* 0x0001000031087824 */ /* 0x000fe200078e00ff */
[----:B------:R-:W-:Y:S01]  /*142c0*/  FSEL R5, R5, RZ, P4 ;  /* 0x000000ff05057208 */ /* 0x000fe20002000000 */
[----:B------:R-:W-:Y:S02]  /*142d0*/  BSSY.RECONVERGENT B1, `(.L_x_6402) ;  /* 0x0000055000017945 */ /* 0x000fe40003800200 */
[----:B------:R-:W-:Y:S01]  /*142e0*/  FFMA.FTZ R6, R7, R124, 1.1641532182693481445e-10 ;  /* 0x2f00000007067423 */ /* 0x000fe2000001007c */
[----:B------:R-:W-:Y:S01]  /*142f0*/  FMUL.FTZ R8, R8, R103 ;  /* 0x0000006708087220 */ /* 0x000fe20000410000 */
[----:B------:R-:W-:-:S03]  /*14300*/  MOV R7, R10 ;  /* 0x0000000a00077202 */ /* 0x000fc60000000f00 */
[----:B------:R-:W-:-:S04]  /*14310*/  FSETP.GTU.FTZ.AND P2, PT, R6, R107, PT ;  /* 0x0000006b0600720b */ /* 0x000fc80003f5c000 */
[----:B------:R-:W-:Y:S01]  /*14320*/  FSEL R78, R8, RZ, !P2 ;  /* 0x000000ff084e7208 */ /* 0x000fe20005000000 */
[----:B------:R-:W-:Y:S01]  /*14330*/  IMAD.MOV.U32 R8, RZ, RZ, 0x2 ;  /* 0x00000002ff087424 */ /* 0x000fe200078e00ff */
        /* <DEDUP_REMOVED lines=14> */
.L_x_6404:
        /* <DEDUP_REMOVED lines=13> */
.L_x_6406:
[----:B------:R-:W-:Y:S05]  /*144f0*/  BSYNC.RECONVERGENT B2 ;  /* 0x0000000000027941 */ /* 0x000fea0003800200 */
.L_x_6405:
        /* <DEDUP_REMOVED lines=50> */
.L_x_6403:
[----:B------:R-:W-:Y:S05]  /*14820*/  BSYNC.RECONVERGENT B1 ;  /* 0x0000000000017941 */ /* 0x000fea0003800200 */
.L_x_6402:
[----:B------:R-:W-:Y:S01]  /*14830*/  ISETP.NE.AND P2, PT, R8, 0x1, PT ;  /* 0x000000010800780c */ /* 0x000fe20003f45270 */
[----:B------:R-:W-:Y:S01]  /*14840*/  BSSY.RECONVERGENT B1, `(.L_x_6407) ;  /* 0x0000052000017945 */ /* 0x000fe20003800200 */
[----:B------:R-:W-:Y:S01]  /*14850*/  I2FP.F32.U32 R7, R7 ;  /* 0x0000000700077245 */ /* 0x000fe20000201000 */
[----:B------:R-:W-:Y:S01]  /*14860*/  IMAD.MOV.U32 R80, RZ, RZ, 0x2 ;  /* 0x00000002ff507424 */ /* 0x000fe200078e00ff */
[----:B------:R-:W-:-:S03]  /*14870*/  SHF.L.U32 R0, R0, 0x10, RZ ;  /* 0x0000001000007819 */ /* 0x000fc600000006ff */
[----:B------:R-:W-:Y:S01]  /*14880*/  FFMA.FTZ R6, R7, R124, 1.1641532182693481445e-10 ;  /* 0x2f00000007067423 */ /* 0x000fe2000001007c */
[----:B------:R-:W-:Y:S02]  /*14890*/  IMAD.MOV.U32 R7, RZ, RZ, R10 ;  /* 0x000000ffff077224 */ /* 0x000fe400078e000a */
[----:B------:R-:W-:Y:S02]  /*148a0*/  FMUL.FTZ R0, R0, R103 ;  /* 0x0000006700007220 */ /* 0x000fe40000410000 */
        /* <DEDUP_REMOVED lines=11> */
.L_x_6409:
        /* <DEDUP_REMOVED lines=13> */
.L_x_6411:
[----:B------:R-:W-:Y:S05]  /*14a30*/  BSYNC.RECONVERGENT B2 ;  /* 0x0000000000027941 */ /* 0x000fea0003800200 */
.L_x_6410:
        /* <DEDUP_REMOVED lines=48> */
[----:B------:R-:W-:Y:S01]  /*14d40*/  MOV R85, R6 ;  /* 0x0000000600557202 */ /* 0x000fe20000000f00 */
[----:B------:R-:W-:-:S07]  /*14d50*/  IMAD.MOV.U32 R80, RZ, RZ, RZ ;  /* 0x000000ffff507224 */ /* 0x000fce00078e00ff */
.L_x_6408:
[----:B------:R-:W-:Y:S05]  /*14d60*/  BSYNC.RECONVERGENT B1 ;  /* 0x0000000000017941 */ /* 0x000fea0003800200 */
.L_x_6407:
[----:B------:R-:W-:Y:S01]  /*14d70*/  PRMT R6, R49, 0x7632, R6 ;  /* 0x0000763231067816 */ /* 0x000fe20000000006 */
[----:B------:R-:W-:Y:S01]  /*14d80*/  BSSY.RECONVERGENT B1, `(.L_x_6412) ;  /* 0x0000057000017945 */ /* 0x000fe20003800200 */
[----:B------:R-:W-:Y:S01]  /*14d90*/  I2FP.F32.U32 R7, R7 ;  /* 0x0000000700077245 */ /* 0x000fe20000201000 */
[----:B------:R-:W-:Y:S01]  /*14da0*/  HFMA2 R88, -RZ, RZ, 0, 1.1920928955078125e-07 ;  /* 0x00000002ff587431 */ /* 0x000fe200000001ff */
[----:B------:R-:W-:Y:S01]  /*14db0*/  FSEL R79, R0, RZ, P4 ;  /* 0x000000ff004f7208 */ /* 0x000fe20002000000 */
[----:B------:R-:W-:Y:S02]  /*14dc0*/  IMAD.U32 R8, R6, 0x10000, RZ ;  /* 0x0001000006087824 */ /* 0x000fe400078e00ff */
[----:B------:R-:W-:Y:S01]  /*14dd0*/  FFMA.FTZ R6, R7, R124, 1.1641532182693481445e-10 ;  /* 0x2f00000007067423 */ /* 0x000fe2000001007c */
[----:B------:R-:W-:Y:S02]  /*14de0*/  IMAD.MOV.U32 R0, RZ, RZ, R10 ;  /* 0x000000ffff007224 */ /* 0x000fe400078e000a */
[----:B------:R-:W-:-:S02]  /*14df0*/  FMUL.FTZ R8, R8, R103 ;  /* 0x0000006708087220 */ /* 0x000fc40000410000 */
        /* <DEDUP_REMOVED lines=15> */
.L_x_6414:
        /* <DEDUP_REMOVED lines=13> */
.L_x_6416:
[----:B------:R-:W-:Y:S05]  /*14fc0*/  BSYNC.RECONVERGENT B2 ;  /* 0x0000000000027941 */ /* 0x000fea0003800200 */
.L_x_6415:
        /* <DEDUP_REMOVED lines=50> */
.L_x_6413:
[----:B------:R-:W-:Y:S05]  /*152f0*/  BSYNC.RECONVERGENT B1 ;  /* 0x0000000000017941 */ /* 0x000fea0003800200 */
.L_x_6412:
        /* <DEDUP_REMOVED lines=19> */
.L_x_6419:
        /* <DEDUP_REMOVED lines=13> */
.L_x_6421:
[----:B------:R-:W-:Y:S05]  /*15500*/  BSYNC.RECONVERGENT B2 ;  /* 0x0000000000027941 */ /* 0x000fea0003800200 */
.L_x_6420:
        /* <DEDUP_REMOVED lines=50> */
.L_x_6418:
[----:B------:R-:W-:Y:S05]  /*15830*/  BSYNC.RECONVERGENT B1 ;  /* 0x0000000000017941 */ /* 0x000fea0003800200 */
.L_x_6417:
        /* <DEDUP_REMOVED lines=24> */
.L_x_6424:
        /* <DEDUP_REMOVED lines=13> */
.L_x_6426:
[----:B------:R-:W-:Y:S05]  /*15a90*/  BSYNC.RECONVERGENT B2 ;  /* 0x0000000000027941 */ /* 0x000fea0003800200 */
.L_x_6425:
        /* <DEDUP_REMOVED lines=50> */
.L_x_6423:
[----:B------:R-:W-:Y:S05]  /*15dc0*/  BSYNC.RECONVERGENT B1 ;  /* 0x0000000000017941 */ /* 0x000fea0003800200 */
.L_x_6422:
        /* <DEDUP_REMOVED lines=18> */
.L_x_6429:
        /* <DEDUP_REMOVED lines=13> */
.L_x_6431:
[----:B------:R-:W-:Y:S05]  /*15fc0*/  BSYNC.RECONVERGENT B2 ;  /* 0x0000000000027941 */ /* 0x000fea0003800200 */
.L_x_6430:
        /* <DEDUP_REMOVED lines=50> */
.L_x_6428:
[----:B------:R-:W-:Y:S05]  /*162f0*/  BSYNC.RECONVERGENT B1 ;  /* 0x0000000000017941 */ /* 0x000fea0003800200 */
.L_x_6427:
[----:B------:R-:W-:Y:S01]  /*16300*/  PRMT R8, R50, 0x7632, R8 ;  /* 0x0000763232087816 */ /* 0x000fe20000000008 */
[----:B------:R-:W-:Y:S01]  /*16310*/  BSSY.RECONVERGENT B1, `(.L_x_6432) ;  /* 0x0000057000017945 */ /* 0x000fe20003800200 */
[----:B------:R-:W-:-:S03]  /*16320*/  I2FP.F32.U32 R81, R81 ;  /* 0x0000005100517245 */ /* 0x000fc60000201000 */
[----:B------:R-:W-:Y:S02]  /*16330*/  IMAD.U32 R88, R8, 0x10000, RZ ;  /* 0x0001000008587824 */ /* 0x000fe400078e00ff */
[----:B------:R-:W-:Y:S01]  /*16340*/  FFMA.FTZ R8, R81, R124, 1.1641532182693481445e-10 ;  /* 0x2f00000051087423 */ /* 0x000fe2000001007c */
[----:B------:R-:W-:Y:S01]  /*16350*/  FSEL R81, R0, RZ, P3 ;  /* 0x000000ff00517208 */ /* 0x000fe20001800000 */
[----:B------:R-:W-:Y:S01]  /*16360*/  FMUL.FTZ R88, R88, R103 ;  /* 0x0000006758587220 */ /* 0x000fe20000410000 */
[----:B------:R-:W-:Y:S02]  /*16370*/  MOV R0, R10 ;  /* 0x0000000a00007202 */ /* 0x000fe40000000f00 */
        /* <DEDUP_REMOVED lines=16> */
.L_x_6434:
        /* <DEDUP_REMOVED lines=13> */
.L_x_6436:
[----:B------:R-:W-:Y:S05]  /*16550*/  BSYNC.RECONVERGENT B2 ;  /* 0x0000000000027941 */ /* 0x000fea0003800200 */
.L_x_6435:
        /* <DEDUP_REMOVED lines=50> */
.L_x_6433:
[----:B------:R-:W-:Y:S05]  /*16880*/  BSYNC.RECONVERGENT B1 ;  /* 0x0000000000017941 */ /* 0x000fea0003800200 */
.L_x_6432:
[----:B------:R-:W-:Y:S01]  /*16890*/  ISETP.NE.AND P5, PT, R88, 0x1, PT ;  /* 0x000000015800780c */ /* 0x000fe20003fa5270 */
[----:B------:R-:W-:Y:S01]  /*168a0*/  BSSY.RECONVERGENT B1, `(.L_x_6437) ;  /* 0x0000052000017945 */ /* 0x000fe20003800200 */
[----:B------:R-:W-:Y:S01]  /*168b0*/  I2FP.F32.U32 R97, R0 ;  /* 0x0000000000617245 */ /* 0x000fe20000201000 */
[----:B------:R-:W-:Y:S01]  /*168c0*/  IMAD.MOV.U32 R98, RZ, RZ, 0x2 ;  /* 0x00000002ff627424 */ /* 0x000fe200078e00ff */
[C---:B------:R-:W-:Y:S02]  /*168d0*/  SHF.L.U32 R0, R83.reuse, 0x10, RZ ;  /* 0x0000001053007819 */ /* 0x040fe400000006ff */
[----:B------:R-:W-:Y:S01]  /*168e0*/  PRMT R83, R83, 0x7632, R83 ;  /* 0x0000763253537816 */ /* 0x000fe20000000053 */
[----:B------:R-:W-:Y:S01]  /*168f0*/  FFMA.FTZ R82, R97, R124, 1.1641532182693481445e-10 ;  /* 0x2f00000061527423 */ /* 0x000fe2000001007c */
[----:B------:R-:W-:Y:S02]  /*16900*/  IMAD.MOV.U32 R97, RZ, RZ, R10 ;  /* 0x000000ffff617224 */ /* 0x000fe400078e000a */
[----:B------:R-:W-:-:S02]  /*16910*/  FMUL.FTZ R0, R0, R103 ;  /* 0x0000006700007220 */ /* 0x000fc40000410000 */
        /* <DEDUP_REMOVED lines=10> */
.L_x_6439:
        /* <DEDUP_REMOVED lines=13> */
.L_x_6441:
[----:B------:R-:W-:Y:S05]  /*16a90*/  BSYNC.RECONVERGENT B2 ;  /* 0x0000000000027941 */ /* 0x000fea0003800200 */
.L_x_6440:
        /* <DEDUP_REMOVED lines=50> */
.L_x_6438:
[----:B------:R-:W-:Y:S05]  /*16dc0*/  BSYNC.RECONVERGENT B1 ;  /* 0x0000000000017941 */ /* 0x000fea0003800200 */
.L_x_6437:
[----:B------:R-:W-:Y:S01]  /*16dd0*/  I2FP.F32.U32 R97, R97 ;  /* 0x0000006100617245 */ /* 0x000fe20000201000 */
[----:B------:R-:W-:Y:S01]  /*16de0*/  IMAD.U32 R88, R51, 0x10000, RZ ;  /* 0x0001000033587824 */ /* 0x000fe200078e00ff */
[----:B------:R-:W-:Y:S01]  /*16df0*/  BSSY.RECONVERGENT B1, `(.L_x_6442) ;  /* 0x0000056000017945 */ /* 0x000fe20003800200 */
[----:B------:R-:W-:Y:S02]  /*16e00*/  HFMA2 R99, -RZ, RZ, 0, 1.1920928955078125e-07 ;  /* 0x00000002ff637431 */ /* 0x000fe400000001ff */
[----:B------:R-:W-:Y:S01]  /*16e10*/  FFMA.FTZ R82, R97, R124, 1.1641532182693481445e-10 ;  /* 0x2f00000061527423 */ /* 0x000fe2000001007c */
[----:B------:R-:W-:Y:S01]  /*16e20*/  FMUL.FTZ R88, R88, R103 ;  /* 0x0000006758587220 */ /* 0x000fe20000410000 */
[----:B------:R-:W-:-:S03]  /*16e30*/  FSEL R97, R0, RZ, P4 ;  /* 0x000000ff00617208 */ /* 0x000fc60002000000 */
[----:B------:R-:W-:-:S04]  /*16e40*/  FSETP.GTU.FTZ.AND P5, PT, R82, R107, PT ;  /* 0x0000006b5200720b */ /* 0x000fc80003fbc000 */
[----:B------:R-:W-:Y:S02]  /*16e50*/  FSEL R82, R88, RZ, !P5 ;  /* 0x000000ff58527208 */ /* 0x000fe40006800000 */
[----:B------:R-:W-:Y:S02]  /*16e60*/  SEL R88, RZ, 0x1, P5 ;  /* 0x00000001ff587807 */ /* 0x000fe40002800000 */
[----:B------:R-:W-:Y:S01]  /*16e70*/  ISETP.NE.AND P5, PT, R98, 0x1, PT ;  /* 0x000000016200780c */ /* 0x000fe20003fa5270 */
[----:B------:R-:W-:Y:S01]  /*16e80*/  FADD.FTZ R82, R82, R97 ;  /* 0x0000006152527221 */ /* 0x000fe20000010000 */
[----:B------:R-:W-:Y:S01]  /*16e90*/  PRMT R0, R88, 0x7610, R0 ;  /* 0x0000761058007816 */ /* 0x000fe20000000000 */
[----:B------:R-:W-:Y:S02]  /*16ea0*/  IMAD.MOV.U32 R88, RZ, RZ, R10 ;  /* 0x000000ffff587224 */ /* 0x000fe400078e000a */
        /* <DEDUP_REMOVED lines=10> */
.L_x_6444:
        /* <DEDUP_REMOVED lines=13> */
.L_x_6446:
[----:B------:R-:W-:Y:S05]  /*17020*/  BSYNC.RECONVERGENT B2 ;  /* 0x0000000000027941 */ /* 0x000fea0003800200 */
.L_x_6445:
        /* <DEDUP_REMOVED lines=50> */
.L_x_6443:
[----:B------:R-:W-:Y:S05]  /*17350*/  BSYNC.RECONVERGENT B1 ;  /* 0x0000000000017941 */ /* 0x000fea0003800200 */
.L_x_6442:
[----:B------:R-:W-:Y:S01]  /*17360*/  ISETP.NE.AND P6, PT, R99, 0x1, PT ;  /* 0x000000016300780c */ /* 0x000fe20003fc5270 */
[----:B------:R-:W-:Y:S01]  /*17370*/  BSSY.RECONVERGENT B1, `(.L_x_6447) ;  /* 0x0000053000017945 */ /* 0x000fe20003800200 */
[----:B------:R-:W-:Y:S01]  /*17380*/  I2FP.F32.U32 R97, R88 ;  /* 0x0000005800617245 */ /* 0x000fe20000201000 */
[----:B------:R-:W-:-:S04]  /*17390*/  IMAD.U32 R88, R83, 0x10000, RZ ;  /* 0x0001000053587824 */ /* 0x000fc800078e00ff */
[----:B------:R-:W-:Y:S01]  /*173a0*/  FFMA.FTZ R98, R97, R124, 1.1641532182693481445e-10 ;  /* 0x2f00000061627423 */ /* 0x000fe2000001007c */
[----:B------:R-:W-:Y:S01]  /*173b0*/  FMUL.FTZ R83, R88, R103 ;  /* 0x0000006758537220 */ /* 0x000fe20000410000 */
[----:B------:R-:W-:Y:S01]  /*173c0*/  IMAD.MOV.U32 R88, RZ, RZ, 0x2 ;  /* 0x00000002ff587424 */ /* 0x000fe200078e00ff */
[----:B------:R-:W-:Y:S02]  /*173d0*/  MOV R97, R10 ;  /* 0x0000000a00617202 */ /* 0x000fe40000000f00 */
        /* <DEDUP_REMOVED lines=10> */
.L_x_6449:
        /* <DEDUP_REMOVED lines=15> */
.L_x_6451:
[----:B------:R-:W-:Y:S05]  /*17570*/  BSYNC.RECONVERGENT B2 ;  /* 0x0000000000027941 */ /* 0x000fea0003800200 */
.L_x_6450:
[----:B------:R-:W-:Y:S01]  /*17580*/  LOP3.LUT R10, R9, UR9, R101, 0x96, !PT ;  /* 0x00000009090a7c12 */ /* 0x000fe2000f8e9665 */
[----:B------:R-:W-:Y:S01]  /*17590*/  IMAD.WIDE.U32 R98, R14, -0x326172a9, RZ ;  /* 0xcd9e8d570e627825 */ /* 0x000fe200078e00ff */
[----:B------:R-:W-:Y:S02]  /*175a0*/  UIADD3 UR4, UPT, UPT, UR8, -0x61c88647, URZ ;  /* 0x9e3779b908047890 */ /* 0x000fe4000fffe0ff */
        /* <DEDUP_REMOVED lines=47> */
.L_x_6448:
[----:B------:R-:W-:Y:S05]  /*178a0*/  BSYNC.RECONVERGENT B1 ;  /* 0x0000000000017941 */ /* 0x000fea0003800200 */
.L_x_6447:
[----:B------:R-:W-:Y:S02]  /*178b0*/  I2FP.F32.U32 R89, R97 ;  /* 0x0000006100597245 */ /* 0x000fe40000201000 */
[----:B------:R-:W-:Y:S02]  /*178c0*/  PRMT R93, R51, 0x7632, R93 ;  /* 0x00007632335d7816 */ /* 0x000fe4000000005d */
[----:B------:R-:W-:Y:S01]  /*178d0*/  FSEL R83, R83, RZ, P5 ;  /* 0x000000ff53537208 */ /* 0x000fe20002800000 */
[----:B------:R-:W-:Y:S01]  /*178e0*/  FFMA.FTZ R124, R89, R124, 1.1641532182693481445e-10 ;  /* 0x2f000000597c7423 */ /* 0x000fe2000001007c */
[----:B------:R-:W-:-:S04]  /*178f0*/  SHF.L.U32 R94, R93, 0x10, RZ ;  /* 0x000000105d5e7819 */ /* 0x000fc800000006ff */
[----:B------:R-:W-:Y:S01]  /*17900*/  FSETP.GTU.FTZ.AND P6, PT, R124, R107, PT ;  /* 0x0000006b7c00720b */ /* 0x000fe20003fdc000 */
[----:B------:R-:W-:-:S03]  /*17910*/  FMUL.FTZ R94, R94, R103 ;  /* 0x000000675e5e7220 */ /* 0x000fc60000410000 */
[----:B------:R-:W-:Y:S02]  /*17920*/  SEL R89, RZ, 0x1, P6 ;  /* 0x00000001ff597807 */ /* 0x000fe40003000000 */
[----:B------:R-:W-:-:S05]  /*17930*/  FSEL R94, R94, RZ, !P6 ;  /* 0x000000ff5e5e7208 */ /* 0x000fca0007000000 */
[----:B------:R-:W-:-:S04]  /*17940*/  FADD.FTZ R83, R94, R83 ;  /* 0x000000535e537221 */ /* 0x000fc80000010000 */
[----:B------:R-:W-:Y:S01]  /*17950*/  @P1 FADD.FTZ R83, R59, R83 ;  /* 0x000000533b531221 */ /* 0x000fe20000010000 */
[----:B------:R-:W-:Y:S06]  /*17960*/  BRA `(.L_x_6452) ;  /* 0x0000002c00987947 */ /* 0x000fec0003800000 */
.L_x_6371:
        /* <DEDUP_REMOVED lines=16> */
.L_x_6455:
        /* <DEDUP_REMOVED lines=13> */
.L_x_6457:
[----:B------:R-:W-:Y:S05]  /*17b40*/  BSYNC.RECONVERGENT B2 ;  /* 0x0000000000027941 */ /* 0x000fea0003800200 */
.L_x_6456:
        /* <DEDUP_REMOVED lines=55> */
.L_x_6454:
[----:B------:R-:W-:Y:S05]  /*17ec0*/  BSYNC.RECONVERGENT B1 ;  /* 0x0000000000017941 */ /* 0x000fea0003800200 */
.L_x_6453:
[----:B------:R-:W0:Y:S01]  /*17ed0*/  LDC R101, c[0x0][0x404] ;  /* 0x00010100ff657b82 */ /* 0x000e220000000800 */
[----:B------:R-:W-:Y:S01]  /*17ee0*/  ISETP.NE.AND P2, PT, R78, 0x1, PT ;  /* 0x000000014e00780c */ /* 0x000fe20003f45270 */
[----:B------:R-:W-:Y:S01]  /*17ef0*/  IMAD.MOV.U32 R100, RZ, RZ, 0x2f800000 ;  /* 0x2f800000ff647424 */ /* 0x000fe200078e00ff */
[----:B------:R-:W-:Y:S01]  /*17f00*/  I2FP.F32.U32 R77, R76 ;  /* 0x0000004c004d7245 */ /* 0x000fe20000201000 */
[----:B------:R-:W-:Y:S01]  /*17f10*/  BSSY.RECONVERGENT B1, `(.L_x_6458) ;  /* 0x0000056000017945 */ /* 0x000fe20003800200 */
[----:B------:R-:W-:-:S03]  /*17f20*/  IMAD.MOV.U32 R79, RZ, RZ, R10 ;  /* 0x000000ffff4f7224 */ /* 0x000fc600078e000a */
[----:B------:R-:W-:Y:S01]  /*17f30*/  FFMA.FTZ R76, R77, R100, 1.1641532182693481445e-10 ;  /* 0x2f0000004d4c7423 */ /* 0x000fe20000010064 */
[----:B-----5:R-:W-:-:S04]  /*17f40*/  PRMT R77, R80, 0x7632, R77 ;  /* 0x00007632504d7816 */ /* 0x020fc8000000004d */
[----:B0-----:R-:W-:Y:S02]  /*17f50*/  FSETP.LE.FTZ.AND P3, PT, R76, R101, PT ;  /* 0x000000654c00720b */ /* 0x001fe40003f73000 */
[----:B------:R-:W-:Y:S01]  /*17f60*/  SHF.L.U32 R76, R80, 0x10, RZ ;  /* 0x00000010504c7819 */ /* 0x000fe200000006ff */
        /* <DEDUP_REMOVED lines=11> */
.L_x_6460:
        /* <DEDUP_REMOVED lines=13> */
.L_x_6462:
[----:B------:R-:W-:Y:S05]  /*180f0*/  BSYNC.RECONVERGENT B2 ;  /* 0x0000000000027941 */ /* 0x000fea0003800200 */
.L_x_6461:
        /* <DEDUP_REMOVED lines=55> */
.L_x_6459:
[----:B------:R-:W-:Y:S05]  /*18470*/  BSYNC.RECONVERGENT B1 ;  /* 0x0000000000017941 */ /* 0x000fea0003800200 */
.L_x_6458:
[----:B------:R-:W-:Y:S01]  /*18480*/  ISETP.NE.AND P2, PT, R80, 0x1, PT ;  /* 0x000000015000780c */ /* 0x000fe20003f45270 */
[----:B------:R-:W-:Y:S01]  /*18490*/  BSSY.RECONVERGENT B1, `(.L_x_6463) ;  /* 0x0000056000017945 */ /* 0x000fe20003800200 */
[----:B------:R-:W-:Y:S01]  /*184a0*/  I2FP.F32.U32 R79, R79 ;  /* 0x0000004f004f7245 */ /* 0x000fe20000201000 */
[----:B------:R-:W-:Y:S02]  /*184b0*/  HFMA2 R88, -RZ, RZ, 0, 1.1920928955078125e-07 ;  /* 0x00000002ff587431 */ /* 0x000fe400000001ff */
[----:B------:R-:W-:Y:S02]  /*184c0*/  IMAD.U32 R77, R77, 0x10000, RZ ;  /* 0x000100004d4d7824 */ /* 0x000fe400078e00ff */
[----:B------:R-:W-:Y:S01]  /*184d0*/  FFMA.FTZ R78, R79, R100, 1.1641532182693481445e-10 ;  /* 0x2f0000004f4e7423 */ /* 0x000fe20000010064 */
[----:B------:R-:W-:-:S04]  /*184e0*/  IMAD.MOV.U32 R79, RZ, RZ, R10 ;  /* 0x000000ffff4f7224 */ /* 0x000fc800078e000a */
        /* <DEDUP_REMOVED lines=11> */
.L_x_6465:
        /* <DEDUP_REMOVED lines=13> */
.L_x_6467:
[----:B------:R-:W-:Y:S05]  /*18670*/  BSYNC.RECONVERGENT B2 ;  /* 0x0000000000027941 */ /* 0x000fea0003800200 */
.L_x_6466:
        /* <DEDUP_REMOVED lines=55> */
.L_x_6464:
[----:B------:R-:W-:Y:S05]  /*189f0*/  BSYNC.RECONVERGENT B1 ;  /* 0x0000000000017941 */ /* 0x000fea0003800200 */
.L_x_6463:
[----:B------:R-:W-:Y:S01]  /*18a00*/  ISETP.NE.AND P2, PT, R88, 0x1, PT ;  /* 0x000000015800780c */ /* 0x000fe20003f45270 */
[----:B------:R-:W-:Y:S01]  /*18a10*/  BSSY.RECONVERGENT B1, `(.L_x_6468) ;  /* 0x0000057000017945 */ /* 0x000fe20003800200 */
[----:B------:R-:W-:Y:S01]  /*18a20*/  I2FP.F32.U32 R79, R79 ;  /* 0x0000004f004f7245 */ /* 0x000fe20000201000 */
[----:B------:R-:W-:Y:S02]  /*18a30*/  IMAD.U32 R78, R81, 0x10000, RZ ;  /* 0x00010000514e7824 */ /* 0x000fe400078e00ff */
[----:B------:R-:W-:Y:S02]  /*18a40*/  IMAD.MOV.U32 R93, RZ, RZ, 0x2 ;  /* 0x00000002ff5d7424 */ /* 0x000fe400078e00ff */
[----:B------:R-:W-:Y:S01]  /*18a50*/  FFMA.FTZ R80, R79, R100, 1.1641532182693481445e-10 ;  /* 0x2f0000004f507423 */ /* 0x000fe20000010064 */
[----:B------:R-:W-:Y:S02]  /*18a60*/  PRMT R79, R81, 0x7632, R79 ;  /* 0x00007632514f7816 */ /* 0x000fe4000000004f */
[----:B------:R-:W-:-:S02]  /*18a70*/  MOV R81, R10 ;  /* 0x0000000a00517202 */ /* 0x000fc40000000f00 */
        /* <DEDUP_REMOVED lines=11> */
.L_x_6470:
        /* <DEDUP_REMOVED lines=13> */
.L_x_6472:
[----:B------:R-:W-:Y:S05]  /*18c00*/  BSYNC.RECONVERGENT B2 ;  /* 0x0000000000027941 */ /* 0x000fea0003800200 */
.L_x_6471:
        /* <DEDUP_REMOVED lines=55> */
.L_x_6469:
[----:B------:R-:W-:Y:S05]  /*18f80*/  BSYNC.RECONVERGENT B1 ;  /* 0x0000000000017941 */ /* 0x000fea0003800200 */
.L_x_6468:
[----:B------:R-:W-:Y:S01]  /*18f90*/  ISETP.NE.AND P2, PT, R93, 0x1, PT ;  /* 0x000000015d00780c */ /* 0x000fe20003f45270 */
[----:B------:R-:W-:Y:S01]  /*18fa0*/  BSSY.RECONVERGENT B1, `(.L_x_6473) ;  /* 0x0000056000017945 */ /* 0x000fe20003800200 */
[----:B------:R-:W-:Y:S01]  /*18fb0*/  I2FP.F32.U32 R81, R81 ;  /* 0x0000005100517245 */ /* 0x000fe20000201000 */
[----:B------:R-:W-:Y:S01]  /*18fc0*/  IMAD.MOV.U32 R94, RZ, RZ, 0x2 ;  /* 0x00000002ff5e7424 */ /* 0x000fe200078e00ff */
[----:B------:R-:W-:-:S03]  /*18fd0*/  SHF.L.U32 R79, R79, 0x10, RZ ;  /* 0x000000104f4f7819 */ /* 0x000fc600000006ff */
        /* <DEDUP_REMOVED lines=13> */
.L_x_6475:
        /* <DEDUP_REMOVED lines=13> */
.L_x_6477:
[----:B------:R-:W-:Y:S05]  /*19180*/  BSYNC.RECONVERGENT B2 ;  /* 0x0000000000027941 */ /* 0x000fea0003800200 */
.L_x_6476:
        /* <DEDUP_REMOVED lines=55> */
.L_x_6474:
[----:B------:R-:W-:Y:S05]  /*19500*/  BSYNC.RECONVERGENT B1 ;  /* 0x0000000000017941 */ /* 0x000fea0003800200 */
.L_x_6473:
[----:B------:R-:W-:Y:S01]  /*19510*/  ISETP.NE.AND P3, PT, R94, 0x1, PT ;  /* 0x000000015e00780c */ /* 0x000fe20003f65270 */
[----:B------:R-:W-:Y:S01]  /*19520*/  BSSY.RECONVERGENT B1, `(.L_x_6478) ;  /* 0x0000056000017945 */ /* 0x000fe20003800200 */
[----:B------:R-:W-:Y:S01]  /*19530*/  I2FP.F32.U32 R81, R81 ;  /* 0x0000005100517245 */ /* 0x000fe20000201000 */
[----:B------:R-:W-:Y:S02]  /*19540*/  HFMA2 R95, -RZ, RZ, 0, 1.1920928955078125e-07 ;  /* 0x00000002ff5f7431 */ /* 0x000fe400000001ff */
[C---:B------:R-:W-:Y:S02]  /*19550*/  IMAD.U32 R80, R82.reuse, 0x10000, RZ ;  /* 0x0001000052507824 */ /* 0x040fe400078e00ff */
[----:B------:R-:W-:Y:S01]  /*19560*/  FFMA.FTZ R88, R81, R100, 1.1641532182693481445e-10 ;  /* 0x2f00000051587423 */ /* 0x000fe20000010064 */
[----:B------:R-:W-:Y:S01]  /*19570*/  PRMT R81, R82, 0x7632, R81 ;  /* 0x0000763252517816 */ /* 0x000fe20000000051 */
        /* <DEDUP_REMOVED lines=11> */
.L_x_6480:
        /* <DEDUP_REMOVED lines=13> */
.L_x_6482:
[----:B------:R-:W-:Y:S05]  /*19700*/  BSYNC.RECONVERGENT B2 ;  /* 0x0000000000027941 */ /* 0x000fea0003800200 */
.L_x_6481:
        /* <DEDUP_REMOVED lines=54> */
[----:B------:R-:W-:-:S07]  /*19a70*/  HFMA2 R95, -RZ, RZ, 0, 0 ;  /* 0x00000000ff5f7431 */ /* 0x000fce00000001ff */
.L_x_6479:
[----:B------:R-:W-:Y:S05]  /*19a80*/  BSYNC.RECONVERGENT B1 ;  /* 0x0000000000017941 */ /* 0x000fea0003800200 */
.L_x_6478:
        /* <DEDUP_REMOVED lines=17> */
.L_x_6485:
        /* <DEDUP_REMOVED lines=13> */
.L_x_6487:
[----:B------:R-:W-:Y:S05]  /*19c70*/  BSYNC.RECONVERGENT B2 ;  /* 0x0000000000027941 */ /* 0x000fea0003800200 */
.L_x_6486:
        /* <DEDUP_REMOVED lines=55> */
.L_x_6484:
[----:B------:R-:W-:Y:S05]  /*19ff0*/  BSYNC.RECONVERGENT B1 ;  /* 0x0000000000017941 */ /* 0x000fea0003800200 */
.L_x_6483:
        /* <DEDUP_REMOVED lines=18> */
.L_x_6490:
        /* <DEDUP_REMOVED lines=13> */
.L_x_6492:
[----:B------:R-:W-:Y:S05]  /*1a1f0*/  BSYNC.RECONVERGENT B2 ;  /* 0x0000000000027941 */ /* 0x000fea0003800200 */
.L_x_6491:
        /* <DEDUP_REMOVED lines=55> */
.L_x_6489:
[----:B------:R-:W-:Y:S05]  /*1a570*/  BSYNC.RECONVERGENT B1 ;  /* 0x0000000000017941 */ /* 0x000fea0003800200 */
.L_x_6488:
        /* <DEDUP_REMOVED lines=37> */
.L_x_6452:
[----:B------:R-:W-:Y:S01]  /*1a7d0*/  ISETP.NE.AND P6, PT, R87, RZ, PT ;  /* 0x000000ff5700720c */ /* 0x000fe20003fc5270 */
[----:B------:R-:W0:Y:S01]  /*1a7e0*/  LDC.64 R94, c[0x0][0x3b0] ;  /* 0x0000ec00ff5e7b82 */ /* 0x000e220000000a00 */
[----:B------:R-:W-:Y:S02]  /*1a7f0*/  ISETP.NE.AND P1, PT, R86, RZ, PT ;  /* 0x000000ff5600720c */ /* 0x000fe40003f25270 */
[----:B------:R-:W-:Y:S02]  /*1a800*/  SEL R97, RZ, 0x1000000, !P5 ;  /* 0x01000000ff617807 */ /* 0x000fe40006800000 */
[----:B------:R-:W-:Y:S02]  /*1a810*/  ISETP.NE.AND P5, PT, R91, RZ, PT ;  /* 0x000000ff5b00720c */ /* 0x000fe40003fa5270 */
[----:B------:R-:W-:Y:S01]  /*1a820*/  SEL R91, RZ, 0x10000, !P4 ;  /* 0x00010000ff5b7807 */ /* 0x000fe20006000000 */
[----:B------:R-:W2:Y:S01]  /*1a830*/  LDC.64 R86, c[0x0][0x3a8] ;  /* 0x0000ea00ff567b82 */ /* 0x000ea20000000a00 */
        /* <DEDUP_REMOVED lines=12> */
[----:B--2---:R-:W-:Y:S01]  /*1a900*/  IMAD.WIDE.U32 R86, R84, 0x20, R86 ;  /* 0x0000002054567825 */ /* 0x004fe200078e0056 */
[----:B------:R-:W-:-:S04]  /*1a910*/  MOV R91, R85 ;  /* 0x00000055005b7202 */ /* 0x000fc80000000f00 */
[----:B------:R3:W-:Y:S04]  /*1a920*/  STG.E.128 desc[UR6][R86.64], R76 ;  /* 0x0000004c56007986 */ /* 0x0007e8000c101d06 */
[----:B------:R3:W-:Y:S04]  /*1a930*/  STG.E.128 desc[UR6][R86.64+0x10], R80 ;  /* 0x0000105056007986 */ /* 0x0007e8000c101d06 */
[----:B------:R3:W-:Y:S01]  /*1a940*/  STG.E.64 desc[UR6][R94.64], R92 ;  /* 0x0000005c5e007986 */ /* 0x0007e2000c101b06 */
[----:B------:R-:W-:Y:S05]  /*1a950*/  @!P0 BRA `(.L_x_6370) ;  /* 0x0000000000508947 */ /* 0x000fea0003800000 */
[----:B---3--:R-:W-:Y:S01]  /*1a960*/  IMAD.U32 R86, R0, 0x10000, RZ ;  /* 0x0001000000567824 */ /* 0x008fe200078e00ff */
[----:B------:R-:W0:Y:S01]  /*1a970*/  LDC.64 R96, c[0x0][0x3b8] ;  /* 0x0000ee00ff607b82 */ /* 0x000e220000000a00 */
[----:B------:R-:W-:Y:S02]  /*1a980*/  LOP3.LUT R85, R89, 0xffff, RZ, 0xc0, !PT ;  /* 0x0000ffff59557812 */ /* 0x000fe400078ec0ff */
[----:B------:R-:W-:Y:S02]  /*1a990*/  PRMT R92, R8, 0x7104, RZ ;  /* 0x00007104085c7816 */ /* 0x000fe400000000ff */
[----:B------:R-:W-:Y:S02]  /*1a9a0*/  LOP3.LUT R86, R86, 0xff0000, RZ, 0xc0, !PT ;  /* 0x00ff000056567812 */ /* 0x000fe400078ec0ff */
[----:B------:R-:W-:Y:S02]  /*1a9b0*/  LOP3.LUT R93, R5, 0xff, RZ, 0xc0, !PT ;  /* 0x000000ff055d7812 */ /* 0x000fe400078ec0ff */
[----:B------:R-:W-:-:S02]  /*1a9c0*/  PRMT R85, R86, 0x4210, R85 ;  /* 0x0000421056557816 */ /* 0x000fc40000000055 */
[----:B------:R-:W-:Y:S02]  /*1a9d0*/  LOP3.LUT R86, R6, 0xff, RZ, 0xc0, !PT ;  /* 0x000000ff06567812 */ /* 0x000fe400078ec0ff */
[----:B------:R-:W-:Y:S02]  /*1a9e0*/  LOP3.LUT R92, R85, 0xff00, R92, 0xf8, !PT ;  /* 0x0000ff00555c7812 */ /* 0x000fe400078ef85c */
[----:B------:R-:W-:Y:S01]  /*1a9f0*/  LOP3.LUT R94, R4, 0xff, RZ, 0xc0, !PT ;  /* 0x000000ff045e7812 */ /* 0x000fe200078ec0ff */
[----:B------:R-:W-:Y:S01]  /*1aa00*/  IMAD.WIDE.U32 R86, R86, 0x1000000, RZ ;  /* 0x0100000056567825 */ /* 0x000fe200078e00ff */
[----:B------:R-:W-:-:S03]  /*1aa10*/  LOP3.LUT R85, R92, 0xff, R7, 0xf8, !PT ;  /* 0x000000ff5c557812 */ /* 0x000fc600078ef807 */
        /* <DEDUP_REMOVED lines=8> */
.L_x_6370:
[----:B------:R-:W-:Y:S05]  /*1aaa0*/  BSYNC.RECONVERGENT B0 ;  /* 0x0000000000007941 */ /* 0x000fea0003800200 */
.L_x_6369:
[----:B0--3--:R-:W3:Y:S01]  /*1aab0*/  LDL R94, [R1+0x4] ;  /* 0x00000400015e7983 */ /* 0x009ee20000100800 */
[----:B----4-:R-:W-:Y:S01]  /*1aac0*/  FADD.FTZ R84, RZ, R60 ;  /* 0x0000003cff547221 */ /* 0x010fe20000010000 */
[C---:B------:R-:W-:Y:S01]  /*1aad0*/  ISETP.GE.U32.AND P0, PT, R2.reuse, 0x100, PT ;  /* 0x000001000200780c */ /* 0x040fe20003f06070 */
[----:B------:R-:W-:Y:S01]  /*1aae0*/  BSSY.RECONVERGENT B0, `(.L_x_6493) ;  /* 0x000006d000007945 */ /* 0x000fe20003800200 */
[C---:B------:R-:W-:Y:S01]  /*1aaf0*/  ISETP.GT.U32.AND P2, PT, R2.reuse, 0x1ff, PT ;  /* 0x000001ff0200780c */ /* 0x040fe20003f44070 */
[----:B------:R-:W-:Y:S01]  /*1ab00*/  FADD.FTZ R85, R61, R84 ;  /* 0x000000543d557221 */ /* 0x000fe20000010000 */
[----:B------:R-:W-:Y:S01]  /*1ab10*/  ISETP.GT.U32.AND P1, PT, R2, 0x2ff, PT ;  /* 0x000002ff0200780c */ /* 0x000fe20003f24070 */
[----:B------:R-:W0:Y:S01]  /*1ab20*/  S2R R95, SR_TID.X ;  /* 0x00000000005f7919 */ /* 0x000e220000002100 */
        /* <DEDUP_REMOVED lines=24> */
[----:B------:R-:W2:Y:S02]  /*1acb0*/  SHFL.BFLY PT, R84, R85, 0x1, 0x1f ;  /* 0x0c201f0055547f89 */ /* 0x000ea400000e0000 */
[----:B--2---:R-:W-:-:S05]  /*1acc0*/  FADD.FTZ R86, R85, R84 ;  /* 0x0000005455567221 */ /* 0x004fca0000010000 */
[----:B------:R-:W2:Y:S02]  /*1acd0*/  SHFL.BFLY PT, R87, R86, 0x2, 0x1f ;  /* 0x0c401f0056577f89 */ /* 0x000ea400000e0000 */
[----:B--2---:R-:W-:-:S05]  /*1ace0*/  FADD.FTZ R87, R86, R87 ;  /* 0x0000005756577221 */ /* 0x004fca0000010000 */
[----:B------:R-:W2:Y:S02]  /*1acf0*/  SHFL.BFLY PT, R84, R87, 0x4, 0x1f ;  /* 0x0c801f0057547f89 */ /* 0x000ea400000e0000 */
[----:B--2---:R-:W-:-:S05]  /*1ad00*/  FADD.FTZ R92, R87, R84 ;  /* 0x00000054575c7221 */ /* 0x004fca0000010000 */
[----:B------:R-:W2:Y:S02]  /*1ad10*/  SHFL.BFLY PT, R93, R92, 0x8, 0x1f ;  /* 0x0d001f005c5d7f89 */ /* 0x000ea400000e0000 */
[----:B--2---:R-:W-:-:S05]  /*1ad20*/  FADD.FTZ R93, R92, R93 ;  /* 0x0000005d5c5d7221 */ /* 0x004fca0000010000 */
[----:B------:R-:W2:Y:S02]  /*1ad30*/  SHFL.BFLY PT, R84, R93, 0x10, 0x1f ;  /* 0x0e001f005d547f89 */ /* 0x000ea400000e0000 */
[----:B--2---:R-:W-:-:S04]  /*1ad40*/  FADD.FTZ R84, R93, R84 ;  /* 0x000000545d547221 */ /* 0x004fc80000010000 */
[----:B---3--:R-:W-:-:S04]  /*1ad50*/  FMUL.FTZ R84, R94, R84 ;  /* 0x000000545e547220 */ /* 0x008fc80000410000 */
        /* <DEDUP_REMOVED lines=49> */
[----:B------:R-:W2:Y:S02]  /*1b070*/  SHFL.BFLY PT, R86, R85, 0x1, 0x1f ;  /* 0x0c201f0055567f89 */ /* 0x000ea400000e0000 */
[----:B--2---:R-:W-:-:S05]  /*1b080*/  FADD.FTZ R87, R85, R86 ;  /* 0x0000005655577221 */ /* 0x004fca0000010000 */
[----:B------:R-:W2:Y:S02]  /*1b090*/  SHFL.BFLY PT, R86, R87, 0x2, 0x1f ;  /* 0x0c401f0057567f89 */ /* 0x000ea400000e0000 */
[----:B--2---:R-:W-:-:S05]  /*1b0a0*/  FADD.FTZ R92, R87, R86 ;  /* 0x00000056575c7221 */ /* 0x004fca0000010000 */
[----:B------:R-:W2:Y:S02]  /*1b0b0*/  SHFL.BFLY PT, R93, R92, 0x4, 0x1f ;  /* 0x0c801f005c5d7f89 */ /* 0x000ea400000e0000 */
[----:B--2---:R-:W-:-:S05]  /*1b0c0*/  FADD.FTZ R93, R92, R93 ;  /* 0x0000005d5c5d7221 */ /* 0x004fca0000010000 */
[----:B------:R-:W2:Y:S02]  /*1b0d0*/  SHFL.BFLY PT, R86, R93, 0x8, 0x1f ;  /* 0x0d001f005d567f89 */ /* 0x000ea400000e0000 */
[----:B--2---:R-:W-:Y:S01]  /*1b0e0*/  FADD.FTZ R94, R93, R86 ;  /* 0x000000565d5e7221 */ /* 0x004fe20000010000 */
        /* <DEDUP_REMOVED lines=12> */
.L_x_6494:
[----:B------:R-:W-:Y:S05]  /*1b1b0*/  BSYNC.RECONVERGENT B0 ;  /* 0x0000000000007941 */ /* 0x000fea0003800200 */
.L_x_6493:
[----:B------:R-:W-:Y:S01]  /*1b1c0*/  BAR.SYNC.DEFER_BLOCKING 0x0 ;  /* 0x0000000000007b1d */ /* 0x000fe20000010000 */
[----:B0-----:R-:W-:-:S05]  /*1b1d0*/  CS2R R84, SRZ ;  /* 0x0000000000547805 */ /* 0x001fca000001ff00 */
[----:B------:R-:W-:Y:S04]  /*1b1e0*/  BSSY.RECONVERGENT B0, `(.L_x_6495) ;  /* 0x000000a000007945 */ /* 0x000fe80003800200 */
[----:B------:R-:W-:Y:S05]  /*1b1f0*/  @P2 BRA `(.L_x_6496) ;  /* 0x0000000000202947 */ /* 0x000fea0003800000 */
[----:B------:R0:W5:Y:S01]  /*1b200*/  LDL R98, [R1] ;  /* 0x0000000001627983 */ /* 0x0001620000100800 */
[----:B------:R-:W2:Y:S01]  /*1b210*/  S2UR UR5, SR_CgaCtaId ;  /* 0x00000000000579c3 */ /* 0x000ea20000008800 */
[----:B------:R-:W-:Y:S01]  /*1b220*/  UMOV UR4, 0x400 ;  /* 0x0000040000047882 */ /* 0x000fe20000000000 */
[----:B------:R-:W-:-:S04]  /*1b230*/  SHF.L.U32 R84, R95, 0x3, RZ ;  /* 0x000000035f547819 */ /* 0x000fc800000006ff */
[----:B------:R-:W-:Y:S01]  /*1b240*/  LOP3.LUT R84, R84, 0xf8, RZ, 0xc0, !PT ;  /* 0x000000f854547812 */ /* 0x000fe200078ec0ff */
[----:B--2---:R-:W-:-:S04]  /*1b250*/  ULEA UR4, UR5, UR4, 0x18 ;  /* 0x0000000405047291 */ /* 0x004fc8000f8ec0ff */
[----:B------:R-:W-:-:S09]  /*1b260*/  @UP1 UIADD3 UR4, UPT, UPT, UR4, 0x40, URZ ;  /* 0x0000004004041890 */ /* 0x000fd2000fffe0ff */
[----:B0-----:R-:W2:Y:S03]  /*1b270*/  LDS.64 R84, [R84+UR4] ;  /* 0x0000000454547984 */ /* 0x001ea60008000a00 */
.L_x_6496:
[----:B------:R-:W-:Y:S05]  /*1b280*/  BSYNC.RECONVERGENT B0 ;  /* 0x0000000000007941 */ /* 0x000fea0003800200 */
.L_x_6495:
[----:B-----5:R-:W0:Y:S01]  /*1b290*/  SHFL.DOWN PT, R87, R98, 0x4, 0x1f ;  /* 0x08801f0062577f89 */ /* 0x020e2200000e0000 */
[----:B------:R-:W-:Y:S01]  /*1b2a0*/  I2FP.F32.S32 R99, R98 ;  /* 0x0000006200637245 */ /* 0x000fe20000201400 */
[----:B------:R-:W-:Y:S01]  /*1b2b0*/  BSSY.RECONVERGENT B0, `(.L_x_6497) ;  /* 0x0000064000007945 */ /* 0x000fe20003800200 */
[----:B------:R-:W-:Y:S01]  /*1b2c0*/  ISETP.NE.AND P1, PT, R95, RZ, PT ;  /* 0x000000ff5f00720c */ /* 0x000fe20003f25270 */
[----:B--2---:R-:W2:Y:S01]  /*1b2d0*/  SHFL.DOWN PT, R97, R84, 0x4, 0x1f ;  /* 0x08801f0054617f89 */ /* 0x004ea200000e0000 */
[----:B------:R-:W-:-:S03]  /*1b2e0*/  ISETP.NE.AND P2, PT, RZ, UR24, PT ;  /* 0x00000018ff007c0c */ /* 0x000fc6000bf45270 */
[----:B------:R-:W3:Y:S01]  /*1b2f0*/  SHFL.DOWN PT, R94, R85, 0x4, 0x1f ;  /* 0x08801f00555e7f89 */ /* 0x000ee200000e0000 */
[----:B0-----:R-:W-:Y:S01]  /*1b300*/  IMAD.IADD R92, R87, 0x1, R98 ;  /* 0x00000001575c7824 */ /* 0x001fe200078e0262 */
[----:B------:R-:W-:-:S04]  /*1b310*/  I2FP.F32.S32 R96, R87 ;  /* 0x0000005700607245 */ /* 0x000fc80000201400 */
[----:B------:R-:W-:Y:S01]  /*1b320*/  I2FP.F32.S32 R86, R92 ;  /* 0x0000005c00567245 */ /* 0x000fe20000201400 */
[----:B------:R-:W0:Y:S01]  /*1b330*/  SHFL.DOWN PT, R87, R92, 0x2, 0x1f ;  /* 0x08401f005c577f89 */ /* 0x000e2200000e0000 */
[C---:B--2---:R-:W-:Y:S01]  /*1b340*/  FMUL.FTZ R100, R97.reuse, R96 ;  /* 0x0000006061647220 */ /* 0x044fe20000410000 */
[----:B------:R-:W-:Y:S01]  /*1b350*/  FADD.FTZ R97, -R97, R84 ;  /* 0x0000005461617221 */ /* 0x000fe20000010100 */
[----:B------:R-:W2:Y:S01]  /*1b360*/  MUFU.RCP R93, R86 ;  /* 0x00000056005d7308 */ /* 0x000ea20000001000 */
[----:B---3--:R-:W-:Y:S01]  /*1b370*/  FADD.FTZ R94, R94, R85 ;  /* 0x000000555e5e7221 */ /* 0x008fe20000010000 */
[----:B------:R-:W-:Y:S01]  /*1b380*/  FFMA.FTZ R100, R99, R84, R100 ;  /* 0x0000005463647223 */ /* 0x000fe20000010064 */
[----:B------:R-:W-:-:S04]  /*1b390*/  FMUL.FTZ R97, R97, R97 ;  /* 0x0000006161617220 */ /* 0x000fc80000410000 */
[----:B------:R-:W-:-:S04]  /*1b3a0*/  FMUL.FTZ R99, R97, R99 ;  /* 0x0000006361637220 */ /* 0x000fc80000410000 */
[----:B------:R-:W-:Y:S01]  /*1b3b0*/  FMUL.FTZ R99, R99, R96 ;  /* 0x0000006063637220 */ /* 0x000fe20000410000 */
[----:B--2---:R-:W-:-:S03]  /*1b3c0*/  FMUL.FTZ R97, R93, R100 ;  /* 0x000000645d617220 */ /* 0x004fc60000410000 */
[----:B------:R-:W-:Y:S01]  /*1b3d0*/  FFMA.FTZ R94, R93, R99, R94 ;  /* 0x000000635d5e7223 */ /* 0x000fe2000001005e */
[----:B0-----:R-:W-:Y:S01]  /*1b3e0*/  IMAD.IADD R92, R92, 0x1, R87 ;  /* 0x000000015c5c7824 */ /* 0x001fe200078e0257 */
[----:B------:R-:W-:Y:S01]  /*1b3f0*/  I2FP.F32.S32 R101, R87 ;  /* 0x0000005700657245 */ /* 0x000fe20000201400 */
[----:B------:R-:W0:Y:S03]  /*1b400*/  SHFL.DOWN PT, R96, R97, 0x2, 0x1f ;  /* 0x08401f0061607f89 */ /* 0x000e2600000e0000 */
[----:B------:R-:W-:Y:S01]  /*1b410*/  I2FP.F32.S32 R84, R92 ;  /* 0x0000005c00547245 */ /* 0x000fe20000201400 */
[----:B------:R-:W2:Y:S03]  /*1b420*/  SHFL.DOWN PT, R99, R94, 0x2, 0x1f ;  /* 0x08401f005e637f89 */ /* 0x000ea600000e0000 */
[----:B------:R-:W3:Y:S01]  /*1b430*/  MUFU.RCP R93, R84 ;  /* 0x00000054005d7308 */ /* 0x000ee20000001000 */
[----:B------:R-:W4:Y:S01]  /*1b440*/  SHFL.DOWN PT, R85, R92, 0x1, 0x1f ;  /* 0x08201f005c557f89 */ /* 0x000f2200000e0000 */
[----:B0-----:R-:W-:Y:S01]  /*1b450*/  FMUL.FTZ R87, R96, R101 ;  /* 0x0000006560577220 */ /* 0x001fe20000410000 */
[----:B------:R-:W-:-:S03]  /*1b460*/  FADD.FTZ R96, R97, -R96 ;  /* 0x8000006061607221 */ /* 0x000fc60000010000 */
[----:B------:R-:W-:Y:S01]  /*1b470*/  FFMA.FTZ R98, R86, R97, R87 ;  /* 0x0000006156627223 */ /* 0x000fe20000010057 */
[----:B------:R-:W-:Y:S01]  /*1b480*/  FMUL.FTZ R87, R96, R96 ;  /* 0x0000006060577220 */ /* 0x000fe20000410000 */
[----:B--2---:R-:W-:Y:S01]  /*1b490*/  FADD.FTZ R94, R94, R99 ;  /* 0x000000635e5e7221 */ /* 0x004fe20000010000 */
[----:B----4-:R-:W-:Y:S02]  /*1b4a0*/  I2FP.F32.S32 R97, R85 ;  /* 0x0000005500617245 */ /* 0x010fe40000201400 */
[----:B------:R-:W-:Y:S01]  /*1b4b0*/  FMUL.FTZ R86, R86, R87 ;  /* 0x0000005756567220 */ /* 0x000fe20000410000 */
[----:B---3--:R-:W-:-:S03]  /*1b4c0*/  FMUL.FTZ R87, R93, R98 ;  /* 0x000000625d577220 */ /* 0x008fc60000410000 */
[----:B------:R-:W-:Y:S02]  /*1b4d0*/  FMUL.FTZ R86, R86, R101 ;  /* 0x0000006556567220 */ /* 0x000fe40000410000 */
[----:B------:R-:W0:Y:S02]  /*1b4e0*/  SHFL.DOWN PT, R96, R87, 0x1, 0x1f ;  /* 0x08201f0057607f89 */ /* 0x000e2400000e0000 */
[----:B------:R-:W-:Y:S01]  /*1b4f0*/  FFMA.FTZ R93, R93, R86, R94 ;  /* 0x000000565d5d7223 */ /* 0x000fe2000001005e */
[----:B------:R-:W-:-:S04]  /*1b500*/  IADD3 R86, PT, PT, R92, R85, RZ ;  /* 0x000000555c567210 */ /* 0x000fc80007ffe0ff */
[----:B------:R-:W-:Y:S01]  /*1b510*/  I2FP.F32.S32 R86, R86 ;  /* 0x0000005600567245 */ /* 0x000fe20000201400 */
[----:B------:R-:W2:Y:S05]  /*1b520*/  SHFL.DOWN PT, R92, R93, 0x1, 0x1f ;  /* 0x08201f005d5c7f89 */ /* 0x000eaa00000e0000 */
[----:B------:R-:W3:Y:S01]  /*1b530*/  MUFU.RCP R86, R86 ;  /* 0x0000005600567308 */ /* 0x000ee20000001000 */
[----:B0-----:R-:W-:Y:S01]  /*1b540*/  FADD.FTZ R85, R87, -R96 ;  /* 0x8000006057557221 */ /* 0x001fe20000010000 */
[----:B------:R-:W-:Y:S02]  /*1b550*/  FMUL.FTZ R99, R96, R97 ;  /* 0x0000006160637220 */ /* 0x000fe40000410000 */
[----:B------:R-:W0:Y:S01]  /*1b560*/  LDC R96, c[0x0][0x448] ;  /* 0x00011200ff607b82 */ /* 0x000e220000000800 */
[----:B------:R-:W-:Y:S01]  /*1b570*/  FMUL.FTZ R85, R85, R85 ;  /* 0x0000005555557220 */ /* 0x000fe20000410000 */
[----:B------:R-:W-:-:S03]  /*1b580*/  FFMA.FTZ R99, R84, R87, R99 ;  /* 0x0000005754637223 */ /* 0x000fc60000010063 */
[----:B------:R-:W-:Y:S01]  /*1b590*/  FMUL.FTZ R84, R84, R85 ;  /* 0x0000005554547220 */ /* 0x000fe20000410000 */
[----:B---3--:R-:W-:Y:S01]  /*1b5a0*/  FMUL.FTZ R99, R86, R99 ;  /* 0x0000006356637220 */ /* 0x008fe20000410000 */
[----:B--2---:R-:W-:Y:S02]  /*1b5b0*/  FADD.FTZ R85, R93, R92 ;  /* 0x0000005c5d557221 */ /* 0x004fe40000010000 */
[----:B------:R-:W-:Y:S02]  /*1b5c0*/  FMUL.FTZ R84, R84, R97 ;  /* 0x0000006154547220 */ /* 0x000fe40000410000 */
[----:B------:R2:W3:Y:S02]  /*1b5d0*/  SHFL.IDX PT, R93, R99, RZ, 0x1f ;  /* 0x00001fff635d7589 */ /* 0x0004e400000e0000 */
[----:B------:R-:W-:Y:S02]  /*1b5e0*/  FFMA.FTZ R92, R86, R84, R85 ;  /* 0x00000054565c7223 */ /* 0x000fe40000010055 */
[----:B------:R-:W4:Y:S03]  /*1b5f0*/  @!P1 LDC.64 R86, c[0x0][0x3c0] ;  /* 0x0000f000ff569b82 */ /* 0x000f260000000a00 */
[----:B------:R-:W0:Y:S01]  /*1b600*/  SHFL.IDX PT, R101, R92, RZ, 0x1f ;  /* 0x00001fff5c657589 */ /* 0x000e2200000e0000 */
[----:B--2---:R-:W-:-:S04]  /*1b610*/  IMAD.U32 R99, RZ, RZ, UR17 ;  /* 0x00000011ff637e24 */ /* 0x004fc8000f8e00ff */
[----:B------:R-:W2:Y:S01]  /*1b620*/  @!P1 LDC.64 R84, c[0x0][0x3c8] ;  /* 0x0000f200ff549b82 */ /* 0x000ea20000000a00 */
[----:B---3--:R-:W-:-:S05]  /*1b630*/  FMUL.FTZ R94, R93, R93 ;  /* 0x0000005d5d5e7220 */ /* 0x008fca0000410000 */
[----:B------:R-:W-:Y:S01]  /*1b640*/  FSEL R97, R94, RZ, P2 ;  /* 0x000000ff5e617208 */ /* 0x000fe20001000000 */
[----:B0-----:R-:W-:Y:S01]  /*1b650*/  FFMA.FTZ R94, R101, UR25, R96 ;  /* 0x00000019655e7c23 */ /* 0x001fe20008010060 */
[----:B------:R-:W-:-:S03]  /*1b660*/  FSEL R96, R93, RZ, !P2 ;  /* 0x000000ff5d607208 */ /* 0x000fc60005000000 */
[----:B------:R-:W-:Y:S01]  /*1b670*/  FADD.FTZ R94, R94, R97 ;  /* 0x000000615e5e7221 */ /* 0x000fe20000010000 */
[----:B------:R-:W-:Y:S02]  /*1b680*/  IMAD.U32 R97, RZ, RZ, UR17 ;  /* 0x00000011ff617e24 */ /* 0x000fe4000f8e00ff */
[----:B--2---:R-:W-:-:S03]  /*1b690*/  @!P1 IMAD.WIDE R84, R99, 0x4, R84 ;  /* 0x0000000463549825 */ /* 0x004fc600078e0254 */
[----:B------:R-:W0:Y:S01]  /*1b6a0*/  MUFU.RSQ R94, R94 ;  /* 0x0000005e005e7308 */ /* 0x000e220000001400 */
[----:B----4-:R-:W-:-:S05]  /*1b6b0*/  @!P1 IMAD.WIDE R86, R97, 0x4, R86 ;  /* 0x0000000461569825 */ /* 0x010fca00078e0256 */
[----:B------:R2:W-:Y:S04]  /*1b6c0*/  @!P1 STG.E desc[UR6][R86.64], R93 ;  /* 0x0000005d56009986 */ /* 0x0005e8000c101906 */
[----:B0-----:R2:W-:Y:S01]  /*1b6d0*/  @!P1 STG.E desc[UR6][R84.64], R94 ;  /* 0x0000005e54009986 */ /* 0x0015e2000c101906 */
[----:B------:R-:W-:Y:S05]  /*1b6e0*/  @!P0 BRA `(.L_x_6498) ;  /* 0x0000000000808947 */ /* 0x000fea0003800000 */
[--C-:B--2---:R-:W-:Y:S01]  /*1b6f0*/  FADD.FTZ R85, R60, -R96.reuse ;  /* 0x800000603c557221 */ /* 0x104fe20000010000 */
[--C-:B------:R-:W-:Y:S01]  /*1b700*/  FADD.FTZ R87, R61, -R96.reuse ;  /* 0x800000603d577221 */ /* 0x100fe20000010000 */
[----:B------:R-:W0:Y:S01]  /*1b710*/  LDC.64 R92, c[0x0][0x428] ;  /* 0x00010a00ff5c7b82 */ /* 0x000e220000000a00 */
[--C-:B------:R-:W-:Y:S01]  /*1b720*/  FADD.FTZ R97, R63, -R96.reuse ;  /* 0x800000603f617221 */ /* 0x100fe20000010000 */
[C---:B------:R-:W-:Y:S01]  /*1b730*/  FMUL.FTZ R85, R94.reuse, R85 ;  /* 0x000000555e557220 */ /* 0x040fe20000410000 */
[----:B------:R-:W-:Y:S01]  /*1b740*/  FMUL.FTZ R86, R94, R87 ;  /* 0x000000575e567220 */ /* 0x000fe20000410000 */
[--C-:B------:R-:W-:Y:S01]  /*1b750*/  FADD.FTZ R87, R62, -R96.reuse ;  /* 0x800000603e577221 */ /* 0x100fe20000010000 */
[----:B------:R-:W-:Y:S01]  /*1b760*/  FADD.FTZ R99, R66, -R96 ;  /* 0x8000006042637221 */ /* 0x000fe20000010000 */
[----:B------:R-:W-:Y:S01]  /*1b770*/  FFMA.FTZ R84, R85, R120, R16 ;  /* 0x0000007855547223 */ /* 0x000fe20000010010 */
[----:B------:R-:W-:Y:S01]  /*1b780*/  FFMA.FTZ R85, R86, R121, R17 ;  /* 0x0000007956557223 */ /* 0x000fe20000010011 */
[C---:B------:R-:W-:Y:S01]  /*1b790*/  FMUL.FTZ R86, R94.reuse, R97 ;  /* 0x000000615e567220 */ /* 0x040fe20000410000 */
[--C-:B------:R-:W-:Y:S01]  /*1b7a0*/  FADD.FTZ R101, R67, -R96.reuse ;  /* 0x8000006043657221 */ /* 0x100fe20000010000 */
[C---:B------:R-:W-:Y:S01]  /*1b7b0*/  FMUL.FTZ R87, R94.reuse, R87 ;  /* 0x000000575e577220 */ /* 0x040fe20000410000 */
[----:B------:R-:W-:Y:S01]  /*1b7c0*/  FMUL.FTZ R99, R94, R99 ;  /* 0x000000635e637220 */ /* 0x000fe20000410000 */
[----:B------:R-:W-:Y:S01]  /*1b7d0*/  F2FP.BF16.F32.PACK_AB R84, R85, R84 ;  /* 0x000000545554723e */ /* 0x000fe200000010ff */
[----:B------:R-:W-:Y:S01]  /*1b7e0*/  FADD.FTZ R85, R64, -R96 ;  /* 0x8000006040557221 */ /* 0x000fe20000010000 */
[----:B------:R-:W-:Y:S01]  /*1b7f0*/  FMUL.FTZ R100, R94, R101 ;  /* 0x000000655e647220 */ /* 0x000fe20000410000 */
[----:B------:R-:W-:-:S02]  /*1b800*/  FFMA.FTZ R86, R86, R123, R19 ;  /* 0x0000007b56567223 */ /* 0x000fc40000010013 */
[----:B------:R-:W-:Y:S01]  /*1b810*/  FMUL.FTZ R97, R94, R85 ;  /* 0x000000555e617220 */ /* 0x000fe20000410000 */
[----:B------:R-:W-:Y:S01]  /*1b820*/  FADD.FTZ R85, R65, -R96 ;  /* 0x8000006041557221 */ /* 0x000fe20000010000 */
[----:B------:R-:W-:Y:S02]  /*1b830*/  FFMA.FTZ R100, R100, R119, R23 ;  /* 0x0000007764647223 */ /* 0x000fe40000010017 */
[----:B------:R-:W-:Y:S01]  /*1b840*/  FFMA.FTZ R97, R97, R116, R20 ;  /* 0x0000007461617223 */ /* 0x000fe20000010014 */
[----:B------:R-:W-:Y:S01]  /*1b850*/  FMUL.FTZ R98, R94, R85 ;  /* 0x000000555e627220 */ /* 0x000fe20000410000 */
[----:B------:R-:W-:Y:S01]  /*1b860*/  FFMA.FTZ R85, R87, R122, R18 ;  /* 0x0000007a57557223 */ /* 0x000fe20000010012 */
[----:B------:R-:W-:Y:S01]  /*1b870*/  FFMA.FTZ R87, R99, R118, R22 ;  /* 0x0000007663577223 */ /* 0x000fe20000010016 */
[----:B0-----:R-:W-:-:S04]  /*1b880*/  IMAD.WIDE.U32 R92, R90, 0x10, R92 ;  /* 0x000000105a5c7825 */ /* 0x001fc800078e005c */
[----:B------:R-:W-:Y:S01]  /*1b890*/  FFMA.FTZ R98, R98, R117, R21 ;  /* 0x0000007562627223 */ /* 0x000fe20000010015 */
[----:B------:R-:W-:Y:S02]  /*1b8a0*/  IADD3 R90, PT, PT, R90, 0x100, RZ ;  /* 0x000001005a5a7810 */ /* 0x000fe40007ffe0ff */
[----:B------:R-:W-:Y:S02]  /*1b8b0*/  F2FP.BF16.F32.PACK_AB R85, R86, R85 ;  /* 0x000000555655723e */ /* 0x000fe400000010ff */
[----:B------:R-:W-:Y:S02]  /*1b8c0*/  F2FP.BF16.F32.PACK_AB R86, R98, R97 ;  /* 0x000000616256723e */ /* 0x000fe400000010ff */
[----:B------:R-:W-:-:S05]  /*1b8d0*/  F2FP.BF16.F32.PACK_AB R87, R100, R87 ;  /* 0x000000576457723e */ /* 0x000fca00000010ff */
[----:B------:R0:W-:Y:S02]  /*1b8e0*/  STG.E.128 desc[UR6][R92.64], R84 ;  /* 0x000000545c007986 */ /* 0x0001e4000c101d06 */
.L_x_6498:
[----:B------:R-:W-:Y:S05]  /*1b8f0*/  BSYNC.RECONVERGENT B0 ;  /* 0x0000000000007941 */ /* 0x000fea0003800200 */
.L_x_6497:
[----:B------:R-:W-:Y:S01]  /*1b900*/  ISETP.NE.AND P0, PT, R106, RZ, PT ;  /* 0x000000ff6a00720c */ /* 0x000fe20003f05270 */
[----:B------:R-:W-:-:S12]  /*1b910*/  BSSY.RECONVERGENT B0, `(.L_x_6499) ;  /* 0x0000022000007945 */ /* 0x000fd80003800200 */
[----:B------:R-:W-:Y:S05]  /*1b920*/  @!P0 BRA `(.L_x_6500) ;  /* 0x0000000000808947 */ /* 0x000fea0003800000 */
[--C-:B0-2---:R-:W-:Y:S01]  /*1b930*/  FADD.FTZ R85, R68, -R96.reuse ;  /* 0x8000006044557221 */ /* 0x105fe20000010000 */
        /* <DEDUP_REMOVED lines=26> */
[----:B------:R-:W-:Y:S01]  /*1bae0*/  F2FP.BF16.F32.PACK_AB R85, R86, R85 ;  /* 0x000000555655723e */ /* 0x000fe200000010ff */
[----:B------:R-:W-:Y:S01]  /*1baf0*/  VIADD R90, R90, 0x100 ;  /* 0x000001005a5a7836 */ /* 0x000fe20000000000 */
[----:B------:R-:W-:Y:S02]  /*1bb00*/  F2FP.BF16.F32.PACK_AB R87, R100, R87 ;  /* 0x000000576457723e */ /* 0x000fe400000010ff */
[----:B------:R-:W-:-:S05]  /*1bb10*/  F2FP.BF16.F32.PACK_AB R86, R98, R97 ;  /* 0x000000616256723e */ /* 0x000fca00000010ff */
[----:B------:R3:W-:Y:S02]  /*1bb20*/  STG.E.128 desc[UR6][R92.64], R84 ;  /* 0x000000545c007986 */ /* 0x0007e4000c101d06 */
.L_x_6500:
[----:B------:R-:W-:Y:S05]  /*1bb30*/  BSYNC.RECONVERGENT B0 ;  /* 0x0000000000007941 */ /* 0x000fea0003800200 */
.L_x_6499:
[----:B------:R-:W-:Y:S01]  /*1bb40*/  ISETP.NE.AND P0, PT, R102, RZ, PT ;  /* 0x000000ff6600720c */ /* 0x000fe20003f05270 */
[----:B------:R-:W-:-:S12]  /*1bb50*/  BSSY.RECONVERGENT B0, `(.L_x_6501) ;  /* 0x0000021000007945 */ /* 0x000fd80003800200 */
[----:B------:R-:W-:Y:S05]  /*1bb60*/  @!P0 BRA `(.L_x_6502) ;  /* 0x00000000007c8947 */ /* 0x000fea0003800000 */
[----:B0-23--:R-:W0:Y:S01]  /*1bb70*/  LDC.64 R92, c[0x0][0x428] ;  /* 0x00010a00ff5c7b82 */ /* 0x00de220000000a00 */
        /* <DEDUP_REMOVED lines=11> */
[----:B------:R-:W-:Y:S01]  /*1bc30*/  FMUL.FTZ R85, R94, R85 ;  /* 0x000000555e557220 */ /* 0x000fe20000410000 */
[----:B------:R-:W-:Y:S01]  /*1bc40*/  FFMA.FTZ R98, R96, R39, R47 ;  /* 0x0000002760627223 */ /* 0x000fe2000001002f */
[C---:B------:R-:W-:Y:S01]  /*1bc50*/  FMUL.FTZ R105, R94.reuse, R105 ;  /* 0x000000695e697220 */ /* 0x040fe20000410000 */
[C---:B------:R-:W-:Y:S01]  /*1bc60*/  FMUL.FTZ R96, R94.reuse, R99 ;  /* 0x000000635e607220 */ /* 0x040fe20000410000 */
[C---:B------:R-:W-:Y:S01]  /*1bc70*/  FMUL.FTZ R97, R94.reuse, R97 ;  /* 0x000000615e617220 */ /* 0x040fe20000410000 */
[----:B------:R-:W-:Y:S01]  /*1bc80*/  FFMA.FTZ R86, R101, R36, R44 ;  /* 0x0000002465567223 */ /* 0x000fe2000001002c */
        /* <DEDUP_REMOVED lines=11> */
[----:B------:R-:W-:-:S05]  /*1bd40*/  F2FP.BF16.F32.PACK_AB R84, R97, R84 ;  /* 0x000000546154723e */ /* 0x000fca00000010ff */
[----:B------:R4:W-:Y:S02]  /*1bd50*/  STG.E.128 desc[UR6][R92.64], R84 ;  /* 0x000000545c007986 */ /* 0x0009e4000c101d06 */
.L_x_6502:
[----:B------:R-:W-:Y:S05]  /*1bd60*/  BSYNC.RECONVERGENT B0 ;  /* 0x0000000000007941 */ /* 0x000fea0003800200 */
.L_x_6501:
[----:B------:R-:W-:Y:S02]  /*1bd70*/  UIADD3 UR17, UPT, UPT, UR17, UR14, URZ ;  /* 0x0000000e11117290 */ /* 0x000fe4000fffe0ff */
[----:B------:R-:W-:Y:S02]  /*1bd80*/  UPLOP3.LUT UP1, UPT, UPT, UPT, UP1, 0x40, 0x4 ;  /* 0x000000000004789c */ /* 0x000fe40003f2e810 */
[----:B------:R-:W-:-:S09]  /*1bd90*/  UISETP.GE.AND UP0, UPT, UR17, UR15, UPT ;  /* 0x0000000f1100728c */ /* 0x000fd2000bf06270 */
[----:B------:R-:W-:Y:S05]  /*1bda0*/  BRA.U !UP0, `(.L_x_6503) ;  /* 0xfffffe4d08c87547 */ /* 0x000fea000b83ffff */
[----:B------:R-:W-:Y:S05]  /*1bdb0*/  EXIT ;  /* 0x000000000000794d */ /* 0x000fea0003800000 */
.L_x_6504:
        /* <DEDUP_REMOVED lines=12> */
.L_x_13702:


//--------------------- .text._ZN10layer_norm31ln_parallel_residual_fwd_kernelINS_13Kernel_traitsIf13__nv_bfloat16fS2_fjLj6144ELj1ELj1ELj8ELj16ENS_18Kernel_traits_baseILj6144EfS2_fS2_fjLj256EEEEELb1ELb1ELb1EEEvNS_9FwdParamsE --------------------------
	.section	.text._ZN10layer_norm31ln_parallel_residual_fwd_kernelINS_13Kernel_traitsIf13__nv_bfloat16fS2_fjLj6144ELj1ELj1ELj8ELj16ENS_18Kernel_traits_baseILj6144EfS2_fS2_fjLj256EEEEELb1ELb1ELb1EEEvNS_9FwdParamsE,"ax",@progbits
	.align	128
        .global         _ZN10layer_norm31ln_parallel_residual_fwd_kernelINS_13Kernel_traitsIf13__nv_bfloat16fS2_fjLj6144ELj1ELj1ELj8ELj16ENS_18Kernel_traits_baseILj6144EfS2_fS2_fjLj256EEEEELb1ELb1ELb1EEEvNS_9FwdParamsE
        .type           _ZN10layer_norm31ln_parallel_residual_fwd_kernelINS_13Kernel_traitsIf13__nv_bfloat16fS2_fjLj6144ELj1ELj1ELj8ELj16ENS_18Kernel_traits_baseILj6144EfS2_fS2_fjLj256EEEEELb1ELb1ELb1EEEvNS_9FwdParamsE,@function
        .size           _ZN10layer_norm31ln_parallel_residual_fwd_kernelINS_13Kernel_traitsIf13__nv_bfloat16fS2_fjLj6144ELj1ELj1ELj8ELj16ENS_18Kernel_traits_baseILj6144EfS2_fS2_fjLj256EEEEELb1ELb1ELb1EEEvNS_9FwdParamsE,(.L_x_13703 - _ZN10layer_norm31ln_parallel_residual_fwd_kernelINS_13Kernel_traitsIf13__nv_bfloat16fS2_fjLj6144ELj1ELj1ELj8ELj16ENS_18Kernel_traits_baseILj6144EfS2_fS2_fjLj256EEEEELb1ELb1ELb1EEEvNS_9FwdParamsE)
        .other          _ZN10layer_norm31ln_parallel_residual_fwd_kernelINS_13Kernel_traitsIf13__nv_bfloat16fS2_fjLj6144ELj1ELj1ELj8ELj16ENS_18Kernel_traits_baseILj6144EfS2_fS2_fjLj256EEEEELb1ELb1ELb1EEEvNS_9FwdParamsE,@"STO_CUDA_ENTRY STV_DEFAULT"
_ZN10layer_norm31ln_parallel_residual_fwd_kernelINS_13Kernel_traitsIf13__nv_bfloat16fS2_fjLj6144ELj1ELj1ELj8ELj16ENS_18Kernel_traits_baseILj6144EfS2_fS2_fjLj256EEEEELb1ELb1ELb1EEEvNS_9FwdParamsE:
.text._ZN10layer_norm31ln_parallel_residual_fwd_kernelINS_13Kernel_traitsIf13__nv_bfloat16fS2_fjLj6144ELj1ELj1ELj8ELj16ENS_18Kernel_traits_baseILj6144EfS2_fS2_fjLj256EEEEELb1ELb1ELb1EEEvNS_9FwdParamsE:
        /* <DEDUP_REMOVED lines=58> */
.L_x_6505:
[----:B------:R-:W-:Y:S05]  /*03a0*/  @P2 EXIT ;  /* 0x000000000000294d */ /* 0x000fea0003800000 */
[----:B-----5:R-:W-:Y:S01]  /*03b0*/  @P1 IADD3 R6, P0, PT, R4, R13, RZ ;  /* 0x0000000d04061210 */ /* 0x020fe20007f1e0ff */
[----:B------:R-:W0:Y:S01]  /*03c0*/  LDCU.64 UR4, c[0x0][0x398] ;  /* 0x00007300ff0477ac */ /* 0x000e220008000a00 */
[----:B------:R-:W-:Y:S01]  /*03d0*/  @P1 R2UR UR8, R2 ;  /* 0x00000000020812ca */ /* 0x000fe200000e0000 */
[----:B------:R-:W-:Y:S01]  /*03e0*/  IMAD R0, R15, UR18, R102 ;  /* 0x000000120f007c24 */ /* 0x000fe2000f8e0266 */
[----:B------:R-:W-:Y:S01]  /*03f0*/  @P1 R2UR UR9, R3 ;  /* 0x00000000030912ca */ /* 0x000fe200000e0000 */
[----:B------:R-:W-:Y:S01]  /*0400*/  @P1 IMAD.X R7, RZ, RZ, R5, P0 ;  /* 0x000000ffff071224 */ /* 0x000fe200000e0605 */
[----:B------:R-:W-:Y:S01]  /*0410*/  LOP3.LUT R101, R6, 0x3, RZ, 0xc0, !PT ;  /* 0x0000000306657812 */ /* 0x000fe200078ec0ff */
[----:B------:R-:W-:Y:S01]  /*0420*/  IMAD.HI.U32 R4, R0, -0x326172a9, RZ ;  /* 0xcd9e8d5700047827 */ /* 0x000fe200078e00ff */
[----:B------:R-:W1:Y:S02]  /*0430*/  LDCU UR19, c[0x0][0x388] ;  /* 0x00007100ff1377ac */ /* 0x000e640008000800 */
[--C-:B------:R-:W-:Y:S01]  /*0440*/  SHF.R.U64 R2, R6, 0x2, R7.reuse ;  /* 0x0000000206027819 */ /* 0x100fe20000001207 */
[----:B----4-:R-:W-:Y:S01]  /*0450*/  IMAD R8, R0, -0x326172a9, RZ ;  /* 0xcd9e8d5700087824 */ /* 0x010fe200078e02ff */
[----:B------:R-:W-:Y:S01]  /*0460*/  SHF.R.U32.HI R3, RZ, 0x2, R7 ;  /* 0x00000002ff037819 */ /* 0x000fe20000011607 */
[----:B------:R-:W-:Y:S01]  /*0470*/  HFMA2 R6, -RZ, RZ, 0, 0 ;  /* 0x00000000ff067431 */ /* 0x000fe200000001ff */
[----:B------:R-:W2:Y:S01]  /*0480*/  LDCU.U8 UR39, c[0x0][0x410] ;  /* 0x00008200ff2777ac */ /* 0x000ea20008000000 */
[----:B------:R-:W-:Y:S01]  /*0490*/  IMAD.HI.U32 R5, R2, -0x2daee0ad, RZ ;  /* 0xd2511f5302057827 */ /* 0x000fe200078e00ff */
[----:B------:R-:W-:Y:S01]  /*04a0*/  LOP3.LUT R4, R3, UR8, R4, 0x96, !PT ;  /* 0x0000000803047c12 */ /* 0x000fe2000f8e9604 */
[----:B------:R-:W-:-:S02]  /*04b0*/  UIADD3 UR21, UPT, UPT, UR8, -0x61c88647, URZ ;  /* 0x9e3779b908157890 */ /* 0x000fc4000fffe0ff */
[----:B------:R-:W-:Y:S01]  /*04c0*/  IMAD R10, R2, -0x2daee0ad, RZ ;  /* 0xd2511f53020a7824 */ /* 0x000fe200078e02ff */
[----:B------:R-:W-:Y:S01]  /*04d0*/  LOP3.LUT R5, R5, UR9, RZ, 0x3c, !PT ;  /* 0x0000000905057c12 */ /* 0x000fe2000f8e3cff */
[----:B0-----:R-:W-:Y:S01]  /*04e0*/  UISETP.NE.U32.AND UP0, UPT, UR4, URZ, UPT ;  /* 0x000000ff0400728c */ /* 0x001fe2000bf05070 */
[----:B------:R-:W-:Y:S01]  /*04f0*/  IMAD.HI.U32 R9, R4, -0x2daee0ad, RZ ;  /* 0xd2511f5304097827 */ /* 0x000fe200078e00ff */
[----:B------:R-:W-:Y:S02]  /*0500*/  UIADD3 UR4, UPT, UPT, UR9, -0x4498517b, URZ ;  /* 0xbb67ae8509047890 */ /* 0x000fe4000fffe0ff */
[----:B------:R-:W-:Y:S01]  /*0510*/  UISETP.NE.AND.EX UP0, UPT, UR5, URZ, UPT, UP0 ;  /* 0x000000ff0500728c */ /* 0x000fe2000bf05300 */
[C---:B------:R-:W-:Y:S01]  /*0520*/  IMAD.HI.U32 R7, R5.reuse, -0x326172a9, RZ ;  /* 0xcd9e8d5705077827 */ /* 0x040fe200078e00ff */
[----:B------:R-:W-:Y:S02]  /*0530*/  UIADD3 UR5, UPT, UPT, UR8, 0x3c6ef372, URZ ;  /* 0x3c6ef37208057890 */ /* 0x000fe4000fffe0ff */
[----:B------:R-:W-:Y:S01]  /*0540*/  LOP3.LUT R9, R10, UR4, R9, 0x96, !PT ;  /* 0x000000040a097c12 */ /* 0x000fe2000f8e9609 */
[----:B------:R-:W-:Y:S01]  /*0550*/  UIADD3 UR22, UPT, UPT, UR9, 0x76cf5d0a, URZ ;  /* 0x76cf5d0a09167890 */ /* 0x000fe2000fffe0ff */
[----:B------:R-:W-:Y:S01]  /*0560*/  LOP3.LUT R7, R8, UR21, R7, 0x96, !PT ;  /* 0x0000001508077c12 */ /* 0x000fe2000f8e9607 */
[----:B------:R-:W-:Y:S01]  /*0570*/  IMAD R8, R5, -0x326172a9, RZ ;  /* 0xcd9e8d5705087824 */ /* 0x000fe200078e02ff */
[----:B------:R-:W-:Y:S01]  /*0580*/  UIADD3 UR6, UPT, UPT, UR8, -0x255992d5, URZ ;  /* 0xdaa66d2b08067890 */ /* 0x000fe2000fffe0ff */
[----:B------:R-:W-:Y:S01]  /*0590*/  IMAD R11, R4, -0x2daee0ad, RZ ;  /* 0xd2511f53040b7824 */ /* 0x000fe200078e02ff */
[----:B------:R-:W-:Y:S01]  /*05a0*/  UIADD3 UR7, UPT, UPT, UR9, 0x32370b8f, URZ ;  /* 0x32370b8f09077890 */ /* 0x000fe2000fffe0ff */
[----:B------:R-:W-:Y:S01]  /*05b0*/  IMAD.HI.U32 R5, R9, -0x326172a9, RZ ;  /* 0xcd9e8d5709057827 */ /* 0x000fe200078e00ff */
[----:B------:R-:W-:Y:S01]  /*05c0*/  UIADD3 UR4, UPT, UPT, UR8, 0x78dde6e4, URZ ;  /* 0x78dde6e408047890 */ /* 0x000fe2000fffe0ff */
[----:B------:R-:W-:Y:S01]  /*05d0*/  PLOP3.LUT P0, PT, PT, PT, UP0, 0x80, 0x8 ;  /* 0x000000000008781c */ /* 0x000fe20003f0f008 */
[----:B------:R-:W-:Y:S01]  /*05e0*/  UIADD3 UR23, UPT, UPT, UR9, -0x126145ec, URZ ;  /* 0xed9eba1409177890 */ /* 0x000fe2000fffe0ff */
[----:B------:R-:W-:Y:S01]  /*05f0*/  IMAD.HI.U32 R4, R7, -0x2daee0ad, RZ ;  /* 0xd2511f5307047827 */ /* 0x000fe200078e00ff */
[----:B------:R-:W-:Y:S01]  /*0600*/  LOP3.LUT R5, R8, UR5, R5, 0x96, !PT ;  /* 0x0000000508057c12 */ /* 0x000fe2000f8e9605 */
[----:B------:R-:W-:-:S02]  /*0610*/  UIADD3 UR12, UPT, UPT, UR8, 0x1715609d, URZ ;  /* 0x1715609d080c7890 */ /* 0x000fc4000fffe0ff */
[----:B------:R-:W-:Y:S01]  /*0620*/  IMAD R8, R9, -0x326172a9, RZ ;  /* 0xcd9e8d5709087824 */ /* 0x000fe200078e02ff */
[----:B------:R-:W-:Y:S01]  /*0630*/  LOP3.LUT R4, R11, UR22, R4, 0x96, !PT ;  /* 0x000000160b047c12 */ /* 0x000fe2000f8e9604 */
[----:B------:R-:W-:Y:S01]  /*0640*/  IMAD R11, R7, -0x2daee0ad, RZ ;  /* 0xd2511f53070b7824 */ /* 0x000fe200078e02ff */
[----:B------:R-:W-:Y:S01]  /*0650*/  UIADD3 UR24, UPT, UPT, UR9, -0x56f99767, URZ ;  /* 0xa906689909187890 */ /* 0x000fe2000fffe0ff */
[----:B------:R-:W-:Y:S01]  /*0660*/  IMAD.HI.U32 R10, R5, -0x2daee0ad, RZ ;  /* 0xd2511f53050a7827 */ /* 0x000fe200078e00ff */
[----:B------:R-:W-:Y:S02]  /*0670*/  UIADD3 UR25, UPT, UPT, UR8, -0x4ab325aa, URZ ;  /* 0xb54cda5608197890 */ /* 0x000fe4000fffe0ff */
[----:B------:R-:W-:Y:S01]  /*0680*/  UIADD3 UR26, UPT, UPT, UR9, 0x646e171e, URZ ;  /* 0x646e171e091a7890 */ /* 0x000fe2000fffe0ff */
[----:B------:R-:W-:Y:S01]  /*0690*/  IMAD.HI.U32 R7, R4, -0x326172a9, RZ ;  /* 0xcd9e8d5704077827 */ /* 0x000fe200078e00ff */
[----:B------:R-:W-:Y:S01]  /*06a0*/  LOP3.LUT R10, R11, UR7, R10, 0x96, !PT ;  /* 0x000000070b0a7c12 */ /* 0x000fe2000f8e960a */
[----:B------:R-:W-:-:S02]  /*06b0*/  UIADD3 UR5, UPT, UPT, UR8, 0x5384540f, URZ ;  /* 0x5384540f08057890 */ /* 0x000fc4000fffe0ff */
[----:B------:R-:W-:Y:S01]  /*06c0*/  IMAD R9, R4, -0x326172a9, RZ ;  /* 0xcd9e8d5704097824 */ /* 0x000fe200078e02ff */
[----:B------:R-:W-:Y:S01]  /*06d0*/  LOP3.LUT R7, R8, UR6, R7, 0x96, !PT ;  /* 0x0000000608077c12 */ /* 0x000fe2000f8e9607 */
[----:B------:R-:W-:Y:S01]  /*06e0*/  IMAD R8, R5, -0x2daee0ad, RZ ;  /* 0xd2511f5305087824 */ /* 0x000fe200078e02ff */
[----:B------:R-:W-:Y:S01]  /*06f0*/  UIADD3 UR27, UPT, UPT, UR9, 0x1fd5c5a3, URZ ;  /* 0x1fd5c5a3091b7890 */ /* 0x000fe2000fffe0ff */
[----:B------:R-:W-:Y:S01]  /*0700*/  IMAD.HI.U32 R4, R10, -0x326172a9, RZ ;  /* 0xcd9e8d570a047827 */ /* 0x000fe200078e00ff */
[----:B------:R-:W-:Y:S02]  /*0710*/  UIADD3 UR14, UPT, UPT, UR8, -0xe443238, URZ ;  /* 0xf1bbcdc8080e7890 */ /* 0x000fe4000fffe0ff */
[----:B------:R-:W-:Y:S01]  /*0720*/  UIADD3 UR28, UPT, UPT, UR8, -0x700cb87f, URZ ;  /* 0x8ff34781081c7890 */ /* 0x000fe2000fffe0ff */
[----:B------:R-:W-:Y:S01]  /*0730*/  IMAD.HI.U32 R5, R7, -0x2daee0ad, RZ ;  /* 0xd2511f5307057827 */ /* 0x000fe200078e00ff */
[----:B------:R-:W-:Y:S01]  /*0740*/  LOP3.LUT R4, R9, UR4, R4, 0x96, !PT ;  /* 0x0000000409047c12 */ /* 0x000fe2000f8e9604 */
[----:B------:R-:W-:-:S02]  /*0750*/  UIADD3 UR4, UPT, UPT, UR9, -0x24c28bd8, URZ ;  /* 0xdb3d742809047890 */ /* 0x000fc4000fffe0ff */
[----:B------:R-:W-:Y:S01]  /*0760*/  IMAD R9, R7, -0x2daee0ad, RZ ;  /* 0xd2511f5307097824 */ /* 0x000fe200078e02ff */
[----:B------:R-:W-:Y:S01]  /*0770*/  LOP3.LUT R5, R8, UR23, R5, 0x96, !PT ;  /* 0x0000001708057c12 */ /* 0x000fe2000f8e9605 */
[----:B------:R-:W-:Y:S01]  /*0780*/  IMAD.HI.U32 R8, R4, -0x2daee0ad, RZ ;  /* 0xd2511f5304087827 */ /* 0x000fe200078e00ff */
[----:B------:R-:W-:Y:S01]  /*0790*/  UIADD3 UR29, UPT, UPT, UR9, -0x695add53, URZ ;  /* 0x96a522ad091d7890 */ /* 0x000fe2000fffe0ff */
[----:B------:R-:W0:Y:S02]  /*07a0*/  LDCU UR6, c[0x0][0x404] ;  /* 0x00008080ff0677ac */ /* 0x000e240008000800 */
[----:B------:R-:W-:Y:S01]  /*07b0*/  IMAD R10, R10, -0x326172a9, RZ ;  /* 0xcd9e8d570a0a7824 */ /* 0x000fe200078e02ff */
[----:B------:R-:W-:Y:S01]  /*07c0*/  LOP3.LUT R8, R9, UR24, R8, 0x96, !PT ;  /* 0x0000001809087c12 */ /* 0x000fe2000f8e9608 */
[C---:B------:R-:W-:Y:S01]  /*07d0*/  IMAD.HI.U32 R7, R5.reuse, -0x326172a9, RZ ;  /* 0xcd9e8d5705077827 */ /* 0x040fe200078e00ff */
[----:B------:R-:W3:Y:S03]  /*07e0*/  LDCU UR7, c[0x0][0x408] ;  /* 0x00008100ff0777ac */ /* 0x000ee60008000800 */
[----:B------:R-:W-:Y:S01]  /*07f0*/  IMAD R9, R4, -0x2daee0ad, RZ ;  /* 0xd2511f5304097824 */ /* 0x000fe200078e02ff */
[----:B------:R-:W-:Y:S01]  /*0800*/  LOP3.LUT R7, R10, UR12, R7, 0x96, !PT ;  /* 0x0000000c0a077c12 */ /* 0x000fe2000f8e9607 */
[----:B------:R-:W-:Y:S01]  /*0810*/  IMAD R10, R5, -0x326172a9, RZ ;  /* 0xcd9e8d57050a7824 */ /* 0x000fe200078e02ff */
[----:B------:R-:W4:Y:S01]  /*0820*/  LDCU UR20, c[0x0][0x400] ;  /* 0x00008000ff1477ac */ /* 0x000f220008000800 */
[----:B------:R-:W-:Y:S01]  /*0830*/  IMAD.HI.U32 R5, R8, -0x326172a9, RZ ;  /* 0xcd9e8d5708057827 */ /* 0x000fe200078e00ff */
[----:B------:R-:W0:Y:S03]  /*0840*/  LDCU.64 UR12, c[0x0][0x398] ;  /* 0x00007300ff0c77ac */ /* 0x000e260008000a00 */
[C---:B------:R-:W-:Y:S01]  /*0850*/  IMAD.HI.U32 R4, R7.reuse, -0x2daee0ad, RZ ;  /* 0xd2511f5307047827 */ /* 0x040fe200078e00ff */
[----:B------:R-:W-:Y:S01]  /*0860*/  LOP3.LUT R5, R10, UR25, R5, 0x96, !PT ;  /* 0x000000190a057c12 */ /* 0x000fe2000f8e9605 */
[----:B------:R-:W0:Y:S02]  /*0870*/  LDCU.64 UR16, c[0x0][0x3a0] ;  /* 0x00007400ff1077ac */ /* 0x000e240008000a00 */
        /* <DEDUP_REMOVED lines=12> */
[----:B------:R-:W-:Y:S01]  /*0940*/  LOP3.LUT R11, R11, UR14, R4, 0x96, !PT ;  /* 0x0000000e0b0b7c12 */ /* 0x000fe2000f8e9604 */
[----:B------:R-:W0:Y:S02]  /*0950*/  LDCU.64 UR14, c[0x0][0x380] ;  /* 0x00007000ff0e77ac */ /* 0x000e240008000a00 */
        /* <DEDUP_REMOVED lines=8> */
[----:B-1234-:R-:W-:-:S07]  /*09e0*/  IMAD R8, R8, -0x326172a9, RZ ;  /* 0xcd9e8d5708087824 */ /* 0x01efce00078e02ff */
.L_x_6735:
        /* <DEDUP_REMOVED lines=18> */
[----:B------:R-:W-:Y:S01]  /*0b10*/  UISETP.NE.AND.EX UP0, UPT, UR13, URZ, UPT, UP0 ;  /* 0x000000ff0d00728c */ /* 0x000fe2000bf05300 */
[----:B------:R-:W-:Y:S01]  /*0b20*/  IMAD.MOV.U32 R102, RZ, RZ, 0x2f800000 ;  /* 0x2f800000ff667424 */ /* 0x000fe200078e00ff */
[----:B------:R-:W-:Y:S02]  /*0b30*/  UIADD3 UR28, UPT, UPT, UR8, 0x5384540f, URZ ;  /* 0x5384540f081c7890 */ /* 0x000fe4000fffe0ff */
[----:B------:R-:W-:Y:S02]  /*0b40*/  UIADD3 UR30, UPT, UPT, UR9, -0x4498517b, URZ ;  /* 0xbb67ae85091e7890 */ /* 0x000fe4000fffe0ff */
[----:B------:R-:W-:Y:S02]  /*0b50*/  UIADD3 UR31, UPT, UPT, UR8, -0x255992d5, URZ ;  /* 0xdaa66d2b081f7890 */ /* 0x000fe4000fffe0ff */
[----:B------:R-:W-:Y:S02]  /*0b60*/  UIADD3 UR32, UPT, UPT, UR8, 0x3c6ef372, URZ ;  /* 0x3c6ef37208207890 */ /* 0x000fe4000fffe0ff */
[----:B------:R-:W-:-:S02]  /*0b70*/  UIADD3 UR33, UPT, UPT, UR9, -0x24c28bd8, URZ ;  /* 0xdb3d742809217890 */ /* 0x000fc4000fffe0ff */
[----:B------:R-:W-:Y:S02]  /*0b80*/  UIADD3 UR34, UPT, UPT, UR8, -0xe443238, URZ ;  /* 0xf1bbcdc808227890 */ /* 0x000fe4000fffe0ff */
[----:B------:R-:W-:Y:S02]  /*0b90*/  UIADD3 UR35, UPT, UPT, UR8, 0x1715609d, URZ ;  /* 0x1715609d08237890 */ /* 0x000fe4000fffe0ff */
[----:B------:R-:W-:Y:S02]  /*0ba0*/  UIADD3 UR36, UPT, UPT, UR8, -0x700cb87f, URZ ;  /* 0x8ff3478108247890 */ /* 0x000fe4000fffe0ff */
[----:B------:R-:W-:Y:S02]  /*0bb0*/  UIADD3 UR37, UPT, UPT, UR9, 0x32370b8f, URZ ;  /* 0x32370b8f09257890 */ /* 0x000fe4000fffe0ff */
[----:B------:R-:W-:Y:S01]  /*0bc0*/  UIADD3 UR38, UPT, UPT, UR8, 0x78dde6e4, URZ ;  /* 0x78dde6e408267890 */ /* 0x000fe2000fffe0ff */
        /* <DEDUP_REMOVED lines=16> */
.L_x_6508:
        /* <DEDUP_REMOVED lines=12> */
.L_x_6509:
        /* <DEDUP_REMOVED lines=38> */
[----:B------:R-:W-:-:S03]  /*0ff0*/  LOP3.LUT R5, R16, UR36, R19, 0x96, !PT ;  /* 0x0000002410057c12 */ /* 0x000fc6000f8e9613 */
[----:B------:R-:W-:Y:S01]  /*1000*/  IMAD.MOV.U32 R8, RZ, RZ, R18 ;  /* 0x000000ffff087224 */ /* 0x000fe200078e0012 */
[----:B------:R-:W-:Y:S01]  /*1010*/  LOP3.LUT R4, R4, UR29, R111, 0x96, !PT ;  /* 0x0000001d04047c12 */ /* 0x000fe2000f8e966f */
[----:B------:R-:W-:-:S07]  /*1020*/  IMAD.MOV.U32 R16, RZ, RZ, R100 ;  /* 0x000000ffff107224 */ /* 0x000fce00078e0064 */
.L_x_6507:
[----:B------:R-:W-:Y:S01]  /*1030*/  ISETP.NE.AND P0, PT, R20, 0x1, PT ;  /* 0x000000011400780c */ /* 0x000fe20003f05270 */
[----:B------:R-:W-:Y:S01]  /*1040*/  UMOV UR4, UR6 ;  /* 0x0000000600047c82 */ /* 0x000fe20008000000 */
[----:B------:R-:W-:Y:S01]  /*1050*/  I2FP.F32.U32 R17, R16 ;  /* 0x0000001000117245 */ /* 0x000fe20000201000 */
[C---:B-----5:R-:W-:Y:S01]  /*1060*/  IMAD.U32 R18, R12.reuse, 0x10000, RZ ;  /* 0x000100000c127824 */ /* 0x060fe200078e00ff */
[----:B------:R-:W-:Y:S01]  /*1070*/  PRMT R19, R12, 0x7632, R19 ;  /* 0x000076320c137816 */ /* 0x000fe20000000013 */
[----:B------:R-:W-:Y:S01]  /*1080*/  IMAD.MOV.U32 R16, RZ, RZ, 0x2 ;  /* 0x00000002ff107424 */ /* 0x000fe200078e00ff */
        /* <DEDUP_REMOVED lines=13> */
.L_x_6511:
        /* <DEDUP_REMOVED lines=12> */
.L_x_6512:
        /* <DEDUP_REMOVED lines=42> */
[----:B------:R-:W-:-:S07]  /*14c0*/  LOP3.LUT R4, R4, UR29, R21, 0x96, !PT ;  /* 0x0000001d04047c12 */ /* 0x000fce000f8e9615 */
.L_x_6510:
        /* <DEDUP_REMOVED lines=17> */
.L_x_6514:
        /* <DEDUP_REMOVED lines=12> */
.L_x_6515:
        /* <DEDUP_REMOVED lines=38> */
[----:B------:R-:W-:-:S03]  /*1900*/  MOV R8, R22 ;  /* 0x0000001600087202 */ /* 0x000fc60000000f00 */
[----:B------:R-:W-:Y:S01]  /*1910*/  HFMA2 R22, -RZ, RZ, 0, 0 ;  /* 0x00000000ff167431 */ /* 0x000fe200000001ff */
[----:B------:R-:W-:Y:S01]  /*1920*/  LOP3.LUT R5, R16, UR36, R23, 0x96, !PT ;  /* 0x0000002410057c12 */ /* 0x000fe2000f8e9617 */
[----:B------:R-:W-:Y:S01]  /*1930*/  IMAD.MOV.U32 R110, RZ, RZ, R20 ;  /* 0x000000ffff6e7224 */ /* 0x000fe200078e0014 */
[----:B------:R-:W-:-:S07]  /*1940*/  LOP3.LUT R4, R4, UR29, R21, 0x96, !PT ;  /* 0x0000001d04047c12 */ /* 0x000fce000f8e9615 */
.L_x_6513:
        /* <DEDUP_REMOVED lines=18> */
.L_x_6517:
        /* <DEDUP_REMOVED lines=12> */
.L_x_6518:
        /* <DEDUP_REMOVED lines=43> */
.L_x_6516:
        /* <DEDUP_REMOVED lines=16> */
.L_x_6520:
        /* <DEDUP_REMOVED lines=12> */
.L_x_6521:
        /* <DEDUP_REMOVED lines=38> */
[----:B------:R-:W-:Y:S02]  /*2200*/  MOV R8, R4 ;  /* 0x0000000400087202 */ /* 0x000fe40000000f00 */
[----:B------:R-:W-:Y:S02]  /*2210*/  LOP3.LUT R5, R16, UR36, R5, 0x96, !PT ;  /* 0x0000002410057c12 */ /* 0x000fe4000f8e9605 */
[----:B------:R-:W-:Y:S01]  /*2220*/  LOP3.LUT R4, R12, UR29, R23, 0x96, !PT ;  /* 0x0000001d0c047c12 */ /* 0x000fe2000f8e9617 */
[----:B------:R-:W-:Y:S02]  /*2230*/  IMAD.MOV.U32 R12, RZ, RZ, R110 ;  /* 0x000000ffff0c7224 */ /* 0x000fe400078e006e */
[----:B------:R-:W-:-:S07]  /*2240*/  IMAD.MOV.U32 R110, RZ, RZ, R22 ;  /* 0x000000ffff6e7224 */ /* 0x000fce00078e0016 */
.L_x_6519:
        /* <DEDUP_REMOVED lines=17> */
.L_x_6523:
        /* <DEDUP_REMOVED lines=12> */
.L_x_6524:
        /* <DEDUP_REMOVED lines=43> */
.L_x_6522:
        /* <DEDUP_REMOVED lines=16> */
.L_x_6526:
        /* <DEDUP_REMOVED lines=12> */
.L_x_6527:
        /* <DEDUP_REMOVED lines=43> */
.L_x_6525:
        /* <DEDUP_REMOVED lines=17> */
.L_x_6529:
        /* <DEDUP_REMOVED lines=12> */
.L_x_6530:
        /* <DEDUP_REMOVED lines=42> */
[----:B------:R-:W-:-:S07]  /*2fb0*/  IMAD.MOV.U32 R110, RZ, RZ, R12 ;  /* 0x000000ffff6e7224 */ /* 0x000fce00078e000c */
.L_x_6528:
[----:B------:R-:W-:Y:S01]  /*2fc0*/  UMOV UR5, UR7 ;  /* 0x0000000700057c82 */ /* 0x000fe20008000000 */
[----:B------:R-:W-:Y:S01]  /*2fd0*/  P2R R12, PR, RZ, 0x2 ;  /* 0x00000002ff0c7803 */ /* 0x000fe20000000000 */
[----:B------:R-:W-:Y:S01]  /*2fe0*/  FMUL.FTZ R20, R20, UR5 ;  /* 0x0000000514147c20 */ /* 0x000fe20008410000 */
[----:B------:R-:W-:Y:S01]  /*2ff0*/  I2FP.F32.U32 R13, R14 ;  /* 0x0000000e000d7245 */ /* 0x000fe20000201000 */
[----:B------:R-:W-:Y:S01]  /*3000*/  FMUL.FTZ R24, R24, UR5 ;  /* 0x0000000518187c20 */ /* 0x000fe20008410000 */
[----:B------:R-:W-:Y:S01]  /*3010*/  ISETP.NE.AND P1, PT, R101, RZ, PT ;  /* 0x000000ff6500720c */ /* 0x000fe20003f25270 */
[----:B------:R-:W-:Y:S01]  /*3020*/  FMUL.FTZ R18, R18, UR5 ;  /* 0x0000000512127c20 */ /* 0x000fe20008410000 */
[----:B------:R-:W-:Y:S01]  /*3030*/  ISETP.NE.AND P5, PT, R95, RZ, PT ;  /* 0x000000ff5f00720c */ /* 0x000fe20003fa5270 */
[----:B------:R-:W-:Y:S02]  /*3040*/  IMAD.U32 R25, R25, 0x10000, RZ ;  /* 0x0001000019197824 */ /* 0x000fe400078e00ff */
[----:B------:R-:W-:Y:S01]  /*3050*/  FFMA.FTZ R13, R13, R102, 1.1641532182693481445e-10 ;  /* 0x2f0000000d0d7423 */ /* 0x000fe20000010066 */
[----:B------:R-:W-:Y:S01]  /*3060*/  FSEL R26, R20, RZ, P1 ;  /* 0x000000ff141a7208 */ /* 0x000fe20000800000 */
[----:B------:R-:W-:Y:S01]  /*3070*/  FMUL.FTZ R23, R23, UR5 ;  /* 0x0000000517177c20 */ /* 0x000fe20008410000 */
[----:B------:R-:W-:Y:S01]  /*3080*/  ISETP.NE.AND P1, PT, R12, RZ, PT ;  /* 0x000000ff0c00720c */ /* 0x000fe20003f25270 */
[----:B------:R-:W-:Y:S01]  /*3090*/  FMUL.FTZ R22, R22, UR5 ;  /* 0x0000000516167c20 */ /* 0x000fe20008410000 */
[----:B------:R-:W-:Y:S01]  /*30a0*/  FSEL R30, R24, RZ, P4 ;  /* 0x000000ff181e7208 */ /* 0x000fe20002000000 */
        /* <DEDUP_REMOVED lines=20> */
[----:B------:R-:W-:Y:S09]  /*31f0*/  BRA `(.L_x_6531) ;  /* 0x0000004800e47947 */ /* 0x000ff20003800000 */
.L_x_6506:
        /* <DEDUP_REMOVED lines=15> */
.L_x_6533:
        /* <DEDUP_REMOVED lines=12> */
.L_x_6534:
        /* <DEDUP_REMOVED lines=42> */
.L_x_6532:
[----:B------:R-:W-:Y:S01]  /*3650*/  I2FP.F32.U32 R7, R7 ;  /* 0x0000000700077245 */ /* 0x000fe20000201000 */
[----:B------:R-:W-:Y:S01]  /*3660*/  UMOV UR4, UR6 ;  /* 0x0000000600047c82 */ /* 0x000fe20008000000 */
[----:B------:R-:W-:Y:S01]  /*3670*/  ISETP.NE.AND P0, PT, R10, 0x1, PT ;  /* 0x000000010a00780c */ /* 0x000fe20003f05270 */
[----:B------:R-:W-:Y:S01]  /*3680*/  UMOV UR5, UR7 ;  /* 0x0000000700057c82 */ /* 0x000fe20008000000 */
[----:B------:R-:W-:Y:S02]  /*3690*/  IMAD.MOV.U32 R11, RZ, RZ, 0x2 ;  /* 0x00000002ff0b7424 */ /* 0x000fe400078e00ff */
[----:B------:R-:W-:Y:S01]  /*36a0*/  FFMA.FTZ R7, R7, R102, 1.1641532182693481445e-10 ;  /* 0x2f00000007077423 */ /* 0x000fe20000010066 */
[----:B------:R-:W-:-:S04]  /*36b0*/  IMAD.MOV.U32 R9, RZ, RZ, R8 ;  /* 0x000000ffff097224 */ /* 0x000fc800078e0008 */
[----:B------:R-:W-:Y:S02]  /*36c0*/  FSETP.LE.FTZ.AND P3, PT, R7, UR4, PT ;  /* 0x0000000407007c0b */ /* 0x000fe4000bf73000 */
[C---:B-----5:R-:W-:Y:S02]  /*36d0*/  SHF.L.U32 R7, R12.reuse, 0x10, RZ ;  /* 0x000000100c077819 */ /* 0x060fe400000006ff */
[----:B------:R-:W-:Y:S02]  /*36e0*/  PRMT R12, R12, 0x7632, R12 ;  /* 0x000076320c0c7816 */ /* 0x000fe4000000000c */
[----:B------:R-:W-:Y:S01]  /*36f0*/  P2R R95, PR, RZ, 0x8 ;  /* 0x00000008ff5f7803 */ /* 0x000fe20000000000 */
[----:B------:R-:W-:Y:S01]  /*3700*/  FMUL.FTZ R7, R7, UR5 ;  /* 0x0000000507077c20 */ /* 0x000fe20008410000 */
        /* <DEDUP_REMOVED lines=9> */
.L_x_6536:
        /* <DEDUP_REMOVED lines=12> */
.L_x_6537:
        /* <DEDUP_REMOVED lines=35> */
[----:B------:R-:W-:Y:S01]  /*3a90*/  IMAD.WIDE.U32 R16, R17, -0x326172a9, RZ ;  /* 0xcd9e8d5711107825 */ /* 0x000fe200078e00ff */
[----:B------:R-:W-:-:S03]  /*3aa0*/  MOV R9, R110 ;  /* 0x0000006e00097202 */ /* 0x000fc60000000f00 */
[----:B------:R-:W-:Y:S01]  /*3ab0*/  IMAD.WIDE.U32 R10, R10, -0x2daee0ad, RZ ;  /* 0xd2511f530a0a7825 */ /* 0x000fe200078e00ff */
[----:B------:R-:W-:-:S03]  /*3ac0*/  LOP3.LUT R5, R8, UR36, R17, 0x96, !PT ;  /* 0x0000002408057c12 */ /* 0x000fc6000f8e9611 */
[----:B------:R-:W-:Y:S01]  /*3ad0*/  IMAD.MOV.U32 R8, RZ, RZ, R16 ;  /* 0x000000ffff087224 */ /* 0x000fe200078e0010 */
[----:B------:R-:W-:Y:S01]  /*3ae0*/  LOP3.LUT R4, R4, UR29, R11, 0x96, !PT ;  /* 0x0000001d04047c12 */ /* 0x000fe2000f8e960b */
[----:B------:R-:W-:Y:S02]  /*3af0*/  IMAD.MOV.U32 R110, RZ, RZ, R10 ;  /* 0x000000ffff6e7224 */ /* 0x000fe400078e000a */
[----:B------:R-:W-:-:S07]  /*3b00*/  IMAD.MOV.U32 R11, RZ, RZ, RZ ;  /* 0x000000ffff0b7224 */ /* 0x000fce00078e00ff */
.L_x_6535:
        /* <DEDUP_REMOVED lines=22> */
.L_x_6539:
        /* <DEDUP_REMOVED lines=12> */
.L_x_6540:
        /* <DEDUP_REMOVED lines=43> */
.L_x_6538:
[----:B------:R-:W-:Y:S01]  /*3fe0*/  I2FP.F32.U32 R9, R9 ;  /* 0x0000000900097245 */ /* 0x000fe20000201000 */
[----:B------:R-:W-:Y:S01]  /*3ff0*/  IMAD.MOV.U32 R10, RZ, RZ, R8 ;  /* 0x000000ffff0a7224 */ /* 0x000fe200078e0008 */
[----:B------:R-:W-:-:S03]  /*4000*/  ISETP.NE.AND P0, PT, R16, 0x1, PT ;  /* 0x000000011000780c */ /* 0x000fc60003f05270 */
[----:B------:R-:W-:-:S05]  /*4010*/  FFMA.FTZ R9, R9, R102, 1.1641532182693481445e-10 ;  /* 0x2f00000009097423 */ /* 0x000fca0000010066 */
[----:B------:R-:W-:Y:S02]  /*4020*/  FSETP.LE.FTZ.AND P3, PT, R9, UR4, PT ;  /* 0x0000000409007c0b */ /* 0x000fe4000bf73000 */
[----:B------:R-:W-:Y:S01]  /*4030*/  SHF.L.U32 R9, R12, 0x10, RZ ;  /* 0x000000100c097819 */ /* 0x000fe200000006ff */
[----:B------:R-:W-:Y:S01]  /*4040*/  IMAD.MOV.U32 R12, RZ, RZ, 0x2 ;  /* 0x00000002ff0c7424 */ /* 0x000fe200078e00ff */
[----:B------:R-:W-:-:S03]  /*4050*/  P2R R94, PR, RZ, 0x8 ;  /* 0x00000008ff5e7803 */ /* 0x000fc60000000000 */
        /* <DEDUP_REMOVED lines=10> */
.L_x_6542:
        /* <DEDUP_REMOVED lines=12> */
.L_x_6543:
        /* <DEDUP_REMOVED lines=43> */
.L_x_6541:
[----:B------:R-:W-:Y:S01]  /*4470*/  I2FP.F32.U32 R11, R10 ;  /* 0x0000000a000b7245 */ /* 0x000fe20000201000 */
[----:B------:R-:W-:Y:S01]  /*4480*/  IMAD.MOV.U32 R16, RZ, RZ, 0x2 ;  /* 0x00000002ff107424 */ /* 0x000fe200078e00ff */
[----:B------:R-:W-:Y:S02]  /*4490*/  PRMT R10, R40, 0x7632, R10 ;  /* 0x00007632280a7816 */ /* 0x000fe4000000000a */
[----:B------:R-:W-:Y:S01]  /*44a0*/  ISETP.NE.AND P2, PT, R12, 0x1, PT ;  /* 0x000000010c00780c */ /* 0x000fe20003f45270 */
[----:B------:R-:W-:Y:S01]  /*44b0*/  FFMA.FTZ R11, R11, R102, 1.1641532182693481445e-10 ;  /* 0x2f0000000b0b7423 */ /* 0x000fe20000010066 */
[----:B------:R-:W-:Y:S02]  /*44c0*/  SHF.L.U32 R10, R10, 0x10, RZ ;  /* 0x000000100a0a7819 */ /* 0x000fe400000006ff */
[----:B------:R-:W-:Y:S02]  /*44d0*/  FSEL R25, R9, RZ, P3 ;  /* 0x000000ff09197208 */ /* 0x000fe40001800000 */
[----:B------:R-:W-:Y:S01]  /*44e0*/  FSETP.GTU.FTZ.AND P0, PT, R11, UR4, PT ;  /* 0x000000040b007c0b */ /* 0x000fe2000bf1c000 */
[----:B------:R-:W-:-:S03]  /*44f0*/  FMUL.FTZ R10, R10, UR5 ;  /* 0x000000050a0a7c20 */ /* 0x000fc60008410000 */
        /* <DEDUP_REMOVED lines=14> */
.L_x_6545:
        /* <DEDUP_REMOVED lines=12> */
.L_x_6546:
        /* <DEDUP_REMOVED lines=41> */
[----:B------:R-:W-:Y:S02]  /*4930*/  IMAD.MOV.U32 R8, RZ, RZ, R18 ;  /* 0x000000ffff087224 */ /* 0x000fe400078e0012 */
[----:B------:R-:W-:-:S07]  /*4940*/  IMAD.MOV.U32 R16, RZ, RZ, RZ ;  /* 0x000000ffff107224 */ /* 0x000fce00078e00ff */
.L_x_6544:
        /* <DEDUP_REMOVED lines=19> */
.L_x_6548:
        /* <DEDUP_REMOVED lines=12> */
.L_x_6549:
        /* <DEDUP_REMOVED lines=43> */
.L_x_6547:
        /* <DEDUP_REMOVED lines=22> */
.L_x_6551:
        /* <DEDUP_REMOVED lines=12> */
.L_x_6552:
        /* <DEDUP_REMOVED lines=43> */
.L_x_6550:
[----:B------:R-:W-:Y:S01]  /*52c0*/  I2FP.F32.U32 R11, R11 ;  /* 0x0000000b000b7245 */ /* 0x000fe20000201000 */
[----:B------:R-:W-:Y:S01]  /*52d0*/  IMAD.MOV.U32 R17, RZ, RZ, 0x2 ;  /* 0x00000002ff117424 */ /* 0x000fe200078e00ff */
[----:B------:R-:W-:Y:S01]  /*52e0*/  ISETP.NE.AND P0, PT, R16, 0x1, PT ;  /* 0x000000011000780c */ /* 0x000fe20003f05270 */
[----:B------:R-:W-:Y:S02]  /*52f0*/  IMAD.MOV.U32 R12, RZ, RZ, R8 ;  /* 0x000000ffff0c7224 */ /* 0x000fe400078e0008 */
[----:B------:R-:W-:-:S05]  /*5300*/  FFMA.FTZ R11, R11, R102, 1.1641532182693481445e-10 ;  /* 0x2f0000000b0b7423 */ /* 0x000fca0000010066 */
[----:B------:R-:W-:Y:S02]  /*5310*/  FSETP.LE.FTZ.AND P2, PT, R11, UR4, PT ;  /* 0x000000040b007c0b */ /* 0x000fe4000bf53000 */
[----:B------:R-:W-:-:S05]  /*5320*/  SHF.L.U32 R11, R13, 0x10, RZ ;  /* 0x000000100d0b7819 */ /* 0x000fca00000006ff */
        /* <DEDUP_REMOVED lines=10> */
.L_x_6554:
        /* <DEDUP_REMOVED lines=12> */
.L_x_6555:
        /* <DEDUP_REMOVED lines=43> */
.L_x_6553:
        /* <DEDUP_REMOVED lines=23> */
.L_x_6557:
        /* <DEDUP_REMOVED lines=12> */
.L_x_6558:
        /* <DEDUP_REMOVED lines=43> */
.L_x_6556:
        /* <DEDUP_REMOVED lines=18> */
.L_x_6560:
        /* <DEDUP_REMOVED lines=12> */
.L_x_6561:
        /* <DEDUP_REMOVED lines=43> */
.L_x_6559:
[----:B------:R-:W-:Y:S02]  /*60b0*/  I2FP.F32.U32 R13, R13 ;  /* 0x0000000d000d7245 */ /* 0x000fe40000201000 */
[----:B------:R-:W-:-:S03]  /*60c0*/  SHF.L.U32 R16, R42, 0x10, RZ ;  /* 0x000000102a107819 */ /* 0x000fc600000006ff */
[----:B------:R-:W-:Y:S02]  /*60d0*/  FFMA.FTZ R13, R13, R102, 1.1641532182693481445e-10 ;  /* 0x2f0000000d0d7423 */ /* 0x000fe40000010066 */
[----:B------:R-:W-:-:S03]  /*60e0*/  FMUL.FTZ R16, R16, UR5 ;  /* 0x0000000510107c20 */ /* 0x000fc60008410000 */
[----:B------:R-:W-:Y:S02]  /*60f0*/  FSETP.GTU.FTZ.AND P0, PT, R13, UR4, PT ;  /* 0x000000040d007c0b */ /* 0x000fe4000bf1c000 */
[----:B------:R-:W-:Y:S01]  /*6100*/  FSEL R13, R12, RZ, P3 ;  /* 0x000000ff0c0d7208 */ /* 0x000fe20001800000 */
[----:B------:R-:W-:Y:S01]  /*6110*/  IMAD.MOV.U32 R12, RZ, RZ, R8 ;  /* 0x000000ffff0c7224 */ /* 0x000fe200078e0008 */
        /* <DEDUP_REMOVED lines=15> */
.L_x_6563:
        /* <DEDUP_REMOVED lines=12> */
.L_x_6564:
        /* <DEDUP_REMOVED lines=43> */
.L_x_6562:
        /* <DEDUP_REMOVED lines=17> */
.L_x_6566:
        /* <DEDUP_REMOVED lines=12> */
.L_x_6567:
        /* <DEDUP_REMOVED lines=43> */
.L_x_6565:
[----:B------:R-:W-:Y:S01]  /*6a00*/  I2FP.F32.U32 R13, R13 ;  /* 0x0000000d000d7245 */ /* 0x000fe20000201000 */
[----:B------:R-:W-:Y:S01]  /*6a10*/  IMAD.MOV.U32 R16, RZ, RZ, 0x2 ;  /* 0x00000002ff107424 */ /* 0x000fe200078e00ff */
[----:B------:R-:W-:Y:S02]  /*6a20*/  PRMT R14, R42, 0x7632, R14 ;  /* 0x000076322a0e7816 */ /* 0x000fe4000000000e */
[----:B------:R-:W-:Y:S01]  /*6a30*/  FSEL R29, R12, RZ, P0 ;  /* 0x000000ff0c1d7208 */ /* 0x000fe20000000000 */
[----:B------:R-:W-:Y:S01]  /*6a40*/  FFMA.FTZ R13, R13, R102, 1.1641532182693481445e-10 ;  /* 0x2f0000000d0d7423 */ /* 0x000fe20000010066 */
[----:B------:R-:W-:Y:S01]  /*6a50*/  SHF.L.U32 R14, R14, 0x10, RZ ;  /* 0x000000100e0e7819 */ /* 0x000fe200000006ff */
[----:B------:R-:W-:-:S03]  /*6a60*/  IMAD.MOV.U32 R12, RZ, RZ, R8 ;  /* 0x000000ffff0c7224 */ /* 0x000fc600078e0008 */
[----:B------:R-:W-:Y:S01]  /*6a70*/  FSETP.GTU.FTZ.AND P4, PT, R13, UR4, PT ;  /* 0x000000040d007c0b */ /* 0x000fe2000bf9c000 */
[----:B------:R-:W-:-:S03]  /*6a80*/  FMUL.FTZ R14, R14, UR5 ;  /* 0x000000050e0e7c20 */ /* 0x000fc60008410000 */
        /* <DEDUP_REMOVED lines=14> */
.L_x_6569:
        /* <DEDUP_REMOVED lines=12> */
.L_x_6570:
        /* <DEDUP_REMOVED lines=43> */
.L_x_6568:
        /* <DEDUP_REMOVED lines=18> */
.L_x_6572:
        /* <DEDUP_REMOVED lines=12> */
.L_x_6573:
        /* <DEDUP_REMOVED lines=43> */
.L_x_6571:
[----:B------:R-:W-:Y:S01]  /*7370*/  I2FP.F32.U32 R13, R14 ;  /* 0x0000000e000d7245 */ /* 0x000fe20000201000 */
[----:B------:R-:W-:Y:S01]  /*7380*/  IMAD.MOV.U32 R16, RZ, RZ, 0x2 ;  /* 0x00000002ff107424 */ /* 0x000fe200078e00ff */
        /* <DEDUP_REMOVED lines=20> */
.L_x_6575:
        /* <DEDUP_REMOVED lines=12> */
.L_x_6576:
        /* <DEDUP_REMOVED lines=43> */
.L_x_6574:
        /* <DEDUP_REMOVED lines=17> */
.L_x_6578:
        /* <DEDUP_REMOVED lines=14> */
.L_x_6579:
        /* <DEDUP_REMOVED lines=43> */
.L_x_6577:
        /* <DEDUP_REMOVED lines=11> */
.L_x_6531:
[----:B------:R-:W0:Y:S01]  /*7d90*/  LDC.64 R108, c[0x0][0x3a8] ;  /* 0x0000ea00ff6c7b82 */ /* 0x000e220000000a00 */
[----:B------:R-:W-:Y:S01]  /*7da0*/  SEL R15, RZ, 0x100, !P0 ;  /* 0x00000100ff0f7807 */ /* 0x000fe20004000000 */
[----:B------:R-:W-:Y:S01]  /*7db0*/  VIADD R106, R103, 0x100 ;  /* 0x00000100676a7836 */ /* 0x000fe20000000000 */
[----:B------:R-:W-:Y:S02]  /*7dc0*/  ISETP.NE.U32.AND P0, PT, RZ, UR12, PT ;  /* 0x0000000cff007c0c */ /* 0x000fe4000bf05070 */
[----:B------:R-:W-:Y:S02]  /*7dd0*/  SEL R21, RZ, 0x1000000, !P5 ;  /* 0x01000000ff157807 */ /* 0x000fe40006800000 */
[----:B------:R-:W-:Y:S01]  /*7de0*/  SEL R20, RZ, 0x10000, !P4 ;  /* 0x00010000ff147807 */ /* 0x000fe20006000000 */
[----:B------:R-:W1:Y:S01]  /*7df0*/  LDC.64 R104, c[0x0][0x3b0] ;  /* 0x0000ec00ff687b82 */ /* 0x000e620000000a00 */
[----:B------:R-:W-:Y:S02]  /*7e00*/  ISETP.NE.AND P5, PT, R94, RZ, PT ;  /* 0x000000ff5e00720c */ /* 0x000fe40003fa5270 */
[----:B------:R-:W-:-:S02]  /*7e10*/  ISETP.NE.AND P4, PT, R101, RZ, PT ;  /* 0x000000ff6500720c */ /* 0x000fc40003f85270 */
[----:B------:R-:W-:Y:S02]  /*7e20*/  ISETP.NE.AND.EX P0, PT, RZ, UR13, PT, P0 ;  /* 0x0000000dff007c0c */ /* 0x000fe4000bf05300 */
[----:B------:R-:W-:Y:S01]  /*7e30*/  SEL R14, RZ, 0x1000000, !P2 ;  /* 0x01000000ff0e7807 */ /* 0x000fe20005000000 */
[----:B------:R-:W2:Y:S01]  /*7e40*/  @P1 LDC.64 R16, c[0x0][0x3a0] ;  /* 0x0000e800ff101b82 */ /* 0x000ea20000000a00 */
[----:B------:R-:W-:Y:S02]  /*7e50*/  SEL R13, RZ, 0x10000, !P4 ;  /* 0x00010000ff0d7807 */ /* 0x000fe40006000000 */
[----:B------:R-:W-:Y:S02]  /*7e60*/  SEL R12, RZ, 0x100, !P5 ;  /* 0x00000100ff0c7807 */ /* 0x000fe40006800000 */
[----:B------:R-:W-:Y:S02]  /*7e70*/  ISETP.NE.AND P6, PT, R95, RZ, PT ;  /* 0x000000ff5f00720c */ /* 0x000fe40003fc5270 */
        /* <DEDUP_REMOVED lines=36> */
.L_x_6580:
[----:B------:R1:W5:Y:S04]  /*80c0*/  @P0 LDG.E.128 R40, desc[UR10][R18.64] ;  /* 0x0000000a12280981 */ /* 0x000368000c1e1d00 */
[----:B------:R1:W5:Y:S04]  /*80d0*/  @P1 LDG.E.128 R36, desc[UR10][R16.64] ;  /* 0x0000000a10241981 */ /* 0x000368000c1e1d00 */
[----:B------:R1:W5:Y:S04]  /*80e0*/  @P1 LDG.E.128 R32, desc[UR10][R16.64+0x10] ;  /* 0x0000100a10201981 */ /* 0x000368000c1e1d00 */
[----:B0-----:R-:W5:Y:S01]  /*80f0*/  LDG.E.128 R12, desc[UR10][R12.64] ;  /* 0x0000000a0c0c7981 */ /* 0x001f62000c1e1d00 */
        /* <DEDUP_REMOVED lines=16> */
.L_x_6583:
        /* <DEDUP_REMOVED lines=12> */
.L_x_6584:
[----:B------:R-:W-:Y:S01]  /*82c0*/  IMAD.WIDE.U32 R8, R0, -0x326172a9, RZ ;  /* 0xcd9e8d5700087825 */ /* 0x000fe200078e00ff */
[----:B-1----:R-:W-:Y:S02]  /*82d0*/  LOP3.LUT R16, R6, UR9, R5, 0x96, !PT ;  /* 0x0000000906107c12 */ /* 0x002fe4000f8e9605 */
        /* <DEDUP_REMOVED lines=41> */
.L_x_6582:
[----:B------:R-:W-:Y:S01]  /*8570*/  I2FP.F32.U32 R7, R7 ;  /* 0x0000000700077245 */ /* 0x000fe20000201000 */
[----:B------:R-:W-:Y:S01]  /*8580*/  IMAD.MOV.U32 R10, RZ, RZ, R8 ;  /* 0x000000ffff0a7224 */ /* 0x000fe200078e0008 */
[----:B------:R-:W-:Y:S02]  /*8590*/  ISETP.NE.AND P2, PT, R11, 0x1, PT ;  /* 0x000000010b00780c */ /* 0x000fe40003f45270 */
[----:B-----5:R-:W-:Y:S01]  /*85a0*/  PRMT R9, R12, 0x7632, R9 ;  /* 0x000076320c097816 */ /* 0x020fe20000000009 */
[----:B------:R-:W-:Y:S01]  /*85b0*/  FFMA.FTZ R7, R7, R102, 1.1641532182693481445e-10 ;  /* 0x2f00000007077423 */ /* 0x000fe20000010066 */
[----:B-1----:R-:W-:-:S04]  /*85c0*/  MOV R16, 0x2 ;  /* 0x0000000200107802 */ /* 0x002fc80000000f00 */
[----:B------:R-:W-:Y:S01]  /*85d0*/  FSETP.LE.FTZ.AND P4, PT, R7, UR4, PT ;  /* 0x0000000407007c0b */ /* 0x000fe2000bf93000 */
[----:B------:R-:W-:-:S03]  /*85e0*/  IMAD.U32 R7, R12, 0x10000, RZ ;  /* 0x000100000c077824 */ /* 0x000fc600078e00ff */
        /* <DEDUP_REMOVED lines=11> */
.L_x_6586:
        /* <DEDUP_REMOVED lines=12> */
.L_x_6587:
        /* <DEDUP_REMOVED lines=40> */
[----:B------:R-:W-:Y:S01]  /*89e0*/  IMAD.MOV.U32 R8, RZ, RZ, R18 ;  /* 0x000000ffff087224 */ /* 0x000fe200078e0012 */
[----:B------:R-:W-:Y:S01]  /*89f0*/  LOP3.LUT R4, R4, UR29, R17, 0x96, !PT ;  /* 0x0000001d04047c12 */ /* 0x000fe2000f8e9611 */
[----:B------:R-:W-:-:S07]  /*8a00*/  IMAD.MOV.U32 R16, RZ, RZ, RZ ;  /* 0x000000ffff107224 */ /* 0x000fce00078e00ff */
.L_x_6585:
        /* <DEDUP_REMOVED lines=8> */
[----:B------:R-:W-:Y:S01]  /*8a90*/  FSEL R20, R10, RZ, !P2 ;  /* 0x000000ff0a147208 */ /* 0x000fe20005000000 */
[----:B------:R-:W-:Y:S01]  /*8aa0*/  IMAD.MOV.U32 R10, RZ, RZ, R8 ;  /* 0x000000ffff0a7224 */ /* 0x000fe200078e0008 */
        /* <DEDUP_REMOVED lines=12> */
.L_x_6589:
        /* <DEDUP_REMOVED lines=12> */
.L_x_6590:
        /* <DEDUP_REMOVED lines=43> */
.L_x_6588:
[----:B------:R-:W-:Y:S01]  /*8ee0*/  ISETP.NE.AND P2, PT, R17, 0x1, PT ;  /* 0x000000011100780c */ /* 0x000fe20003f45270 */
[----:B------:R-:W-:Y:S01]  /*8ef0*/  IMAD.U32 R9, R9, 0x10000, RZ ;  /* 0x0001000009097824 */ /* 0x000fe200078e00ff */
[----:B------:R-:W-:Y:S01]  /*8f00*/  I2FP.F32.U32 R11, R10 ;  /* 0x0000000a000b7245 */ /* 0x000fe20000201000 */
[----:B------:R-:W-:Y:S01]  /*8f10*/  IMAD.MOV.U32 R10, RZ, RZ, R8 ;  /* 0x000000ffff0a7224 */ /* 0x000fe200078e0008 */
[----:B------:R-:W-:Y:S01]  /*8f20*/  MOV R16, 0x2 ;  /* 0x0000000200107802 */ /* 0x000fe20000000f00 */
[----:B------:R-:W-:Y:S02]  /*8f30*/  FMUL.FTZ R9, R9, UR5 ;  /* 0x0000000509097c20 */ /* 0x000fe40008410000 */
        /* <DEDUP_REMOVED lines=12> */
.L_x_6592:
        /* <DEDUP_REMOVED lines=12> */
.L_x_6593:
        /* <DEDUP_REMOVED lines=43> */
.L_x_6591:
[----:B------:R-:W-:Y:S01]  /*9370*/  I2FP.F32.U32 R11, R10 ;  /* 0x0000000a000b7245 */ /* 0x000fe20000201000 */
[----:B------:R-:W-:Y:S01]  /*9380*/  HFMA2 R17, -RZ, RZ, 0, 1.1920928955078125e-07 ;  /* 0x00000002ff117431 */ /* 0x000fe200000001ff */
[----:B------:R-:W-:Y:S02]  /*9390*/  PRMT R10, R40, 0x7632, R10 ;  /* 0x00007632280a7816 */ /* 0x000fe4000000000a */
[----:B------:R-:W-:Y:S01]  /*93a0*/  ISETP.NE.AND P3, PT, R16, 0x1, PT ;  /* 0x000000011000780c */ /* 0x000fe20003f65270 */
[----:B------:R-:W-:Y:S01]  /*93b0*/  FFMA.FTZ R11, R11, R102, 1.1641532182693481445e-10 ;  /* 0x2f0000000b0b7423 */ /* 0x000fe20000010066 */
[----:B------:R-:W-:Y:S01]  /*93c0*/  FSEL R21, R9, RZ, P4 ;  /* 0x000000ff09157208 */ /* 0x000fe20002000000 */
[----:B------:R-:W-:-:S03]  /*93d0*/  IMAD.U32 R10, R10, 0x10000, RZ ;  /* 0x000100000a0a7824 */ /* 0x000fc600078e00ff */
        /* <DEDUP_REMOVED lines=16> */
.L_x_6595:
        /* <DEDUP_REMOVED lines=12> */
.L_x_6596:
        /* <DEDUP_REMOVED lines=43> */
.L_x_6594:
        /* <DEDUP_REMOVED lines=19> */
.L_x_6598:
        /* <DEDUP_REMOVED lines=12> */
.L_x_6599:
        /* <DEDUP_REMOVED lines=43> */
.L_x_6597:
        /* <DEDUP_REMOVED lines=22> */
.L_x_6601:
        /* <DEDUP_REMOVED lines=12> */
.L_x_6602:
        /* <DEDUP_REMOVED lines=43> */
.L_x_6600:
[----:B------:R-:W-:Y:S01]  /*a1c0*/  I2FP.F32.U32 R11, R11 ;  /* 0x0000000b000b7245 */ /* 0x000fe20000201000 */
[----:B------:R-:W-:Y:S01]  /*a1d0*/  IMAD.MOV.U32 R17, RZ, RZ, R8 ;  /* 0x000000ffff117224 */ /* 0x000fe200078e0008 */
[----:B------:R-:W-:Y:S02]  /*a1e0*/  ISETP.NE.AND P2, PT, R16, 0x1, PT ;  /* 0x000000011000780c */ /* 0x000fe40003f45270 */
[----:B------:R-:W-:Y:S01]  /*a1f0*/  MOV R18, 0x2 ;  /* 0x0000000200127802 */ /* 0x000fe20000000f00 */
[----:B------:R-:W-:-:S05]  /*a200*/  FFMA.FTZ R11, R11, R102, 1.1641532182693481445e-10 ;  /* 0x2f0000000b0b7423 */ /* 0x000fca0000010066 */
        /* <DEDUP_REMOVED lines=13> */
.L_x_6604:
        /* <DEDUP_REMOVED lines=12> */
.L_x_6605:
        /* <DEDUP_REMOVED lines=43> */
.L_x_6603:
        /* <DEDUP_REMOVED lines=23> */
.L_x_6607:
        /* <DEDUP_REMOVED lines=12> */
.L_x_6608:
        /* <DEDUP_REMOVED lines=43> */
.L_x_6606:
        /* <DEDUP_REMOVED lines=18> */
.L_x_6610:
        /* <DEDUP_REMOVED lines=12> */
.L_x_6611:
        /* <DEDUP_REMOVED lines=43> */
.L_x_6609:
        /* <DEDUP_REMOVED lines=22> */
.L_x_6613:
        /* <DEDUP_REMOVED lines=12> */
.L_x_6614:
        /* <DEDUP_REMOVED lines=42> */
[----:B------:R-:W-:-:S07]  /*b480*/  MOV R101, R18 ;  /* 0x0000001200657202 */ /* 0x000fce0000000f00 */
.L_x_6612:
        /* <DEDUP_REMOVED lines=17> */
.L_x_6616:
        /* <DEDUP_REMOVED lines=12> */
.L_x_6617:
        /* <DEDUP_REMOVED lines=43> */
.L_x_6615:
[----:B------:R-:W-:Y:S01]  /*b910*/  I2FP.F32.U32 R17, R19 ;  /* 0x0000001300117245 */ /* 0x000fe20000201000 */
[----:B------:R-:W-:Y:S01]  /*b920*/  HFMA2 R99, -RZ, RZ, 0, 1.1920928955078125e-07 ;  /* 0x00000002ff637431 */ /* 0x000fe200000001ff */
[----:B------:R-:W-:-:S03]  /*b930*/  PRMT R18, R42, 0x7632, R18 ;  /* 0x000076322a127816 */ /* 0x000fc60000000012 */
[----:B------:R-:W-:Y:S02]  /*b940*/  FFMA.FTZ R17, R17, R102, 1.1641532182693481445e-10 ;  /* 0x2f00000011117423 */ /* 0x000fe40000010066 */
[----:B------:R-:W-:-:S03]  /*b950*/  IMAD.U32 R18, R18, 0x10000, RZ ;  /* 0x0001000012127824 */ /* 0x000fc600078e00ff */
[----:B------:R-:W-:Y:S01]  /*b960*/  FSETP.GTU.FTZ.AND P4, PT, R17, UR4, PT ;  /* 0x0000000411007c0b */ /* 0x000fe2000bf9c000 */
[----:B------:R-:W-:Y:S01]  /*b970*/  FMUL.FTZ R18, R18, UR5 ;  /* 0x0000000512127c20 */ /* 0x000fe20008410000 */
[----:B------:R-:W-:Y:S01]  /*b980*/  FSEL R17, R14, RZ, P3 ;  /* 0x000000ff0e117208 */ /* 0x000fe20001800000 */
[----:B------:R-:W-:Y:S01]  /*b990*/  IMAD.MOV.U32 R14, RZ, RZ, R8 ;  /* 0x000000ffff0e7224 */ /* 0x000fe200078e0008 */
        /* <DEDUP_REMOVED lines=14> */
.L_x_6619:
        /* <DEDUP_REMOVED lines=12> */
.L_x_6620:
        /* <DEDUP_REMOVED lines=43> */
.L_x_6618:
[----:B------:R-:W-:Y:S01]  /*bdf0*/  ISETP.NE.AND P5, PT, R99, 0x1, PT ;  /* 0x000000016300780c */ /* 0x000fe20003fa5270 */
[----:B------:R-:W-:Y:S01]  /*be00*/  IMAD.U32 R18, R15, 0x10000, RZ ;  /* 0x000100000f127824 */ /* 0x000fe200078e00ff */
[----:B------:R-:W-:Y:S02]  /*be10*/  I2FP.F32.U32 R19, R14 ;  /* 0x0000000e00137245 */ /* 0x000fe40000201000 */
[----:B------:R-:W-:Y:S01]  /*be20*/  MOV R100, 0x2 ;  /* 0x0000000200647802 */ /* 0x000fe20000000f00 */
[----:B------:R-:W-:Y:S02]  /*be30*/  FMUL.FTZ R18, R18, UR5 ;  /* 0x0000000512127c20 */ /* 0x000fe40008410000 */
[----:B------:R-:W-:Y:S01]  /*be40*/  FFMA.FTZ R14, R19, R102, 1.1641532182693481445e-10 ;  /* 0x2f000000130e7423 */ /* 0x000fe20000010066 */
[----:B------:R-:W-:Y:S01]  /*be50*/  PRMT R19, R15, 0x7632, R19 ;  /* 0x000076320f137816 */ /* 0x000fe20000000013 */
[----:B------:R-:W-:-:S03]  /*be60*/  IMAD.MOV.U32 R15, RZ, RZ, R8 ;  /* 0x000000ffff0f7224 */ /* 0x000fc600078e0008 */
        /* <DEDUP_REMOVED lines=10> */
.L_x_6622:
        /* <DEDUP_REMOVED lines=12> */
.L_x_6623:
        /* <DEDUP_REMOVED lines=43> */
.L_x_6621:
        /* <DEDUP_REMOVED lines=22> */
.L_x_6625:
        /* <DEDUP_REMOVED lines=12> */
.L_x_6626:
        /* <DEDUP_REMOVED lines=43> */
.L_x_6624:
        /* <DEDUP_REMOVED lines=17> */
.L_x_6628:
        /* <DEDUP_REMOVED lines=14> */
.L_x_6629:
        /* <DEDUP_REMOVED lines=43> */
.L_x_6627:
        /* <DEDUP_REMOVED lines=12> */
.L_x_6581:
[----:B------:R-:W-:Y:S01]  /*ccb0*/  ISETP.NE.AND P2, PT, R100, 0x1, PT ;  /* 0x000000016400780c */ /* 0x000fe20003f45270 */
[----:B-1----:R-:W-:Y:S02]  /*ccc0*/  HFMA2 R18, -RZ, RZ, 0, 1.1920928955078125e-07 ;  /* 0x00000002ff127431 */ /* 0x002fe400000001ff */
        /* <DEDUP_REMOVED lines=13> */
.L_x_6632:
        /* <DEDUP_REMOVED lines=12> */
.L_x_6633:
        /* <DEDUP_REMOVED lines=43> */
.L_x_6631:
[----:B------:R-:W-:Y:S01]  /*d110*/  ISETP.NE.AND P2, PT, R18, 0x1, PT ;  /* 0x000000011200780c */ /* 0x000fe20003f45270 */
[----:B------:R-:W-:Y:S01]  /*d120*/  IMAD.MOV.U32 R19, RZ, RZ, R8 ;  /* 0x000000ffff137224 */ /* 0x000fe200078e0008 */
[----:B------:R-:W-:Y:S01]  /*d130*/  I2FP.F32.U32 R17, R16 ;  /* 0x0000001000117245 */ /* 0x000fe20000201000 */
[----:B-----5:R-:W-:Y:S01]  /*d140*/  IMAD.U32 R16, R12, 0x10000, RZ ;  /* 0x000100000c107824 */ /* 0x020fe200078e00ff */
        /* <DEDUP_REMOVED lines=14> */
.L_x_6635:
        /* <DEDUP_REMOVED lines=12> */
.L_x_6636:
        /* <DEDUP_REMOVED lines=43> */
.L_x_6634:
[----:B------:R-:W-:Y:S01]  /*d5a0*/  ISETP.NE.AND P2, PT, R20, 0x1, PT ;  /* 0x000000011400780c */ /* 0x000fe20003f45270 */
[----:B------:R-:W-:Y:S01]  /*d5b0*/  HFMA2 R18, -RZ, RZ, 0, 1.1920928955078125e-07 ;  /* 0x00000002ff127431 */ /* 0x000fe200000001ff */
[----:B------:R-:W-:Y:S01]  /*d5c0*/  I2FP.F32.U32 R19, R19 ;  /* 0x0000001300137245 */ /* 0x000fe20000201000 */
[----:B------:R-:W-:Y:S02]  /*d5d0*/  IMAD.U32 R22, R17, 0x10000, RZ ;  /* 0x0001000011167824 */ /* 0x000fe400078e00ff */
        /* <DEDUP_REMOVED lines=13> */
.L_x_6638:
        /* <DEDUP_REMOVED lines=12> */
.L_x_6639:
        /* <DEDUP_REMOVED lines=43> */
.L_x_6637:
[----:B------:R-:W-:Y:S02]  /*da20*/  ISETP.NE.AND P2, PT, R18, 0x1, PT ;  /* 0x000000011200780c */ /* 0x000fe40003f45270 */
[----:B------:R-:W-:Y:S02]  /*da30*/  I2FP.F32.U32 R17, R17 ;  /* 0x0000001100117245 */ /* 0x000fe40000201000 */
[----:B------:R-:W-:Y:S02]  /*da40*/  PRMT R100, R13, 0x7632, R100 ;  /* 0x000076320d647816 */ /* 0x000fe40000000064 */
[----:B------:R-:W-:Y:S01]  /*da50*/  MOV R20, 0x2 ;  /* 0x0000000200147802 */ /* 0x000fe20000000f00 */
[----:B------:R-:W-:-:S05]  /*da60*/  FFMA.FTZ R17, R17, R102, 1.1641532182693481445e-10 ;  /* 0x2f00000011117423 */ /* 0x000fca0000010066 */
[----:B------:R-:W-:Y:S01]  /*da70*/  FSETP.LE.FTZ.AND P3, PT, R17, UR4, PT ;  /* 0x0000000411007c0b */ /* 0x000fe2000bf73000 */
[----:B------:R-:W-:Y:S02]  /*da80*/  IMAD.U32 R17, R13, 0x10000, RZ ;  /* 0x000100000d117824 */ /* 0x000fe400078e00ff */
[----:B------:R-:W-:Y:S01]  /*da90*/  IMAD.MOV.U32 R13, RZ, RZ, R8 ;  /* 0x000000ffff0d7224 */ /* 0x000fe200078e0008 */
        /* <DEDUP_REMOVED lines=10> */
.L_x_6641:
        /* <DEDUP_REMOVED lines=12> */
.L_x_6642:
        /* <DEDUP_REMOVED lines=43> */
.L_x_6640:
        /* <DEDUP_REMOVED lines=17> */
.L_x_6644:
        /* <DEDUP_REMOVED lines=12> */
.L_x_6645:
        /* <DEDUP_REMOVED lines=43> */
.L_x_6643:
        /* <DEDUP_REMOVED lines=17> */
.L_x_6647:
        /* <DEDUP_REMOVED lines=12> */
.L_x_6648:
        /* <DEDUP_REMOVED lines=43> */
.L_x_6646:
[----:B------:R-:W-:Y:S01]  /*e7b0*/  ISETP.NE.AND P4, PT, R20, 0x1, PT ;  /* 0x000000011400780c */ /* 0x000fe20003f85270 */
[----:B------:R-:W-:Y:S01]  /*e7c0*/  HFMA2 R18, -RZ, RZ, 0, 1.1920928955078125e-07 ;  /* 0x00000002ff127431 */ /* 0x000fe200000001ff */
[----:B------:R-:W-:Y:S01]  /*e7d0*/  I2FP.F32.U32 R19, R14 ;  /* 0x0000000e00137245 */ /* 0x000fe20000201000 */
[----:B------:R-:W-:Y:S02]  /*e7e0*/  IMAD.U32 R107, R107, 0x10000, RZ ;  /* 0x000100006b6b7824 */ /* 0x000fe400078e00ff */
[----:B------:R-:W-:Y:S02]  /*e7f0*/  IMAD.MOV.U32 R14, RZ, RZ, R8 ;  /* 0x000000ffff0e7224 */ /* 0x000fe400078e0008 */
        /* <DEDUP_REMOVED lines=11> */
.L_x_6650:
        /* <DEDUP_REMOVED lines=12> */
.L_x_6651:
        /* <DEDUP_REMOVED lines=43> */
.L_x_6649:
        /* <DEDUP_REMOVED lines=17> */
.L_x_6653:
        /* <DEDUP_REMOVED lines=12> */
.L_x_6654:
        /* <DEDUP_REMOVED lines=43> */
.L_x_6652:
[----:B------:R-:W-:Y:S01]  /*f0a0*/  P2R R19, PR, RZ, 0x2 ;  /* 0x00000002ff137803 */ /* 0x000fe20000000000 */
[----:B------:R-:W-:Y:S01]  /*f0b0*/  FMUL.FTZ R16, R16, UR5 ;  /* 0x0000000510107c20 */ /* 0x000fe20008410000 */
[----:B------:R-:W-:Y:S01]  /*f0c0*/  I2FP.F32.U32 R15, R15 ;  /* 0x0000000f000f7245 */ /* 0x000fe20000201000 */
[----:B------:R-:W-:Y:S01]  /*f0d0*/  FMUL.FTZ R22, R22, UR5 ;  /* 0x0000000516167c20 */ /* 0x000fe20008410000 */
[----:B------:R-:W-:Y:S01]  /*f0e0*/  ISETP.NE.AND P1, PT, R12, RZ, PT ;  /* 0x000000ff0c00720c */ /* 0x000fe20003f25270 */
[----:B------:R-:W-:Y:S01]  /*f0f0*/  FMUL.FTZ R14, R17, UR5 ;  /* 0x00000005110e7c20 */ /* 0x000fe20008410000 */
[----:B------:R-:W-:Y:S01]  /*f100*/  P2R R113, PR, RZ, 0x1 ;  /* 0x00000001ff717803 */ /* 0x000fe20000000000 */
[----:B------:R-:W-:Y:S01]  /*f110*/  IMAD.U32 R111, R111, 0x10000, RZ ;  /* 0x000100006f6f7824 */ /* 0x000fe200078e00ff */
[----:B------:R-:W-:Y:S01]  /*f120*/  ISETP.NE.AND P0, PT, R94, RZ, PT ;  /* 0x000000ff5e00720c */ /* 0x000fe20003f05270 */
[----:B------:R-:W-:Y:S01]  /*f130*/  FFMA.FTZ R15, R15, R102, 1.1641532182693481445e-10 ;  /* 0x2f0000000f0f7423 */ /* 0x000fe20000010066 */
        /* <DEDUP_REMOVED lines=8> */
[----:B------:R-:W-:Y:S01]  /*f1c0*/  FMUL.FTZ R111, R111, UR5 ;  /* 0x000000056f6f7c20 */ /* 0x000fe20008410000 */
[----:B------:R-:W-:-:S02]  /*f1d0*/  FSEL R22, R14, RZ, P5 ;  /* 0x000000ff0e167208 */ /* 0x000fc40002800000 */
[----:B------:R-:W-:Y:S02]  /*f1e0*/  ISETP.NE.AND P6, PT, R13, RZ, PT ;  /* 0x000000ff0d00720c */ /* 0x000fe40003fc5270 */
[----:B------:R-:W-:Y:S02]  /*f1f0*/  FSETP.GTU.FTZ.AND P5, PT, R15, UR4, PT ;  /* 0x000000040f007c0b */ /* 0x000fe4000bfbc000 */
        /* <DEDUP_REMOVED lines=13> */
[----:B------:R-:W-:Y:S01]  /*f2d0*/  @P1 FADD.FTZ R18, R34, R18 ;  /* 0x0000001222121221 */ /* 0x000fe20000010000 */
[----:B------:R-:W-:-:S10]  /*f2e0*/  @P1 FADD.FTZ R19, R35, R19 ;  /* 0x0000001323131221 */ /* 0x000fd40000010000 */
.L_x_6630:
[----:B------:R-:W-:Y:S01]  /*f2f0*/  ISETP.NE.AND P6, PT, R12, RZ, PT ;  /* 0x000000ff0c00720c */ /* 0x000fe20003fc5270 */
[----:B------:R-:W0:Y:S01]  /*f300*/  @P0 LDC.64 R114, c[0x0][0x398] ;  /* 0x0000e600ff720b82 */ /* 0x000e220000000a00 */
[----:B------:R-:W-:Y:S02]  /*f310*/  SEL R12, RZ, 0x10000, !P4 ;  /* 0x00010000ff0c7807 */ /* 0x000fe40006000000 */
[----:B------:R-:W-:Y:S02]  /*f320*/  ISETP.NE.AND P4, PT, R95, RZ, PT ;  /* 0x000000ff5f00720c */ /* 0x000fe40003f85270 */
[----:B------:R-:W-:Y:S02]  /*f330*/  SEL R100, RZ, 0x1000000, !P5 ;  /* 0x01000000ff647807 */ /* 0x000fe40006800000 */
[----:B------:R-:W-:Y:S01]  /*f340*/  SEL R95, RZ, 0x100, !P3 ;  /* 0x00000100ff5f7807 */ /* 0x000fe20005800000 */
        /* <DEDUP_REMOVED lines=11> */
[----:B------:R-:W-:Y:S01]  /*f400*/  STG.E.128 desc[UR10][R12.64], R20 ;  /* 0x000000140c007986 */ /* 0x000fe2000c101d0a */
[----:B------:R-:W-:-:S03]  /*f410*/  IADD3 R107, PT, PT, R103, 0x200, RZ ;  /* 0x00000200676b7810 */ /* 0x000fc60007ffe0ff */
[----:B------:R2:W-:Y:S02]  /*f420*/  STG.E.128 desc[UR10][R12.64+0x10], R16 ;  /* 0x000010100c007986 */ /* 0x0005e4000c101d0a */
[----:B------:R-:W-:-:S04]  /*f430*/  IMAD.WIDE.U32 R116, R107, 0x10, R92 ;  /* 0x000000106b747825 */ /* 0x000fc800078e005c */
[----:B0-----:R-:W-:-:S04]  /*f440*/  @P0 IMAD.WIDE.U32 R114, R107, 0x10, R114 ;  /* 0x000000106b720825 */ /* 0x001fc800078e0072 */
[----:B-1----:R-:W-:Y:S01]  /*f450*/  @P1 IMAD.WIDE.U32 R110, R107, 0x20, R110 ;  /* 0x000000206b6e1825 */ /* 0x002fe200078e006e */
[----:B--2---:R-:W-:-:S03]  /*f460*/  LOP3.LUT R12, R14, R15, RZ, 0xfc, !PT ;  /* 0x0000000f0e0c7212 */ /* 0x004fc600078efcff */
        /* <DEDUP_REMOVED lines=24> */
.L_x_6655:
[----:B------:R2:W5:Y:S04]  /*f5f0*/  @P0 LDG.E.128 R40, desc[UR10][R114.64] ;  /* 0x0000000a72280981 */ /* 0x000568000c1e1d00 */
[----:B------:R2:W5:Y:S04]  /*f600*/  @P1 LDG.E.128 R36, desc[UR10][R110.64] ;  /* 0x0000000a6e241981 */ /* 0x000568000c1e1d00 */
[----:B------:R2:W5:Y:S04]  /*f610*/  @P1 LDG.E.128 R32, desc[UR10][R110.64+0x10] ;  /* 0x0000100a6e201981 */ /* 0x000568000c1e1d00 */
[----:B------:R2:W5:Y:S01]  /*f620*/  LDG.E.128 R92, desc[UR10][R116.64] ;  /* 0x0000000a745c7981 */ /* 0x000562000c1e1d00 */
        /* <DEDUP_REMOVED lines=16> */
.L_x_6658:
        /* <DEDUP_REMOVED lines=12> */
.L_x_6659:
        /* <DEDUP_REMOVED lines=41> */
[----:B------:R-:W-:-:S07]  /*fa80*/  MOV R100, R12 ;  /* 0x0000000c00647202 */ /* 0x000fce0000000f00 */
.L_x_6657:
[----:B------:R-:W-:Y:S01]  /*fa90*/  I2FP.F32.U32 R7, R7 ;  /* 0x0000000700077245 */ /* 0x000fe20000201000 */
[----:B------:R-:W-:Y:S01]  /*faa0*/  IMAD.MOV.U32 R11, RZ, RZ, 0x2 ;  /* 0x00000002ff0b7424 */ /* 0x000fe200078e00ff */
[----:B------:R-:W-:Y:S01]  /*fab0*/  ISETP.NE.AND P2, PT, R10, 0x1, PT ;  /* 0x000000010a00780c */ /* 0x000fe20003f45270 */
[----:B------:R-:W-:Y:S02]  /*fac0*/  IMAD.MOV.U32 R9, RZ, RZ, R8 ;  /* 0x000000ffff097224 */ /* 0x000fe400078e0008 */
[----:B------:R-:W-:-:S05]  /*fad0*/  FFMA.FTZ R7, R7, R102, 1.1641532182693481445e-10 ;  /* 0x2f00000007077423 */ /* 0x000fca0000010066 */
[----:B------:R-:W-:Y:S02]  /*fae0*/  FSETP.LE.FTZ.AND P4, PT, R7, UR4, PT ;  /* 0x0000000407007c0b */ /* 0x000fe4000bf93000 */
[C---:B-----5:R-:W-:Y:S02]  /*faf0*/  SHF.L.U32 R7, R92.reuse, 0x10, RZ ;  /* 0x000000105c077819 */ /* 0x060fe400000006ff */
[----:B------:R-:W-:Y:S02]  /*fb00*/  PRMT R92, R92, 0x7632, R92 ;  /* 0x000076325c5c7816 */ /* 0x000fe4000000005c */
[----:B--2---:R-:W-:Y:S01]  /*fb10*/  P2R R111, PR, RZ, 0x10 ;  /* 0x00000010ff6f7803 */ /* 0x004fe20000000000 */
        /* <DEDUP_REMOVED lines=10> */
.L_x_6661:
        /* <DEDUP_REMOVED lines=12> */
.L_x_6662:
[----:B------:R-:W-:Y:S01]  /*fc80*/  IMAD.WIDE.U32 R10, R0, -0x326172a9, RZ ;  /* 0xcd9e8d57000a7825 */ /* 0x000fe200078e00ff */
[----:B------:R-:W-:-:S04]  /*fc90*/  LOP3.LUT R4, R6, UR9, R9, 0x96, !PT ;  /* 0x0000000906047c12 */ /* 0x000fc8000f8e9609 */
        /* <DEDUP_REMOVED lines=34> */
[----:B------:R-:W-:Y:S01]  /*fec0*/  IMAD.WIDE.U32 R4, R5, -0x326172a9, RZ ;  /* 0xcd9e8d5705047825 */ /* 0x000fe200078e00ff */
[----:B------:R-:W-:-:S03]  /*fed0*/  MOV R9, R100 ;  /* 0x0000006400097202 */ /* 0x000fc60000000f00 */
[----:B------:R-:W-:Y:S01]  /*fee0*/  IMAD.WIDE.U32 R12, R12, -0x2daee0ad, RZ ;  /* 0xd2511f530c0c7825 */ /* 0x000fe200078e00ff */
[----:B------:R-:W-:-:S03]  /*fef0*/  LOP3.LUT R5, R8, UR36, R5, 0x96, !PT ;  /* 0x0000002408057c12 */ /* 0x000fc6000f8e9605 */
[----:B------:R-:W-:Y:S01]  /*ff00*/  IMAD.MOV.U32 R8, RZ, RZ, R4 ;  /* 0x000000ffff087224 */ /* 0x000fe200078e0004 */
[----:B------:R-:W-:Y:S01]  /*ff10*/  LOP3.LUT R4, R10, UR29, R13, 0x96, !PT ;  /* 0x0000001d0a047c12 */ /* 0x000fe2000f8e960d */
[----:B------:R-:W-:-:S07]  /*ff20*/  IMAD.MOV.U32 R100, RZ, RZ, R12 ;  /* 0x000000ffff647224 */ /* 0x000fce00078e000c */
.L_x_6660:
[----:B------:R-:W-:Y:S02]  /*ff30*/  I2FP.F32.U32 R9, R9 ;  /* 0x0000000900097245 */ /* 0x000fe40000201000 */
[----:B------:R-:W-:Y:S02]  /*ff40*/  SHF.L.U32 R10, R40, 0x10, RZ ;  /* 0x00000010280a7819 */ /* 0x000fe400000006ff */
[----:B------:R-:W-:Y:S01]  /*ff50*/  ISETP.NE.AND P3, PT, R11, 0x1, PT ;  /* 0x000000010b00780c */ /* 0x000fe20003f65270 */
[----:B------:R-:W-:Y:S02]  /*ff60*/  FFMA.FTZ R9, R9, R102, 1.1641532182693481445e-10 ;  /* 0x2f00000009097423 */ /* 0x000fe40000010066 */
[----:B------:R-:W-:-:S03]  /*ff70*/  FMUL.FTZ R10, R10, UR5 ;  /* 0x000000050a0a7c20 */ /* 0x000fc60008410000 */
[----:B------:R-:W-:Y:S02]  /*ff80*/  FSETP.GTU.FTZ.AND P2, PT, R9, UR4, PT ;  /* 0x0000000409007c0b */ /* 0x000fe4000bf5c000 */
[----:B------:R-:W-:Y:S02]  /*ff90*/  FSEL R9, R7, RZ, P4 ;  /* 0x000000ff07097208 */ /* 0x000fe40002000000 */
[----:B01----:R-:W-:Y:S01]  /*ffa0*/  FSEL R12, R10, RZ, !P2 ;  /* 0x000000ff0a0c7208 */ /* 0x003fe20005000000 */
        /* <DEDUP_REMOVED lines=14> */
.L_x_6664:
        /* <DEDUP_REMOVED lines=12> */
.L_x_6665:
        /* <DEDUP_REMOVED lines=42> */
.L_x_6663:
[----:B------:R-:W-:Y:S01]  /*103f0*/  I2FP.F32.U32 R9, R9 ;  /* 0x0000000900097245 */ /* 0x000fe20000201000 */
[----:B------:R-:W-:Y:S01]  /*10400*/  HFMA2 R14, -RZ, RZ, 0, 1.1920928955078125e-07 ;  /* 0x00000002ff0e7431 */ /* 0x000fe200000001ff */
[----:B------:R-:W-:Y:S01]  /*10410*/  ISETP.NE.AND P2, PT, R10, 0x1, PT ;  /* 0x000000010a00780c */ /* 0x000fe20003f45270 */
[----:B------:R-:W-:Y:S02]  /*10420*/  IMAD.MOV.U32 R11, RZ, RZ, R8 ;  /* 0x000000ffff0b7224 */ /* 0x000fe400078e0008 */
        /* <DEDUP_REMOVED lines=14> */
.L_x_6667:
        /* <DEDUP_REMOVED lines=12> */
.L_x_6668:
        /* <DEDUP_REMOVED lines=43> */
.L_x_6666:
[----:B------:R-:W-:Y:S02]  /*10880*/  I2FP.F32.U32 R11, R11 ;  /* 0x0000000b000b7245 */ /* 0x000fe40000201000 */
[----:B------:R-:W-:Y:S02]  /*10890*/  PRMT R10, R40, 0x7632, R10 ;  /* 0x00007632280a7816 */ /* 0x000fe4000000000a */
[----:B------:R-:W-:Y:S01]  /*108a0*/  ISETP.NE.AND P3, PT, R14, 0x1, PT ;  /* 0x000000010e00780c */ /* 0x000fe20003f65270 */
[----:B------:R-:W-:Y:S01]  /*108b0*/  FFMA.FTZ R11, R11, R102, 1.1641532182693481445e-10 ;  /* 0x2f0000000b0b7423 */ /* 0x000fe20000010066 */
[----:B------:R-:W-:Y:S01]  /*108c0*/  FSEL R13, R9, RZ, P4 ;  /* 0x000000ff090d7208 */ /* 0x000fe20002000000 */
[----:B------:R-:W-:Y:S01]  /*108d0*/  IMAD.U32 R10, R10, 0x10000, RZ ;  /* 0x000100000a0a7824 */ /* 0x000fe200078e00ff */
[----:B------:R-:W-:Y:S02]  /*108e0*/  MOV R92, 0x2 ;  /* 0x00000002005c7802 */ /* 0x000fe40000000f00 */
[----:B------:R-:W-:Y:S01]  /*108f0*/  FSETP.GTU.FTZ.AND P2, PT, R11, UR4, PT ;  /* 0x000000040b007c0b */ /* 0x000fe2000bf5c000 */
[----:B------:R-:W-:Y:S01]  /*10900*/  FMUL.FTZ R10, R10, UR5 ;  /* 0x000000050a0a7c20 */ /* 0x000fe20008410000 */
[----:B------:R-:W-:-:S02]  /*10910*/  IMAD.MOV.U32 R11, RZ, RZ, R8 ;  /* 0x000000ffff0b7224 */ /* 0x000fc400078e0008 */
        /* <DEDUP_REMOVED lines=13> */
.L_x_6670:
        /* <DEDUP_REMOVED lines=12> */
.L_x_6671:
        /* <DEDUP_REMOVED lines=43> */
.L_x_6669:
[----:B------:R-:W-:Y:S01]  /*10d60*/  ISETP.NE.AND P2, PT, R92, 0x1, PT ;  /* 0x000000015c00780c */ /* 0x000fe20003f45270 */
[----:B------:R-:W-:Y:S01]  /*10d70*/  IMAD.U32 R10, R93, 0x10000, RZ ;  /* 0x000100005d0a7824 */ /* 0x000fe200078e00ff */
[----:B------:R-:W-:Y:S01]  /*10d80*/  I2FP.F32.U32 R11, R11 ;  /* 0x0000000b000b7245 */ /* 0x000fe20000201000 */
[----:B------:R-:W-:Y:S02]  /*10d90*/  IMAD.MOV.U32 R15, RZ, RZ, R8 ;  /* 0x000000ffff0f7224 */ /* 0x000fe400078e0008 */
[----:B------:R-:W-:Y:S02]  /*10da0*/  FMUL.FTZ R10, R10, UR5 ;  /* 0x000000050a0a7c20 */ /* 0x000fe40008410000 */
[----:B------:R-:W-:-:S05]  /*10db0*/  FFMA.FTZ R11, R11, R102, 1.1641532182693481445e-10 ;  /* 0x2f0000000b0b7423 */ /* 0x000fca0000010066 */
[----:B------:R-:W-:Y:S02]  /*10dc0*/  FSETP.LE.FTZ.AND P4, PT, R11, UR4, PT ;  /* 0x000000040b007c0b */ /* 0x000fe4000bf93000 */
[----:B------:R-:W-:Y:S01]  /*10dd0*/  PRMT R11, R93, 0x7632, R11 ;  /* 0x000076325d0b7816 */ /* 0x000fe2000000000b */
[----:B------:R-:W-:Y:S01]  /*10de0*/  HFMA2 R93, -RZ, RZ, 0, 1.1920928955078125e-07 ;  /* 0x00000002ff5d7431 */ /* 0x000fe200000001ff */
        /* <DEDUP_REMOVED lines=10> */
.L_x_6673:
        /* <DEDUP_REMOVED lines=12> */
.L_x_6674:
        /* <DEDUP_REMOVED lines=43> */
.L_x_6672:
        /* <DEDUP_REMOVED lines=22> */
.L_x_6676:
        /* <DEDUP_REMOVED lines=12> */
.L_x_6677:
        /* <DEDUP_REMOVED lines=43> */
.L_x_6675:
[----:B------:R-:W-:Y:S01]  /*116d0*/  ISETP.NE.AND P2, PT, R92, 0x1, PT ;  /* 0x000000015c00780c */ /* 0x000fe20003f45270 */
[----:B------:R-:W-:Y:S01]  /*116e0*/  IMAD.U32 R11, R11, 0x10000, RZ ;  /* 0x000100000b0b7824 */ /* 0x000fe200078e00ff */
[----:B------:R-:W-:Y:S01]  /*116f0*/  I2FP.F32.U32 R15, R15 ;  /* 0x0000000f000f7245 */ /* 0x000fe20000201000 */
[----:B------:R-:W-:Y:S02]  /*11700*/  HFMA2 R96, -RZ, RZ, 0, 1.1920928955078125e-07 ;  /* 0x00000002ff607431 */ /* 0x000fe400000001ff */
        /* <DEDUP_REMOVED lines=14> */
.L_x_6679:
        /* <DEDUP_REMOVED lines=12> */
.L_x_6680:
        /* <DEDUP_REMOVED lines=43> */
.L_x_6678:
[----:B------:R-:W-:Y:S01]  /*11b60*/  I2FP.F32.U32 R15, R15 ;  /* 0x0000000f000f7245 */ /* 0x000fe20000201000 */
[----:B------:R-:W-:Y:S01]  /*11b70*/  IMAD.MOV.U32 R93, RZ, RZ, R8 ;  /* 0x000000ffff5d7224 */ /* 0x000fe200078e0008 */
        /* <DEDUP_REMOVED lines=10> */
[----:B------:R-:W-:-:S03]  /*11c20*/  MOV R92, 0x2 ;  /* 0x00000002005c7802 */ /* 0x000fc60000000f00 */
        /* <DEDUP_REMOVED lines=10> */
.L_x_6682:
        /* <DEDUP_REMOVED lines=12> */
.L_x_6683:
        /* <DEDUP_REMOVED lines=43> */
.L_x_6681:
[----:B------:R-:W-:Y:S01]  /*12040*/  ISETP.NE.AND P3, PT, R92, 0x1, PT ;  /* 0x000000015c00780c */ /* 0x000fe20003f65270 */
[C---:B------:R-:W-:Y:S01]  /*12050*/  IMAD.U32 R101, R94.reuse, 0x10000, RZ ;  /* 0x000100005e657824 */ /* 0x040fe200078e00ff */
[----:B------:R-:W-:Y:S01]  /*12060*/  I2FP.F32.U32 R93, R93 ;  /* 0x0000005d005d7245 */ /* 0x000fe20000201000 */
[----:B------:R-:W-:Y:S01]  /*12070*/  HFMA2 R97, -RZ, RZ, 0, 1.1920928955078125e-07 ;  /* 0x00000002ff617431 */ /* 0x000fe200000001ff */
[----:B------:R-:W-:Y:S01]  /*12080*/  PRMT R94, R94, 0x7632, R94 ;  /* 0x000076325e5e7816 */ /* 0x000fe2000000005e */
        /* <DEDUP_REMOVED lines=13> */
.L_x_6685:
        /* <DEDUP_REMOVED lines=12> */
.L_x_6686:
        /* <DEDUP_REMOVED lines=43> */
.L_x_6684:
[----:B------:R-:W-:Y:S01]  /*124d0*/  I2FP.F32.U32 R93, R93 ;  /* 0x0000005d005d7245 */ /* 0x000fe20000201000 */
[----:B------:R-:W-:Y:S01]  /*124e0*/  IMAD.U32 R92, R42, 0x10000, RZ ;  /* 0x000100002a5c7824 */ /* 0x000fe200078e00ff */
[----:B------:R-:W-:Y:S02]  /*124f0*/  FSEL R101, R101, RZ, P2 ;  /* 0x000000ff65657208 */ /* 0x000fe40001000000 */
[----:B------:R-:W-:Y:S01]  /*12500*/  MOV R98, 0x2 ;  /* 0x0000000200627802 */ /* 0x000fe20000000f00 */
        /* <DEDUP_REMOVED lines=18> */
.L_x_6688:
        /* <DEDUP_REMOVED lines=12> */
.L_x_6689:
        /* <DEDUP_REMOVED lines=43> */
.L_x_6687:
[----:B------:R-:W-:Y:S01]  /*129a0*/  ISETP.NE.AND P4, PT, R98, 0x1, PT ;  /* 0x000000016200780c */ /* 0x000fe20003f85270 */
[----:B------:R-:W-:Y:S01]  /*129b0*/  IMAD.U32 R97, R94, 0x10000, RZ ;  /* 0x000100005e617824 */ /* 0x000fe200078e00ff */
[----:B------:R-:W-:Y:S01]  /*129c0*/  I2FP.F32.U32 R93, R93 ;  /* 0x0000005d005d7245 */ /* 0x000fe20000201000 */
[----:B------:R-:W-:Y:S02]  /*129d0*/  HFMA2 R101, -RZ, RZ, 0, 1.1920928955078125e-07 ;  /* 0x00000002ff657431 */ /* 0x000fe400000001ff */
[----:B------:R-:W-:Y:S02]  /*129e0*/  IMAD.MOV.U32 R99, RZ, RZ, R8 ;  /* 0x000000ffff637224 */ /* 0x000fe400078e0008 */
        /* <DEDUP_REMOVED lines=12> */
.L_x_6691:
        /* <DEDUP_REMOVED lines=12> */
.L_x_6692:
        /* <DEDUP_REMOVED lines=43> */
.L_x_6690:
        /* <DEDUP_REMOVED lines=23> */
.L_x_6694:
        /* <DEDUP_REMOVED lines=12> */
.L_x_6695:
        /* <DEDUP_REMOVED lines=43> */
.L_x_6693:
[----:B------:R-:W-:Y:S01]  /*13300*/  ISETP.NE.AND P5, PT, R98, 0x1, PT ;  /* 0x000000016200780c */ /* 0x000fe20003fa5270 */
[----:B------:R-:W-:Y:S01]  /*13310*/  HFMA2 R114, -RZ, RZ, 0, 1.1920928955078125e-07 ;  /* 0x00000002ff727431 */ /* 0x000fe200000001ff */
[----:B------:R-:W-:Y:S01]  /*13320*/  I2FP.F32.U32 R99, R94 ;  /* 0x0000005e00637245 */ /* 0x000fe20000201000 */
[C---:B------:R-:W-:Y:S01]  /*13330*/  IMAD.U32 R94, R95.reuse, 0x10000, RZ ;  /* 0x000100005f5e7824 */ /* 0x040fe200078e00ff */
[----:B------:R-:W-:Y:S01]  /*13340*/  PRMT R95, R95, 0x7632, R95 ;  /* 0x000076325f5f7816 */ /* 0x000fe2000000005f */
        /* <DEDUP_REMOVED lines=13> */
.L_x_6697:
        /* <DEDUP_REMOVED lines=12> */
.L_x_6698:
        /* <DEDUP_REMOVED lines=43> */
.L_x_6696:
[----:B------:R-:W-:Y:S01]  /*13790*/  I2FP.F32.U32 R99, R101 ;  /* 0x0000006500637245 */ /* 0x000fe20000201000 */
[----:B------:R-:W-:Y:S01]  /*137a0*/  IMAD.U32 R98, R43, 0x10000, RZ ;  /* 0x000100002b627824 */ /* 0x000fe200078e00ff */
[----:B------:R-:W-:Y:S02]  /*137b0*/  FSEL R94, R94, RZ, P4 ;  /* 0x000000ff5e5e7208 */ /* 0x000fe40002000000 */
        /* <DEDUP_REMOVED lines=19> */
.L_x_6700:
        /* <DEDUP_REMOVED lines=12> */
.L_x_6701:
        /* <DEDUP_REMOVED lines=43> */
.L_x_6699:
        /* <DEDUP_REMOVED lines=17> */
.L_x_6703:
        /* <DEDUP_REMOVED lines=14> */
.L_x_6704:
        /* <DEDUP_REMOVED lines=43> */
.L_x_6702:
        /* <DEDUP_REMOVED lines=12> */
.L_x_6656:
        /* <DEDUP_REMOVED lines=15> */
.L_x_6707:
[----:B------:R-:W-:-:S04]  /*142b0*/  IADD3 R2, PT, PT, R2, 0x1, RZ ;  /* 0x0000000102027810 */ /* 0x000fc80007ffe0ff */
[C---:B------:R-:W-:Y:S01]  /*142c0*/  ISETP.NE.AND P2, PT, R2.reuse, RZ, PT ;  /* 0x000000ff0200720c */ /* 0x040fe20003f45270 */
[----:B--2---:R-:W-:-:S12]  /*142d0*/  IMAD.WIDE.U32 R110, R2, -0x2daee0ad, RZ ;  /* 0xd2511f53026e7825 */ /* 0x004fd800078e00ff */
        /* <DEDUP_REMOVED lines=9> */
.L_x_6708:
        /* <DEDUP_REMOVED lines=43> */
.L_x_6706:
[----:B------:R-:W-:Y:S01]  /*14620*/  ISETP.NE.AND P2, PT, R14, 0x1, PT ;  /* 0x000000010e00780c */ /* 0x000fe20003f45270 */
[C---:B--2--5:R-:W-:Y:S01]  /*14630*/  IMAD.U32 R114, R92.reuse, 0x10000, RZ ;  /* 0x000100005c727824 */ /* 0x064fe200078e00ff */
[----:B------:R-:W-:Y:S02]  /*14640*/  I2FP.F32.U32 R13, R12 ;  /* 0x0000000c000d7245 */ /* 0x000fe40000201000 */
[----:B------:R-:W-:Y:S02]  /*14650*/  PRMT R116, R92, 0x7632, R116 ;  /* 0x000076325c747816 */ /* 0x000fe40000000074 */
[----:B------:R-:W-:Y:S01]  /*14660*/  MOV R12, 0x2 ;  /* 0x00000002000c7802 */ /* 0x000fe20000000f00 */
        /* <DEDUP_REMOVED lines=13> */
.L_x_6710:
        /* <DEDUP_REMOVED lines=12> */
.L_x_6711:
        /* <DEDUP_REMOVED lines=43> */
.L_x_6709:
[----:B------:R-:W-:Y:S01]  /*14ab0*/  ISETP.NE.AND P2, PT, R12, 0x1, PT ;  /* 0x000000010c00780c */ /* 0x000fe20003f45270 */
[----:B------:R-:W-:Y:S01]  /*14ac0*/  HFMA2 R14, -RZ, RZ, 0, 1.1920928955078125e-07 ;  /* 0x00000002ff0e7431 */ /* 0x000fe200000001ff */
[----:B------:R-:W-:Y:S01]  /*14ad0*/  I2FP.F32.U32 R13, R13 ;  /* 0x0000000d000d7245 */ /* 0x000fe20000201000 */
[----:B------:R-:W-:-:S04]  /*14ae0*/  IMAD.U32 R116, R116, 0x10000, RZ ;  /* 0x0001000074747824 */ /* 0x000fc800078e00ff */
        /* <DEDUP_REMOVED lines=13> */
.L_x_6713:
        /* <DEDUP_REMOVED lines=12> */
.L_x_6714:
        /* <DEDUP_REMOVED lines=43> */
.L_x_6712:
[----:B------:R-:W-:Y:S01]  /*14f30*/  ISETP.NE.AND P2, PT, R14, 0x1, PT ;  /* 0x000000010e00780c */ /* 0x000fe20003f45270 */
[C---:B------:R-:W-:Y:S01]  /*14f40*/  IMAD.U32 R115, R93.reuse, 0x10000, RZ ;  /* 0x000100005d737824 */ /* 0x040fe200078e00ff */
        /* <DEDUP_REMOVED lines=16> */
.L_x_6716:
        /* <DEDUP_REMOVED lines=12> */
.L_x_6717:
        /* <DEDUP_REMOVED lines=43> */
.L_x_6715:
        /* <DEDUP_REMOVED lines=17> */
.L_x_6719:
        /* <DEDUP_REMOVED lines=12> */
.L_x_6720:
        /* <DEDUP_REMOVED lines=43> */
.L_x_6718:
        /* <DEDUP_REMOVED lines=17> */
.L_x_6722:
        /* <DEDUP_REMOVED lines=12> */
.L_x_6723:
        /* <DEDUP_REMOVED lines=43> */
.L_x_6721:
        /* <DEDUP_REMOVED lines=16> */
.L_x_6725:
        /* <DEDUP_REMOVED lines=12> */
.L_x_6726:
        /* <DEDUP_REMOVED lines=43> */
.L_x_6724:
        /* <DEDUP_REMOVED lines=17> */
.L_x_6728:
        /* <DEDUP_REMOVED lines=12> */
.L_x_6729:
        /* <DEDUP_REMOVED lines=43> */
.L_x_6727:
        /* <DEDUP_REMOVED lines=37> */
.L_x_6705:
        /* <DEDUP_REMOVED lines=46> */
[----:B0-----:R-:W-:Y:S02]  /*16ae0*/  SHF.L.U32 R104, R98, 0x10, RZ ;  /* 0x0000001062687819 */ /* 0x001fe400000006ff */
[----:B------:R-:W-:Y:S02]  /*16af0*/  LOP3.LUT R108, R99, 0xffff, RZ, 0xc0, !PT ;  /* 0x0000ffff636c7812 */ /* 0x000fe400078ec0ff */
[----:B------:R-:W-:Y:S02]  /*16b00*/  LOP3.LUT R109, R104, 0xff0000, RZ, 0xc0, !PT ;  /* 0x00ff0000686d7812 */ /* 0x000fe400078ec0ff */
[----:B------:R-:W0:Y:S01]  /*16b10*/  LDC.64 R104, c[0x0][0x3b8] ;  /* 0x0000ee00ff687b82 */ /* 0x000e220000000a00 */
        /* <DEDUP_REMOVED lines=16> */
.L_x_6730:
        /* <DEDUP_REMOVED lines=80> */
.L_x_6732:
[----:B------:R-:W-:Y:S05]  /*17120*/  BSYNC.RECONVERGENT B0 ;  /* 0x0000000000007941 */ /* 0x000fea0003800200 */
.L_x_6731:
        /* <DEDUP_REMOVED lines=14> */
.L_x_6734:
[----:B------:R-:W-:Y:S05]  /*17210*/  BSYNC.RECONVERGENT B0 ;  /* 0x0000000000007941 */ /* 0x000fea0003800200 */
.L_x_6733:
[----:B------:R-:W1:Y:S01]  /*17220*/  SHFL.DOWN PT, R114, R111, 0x4, 0x1f ;  /* 0x08801f006f727f89 */ /* 0x000e6200000e0000 */
[----:B------:R-:W-:Y:S01]  /*17230*/  I2FP.F32.U32 R115, R111 ;  /* 0x0000006f00737245 */ /* 0x000fe20000201000 */
[----:B------:R-:W-:Y:S01]  /*17240*/  UPLOP3.LUT UP1, UPT, UPT, UPT, UP1, 0x40, 0x4 ;  /* 0x000000000004789c */ /* 0x000fe20003f2e810 */
[----:B------:R-:W-:Y:S01]  /*17250*/  ISETP.NE.AND P1, PT, RZ, UR39, PT ;  /* 0x00000027ff007c0c */ /* 0x000fe2000bf25270 */
[----:B0-----:R-:W0:Y:S01]  /*17260*/  SHFL.DOWN PT, R113, R104, 0x4, 0x1f ;  /* 0x08801f0068717f89 */ /* 0x001e2200000e0000 */
[----:B-1----:R-:W-:Y:S01]  /*17270*/  IMAD.IADD R112, R114, 0x1, R111 ;  /* 0x0000000172707824 */ /* 0x002fe200078e026f */
[----:B------:R-:W-:Y:S02]  /*17280*/  I2FP.F32.S32 R116, R114 ;  /* 0x0000007200747245 */ /* 0x000fe40000201400 */
[----:B------:R-:W1:Y:S02]  /*17290*/  SHFL.DOWN PT, R114, R105, 0x4, 0x1f ;  /* 0x08801f0069727f89 */ /* 0x000e6400000e0000 */
[----:B------:R-:W-:Y:S01]  /*172a0*/  I2FP.F32.S32 R108, R112 ;  /* 0x00000070006c7245 */ /* 0x000fe20000201400 */
[C---:B0-----:R-:W-:Y:S01]  /*172b0*/  FMUL.FTZ R118, R113.reuse, R116 ;  /* 0x0000007471767220 */ /* 0x041fe20000410000 */
[----:B------:R-:W0:Y:S01]  /*172c0*/  SHFL.DOWN PT, R109, R112, 0x2, 0x1f ;  /* 0x08401f00706d7f89 */ /* 0x000e2200000e0000 */
[----:B------:R-:W-:Y:S01]  /*172d0*/  FADD.FTZ R113, -R113, R104 ;  /* 0x0000006871717221 */ /* 0x000fe20000010100 */
[----:B------:R-:W2:Y:S01]  /*172e0*/  MUFU.RCP R110, R108 ;  /* 0x0000006c006e7308 */ /* 0x000ea20000001000 */
[----:B------:R-:W-:-:S02]  /*172f0*/  FFMA.FTZ R111, R115, R104, R118 ;  /* 0x00000068736f7223 */ /* 0x000fc40000010076 */
[----:B------:R-:W-:-:S04]  /*17300*/  FMUL.FTZ R113, R113, R113 ;  /* 0x0000007171717220 */ /* 0x000fc80000410000 */
[----:B------:R-:W-:-:S04]  /*17310*/  FMUL.FTZ R113, R113, R115 ;  /* 0x0000007371717220 */ /* 0x000fc80000410000 */
[----:B------:R-:W-:Y:S01]  /*17320*/  FMUL.FTZ R113, R113, R116 ;  /* 0x0000007471717220 */ /* 0x000fe20000410000 */
[----:B--2---:R-:W-:Y:S01]  /*17330*/  FMUL.FTZ R111, R110, R111 ;  /* 0x0000006f6e6f7220 */ /* 0x004fe20000410000 */
[----:B-1----:R-:W-:Y:S01]  /*17340*/  FADD.FTZ R105, R114, R105 ;  /* 0x0000006972697221 */ /* 0x002fe20000010000 */
[----:B0-----:R-:W-:-:S03]  /*17350*/  IMAD.IADD R112, R112, 0x1, R109 ;  /* 0x0000000170707824 */ /* 0x001fc600078e026d */
[----:B------:R-:W0:Y:S01]  /*17360*/  SHFL.DOWN PT, R118, R111, 0x2, 0x1f ;  /* 0x08401f006f767f89 */ /* 0x000e2200000e0000 */
[----:B------:R-:W-:Y:S01]  /*17370*/  FFMA.FTZ R113, R110, R113, R105 ;  /* 0x000000716e717223 */ /* 0x000fe20000010069 */
[----:B------:R-:W-:Y:S02]  /*17380*/  I2FP.F32.S32 R115, R109 ;  /* 0x0000006d00737245 */ /* 0x000fe40000201400 */
[----:B------:R-:W-:Y:S01]  /*17390*/  I2FP.F32.S32 R104, R112 ;  /* 0x0000007000687245 */ /* 0x000fe20000201400 */
[----:B------:R-:W-:Y:S03]  /*173a0*/  SHFL.DOWN PT, R105, R112, 0x1, 0x1f ;  /* 0x08201f0070697f89 */ /* 0x000fe600000e0000 */
[----:B------:R-:W1:Y:S01]  /*173b0*/  MUFU.RCP R110, R104 ;  /* 0x00000068006e7308 */ /* 0x000e620000001000 */
[----:B------:R-:W2:Y:S01]  /*173c0*/  SHFL.DOWN PT, R114, R113, 0x2, 0x1f ;  /* 0x08401f0071727f89 */ /* 0x000ea200000e0000 */
[----:B0-----:R-:W-:Y:S01]  /*173d0*/  FMUL.FTZ R109, R118, R115 ;  /* 0x00000073766d7220 */ /* 0x001fe20000410000 */
[----:B------:R-:W-:-:S03]  /*173e0*/  FADD.FTZ R118, R111, -R118 ;  /* 0x800000766f767221 */ /* 0x000fc60000010000 */
[----:B------:R-:W-:Y:S01]  /*173f0*/  FFMA.FTZ R111, R108, R111, R109 ;  /* 0x0000006f6c6f7223 */ /* 0x000fe2000001006d */
[----:B------:R-:W-:-:S04]  /*17400*/  FMUL.FTZ R109, R118, R118 ;  /* 0x00000076766d7220 */ /* 0x000fc80000410000 */
[----:B------:R-:W-:Y:S01]  /*17410*/  FMUL.FTZ R108, R108, R109 ;  /* 0x0000006d6c6c7220 */ /* 0x000fe20000410000 */
[----:B-1----:R-:W-:Y:S01]  /*17420*/  FMUL.FTZ R109, R110, R111 ;  /* 0x0000006f6e6d7220 */ /* 0x002fe20000410000 */
[----:B--2---:R-:W-:Y:S01]  /*17430*/  FADD.FTZ R113, R113, R114 ;  /* 0x0000007271717221 */ /* 0x004fe20000010000 */
[----:B------:R-:W-:Y:S01]  /*17440*/  IADD3 R111, PT, PT, R112, R105, RZ ;  /* 0x00000069706f7210 */ /* 0x000fe20007ffe0ff */
[----:B------:R-:W-:Y:S01]  /*17450*/  FMUL.FTZ R108, R108, R115 ;  /* 0x000000736c6c7220 */ /* 0x000fe20000410000 */
[----:B------:R-:W-:Y:S01]  /*17460*/  I2FP.F32.S32 R112, R105 ;  /* 0x0000006900707245 */ /* 0x000fe20000201400 */
[----:B------:R-:W0:Y:S02]  /*17470*/  SHFL.DOWN PT, R116, R109, 0x1, 0x1f ;  /* 0x08201f006d747f89 */ /* 0x000e2400000e0000 */
[----:B------:R-:W-:Y:S01]  /*17480*/  FFMA.FTZ R108, R110, R108, R113 ;  /* 0x0000006c6e6c7223 */ /* 0x000fe20000010071 */
[----:B------:R-:W-:-:S04]  /*17490*/  I2FP.F32.S32 R110, R111 ;  /* 0x0000006f006e7245 */ /* 0x000fc80000201400 */
[----:B------:R-:W1:Y:S02]  /*174a0*/  SHFL.DOWN PT, R111, R108, 0x1, 0x1f ;  /* 0x08201f006c6f7f89 */ /* 0x000e6400000e0000 */
[----:B------:R-:W2:Y:S01]  /*174b0*/  MUFU.RCP R110, R110 ;  /* 0x0000006e006e7308 */ /* 0x000ea20000001000 */
[----:B0-----:R-:W-:Y:S01]  /*174c0*/  FADD.FTZ R105, R109, -R116 ;  /* 0x800000746d697221 */ /* 0x001fe20000010000 */
[----:B------:R-:W-:-:S03]  /*174d0*/  FMUL.FTZ R113, R116, R112 ;  /* 0x0000007074717220 */ /* 0x000fc60000410000 */
[----:B------:R-:W-:Y:S01]  /*174e0*/  FMUL.FTZ R105, R105, R105 ;  /* 0x0000006969697220 */ /* 0x000fe20000410000 */
[----:B------:R-:W-:Y:S01]  /*174f0*/  FFMA.FTZ R113, R104, R109, R113 ;  /* 0x0000006d68717223 */ /* 0x000fe20000010071 */
[----:B-1----:R-:W-:Y:S02]  /*17500*/  FADD.FTZ R111, R108, R111 ;  /* 0x0000006f6c6f7221 */ /* 0x002fe40000010000 */
[----:B------:R-:W-:Y:S01]  /*17510*/  FMUL.FTZ R105, R104, R105 ;  /* 0x0000006968697220 */ /* 0x000fe20000410000 */
[----:B--2---:R-:W-:-:S03]  /*17520*/  FMUL.FTZ R104, R110, R113 ;  /* 0x000000716e687220 */ /* 0x004fc60000410000 */
[----:B------:R-:W-:Y:S02]  /*17530*/  FMUL.FTZ R105, R105, R112 ;  /* 0x0000007069697220 */ /* 0x000fe40000410000 */
[----:B------:R-:W0:Y:S01]  /*17540*/  LDC R112, c[0x0][0x448] ;  /* 0x00011200ff707b82 */ /* 0x000e220000000800 */
[----:B------:R-:W1:Y:S01]  /*17550*/  SHFL.IDX PT, R104, R104, RZ, 0x1f ;  /* 0x00001fff68687589 */ /* 0x000e6200000e0000 */
[----:B------:R-:W-:-:S06]  /*17560*/  FFMA.FTZ R111, R110, R105, R111 ;  /* 0x000000696e6f7223 */ /* 0x000fcc000001006f */
[----:B------:R-:W0:Y:S01]  /*17570*/  SHFL.IDX PT, R111, R111, RZ, 0x1f ;  /* 0x00001fff6f6f7589 */ /* 0x000e2200000e0000 */
[C---:B-1----:R-:W-:Y:S01]  /*17580*/  FSEL R114, R104.reuse, RZ, !P1 ;  /* 0x000000ff68727208 */ /* 0x042fe20004800000 */
[----:B------:R-:W-:-:S04]  /*17590*/  FMUL.FTZ R110, R104, R104 ;  /* 0x00000068686e7220 */ /* 0x000fc80000410000 */
        /* <DEDUP_REMOVED lines=27> */
[C---:B------:R-:W-:Y:S01]  /*17750*/  FADD.FTZ R21, -R114.reuse, R21 ;  /* 0x0000001572157221 */ /* 0x040fe20000010100 */
[C---:B------:R-:W-:Y:S01]  /*17760*/  FADD.FTZ R19, -R114.reuse, R19 ;  /* 0x0000001372137221 */ /* 0x040fe20000010100 */
[----:B------:R-:W-:Y:S01]  /*17770*/  FADD.FTZ R92, -R114, R92 ;  /* 0x0000005c725c7221 */ /* 0x000fe20000010100 */
[C---:B-1----:R-:W-:Y:S01]  /*17780*/  FMUL.FTZ R15, R27.reuse, R112 ;  /* 0x000000701b0f7220 */ /* 0x042fe20000410000 */
[----:B------:R-:W-:Y:S01]  /*17790*/  FMUL.FTZ R14, R27, R113 ;  /* 0x000000711b0e7220 */ /* 0x000fe20000410000 */
[----:B0-----:R-:W-:-:S04]  /*177a0*/  IMAD.WIDE.U32 R28, R103, 0x10, R24 ;  /* 0x00000010671c7825 */ /* 0x001fc800078e0018 */
[----:B------:R-:W-:Y:S01]  /*177b0*/  FMUL.FTZ R103, R27, R110 ;  /* 0x0000006e1b677220 */ /* 0x000fe20000410000 */
[----:B------:R-:W-:Y:S01]  /*177c0*/  FFMA.FTZ R15, R15, R86, R62 ;  /* 0x000000560f0f7223 */ /* 0x000fe2000001003e */
[----:B------:R-:W-:Y:S01]  /*177d0*/  FFMA.FTZ R14, R14, R87, R63 ;  /* 0x000000570e0e7223 */ /* 0x000fe2000001003f */
[----:B------:R-:W-:-:S04]  /*177e0*/  IMAD.WIDE.U32 R30, R106, 0x10, R24 ;  /* 0x000000106a1e7825 */ /* 0x000fc800078e0018 */
[C---:B------:R-:W-:Y:S01]  /*177f0*/  FMUL.FTZ R106, R27.reuse, R111 ;  /* 0x0000006f1b6a7220 */ /* 0x040fe20000410000 */
[----:B------:R-:W-:Y:S01]  /*17800*/  MOV R111, UR18 ;  /* 0x00000012006f7c02 */ /* 0x000fe20008000f00 */
[----:B------:R-:W-:Y:S01]  /*17810*/  FMUL.FTZ R110, R27, R17 ;  /* 0x000000111b6e7220 */ /* 0x000fe20000410000 */
[----:B------:R-:W-:Y:S01]  /*17820*/  F2FP.BF16.F32.PACK_AB R15, R14, R15 ;  /* 0x0000000f0e0f723e */ /* 0x000fe200000010ff */
[----:B------:R-:W-:Y:S01]  /*17830*/  FFMA.FTZ R14, R103, R84, R60 ;  /* 0x00000054670e7223 */ /* 0x000fe2000001003c */
[----:B------:R-:W-:Y:S01]  /*17840*/  FFMA.FTZ R103, R106, R85, R61 ;  /* 0x000000556a677223 */ /* 0x000fe2000001003d */
[----:B------:R-:W-:-:S04]  /*17850*/  IMAD.WIDE.U32 R24, R107, 0x10, R24 ;  /* 0x000000106b187825 */ /* 0x000fc800078e0018 */
[C---:B------:R-:W-:Y:S01]  /*17860*/  FMUL.FTZ R105, R27.reuse, R105 ;  /* 0x000000691b697220 */ /* 0x040fe20000410000 */
[----:B------:R-:W-:Y:S01]  /*17870*/  FMUL.FTZ R108, R27, R108 ;  /* 0x0000006c1b6c7220 */ /* 0x000fe20000410000 */
[----:B------:R-:W-:Y:S01]  /*17880*/  FADD.FTZ R94, -R114, R94 ;  /* 0x0000005e725e7221 */ /* 0x000fe20000010100 */
[----:B------:R-:W-:Y:S01]  /*17890*/  IMAD.U32 R107, RZ, RZ, UR18 ;  /* 0x00000012ff6b7e24 */ /* 0x000fe2000f8e00ff */
[----:B------:R-:W-:Y:S01]  /*178a0*/  F2FP.BF16.F32.PACK_AB R14, R103, R14 ;  /* 0x0000000e670e723e */ /* 0x000fe200000010ff */
[C---:B------:R-:W-:Y:S01]  /*178b0*/  FMUL.FTZ R103, R27.reuse, R22 ;  /* 0x000000161b677220 */ /* 0x040fe20000410000 */
[----:B------:R-:W-:Y:S01]  /*178c0*/  FMUL.FTZ R22, R27, R23 ;  /* 0x000000171b167220 */ /* 0x000fe20000410000 */
[----:B--2---:R-:W-:-:S04]  /*178d0*/  @!P1 IMAD.WIDE R120, R107, 0x4, R120 ;  /* 0x000000046b789825 */ /* 0x004fc800078e0278 */
[----:B------:R-:W-:Y:S01]  /*178e0*/  FMUL.FTZ R23, R27, R116 ;  /* 0x000000741b177220 */ /* 0x000fe20000410000 */
[----:B------:R-:W-:Y:S01]  /*178f0*/  FFMA.FTZ R17, R108, R89, R65 ;  /* 0x000000596c117223 */ /* 0x000fe20000010041 */
[----:B------:R-:W-:Y:S01]  /*17900*/  FFMA.FTZ R103, R103, R82, R58 ;  /* 0x0000005267677223 */ /* 0x000fe2000001003a */
[----:B---3--:R-:W-:-:S04]  /*17910*/  @!P1 IMAD.WIDE R106, R111, 0x4, R12 ;  /* 0x000000046f6a9825 */ /* 0x008fc800078e020c */
        /* <DEDUP_REMOVED lines=9> */
[----:B------:R-:W-:Y:S01]  /*179b0*/  FADD.FTZ R95, -R114, R95 ;  /* 0x0000005f725f7221 */ /* 0x000fe20000010100 */
[----:B------:R-:W-:Y:S01]  /*179c0*/  F2FP.BF16.F32.PACK_AB R13, R26, R13 ;  /* 0x0000000d1a0d723e */ /* 0x000fe200000010ff */
[----:B------:R-:W-:Y:S01]  /*179d0*/  FMUL.FTZ R26, R27, R93 ;  /* 0x0000005d1b1a7220 */ /* 0x000fe20000410000 */
[----:B------:R-:W-:Y:S01]  /*179e0*/  F2FP.BF16.F32.PACK_AB R18, R23, R18 ;  /* 0x000000121712723e */ /* 0x000fe200000010ff */
[----:B------:R-:W-:Y:S01]  /*179f0*/  FMUL.FTZ R23, R27, R20 ;  /* 0x000000141b177220 */ /* 0x000fe20000410000 */
[----:B------:R-:W-:Y:S01]  /*17a00*/  F2FP.BF16.F32.PACK_AB R12, R17, R12 ;  /* 0x0000000c110c723e */ /* 0x000fe200000010ff */
[C---:B------:R-:W-:Y:S01]  /*17a10*/  FMUL.FTZ R112, R27.reuse, R19 ;  /* 0x000000131b707220 */ /* 0x040fe20000410000 */
[----:B------:R-:W-:Y:S01]  /*17a20*/  F2FP.BF16.F32.PACK_AB R17, R22, R103 ;  /* 0x000000671611723e */ /* 0x000fe200000010ff */
        /* <DEDUP_REMOVED lines=22> */
[----:B------:R-:W-:Y:S01]  /*17b90*/  F2FP.BF16.F32.PACK_AB R16, R21, R16 ;  /* 0x000000101510723e */ /* 0x000fe200000010ff */
[----:B------:R-:W-:Y:S01]  /*17ba0*/  UIADD3 UR18, UPT, UPT, UR18, UR14, URZ ;  /* 0x0000000e12127290 */ /* 0x000fe2000fffe0ff */
[----:B------:R-:W-:Y:S01]  /*17bb0*/  F2FP.BF16.F32.PACK_AB R23, R92, R23 ;  /* 0x000000175c17723e */ /* 0x000fe200000010ff */
[----:B------:R1:W-:Y:S01]  /*17bc0*/  @!P1 STG.E desc[UR10][R106.64], R27 ;  /* 0x0000001b6a009986 */ /* 0x0003e2000c10190a */
[----:B------:R-:W-:Y:S01]  /*17bd0*/  F2FP.BF16.F32.PACK_AB R22, R26, R105 ;  /* 0x000000691a16723e */ /* 0x000fe200000010ff */
[----:B------:R-:W-:Y:S01]  /*17be0*/  UISETP.GE.AND UP0, UPT, UR18, UR15, UPT ;  /* 0x0000000f1200728c */ /* 0x000fe2000bf06270 */
[----:B------:R-:W-:Y:S01]  /*17bf0*/  F2FP.BF16.F32.PACK_AB R21, R118, R117 ;  /* 0x000000757615723e */ /* 0x000fe200000010ff */
[----:B------:R1:W-:Y:S01]  /*17c00*/  STG.E.128 desc[UR10][R28.64], R12 ;  /* 0x0000000c1c007986 */ /* 0x0003e2000c101d0a */
[----:B------:R-:W-:-:S03]  /*17c10*/  F2FP.BF16.F32.PACK_AB R20, R93, R20 ;  /* 0x000000145d14723e */ /* 0x000fc600000010ff */
[----:B------:R1:W-:Y:S04]  /*17c20*/  STG.E.128 desc[UR10][R30.64], R16 ;  /* 0x000000101e007986 */ /* 0x0003e8000c101d0a */
[----:B------:R1:W-:Y:S01]  /*17c30*/  STG.E.128 desc[UR10][R24.64], R20 ;  /* 0x0000001418007986 */ /* 0x0003e2000c101d0a */
[----:B------:R-:W-:Y:S05]  /*17c40*/  BRA.U !UP0, `(.L_x_6735) ;  /* 0xfffffe8d08687547 */ /* 0x000fea000b83ffff */
[----:B------:R-:W-:Y:S05]  /*17c50*/  EXIT ;  /* 0x000000000000794d */ /* 0x000fea0003800000 */
.L_x_6736:
        /* <DEDUP_REMOVED lines=10> */
.L_x_13703:


//--------------------- .text._ZN10layer_norm31ln_parallel_residual_fwd_kernelINS_13Kernel_traitsIf6__halfS2_S2_fjLj6144ELj1ELj1ELj8ELj16ENS_18Kernel_traits_baseILj6144EfS2_S2_S2_fjLj256EEEEELb0ELb0ELb0EEEvNS_9FwdParamsE --------------------------
	.section	.text._ZN10layer_norm31ln_parallel_residual_fwd_kernelINS_13Kernel_traitsIf6__halfS2_S2_fjLj6144ELj1ELj1ELj8ELj16ENS_18Kernel_traits_baseILj6144EfS2_S2_S2_fjLj256EEEEELb0ELb0ELb0EEEvNS_9FwdParamsE,"ax",@progbits
	.align	128
        .global         _ZN10layer_norm31ln_parallel_residual_fwd_kernelINS_13Kernel_traitsIf6__halfS2_S2_fjLj6144ELj1ELj1ELj8ELj16ENS_18Kernel_traits_baseILj6144EfS2_S2_S2_fjLj256EEEEELb0ELb0ELb0EEEvNS_9FwdParamsE
        .type           _ZN10layer_norm31ln_parallel_residual_fwd_kernelINS_13Kernel_traitsIf6__halfS2_S2_fjLj6144ELj1ELj1ELj8ELj16ENS_18Kernel_traits_baseILj6144EfS2_S2_S2_fjLj256EEEEELb0ELb0ELb0EEEvNS_9FwdParamsE,@function
        .size           _ZN10layer_norm31ln_parallel_residual_fwd_kernelINS_13Kernel_traitsIf6__halfS2_S2_fjLj6144ELj1ELj1ELj8ELj16ENS_18Kernel_traits_baseILj6144EfS2_S2_S2_fjLj256EEEEELb0ELb0ELb0EEEvNS_9FwdParamsE,(.L_x_13704 - _ZN10layer_norm31ln_parallel_residual_fwd_kernelINS_13Kernel_traitsIf6__halfS2_S2_fjLj6144ELj1ELj1ELj8ELj16ENS_18Kernel_traits_baseILj6144EfS2_S2_S2_fjLj256EEEEELb0ELb0ELb0EEEvNS_9FwdParamsE)
        .other          _ZN10layer_norm31ln_parallel_residual_fwd_kernelINS_13Kernel_traitsIf6__halfS2_S2_fjLj6144ELj1ELj1ELj8ELj16ENS_18Kernel_traits_baseILj6144EfS2_S2_S2_fjLj256EEEEELb0ELb0ELb0EEEvNS_9FwdParamsE,@"STO_CUDA_ENTRY STV_DEFAULT"
_ZN10layer_norm31ln_parallel_residual_fwd_kernelINS_13Kernel_traitsIf6__halfS2_S2_fjLj6144ELj1ELj1ELj8ELj16ENS_18Kernel_traits_baseILj6144EfS2_S2_S2_fjLj256EEEEELb0ELb0ELb0EEEvNS_9FwdParamsE:
.text._ZN10layer_norm31ln_parallel_residual_fwd_kernelINS_13Kernel_traitsIf6__halfS2_S2_fjLj6144ELj1ELj1ELj8ELj16ENS_18Kernel_traits_baseILj6144EfS2_S2_S2_fjLj256EEEEELb0ELb0ELb0EEEvNS_9FwdParamsE:
        /* <DEDUP_REMOVED lines=95> */
.L_x_6739:
        /* <DEDUP_REMOVED lines=26> */
[----:B--2---:R-:W-:Y:S02]  /*0790*/  CS2R R40, SRZ ;  /* 0x0000000000287805 */ /* 0x004fe4000001ff00 */
[----:B------:R-:W-:Y:S01]  /*07a0*/  @P2 IADD3 R85, PT, PT, R85, 0x100, RZ ;  /* 0x0000010055552810 */ /* 0x000fe20007ffe0ff */
        /* <DEDUP_REMOVED lines=35> */
.L_x_6738:
        /* <DEDUP_REMOVED lines=59> */
.L_x_6741:
        /* <DEDUP_REMOVED lines=26> */
[----:B--2---:R-:W-:Y:S02]  /*0f30*/  CS2R R54, SRZ ;  /* 0x0000000000367805 */ /* 0x004fe4000001ff00 */
[----:B------:R-:W-:Y:S01]  /*0f40*/  @P2 IADD3 R85, PT, PT, R85, 0x100, RZ ;  /* 0x0000010055552810 */ /* 0x000fe20007ffe0ff */
        /* <DEDUP_REMOVED lines=34> */
.L_x_6740:
[----:B------:R-:W-:Y:S05]  /*1170*/  BSYNC.RECONVERGENT B0 ;  /* 0x0000000000007941 */ /* 0x000fea0003800200 */
.L_x_6737:
        /* <DEDUP_REMOVED lines=23> */
.L_x_6770:
[----:B------:R-:W-:Y:S01]  /*12f0*/  IMAD R114, R2, UR10, RZ ;  /* 0x0000000a02727c24 */ /* 0x000fe2000f8e02ff */
[----:B------:R-:W-:Y:S04]  /*1300*/  BSSY.RECONVERGENT B0, `(.L_x_6742) ;  /* 0x0000089000007945 */ /* 0x000fe80003800200 */
[----:B------:R-:W-:-:S04]  /*1310*/  SHF.R.S32.HI R117, RZ, 0x1f, R114 ;  /* 0x0000001fff757819 */ /* 0x000fc80000011472 */
[----:B------:R-:W-:-:S04]  /*1320*/  LEA.HI R117, R117, R114, RZ, 0x3 ;  /* 0x0000007275757211 */ /* 0x000fc800078f18ff */
[----:B------:R-:W-:-:S04]  /*1330*/  LEA.HI.SX32 R114, R117, R0, 0x1d ;  /* 0x0000000075727211 */ /* 0x000fc800078feaff */
[----:B------:R-:W-:Y:S01]  /*1340*/  MOV R0, R114 ;  /* 0x0000007200007202 */ /* 0x000fe20000000f00 */
[----:B--2---:R-:W-:Y:S06]  /*1350*/  @!P1 BRA `(.L_x_6743) ;  /* 0x00000008000c9947 */ /* 0x004fec0003800000 */
        /* <DEDUP_REMOVED lines=10> */
[----:B0-----:R0:W5:Y:S01]  /*1400*/  @P1 LDG.E.128 R100, desc[UR6][R120.64] ;  /* 0x0000000678641981 */ /* 0x001162000c1e1d00 */
[----:B----4-:R-:W-:-:S05]  /*1410*/  @P2 IMAD.WIDE.U32 R122, R114, 0x10, R122 ;  /* 0x00000010727a2825 */ /* 0x010fca00078e007a */
        /* <DEDUP_REMOVED lines=48> */
.L_x_6745:
        /* <DEDUP_REMOVED lines=29> */
.L_x_6744:
        /* <DEDUP_REMOVED lines=30> */
.L_x_6747:
        /* <DEDUP_REMOVED lines=8> */
.L_x_6746:
[----:B------:R-:W1:Y:S01]  /*1b50*/  @P0 LDC.64 R116, c[0x0][0x3a8] ;  /* 0x0000ea00ff740b82 */ /* 0x000e620000000a00 */
[C---:B------:R-:W-:Y:S01]  /*1b60*/  IADD3 R0, PT, PT, R114.reuse, 0x100, RZ ;  /* 0x0000010072007810 */ /* 0x040fe20007ffe0ff */
[----:B-1----:R-:W-:-:S05]  /*1b70*/  @P0 IMAD.WIDE.U32 R116, R114, 0x10, R116 ;  /* 0x0000001072740825 */ /* 0x002fca00078e0074 */
[----:B------:R1:W-:Y:S02]  /*1b80*/  @P0 STG.E.128 desc[UR6][R116.64], R108 ;  /* 0x0000006c74000986 */ /* 0x0003e4000c101d06 */
.L_x_6743:
[----:B0-234-:R-:W-:Y:S05]  /*1b90*/  BSYNC.RECONVERGENT B0 ;  /* 0x0000000000007941 */ /* 0x01dfea0003800200 */
.L_x_6742:
        /* <DEDUP_REMOVED lines=31> */
.L_x_6751:
        /* <DEDUP_REMOVED lines=29> */
.L_x_6750:
        /* <DEDUP_REMOVED lines=32> */
.L_x_6753:
[----:B-----5:R-:W-:Y:S02]  /*2160*/  HADD2.F32 R108, -RZ, R116.H0_H0 ;  /* 0x20000074ff6c7230 */ /* 0x020fe40000004100 */
[----:B------:R-:W-:Y:S02]  /*2170*/  HADD2.F32 R109, -RZ, R100.H0_H0 ;  /* 0x20000064ff6d7230 */ /* 0x000fe40000004100 */
[----:B------:R-:W-:Y:S02]  /*2180*/  HADD2.F32 R110, -RZ, R117.H0_H0 ;  /* 0x20000075ff6e7230 */ /* 0x000fe40000004100 */
[--C-:B------:R-:W-:Y:S02]  /*2190*/  HADD2.F32 R115, -RZ, R118.reuse.H0_H0 ;  /* 0x20000076ff737230 */ /* 0x100fe40000004100 */
[----:B------:R-:W-:Y:S01]  /*21a0*/  FADD.FTZ R108, R109, R108 ;  /* 0x0000006c6d6c7221 */ /* 0x000fe20000010000 */
[----:B------:R-:W-:Y:S02]  /*21b0*/  HADD2.F32 R121, -RZ, R118.H1_H1 ;  /* 0x30000076ff797230 */ /* 0x000fe40000004100 */
[----:B------:R-:W-:-:S02]  /*21c0*/  HADD2.F32 R116, -RZ, R116.H1_H1 ;  /* 0x30000074ff747230 */ /* 0x000fc40000004100 */
[----:B------:R-:W-:Y:S02]  /*21d0*/  HADD2.F32 R117, -RZ, R117.H1_H1 ;  /* 0x30000075ff757230 */ /* 0x000fe40000004100 */
[----:B------:R-:W-:Y:S02]  /*21e0*/  HADD2.F32 R109, -RZ, R100.H1_H1 ;  /* 0x30000064ff6d7230 */ /* 0x000fe40000004100 */
[--C-:B------:R-:W-:Y:S02]  /*21f0*/  HADD2.F32 R118, -RZ, R101.reuse.H1_H1 ;  /* 0x30000065ff767230 */ /* 0x100fe40000004100 */
[----:B------:R-:W-:Y:S02]  /*2200*/  HADD2.F32 R111, -RZ, R101.H0_H0 ;  /* 0x20000065ff6f7230 */ /* 0x000fe40000004100 */
[----:B------:R-:W-:Y:S01]  /*2210*/  FADD.FTZ R109, R109, R116 ;  /* 0x000000746d6d7221 */ /* 0x000fe20000010000 */
[----:B------:R-:W-:Y:S02]  /*2220*/  HADD2.F32 R120, -RZ, R102.H0_H0 ;  /* 0x20000066ff787230 */ /* 0x000fe40000004100 */
[----:B------:R-:W-:Y:S01]  /*2230*/  FADD.FTZ R117, R118, R117 ;  /* 0x0000007576757221 */ /* 0x000fe20000010000 */
[----:B------:R-:W-:-:S02]  /*2240*/  HADD2.F32 R123, -RZ, R119.H0_H0 ;  /* 0x20000077ff7b7230 */ /* 0x000fc40000004100 */
[----:B------:R-:W-:Y:S01]  /*2250*/  FADD.FTZ R110, R111, R110 ;  /* 0x0000006e6f6e7221 */ /* 0x000fe20000010000 */
[----:B------:R-:W-:Y:S02]  /*2260*/  HADD2.F32 R119, -RZ, R119.H1_H1 ;  /* 0x30000077ff777230 */ /* 0x000fe40000004100 */
[----:B------:R-:W-:Y:S01]  /*2270*/  FADD.FTZ R120, R120, R115 ;  /* 0x0000007378787221 */ /* 0x000fe20000010000 */
[----:B------:R-:W-:Y:S02]  /*2280*/  HADD2.F32 R122, -RZ, R102.H1_H1 ;  /* 0x30000066ff7a7230 */ /* 0x000fe40000004100 */
[--C-:B------:R-:W-:Y:S02]  /*2290*/  HADD2.F32 R116, -RZ, R103.reuse.H0_H0 ;  /* 0x20000067ff747230 */ /* 0x100fe40000004100 */
        /* <DEDUP_REMOVED lines=24> */
.L_x_6752:
[----:B------:R-:W0:Y:S02]  /*2420*/  @P0 LDC.64 R116, c[0x0][0x3a8] ;  /* 0x0000ea00ff740b82 */ /* 0x000e240000000a00 */
[C---:B0-----:R-:W-:Y:S01]  /*2430*/  @P0 IMAD.WIDE.U32 R116, R0.reuse, 0x10, R116 ;  /* 0x0000001000740825 */ /* 0x041fe200078e0074 */
[----:B------:R-:W-:-:S04]  /*2440*/  IADD3 R0, PT, PT, R0, 0x100, RZ ;  /* 0x0000010000007810 */ /* 0x000fc80007ffe0ff */
[----:B------:R0:W-:Y:S03]  /*2450*/  @P0 STG.E.128 desc[UR6][R116.64], R108 ;  /* 0x0000006c74000986 */ /* 0x0001e6000c101d06 */
.L_x_6749:
[----:B------:R-:W-:Y:S05]  /*2460*/  BSYNC.RECONVERGENT B0 ;  /* 0x0000000000007941 */ /* 0x000fea0003800200 */
.L_x_6748:
        /* <DEDUP_REMOVED lines=31> */
.L_x_6757:
        /* <DEDUP_REMOVED lines=29> */
.L_x_6756:
        /* <DEDUP_REMOVED lines=32> */
.L_x_6759:
[----:B-----5:R-:W-:Y:S02]  /*2a30*/  HADD2.F32 R108, -RZ, R116.H0_H0 ;  /* 0x20000074ff6c7230 */ /* 0x020fe40000004100 */
[----:B------:R-:W-:Y:S02]  /*2a40*/  HADD2.F32 R110, -RZ, R117.H0_H0 ;  /* 0x20000075ff6e7230 */ /* 0x000fe40000004100 */
[----:B------:R-:W-:Y:S02]  /*2a50*/  HADD2.F32 R109, -RZ, R100.H0_H0 ;  /* 0x20000064ff6d7230 */ /* 0x000fe40000004100 */
[----:B------:R-:W-:Y:S02]  /*2a60*/  HADD2.F32 R111, -RZ, R101.H0_H0 ;  /* 0x20000065ff6f7230 */ /* 0x000fe40000004100 */
[--C-:B------:R-:W-:Y:S02]  /*2a70*/  HADD2.F32 R120, -RZ, R118.reuse.H0_H0 ;  /* 0x20000076ff787230 */ /* 0x100fe40000004100 */
[----:B------:R-:W-:Y:S01]  /*2a80*/  FADD.FTZ R108, R109, R108 ;  /* 0x0000006c6d6c7221 */ /* 0x000fe20000010000 */
[----:B------:R-:W-:-:S02]  /*2a90*/  HADD2.F32 R121, -RZ, R118.H1_H1 ;  /* 0x30000076ff797230 */ /* 0x000fc40000004100 */
[----:B------:R-:W-:Y:S01]  /*2aa0*/  FADD.FTZ R110, R111, R110 ;  /* 0x0000006e6f6e7221 */ /* 0x000fe20000010000 */
[----:B------:R-:W-:Y:S02]  /*2ab0*/  HADD2.F32 R117, -RZ, R117.H1_H1 ;  /* 0x30000075ff757230 */ /* 0x000fe40000004100 */
[----:B------:R-:W-:Y:S02]  /*2ac0*/  HADD2.F32 R118, -RZ, R101.H1_H1 ;  /* 0x30000065ff767230 */ /* 0x000fe40000004100 */
[----:B------:R-:W-:Y:S02]  /*2ad0*/  HADD2.F32 R116, -RZ, R116.H1_H1 ;  /* 0x30000074ff747230 */ /* 0x000fe40000004100 */
[----:B------:R-:W-:Y:S02]  /*2ae0*/  HADD2.F32 R126, -RZ, R119.H1_H1 ;  /* 0x30000077ff7e7230 */ /* 0x000fe40000004100 */
[----:B------:R-:W-:Y:S01]  /*2af0*/  FADD.FTZ R117, R118, R117 ;  /* 0x0000007576757221 */ /* 0x000fe20000010000 */
[----:B------:R-:W-:-:S02]  /*2b00*/  HADD2.F32 R109, -RZ, R100.H1_H1 ;  /* 0x30000064ff6d7230 */ /* 0x000fc40000004100 */
[----:B------:R-:W-:Y:S02]  /*2b10*/  HADD2.F32 R111, -RZ, R103.H1_H1 ;  /* 0x30000067ff6f7230 */ /* 0x000fe40000004100 */
[----:B------:R-:W-:Y:S02]  /*2b20*/  HADD2.F32 R123, -RZ, R119.H0_H0 ;  /* 0x20000077ff7b7230 */ /* 0x000fe40000004100 */
[----:B------:R-:W-:Y:S01]  /*2b30*/  FADD.FTZ R109, R109, R116 ;  /* 0x000000746d6d7221 */ /* 0x000fe20000010000 */
[--C-:B------:R-:W-:Y:S02]  /*2b40*/  HADD2.F32 R119, -RZ, R102.reuse.H0_H0 ;  /* 0x20000066ff777230 */ /* 0x100fe40000004100 */
[----:B------:R-:W-:Y:S01]  /*2b50*/  FADD.FTZ R111, R111, R126 ;  /* 0x0000007e6f6f7221 */ /* 0x000fe20000010000 */
[----:B------:R-:W-:Y:S02]  /*2b60*/  HADD2.F32 R122, -RZ, R102.H1_H1 ;  /* 0x30000066ff7a7230 */ /* 0x000fe40000004100 */
[----:B------:R-:W-:-:S02]  /*2b70*/  HADD2.F32 R118, -RZ, R103.H0_H0 ;  /* 0x20000067ff767230 */ /* 0x000fc40000004100 */
[----:B------:R-:W-:Y:S01]  /*2b80*/  FADD.FTZ R119, R119, R120 ;  /* 0x0000007877777221 */ /* 0x000fe20000010000 */
[----:B------:R-:W-:Y:S02]  /*2b90*/  HADD2.F32 R125, -RZ, R104.H0_H0 ;  /* 0x20000068ff7d7230 */ /* 0x000fe40000004100 */
[----:B------:R-:W-:Y:S01]  /*2ba0*/  FADD.FTZ R121, R122, R121 ;  /* 0x000000797a797221 */ /* 0x000fe20000010000 */
        /* <DEDUP_REMOVED lines=19> */
[----:B------:R-:W-:-:S07]  /*2ce0*/  F2FP.F16.F32.PACK_AB R108, R126, R125 ;  /* 0x0000007d7e6c723e */ /* 0x000fce00000000ff */
.L_x_6758:
[----:B------:R-:W0:Y:S02]  /*2cf0*/  @P0 LDC.64 R116, c[0x0][0x3a8] ;  /* 0x0000ea00ff740b82 */ /* 0x000e240000000a00 */
[----:B0-----:R-:W-:-:S05]  /*2d00*/  @P0 IMAD.WIDE.U32 R116, R0, 0x10, R116 ;  /* 0x0000001000740825 */ /* 0x001fca00078e0074 */
[----:B------:R2:W-:Y:S02]  /*2d10*/  @P0 STG.E.128 desc[UR6][R116.64], R108 ;  /* 0x0000006c74000986 */ /* 0x0005e4000c101d06 */
.L_x_6755:
[----:B------:R-:W-:Y:S05]  /*2d20*/  BSYNC.RECONVERGENT B0 ;  /* 0x0000000000007941 */ /* 0x000fea0003800200 */
.L_x_6754:
[----:B012---:R-:W-:Y:S01]  /*2d30*/  FADD.FTZ R117, RZ, R139 ;  /* 0x0000008bff757221 */ /* 0x007fe20000010000 */
        /* <DEDUP_REMOVED lines=111> */
.L_x_6761:
[----:B------:R-:W-:Y:S05]  /*3430*/  BSYNC.RECONVERGENT B0 ;  /* 0x0000000000007941 */ /* 0x000fea0003800200 */
.L_x_6760:
        /* <DEDUP_REMOVED lines=12> */
.L_x_6763:
[----:B------:R-:W-:Y:S05]  /*3500*/  BSYNC.RECONVERGENT B0 ;  /* 0x0000000000007941 */ /* 0x000fea0003800200 */
.L_x_6762:
        /* <DEDUP_REMOVED lines=82> */
[----:B------:R-:W-:Y:S01]  /*3a30*/  F2FP.F16.F32.PACK_AB R116, R117, R116 ;  /* 0x000000747574723e */ /* 0x000fe200000000ff */
[----:B------:R-:W0:Y:S01]  /*3a40*/  LDC.64 R120, c[0x0][0x428] ;  /* 0x00010a00ff787b82 */ /* 0x000e220000000a00 */
[----:B------:R-:W-:Y:S01]  /*3a50*/  F2FP.F16.F32.PACK_AB R117, R119, R118 ;  /* 0x000000767775723e */ /* 0x000fe200000000ff */
        /* <DEDUP_REMOVED lines=15> */
[----:B------:R-:W-:Y:S01]  /*3b50*/  FFMA.FTZ R158, R158, R19, R63 ;  /* 0x000000139e9e7223 */ /* 0x000fe2000001003f */
[----:B------:R-:W-:Y:S01]  /*3b60*/  F2FP.F16.F32.PACK_AB R119, R149, R148 ;  /* 0x000000949577723e */ /* 0x000fe200000000ff */
[----:B------:R-:W-:Y:S01]  /*3b70*/  FFMA.FTZ R156, R156, R17, R61 ;  /* 0x000000119c9c7223 */ /* 0x000fe2000001003d */
[----:B------:R-:W1:Y:S01]  /*3b80*/  LDC.64 R148, c[0x0][0x430] ;  /* 0x00010c00ff947b82 */ /* 0x000e620000000a00 */
[----:B------:R-:W-:Y:S01]  /*3b90*/  FFMA.FTZ R153, R154, R15, R67 ;  /* 0x0000000f9a997223 */ /* 0x000fe20000010043 */
[----:B------:R-:W-:Y:S01]  /*3ba0*/  FFMA.FTZ R151, R122, R13, R65 ;  /* 0x0000000d7a977223 */ /* 0x000fe20000010041 */
[----:B------:R-:W-:Y:S01]  /*3bb0*/  F2FP.F16.F32.PACK_AB R123, R158, R123 ;  /* 0x0000007b9e7b723e */ /* 0x000fe200000000ff */
[----:B0-----:R-:W-:Y:S01]  /*3bc0*/  IMAD.WIDE.U32 R120, R114, 0x10, R120 ;  /* 0x0000001072787825 */ /* 0x001fe200078e0078 */
[----:B------:R-:W-:-:S04]  /*3bd0*/  F2FP.F16.F32.PACK_AB R122, R156, R155 ;  /* 0x0000009b9c7a723e */ /* 0x000fc800000000ff */
[----:B------:R0:W-:Y:S02]  /*3be0*/  STG.E.128 desc[UR6][R120.64], R116 ;  /* 0x0000007478007986 */ /* 0x0001e4000c101d06 */
[----:B0-----:R-:W-:Y:S01]  /*3bf0*/  F2FP.F16.F32.PACK_AB R121, R153, R152 ;  /* 0x000000989979723e */ /* 0x001fe200000000ff */
[C---:B-1----:R-:W-:Y:S01]  /*3c00*/  IMAD.WIDE.U32 R116, R114.reuse, 0x10, R148 ;  /* 0x0000001072747825 */ /* 0x042fe200078e0094 */
[----:B------:R-:W-:Y:S02]  /*3c10*/  F2FP.F16.F32.PACK_AB R120, R151, R150 ;  /* 0x000000969778723e */ /* 0x000fe400000000ff */
[----:B------:R-:W-:-:S03]  /*3c20*/  IADD3 R114, PT, PT, R114, 0x100, RZ ;  /* 0x0000010072727810 */ /* 0x000fc60007ffe0ff */
[----:B------:R1:W-:Y:S04]  /*3c30*/  STG.E.128 desc[UR6][R116.64], R120 ;  /* 0x0000007874007986 */ /* 0x0003e8000c101d06 */
.L_x_6765:
[----:B------:R-:W-:Y:S05]  /*3c40*/  BSYNC.RECONVERGENT B0 ;  /* 0x0000000000007941 */ /* 0x000fea0003800200 */
.L_x_6764:
        /* <DEDUP_REMOVED lines=43> */
[----:B------:R0:W-:Y:S01]  /*3f00*/  STG.E.128 desc[UR6][R120.64], R116 ;  /* 0x0000007478007986 */ /* 0x0001e2000c101d06 */
[C---:B-1----:R-:W-:Y:S01]  /*3f10*/  IMAD.WIDE.U32 R148, R114.reuse, 0x10, R148 ;  /* 0x0000001072947825 */ /* 0x042fe200078e0094 */
[----:B------:R-:W-:Y:S02]  /*3f20*/  IADD3 R114, PT, PT, R114, 0x100, RZ ;  /* 0x0000010072727810 */ /* 0x000fe40007ffe0ff */
[----:B0-----:R-:W-:Y:S02]  /*3f30*/  F2FP.F16.F32.PACK_AB R121, R153, R152 ;  /* 0x000000989979723e */ /* 0x001fe400000000ff */
[----:B------:R-:W-:-:S05]  /*3f40*/  F2FP.F16.F32.PACK_AB R120, R151, R150 ;  /* 0x000000969778723e */ /* 0x000fca00000000ff */
[----:B------:R2:W-:Y:S02]  /*3f50*/  STG.E.128 desc[UR6][R148.64], R120 ;  /* 0x0000007894007986 */ /* 0x0005e4000c101d06 */
.L_x_6767:
[----:B------:R-:W-:Y:S05]  /*3f60*/  BSYNC.RECONVERGENT B0 ;  /* 0x0000000000007941 */ /* 0x000fea0003800200 */
.L_x_6766:
        /* <DEDUP_REMOVED lines=26> */
[----:B------:R-:W-:Y:S01]  /*4110*/  F2FP.F16.F32.PACK_AB R116, R117, R116 ;  /* 0x000000747574723e */ /* 0x000fe200000000ff */
[----:B------:R-:W-:Y:S01]  /*4120*/  FFMA.FTZ R117, R153, R70, R90 ;  /* 0x0000004699757223 */ /* 0x000fe2000001005a */
[----:B------:R-:W-:Y:S01]  /*4130*/  F2FP.F16.F32.PACK_AB R119, R118, R119 ;  /* 0x000000777677723e */ /* 0x000fe200000000ff */
        /* <DEDUP_REMOVED lines=9> */
[----:B------:R-:W-:Y:S01]  /*41d0*/  FFMA.FTZ R121, R153, R78, R98 ;  /* 0x0000004e99797223 */ /* 0x000fe20000010062 */
[----:B------:R-:W-:Y:S01]  /*41e0*/  FFMA.FTZ R147, R122, R77, R97 ;  /* 0x0000004d7a937223 */ /* 0x000fe20000010061 */
[----:B0-----:R-:W-:Y:S01]  /*41f0*/  IMAD.WIDE.U32 R148, R114, 0x10, R148 ;  /* 0x0000001072947825 */ /* 0x001fe200078e0094 */
[----:B------:R-:W-:-:S02]  /*4200*/  F2FP.F16.F32.PACK_AB R123, R158, R123 ;  /* 0x0000007b9e7b723e */ /* 0x000fc400000000ff */
[----:B------:R-:W-:Y:S01]  /*4210*/  F2FP.F16.F32.PACK_AB R122, R154, R155 ;  /* 0x0000009b9a7a723e */ /* 0x000fe200000000ff */
[----:B-1----:R-:W-:Y:S01]  /*4220*/  IMAD.WIDE.U32 R150, R114, 0x10, R150 ;  /* 0x0000001072967825 */ /* 0x002fe200078e0096 */
[----:B------:R-:W-:Y:S01]  /*4230*/  F2FP.F16.F32.PACK_AB R121, R152, R121 ;  /* 0x000000799879723e */ /* 0x000fe200000000ff */
[----:B------:R3:W-:Y:S01]  /*4240*/  STG.E.128 desc[UR6][R148.64], R116 ;  /* 0x0000007494007986 */ /* 0x0007e2000c101d06 */
[----:B------:R-:W-:-:S05]  /*4250*/  F2FP.F16.F32.PACK_AB R120, R147, R120 ;  /* 0x000000789378723e */ /* 0x000fca00000000ff */
[----:B------:R3:W-:Y:S02]  /*4260*/  STG.E.128 desc[UR6][R150.64], R120 ;  /* 0x0000007896007986 */ /* 0x0007e4000c101d06 */
.L_x_6769:
[----:B------:R-:W-:Y:S05]  /*4270*/  BSYNC.RECONVERGENT B0 ;  /* 0x0000000000007941 */ /* 0x000fea0003800200 */
.L_x_6768:
[----:B01-3--:R-:W0:Y:S01]  /*4280*/  LDC.64 R116, c[0x0][0x380] ;  /* 0x0000e000ff747b82 */ /* 0x00be220000000a00 */
[----:B------:R-:W-:Y:S01]  /*4290*/  UPLOP3.LUT UP1, UPT, UPT, UPT, UP1, 0x40, 0x4 ;  /* 0x000000000004789c */ /* 0x000fe20003f2e810 */
[----:B0-----:R-:W-:-:S04]  /*42a0*/  IADD3 R2, PT, PT, R2, R116, RZ ;  /* 0x0000007402027210 */ /* 0x001fc80007ffe0ff */
[----:B------:R-:W-:-:S13]  /*42b0*/  ISETP.GE.AND P2, PT, R2, R117, PT ;  /* 0x000000750200720c */ /* 0x000fda0003f46270 */
[----:B------:R-:W-:Y:S05]  /*42c0*/  @!P2 BRA `(.L_x_6770) ;  /* 0xffffffd00008a947 */ /* 0x000fea000383ffff */
[----:B------:R-:W-:Y:S05]  /*42d0*/  EXIT ;  /* 0x000000000000794d */ /* 0x000fea0003800000 */
.L_x_6771:
        /* <DEDUP_REMOVED lines=10> */
.L_x_13704:


//--------------------- .text._ZN10layer_norm31ln_parallel_residual_fwd_kernelINS_13Kernel_traitsIf6__halfS2_S2_fjLj6144ELj1ELj1ELj8ELj16ENS_18Kernel_traits_baseILj6144EfS2_S2_S2_fjLj256EEEEELb0ELb0ELb1EEEvNS_9FwdParamsE --------------------------
	.section	.text._ZN10layer_norm31ln_parallel_residual_fwd_kernelINS_13Kernel_traitsIf6__halfS2_S2_fjLj6144ELj1ELj1ELj8ELj16ENS_18Kernel_traits_baseILj6144EfS2_S2_S2_fjLj256EEEEELb0ELb0ELb1EEEvNS_9FwdParamsE,"ax",@progbits
	.align	128
        .global         _ZN10layer_norm31ln_parallel_residual_fwd_kernelINS_13Kernel_traitsIf6__halfS2_S2_fjLj6144ELj1ELj1ELj8ELj16ENS_18Kernel_traits_baseILj6144EfS2_S2_S2_fjLj256EEEEELb0ELb0ELb1EEEvNS_9FwdParamsE
        .type           _ZN10layer_norm31ln_parallel_residual_fwd_kernelINS_13Kernel_traitsIf6__halfS2_S2_fjLj6144ELj1ELj1ELj8ELj16ENS_18Kernel_traits_baseILj6144EfS2_S2_S2_fjLj256EEEEELb0ELb0ELb1EEEvNS_9FwdParamsE,@function
        .size           _ZN10layer_norm31ln_parallel_residual_fwd_kernelINS_13Kernel_traitsIf6__halfS2_S2_fjLj6144ELj1ELj1ELj8ELj16ENS_18Kernel_traits_baseILj6144EfS2_S2_S2_fjLj256EEEEELb0ELb0ELb1EEEvNS_9FwdParamsE,(.L_x_13705 - _ZN10layer_norm31ln_parallel_residual_fwd_kernelINS_13Kernel_traitsIf6__halfS2_S2_fjLj6144ELj1ELj1ELj8ELj16ENS_18Kernel_traits_baseILj6144EfS2_S2_S2_fjLj256EEEEELb0ELb0ELb1EEEvNS_9FwdParamsE)
        .other          _ZN10layer_norm31ln_parallel_residual_fwd_kernelINS_13Kernel_traitsIf6__halfS2_S2_fjLj6144ELj1ELj1ELj8ELj16ENS_18Kernel_traits_baseILj6144EfS2_S2_S2_fjLj256EEEEELb0ELb0ELb1EEEvNS_9FwdParamsE,@"STO_CUDA_ENTRY STV_DEFAULT"
_ZN10layer_norm31ln_parallel_residual_fwd_kernelINS_13Kernel_traitsIf6__halfS2_S2_fjLj6144ELj1ELj1ELj8ELj16ENS_18Kernel_traits_baseILj6144EfS2_S2_S2_fjLj256EEEEELb0ELb0ELb1EEEvNS_9FwdParamsE:
.text._ZN10layer_norm31ln_parallel_residual_fwd_kernelINS_13Kernel_traitsIf6__halfS2_S2_fjLj6144ELj1ELj1ELj8ELj16ENS_18Kernel_traits_baseILj6144EfS2_S2_S2_fjLj256EEEEELb0ELb0ELb1EEEvNS_9FwdParamsE:
        /* <DEDUP_REMOVED lines=58> */
.L_x_6773:
        /* <DEDUP_REMOVED lines=25> */
.L_x_6772:
        /* <DEDUP_REMOVED lines=37> */
.L_x_6775:
        /* <DEDUP_REMOVED lines=36> */
.L_x_6774:
        /* <DEDUP_REMOVED lines=10> */
.L_x_6792:
        /* <DEDUP_REMOVED lines=20> */
[----:B-----5:R-:W-:Y:S02]  /*0ba0*/  HADD2.F32 R108, -RZ, R129.H0_H0 ;  /* 0x20000081ff6c7230 */ /* 0x020fe40000004100 */
[----:B------:R-:W-:Y:S02]  /*0bb0*/  HADD2.F32 R114, -RZ, R130.H0_H0 ;  /* 0x20000082ff727230 */ /* 0x000fe40000004100 */
[----:B------:R-:W-:Y:S02]  /*0bc0*/  HADD2.F32 R111, -RZ, R101.H0_H0 ;  /* 0x20000065ff6f7230 */ /* 0x000fe40000004100 */
[----:B------:R-:W-:Y:S02]  /*0bd0*/  HADD2.F32 R115, -RZ, R102.H0_H0 ;  /* 0x20000066ff737230 */ /* 0x000fe40000004100 */
[----:B------:R-:W-:Y:S02]  /*0be0*/  HADD2.F32 R0, -RZ, R128.H0_H0 ;  /* 0x20000080ff007230 */ /* 0x000fe40000004100 */
[----:B------:R-:W-:Y:S01]  /*0bf0*/  FADD.FTZ R108, R108, R111 ;  /* 0x0000006f6c6c7221 */ /* 0x000fe20000010000 */
[----:B------:R-:W-:-:S02]  /*0c00*/  HADD2.F32 R109, -RZ, R100.H0_H0 ;  /* 0x20000064ff6d7230 */ /* 0x000fc40000004100 */
[----:B------:R-:W-:Y:S01]  /*0c10*/  FADD.FTZ R114, R114, R115 ;  /* 0x0000007372727221 */ /* 0x000fe20000010000 */
[----:B------:R-:W-:Y:S02]  /*0c20*/  HADD2.F32 R116, -RZ, R131.H0_H0 ;  /* 0x20000083ff747230 */ /* 0x000fe40000004100 */
[----:B------:R-:W-:Y:S02]  /*0c30*/  HADD2.F32 R111, -RZ, R103.H0_H0 ;  /* 0x20000067ff6f7230 */ /* 0x000fe40000004100 */
[----:B------:R-:W-:Y:S01]  /*0c40*/  FADD.FTZ R0, R0, R109 ;  /* 0x0000006d00007221 */ /* 0x000fe20000010000 */
[----:B------:R-:W-:Y:S02]  /*0c50*/  HADD2.F32 R115, -RZ, R104.H0_H0 ;  /* 0x20000068ff737230 */ /* 0x000fe40000004100 */
[----:B------:R-:W-:Y:S02]  /*0c60*/  HADD2.F32 R131, -RZ, R131.H1_H1 ;  /* 0x30000083ff837230 */ /* 0x000fe40000004100 */
[----:B------:R-:W-:Y:S01]  /*0c70*/  FADD.FTZ R123, R116, R111 ;  /* 0x0000006f747b7221 */ /* 0x000fe20000010000 */
[----:B------:R-:W-:-:S02]  /*0c80*/  HADD2.F32 R118, -RZ, R103.H1_H1 ;  /* 0x30000067ff767230 */ /* 0x000fc40000004100 */
[----:B------:R-:W-:Y:S01]  /*0c90*/  FADD.FTZ R115, R0, R115 ;  /* 0x0000007300737221 */ /* 0x000fe20000010000 */
[----:B------:R-:W-:Y:S02]  /*0ca0*/  HADD2.F32 R128, -RZ, R128.H1_H1 ;  /* 0x30000080ff807230 */ /* 0x000fe40000004100 */
[----:B------:R-:W-:Y:S02]  /*0cb0*/  HADD2.F32 R129, -RZ, R129.H1_H1 ;  /* 0x30000081ff817230 */ /* 0x000fe40000004100 */
[----:B------:R-:W-:Y:S01]  /*0cc0*/  FADD.FTZ R118, R131, R118 ;  /* 0x0000007683767221 */ /* 0x000fe20000010000 */
[----:B------:R-:W-:Y:S02]  /*0cd0*/  HADD2.F32 R130, -RZ, R130.H1_H1 ;  /* 0x30000082ff827230 */ /* 0x000fe40000004100 */
[----:B------:R-:W-:Y:S02]  /*0ce0*/  HADD2.F32 R109, -RZ, R100.H1_H1 ;  /* 0x30000064ff6d7230 */ /* 0x000fe40000004100 */
[----:B------:R-:W-:-:S02]  /*0cf0*/  HADD2.F32 R110, -RZ, R101.H1_H1 ;  /* 0x30000065ff6e7230 */ /* 0x000fc40000004100 */
[----:B------:R-:W-:Y:S02]  /*0d00*/  HADD2.F32 R117, -RZ, R102.H1_H1 ;  /* 0x30000066ff757230 */ /* 0x000fe40000004100 */
[----:B------:R-:W-:Y:S01]  /*0d10*/  FADD.FTZ R109, R128, R109 ;  /* 0x0000006d806d7221 */ /* 0x000fe20000010000 */
[----:B------:R-:W-:Y:S02]  /*0d20*/  HADD2.F32 R121, -RZ, R106.H0_H0 ;  /* 0x2000006aff797230 */ /* 0x000fe40000004100 */
[----:B------:R-:W-:Y:S01]  /*0d30*/  FADD.FTZ R110, R129, R110 ;  /* 0x0000006e816e7221 */ /* 0x000fe20000010000 */
[----:B------:R-:W-:Y:S02]  /*0d40*/  HADD2.F32 R127, -RZ, R107.H1_H1 ;  /* 0x3000006bff7f7230 */ /* 0x000fe40000004100 */
        /* <DEDUP_REMOVED lines=18> */
.L_x_6777:
[----:B-----5:R-:W-:Y:S02]  /*0e70*/  HADD2.F32 R115, -RZ, R128.H0_H0 ;  /* 0x20000080ff737230 */ /* 0x020fe40000004100 */
[----:B------:R-:W-:Y:S02]  /*0e80*/  HADD2.F32 R0, -RZ, R100.H0_H0 ;  /* 0x20000064ff007230 */ /* 0x000fe40000004100 */
[----:B------:R-:W-:Y:S02]  /*0e90*/  HADD2.F32 R120, -RZ, R128.H1_H1 ;  /* 0x30000080ff787230 */ /* 0x000fe40000004100 */
[--C-:B------:R-:W-:Y:S02]  /*0ea0*/  HADD2.F32 R119, -RZ, R129.reuse.H0_H0 ;  /* 0x20000081ff777230 */ /* 0x100fe40000004100 */
[----:B------:R-:W-:Y:S01]  /*0eb0*/  FADD.FTZ R115, R115, R0 ;  /* 0x0000000073737221 */ /* 0x000fe20000010000 */
[----:B------:R-:W-:Y:S02]  /*0ec0*/  HADD2.F32 R118, -RZ, R129.H1_H1 ;  /* 0x30000081ff767230 */ /* 0x000fe40000004100 */
[----:B------:R-:W-:-:S02]  /*0ed0*/  HADD2.F32 R121, -RZ, R130.H0_H0 ;  /* 0x20000082ff797230 */ /* 0x000fc40000004100 */
[----:B------:R-:W-:Y:S02]  /*0ee0*/  HADD2.F32 R116, -RZ, R130.H1_H1 ;  /* 0x30000082ff747230 */ /* 0x000fe40000004100 */
[----:B------:R-:W-:Y:S02]  /*0ef0*/  HADD2.F32 R108, -RZ, R101.H0_H0 ;  /* 0x20000065ff6c7230 */ /* 0x000fe40000004100 */
[----:B------:R-:W-:Y:S02]  /*0f00*/  HADD2.F32 R110, -RZ, R102.H0_H0 ;  /* 0x20000066ff6e7230 */ /* 0x000fe40000004100 */
[--C-:B------:R-:W-:Y:S02]  /*0f10*/  HADD2.F32 R123, -RZ, R131.reuse.H0_H0 ;  /* 0x20000083ff7b7230 */ /* 0x100fe40000004100 */
[----:B------:R-:W-:Y:S01]  /*0f20*/  FADD.FTZ R119, R119, R108 ;  /* 0x0000006c77777221 */ /* 0x000fe20000010000 */
[----:B------:R-:W-:Y:S02]  /*0f30*/  HADD2.F32 R114, -RZ, R131.H1_H1 ;  /* 0x30000083ff727230 */ /* 0x000fe40000004100 */
[----:B------:R-:W-:Y:S01]  /*0f40*/  FADD.FTZ R121, R121, R110 ;  /* 0x0000006e79797221 */ /* 0x000fe20000010000 */
[----:B------:R-:W-:-:S02]  /*0f50*/  HADD2.F32 R0, -RZ, R103.H0_H0 ;  /* 0x20000067ff007230 */ /* 0x000fc40000004100 */
        /* <DEDUP_REMOVED lines=14> */
.L_x_6776:
[----:B------:R-:W-:Y:S05]  /*1040*/  @!P2 BRA `(.L_x_6779) ;  /* 0x000000000074a947 */ /* 0x000fea0003800000 */
        /* <DEDUP_REMOVED lines=29> */
.L_x_6779:
        /* <DEDUP_REMOVED lines=8> */
.L_x_6778:
        /* <DEDUP_REMOVED lines=27> */
.L_x_6781:
[----:B-----5:R-:W-:Y:S02]  /*1450*/  HADD2.F32 R127, -RZ, R132.H0_H0 ;  /* 0x20000084ff7f7230 */ /* 0x020fe40000004100 */
[----:B------:R-:W-:Y:S02]  /*1460*/  HADD2.F32 R0, -RZ, R104.H0_H0 ;  /* 0x20000068ff007230 */ /* 0x000fe40000004100 */
[--C-:B------:R-:W-:Y:S02]  /*1470*/  HADD2.F32 R129, -RZ, R133.reuse.H0_H0 ;  /* 0x20000085ff817230 */ /* 0x100fe40000004100 */
[----:B------:R-:W-:Y:S02]  /*1480*/  HADD2.F32 R124, -RZ, R133.H1_H1 ;  /* 0x30000085ff7c7230 */ /* 0x000fe40000004100 */
[----:B------:R-:W-:Y:S01]  /*1490*/  FADD.FTZ R127, R0, R127 ;  /* 0x0000007f007f7221 */ /* 0x000fe20000010000 */
[--C-:B------:R-:W-:Y:S02]  /*14a0*/  HADD2.F32 R133, -RZ, R135.reuse.H0_H0 ;  /* 0x20000087ff857230 */ /* 0x100fe40000004100 */
[----:B------:R-:W-:-:S02]  /*14b0*/  HADD2.F32 R128, -RZ, R135.H1_H1 ;  /* 0x30000087ff807230 */ /* 0x000fc40000004100 */
[----:B------:R-:W-:Y:S02]  /*14c0*/  HADD2.F32 R122, -RZ, R132.H1_H1 ;  /* 0x30000084ff7a7230 */ /* 0x000fe40000004100 */
[--C-:B------:R-:W-:Y:S02]  /*14d0*/  HADD2.F32 R131, -RZ, R134.reuse.H0_H0 ;  /* 0x20000086ff837230 */ /* 0x100fe40000004100 */
[----:B------:R-:W-:Y:S02]  /*14e0*/  HADD2.F32 R126, -RZ, R134.H1_H1 ;  /* 0x30000086ff7e7230 */ /* 0x000fe40000004100 */
[----:B------:R-:W-:Y:S02]  /*14f0*/  HADD2.F32 R108, -RZ, R105.H0_H0 ;  /* 0x20000069ff6c7230 */ /* 0x000fe40000004100 */
[----:B------:R-:W-:Y:S02]  /*1500*/  HADD2.F32 R110, -RZ, R106.H0_H0 ;  /* 0x2000006aff6e7230 */ /* 0x000fe40000004100 */
        /* <DEDUP_REMOVED lines=17> */
.L_x_6780:
[----:B------:R-:W-:-:S04]  /*1620*/  UISETP.NE.U32.AND UP0, UPT, UR10, URZ, UPT ;  /* 0x000000ff0a00728c */ /* 0x000fc8000bf05070 */
[----:B------:R-:W-:-:S09]  /*1630*/  UISETP.NE.AND.EX UP0, UPT, UR11, URZ, UPT, UP0 ;  /* 0x000000ff0b00728c */ /* 0x000fd2000bf05300 */
[----:B------:R-:W-:Y:S05]  /*1640*/  BRA.U UP0, `(.L_x_6783) ;  /* 0x0000000100747547 */ /* 0x000fea000b800000 */
        /* <DEDUP_REMOVED lines=29> */
.L_x_6783:
        /* <DEDUP_REMOVED lines=10> */
[----:B------:R-:W-:Y:S01]  /*18c0*/  FADD.FTZ R122, R125, R122 ;  /* 0x0000007a7d7a7221 */ /* 0x000fe20000010000 */
[----:B------:R-:W-:Y:S02]  /*18d0*/  HADD2.F32 R135, -RZ, R135.H1_H1 ;  /* 0x30000087ff877230 */ /* 0x000fe40000004100 */
[----:B------:R-:W-:Y:S02]  /*18e0*/  HADD2.F32 R110, -RZ, R101.H1_H1 ;  /* 0x30000065ff6e7230 */ /* 0x000fe40000004100 */
[----:B------:R-:W-:-:S02]  /*18f0*/  HADD2.F32 R126, -RZ, R103.H1_H1 ;  /* 0x30000067ff7e7230 */ /* 0x000fc40000004100 */
[----:B------:R-:W-:Y:S02]  /*1900*/  HADD2.F32 R134, -RZ, R134.H1_H1 ;  /* 0x30000086ff867230 */ /* 0x000fe40000004100 */
[----:B------:R-:W-:Y:S01]  /*1910*/  FADD.FTZ R110, R110, R133 ;  /* 0x000000856e6e7221 */ /* 0x000fe20000010000 */
[----:B------:R-:W-:Y:S02]  /*1920*/  HADD2.F32 R127, -RZ, R102.H1_H1 ;  /* 0x30000066ff7f7230 */ /* 0x000fe40000004100 */
[----:B------:R-:W-:Y:S01]  /*1930*/  FADD.FTZ R126, R126, R135 ;  /* 0x000000877e7e7221 */ /* 0x000fe20000010000 */
[----:B------:R-:W-:Y:S02]  /*1940*/  HADD2.F32 R111, -RZ, R103.H0_H0 ;  /* 0x20000067ff6f7230 */ /* 0x000fe40000004100 */
[----:B------:R-:W-:Y:S02]  /*1950*/  HADD2.F32 R131, -RZ, R106.H0_H0 ;  /* 0x2000006aff837230 */ /* 0x000fe40000004100 */
[----:B------:R-:W-:Y:S01]  /*1960*/  FADD.FTZ R134, R127, R134 ;  /* 0x000000867f867221 */ /* 0x000fe20000010000 */
[----:B------:R-:W-:-:S02]  /*1970*/  HADD2.F32 R132, -RZ, R132.H1_H1 ;  /* 0x30000084ff847230 */ /* 0x000fc40000004100 */
[----:B------:R-:W-:Y:S01]  /*1980*/  FADD.FTZ R124, R111, R124 ;  /* 0x0000007c6f7c7221 */ /* 0x000fe20000010000 */
[----:B------:R-:W-:Y:S02]  /*1990*/  HADD2.F32 R109, -RZ, R100.H1_H1 ;  /* 0x30000064ff6d7230 */ /* 0x000fe40000004100 */
[----:B------:R-:W-:Y:S01]  /*19a0*/  FADD.FTZ R131, R131, R122 ;  /* 0x0000007a83837221 */ /* 0x000fe20000010000 */
[--C-:B------:R-:W-:Y:S02]  /*19b0*/  HADD2.F32 R133, -RZ, R107.reuse.H0_H0 ;  /* 0x2000006bff857230 */ /* 0x100fe40000004100 */
        /* <DEDUP_REMOVED lines=18> */
.L_x_6782:
        /* <DEDUP_REMOVED lines=23> */
.L_x_6785:
[----:B0----5:R-:W-:Y:S02]  /*1c50*/  HADD2.F32 R135, -RZ, R140.H0_H0 ;  /* 0x2000008cff877230 */ /* 0x021fe40000004100 */
        /* <DEDUP_REMOVED lines=28> */
.L_x_6784:
[----:B------:R-:W-:Y:S05]  /*1e20*/  BRA.U UP0, `(.L_x_6787) ;  /* 0x0000000100747547 */ /* 0x000fea000b800000 */
        /* <DEDUP_REMOVED lines=29> */
.L_x_6787:
[--C-:B-----5:R-:W-:Y:S02]  /*2000*/  HADD2.F32 R112, -RZ, R142.reuse.H0_H0 ;  /* 0x2000008eff707230 */ /* 0x120fe40000004100 */
[----:B0-----:R-:W-:Y:S02]  /*2010*/  HADD2.F32 R108, -RZ, R141.H0_H0 ;  /* 0x2000008dff6c7230 */ /* 0x001fe40000004100 */
[----:B------:R-:W-:Y:S02]  /*2020*/  HADD2.F32 R142, -RZ, R142.H1_H1 ;  /* 0x3000008eff8e7230 */ /* 0x000fe40000004100 */
[----:B------:R-:W-:Y:S02]  /*2030*/  HADD2.F32 R111, -RZ, R101.H0_H0 ;  /* 0x20000065ff6f7230 */ /* 0x000fe40000004100 */
[----:B------:R-:W-:Y:S02]  /*2040*/  HADD2.F32 R135, -RZ, R102.H1_H1 ;  /* 0x30000066ff877230 */ /* 0x000fe40000004100 */
[----:B------:R-:W-:-:S02]  /*2050*/  HADD2.F32 R0, -RZ, R140.H0_H0 ;  /* 0x2000008cff007230 */ /* 0x000fc40000004100 */
[----:B------:R-:W-:Y:S01]  /*2060*/  FADD.FTZ R108, R111, R108 ;  /* 0x0000006c6f6c7221 */ /* 0x000fe20000010000 */
[----:B------:R-:W-:Y:S02]  /*2070*/  HADD2.F32 R109, -RZ, R100.H0_H0 ;  /* 0x20000064ff6d7230 */ /* 0x000fe40000004100 */
[----:B------:R-:W-:Y:S01]  /*2080*/  FADD.FTZ R142, R135, R142 ;  /* 0x0000008e878e7221 */ /* 0x000fe20000010000 */
[----:B------:R-:W-:Y:S02]  /*2090*/  HADD2.F32 R130, -RZ, R143.H0_H0 ;  /* 0x2000008fff827230 */ /* 0x000fe40000004100 */
[----:B------:R-:W-:Y:S02]  /*20a0*/  HADD2.F32 R141, -RZ, R141.H1_H1 ;  /* 0x3000008dff8d7230 */ /* 0x000fe40000004100 */
[----:B------:R-:W-:Y:S01]  /*20b0*/  FADD.FTZ R0, R109, R0 ;  /* 0x000000006d007221 */ /* 0x000fe20000010000 */
[----:B------:R-:W-:Y:S02]  /*20c0*/  HADD2.F32 R143, -RZ, R143.H1_H1 ;  /* 0x3000008fff8f7230 */ /* 0x000fe40000004100 */
[----:B------:R-:W-:-:S02]  /*20d0*/  HADD2.F32 R110, -RZ, R101.H1_H1 ;  /* 0x30000065ff6e7230 */ /* 0x000fc40000004100 */
[--C-:B------:R-:W-:Y:S02]  /*20e0*/  HADD2.F32 R132, -RZ, R103.reuse.H1_H1 ;  /* 0x30000067ff847230 */ /* 0x100fe40000004100 */
[----:B------:R-:W-:Y:S02]  /*20f0*/  HADD2.F32 R113, -RZ, R102.H0_H0 ;  /* 0x20000066ff717230 */ /* 0x000fe40000004100 */
[----:B------:R-:W-:Y:S01]  /*2100*/  FADD.FTZ R110, R110, R141 ;  /* 0x0000008d6e6e7221 */ /* 0x000fe20000010000 */
[----:B------:R-:W-:Y:S02]  /*2110*/  HADD2.F32 R111, -RZ, R103.H0_H0 ;  /* 0x20000067ff6f7230 */ /* 0x000fe40000004100 */
[----:B------:R-:W-:Y:S01]  /*2120*/  FADD.FTZ R132, R132, R143 ;  /* 0x0000008f84847221 */ /* 0x000fe20000010000 */
[----:B------:R-:W-:Y:S02]  /*2130*/  HADD2.F32 R135, -RZ, R104.H0_H0 ;  /* 0x20000068ff877230 */ /* 0x000fe40000004100 */
[----:B------:R-:W-:Y:S01]  /*2140*/  FADD.FTZ R112, R113, R112 ;  /* 0x0000007071707221 */ /* 0x000fe20000010000 */
[----:B------:R-:W-:-:S02]  /*2150*/  HADD2.F32 R140, -RZ, R140.H1_H1 ;  /* 0x3000008cff8c7230 */ /* 0x000fc40000004100 */
[----:B------:R-:W-:Y:S01]  /*2160*/  FADD.FTZ R141, R111, R130 ;  /* 0x000000826f8d7221 */ /* 0x000fe20000010000 */
[----:B------:R-:W-:Y:S02]  /*2170*/  HADD2.F32 R109, -RZ, R100.H1_H1 ;  /* 0x30000064ff6d7230 */ /* 0x000fe40000004100 */
[----:B------:R-:W-:Y:S01]  /*2180*/  FADD.FTZ R135, R135, R0 ;  /* 0x0000000087877221 */ /* 0x000fe20000010000 */
[----:B------:R-:W-:Y:S02]  /*2190*/  HADD2.F32 R143, -RZ, R107.H1_H1 ;  /* 0x3000006bff8f7230 */ /* 0x000fe40000004100 */
        /* <DEDUP_REMOVED lines=18> */
.L_x_6786:
        /* <DEDUP_REMOVED lines=107> */
.L_x_6789:
[----:B---3--:R-:W-:Y:S05]  /*2970*/  BSYNC.RECONVERGENT B0 ;  /* 0x0000000000007941 */ /* 0x008fea0003800200 */
.L_x_6788:
        /* <DEDUP_REMOVED lines=15> */
.L_x_6791:
[----:B------:R-:W-:Y:S05]  /*2a70*/  BSYNC.RECONVERGENT B0 ;  /* 0x0000000000007941 */ /* 0x000fea0003800200 */
.L_x_6790:
        /* <DEDUP_REMOVED lines=50> */
[----:B------:R-:W0:Y:S01]  /*2da0*/  @!P2 LDC.64 R112, c[0x0][0x3c0] ;  /* 0x0000f000ff70ab82 */ /* 0x000e220000000a00 */
[----:B------:R-:W-:Y:S02]  /*2db0*/  FMUL.FTZ R138, R138, R151 ;  /* 0x000000978a8a7220 */ /* 0x000fe40000410000 */
[----:B------:R-:W1:Y:S02]  /*2dc0*/  SHFL.IDX PT, R157, R145, RZ, 0x1f ;  /* 0x00001fff919d7589 */ /* 0x000e6400000e0000 */
[----:B------:R-:W-:-:S03]  /*2dd0*/  FFMA.FTZ R138, R140, R138, R143 ;  /* 0x0000008a8c8a7223 */ /* 0x000fc6000001008f */
[----:B------:R-:W2:Y:S02]  /*2de0*/  LDC R144, c[0x0][0x448] ;  /* 0x00011200ff907b82 */ /* 0x000ea40000000800 */
[----:B------:R-:W2:Y:S06]  /*2df0*/  SHFL.IDX PT, R149, R138, RZ, 0x1f ;  /* 0x00001fff8a957589 */ /* 0x000eac00000e0000 */
[----:B------:R-:W3:Y:S01]  /*2e00*/  @!P2 LDC.64 R142, c[0x0][0x3c8] ;  /* 0x0000f200ff8eab82 */ /* 0x000ee20000000a00 */
[----:B0-----:R-:W-:-:S04]  /*2e10*/  @!P2 IMAD.WIDE R112, R2, 0x4, R112 ;  /* 0x000000040270a825 */ /* 0x001fc800078e0270 */
[----:B-1----:R-:W-:Y:S01]  /*2e20*/  FMUL.FTZ R140, R157, R157 ;  /* 0x0000009d9d8c7220 */ /* 0x002fe20000410000 */
[----:B------:R0:W-:Y:S04]  /*2e30*/  @!P2 STG.E desc[UR6][R112.64], R157 ;  /* 0x0000009d7000a986 */ /* 0x0001e8000c101906 */
[----:B------:R-:W-:Y:S01]  /*2e40*/  FSEL R147, R140, RZ, P3 ;  /* 0x000000ff8c937208 */ /* 0x000fe20001800000 */
[----:B--2---:R-:W-:Y:S01]  /*2e50*/  FFMA.FTZ R140, R149, UR9, R144 ;  /* 0x00000009958c7c23 */ /* 0x004fe20008010090 */
[----:B------:R-:W-:-:S03]  /*2e60*/  FSEL R144, R157, RZ, !P3 ;  /* 0x000000ff9d907208 */ /* 0x000fc60005800000 */
[----:B------:R-:W-:Y:S02]  /*2e70*/  FADD.FTZ R140, R140, R147 ;  /* 0x000000938c8c7221 */ /* 0x000fe40000010000 */
[C---:B------:R-:W-:Y:S01]  /*2e80*/  FADD.FTZ R145, -R144.reuse, R123 ;  /* 0x0000007b90917221 */ /* 0x040fe20000010100 */
[C---:B------:R-:W-:Y:S01]  /*2e90*/  FADD.FTZ R146, -R144.reuse, R122 ;  /* 0x0000007a90927221 */ /* 0x040fe20000010100 */
[----:B------:R-:W1:Y:S01]  /*2ea0*/  MUFU.RSQ R159, R140 ;  /* 0x0000008c009f7308 */ /* 0x000e620000001400 */
        /* <DEDUP_REMOVED lines=9> */
[----:B------:R-:W4:Y:S01]  /*2f40*/  LDC.64 R128, c[0x0][0x430] ;  /* 0x00010c00ff807b82 */ /* 0x000f220000000a00 */
        /* <DEDUP_REMOVED lines=16> */
[----:B0-----:R-:W-:Y:S01]  /*3050*/  FFMA.FTZ R113, R116, R29, R25 ;  /* 0x0000001d74717223 */ /* 0x001fe20000010019 */
[----:B------:R-:W-:Y:S01]  /*3060*/  FFMA.FTZ R115, R135, R30, R26 ;  /* 0x0000001e87737223 */ /* 0x000fe2000001001a */
[----:B------:R-:W-:Y:S01]  /*3070*/  FFMA.FTZ R118, R130, R31, R27 ;  /* 0x0000001f82767223 */ /* 0x000fe2000001001b */
[----:B------:R-:W-:Y:S01]  /*3080*/  FFMA.FTZ R119, R137, R32, R20 ;  /* 0x0000002089777223 */ /* 0x000fe20000010014 */
[----:B------:R-:W-:Y:S01]  /*3090*/  FFMA.FTZ R120, R138, R33, R21 ;  /* 0x000000218a787223 */ /* 0x000fe20000010015 */
[----:B------:R-:W-:Y:S01]  /*30a0*/  FFMA.FTZ R121, R145, R34, R22 ;  /* 0x0000002291797223 */ /* 0x000fe20000010016 */
[----:B------:R-:W-:Y:S01]  /*30b0*/  FFMA.FTZ R124, R134, R35, R23 ;  /* 0x00000023867c7223 */ /* 0x000fe20000010017 */
[----:B------:R-:W-:Y:S01]  /*30c0*/  F2FP.F16.F32.PACK_AB R112, R113, R114 ;  /* 0x000000727170723e */ /* 0x000fe200000000ff */
[----:B---3--:R-:W-:Y:S01]  /*30d0*/  @!P2 IMAD.WIDE R142, R2, 0x4, R142 ;  /* 0x00000004028ea825 */ /* 0x008fe200078e028e */
[----:B------:R-:W-:-:S03]  /*30e0*/  F2FP.F16.F32.PACK_AB R113, R118, R115 ;  /* 0x000000737671723e */ /* 0x000fc600000000ff */
[----:B------:R-:W-:Y:S01]  /*30f0*/  FADD.FTZ R127, -R144, R127 ;  /* 0x0000007f907f7221 */ /* 0x000fe20000010100 */
[----:B------:R-:W-:Y:S01]  /*3100*/  F2FP.F16.F32.PACK_AB R114, R120, R119 ;  /* 0x000000777872723e */ /* 0x000fe200000000ff */
[----:B--2---:R-:W-:Y:S01]  /*3110*/  IMAD.WIDE.U32 R118, R3, 0x10, R122 ;  /* 0x0000001003767825 */ /* 0x004fe200078e007a */
[----:B------:R-:W-:-:S03]  /*3120*/  F2FP.F16.F32.PACK_AB R115, R124, R121 ;  /* 0x000000797c73723e */ /* 0x000fc600000000ff */
[C---:B------:R-:W-:Y:S01]  /*3130*/  FADD.FTZ R126, -R144.reuse, R126 ;  /* 0x0000007e907e7221 */ /* 0x040fe20000010100 */
[C---:B------:R-:W-:Y:S01]  /*3140*/  FADD.FTZ R132, -R144.reuse, R132 ;  /* 0x0000008490847221 */ /* 0x040fe20000010100 */
[----:B------:R-:W-:Y:S01]  /*3150*/  @!P2 STG.E desc[UR6][R142.64], R159 ;  /* 0x0000009f8e00a986 */ /* 0x000fe2000c101906 */
[C---:B------:R-:W-:Y:S01]  /*3160*/  FADD.FTZ R133, -R144.reuse, R133 ;  /* 0x0000008590857221 */ /* 0x040fe20000010100 */
[C---:B------:R-:W-:Y:S01]  /*3170*/  FADD.FTZ R154, -R144.reuse, R139 ;  /* 0x0000008b909a7221 */ /* 0x040fe20000010100 */
[C---:B------:R-:W-:Y:S01]  /*3180*/  FADD.FTZ R156, -R144.reuse, R141 ;  /* 0x0000008d909c7221 */ /* 0x040fe20000010100 */
[----:B------:R0:W-:Y:S01]  /*3190*/  STG.E.128 desc[UR6][R118.64], R112 ;  /* 0x0000007076007986 */ /* 0x0001e2000c101d06 */
[----:B------:R-:W-:Y:S01]  /*31a0*/  FADD.FTZ R144, -R144, R136 ;  /* 0x0000008890907221 */ /* 0x000fe20000010100 */
[----:B------:R-:W-:Y:S01]  /*31b0*/  FFMA.FTZ R137, R137, R56, R92 ;  /* 0x0000003889897223 */ /* 0x000fe2000001005c */
[C---:B------:R-:W-:Y:S01]  /*31c0*/  FMUL.FTZ R139, R159.reuse, R127 ;  /* 0x0000007f9f8b7220 */ /* 0x040fe20000410000 */
[C---:B------:R-:W-:Y:S01]  /*31d0*/  FMUL.FTZ R146, R159.reuse, R146 ;  /* 0x000000929f927220 */ /* 0x040fe20000410000 */
        /* <DEDUP_REMOVED lines=10> */
[----:B------:R-:W-:Y:S01]  /*3280*/  FMUL.FTZ R147, R159, R147 ;  /* 0x000000939f937220 */ /* 0x000fe20000410000 */
[----:B----4-:R-:W-:-:S04]  /*3290*/  IMAD.WIDE.U32 R126, R3, 0x10, R128 ;  /* 0x00000010037e7825 */ /* 0x010fc800078e0080 */
[----:B------:R-:W-:Y:S01]  /*32a0*/  FFMA.FTZ R3, R139, R36, R16 ;  /* 0x000000248b037223 */ /* 0x000fe20000010010 */
[----:B0-----:R-:W-:Y:S01]  /*32b0*/  FFMA.FTZ R114, R138, R57, R93 ;  /* 0x000000398a727223 */ /* 0x001fe2000001005d */
[----:B------:R-:W-:Y:S01]  /*32c0*/  FFMA.FTZ R118, R146, R37, R17 ;  /* 0x0000002592767223 */ /* 0x000fe20000010011 */
[----:B------:R-:W-:-:S04]  /*32d0*/  IMAD.WIDE.U32 R132, R117, 0x10, R128 ;  /* 0x0000001075847825 */ /* 0x000fc800078e0080 */
[C---:B------:R-:W-:Y:S01]  /*32e0*/  FMUL.FTZ R148, R159.reuse, R148 ;  /* 0x000000949f947220 */ /* 0x040fe20000410000 */
[----:B------:R-:W-:Y:S01]  /*32f0*/  FMUL.FTZ R149, R159, R149 ;  /* 0x000000959f957220 */ /* 0x000fe20000410000 */
[----:B------:R-:W-:Y:S01]  /*3300*/  F2FP.F16.F32.PACK_AB R114, R114, R137 ;  /* 0x000000897272723e */ /* 0x000fe200000000ff */
[----:B------:R-:W-:-:S04]  /*3310*/  IMAD.WIDE.U32 R124, R125, 0x10, R128 ;  /* 0x000000107d7c7825 */ /* 0x000fc800078e0080 */
[C---:B------:R-:W-:Y:S01]  /*3320*/  FFMA.FTZ R128, R136.reuse, R41, R13 ;  /* 0x0000002988807223 */ /* 0x040fe2000001000d */
[----:B------:R-:W-:Y:S01]  /*3330*/  FFMA.FTZ R129, R136, R65, R85 ;  /* 0x0000004188817223 */ /* 0x000fe20000010055 */
[----:B------:R-:W-:Y:S01]  /*3340*/  FFMA.FTZ R136, R153, R46, R10 ;  /* 0x0000002e99887223 */ /* 0x000fe2000001000a */
[----:B------:R-:W-:Y:S01]  /*3350*/  FFMA.FTZ R137, R140, R47, R11 ;  /* 0x0000002f8c897223 */ /* 0x000fe2000001000b */
[----:B------:R-:W-:Y:S01]  /*3360*/  FMUL.FTZ R150, R159, R150 ;  /* 0x000000969f967220 */ /* 0x000fe20000410000 */
[----:B------:R-:W-:Y:S01]  /*3370*/  F2FP.F16.F32.PACK_AB R112, R116, R131 ;  /* 0x000000837470723e */ /* 0x000fe200000000ff */
[----:B------:R-:W-:Y:S01]  /*3380*/  FFMA.FTZ R135, R135, R54, R98 ;  /* 0x0000003687877223 */ /* 0x000fe20000010062 */
[----:B------:R-:W-:Y:S01]  /*3390*/  F2FP.F16.F32.PACK_AB R116, R118, R3 ;  /* 0x000000037674723e */ /* 0x000fe200000000ff */
[----:B------:R-:W-:Y:S01]  /*33a0*/  FFMA.FTZ R130, R130, R55, R99 ;  /* 0x0000003782827223 */ /* 0x000fe20000010063 */
[----:B------:R-:W-:Y:S01]  /*33b0*/  F2FP.F16.F32.PACK_AB R115, R134, R145 ;  /* 0x000000918673723e */ /* 0x000fe200000000ff */
[----:B------:R-:W-:Y:S01]  /*33c0*/  FFMA.FTZ R117, R147, R38, R18 ;  /* 0x0000002693757223 */ /* 0x000fe20000010012 */
[----:B------:R-:W-:Y:S01]  /*33d0*/  FFMA.FTZ R118, R148, R39, R19 ;  /* 0x0000002794767223 */ /* 0x000fe20000010013 */
[----:B------:R-:W-:Y:S01]  /*33e0*/  F2FP.F16.F32.PACK_AB R157, R137, R136 ;  /* 0x00000088899d723e */ /* 0x000fe200000000ff */
[----:B------:R-:W-:Y:S01]  /*33f0*/  FFMA.FTZ R3, R149, R40, R12 ;  /* 0x0000002895037223 */ /* 0x000fe2000001000c */
[----:B------:R-:W-:Y:S01]  /*3400*/  FFMA.FTZ R119, R141, R42, R14 ;  /* 0x0000002a8d777223 */ /* 0x000fe2000001000e */
[----:B------:R-:W-:Y:S01]  /*3410*/  FFMA.FTZ R134, R150, R43, R15 ;  /* 0x0000002b96867223 */ /* 0x000fe2000001000f */
[----:B------:R-:W0:Y:S01]  /*3420*/  LDC.64 R136, c[0x0][0x380] ;  /* 0x0000e000ff887b82 */ /* 0x000e220000000a00 */
[C---:B------:R-:W-:Y:S01]  /*3430*/  FMUL.FTZ R151, R159.reuse, R151 ;  /* 0x000000979f977220 */ /* 0x040fe20000410000 */
[----:B------:R-:W-:Y:S01]  /*3440*/  FMUL.FTZ R152, R159, R152 ;  /* 0x000000989f987220 */ /* 0x000fe20000410000 */
[----:B------:R-:W-:Y:S01]  /*3450*/  F2FP.F16.F32.PACK_AB R113, R130, R135 ;  /* 0x000000878271723e */ /* 0x000fe200000000ff */
[----:B------:R-:W-:Y:S01]  /*3460*/  FFMA.FTZ R130, R149, R64, R84 ;  /* 0x0000004095827223 */ /* 0x000fe20000010054 */
[----:B------:R-:W-:Y:S01]  /*3470*/  F2FP.F16.F32.PACK_AB R117, R118, R117 ;  /* 0x000000757675723e */ /* 0x000fe200000000ff */
[----:B------:R-:W-:Y:S01]  /*3480*/  FFMA.FTZ R135, R152, R45, R9 ;  /* 0x0000002d98877223 */ /* 0x000fe20000010009 */
[----:B------:R-:W-:Y:S01]  /*3490*/  F2FP.F16.F32.PACK_AB R118, R128, R3 ;  /* 0x000000038076723e */ /* 0x000fe200000000ff */
[----:B------:R-:W-:Y:S01]  /*34a0*/  FFMA.FTZ R128, R139, R60, R88 ;  /* 0x0000003c8b807223 */ /* 0x000fe20000010058 */
[----:B------:R-:W-:Y:S01]  /*34b0*/  F2FP.F16.F32.PACK_AB R119, R134, R119 ;  /* 0x000000778677723e */ /* 0x000fe200000000ff */
[----:B------:R-:W-:Y:S01]  /*34c0*/  FFMA.FTZ R3, R146, R61, R89 ;  /* 0x0000003d92037223 */ /* 0x000fe20000010059 */
[----:B------:R-:W-:Y:S01]  /*34d0*/  FFMA.FTZ R134, R151, R44, R8 ;  /* 0x0000002c97867223 */ /* 0x000fe20000010008 */
[C---:B------:R-:W-:Y:S01]  /*34e0*/  FMUL.FTZ R142, R159.reuse, R155 ;  /* 0x0000009b9f8e7220 */ /* 0x040fe20000410000 */
[C---:B------:R-:W-:Y:S01]  /*34f0*/  FMUL.FTZ R143, R159.reuse, R154 ;  /* 0x0000009a9f8f7220 */ /* 0x040fe20000410000 */
[C---:B------:R-:W-:Y:S01]  /*3500*/  FMUL.FTZ R155, R159.reuse, R156 ;  /* 0x0000009c9f9b7220 */ /* 0x040fe20000410000 */
[----:B------:R-:W-:Y:S01]  /*3510*/  FMUL.FTZ R144, R159, R144 ;  /* 0x000000909f907220 */ /* 0x000fe20000410000 */
[----:B------:R-:W-:Y:S01]  /*3520*/  F2FP.F16.F32.PACK_AB R130, R129, R130 ;  /* 0x000000828182723e */ /* 0x000fe200000000ff */
        /* <DEDUP_REMOVED lines=19> */
[----:B------:R1:W-:Y:S01]  /*3660*/  STG.E.128 desc[UR6][R126.64], R112 ;  /* 0x000000707e007986 */ /* 0x0003e2000c101d06 */
[----:B------:R-:W-:-:S02]  /*3670*/  F2FP.F16.F32.PACK_AB R129, R148, R129 ;  /* 0x000000819481723e */ /* 0x000fc400000000ff */
[----:B------:R-:W-:Y:S01]  /*3680*/  F2FP.F16.F32.PACK_AB R158, R139, R138 ;  /* 0x0000008a8b9e723e */ /* 0x000fe200000000ff */
[----:B------:R1:W-:Y:S01]  /*3690*/  STG.E.128 desc[UR6][R120.64], R116 ;  /* 0x0000007478007986 */ /* 0x0003e2000c101d06 */
[----:B------:R-:W-:Y:S02]  /*36a0*/  F2FP.F16.F32.PACK_AB R159, R134, R3 ;  /* 0x00000003869f723e */ /* 0x000fe400000000ff */
[----:B------:R-:W-:Y:S01]  /*36b0*/  F2FP.F16.F32.PACK_AB R155, R144, R155 ;  /* 0x0000009b909b723e */ /* 0x000fe200000000ff */
[----:B------:R1:W-:Y:S01]  /*36c0*/  STG.E.128 desc[UR6][R132.64], R128 ;  /* 0x0000008084007986 */ /* 0x0003e2000c101d06 */
[----:B------:R-:W-:Y:S02]  /*36d0*/  F2FP.F16.F32.PACK_AB R154, R142, R143 ;  /* 0x0000008f8e9a723e */ /* 0x000fe400000000ff */
[----:B------:R-:W-:Y:S01]  /*36e0*/  F2FP.F16.F32.PACK_AB R153, R140, R153 ;  /* 0x000000998c99723e */ /* 0x000fe200000000ff */
[----:B------:R1:W-:Y:S01]  /*36f0*/  STG.E.128 desc[UR6][R122.64], R156 ;  /* 0x0000009c7a007986 */ /* 0x0003e2000c101d06 */
[----:B------:R-:W-:-:S02]  /*3700*/  F2FP.F16.F32.PACK_AB R152, R152, R151 ;  /* 0x000000979898723e */ /* 0x000fc400000000ff */
[----:B0-----:R-:W-:-:S03]  /*3710*/  IADD3 R2, PT, PT, R2, R136, RZ ;  /* 0x0000008802027210 */ /* 0x001fc60007ffe0ff */
[----:B------:R1:W-:Y:S01]  /*3720*/  STG.E.128 desc[UR6][R124.64], R152 ;  /* 0x000000987c007986 */ /* 0x0003e2000c101d06 */
[----:B------:R-:W-:-:S13]  /*3730*/  ISETP.GE.AND P2, PT, R2, R137, PT ;  /* 0x000000890200720c */ /* 0x000fda0003f46270 */
[----:B------:R-:W-:Y:S05]  /*3740*/  @!P2 BRA `(.L_x_6792) ;  /* 0xffffffd000c4a947 */ /* 0x000fea000383ffff */
[----:B------:R-:W-:Y:S05]  /*3750*/  EXIT ;  /* 0x000000000000794d */ /* 0x000fea0003800000 */
.L_x_6793:
        /* <DEDUP_REMOVED lines=10> */
.L_x_13705:


//--------------------- .text._ZN10layer_norm31ln_parallel_residual_fwd_kernelINS_13Kernel_traitsIf6__halfS2_S2_fjLj6144ELj1ELj1ELj8ELj16ENS_18Kernel_traits_baseILj6144EfS2_S2_S2_fjLj256EEEEELb0ELb1ELb0EEEvNS_9FwdParamsE --------------------------
	.section	.text._ZN10layer_norm31ln_parallel_residual_fwd_kernelINS_13Kernel_traitsIf6__halfS2_S2_fjLj6144ELj1ELj1ELj8ELj16ENS_18Kernel_traits_baseILj6144EfS2_S2_S2_fjLj256EEEEELb0ELb1ELb0EEEvNS_9FwdParamsE,"ax",@progbits
	.align	128
        .global         _ZN10layer_norm31ln_parallel_residual_fwd_kernelINS_13Kernel_traitsIf6__halfS2_S2_fjLj6144ELj1ELj1ELj8ELj16ENS_18Kernel_traits_baseILj6144EfS2_S2_S2_fjLj256EEEEELb0ELb1ELb0EEEvNS_9FwdParamsE
        .type           _ZN10layer_norm31ln_parallel_residual_fwd_kernelINS_13Kernel_traitsIf6__halfS2_S2_fjLj6144ELj1ELj1ELj8ELj16ENS_18Kernel_traits_baseILj6144EfS2_S2_S2_fjLj256EEEEELb0ELb1ELb0EEEvNS_9FwdParamsE,@function
        .size           _ZN10layer_norm31ln_parallel_residual_fwd_kernelINS_13Kernel_traitsIf6__halfS2_S2_fjLj6144ELj1ELj1ELj8ELj16ENS_18Kernel_traits_baseILj6144EfS2_S2_S2_fjLj256EEEEELb0ELb1ELb0EEEvNS_9FwdParamsE,(.L_x_13706 - _ZN10layer_norm31ln_parallel_residual_fwd_kernelINS_13Kernel_traitsIf6__halfS2_S2_fjLj6144ELj1ELj1ELj8ELj16ENS_18Kernel_traits_baseILj6144EfS2_S2_S2_fjLj256EEEEELb0ELb1ELb0EEEvNS_9FwdParamsE)
        .other          _ZN10layer_norm31ln_parallel_residual_fwd_kernelINS_13Kernel_traitsIf6__halfS2_S2_fjLj6144ELj1ELj1ELj8ELj16ENS_18Kernel_traits_baseILj6144EfS2_S2_S2_fjLj256EEEEELb0ELb1ELb0EEEvNS_9FwdParamsE,@"STO_CUDA_ENTRY STV_DEFAULT"
_ZN10layer_norm31ln_parallel_residual_fwd_kernelINS_13Kernel_traitsIf6__halfS2_S2_fjLj6144ELj1ELj1ELj8ELj16ENS_18Kernel_traits_baseILj6144EfS2_S2_S2_fjLj256EEEEELb0ELb1ELb0EEEvNS_9FwdParamsE:
.text._ZN10layer_norm31ln_parallel_residual_fwd_kernelINS_13Kernel_traitsIf6__halfS2_S2_fjLj6144ELj1ELj1ELj8ELj16ENS_18Kernel_traits_baseILj6144EfS2_S2_S2_fjLj256EEEEELb0ELb1ELb0EEEvNS_9FwdParamsE:
        /* <DEDUP_REMOVED lines=54> */
.L_x_6795:
        /* <DEDUP_REMOVED lines=30> */
.L_x_6796:
[----:B------:R-:W-:Y:S05]  /*0540*/  BSYNC.RECONVERGENT B0 ;  /* 0x0000000000007941 */ /* 0x000fea0003800200 */
.L_x_6794:
        /* <DEDUP_REMOVED lines=22> */
.L_x_6821:
        /* <DEDUP_REMOVED lines=27> */
[----:B------:R-:W-:Y:S02]  /*0860*/  HADD2.F32 R20, -RZ, R82.H0_H0 ;  /* 0x20000052ff147230 */ /* 0x000fe40000004100 */
[----:B------:R-:W-:-:S02]  /*0870*/  HADD2.F32 R17, -RZ, R28.H1_H1 ;  /* 0x3000001cff117230 */ /* 0x000fc40000004100 */
[----:B------:R-:W-:Y:S02]  /*0880*/  HADD2.F32 R21, -RZ, R29.H0_H0 ;  /* 0x2000001dff157230 */ /* 0x000fe40000004100 */
[----:B------:R-:W-:Y:S02]  /*0890*/  HADD2.F32 R23, -RZ, R30.H0_H0 ;  /* 0x2000001eff177230 */ /* 0x000fe40000004100 */
[----:B------:R-:W-:Y:S01]  /*08a0*/  FADD.FTZ R80, R80, R17 ;  /* 0x0000001150507221 */ /* 0x000fe20000010000 */
[--C-:B------:R-:W-:Y:S02]  /*08b0*/  HADD2.F32 R22, -RZ, R83.reuse.H0_H0 ;  /* 0x20000053ff167230 */ /* 0x100fe40000004100 */
[----:B------:R-:W-:Y:S01]  /*08c0*/  FADD.FTZ R18, R18, R21 ;  /* 0x0000001512127221 */ /* 0x000fe20000010000 */
[----:B------:R-:W-:Y:S02]  /*08d0*/  HADD2.F32 R84, -RZ, R83.H1_H1 ;  /* 0x30000053ff547230 */ /* 0x000fe40000004100 */
[----:B------:R-:W-:Y:S01]  /*08e0*/  FADD.FTZ R20, R20, R23 ;  /* 0x0000001714147221 */ /* 0x000fe20000010000 */
[----:B------:R-:W-:-:S02]  /*08f0*/  HADD2.F32 R81, -RZ, R81.H1_H1 ;  /* 0x30000051ff517230 */ /* 0x000fc40000004100 */
[----:B------:R-:W-:Y:S02]  /*0900*/  HADD2.F32 R82, -RZ, R82.H1_H1 ;  /* 0x30000052ff527230 */ /* 0x000fe40000004100 */
[----:B------:R-:W-:Y:S02]  /*0910*/  HADD2.F32 R10, -RZ, R29.H1_H1 ;  /* 0x3000001dff0a7230 */ /* 0x000fe40000004100 */
[----:B------:R-:W-:Y:S02]  /*0920*/  HADD2.F32 R83, -RZ, R30.H1_H1 ;  /* 0x3000001eff537230 */ /* 0x000fe40000004100 */
[--C-:B------:R-:W-:Y:S02]  /*0930*/  HADD2.F32 R21, -RZ, R31.reuse.H0_H0 ;  /* 0x2000001fff157230 */ /* 0x100fe40000004100 */
[----:B------:R-:W-:Y:S01]  /*0940*/  FADD.FTZ R81, R81, R10 ;  /* 0x0000000a51517221 */ /* 0x000fe20000010000 */
[----:B------:R-:W-:Y:S02]  /*0950*/  HADD2.F32 R23, -RZ, R31.H1_H1 ;  /* 0x3000001fff177230 */ /* 0x000fe40000004100 */
[----:B------:R-:W-:Y:S01]  /*0960*/  FADD.FTZ R82, R82, R83 ;  /* 0x0000005352527221 */ /* 0x000fe20000010000 */
[----:B------:R-:W-:-:S02]  /*0970*/  HADD2.F32 R17, -RZ, R25.H0_H0 ;  /* 0x20000019ff117230 */ /* 0x000fc40000004100 */
[----:B------:R-:W-:Y:S01]  /*0980*/  FADD.FTZ R22, R22, R21 ;  /* 0x0000001516167221 */ /* 0x000fe20000010000 */
[----:B------:R-:W-:Y:S02]  /*0990*/  HADD2.F32 R10, -RZ, R24.H0_H0 ;  /* 0x20000018ff0a7230 */ /* 0x000fe40000004100 */
[----:B------:R-:W-:Y:S01]  /*09a0*/  FADD.FTZ R84, R84, R23 ;  /* 0x0000001754547221 */ /* 0x000fe20000010000 */
[--C-:B------:R-:W-:Y:S02]  /*09b0*/  HADD2.F32 R83, -RZ, R27.reuse.H1_H1 ;  /* 0x3000001bff537230 */ /* 0x100fe40000004100 */
        /* <DEDUP_REMOVED lines=18> */
.L_x_6800:
        /* <DEDUP_REMOVED lines=29> */
.L_x_6799:
        /* <DEDUP_REMOVED lines=30> */
.L_x_6802:
        /* <DEDUP_REMOVED lines=8> */
.L_x_6801:
[----:B------:R-:W3:Y:S01]  /*0f10*/  @P0 LDC.64 R80, c[0x0][0x3a8] ;  /* 0x0000ea00ff500b82 */ /* 0x000ee20000000a00 */
[C---:B0-----:R-:W-:Y:S01]  /*0f20*/  IADD3 R97, PT, PT, R90.reuse, 0x100, RZ ;  /* 0x000001005a617810 */ /* 0x041fe20007ffe0ff */
[----:B---3--:R-:W-:-:S05]  /*0f30*/  @P0 IMAD.WIDE.U32 R80, R90, 0x10, R80 ;  /* 0x000000105a500825 */ /* 0x008fca00078e0050 */
[----:B------:R0:W-:Y:S02]  /*0f40*/  @P0 STG.E.128 desc[UR6][R80.64], R20 ;  /* 0x0000001450000986 */ /* 0x0001e4000c101d06 */
.L_x_6798:
[----:B--234-:R-:W-:Y:S05]  /*0f50*/  BSYNC.RECONVERGENT B0 ;  /* 0x0000000000007941 */ /* 0x01cfea0003800200 */
.L_x_6797:
        /* <DEDUP_REMOVED lines=23> */
[----:B-1----:R-:W-:Y:S02]  /*10d0*/  HADD2.F32 R8, -RZ, R80.H1_H1 ;  /* 0x30000050ff087230 */ /* 0x002fe40000004100 */
[--C-:B------:R-:W-:Y:S02]  /*10e0*/  HADD2.F32 R15, -RZ, R81.reuse.H0_H0 ;  /* 0x20000051ff0f7230 */ /* 0x100fe40000004100 */
[----:B------:R-:W-:Y:S02]  /*10f0*/  HADD2.F32 R16, -RZ, R81.H1_H1 ;  /* 0x30000051ff107230 */ /* 0x000fe40000004100 */
[--C-:B------:R-:W-:Y:S02]  /*1100*/  HADD2.F32 R87, -RZ, R82.reuse.H0_H0 ;  /* 0x20000052ff577230 */ /* 0x100fe40000004100 */
[----:B------:R-:W-:-:S02]  /*1110*/  HADD2.F32 R86, -RZ, R82.H1_H1 ;  /* 0x30000052ff567230 */ /* 0x000fc40000004100 */
[--C-:B------:R-:W-:Y:S02]  /*1120*/  HADD2.F32 R93, -RZ, R83.reuse.H0_H0 ;  /* 0x20000053ff5d7230 */ /* 0x100fe40000004100 */
[----:B------:R-:W-:Y:S01]  /*1130*/  HADD2.F32 R94, -RZ, R83.H1_H1 ;  /* 0x30000053ff5e7230 */ /* 0x000fe20000004100 */
[----:B------:R-:W-:Y:S06]  /*1140*/  BRA `(.L_x_6807) ;  /* 0x0000000400a47947 */ /* 0x000fec0003800000 */
.L_x_6806:
[----:B-----5:R-:W-:Y:S02]  /*1150*/  HADD2.F32 R11, -RZ, R80.H0_H0 ;  /* 0x20000050ff0b7230 */ /* 0x020fe40000004100 */
[----:B-1----:R-:W-:Y:S02]  /*1160*/  HADD2.F32 R8, -RZ, R24.H0_H0 ;  /* 0x20000018ff087230 */ /* 0x002fe40000004100 */
        /* <DEDUP_REMOVED lines=27> */
.L_x_6805:
[----:B------:R-:W-:-:S04]  /*1320*/  UISETP.NE.U32.AND UP0, UPT, UR12, URZ, UPT ;  /* 0x000000ff0c00728c */ /* 0x000fc8000bf05070 */
[----:B------:R-:W-:-:S09]  /*1330*/  UISETP.NE.AND.EX UP0, UPT, UR13, URZ, UPT, UP0 ;  /* 0x000000ff0d00728c */ /* 0x000fd2000bf05300 */
[----:B------:R-:W-:Y:S05]  /*1340*/  BRA.U UP0, `(.L_x_6808) ;  /* 0x0000000100747547 */ /* 0x000fea000b800000 */
        /* <DEDUP_REMOVED lines=29> */
.L_x_6808:
[----:B-1---5:R-:W-:Y:S02]  /*1520*/  HADD2.F32 R8, -RZ, R80.H0_H0 ;  /* 0x20000050ff087230 */ /* 0x022fe40000004100 */
        /* <DEDUP_REMOVED lines=43> */
.L_x_6807:
[----:B------:R-:W0:Y:S02]  /*17e0*/  @P0 LDC.64 R80, c[0x0][0x3a8] ;  /* 0x0000ea00ff500b82 */ /* 0x000e240000000a00 */
[C---:B0-----:R-:W-:Y:S01]  /*17f0*/  @P0 IMAD.WIDE.U32 R80, R97.reuse, 0x10, R80 ;  /* 0x0000001061500825 */ /* 0x041fe200078e0050 */
[----:B------:R-:W-:-:S04]  /*1800*/  IADD3 R97, PT, PT, R97, 0x100, RZ ;  /* 0x0000010061617810 */ /* 0x000fc80007ffe0ff */
[----:B------:R2:W-:Y:S03]  /*1810*/  @P0 STG.E.128 desc[UR6][R80.64], R20 ;  /* 0x0000001450000986 */ /* 0x0005e6000c101d06 */
.L_x_6804:
[----:B------:R-:W-:Y:S05]  /*1820*/  BSYNC.RECONVERGENT B0 ;  /* 0x0000000000007941 */ /* 0x000fea0003800200 */
.L_x_6803:
[----:B------:R-:W-:Y:S01]  /*1830*/  ISETP.GE.U32.AND P5, PT, R5, 0x300, PT ;  /* 0x000003000500780c */ /* 0x000fe20003fa6070 */
[----:B------:R-:W-:-:S12]  /*1840*/  BSSY.RECONVERGENT B0, `(.L_x_6809) ;  /* 0x000008a000007945 */ /* 0x000fd80003800200 */
[----:B------:R-:W-:Y:S05]  /*1850*/  @!P5 BRA `(.L_x_6810) ;  /* 0x000000080020d947 */ /* 0x000fea0003800000 */
[----:B------:R-:W-:Y:S01]  /*1860*/  ISETP.NE.U32.AND P1, PT, RZ, UR10, PT ;  /* 0x0000000aff007c0c */ /* 0x000fe2000bf25070 */
[----:B0-2---:R-:W0:Y:S01]  /*1870*/  LDC.64 R80, c[0x0][0x390] ;  /* 0x0000e400ff507b82 */ /* 0x005e220000000a00 */
        /* <DEDUP_REMOVED lines=26> */
.L_x_6812:
        /* <DEDUP_REMOVED lines=29> */
.L_x_6811:
        /* <DEDUP_REMOVED lines=32> */
.L_x_6814:
        /* <DEDUP_REMOVED lines=44> */
.L_x_6813:
[----:B------:R-:W0:Y:S02]  /*20b0*/  @P0 LDC.64 R80, c[0x0][0x3a8] ;  /* 0x0000ea00ff500b82 */ /* 0x000e240000000a00 */
[----:B0-----:R-:W-:-:S05]  /*20c0*/  @P0 IMAD.WIDE.U32 R80, R97, 0x10, R80 ;  /* 0x0000001061500825 */ /* 0x001fca00078e0050 */
[----:B------:R3:W-:Y:S02]  /*20d0*/  @P0 STG.E.128 desc[UR6][R80.64], R20 ;  /* 0x0000001450000986 */ /* 0x0007e4000c101d06 */
.L_x_6810:
[----:B------:R-:W-:Y:S05]  /*20e0*/  BSYNC.RECONVERGENT B0 ;  /* 0x0000000000007941 */ /* 0x000fea0003800200 */
.L_x_6809:
[----:B0-23--:R-:W-:Y:S01]  /*20f0*/  FADD.FTZ R81, RZ, R9 ;  /* 0x00000009ff517221 */ /* 0x00dfe20000010000 */
        /* <DEDUP_REMOVED lines=84> */
[----:B------:R-:W-:Y:S02]  /*2640*/  FADD.FTZ R97, R85, -R80 ;  /* 0x8000005055617221 */ /* 0x000fe40000010000 */
[----:B------:R-:W-:Y:S01]  /*2650*/  @!P6 LEA R99, R3, UR4, 0x3 ;  /* 0x000000040363ec11 */ /* 0x000fe2000f8e18ff */
        /* <DEDUP_REMOVED lines=22> */
[----:B------:R-:W-:Y:S01]  /*27c0*/  HFMA2 R97, -RZ, RZ, 0, 0 ;  /* 0x00000000ff617431 */ /* 0x000fe200000001ff */
[----:B------:R-:W-:-:S03]  /*27d0*/  @!P6 MOV R97, R7 ;  /* 0x000000070061e202 */ /* 0x000fc60000000f00 */
[----:B------:R0:W-:Y:S01]  /*27e0*/  @!P2 STS.64 [R96+UR4], R80 ;  /* 0x000000506000a988 */ /* 0x0001e20008000a04 */
[----:B------:R-:W-:Y:S01]  /*27f0*/  BAR.SYNC.DEFER_BLOCKING 0x0 ;  /* 0x0000000000007b1d */ /* 0x000fe20000010000 */
[----:B------:R-:W-:-:S05]  /*2800*/  ISETP.NE.AND P2, PT, R0, RZ, PT ;  /* 0x000000ff0000720c */ /* 0x000fca0003f45270 */
[----:B------:R-:W2:Y:S01]  /*2810*/  SHFL.DOWN PT, R100, R97, 0x4, 0x1f ;  /* 0x08801f0061647f89 */ /* 0x000ea200000e0000 */
[----:B0-----:R-:W-:-:S03]  /*2820*/  I2FP.F32.S32 R80, R97 ;  /* 0x0000006100507245 */ /* 0x001fc60000201400 */
[----:B------:R-:W-:Y:S01]  /*2830*/  @!P6 LDS.64 R82, [R99] ;  /* 0x000000006352e984 */ /* 0x000fe20000000a00 */
[----:B--2---:R-:W-:Y:S02]  /*2840*/  IADD3 R103, PT, PT, R100, R97, RZ ;  /* 0x0000006164677210 */ /* 0x004fe40007ffe0ff */
[----:B------:R-:W-:Y:S02]  /*2850*/  I2FP.F32.S32 R100, R100 ;  /* 0x0000006400647245 */ /* 0x000fe40000201400 */
[----:B------:R-:W-:Y:S01]  /*2860*/  I2FP.F32.S32 R104, R103 ;  /* 0x0000006700687245 */ /* 0x000fe20000201400 */
[----:B------:R-:W0:Y:S03]  /*2870*/  SHFL.DOWN PT, R106, R103, 0x2, 0x1f ;  /* 0x08401f00676a7f89 */ /* 0x000e2600000e0000 */
[----:B------:R-:W2:Y:S01]  /*2880*/  MUFU.RCP R105, R104 ;  /* 0x0000006800697308 */ /* 0x000ea20000001000 */
[----:B0-----:R-:W-:-:S02]  /*2890*/  IADD3 R103, PT, PT, R103, R106, RZ ;  /* 0x0000006a67677210 */ /* 0x001fc40007ffe0ff */
[----:B------:R-:W-:Y:S01]  /*28a0*/  I2FP.F32.S32 R97, R106 ;  /* 0x0000006a00617245 */ /* 0x000fe20000201400 */
[----:B------:R-:W0:Y:S04]  /*28b0*/  SHFL.DOWN PT, R101, R82, 0x4, 0x1f ;  /* 0x08801f0052657f89 */ /* 0x000e2800000e0000 */
[----:B------:R-:W3:Y:S01]  /*28c0*/  SHFL.DOWN PT, R102, R83, 0x4, 0x1f ;  /* 0x08801f0053667f89 */ /* 0x000ee200000e0000 */
[C---:B0-----:R-:W-:Y:S01]  /*28d0*/  FMUL.FTZ R81, R101.reuse, R100 ;  /* 0x0000006465517220 */ /* 0x041fe20000410000 */
[----:B------:R-:W-:-:S03]  /*28e0*/  FADD.FTZ R101, -R101, R82 ;  /* 0x0000005265657221 */ /* 0x000fc60000010100 */
[----:B------:R-:W-:Y:S01]  /*28f0*/  FFMA.FTZ R96, R80, R82, R81 ;  /* 0x0000005250607223 */ /* 0x000fe20000010051 */
[----:B------:R-:W-:Y:S01]  /*2900*/  FMUL.FTZ R101, R101, R101 ;  /* 0x0000006565657220 */ /* 0x000fe20000410000 */
[----:B---3--:R-:W-:Y:S01]  /*2910*/  FADD.FTZ R102, R102, R83 ;  /* 0x0000005366667221 */ /* 0x008fe20000010000 */
[----:B------:R-:W-:Y:S01]  /*2920*/  I2FP.F32.S32 R83, R103 ;  /* 0x0000006700537245 */ /* 0x000fe20000201400 */
[----:B--2---:R-:W-:Y:S01]  /*2930*/  FMUL.FTZ R81, R105, R96 ;  /* 0x0000006069517220 */ /* 0x004fe20000410000 */
[----:B------:R-:W-:Y:S02]  /*2940*/  FMUL.FTZ R101, R101, R80 ;  /* 0x0000005065657220 */ /* 0x000fe40000410000 */
[----:B------:R-:W0:Y:S02]  /*2950*/  MUFU.RCP R96, R83 ;  /* 0x0000005300607308 */ /* 0x000e240000001000 */
[----:B------:R-:W2:Y:S01]  /*2960*/  SHFL.DOWN PT, R82, R81, 0x2, 0x1f ;  /* 0x08401f0051527f89 */ /* 0x000ea200000e0000 */
[----:B------:R-:W-:-:S03]  /*2970*/  FMUL.FTZ R101, R101, R100 ;  /* 0x0000006465657220 */ /* 0x000fc60000410000 */
[----:B------:R-:W3:Y:S01]  /*2980*/  SHFL.DOWN PT, R100, R103, 0x1, 0x1f ;  /* 0x08201f0067647f89 */ /* 0x000ee200000e0000 */
[----:B------:R-:W-:-:S05]  /*2990*/  FFMA.FTZ R101, R105, R101, R102 ;  /* 0x0000006569657223 */ /* 0x000fca0000010066 */
[----:B------:R-:W4:Y:S01]  /*29a0*/  SHFL.DOWN PT, R80, R101, 0x2, 0x1f ;  /* 0x08401f0065507f89 */ /* 0x000f2200000e0000 */
[----:B--2---:R-:W-:Y:S01]  /*29b0*/  FMUL.FTZ R99, R82, R97 ;  /* 0x0000006152637220 */ /* 0x004fe20000410000 */
[----:B------:R-:W-:-:S03]  /*29c0*/  FADD.FTZ R82, R81, -R82 ;  /* 0x8000005251527221 */ /* 0x000fc60000010000 */
[----:B------:R-:W-:Y:S01]  /*29d0*/  FFMA.FTZ R99, R104, R81, R99 ;  /* 0x0000005168637223 */ /* 0x000fe20000010063 */
[----:B------:R-:W-:Y:S01]  /*29e0*/  FMUL.FTZ R81, R82, R82 ;  /* 0x0000005252517220 */ /* 0x000fe20000410000 */
[-C--:B---3--:R-:W-:Y:S02]  /*29f0*/  IADD3 R103, PT, PT, R103, R100.reuse, RZ ;  /* 0x0000006467677210 */ /* 0x088fe40007ffe0ff */
[----:B0-----:R-:W-:Y:S01]  /*2a00*/  FMUL.FTZ R82, R96, R99 ;  /* 0x0000006360527220 */ /* 0x001fe20000410000 */
[----:B------:R-:W-:Y:S01]  /*2a10*/  FMUL.FTZ R104, R104, R81 ;  /* 0x0000005168687220 */ /* 0x000fe20000410000 */
[----:B----4-:R-:W-:Y:S01]  /*2a20*/  FADD.FTZ R81, R101, R80 ;  /* 0x0000005065517221 */ /* 0x010fe20000010000 */
[----:B------:R-:W-:Y:S02]  /*2a30*/  I2FP.F32.S32 R103, R103 ;  /* 0x0000006700677245 */ /* 0x000fe40000201400 */
[----:B------:R-:W0:Y:S01]  /*2a40*/  SHFL.DOWN PT, R99, R82, 0x1, 0x1f ;  /* 0x08201f0052637f89 */ /* 0x000e2200000e0000 */
[----:B------:R-:W-:Y:S01]  /*2a50*/  FMUL.FTZ R104, R104, R97 ;  /* 0x0000006168687220 */ /* 0x000fe20000410000 */
[----:B------:R-:W-:-:S02]  /*2a60*/  I2FP.F32.S32 R100, R100 ;  /* 0x0000006400647245 */ /* 0x000fc40000201400 */
[----:B------:R-:W2:Y:S01]  /*2a70*/  MUFU.RCP R103, R103 ;  /* 0x0000006700677308 */ /* 0x000ea20000001000 */
[----:B------:R-:W-:-:S05]  /*2a80*/  FFMA.FTZ R81, R96, R104, R81 ;  /* 0x0000006860517223 */ /* 0x000fca0000010051 */
[----:B------:R-:W3:Y:S01]  /*2a90*/  SHFL.DOWN PT, R80, R81, 0x1, 0x1f ;  /* 0x08201f0051507f89 */ /* 0x000ee200000e0000 */
[----:B0-----:R-:W-:Y:S01]  /*2aa0*/  FADD.FTZ R96, R82, -R99 ;  /* 0x8000006352607221 */ /* 0x001fe20000010000 */
[----:B------:R-:W-:Y:S02]  /*2ab0*/  FMUL.FTZ R102, R99, R100 ;  /* 0x0000006463667220 */ /* 0x000fe40000410000 */
[----:B------:R-:W0:Y:S01]  /*2ac0*/  LDC R99, c[0x0][0x448] ;  /* 0x00011200ff637b82 */ /* 0x000e220000000800 */
[----:B------:R-:W-:Y:S01]  /*2ad0*/  FMUL.FTZ R96, R96, R96 ;  /* 0x0000006060607220 */ /* 0x000fe20000410000 */
[----:B------:R-:W-:-:S03]  /*2ae0*/  FFMA.FTZ R102, R83, R82, R102 ;  /* 0x0000005253667223 */ /* 0x000fc60000010066 */
[----:B------:R-:W-:Y:S01]  /*2af0*/  FMUL.FTZ R96, R83, R96 ;  /* 0x0000006053607220 */ /* 0x000fe20000410000 */
[----:B--2---:R-:W-:Y:S01]  /*2b00*/  FMUL.FTZ R102, R103, R102 ;  /* 0x0000006667667220 */ /* 0x004fe20000410000 */
[----:B---3--:R-:W-:Y:S01]  /*2b10*/  FADD.FTZ R80, R81, R80 ;  /* 0x0000005051507221 */ /* 0x008fe20000010000 */
[----:B------:R-:W2:Y:S01]  /*2b20*/  @!P2 LDC.64 R82, c[0x0][0x3c0] ;  /* 0x0000f000ff52ab82 */ /* 0x000ea20000000a00 */
[----:B------:R-:W-:Y:S02]  /*2b30*/  FMUL.FTZ R96, R96, R100 ;  /* 0x0000006460607220 */ /* 0x000fe40000410000 */
[----:B------:R-:W3:Y:S02]  /*2b40*/  SHFL.IDX PT, R101, R102, RZ, 0x1f ;  /* 0x00001fff66657589 */ /* 0x000ee400000e0000 */
[----:B------:R-:W-:-:S03]  /*2b50*/  FFMA.FTZ R96, R103, R96, R80 ;  /* 0x0000006067607223 */ /* 0x000fc60000010050 */
[----:B------:R-:W4:Y:S03]  /*2b60*/  @!P2 LDC.64 R80, c[0x0][0x3c8] ;  /* 0x0000f200ff50ab82 */ /* 0x000f260000000a00 */
[----:B------:R-:W0:Y:S01]  /*2b70*/  SHFL.IDX PT, R96, R96, RZ, 0x1f ;  /* 0x00001fff60607589 */ /* 0x000e2200000e0000 */
[----:B--2---:R-:W-:-:S04]  /*2b80*/  @!P2 IMAD.WIDE R82, R4, 0x4, R82 ;  /* 0x000000040452a825 */ /* 0x004fc800078e0252 */
[----:B---3--:R-:W-:Y:S01]  /*2b90*/  FMUL.FTZ R97, R101, R101 ;  /* 0x0000006565617220 */ /* 0x008fe20000410000 */
[----:B------:R2:W-:Y:S04]  /*2ba0*/  @!P2 STG.E desc[UR6][R82.64], R101 ;  /* 0x000000655200a986 */ /* 0x0005e8000c101906 */
[----:B------:R-:W-:Y:S01]  /*2bb0*/  FSEL R100, R97, RZ, P3 ;  /* 0x000000ff61647208 */ /* 0x000fe20001800000 */
[----:B----4-:R-:W-:-:S04]  /*2bc0*/  @!P2 IMAD.WIDE R80, R4, 0x4, R80 ;  /* 0x000000040450a825 */ /* 0x010fc800078e0250 */
[----:B0-----:R-:W-:-:S04]  /*2bd0*/  FFMA.FTZ R97, R96, UR8, R99 ;  /* 0x0000000860617c23 */ /* 0x001fc80008010063 */
[----:B------:R-:W-:Y:S01]  /*2be0*/  FADD.FTZ R97, R97, R100 ;  /* 0x0000006461617221 */ /* 0x000fe20000010000 */
[----:B------:R-:W-:-:S03]  /*2bf0*/  FSEL R100, R101, RZ, !P3 ;  /* 0x000000ff65647208 */ /* 0x000fc60005800000 */
[----:B------:R-:W0:Y:S02]  /*2c00*/  MUFU.RSQ R99, R97 ;  /* 0x0000006100637308 */ /* 0x000e240000001400 */
[----:B0-----:R2:W-:Y:S01]  /*2c10*/  @!P2 STG.E desc[UR6][R80.64], R99 ;  /* 0x000000635000a986 */ /* 0x0015e2000c101906 */
[----:B------:R-:W-:Y:S05]  /*2c20*/  @!P1 BRA `(.L_x_6816) ;  /* 0x0000000000809947 */ /* 0x000fea0003800000 */
[----:B------:R-:W0:Y:S01]  /*2c30*/  LDC.64 R96, c[0x0][0x428] ;  /* 0x00010a00ff607b82 */ /* 0x000e220000000a00 */
[--C-:B--2---:R-:W-:Y:S01]  /*2c40*/  FADD.FTZ R80, R9, -R100.reuse ;  /* 0x8000006409507221 */ /* 0x104fe20000010000 */
        /* <DEDUP_REMOVED lines=24> */
[----:B0-----:R-:W-:Y:S01]  /*2dd0*/  IMAD.WIDE.U32 R96, R90, 0x10, R96 ;  /* 0x000000105a607825 */ /* 0x001fe200078e0060 */
[----:B------:R-:W-:-:S02]  /*2de0*/  F2FP.F16.F32.PACK_AB R81, R104, R83 ;  /* 0x000000536851723e */ /* 0x000fc400000000ff */
[----:B------:R-:W-:Y:S02]  /*2df0*/  F2FP.F16.F32.PACK_AB R82, R101, R82 ;  /* 0x000000526552723e */ /* 0x000fe400000000ff */
[----:B------:R-:W-:Y:S02]  /*2e00*/  F2FP.F16.F32.PACK_AB R83, R112, R103 ;  /* 0x000000677053723e */ /* 0x000fe400000000ff */
[----:B------:R-:W-:-:S03]  /*2e10*/  IADD3 R90, PT, PT, R90, 0x100, RZ ;  /* 0x000001005a5a7810 */ /* 0x000fc60007ffe0ff */
[----:B------:R0:W-:Y:S04]  /*2e20*/  STG.E.128 desc[UR6][R96.64], R80 ;  /* 0x0000005060007986 */ /* 0x0001e8000c101d06 */
.L_x_6816:
[----:B------:R-:W-:Y:S05]  /*2e30*/  BSYNC.RECONVERGENT B0 ;  /* 0x0000000000007941 */ /* 0x000fea0003800200 */
.L_x_6815:
[----:B------:R-:W-:Y:S04]  /*2e40*/  BSSY.RECONVERGENT B0, `(.L_x_6817) ;  /* 0x0000022000007945 */ /* 0x000fe80003800200 */
[----:B------:R-:W-:Y:S05]  /*2e50*/  @!P4 BRA `(.L_x_6818) ;  /* 0x000000000080c947 */ /* 0x000fea0003800000 */
[----:B0-----:R-:W0:Y:S01]  /*2e60*/  LDC.64 R96, c[0x0][0x428] ;  /* 0x00010a00ff607b82 */ /* 0x001e220000000a00 */
        /* <DEDUP_REMOVED lines=31> */
.L_x_6818:
[----:B------:R-:W-:Y:S05]  /*3060*/  BSYNC.RECONVERGENT B0 ;  /* 0x0000000000007941 */ /* 0x000fea0003800200 */
.L_x_6817:
[----:B------:R-:W-:Y:S04]  /*3070*/  BSSY.RECONVERGENT B0, `(.L_x_6819) ;  /* 0x0000021000007945 */ /* 0x000fe80003800200 */
[----:B------:R-:W-:Y:S05]  /*3080*/  @!P5 BRA `(.L_x_6820) ;  /* 0x00000000007cd947 */ /* 0x000fea0003800000 */
[----:B0--3--:R-:W0:Y:S01]  /*3090*/  LDC.64 R96, c[0x0][0x428] ;  /* 0x00010a00ff607b82 */ /* 0x009e220000000a00 */
        /* <DEDUP_REMOVED lines=25> */
[----:B------:R-:W-:-:S02]  /*3230*/  F2FP.F16.F32.PACK_AB R83, R100, R83 ;  /* 0x000000536453723e */ /* 0x000fc400000000ff */
[----:B------:R-:W-:Y:S02]  /*3240*/  F2FP.F16.F32.PACK_AB R82, R108, R101 ;  /* 0x000000656c52723e */ /* 0x000fe400000000ff */
[----:B------:R-:W-:Y:S02]  /*3250*/  F2FP.F16.F32.PACK_AB R81, R104, R81 ;  /* 0x000000516851723e */ /* 0x000fe400000000ff */
[----:B------:R-:W-:-:S05]  /*3260*/  F2FP.F16.F32.PACK_AB R80, R99, R80 ;  /* 0x000000506350723e */ /* 0x000fca00000000ff */
[----:B------:R4:W-:Y:S02]  /*3270*/  STG.E.128 desc[UR6][R96.64], R80 ;  /* 0x0000005060007986 */ /* 0x0009e4000c101d06 */
.L_x_6820:
[----:B------:R-:W-:Y:S05]  /*3280*/  BSYNC.RECONVERGENT B0 ;  /* 0x0000000000007941 */ /* 0x000fea0003800200 */
.L_x_6819:
[----:B0-234-:R-:W0:Y:S01]  /*3290*/  LDC.64 R80, c[0x0][0x380] ;  /* 0x0000e000ff507b82 */ /* 0x01de220000000a00 */
[----:B------:R-:W-:Y:S01]  /*32a0*/  UPLOP3.LUT UP1, UPT, UPT, UPT, UP1, 0x40, 0x4 ;  /* 0x000000000004789c */ /* 0x000fe20003f2e810 */
[----:B0-----:R-:W-:-:S04]  /*32b0*/  IADD3 R4, PT, PT, R4, R80, RZ ;  /* 0x0000005004047210 */ /* 0x001fc80007ffe0ff */
[----:B------:R-:W-:-:S13]  /*32c0*/  ISETP.GE.AND P2, PT, R4, R81, PT ;  /* 0x000000510400720c */ /* 0x000fda0003f46270 */
[----:B------:R-:W-:Y:S05]  /*32d0*/  @!P2 BRA `(.L_x_6821) ;  /* 0xffffffd000f4a947 */ /* 0x000fea000383ffff */
[----:B------:R-:W-:Y:S05]  /*32e0*/  EXIT ;  /* 0x000000000000794d */ /* 0x000fea0003800000 */
.L_x_6822:
        /* <DEDUP_REMOVED lines=9> */
.L_x_13706:


//--------------------- .text._ZN10layer_norm31ln_parallel_residual_fwd_kernelINS_13Kernel_traitsIf6__halfS2_S2_fjLj6144ELj1ELj1ELj8ELj16ENS_18Kernel_traits_baseILj6144EfS2_S2_S2_fjLj256EEEEELb0ELb1ELb1EEEvNS_9FwdParamsE --------------------------
	.section	.text._ZN10layer_norm31ln_parallel_residual_fwd_kernelINS_13Kernel_traitsIf6__halfS2_S2_fjLj6144ELj1ELj1ELj8ELj16ENS_18Kernel_traits_baseILj6144EfS2_S2_S2_fjLj256EEEEELb0ELb1ELb1EEEvNS_9FwdParamsE,"ax",@progbits
	.align	128
        .global         _ZN10layer_norm31ln_parallel_residual_fwd_kernelINS_13Kernel_traitsIf6__halfS2_S2_fjLj6144ELj1ELj1ELj8ELj16ENS_18Kernel_traits_baseILj6144EfS2_S2_S2_fjLj256EEEEELb0ELb1ELb1EEEvNS_9FwdParamsE
        .type           _ZN10layer_norm31ln_parallel_residual_fwd_kernelINS_13Kernel_traitsIf6__halfS2_S2_fjLj6144ELj1ELj1ELj8ELj16ENS_18Kernel_traits_baseILj6144EfS2_S2_S2_fjLj256EEEEELb0ELb1ELb1EEEvNS_9FwdParamsE,@function
        .size           _ZN10layer_norm31ln_parallel_residual_fwd_kernelINS_13Kernel_traitsIf6__halfS2_S2_fjLj6144ELj1ELj1ELj8ELj16ENS_18Kernel_traits_baseILj6144EfS2_S2_S2_fjLj256EEEEELb0ELb1ELb1EEEvNS_9FwdParamsE,(.L_x_13707 - _ZN10layer_norm31ln_parallel_residual_fwd_kernelINS_13Kernel_traitsIf6__halfS2_S2_fjLj6144ELj1ELj1ELj8ELj16ENS_18Kernel_traits_baseILj6144EfS2_S2_S2_fjLj256EEEEELb0ELb1ELb1EEEvNS_9FwdParamsE)
        .other          _ZN10layer_norm31ln_parallel_residual_fwd_kernelINS_13Kernel_traitsIf6__halfS2_S2_fjLj6144ELj1ELj1ELj8ELj16ENS_18Kernel_traits_baseILj6144EfS2_S2_S2_fjLj256EEEEELb0ELb1ELb1EEEvNS_9FwdParamsE,@"STO_CUDA_ENTRY STV_DEFAULT"
_ZN10layer_norm31ln_parallel_residual_fwd_kernelINS_13Kernel_traitsIf6__halfS2_S2_fjLj6144ELj1ELj1ELj8ELj16ENS_18Kernel_traits_baseILj6144EfS2_S2_S2_fjLj256EEEEELb0ELb1ELb1EEEvNS_9FwdParamsE:
.text._ZN10layer_norm31ln_parallel_residual_fwd_kernelINS_13Kernel_traitsIf6__halfS2_S2_fjLj6144ELj1ELj1ELj8ELj16ENS_18Kernel_traits_baseILj6144EfS2_S2_S2_fjLj256EEEEELb0ELb1ELb1EEEvNS_9FwdParamsE:
        /* <DEDUP_REMOVED lines=49> */
.L_x_6823:
        /* <DEDUP_REMOVED lines=14> */
.L_x_6836:
[----:B----4-:R-:W-:Y:S01]  /*03f0*/  ISETP.NE.U32.AND P2, PT, RZ, UR12, PT ;  /* 0x0000000cff007c0c */ /* 0x010fe2000bf45070 */
[----:B-1----:R-:W1:Y:S01]  /*0400*/  LDC.64 R68, c[0x0][0x390] ;  /* 0x0000e400ff447b82 */ /* 0x002e620000000a00 */
[----:B--2---:R-:W-:Y:S02]  /*0410*/  IMAD R0, R2, UR10, RZ ;  /* 0x0000000a02007c24 */ /* 0x004fe4000f8e02ff */
[----:B------:R-:W-:-:S03]  /*0420*/  ISETP.NE.AND.EX P2, PT, RZ, UR13, PT, P2 ;  /* 0x0000000dff007c0c */ /* 0x000fc6000bf45320 */
[----:B------:R-:W-:Y:S02]  /*0430*/  SHF.R.S32.HI R71, RZ, 0x1f, R0 ;  /* 0x0000001fff477819 */ /* 0x000fe40000011400 */
[----:B------:R-:W2:Y:S02]  /*0440*/  @P1 LDC.64 R64, c[0x0][0x398] ;  /* 0x0000e600ff401b82 */ /* 0x000ea40000000a00 */
[----:B------:R-:W-:-:S04]  /*0450*/  LEA.HI R0, R71, R0, RZ, 0x3 ;  /* 0x0000000047007211 */ /* 0x000fc800078f18ff */
[----:B------:R-:W-:Y:S02]  /*0460*/  LEA.HI.SX32 R71, R0, R3, 0x1d ;  /* 0x0000000300477211 */ /* 0x000fe400078feaff */
[----:B------:R-:W4:Y:S03]  /*0470*/  @P2 LDC.64 R66, c[0x0][0x3a0] ;  /* 0x0000e800ff422b82 */ /* 0x000f260000000a00 */
[----:B-1----:R-:W-:-:S06]  /*0480*/  IMAD.WIDE.U32 R72, R71, 0x10, R68 ;  /* 0x0000001047487825 */ /* 0x002fcc00078e0044 */
[----:B-----5:R-:W5:Y:S01]  /*0490*/  LDG.E.128 R72, desc[UR6][R72.64] ;  /* 0x0000000648487981 */ /* 0x020f62000c1e1d00 */
[----:B--2---:R-:W-:-:S05]  /*04a0*/  @P1 IMAD.WIDE.U32 R64, R71, 0x10, R64 ;  /* 0x0000001047401825 */ /* 0x004fca00078e0040 */
[----:B------:R1:W5:Y:S01]  /*04b0*/  @P1 LDG.E.128 R12, desc[UR6][R64.64] ;  /* 0x00000006400c1981 */ /* 0x000362000c1e1d00 */
[----:B----4-:R-:W-:-:S05]  /*04c0*/  @P2 IMAD.WIDE.U32 R66, R71, 0x10, R66 ;  /* 0x0000001047422825 */ /* 0x010fca00078e0042 */
[----:B------:R1:W5:Y:S01]  /*04d0*/  @P2 LDG.E.128 R8, desc[UR6][R66.64] ;  /* 0x0000000642082981 */ /* 0x000362000c1e1d00 */
[----:B------:R-:W-:Y:S05]  /*04e0*/  @!P1 BRA `(.L_x_6824) ;  /* 0x00000004002c9947 */ /* 0x000fea0003800000 */
[----:B------:R-:W-:Y:S05]  /*04f0*/  @!P2 BRA `(.L_x_6825) ;  /* 0x0000000000b4a947 */ /* 0x000fea0003800000 */
[----:B-----5:R-:W-:Y:S02]  /*0500*/  HADD2.F32 R0, -RZ, R72.H0_H0 ;  /* 0x20000048ff007230 */ /* 0x020fe40000004100 */
[----:B0-----:R-:W-:Y:S02]  /*0510*/  HADD2.F32 R5, -RZ, R12.H0_H0 ;  /* 0x2000000cff057230 */ /* 0x001fe40000004100 */
[----:B------:R-:W-:Y:S02]  /*0520*/  HADD2.F32 R72, -RZ, R72.H1_H1 ;  /* 0x30000048ff487230 */ /* 0x000fe40000004100 */
[----:B-1----:R-:W-:Y:S02]  /*0530*/  HADD2.F32 R64, -RZ, R74.H0_H0 ;  /* 0x2000004aff407230 */ /* 0x002fe40000004100 */
[----:B------:R-:W-:Y:S01]  /*0540*/  FADD.FTZ R0, R0, R5 ;  /* 0x0000000500007221 */ /* 0x000fe20000010000 */
[----:B------:R-:W-:Y:S02]  /*0550*/  HADD2.F32 R5, -RZ, R12.H1_H1 ;  /* 0x3000000cff057230 */ /* 0x000fe40000004100 */
[----:B------:R-:W-:-:S02]  /*0560*/  HADD2.F32 R65, -RZ, R14.H0_H0 ;  /* 0x2000000eff417230 */ /* 0x000fc40000004100 */
[----:B------:R-:W-:Y:S02]  /*0570*/  HADD2.F32 R4, -RZ, R73.H0_H0 ;  /* 0x20000049ff047230 */ /* 0x000fe40000004100 */
[----:B------:R-:W-:Y:S01]  /*0580*/  FADD.FTZ R72, R72, R5 ;  /* 0x0000000548487221 */ /* 0x000fe20000010000 */
[----:B------:R-:W-:Y:S02]  /*0590*/  HADD2.F32 R66, -RZ, R75.H0_H0 ;  /* 0x2000004bff427230 */ /* 0x000fe40000004100 */
[----:B------:R-:W-:Y:S01]  /*05a0*/  FADD.FTZ R64, R64, R65 ;  /* 0x0000004140407221 */ /* 0x000fe20000010000 */
        /* <DEDUP_REMOVED lines=10> */
[----:B------:R-:W-:-:S02]  /*0650*/  HADD2.F32 R67, -RZ, R14.H1_H1 ;  /* 0x3000000eff437230 */ /* 0x000fc40000004100 */
[----:B------:R-:W-:Y:S02]  /*0660*/  HADD2.F32 R65, -RZ, R11.H1_H1 ;  /* 0x3000000bff417230 */ /* 0x000fe40000004100 */
        /* <DEDUP_REMOVED lines=22> */
.L_x_6825:
[----:B-----5:R-:W-:Y:S02]  /*07d0*/  HADD2.F32 R77, -RZ, R72.H0_H0 ;  /* 0x20000048ff4d7230 */ /* 0x020fe40000004100 */
[----:B------:R-:W-:Y:S02]  /*07e0*/  HADD2.F32 R0, -RZ, R12.H0_H0 ;  /* 0x2000000cff007230 */ /* 0x000fe40000004100 */
[--C-:B------:R-:W-:Y:S02]  /*07f0*/  HADD2.F32 R81, -RZ, R74.reuse.H0_H0 ;  /* 0x2000004aff517230 */ /* 0x100fe40000004100 */
[----:B------:R-:W-:Y:S02]  /*0800*/  HADD2.F32 R76, -RZ, R74.H1_H1 ;  /* 0x3000004aff4c7230 */ /* 0x000fe40000004100 */
[----:B------:R-:W-:Y:S01]  /*0810*/  FADD.FTZ R77, R77, R0 ;  /* 0x000000004d4d7221 */ /* 0x000fe20000010000 */
[----:B------:R-:W-:Y:S02]  /*0820*/  HADD2.F32 R72, -RZ, R72.H1_H1 ;  /* 0x30000048ff487230 */ /* 0x000fe40000004100 */
[----:B------:R-:W-:-:S02]  /*0830*/  HADD2.F32 R79, -RZ, R73.H0_H0 ;  /* 0x20000049ff4f7230 */ /* 0x000fc40000004100 */
[----:B------:R-:W-:Y:S02]  /*0840*/  HADD2.F32 R70, -RZ, R73.H1_H1 ;  /* 0x30000049ff467230 */ /* 0x000fe40000004100 */
[----:B0-----:R-:W-:Y:S02]  /*0850*/  HADD2.F32 R4, -RZ, R13.H0_H0 ;  /* 0x2000000dff047230 */ /* 0x001fe40000004100 */
[----:B------:R-:W-:Y:S02]  /*0860*/  HADD2.F32 R6, -RZ, R14.H0_H0 ;  /* 0x2000000eff067230 */ /* 0x000fe40000004100 */
[--C-:B------:R-:W-:Y:S02]  /*0870*/  HADD2.F32 R83, -RZ, R75.reuse.H0_H0 ;  /* 0x2000004bff537230 */ /* 0x100fe40000004100 */
[----:B------:R-:W-:Y:S01]  /*0880*/  FADD.FTZ R79, R79, R4 ;  /* 0x000000044f4f7221 */ /* 0x000fe20000010000 */
[----:B------:R-:W-:Y:S02]  /*0890*/  HADD2.F32 R74, -RZ, R75.H1_H1 ;  /* 0x3000004bff4a7230 */ /* 0x000fe40000004100 */
[----:B------:R-:W-:Y:S01]  /*08a0*/  FADD.FTZ R81, R81, R6 ;  /* 0x0000000651517221 */ /* 0x000fe20000010000 */
[----:B------:R-:W-:-:S02]  /*08b0*/  HADD2.F32 R0, -RZ, R15.H0_H0 ;  /* 0x2000000fff007230 */ /* 0x000fc40000004100 */
[----:B-1----:R-:W-:Y:S02]  /*08c0*/  HADD2.F32 R67, -RZ, R15.H1_H1 ;  /* 0x3000000fff437230 */ /* 0x002fe40000004100 */
        /* <DEDUP_REMOVED lines=13> */
.L_x_6824:
[----:B------:R-:W-:Y:S05]  /*09a0*/  @!P2 BRA `(.L_x_6827) ;  /* 0x000000000074a947 */ /* 0x000fea0003800000 */
        /* <DEDUP_REMOVED lines=29> */
.L_x_6827:
[----:B-----5:R-:W-:Y:S02]  /*0b80*/  HADD2.F32 R77, -RZ, R72.H0_H0 ;  /* 0x20000048ff4d7230 */ /* 0x020fe40000004100 */
[--C-:B------:R-:W-:Y:S02]  /*0b90*/  HADD2.F32 R81, -RZ, R74.reuse.H0_H0 ;  /* 0x2000004aff517230 */ /* 0x100fe40000004100 */
[----:B------:R-:W-:Y:S02]  /*0ba0*/  HADD2.F32 R76, -RZ, R74.H1_H1 ;  /* 0x3000004aff4c7230 */ /* 0x000fe40000004100 */
[----:B------:R-:W-:Y:S02]  /*0bb0*/  HADD2.F32 R72, -RZ, R72.H1_H1 ;  /* 0x30000048ff487230 */ /* 0x000fe40000004100 */
[--C-:B------:R-:W-:Y:S02]  /*0bc0*/  HADD2.F32 R79, -RZ, R73.reuse.H0_H0 ;  /* 0x20000049ff4f7230 */ /* 0x100fe40000004100 */
[----:B------:R-:W-:-:S02]  /*0bd0*/  HADD2.F32 R70, -RZ, R73.H1_H1 ;  /* 0x30000049ff467230 */ /* 0x000fc40000004100 */
[--C-:B------:R-:W-:Y:S02]  /*0be0*/  HADD2.F32 R83, -RZ, R75.reuse.H0_H0 ;  /* 0x2000004bff537230 */ /* 0x100fe40000004100 */
[----:B------:R-:W-:-:S07]  /*0bf0*/  HADD2.F32 R74, -RZ, R75.H1_H1 ;  /* 0x3000004bff4a7230 */ /* 0x000fce0000004100 */
.L_x_6826:
[----:B------:R-:W2:Y:S01]  /*0c00*/  @P0 LDC.64 R84, c[0x0][0x3a8] ;  /* 0x0000ea00ff540b82 */ /* 0x000ea20000000a00 */
[----:B------:R-:W-:-:S05]  /*0c10*/  IADD3 R73, PT, PT, R71, 0x100, RZ ;  /* 0x0000010047497810 */ /* 0x000fca0007ffe0ff */
[----:B-1----:R-:W-:Y:S02]  /*0c20*/  IMAD.WIDE.U32 R64, R73, 0x10, R68 ;  /* 0x0000001049407825 */ /* 0x002fe400078e0044 */
[----:B------:R-:W1:Y:S08]  /*0c30*/  @P1 LDC.64 R90, c[0x0][0x398] ;  /* 0x0000e600ff5a1b82 */ /* 0x000e700000000a00 */
[----:B------:R-:W4:Y:S01]  /*0c40*/  @P2 LDC.64 R92, c[0x0][0x3a0] ;  /* 0x0000e800ff5c2b82 */ /* 0x000f220000000a00 */
[----:B--2---:R-:W-:-:S05]  /*0c50*/  @P0 IMAD.WIDE.U32 R84, R71, 0x10, R84 ;  /* 0x0000001047540825 */ /* 0x004fca00078e0054 */
[----:B------:R2:W-:Y:S01]  /*0c60*/  @P0 STG.E.128 desc[UR6][R84.64], R4 ;  /* 0x0000000454000986 */ /* 0x0005e2000c101d06 */
[----:B-1----:R-:W-:-:S03]  /*0c70*/  @P1 IMAD.WIDE.U32 R90, R73, 0x10, R90 ;  /* 0x00000010495a1825 */ /* 0x002fc600078e005a */
[----:B------:R-:W5:Y:S04]  /*0c80*/  LDG.E.128 R64, desc[UR6][R64.64] ;  /* 0x0000000640407981 */ /* 0x000f68000c1e1d00 */
[----:B------:R2:W5:Y:S01]  /*0c90*/  @P1 LDG.E.128 R12, desc[UR6][R90.64] ;  /* 0x000000065a0c1981 */ /* 0x000562000c1e1d00 */
[----:B----4-:R-:W-:-:S05]  /*0ca0*/  @P2 IMAD.WIDE.U32 R92, R73, 0x10, R92 ;  /* 0x00000010495c2825 */ /* 0x010fca00078e005c */
[----:B------:R2:W5:Y:S01]  /*0cb0*/  @P2 LDG.E.128 R8, desc[UR6][R92.64] ;  /* 0x000000065c082981 */ /* 0x000562000c1e1d00 */
[----:B0-----:R-:W-:-:S04]  /*0cc0*/  UISETP.NE.U32.AND UP0, UPT, UR14, URZ, UPT ;  /* 0x000000ff0e00728c */ /* 0x001fc8000bf05070 */
[----:B------:R-:W-:-:S09]  /*0cd0*/  UISETP.NE.AND.EX UP0, UPT, UR15, URZ, UPT, UP0 ;  /* 0x000000ff0f00728c */ /* 0x000fd2000bf05300 */
[----:B--2---:R-:W-:Y:S05]  /*0ce0*/  BRA.U UP0, `(.L_x_6828) ;  /* 0x0000000100a47547 */ /* 0x004fea000b800000 */
        /* <DEDUP_REMOVED lines=12> */
.L_x_6829:
        /* <DEDUP_REMOVED lines=29> */
.L_x_6828:
        /* <DEDUP_REMOVED lines=32> */
.L_x_6831:
[--C-:B-----5:R-:W-:Y:S02]  /*1180*/  HADD2.F32 R4, -RZ, R65.reuse.H0_H0 ;  /* 0x20000041ff047230 */ /* 0x120fe40000004100 */
[----:B------:R-:W-:Y:S02]  /*1190*/  HADD2.F32 R65, -RZ, R65.H1_H1 ;  /* 0x30000041ff417230 */ /* 0x000fe40000004100 */
[--C-:B------:R-:W-:Y:S02]  /*11a0*/  HADD2.F32 R7, -RZ, R13.reuse.H0_H0 ;  /* 0x2000000dff077230 */ /* 0x100fe40000004100 */
[----:B------:R-:W-:Y:S02]  /*11b0*/  HADD2.F32 R6, -RZ, R13.H1_H1 ;  /* 0x3000000dff067230 */ /* 0x000fe40000004100 */
[----:B------:R-:W-:Y:S02]  /*11c0*/  HADD2.F32 R0, -RZ, R64.H0_H0 ;  /* 0x20000040ff007230 */ /* 0x000fe40000004100 */
[----:B------:R-:W-:Y:S01]  /*11d0*/  FADD.FTZ R4, R7, R4 ;  /* 0x0000000407047221 */ /* 0x000fe20000010000 */
[----:B------:R-:W-:-:S02]  /*11e0*/  HADD2.F32 R5, -RZ, R12.H0_H0 ;  /* 0x2000000cff057230 */ /* 0x000fc40000004100 */
[----:B------:R-:W-:Y:S01]  /*11f0*/  FADD.FTZ R6, R6, R65 ;  /* 0x0000004106067221 */ /* 0x000fe20000010000 */
[--C-:B------:R-:W-:Y:S02]  /*1200*/  HADD2.F32 R80, -RZ, R67.reuse.H0_H0 ;  /* 0x20000043ff507230 */ /* 0x100fe40000004100 */
[----:B------:R-:W-:Y:S02]  /*1210*/  HADD2.F32 R82, -RZ, R67.H1_H1 ;  /* 0x30000043ff527230 */ /* 0x000fe40000004100 */
[----:B------:R-:W-:Y:S01]  /*1220*/  FADD.FTZ R0, R5, R0 ;  /* 0x0000000005007221 */ /* 0x000fe20000010000 */
[----:B------:R-:W-:Y:S02]  /*1230*/  HADD2.F32 R78, -RZ, R66.H1_H1 ;  /* 0x30000042ff4e7230 */ /* 0x000fe40000004100 */
[----:B------:R-:W-:Y:S02]  /*1240*/  HADD2.F32 R67, -RZ, R14.H1_H1 ;  /* 0x3000000eff437230 */ /* 0x000fe40000004100 */
[----:B------:R-:W-:-:S02]  /*1250*/  HADD2.F32 R7, -RZ, R15.H0_H0 ;  /* 0x2000000fff077230 */ /* 0x000fc40000004100 */
[----:B------:R-:W-:Y:S02]  /*1260*/  HADD2.F32 R65, -RZ, R15.H1_H1 ;  /* 0x3000000fff417230 */ /* 0x000fe40000004100 */
[----:B------:R-:W-:Y:S01]  /*1270*/  FADD.FTZ R67, R67, R78 ;  /* 0x0000004e43437221 */ /* 0x000fe20000010000 */
[----:B------:R-:W-:Y:S02]  /*1280*/  HADD2.F32 R75, -RZ, R66.H0_H0 ;  /* 0x20000042ff4b7230 */ /* 0x000fe40000004100 */
[----:B------:R-:W-:Y:S01]  /*1290*/  FADD.FTZ R80, R7, R80 ;  /* 0x0000005007507221 */ /* 0x000fe20000010000 */
[----:B------:R-:W-:Y:S02]  /*12a0*/  HADD2.F32 R64, -RZ, R64.H1_H1 ;  /* 0x30000040ff407230 */ /* 0x000fe40000004100 */
        /* <DEDUP_REMOVED lines=25> */
.L_x_6830:
        /* <DEDUP_REMOVED lines=12> */
[----:B------:R-:W-:Y:S05]  /*1500*/  BRA.U UP0, `(.L_x_6832) ;  /* 0x00000001009c7547 */ /* 0x000fea000b800000 */
        /* <DEDUP_REMOVED lines=10> */
.L_x_6833:
        /* <DEDUP_REMOVED lines=29> */
.L_x_6832:
        /* <DEDUP_REMOVED lines=30> */
.L_x_6835:
[----:B-----5:R-:W-:Y:S02]  /*1960*/  HADD2.F32 R0, -RZ, R64.H0_H0 ;  /* 0x20000040ff007230 */ /* 0x020fe40000004100 */
[----:B0-----:R-:W-:Y:S02]  /*1970*/  HADD2.F32 R5, -RZ, R12.H0_H0 ;  /* 0x2000000cff057230 */ /* 0x001fe40000004100 */
        /* <DEDUP_REMOVED lines=42> */
.L_x_6834:
        /* <DEDUP_REMOVED lines=105> */
[----:B------:R-:W-:Y:S01]  /*22b0*/  HFMA2 R98, -RZ, RZ, 0, 0 ;  /* 0x00000000ff627431 */ /* 0x000fe200000001ff */
        /* <DEDUP_REMOVED lines=61> */
[C---:B------:R-:W-:Y:S01]  /*2690*/  FADD.FTZ R69, -R68.reuse, R84 ;  /* 0x0000005444457221 */ /* 0x040fe20000010100 */
[----:B---3--:R-:W-:Y:S01]  /*26a0*/  FFMA.FTZ R66, R65, UR11, R66 ;  /* 0x0000000b41427c23 */ /* 0x008fe20008010042 */
[C---:B------:R-:W-:Y:S01]  /*26b0*/  FADD.FTZ R67, -R68.reuse, R77 ;  /* 0x0000004d44437221 */ /* 0x040fe20000010100 */
[----:B------:R-:W0:Y:S01]  /*26c0*/  LDC.64 R64, c[0x0][0x428] ;  /* 0x00010a00ff407b82 */ /* 0x000e220000000a00 */
[----:B------:R-:W-:Y:S01]  /*26d0*/  FADD.FTZ R117, -R68, R79 ;  /* 0x0000004f44757221 */ /* 0x000fe20000010100 */
        /* <DEDUP_REMOVED lines=28> */
[----:B------:R-:W-:Y:S01]  /*28a0*/  FMUL.FTZ R74, R84, R121 ;  /* 0x00000079544a7220 */ /* 0x000fe20000410000 */
[----:B------:R-:W-:Y:S01]  /*28b0*/  FADD.FTZ R93, -R68, R93 ;  /* 0x0000005d445d7221 */ /* 0x000fe20000010100 */
        /* <DEDUP_REMOVED lines=10> */
[----:B------:R-:W-:Y:S01]  /*2960*/  FFMA.FTZ R71, R66, R61, R37 ;  /* 0x0000003d42477223 */ /* 0x000fe20000010025 */
[C---:B------:R-:W-:Y:S01]  /*2970*/  FMUL.FTZ R91, R84.reuse, R91 ;  /* 0x0000005b545b7220 */ /* 0x040fe20000410000 */
[C---:B------:R-:W-:Y:S01]  /*2980*/  FMUL.FTZ R87, R84.reuse, R87 ;  /* 0x0000005754577220 */ /* 0x040fe20000410000 */
[----:B------:R-:W-:Y:S01]  /*2990*/  FMUL.FTZ R90, R84, R107 ;  /* 0x0000006b545a7220 */ /* 0x000fe20000410000 */
[----:B------:R-:W-:Y:S01]  /*29a0*/  IMAD.WIDE.U32 R80, R75, 0x10, R64 ;  /* 0x000000104b507825 */ /* 0x000fe200078e0040 */
[----:B------:R-:W-:-:S03]  /*29b0*/  F2FP.F16.F32.PACK_AB R67, R82, R67 ;  /* 0x000000435243723e */ /* 0x000fc600000000ff */
[----:B------:R-:W-:Y:S01]  /*29c0*/  FMUL.FTZ R109, R84, R109 ;  /* 0x0000006d546d7220 */ /* 0x000fe20000410000 */
[----:B------:R-:W-:Y:S01]  /*29d0*/  F2FP.F16.F32.PACK_AB R65, R70, R117 ;  /* 0x000000754641723e */ /* 0x000fe200000000ff */
[----:B------:R-:W0:Y:S01]  /*29e0*/  @!P2 LDC.64 R82, c[0x0][0x3c0] ;  /* 0x0000f000ff52ab82 */ /* 0x000e220000000a00 */
[----:B------:R-:W-:Y:S01]  /*29f0*/  F2FP.F16.F32.PACK_AB R66, R73, R72 ;  /* 0x000000484942723e */ /* 0x000fe200000000ff */
[----:B------:R-:W-:Y:S01]  /*2a00*/  FMUL.FTZ R70, R84, R69 ;  /* 0x0000004554467220 */ /* 0x000fe20000410000 */
[----:B------:R-:W-:Y:S01]  /*2a10*/  F2FP.F16.F32.PACK_AB R64, R71, R68 ;  /* 0x000000444740723e */ /* 0x000fe200000000ff */
[----:B------:R-:W-:Y:S01]  /*2a20*/  FFMA.FTZ R69, R87, R54, R30 ;  /* 0x0000003657457223 */ /* 0x000fe2000001001e */
[----:B------:R-:W-:Y:S01]  /*2a30*/  FFMA.FTZ R68, R91, R52, R28 ;  /* 0x000000345b447223 */ /* 0x000fe2000001001c */
[----:B------:R-:W-:Y:S01]  /*2a40*/  FFMA.FTZ R87, R90, R49, R25 ;  /* 0x000000315a577223 */ /* 0x000fe20000010019 */
[C---:B------:R-:W-:Y:S01]  /*2a50*/  FMUL.FTZ R92, R84.reuse, R111 ;  /* 0x0000006f545c7220 */ /* 0x040fe20000410000 */
[----:B------:R-:W1:Y:S01]  /*2a60*/  @!P2 LDC.64 R72, c[0x0][0x3c8] ;  /* 0x0000f200ff48ab82 */ /* 0x000e620000000a00 */
[----:B------:R-:W-:Y:S01]  /*2a70*/  FFMA.FTZ R71, R109, R50, R26 ;  /* 0x000000326d477223 */ /* 0x000fe2000001001a */
[----:B------:R-:W-:Y:S01]  /*2a80*/  FMUL.FTZ R113, R84, R113 ;  /* 0x0000007154717220 */ /* 0x000fe20000410000 */
[----:B------:R-:W-:Y:S01]  /*2a90*/  FFMA.FTZ R92, R92, R51, R27 ;  /* 0x000000335c5c7223 */ /* 0x000fe2000001001b */
[C---:B------:R-:W-:Y:S01]  /*2aa0*/  FMUL.FTZ R94, R84.reuse, R93 ;  /* 0x0000005d545e7220 */ /* 0x040fe20000410000 */
[----:B------:R-:W-:Y:S01]  /*2ab0*/  FMUL.FTZ R74, R84, R101 ;  /* 0x00000065544a7220 */ /* 0x000fe20000410000 */
[----:B------:R-:W-:Y:S01]  /*2ac0*/  FFMA.FTZ R75, R70, R53, R29 ;  /* 0x00000035464b7223 */ /* 0x000fe2000001001d */
[----:B------:R-:W-:Y:S01]  /*2ad0*/  FFMA.FTZ R113, R113, R42, R18 ;  /* 0x0000002a71717223 */ /* 0x000fe20000010012 */
[----:B------:R-:W2:Y:S01]  /*2ae0*/  LDC.64 R90, c[0x0][0x380] ;  /* 0x0000e000ff5a7b82 */ /* 0x000ea20000000a00 */
[----:B------:R-:W-:Y:S01]  /*2af0*/  F2FP.F16.F32.PACK_AB R71, R92, R71 ;  /* 0x000000475c47723e */ /* 0x000fe200000000ff */
[----:B------:R-:W-:Y:S01]  /*2b00*/  FMUL.FTZ R92, R84, R103 ;  /* 0x00000067545c7220 */ /* 0x000fe20000410000 */
[----:B------:R-:W-:Y:S01]  /*2b10*/  FFMA.FTZ R94, R94, R43, R19 ;  /* 0x0000002b5e5e7223 */ /* 0x000fe20000010013 */
[----:B------:R-:W-:Y:S01]  /*2b20*/  FFMA.FTZ R74, R74, R55, R31 ;  /* 0x000000374a4a7223 */ /* 0x000fe2000001001f */
[----:B------:R-:W-:Y:S01]  /*2b30*/  F2FP.F16.F32.PACK_AB R68, R75, R68 ;  /* 0x000000444b44723e */ /* 0x000fe200000000ff */
[----:B------:R-:W-:Y:S01]  /*2b40*/  FFMA.FTZ R96, R92, R47, R23 ;  /* 0x0000002f5c607223 */ /* 0x000fe20000010017 */
[----:B------:R-:W-:Y:S01]  /*2b50*/  FMUL.FTZ R89, R84, R89 ;  /* 0x0000005954597220 */ /* 0x000fe20000410000 */
[----:B0-----:R-:W-:Y:S01]  /*2b60*/  @!P2 IMAD.WIDE R82, R2, 0x4, R82 ;  /* 0x000000040252a825 */ /* 0x001fe200078e0252 */
[----:B------:R-:W-:-:S03]  /*2b70*/  F2FP.F16.F32.PACK_AB R75, R94, R113 ;  /* 0x000000715e4b723e */ /* 0x000fc600000000ff */
[----:B------:R-:W-:Y:S01]  /*2b80*/  FMUL.FTZ R94, R84, R95 ;  /* 0x0000005f545e7220 */ /* 0x000fe20000410000 */
[----:B------:R-:W-:Y:S01]  /*2b90*/  F2FP.F16.F32.PACK_AB R69, R74, R69 ;  /* 0x000000454a45723e */ /* 0x000fe200000000ff */
[C---:B------:R-:W-:Y:S01]  /*2ba0*/  FMUL.FTZ R85, R84.reuse, R85 ;  /* 0x0000005554557220 */ /* 0x040fe20000410000 */
[C---:B------:R-:W-:Y:S01]  /*2bb0*/  FMUL.FTZ R74, R84.reuse, R99 ;  /* 0x00000063544a7220 */ /* 0x040fe20000410000 */
[C---:B------:R-:W-:Y:S01]  /*2bc0*/  FMUL.FTZ R97, R84.reuse, R97 ;  /* 0x0000006154617220 */ /* 0x040fe20000410000 */
[----:B------:R-:W-:Y:S01]  /*2bd0*/  FMUL.FTZ R105, R84, R105 ;  /* 0x0000006954697220 */ /* 0x000fe20000410000 */
[----:B-1----:R-:W-:Y:S01]  /*2be0*/  @!P2 IMAD.WIDE R92, R2, 0x4, R72 ;  /* 0x00000004025ca825 */ /* 0x002fe200078e0248 */
[----:B------:R1:W-:Y:S03]  /*2bf0*/  @!P2 STG.E desc[UR6][R82.64], R0 ;  /* 0x000000005200a986 */ /* 0x0003e6000c101906 */
[----:B------:R-:W-:Y:S01]  /*2c00*/  FFMA.FTZ R70, R89, R48, R24 ;  /* 0x0000003059467223 */ /* 0x000fe20000010018 */
[----:B------:R-:W-:Y:S01]  /*2c10*/  FFMA.FTZ R98, R94, R41, R17 ;  /* 0x000000295e627223 */ /* 0x000fe20000010011 */
[----:B------:R-:W-:Y:S01]  /*2c20*/  FFMA.FTZ R85, R85, R44, R20 ;  /* 0x0000002c55557223 */ /* 0x000fe20000010014 */
[----:B------:R1:W-:Y:S01]  /*2c30*/  @!P2 STG.E desc[UR6][R92.64], R84 ;  /* 0x000000545c00a986 */ /* 0x0003e2000c101906 */
[----:B------:R-:W-:Y:S01]  /*2c40*/  FFMA.FTZ R97, R97, R46, R22 ;  /* 0x0000002e61617223 */ /* 0x000fe20000010016 */
[----:B------:R-:W-:Y:S01]  /*2c50*/  FFMA.FTZ R105, R105, R40, R16 ;  /* 0x0000002869697223 */ /* 0x000fe20000010010 */
[----:B--2---:R-:W-:Y:S01]  /*2c60*/  IADD3 R2, PT, PT, R2, R90, RZ ;  /* 0x0000005a02027210 */ /* 0x004fe20007ffe0ff */
[----:B------:R-:W-:Y:S01]  /*2c70*/  FFMA.FTZ R94, R74, R45, R21 ;  /* 0x0000002d4a5e7223 */ /* 0x000fe20000010015 */
[----:B------:R-:W-:Y:S01]  /*2c80*/  F2FP.F16.F32.PACK_AB R70, R87, R70 ;  /* 0x000000465746723e */ /* 0x000fe200000000ff */
[----:B------:R1:W-:Y:S01]  /*2c90*/  STG.E.128 desc[UR6][R76.64], R64 ;  /* 0x000000404c007986 */ /* 0x0003e2000c101d06 */
[----:B------:R-:W-:-:S02]  /*2ca0*/  ISETP.GE.AND P2, PT, R2, R91, PT ;  /* 0x0000005b0200720c */ /* 0x000fc40003f46270 */
[----:B------:R-:W-:Y:S01]  /*2cb0*/  F2FP.F16.F32.PACK_AB R74, R98, R105 ;  /* 0x00000069624a723e */ /* 0x000fe200000000ff */
[----:B------:R1:W-:Y:S01]  /*2cc0*/  STG.E.128 desc[UR6][R78.64], R68 ;  /* 0x000000444e007986 */ /* 0x0003e2000c101d06 */
[----:B------:R-:W-:Y:S02]  /*2cd0*/  F2FP.F16.F32.PACK_AB R73, R96, R97 ;  /* 0x000000616049723e */ /* 0x000fe400000000ff */
[----:B------:R-:W-:-:S05]  /*2ce0*/  F2FP.F16.F32.PACK_AB R72, R94, R85 ;  /* 0x000000555e48723e */ /* 0x000fca00000000ff */
[----:B------:R1:W-:Y:S02]  /*2cf0*/  STG.E.128 desc[UR6][R80.64], R72 ;  /* 0x0000004850007986 */ /* 0x0003e4000c101d06 */
[----:B------:R-:W-:Y:S05]  /*2d00*/  @!P2 BRA `(.L_x_6836) ;  /* 0xffffffd400b8a947 */ /* 0x000fea000383ffff */
[----:B------:R-:W-:Y:S05]  /*2d10*/  EXIT ;  /* 0x000000000000794d */ /* 0x000fea0003800000 */
.L_x_6837:
        /* <DEDUP_REMOVED lines=14> */
.L_x_13707:


//--------------------- .text._ZN10layer_norm31ln_parallel_residual_fwd_kernelINS_13Kernel_traitsIf6__halfS2_S2_fjLj6144ELj1ELj1ELj8ELj16ENS_18Kernel_traits_baseILj6144EfS2_S2_S2_fjLj256EEEEELb1ELb0ELb0EEEvNS_9FwdParamsE --------------------------
	.section	.text._ZN10layer_norm31ln_parallel_residual_fwd_kernelINS_13Kernel_traitsIf6__halfS2_S2_fjLj6144ELj1ELj1ELj8ELj16ENS_18Kernel_traits_baseILj6144EfS2_S2_S2_fjLj256EEEEELb1ELb0ELb0EEEvNS_9FwdParamsE,"ax",@progbits
	.align	128
        .global         _ZN10layer_norm31ln_parallel_residual_fwd_kernelINS_13Kernel_traitsIf6__halfS2_S2_fjLj6144ELj1ELj1ELj8ELj16ENS_18Kernel_traits_baseILj6144EfS2_S2_S2_fjLj256EEEEELb1ELb0ELb0EEEvNS_9FwdParamsE
        .type           _ZN10layer_norm31ln_parallel_residual_fwd_kernelINS_13Kernel_traitsIf6__halfS2_S2_fjLj6144ELj1ELj1ELj8ELj16ENS_18Kernel_traits_baseILj6144EfS2_S2_S2_fjLj256EEEEELb1ELb0ELb0EEEvNS_9FwdParamsE,@function
        .size           _ZN10layer_norm31ln_parallel_residual_fwd_kernelINS_13Kernel_traitsIf6__halfS2_S2_fjLj6144ELj1ELj1ELj8ELj16ENS_18Kernel_traits_baseILj6144EfS2_S2_S2_fjLj256EEEEELb1ELb0ELb0EEEvNS_9FwdParamsE,(.L_x_13708 - _ZN10layer_norm31ln_parallel_residual_fwd_kernelINS_13Kernel_traitsIf6__halfS2_S2_fjLj6144ELj1ELj1ELj8ELj16ENS_18Kernel_traits_baseILj6144EfS2_S2_S2_fjLj256EEEEELb1ELb0ELb0EEEvNS_9FwdParamsE)
        .other          _ZN10layer_norm31ln_parallel_residual_fwd_kernelINS_13Kernel_traitsIf6__halfS2_S2_fjLj6144ELj1ELj1ELj8ELj16ENS_18Kernel_traits_baseILj6144EfS2_S2_S2_fjLj256EEEEELb1ELb0ELb0EEEvNS_9FwdParamsE,@"STO_CUDA_ENTRY STV_DEFAULT"
_ZN10layer_norm31ln_parallel_residual_fwd_kernelINS_13Kernel_traitsIf6__halfS2_S2_fjLj6144ELj1ELj1ELj8ELj16ENS_18Kernel_traits_baseILj6144EfS2_S2_S2_fjLj256EEEEELb1ELb0ELb0EEEvNS_9FwdParamsE:
.text._ZN10layer_norm31ln_parallel_residual_fwd_kernelINS_13Kernel_traitsIf6__halfS2_S2_fjLj6144ELj1ELj1ELj8ELj16ENS_18Kernel_traits_baseILj6144EfS2_S2_S2_fjLj256EEEEELb1ELb0ELb0EEEvNS_9FwdParamsE:
        /* <DEDUP_REMOVED lines=107> */
.L_x_6840:
        /* <DEDUP_REMOVED lines=65> */
.L_x_6839:
        /* <DEDUP_REMOVED lines=61> */
.L_x_6842:
        /* <DEDUP_REMOVED lines=64> */
.L_x_6841:
[----:B------:R-:W-:Y:S05]  /*1290*/  BSYNC.RECONVERGENT B0 ;  /* 0x0000000000007941 */ /* 0x000fea0003800200 */
.L_x_6838:
        /* <DEDUP_REMOVED lines=107> */
.L_x_7227:
        /* <DEDUP_REMOVED lines=40> */
.L_x_6848:
        /* <DEDUP_REMOVED lines=13> */
.L_x_6850:
[----:B------:R-:W-:Y:S05]  /*1ca0*/  BSYNC.RECONVERGENT B2 ;  /* 0x0000000000027941 */ /* 0x000fea0003800200 */
.L_x_6849:
        /* <DEDUP_REMOVED lines=60> */
.L_x_6847:
[----:B------:R-:W-:Y:S05]  /*2070*/  BSYNC.RECONVERGENT B1 ;  /* 0x0000000000017941 */ /* 0x000fea0003800200 */
.L_x_6846:
[----:B------:R-:W0:Y:S01]  /*2080*/  LDC R113, c[0x0][0x408] ;  /* 0x00010200ff717b82 */ /* 0x000e220000000800 */
[----:B------:R-:W-:Y:S01]  /*2090*/  I2FP.F32.U32 R112, R112 ;  /* 0x0000007000707245 */ /* 0x000fe20000201000 */
[----:B------:R-:W-:Y:S02]  /*20a0*/  HFMA2 R115, -RZ, RZ, 0.1171875, 0 ;  /* 0x2f800000ff737431 */ /* 0x000fe400000001ff */
[----:B-----5:R-:W-:Y:S01]  /*20b0*/  HADD2.F32 R134, -RZ, R108.H0_H0 ;  /* 0x2000006cff867230 */ /* 0x020fe20000004100 */
[----:B------:R-:W-:Y:S01]  /*20c0*/  ISETP.NE.AND P3, PT, R142, 0x1, PT ;  /* 0x000000018e00780c */ /* 0x000fe20003f65270 */
[----:B------:R-:W-:Y:S01]  /*20d0*/  BSSY.RECONVERGENT B1, `(.L_x_6851) ;  /* 0x0000062000017945 */ /* 0x000fe20003800200 */
[----:B------:R-:W-:Y:S01]  /*20e0*/  LOP3.LUT R148, R148, 0xffffffef, RZ, 0xc0, !PT ;  /* 0xffffffef94947812 */ /* 0x000fe200078ec0ff */
[----:B------:R-:W-:Y:S01]  /*20f0*/  FFMA.FTZ R133, R112, R115, 1.1641532182693481445e-10 ;  /* 0x2f00000070857423 */ /* 0x000fe20000010073 */
[----:B------:R-:W1:Y:S01]  /*2100*/  LDC R114, c[0x0][0x404] ;  /* 0x00010100ff727b82 */ /* 0x000e620000000800 */
[----:B------:R-:W-:-:S02]  /*2110*/  @P1 HADD2.F32 R112, -RZ, R4.H0_H0 ;  /* 0x20000004ff701230 */ /* 0x000fc40000004100 */
[----:B------:R-:W-:Y:S02]  /*2120*/  IMAD.MOV.U32 R140, RZ, RZ, 0x2 ;  /* 0x00000002ff8c7424 */ /* 0x000fe400078e00ff */
[----:B0-----:R-:W-:Y:S01]  /*2130*/  FMUL.FTZ R134, R134, R113 ;  /* 0x0000007186867220 */ /* 0x001fe20000410000 */
[----:B-1----:R-:W-:-:S04]  /*2140*/  FSETP.GTU.FTZ.AND P2, PT, R133, R114, PT ;  /* 0x000000728500720b */ /* 0x002fc80003f5c000 */
[----:B------:R-:W-:Y:S01]  /*2150*/  FSEL R133, R134, RZ, !P2 ;  /* 0x000000ff86857208 */ /* 0x000fe20005000000 */
[----:B------:R-:W-:Y:S01]  /*2160*/  IMAD.MOV.U32 R134, RZ, RZ, R132 ;  /* 0x000000ffff867224 */ /* 0x000fe200078e0084 */
[----:B------:R-:W-:-:S03]  /*2170*/  PLOP3.LUT P2, PT, P2, PT, PT, 0x8, 0x80 ;  /* 0x000000000080781c */ /* 0x000fc6000174e170 */
[----:B------:R-:W-:-:S05]  /*2180*/  @P1 FADD.FTZ R133, R112, R133 ;  /* 0x0000008570851221 */ /* 0x000fca0000010000 */
[----:B------:R-:W-:-:S05]  /*2190*/  F2FP.F16.F32.PACK_AB R112, RZ, R133 ;  /* 0x00000085ff70723e */ /* 0x000fca00000000ff */
        /* <DEDUP_REMOVED lines=10> */
.L_x_6853:
        /* <DEDUP_REMOVED lines=13> */
.L_x_6855:
[----:B------:R-:W-:Y:S05]  /*2310*/  BSYNC.RECONVERGENT B2 ;  /* 0x0000000000027941 */ /* 0x000fea0003800200 */
.L_x_6854:
        /* <DEDUP_REMOVED lines=61> */
.L_x_6852:
[----:B------:R-:W-:Y:S05]  /*26f0*/  BSYNC.RECONVERGENT B1 ;  /* 0x0000000000017941 */ /* 0x000fea0003800200 */
.L_x_6851:
[----:B------:R-:W-:Y:S01]  /*2700*/  I2FP.F32.U32 R134, R134 ;  /* 0x0000008600867245 */ /* 0x000fe20000201000 */
[----:B------:R-:W-:Y:S01]  /*2710*/  HADD2.F32 R108, -RZ, R108.H1_H1 ;  /* 0x3000006cff6c7230 */ /* 0x000fe20000004100 */
[----:B------:R-:W-:Y:S01]  /*2720*/  ISETP.NE.AND P3, PT, R140, 0x1, PT ;  /* 0x000000018c00780c */ /* 0x000fe20003f65270 */
[----:B------:R-:W-:Y:S01]  /*2730*/  BSSY.RECONVERGENT B1, `(.L_x_6856) ;  /* 0x0000061000017945 */ /* 0x000fe20003800200 */
[----:B------:R-:W-:Y:S01]  /*2740*/  LOP3.LUT R148, R148, 0xfffffff7, RZ, 0xc0, !PT ;  /* 0xfffffff794947812 */ /* 0x000fe200078ec0ff */
[----:B------:R-:W-:Y:S01]  /*2750*/  FFMA.FTZ R145, R134, R115, 1.1641532182693481445e-10 ;  /* 0x2f00000086917423 */ /* 0x000fe20000010073 */
[----:B------:R-:W-:Y:S01]  /*2760*/  FMUL.FTZ R108, R108, R113 ;  /* 0x000000716c6c7220 */ /* 0x000fe20000410000 */
[----:B------:R-:W-:Y:S02]  /*2770*/  @P1 HADD2.F32 R134, -RZ, R4.H1_H1 ;  /* 0x30000004ff861230 */ /* 0x000fe40000004100 */
[----:B------:R-:W-:Y:S01]  /*2780*/  HFMA2 R142, -RZ, RZ, 0, 1.1920928955078125e-07 ;  /* 0x00000002ff8e7431 */ /* 0x000fe200000001ff */
[----:B------:R-:W-:-:S04]  /*2790*/  FSETP.GTU.FTZ.AND P2, PT, R145, R114, PT ;  /* 0x000000729100720b */ /* 0x000fc80003f5c000 */
[----:B------:R-:W-:Y:S02]  /*27a0*/  FSEL R147, R108, RZ, !P2 ;  /* 0x000000ff6c937208 */ /* 0x000fe40005000000 */
[----:B------:R-:W-:-:S03]  /*27b0*/  PLOP3.LUT P2, PT, P2, PT, PT, 0x8, 0x80 ;  /* 0x000000000080781c */ /* 0x000fc6000174e170 */
[----:B------:R-:W-:Y:S01]  /*27c0*/  @P1 FADD.FTZ R147, R134, R147 ;  /* 0x0000009386931221 */ /* 0x000fe20000010000 */
[----:B------:R-:W-:-:S04]  /*27d0*/  IMAD.MOV.U32 R134, RZ, RZ, R132 ;  /* 0x000000ffff867224 */ /* 0x000fc800078e0084 */
[----:B------:R-:W-:-:S05]  /*27e0*/  F2FP.F16.F32.PACK_AB R108, RZ, R147 ;  /* 0x00000093ff6c723e */ /* 0x000fca00000000ff */
        /* <DEDUP_REMOVED lines=10> */
.L_x_6858:
        /* <DEDUP_REMOVED lines=13> */
.L_x_6860:
[----:B------:R-:W-:Y:S05]  /*2960*/  BSYNC.RECONVERGENT B2 ;  /* 0x0000000000027941 */ /* 0x000fea0003800200 */
.L_x_6859:
        /* <DEDUP_REMOVED lines=61> */
.L_x_6857:
[----:B------:R-:W-:Y:S05]  /*2d40*/  BSYNC.RECONVERGENT B1 ;  /* 0x0000000000017941 */ /* 0x000fea0003800200 */
.L_x_6856:
[----:B------:R-:W-:Y:S01]  /*2d50*/  I2FP.F32.U32 R134, R134 ;  /* 0x0000008600867245 */ /* 0x000fe20000201000 */
[----:B------:R-:W-:Y:S01]  /*2d60*/  HADD2.F32 R140, -RZ, R109.H0_H0 ;  /* 0x2000006dff8c7230 */ /* 0x000fe20000004100 */
[----:B------:R-:W-:Y:S01]  /*2d70*/  ISETP.NE.AND P2, PT, R142, 0x1, PT ;  /* 0x000000018e00780c */ /* 0x000fe20003f45270 */
[----:B------:R-:W-:Y:S01]  /*2d80*/  BSSY.RECONVERGENT B1, `(.L_x_6861) ;  /* 0x0000061000017945 */ /* 0x000fe20003800200 */
[----:B------:R-:W-:Y:S01]  /*2d90*/  LOP3.LUT R148, R148, 0xfffffffb, RZ, 0xc0, !PT ;  /* 0xfffffffb94947812 */ /* 0x000fe200078ec0ff */
[----:B------:R-:W-:Y:S01]  /*2da0*/  FFMA.FTZ R145, R134, R115, 1.1641532182693481445e-10 ;  /* 0x2f00000086917423 */ /* 0x000fe20000010073 */
[----:B------:R-:W-:Y:S01]  /*2db0*/  FMUL.FTZ R140, R140, R113 ;  /* 0x000000718c8c7220 */ /* 0x000fe20000410000 */
[----:B------:R-:W-:Y:S02]  /*2dc0*/  @P1 HADD2.F32 R134, -RZ, R5.H0_H0 ;  /* 0x20000005ff861230 */ /* 0x000fe40000004100 */
[----:B------:R-:W-:Y:S01]  /*2dd0*/  IMAD.MOV.U32 R144, RZ, RZ, 0x2 ;  /* 0x00000002ff907424 */ /* 0x000fe200078e00ff */
[----:B------:R-:W-:-:S04]  /*2de0*/  FSETP.GTU.FTZ.AND P3, PT, R145, R114, PT ;  /* 0x000000729100720b */ /* 0x000fc80003f7c000 */
[----:B------:R-:W-:Y:S02]  /*2df0*/  FSEL R145, R140, RZ, !P3 ;  /* 0x000000ff8c917208 */ /* 0x000fe40005800000 */
[----:B------:R-:W-:-:S03]  /*2e00*/  PLOP3.LUT P3, PT, P3, PT, PT, 0x8, 0x80 ;  /* 0x000000000080781c */ /* 0x000fc60001f6e170 */
[----:B------:R-:W-:Y:S01]  /*2e10*/  @P1 FADD.FTZ R145, R134, R145 ;  /* 0x0000009186911221 */ /* 0x000fe20000010000 */
[----:B------:R-:W-:-:S04]  /*2e20*/  MOV R134, R132 ;  /* 0x0000008400867202 */ /* 0x000fc80000000f00 */
[----:B------:R-:W-:-:S05]  /*2e30*/  F2FP.F16.F32.PACK_AB R140, RZ, R145 ;  /* 0x00000091ff8c723e */ /* 0x000fca00000000ff */
        /* <DEDUP_REMOVED lines=10> */
.L_x_6863:
        /* <DEDUP_REMOVED lines=13> */
.L_x_6865:
[----:B------:R-:W-:Y:S05]  /*2fb0*/  BSYNC.RECONVERGENT B2 ;  /* 0x0000000000027941 */ /* 0x000fea0003800200 */
.L_x_6864:
        /* <DEDUP_REMOVED lines=61> */
.L_x_6862:
[----:B------:R-:W-:Y:S05]  /*3390*/  BSYNC.RECONVERGENT B1 ;  /* 0x0000000000017941 */ /* 0x000fea0003800200 */
.L_x_6861:
[----:B------:R-:W-:Y:S01]  /*33a0*/  I2FP.F32.U32 R134, R134 ;  /* 0x0000008600867245 */ /* 0x000fe20000201000 */
[----:B------:R-:W-:Y:S01]  /*33b0*/  HADD2.F32 R142, -RZ, R109.H1_H1 ;  /* 0x3000006dff8e7230 */ /* 0x000fe20000004100 */
[----:B------:R-:W-:Y:S01]  /*33c0*/  LOP3.LUT R148, R148, 0xfffffffd, RZ, 0xc0, !PT ;  /* 0xfffffffd94947812 */ /* 0x000fe200078ec0ff */
[----:B------:R-:W-:Y:S01]  /*33d0*/  BSSY.RECONVERGENT B1, `(.L_x_6866) ;  /* 0x0000061000017945 */ /* 0x000fe20003800200 */
[----:B------:R-:W-:Y:S02]  /*33e0*/  IMAD.MOV.U32 R152, RZ, RZ, 0x2 ;  /* 0x00000002ff987424 */ /* 0x000fe400078e00ff */
[----:B------:R-:W-:Y:S01]  /*33f0*/  FFMA.FTZ R109, R134, R115, 1.1641532182693481445e-10 ;  /* 0x2f000000866d7423 */ /* 0x000fe20000010073 */
[----:B------:R-:W-:Y:S01]  /*3400*/  FMUL.FTZ R142, R142, R113 ;  /* 0x000000718e8e7220 */ /* 0x000fe20000410000 */
[----:B------:R-:W-:-:S03]  /*3410*/  @P1 HADD2.F32 R134, -RZ, R5.H1_H1 ;  /* 0x30000005ff861230 */ /* 0x000fc60000004100 */
[----:B------:R-:W-:-:S04]  /*3420*/  FSETP.GTU.FTZ.AND P2, PT, R109, R114, PT ;  /* 0x000000726d00720b */ /* 0x000fc80003f5c000 */
[----:B------:R-:W-:Y:S02]  /*3430*/  FSEL R159, R142, RZ, !P2 ;  /* 0x000000ff8e9f7208 */ /* 0x000fe40005000000 */
[----:B------:R-:W-:Y:S02]  /*3440*/  PLOP3.LUT P3, PT, P2, PT, PT, 0x8, 0x80 ;  /* 0x000000000080781c */ /* 0x000fe4000176e170 */
[----:B------:R-:W-:Y:S01]  /*3450*/  ISETP.NE.AND P2, PT, R144, 0x1, PT ;  /* 0x000000019000780c */ /* 0x000fe20003f45270 */
[----:B------:R-:W-:Y:S01]  /*3460*/  @P1 FADD.FTZ R159, R134, R159 ;  /* 0x0000009f869f1221 */ /* 0x000fe20000010000 */
[----:B------:R-:W-:-:S04]  /*3470*/  IMAD.MOV.U32 R134, RZ, RZ, R132 ;  /* 0x000000ffff867224 */ /* 0x000fc800078e0084 */
[----:B------:R-:W-:-:S05]  /*3480*/  F2FP.F16.F32.PACK_AB R109, RZ, R159 ;  /* 0x0000009fff6d723e */ /* 0x000fca00000000ff */
        /* <DEDUP_REMOVED lines=10> */
.L_x_6868:
        /* <DEDUP_REMOVED lines=13> */
.L_x_6870:
[----:B------:R-:W-:Y:S05]  /*3600*/  BSYNC.RECONVERGENT B2 ;  /* 0x0000000000027941 */ /* 0x000fea0003800200 */
.L_x_6869:
        /* <DEDUP_REMOVED lines=61> */
.L_x_6867:
[----:B------:R-:W-:Y:S05]  /*39e0*/  BSYNC.RECONVERGENT B1 ;  /* 0x0000000000017941 */ /* 0x000fea0003800200 */
.L_x_6866:
[----:B------:R-:W-:Y:S01]  /*39f0*/  I2FP.F32.U32 R134, R134 ;  /* 0x0000008600867245 */ /* 0x000fe20000201000 */
[----:B------:R-:W-:Y:S01]  /*3a00*/  HADD2.F32 R142, -RZ, R110.H0_H0 ;  /* 0x2000006eff8e7230 */ /* 0x000fe20000004100 */
[----:B------:R-:W-:Y:S01]  /*3a10*/  ISETP.NE.AND P3, PT, R152, 0x1, PT ;  /* 0x000000019800780c */ /* 0x000fe20003f65270 */
[----:B------:R-:W-:Y:S01]  /*3a20*/  BSSY.RECONVERGENT B1, `(.L_x_6871) ;  /* 0x000005f000017945 */ /* 0x000fe20003800200 */
[----:B------:R-:W-:Y:S02]  /*3a30*/  HFMA2 R144, -RZ, RZ, 0, 1.1920928955078125e-07 ;  /* 0x00000002ff907431 */ /* 0x000fe400000001ff */
[----:B------:R-:W-:Y:S01]  /*3a40*/  FFMA.FTZ R157, R134, R115, 1.1641532182693481445e-10 ;  /* 0x2f000000869d7423 */ /* 0x000fe20000010073 */
[----:B------:R-:W-:Y:S01]  /*3a50*/  FMUL.FTZ R142, R142, R113 ;  /* 0x000000718e8e7220 */ /* 0x000fe20000410000 */
[----:B------:R-:W-:-:S03]  /*3a60*/  @P1 HADD2.F32 R134, -RZ, R6.H0_H0 ;  /* 0x20000006ff861230 */ /* 0x000fc60000004100 */
[----:B------:R-:W-:-:S04]  /*3a70*/  FSETP.GTU.FTZ.AND P2, PT, R157, R114, PT ;  /* 0x000000729d00720b */ /* 0x000fc80003f5c000 */
        /* <DEDUP_REMOVED lines=14> */
.L_x_6873:
        /* <DEDUP_REMOVED lines=13> */
.L_x_6875:
[----:B------:R-:W-:Y:S05]  /*3c30*/  BSYNC.RECONVERGENT B2 ;  /* 0x0000000000027941 */ /* 0x000fea0003800200 */
.L_x_6874:
        /* <DEDUP_REMOVED lines=61> */
.L_x_6872:
[----:B------:R-:W-:Y:S05]  /*4010*/  BSYNC.RECONVERGENT B1 ;  /* 0x0000000000017941 */ /* 0x000fea0003800200 */
.L_x_6871:
        /* <DEDUP_REMOVED lines=8> */
[----:B------:R-:W-:-:S04]  /*40a0*/  FSETP.GTU.FTZ.AND P3, PT, R169, R114, PT ;  /* 0x00000072a900720b */ /* 0x000fc80003f7c000 */
        /* <DEDUP_REMOVED lines=14> */
.L_x_6878:
        /* <DEDUP_REMOVED lines=13> */
.L_x_6880:
[----:B------:R-:W-:Y:S05]  /*4260*/  BSYNC.RECONVERGENT B2 ;  /* 0x0000000000027941 */ /* 0x000fea0003800200 */
.L_x_6879:
        /* <DEDUP_REMOVED lines=61> */
.L_x_6877:
[----:B------:R-:W-:Y:S05]  /*4640*/  BSYNC.RECONVERGENT B1 ;  /* 0x0000000000017941 */ /* 0x000fea0003800200 */
.L_x_6876:
[----:B------:R-:W-:Y:S01]  /*4650*/  I2FP.F32.U32 R134, R134 ;  /* 0x0000008600867245 */ /* 0x000fe20000201000 */
[----:B------:R-:W-:Y:S01]  /*4660*/  HADD2.F32 R144, -RZ, R111.H0_H0 ;  /* 0x2000006fff907230 */ /* 0x000fe20000004100 */
[----:B------:R-:W-:Y:S01]  /*4670*/  ISETP.NE.AND P5, PT, R154, 0x1, PT ;  /* 0x000000019a00780c */ /* 0x000fe20003fa5270 */
[----:B------:R-:W-:Y:S01]  /*4680*/  BSSY.RECONVERGENT B1, `(.L_x_6881) ;  /* 0x000005f000017945 */ /* 0x000fe20003800200 */
[----:B------:R-:W-:Y:S02]  /*4690*/  IMAD.MOV.U32 R152, RZ, RZ, R132 ;  /* 0x000000ffff987224 */ /* 0x000fe400078e0084 */
[----:B------:R-:W-:Y:S01]  /*46a0*/  FFMA.FTZ R169, R134, R115, 1.1641532182693481445e-10 ;  /* 0x2f00000086a97423 */ /* 0x000fe20000010073 */
[----:B------:R-:W-:Y:S01]  /*46b0*/  FMUL.FTZ R144, R144, R113 ;  /* 0x0000007190907220 */ /* 0x000fe20000410000 */
[----:B------:R-:W-:-:S03]  /*46c0*/  @P1 HADD2.F32 R134, -RZ, R7.H0_H0 ;  /* 0x20000007ff861230 */ /* 0x000fc60000004100 */
[----:B------:R-:W-:-:S04]  /*46d0*/  FSETP.GTU.FTZ.AND P4, PT, R169, R114, PT ;  /* 0x00000072a900720b */ /* 0x000fc80003f9c000 */
        /* <DEDUP_REMOVED lines=14> */
.L_x_6883:
        /* <DEDUP_REMOVED lines=13> */
.L_x_6885:
[----:B------:R-:W-:Y:S05]  /*4890*/  BSYNC.RECONVERGENT B2 ;  /* 0x0000000000027941 */ /* 0x000fea0003800200 */
.L_x_6884:
        /* <DEDUP_REMOVED lines=61> */
.L_x_6882:
[----:B------:R-:W-:Y:S05]  /*4c70*/  BSYNC.RECONVERGENT B1 ;  /* 0x0000000000017941 */ /* 0x000fea0003800200 */
.L_x_6881:
[----:B------:R-:W-:Y:S01]  /*4c80*/  I2FP.F32.U32 R152, R152 ;  /* 0x0000009800987245 */ /* 0x000fe20000201000 */
[----:B------:R-:W-:Y:S01]  /*4c90*/  HADD2.F32 R154, -RZ, R111.H1_H1 ;  /* 0x3000006fff9a7230 */ /* 0x000fe20000004100 */
[----:B------:R-:W-:Y:S02]  /*4ca0*/  PRMT R110, R142, 0x5410, R110 ;  /* 0x000054108e6e7816 */ /* 0x000fe4000000006e */
[----:B------:R-:W-:Y:S01]  /*4cb0*/  PRMT R109, R140, 0x5410, R109 ;  /* 0x000054108c6d7816 */ /* 0x000fe2000000006d */
[----:B------:R-:W-:Y:S01]  /*4cc0*/  FFMA.FTZ R115, R152, R115, 1.1641532182693481445e-10 ;  /* 0x2f00000098737423 */ /* 0x000fe20000010073 */
[----:B------:R-:W-:Y:S01]  /*4cd0*/  FMUL.FTZ R154, R154, R113 ;  /* 0x000000719a9a7220 */ /* 0x000fe20000410000 */
[----:B------:R-:W-:Y:S01]  /*4ce0*/  @P1 HADD2.F32 R152, -RZ, R7.H1_H1 ;  /* 0x30000007ff981230 */ /* 0x000fe20000004100 */
[----:B------:R-:W-:Y:S02]  /*4cf0*/  PRMT R108, R112, 0x5410, R108 ;  /* 0x00005410706c7816 */ /* 0x000fe4000000006c */
[----:B------:R-:W-:-:S04]  /*4d00*/  FSETP.GTU.FTZ.AND P5, PT, R115, R114, PT ;  /* 0x000000727300720b */ /* 0x000fc80003fbc000 */
[----:B------:R-:W-:Y:S02]  /*4d10*/  FSEL R175, R154, RZ, !P5 ;  /* 0x000000ff9aaf7208 */ /* 0x000fe40006800000 */
[----:B------:R-:W-:-:S03]  /*4d20*/  PLOP3.LUT P5, PT, P5, PT, PT, 0x8, 0x80 ;  /* 0x000000000080781c */ /* 0x000fc60002fae170 */
[----:B------:R-:W-:-:S05]  /*4d30*/  @P1 FADD.FTZ R175, R152, R175 ;  /* 0x000000af98af1221 */ /* 0x000fca0000010000 */
[----:B------:R-:W-:-:S04]  /*4d40*/  F2FP.F16.F32.PACK_AB R111, RZ, R175 ;  /* 0x000000afff6f723e */ /* 0x000fc800000000ff */
[----:B------:R-:W-:Y:S01]  /*4d50*/  PRMT R111, R144, 0x5410, R111 ;  /* 0x00005410906f7816 */ /* 0x000fe2000000006f */
[----:B------:R-:W-:Y:S06]  /*4d60*/  BRA `(.L_x_6886) ;  /* 0x0000006000e87947 */ /* 0x000fec0003800000 */
.L_x_6845:
        /* <DEDUP_REMOVED lines=16> */
.L_x_6889:
        /* <DEDUP_REMOVED lines=13> */
.L_x_6891:
[----:B------:R-:W-:Y:S05]  /*4f40*/  BSYNC.RECONVERGENT B2 ;  /* 0x0000000000027941 */ /* 0x000fea0003800200 */
.L_x_6890:
        /* <DEDUP_REMOVED lines=56> */
[----:B------:R-:W-:Y:S02]  /*52d0*/  IMAD.MOV.U32 R0, RZ, RZ, R126 ;  /* 0x000000ffff007224 */ /* 0x000fe400078e007e */
[----:B------:R-:W-:Y:S01]  /*52e0*/  HFMA2 R126, -RZ, RZ, 0, 0 ;  /* 0x00000000ff7e7431 */ /* 0x000fe200000001ff */
[----:B------:R-:W-:Y:S01]  /*52f0*/  LOP3.LUT R119, R119, R112, R127, 0x96, !PT ;  /* 0x0000007077777212 */ /* 0x000fe200078e967f */
[----:B------:R-:W-:-:S07]  /*5300*/  IMAD.MOV.U32 R114, RZ, RZ, R140 ;  /* 0x000000ffff727224 */ /* 0x000fce00078e008c */
.L_x_6888:
[----:B------:R-:W-:Y:S05]  /*5310*/  BSYNC.RECONVERGENT B1 ;  /* 0x0000000000017941 */ /* 0x000fea0003800200 */
.L_x_6887:
[----:B------:R-:W0:Y:S01]  /*5320*/  LDC R112, c[0x0][0x404] ;  /* 0x00010100ff707b82 */ /* 0x000e220000000800 */
[----:B------:R-:W-:Y:S01]  /*5330*/  I2FP.F32.U32 R115, R114 ;  /* 0x0000007200737245 */ /* 0x000fe20000201000 */
[----:B------:R-:W-:Y:S01]  /*5340*/  IMAD.MOV.U32 R114, RZ, RZ, 0x2f800000 ;  /* 0x2f800000ff727424 */ /* 0x000fe200078e00ff */
[----:B------:R-:W-:Y:S01]  /*5350*/  ISETP.NE.AND P3, PT, R126, 0x1, PT ;  /* 0x000000017e00780c */ /* 0x000fe20003f65270 */
[----:B-----5:R-:W-:Y:S01]  /*5360*/  HADD2.F32 R124, -RZ, R108.H0_H0 ;  /* 0x2000006cff7c7230 */ /* 0x020fe20000004100 */
[----:B------:R-:W-:Y:S01]  /*5370*/  LOP3.LUT R148, R148, 0xffffffef, RZ, 0xc0, !PT ;  /* 0xffffffef94947812 */ /* 0x000fe200078ec0ff */
[----:B------:R-:W-:Y:S01]  /*5380*/  FFMA.FTZ R115, R115, R114, 1.1641532182693481445e-10 ;  /* 0x2f00000073737423 */ /* 0x000fe20000010072 */
[----:B------:R-:W-:Y:S01]  /*5390*/  BSSY.RECONVERGENT B1, `(.L_x_6892) ;  /* 0x000005c000017945 */ /* 0x000fe20003800200 */
[----:B------:R-:W1:Y:S01]  /*53a0*/  LDC R113, c[0x0][0x408] ;  /* 0x00010200ff717b82 */ /* 0x000e620000000800 */
[----:B------:R-:W-:Y:S02]  /*53b0*/  IMAD.MOV.U32 R127, RZ, RZ, 0x2 ;  /* 0x00000002ff7f7424 */ /* 0x000fe400078e00ff */
[----:B0-----:R-:W-:-:S02]  /*53c0*/  FSETP.GTU.FTZ.AND P2, PT, R115, R112, PT ;  /* 0x000000707300720b */ /* 0x001fc40003f5c000 */
[----:B------:R-:W-:Y:S02]  /*53d0*/  MOV R115, R132 ;  /* 0x0000008400737202 */ /* 0x000fe40000000f00 */
        /* <DEDUP_REMOVED lines=13> */
.L_x_6894:
        /* <DEDUP_REMOVED lines=13> */
.L_x_6896:
[----:B------:R-:W-:Y:S05]  /*5580*/  BSYNC.RECONVERGENT B2 ;  /* 0x0000000000027941 */ /* 0x000fea0003800200 */
.L_x_6895:
        /* <DEDUP_REMOVED lines=54> */
[----:B------:R-:W-:-:S03]  /*58f0*/  IMAD.WIDE.U32 R130, R115, -0x2daee0ad, RZ ;  /* 0xd2511f5373827825 */ /* 0x000fc600078e00ff */
[----:B------:R-:W-:Y:S01]  /*5900*/  LOP3.LUT R120, R119, R128, R133, 0x96, !PT ;  /* 0x0000008077787212 */ /* 0x000fe200078e9685 */
[----:B------:R-:W-:-:S05]  /*5910*/  VIADD R115, R3, 0x96a522ad ;  /* 0x96a522ad03737836 */ /* 0x000fca0000000000 */
[----:B------:R-:W-:Y:S02]  /*5920*/  LOP3.LUT R119, R115, R126, R131, 0x96, !PT ;  /* 0x0000007e73777212 */ /* 0x000fe400078e9683 */
[----:B------:R-:W-:Y:S01]  /*5930*/  MOV R115, R0 ;  /* 0x0000000000737202 */ /* 0x000fe20000000f00 */
[----:B------:R-:W-:-:S07]  /*5940*/  IMAD.MOV.U32 R0, RZ, RZ, R130 ;  /* 0x000000ffff007224 */ /* 0x000fce00078e0082 */
.L_x_6893:
[----:B------:R-:W-:Y:S05]  /*5950*/  BSYNC.RECONVERGENT B1 ;  /* 0x0000000000017941 */ /* 0x000fea0003800200 */
.L_x_6892:
        /* <DEDUP_REMOVED lines=12> */
[----:B------:R-:W-:Y:S01]  /*5a20*/  @P1 FADD.FTZ R133, R124, R115 ;  /* 0x000000737c851221 */ /* 0x000fe20000010000 */
[----:B------:R-:W-:Y:S01]  /*5a30*/  @!P1 MOV R133, R115 ;  /* 0x0000007300859202 */ /* 0x000fe20000000f00 */
        /* <DEDUP_REMOVED lines=11> */
.L_x_6899:
        /* <DEDUP_REMOVED lines=13> */
.L_x_6901:
[----:B------:R-:W-:Y:S05]  /*5bc0*/  BSYNC.RECONVERGENT B2 ;  /* 0x0000000000027941 */ /* 0x000fea0003800200 */
.L_x_6900:
        /* <DEDUP_REMOVED lines=61> */
.L_x_6898:
[----:B------:R-:W-:Y:S05]  /*5fa0*/  BSYNC.RECONVERGENT B1 ;  /* 0x0000000000017941 */ /* 0x000fea0003800200 */
.L_x_6897:
[----:B------:R-:W-:Y:S01]  /*5fb0*/  I2FP.F32.U32 R127, R124 ;  /* 0x0000007c007f7245 */ /* 0x000fe20000201000 */
[----:B------:R-:W-:Y:S01]  /*5fc0*/  HADD2.F32 R108, -RZ, R108.H1_H1 ;  /* 0x3000006cff6c7230 */ /* 0x000fe20000004100 */
[----:B------:R-:W-:Y:S01]  /*5fd0*/  ISETP.NE.AND P3, PT, R126, 0x1, PT ;  /* 0x000000017e00780c */ /* 0x000fe20003f65270 */
[----:B------:R-:W-:Y:S01]  /*5fe0*/  BSSY.RECONVERGENT B1, `(.L_x_6902) ;  /* 0x000005e000017945 */ /* 0x000fe20003800200 */
[----:B------:R-:W-:Y:S01]  /*5ff0*/  LOP3.LUT R148, R148, 0xfffffff7, RZ, 0xc0, !PT ;  /* 0xfffffff794947812 */ /* 0x000fe200078ec0ff */
[----:B------:R-:W-:Y:S01]  /*6000*/  FFMA.FTZ R127, R127, R114, 1.1641532182693481445e-10 ;  /* 0x2f0000007f7f7423 */ /* 0x000fe20000010072 */
[----:B------:R-:W-:Y:S01]  /*6010*/  FMUL.FTZ R124, R108, R113 ;  /* 0x000000716c7c7220 */ /* 0x000fe20000410000 */
[----:B------:R-:W-:Y:S02]  /*6020*/  HFMA2 R128, -RZ, RZ, 0, 1.1920928955078125e-07 ;  /* 0x00000002ff807431 */ /* 0x000fe400000001ff */
[----:B------:R-:W-:Y:S01]  /*6030*/  IMAD.MOV.U32 R108, RZ, RZ, R132 ;  /* 0x000000ffff6c7224 */ /* 0x000fe200078e0084 */
        /* <DEDUP_REMOVED lines=13> */
.L_x_6904:
        /* <DEDUP_REMOVED lines=13> */
.L_x_6906:
[----:B------:R-:W-:Y:S05]  /*61e0*/  BSYNC.RECONVERGENT B2 ;  /* 0x0000000000027941 */ /* 0x000fea0003800200 */
.L_x_6905:
        /* <DEDUP_REMOVED lines=61> */
.L_x_6903:
[----:B------:R-:W-:Y:S05]  /*65c0*/  BSYNC.RECONVERGENT B1 ;  /* 0x0000000000017941 */ /* 0x000fea0003800200 */
.L_x_6902:
        /* <DEDUP_REMOVED lines=10> */
[----:B------:R-:W-:-:S03]  /*6670*/  SEL R130, RZ, 0x1, P2 ;  /* 0x00000001ff827807 */ /* 0x000fc60001000000 */
[----:B------:R-:W-:Y:S01]  /*6680*/  FADD.FTZ R108, R124, R127 ;  /* 0x0000007f7c6c7221 */ /* 0x000fe20000010000 */
[----:B------:R-:W-:-:S03]  /*6690*/  IMAD.MOV.U32 R124, RZ, RZ, R132 ;  /* 0x000000ffff7c7224 */ /* 0x000fc600078e0084 */
        /* <DEDUP_REMOVED lines=12> */
.L_x_6909:
        /* <DEDUP_REMOVED lines=13> */
.L_x_6911:
[----:B------:R-:W-:Y:S05]  /*6830*/  BSYNC.RECONVERGENT B2 ;  /* 0x0000000000027941 */ /* 0x000fea0003800200 */
.L_x_6910:
        /* <DEDUP_REMOVED lines=61> */
.L_x_6908:
[----:B------:R-:W-:Y:S05]  /*6c10*/  BSYNC.RECONVERGENT B1 ;  /* 0x0000000000017941 */ /* 0x000fea0003800200 */
.L_x_6907:
[----:B------:R-:W-:Y:S01]  /*6c20*/  I2FP.F32.U32 R127, R124 ;  /* 0x0000007c007f7245 */ /* 0x000fe20000201000 */
[----:B------:R-:W-:Y:S01]  /*6c30*/  HADD2.F32 R124, -RZ, R109.H0_H0 ;  /* 0x2000006dff7c7230 */ /* 0x000fe20000004100 */
        /* <DEDUP_REMOVED lines=20> */
.L_x_6914:
        /* <DEDUP_REMOVED lines=13> */
.L_x_6916:
[----:B------:R-:W-:Y:S05]  /*6e50*/  BSYNC.RECONVERGENT B2 ;  /* 0x0000000000027941 */ /* 0x000fea0003800200 */
.L_x_6915:
        /* <DEDUP_REMOVED lines=61> */
.L_x_6913:
[----:B------:R-:W-:Y:S05]  /*7230*/  BSYNC.RECONVERGENT B1 ;  /* 0x0000000000017941 */ /* 0x000fea0003800200 */
.L_x_6912:
        /* <DEDUP_REMOVED lines=25> */
.L_x_6919:
        /* <DEDUP_REMOVED lines=13> */
.L_x_6921:
[----:B------:R-:W-:Y:S05]  /*74a0*/  BSYNC.RECONVERGENT B2 ;  /* 0x0000000000027941 */ /* 0x000fea0003800200 */
.L_x_6920:
        /* <DEDUP_REMOVED lines=61> */
.L_x_6918:
[----:B------:R-:W-:Y:S05]  /*7880*/  BSYNC.RECONVERGENT B1 ;  /* 0x0000000000017941 */ /* 0x000fea0003800200 */
.L_x_6917:
[----:B------:R-:W-:Y:S01]  /*7890*/  I2FP.F32.U32 R127, R124 ;  /* 0x0000007c007f7245 */ /* 0x000fe20000201000 */
[----:B------:R-:W-:Y:S01]  /*78a0*/  HADD2.F32 R124, -RZ, R109.H1_H1 ;  /* 0x3000006dff7c7230 */ /* 0x000fe20000004100 */
[----:B------:R-:W-:Y:S01]  /*78b0*/  LOP3.LUT R148, R148, 0xfffffffd, RZ, 0xc0, !PT ;  /* 0xfffffffd94947812 */ /* 0x000fe200078ec0ff */
[----:B------:R-:W-:Y:S01]  /*78c0*/  BSSY.RECONVERGENT B1, `(.L_x_6922) ;  /* 0x000005e000017945 */ /* 0x000fe20003800200 */
[----:B------:R-:W-:Y:S02]  /*78d0*/  IMAD.MOV.U32 R109, RZ, RZ, R132 ;  /* 0x000000ffff6d7224 */ /* 0x000fe400078e0084 */
[----:B------:R-:W-:Y:S01]  /*78e0*/  FFMA.FTZ R127, R127, R114, 1.1641532182693481445e-10 ;  /* 0x2f0000007f7f7423 */ /* 0x000fe20000010072 */
[----:B------:R-:W-:-:S04]  /*78f0*/  FMUL.FTZ R124, R124, R113 ;  /* 0x000000717c7c7220 */ /* 0x000fc80000410000 */
[----:B------:R-:W-:Y:S01]  /*7900*/  FSETP.GTU.FTZ.AND P2, PT, R127, R112, PT ;  /* 0x000000707f00720b */ /* 0x000fe20003f5c000 */
[----:B------:R-:W-:-:S03]  /*7910*/  IMAD.MOV.U32 R127, RZ, RZ, 0x2 ;  /* 0x00000002ff7f7424 */ /* 0x000fc600078e00ff */
        /* <DEDUP_REMOVED lines=13> */
.L_x_6924:
        /* <DEDUP_REMOVED lines=13> */
.L_x_6926:
[----:B------:R-:W-:Y:S05]  /*7ac0*/  BSYNC.RECONVERGENT B2 ;  /* 0x0000000000027941 */ /* 0x000fea0003800200 */
.L_x_6925:
        /* <DEDUP_REMOVED lines=61> */
.L_x_6923:
[----:B------:R-:W-:Y:S05]  /*7ea0*/  BSYNC.RECONVERGENT B1 ;  /* 0x0000000000017941 */ /* 0x000fea0003800200 */
.L_x_6922:
[----:B------:R-:W-:Y:S01]  /*7eb0*/  I2FP.F32.U32 R109, R109 ;  /* 0x0000006d006d7245 */ /* 0x000fe20000201000 */
[----:B------:R-:W-:Y:S01]  /*7ec0*/  HADD2.F32 R124, -RZ, R9.H1_H1 ;  /* 0x30000009ff7c7230 */ /* 0x000fe20000004100 */
[----:B------:R-:W-:Y:S01]  /*7ed0*/  BSSY.RECONVERGENT B1, `(.L_x_6927) ;  /* 0x0000062000017945 */ /* 0x000fe20003800200 */
[----:B------:R-:W-:Y:S02]  /*7ee0*/  IMAD.MOV.U32 R138, RZ, RZ, 0x2 ;  /* 0x00000002ff8a7424 */ /* 0x000fe400078e00ff */
[----:B------:R-:W-:Y:S01]  /*7ef0*/  FFMA.FTZ R109, R109, R114, 1.1641532182693481445e-10 ;  /* 0x2f0000006d6d7423 */ /* 0x000fe20000010072 */
[----:B------:R-:W-:-:S04]  /*7f00*/  FMUL.FTZ R124, R124, R113 ;  /* 0x000000717c7c7220 */ /* 0x000fc80000410000 */
[----:B------:R-:W-:-:S04]  /*7f10*/  FSETP.GTU.FTZ.AND P2, PT, R109, R112, PT ;  /* 0x000000706d00720b */ /* 0x000fc80003f5c000 */
[----:B------:R-:W-:Y:S01]  /*7f20*/  FSEL R109, R124, RZ, !P2 ;  /* 0x000000ff7c6d7208 */ /* 0x000fe20005000000 */
[----:B------:R-:W-:Y:S01]  /*7f30*/  @P1 HADD2.F32 R124, -RZ, R5.H1_H1 ;  /* 0x30000005ff7c1230 */ /* 0x000fe20000004100 */
        /* <DEDUP_REMOVED lines=16> */
.L_x_6929:
        /* <DEDUP_REMOVED lines=13> */
.L_x_6931:
[----:B------:R-:W-:Y:S05]  /*8110*/  BSYNC.RECONVERGENT B2 ;  /* 0x0000000000027941 */ /* 0x000fea0003800200 */
.L_x_6930:
        /* <DEDUP_REMOVED lines=61> */
.L_x_6928:
[----:B------:R-:W-:Y:S05]  /*84f0*/  BSYNC.RECONVERGENT B1 ;  /* 0x0000000000017941 */ /* 0x000fea0003800200 */
.L_x_6927:
        /* <DEDUP_REMOVED lines=20> */
.L_x_6934:
        /* <DEDUP_REMOVED lines=13> */
.L_x_6936:
[----:B------:R-:W-:Y:S05]  /*8710*/  BSYNC.RECONVERGENT B2 ;  /* 0x0000000000027941 */ /* 0x000fea0003800200 */
.L_x_6935:
        /* <DEDUP_REMOVED lines=61> */
.L_x_6933:
[----:B------:R-:W-:Y:S05]  /*8af0*/  BSYNC.RECONVERGENT B1 ;  /* 0x0000000000017941 */ /* 0x000fea0003800200 */
.L_x_6932:
        /* <DEDUP_REMOVED lines=25> */
.L_x_6939:
        /* <DEDUP_REMOVED lines=13> */
.L_x_6941:
[----:B------:R-:W-:Y:S05]  /*8d60*/  BSYNC.RECONVERGENT B2 ;  /* 0x0000000000027941 */ /* 0x000fea0003800200 */
.L_x_6940:
        /* <DEDUP_REMOVED lines=61> */
.L_x_6938:
[----:B------:R-:W-:Y:S05]  /*9140*/  BSYNC.RECONVERGENT B1 ;  /* 0x0000000000017941 */ /* 0x000fea0003800200 */
.L_x_6937:
        /* <DEDUP_REMOVED lines=20> */
.L_x_6944:
        /* <DEDUP_REMOVED lines=13> */
.L_x_6946:
[----:B------:R-:W-:Y:S05]  /*9360*/  BSYNC.RECONVERGENT B2 ;  /* 0x0000000000027941 */ /* 0x000fea0003800200 */
.L_x_6945:
        /* <DEDUP_REMOVED lines=61> */
.L_x_6943:
[----:B------:R-:W-:Y:S05]  /*9740*/  BSYNC.RECONVERGENT B1 ;  /* 0x0000000000017941 */ /* 0x000fea0003800200 */
.L_x_6942:
        /* <DEDUP_REMOVED lines=25> */
.L_x_6949:
        /* <DEDUP_REMOVED lines=13> */
.L_x_6951:
[----:B------:R-:W-:Y:S05]  /*99b0*/  BSYNC.RECONVERGENT B2 ;  /* 0x0000000000027941 */ /* 0x000fea0003800200 */
.L_x_6950:
        /* <DEDUP_REMOVED lines=61> */
.L_x_6948:
[----:B------:R-:W-:Y:S05]  /*9d90*/  BSYNC.RECONVERGENT B1 ;  /* 0x0000000000017941 */ /* 0x000fea0003800200 */
.L_x_6947:
        /* <DEDUP_REMOVED lines=20> */
.L_x_6954:
        /* <DEDUP_REMOVED lines=13> */
.L_x_6956:
[----:B------:R-:W-:Y:S05]  /*9fb0*/  BSYNC.RECONVERGENT B2 ;  /* 0x0000000000027941 */ /* 0x000fea0003800200 */
.L_x_6955:
        /* <DEDUP_REMOVED lines=61> */
.L_x_6953:
[----:B------:R-:W-:Y:S05]  /*a390*/  BSYNC.RECONVERGENT B1 ;  /* 0x0000000000017941 */ /* 0x000fea0003800200 */
.L_x_6952:
        /* <DEDUP_REMOVED lines=25> */
.L_x_6959:
        /* <DEDUP_REMOVED lines=13> */
.L_x_6961:
[----:B------:R-:W-:Y:S05]  /*a600*/  BSYNC.RECONVERGENT B2 ;  /* 0x0000000000027941 */ /* 0x000fea0003800200 */
.L_x_6960:
        /* <DEDUP_REMOVED lines=61> */
.L_x_6958:
[----:B------:R-:W-:Y:S05]  /*a9e0*/  BSYNC.RECONVERGENT B1 ;  /* 0x0000000000017941 */ /* 0x000fea0003800200 */
.L_x_6957:
        /* <DEDUP_REMOVED lines=20> */
.L_x_6964:
        /* <DEDUP_REMOVED lines=15> */
.L_x_6966:
[----:B------:R-:W-:Y:S05]  /*ac20*/  BSYNC.RECONVERGENT B2 ;  /* 0x0000000000027941 */ /* 0x000fea0003800200 */
.L_x_6965:
        /* <DEDUP_REMOVED lines=61> */
.L_x_6963:
[----:B------:R-:W-:Y:S05]  /*b000*/  BSYNC.RECONVERGENT B1 ;  /* 0x0000000000017941 */ /* 0x000fea0003800200 */
.L_x_6962:
[----:B------:R-:W-:Y:S01]  /*b010*/  I2FP.F32.U32 R111, R111 ;  /* 0x0000006f006f7245 */ /* 0x000fe20000201000 */
[----:B------:R-:W-:Y:S01]  /*b020*/  HADD2.F32 R138, -RZ, R11.H1_H1 ;  /* 0x3000000bff8a7230 */ /* 0x000fe20000004100 */
[----:B------:R-:W-:Y:S02]  /*b030*/  PRMT R110, R142, 0x5410, R110 ;  /* 0x000054108e6e7816 */ /* 0x000fe4000000006e */
[----:B------:R-:W-:Y:S01]  /*b040*/  PRMT R109, R140, 0x5410, R109 ;  /* 0x000054108c6d7816 */ /* 0x000fe2000000006d */
[----:B------:R-:W-:Y:S01]  /*b050*/  FFMA.FTZ R111, R111, R114, 1.1641532182693481445e-10 ;  /* 0x2f0000006f6f7423 */ /* 0x000fe20000010072 */
[----:B------:R-:W-:Y:S01]  /*b060*/  FMUL.FTZ R138, R138, R113 ;  /* 0x000000718a8a7220 */ /* 0x000fe20000410000 */
[----:B------:R-:W-:-:S03]  /*b070*/  PRMT R108, R115, 0x5410, R108 ;  /* 0x00005410736c7816 */ /* 0x000fc6000000006c */
[----:B------:R-:W-:Y:S01]  /*b080*/  FSETP.GTU.FTZ.AND P6, PT, R111, R112, PT ;  /* 0x000000706f00720b */ /* 0x000fe20003fdc000 */
[----:B------:R-:W-:-:S03]  /*b090*/  @P1 HADD2.F32 R112, -RZ, R7.H1_H1 ;  /* 0x30000007ff701230 */ /* 0x000fc60000004100 */
[----:B------:R-:W-:Y:S02]  /*b0a0*/  FSEL R111, R138, RZ, !P6 ;  /* 0x000000ff8a6f7208 */ /* 0x000fe40007000000 */
[----:B------:R-:W-:-:S03]  /*b0b0*/  SEL R138, RZ, 0x1, P6 ;  /* 0x00000001ff8a7807 */ /* 0x000fc60003000000 */
[----:B------:R-:W-:-:S04]  /*b0c0*/  FADD.FTZ R111, R152, R111 ;  /* 0x0000006f986f7221 */ /* 0x000fc80000010000 */
[--C-:B------:R-:W-:Y:S01]  /*b0d0*/  @P1 FADD.FTZ R175, R112, R111.reuse ;  /* 0x0000006f70af1221 */ /* 0x100fe20000010000 */
[----:B------:R-:W-:-:S05]  /*b0e0*/  @!P1 IMAD.MOV.U32 R175, RZ, RZ, R111 ;  /* 0x000000ffffaf9224 */ /* 0x000fca00078e006f */
[----:B------:R-:W-:-:S04]  /*b0f0*/  F2FP.F16.F32.PACK_AB R111, RZ, R175 ;  /* 0x000000afff6f723e */ /* 0x000fc800000000ff */
[----:B------:R-:W-:-:S07]  /*b100*/  PRMT R111, R144, 0x5410, R111 ;  /* 0x00005410906f7816 */ /* 0x000fce000000006f */
.L_x_6886:
        /* <DEDUP_REMOVED lines=43> */
.L_x_6967:
[----:B------:R-:W-:Y:S02]  /*b3c0*/  IMAD.MOV.U32 R140, RZ, RZ, R0 ;  /* 0x000000ffff8c7224 */ /* 0x000fe400078e0000 */
[----:B------:R-:W-:-:S07]  /*b3d0*/  VIADD R0, R136, 0x100 ;  /* 0x0000010088007836 */ /* 0x000fce0000000000 */
.L_x_6844:
[----:B------:R-:W-:Y:S05]  /*b3e0*/  BSYNC.RECONVERGENT B0 ;  /* 0x0000000000007941 */ /* 0x000fea0003800200 */
.L_x_6843:
        /* <DEDUP_REMOVED lines=35> */
.L_x_6973:
        /* <DEDUP_REMOVED lines=13> */
.L_x_6975:
[----:B------:R-:W-:Y:S05]  /*b6f0*/  BSYNC.RECONVERGENT B2 ;  /* 0x0000000000027941 */ /* 0x000fea0003800200 */
.L_x_6974:
        /* <DEDUP_REMOVED lines=61> */
.L_x_6972:
[----:B------:R-:W-:Y:S05]  /*bad0*/  BSYNC.RECONVERGENT B1 ;  /* 0x0000000000017941 */ /* 0x000fea0003800200 */
.L_x_6971:
        /* <DEDUP_REMOVED lines=9> */
[----:B------:R-:W-:Y:S02]  /*bb70*/  HFMA2 R128, -RZ, RZ, 0, 1.1920928955078125e-07 ;  /* 0x00000002ff807431 */ /* 0x000fe400000001ff */
[----:B0-----:R-:W-:Y:S01]  /*bb80*/  FSETP.GTU.FTZ.AND P2, PT, R124, R113, PT ;  /* 0x000000717c00720b */ /* 0x001fe20003f5c000 */
[----:B------:R-:W-:-:S03]  /*bb90*/  IMAD.MOV.U32 R124, RZ, RZ, R132 ;  /* 0x000000ffff7c7224 */ /* 0x000fc600078e0084 */
        /* <DEDUP_REMOVED lines=13> */
.L_x_6978:
        /* <DEDUP_REMOVED lines=13> */
.L_x_6980:
[----:B------:R-:W-:Y:S05]  /*bd40*/  BSYNC.RECONVERGENT B2 ;  /* 0x0000000000027941 */ /* 0x000fea0003800200 */
.L_x_6979:
        /* <DEDUP_REMOVED lines=61> */
.L_x_6977:
[----:B------:R-:W-:Y:S05]  /*c120*/  BSYNC.RECONVERGENT B1 ;  /* 0x0000000000017941 */ /* 0x000fea0003800200 */
.L_x_6976:
        /* <DEDUP_REMOVED lines=25> */
.L_x_6983:
        /* <DEDUP_REMOVED lines=13> */
.L_x_6985:
[----:B------:R-:W-:Y:S05]  /*c390*/  BSYNC.RECONVERGENT B2 ;  /* 0x0000000000027941 */ /* 0x000fea0003800200 */
.L_x_6984:
        /* <DEDUP_REMOVED lines=61> */
.L_x_6982:
[----:B------:R-:W-:Y:S05]  /*c770*/  BSYNC.RECONVERGENT B1 ;  /* 0x0000000000017941 */ /* 0x000fea0003800200 */
.L_x_6981:
[----:B------:R-:W-:Y:S01]  /*c780*/  I2FP.F32.U32 R124, R124 ;  /* 0x0000007c007c7245 */ /* 0x000fe20000201000 */
[----:B------:R-:W-:Y:S01]  /*c790*/  HADD2.F32 R127, -RZ, R108.H1_H1 ;  /* 0x3000006cff7f7230 */ /* 0x000fe20000004100 */
        /* <DEDUP_REMOVED lines=20> */
.L_x_6988:
        /* <DEDUP_REMOVED lines=13> */
.L_x_6990:
[----:B------:R-:W-:Y:S05]  /*c9b0*/  BSYNC.RECONVERGENT B2 ;  /* 0x0000000000027941 */ /* 0x000fea0003800200 */
.L_x_6989:
        /* <DEDUP_REMOVED lines=61> */
.L_x_6987:
[----:B------:R-:W-:Y:S05]  /*cd90*/  BSYNC.RECONVERGENT B1 ;  /* 0x0000000000017941 */ /* 0x000fea0003800200 */
.L_x_6986:
        /* <DEDUP_REMOVED lines=25> */
.L_x_6993:
        /* <DEDUP_REMOVED lines=13> */
.L_x_6995:
[----:B------:R-:W-:Y:S05]  /*d000*/  BSYNC.RECONVERGENT B2 ;  /* 0x0000000000027941 */ /* 0x000fea0003800200 */
.L_x_6994:
        /* <DEDUP_REMOVED lines=61> */
.L_x_6992:
[----:B------:R-:W-:Y:S05]  /*d3e0*/  BSYNC.RECONVERGENT B1 ;  /* 0x0000000000017941 */ /* 0x000fea0003800200 */
.L_x_6991:
[----:B------:R-:W-:Y:S01]  /*d3f0*/  I2FP.F32.U32 R124, R124 ;  /* 0x0000007c007c7245 */ /* 0x000fe20000201000 */
[----:B------:R-:W-:Y:S01]  /*d400*/  HADD2.F32 R127, -RZ, R109.H0_H0 ;  /* 0x2000006dff7f7230 */ /* 0x000fe20000004100 */
[----:B------:R-:W-:Y:S01]  /*d410*/  LOP3.LUT R148, R148, 0xfffffffb, RZ, 0xc0, !PT ;  /* 0xfffffffb94947812 */ /* 0x000fe200078ec0ff */
[----:B------:R-:W-:Y:S01]  /*d420*/  BSSY.RECONVERGENT B1, `(.L_x_6996) ;  /* 0x000005e000017945 */ /* 0x000fe20003800200 */
[----:B------:R-:W-:Y:S02]  /*d430*/  IMAD.MOV.U32 R128, RZ, RZ, 0x2 ;  /* 0x00000002ff807424 */ /* 0x000fe400078e00ff */
[----:B------:R-:W-:Y:S01]  /*d440*/  FFMA.FTZ R124, R124, R115, 1.1641532182693481445e-10 ;  /* 0x2f0000007c7c7423 */ /* 0x000fe20000010073 */
[----:B------:R-:W-:-:S04]  /*d450*/  FMUL.FTZ R127, R127, R114 ;  /* 0x000000727f7f7220 */ /* 0x000fc80000410000 */
        /* <DEDUP_REMOVED lines=15> */
.L_x_6998:
        /* <DEDUP_REMOVED lines=13> */
.L_x_7000:
[----:B------:R-:W-:Y:S05]  /*d620*/  BSYNC.RECONVERGENT B2 ;  /* 0x0000000000027941 */ /* 0x000fea0003800200 */
.L_x_6999:
        /* <DEDUP_REMOVED lines=61> */
.L_x_6997:
[----:B------:R-:W-:Y:S05]  /*da00*/  BSYNC.RECONVERGENT B1 ;  /* 0x0000000000017941 */ /* 0x000fea0003800200 */
.L_x_6996:
        /* <DEDUP_REMOVED lines=11> */
[----:B------:R-:W-:-:S03]  /*dac0*/  IMAD.MOV.U32 R127, RZ, RZ, 0x2 ;  /* 0x00000002ff7f7424 */ /* 0x000fc600078e00ff */
        /* <DEDUP_REMOVED lines=13> */
.L_x_7003:
        /* <DEDUP_REMOVED lines=13> */
.L_x_7005:
[----:B------:R-:W-:Y:S05]  /*dc70*/  BSYNC.RECONVERGENT B2 ;  /* 0x0000000000027941 */ /* 0x000fea0003800200 */
.L_x_7004:
        /* <DEDUP_REMOVED lines=61> */
.L_x_7002:
[----:B------:R-:W-:Y:S05]  /*e050*/  BSYNC.RECONVERGENT B1 ;  /* 0x0000000000017941 */ /* 0x000fea0003800200 */
.L_x_7001:
[----:B------:R-:W-:Y:S01]  /*e060*/  I2FP.F32.U32 R124, R124 ;  /* 0x0000007c007c7245 */ /* 0x000fe20000201000 */
[----:B------:R-:W-:Y:S01]  /*e070*/  HADD2.F32 R109, -RZ, R109.H1_H1 ;  /* 0x3000006dff6d7230 */ /* 0x000fe20000004100 */
        /* <DEDUP_REMOVED lines=20> */
.L_x_7008:
        /* <DEDUP_REMOVED lines=13> */
.L_x_7010:
[----:B------:R-:W-:Y:S05]  /*e290*/  BSYNC.RECONVERGENT B2 ;  /* 0x0000000000027941 */ /* 0x000fea0003800200 */
.L_x_7009:
        /* <DEDUP_REMOVED lines=61> */
.L_x_7007:
[----:B------:R-:W-:Y:S05]  /*e670*/  BSYNC.RECONVERGENT B1 ;  /* 0x0000000000017941 */ /* 0x000fea0003800200 */
.L_x_7006:
        /* <DEDUP_REMOVED lines=25> */
.L_x_7013:
        /* <DEDUP_REMOVED lines=13> */
.L_x_7015:
[----:B------:R-:W-:Y:S05]  /*e8e0*/  BSYNC.RECONVERGENT B2 ;  /* 0x0000000000027941 */ /* 0x000fea0003800200 */
.L_x_7014:
        /* <DEDUP_REMOVED lines=61> */
.L_x_7012:
[----:B------:R-:W-:Y:S05]  /*ecc0*/  BSYNC.RECONVERGENT B1 ;  /* 0x0000000000017941 */ /* 0x000fea0003800200 */
.L_x_7011:
        /* <DEDUP_REMOVED lines=20> */
.L_x_7018:
        /* <DEDUP_REMOVED lines=13> */
.L_x_7020:
[----:B------:R-:W-:Y:S05]  /*eee0*/  BSYNC.RECONVERGENT B2 ;  /* 0x0000000000027941 */ /* 0x000fea0003800200 */
.L_x_7019:
        /* <DEDUP_REMOVED lines=61> */
.L_x_7017:
[----:B------:R-:W-:Y:S05]  /*f2c0*/  BSYNC.RECONVERGENT B1 ;  /* 0x0000000000017941 */ /* 0x000fea0003800200 */
.L_x_7016:
        /* <DEDUP_REMOVED lines=25> */
.L_x_7023:
        /* <DEDUP_REMOVED lines=13> */
.L_x_7025:
[----:B------:R-:W-:Y:S05]  /*f530*/  BSYNC.RECONVERGENT B2 ;  /* 0x0000000000027941 */ /* 0x000fea0003800200 */
.L_x_7024:
        /* <DEDUP_REMOVED lines=61> */
.L_x_7022:
[----:B------:R-:W-:Y:S05]  /*f910*/  BSYNC.RECONVERGENT B1 ;  /* 0x0000000000017941 */ /* 0x000fea0003800200 */
.L_x_7021:
        /* <DEDUP_REMOVED lines=20> */
.L_x_7028:
        /* <DEDUP_REMOVED lines=13> */
.L_x_7030:
[----:B------:R-:W-:Y:S05]  /*fb30*/  BSYNC.RECONVERGENT B2 ;  /* 0x0000000000027941 */ /* 0x000fea0003800200 */
.L_x_7029:
        /* <DEDUP_REMOVED lines=61> */
.L_x_7027:
[----:B------:R-:W-:Y:S05]  /*ff10*/  BSYNC.RECONVERGENT B1 ;  /* 0x0000000000017941 */ /* 0x000fea0003800200 */
.L_x_7026:
        /* <DEDUP_REMOVED lines=25> */
.L_x_7033:
        /* <DEDUP_REMOVED lines=13> */
.L_x_7035:
[----:B------:R-:W-:Y:S05]  /*10180*/  BSYNC.RECONVERGENT B2 ;  /* 0x0000000000027941 */ /* 0x000fea0003800200 */
.L_x_7034:
        /* <DEDUP_REMOVED lines=61> */
.L_x_7032:
[----:B------:R-:W-:Y:S05]  /*10560*/  BSYNC.RECONVERGENT B1 ;  /* 0x0000000000017941 */ /* 0x000fea0003800200 */
.L_x_7031:
        /* <DEDUP_REMOVED lines=20> */
.L_x_7038:
        /* <DEDUP_REMOVED lines=13> */
.L_x_7040:
[----:B------:R-:W-:Y:S05]  /*10780*/  BSYNC.RECONVERGENT B2 ;  /* 0x0000000000027941 */ /* 0x000fea0003800200 */
.L_x_7039:
        /* <DEDUP_REMOVED lines=61> */
.L_x_7037:
[----:B------:R-:W-:Y:S05]  /*10b60*/  BSYNC.RECONVERGENT B1 ;  /* 0x0000000000017941 */ /* 0x000fea0003800200 */
.L_x_7036:
        /* <DEDUP_REMOVED lines=25> */
.L_x_7043:
        /* <DEDUP_REMOVED lines=13> */
.L_x_7045:
[----:B------:R-:W-:Y:S05]  /*10dd0*/  BSYNC.RECONVERGENT B2 ;  /* 0x0000000000027941 */ /* 0x000fea0003800200 */
.L_x_7044:
        /* <DEDUP_REMOVED lines=61> */
.L_x_7042:
[----:B------:R-:W-:Y:S05]  /*111b0*/  BSYNC.RECONVERGENT B1 ;  /* 0x0000000000017941 */ /* 0x000fea0003800200 */
.L_x_7041:
[----:B------:R-:W-:Y:S01]  /*111c0*/  I2FP.F32.U32 R134, R134 ;  /* 0x0000008600867245 */ /* 0x000fe20000201000 */
[----:B------:R-:W-:Y:S01]  /*111d0*/  HADD2.F32 R111, -RZ, R111.H1_H1 ;  /* 0x3000006fff6f7230 */ /* 0x000fe20000004100 */
[----:B------:R-:W-:Y:S01]  /*111e0*/  ISETP.NE.AND P6, PT, R156, 0x1, PT ;  /* 0x000000019c00780c */ /* 0x000fe20003fc5270 */
[----:B------:R-:W-:Y:S01]  /*111f0*/  BSSY.RECONVERGENT B1, `(.L_x_7046) ;  /* 0x000005e000017945 */ /* 0x000fe20003800200 */
[----:B------:R-:W-:Y:S01]  /*11200*/  MOV R154, R132 ;  /* 0x00000084009a7202 */ /* 0x000fe20000000f00 */
[----:B------:R-:W-:Y:S01]  /*11210*/  FFMA.FTZ R152, R134, R115, 1.1641532182693481445e-10 ;  /* 0x2f00000086987423 */ /* 0x000fe20000010073 */
[----:B------:R-:W-:Y:S01]  /*11220*/  FMUL.FTZ R111, R111, R114 ;  /* 0x000000726f6f7220 */ /* 0x000fe20000410000 */
[----:B------:R-:W-:-:S03]  /*11230*/  IMAD.MOV.U32 R134, RZ, RZ, 0x2 ;  /* 0x00000002ff867424 */ /* 0x000fc600078e00ff */
        /* <DEDUP_REMOVED lines=12> */
.L_x_7048:
        /* <DEDUP_REMOVED lines=15> */
.L_x_7050:
[----:B------:R-:W-:Y:S05]  /*113f0*/  BSYNC.RECONVERGENT B2 ;  /* 0x0000000000027941 */ /* 0x000fea0003800200 */
.L_x_7049:
        /* <DEDUP_REMOVED lines=61> */
.L_x_7047:
[----:B------:R-:W-:Y:S05]  /*117d0*/  BSYNC.RECONVERGENT B1 ;  /* 0x0000000000017941 */ /* 0x000fea0003800200 */
.L_x_7046:
        /* <DEDUP_REMOVED lines=9> */
[----:B------:R-:W-:-:S05]  /*11870*/  FSEL R114, R114, RZ, !P6 ;  /* 0x000000ff72727208 */ /* 0x000fca0007000000 */
[----:B------:R-:W-:-:S04]  /*11880*/  FADD.FTZ R111, R111, R114 ;  /* 0x000000726f6f7221 */ /* 0x000fc80000010000 */
[--C-:B------:R-:W-:Y:S01]  /*11890*/  @P1 FADD.FTZ R173, R152, R111.reuse ;  /* 0x0000006f98ad1221 */ /* 0x100fe20000010000 */
[----:B------:R-:W-:Y:S01]  /*118a0*/  @!P1 IMAD.MOV.U32 R173, RZ, RZ, R111 ;  /* 0x000000ffffad9224 */ /* 0x000fe200078e006f */
[----:B------:R-:W-:-:S04]  /*118b0*/  SEL R111, RZ, 0x1, P6 ;  /* 0x00000001ff6f7807 */ /* 0x000fc80003000000 */
[----:B------:R-:W-:Y:S02]  /*118c0*/  F2FP.F16.F32.PACK_AB R113, RZ, R173 ;  /* 0x000000adff71723e */ /* 0x000fe400000000ff */
[----:B------:R-:W-:Y:S02]  /*118d0*/  PRMT R138, R111, 0x7610, R138 ;  /* 0x000076106f8a7816 */ /* 0x000fe4000000008a */
[----:B------:R-:W-:Y:S01]  /*118e0*/  PRMT R111, R144, 0x5410, R113 ;  /* 0x00005410906f7816 */ /* 0x000fe20000000071 */
[----:B------:R-:W-:Y:S06]  /*118f0*/  BRA `(.L_x_7051) ;  /* 0x0000003000a87947 */ /* 0x000fec0003800000 */
.L_x_6970:
        /* <DEDUP_REMOVED lines=16> */
.L_x_7054:
        /* <DEDUP_REMOVED lines=13> */
.L_x_7056:
[----:B------:R-:W-:Y:S05]  /*11ad0*/  BSYNC.RECONVERGENT B2 ;  /* 0x0000000000027941 */ /* 0x000fea0003800200 */
.L_x_7055:
        /* <DEDUP_REMOVED lines=58> */
[----:B------:R-:W-:-:S04]  /*11e80*/  MOV R113, R140 ;  /* 0x0000008c00717202 */ /* 0x000fc80000000f00 */
[----:B------:R-:W-:Y:S01]  /*11e90*/  LOP3.LUT R119, R119, R112, R143, 0x96, !PT ;  /* 0x0000007077777212 */ /* 0x000fe200078e968f */
[----:B------:R-:W-:-:S07]  /*11ea0*/  IMAD.MOV.U32 R112, RZ, RZ, R142 ;  /* 0x000000ffff707224 */ /* 0x000fce00078e008e */
.L_x_7053:
[----:B------:R-:W-:Y:S05]  /*11eb0*/  BSYNC.RECONVERGENT B1 ;  /* 0x0000000000017941 */ /* 0x000fea0003800200 */
.L_x_7052:
        /* <DEDUP_REMOVED lines=9> */
[----:B------:R-:W-:-:S02]  /*11f50*/  IMAD.MOV.U32 R142, RZ, RZ, 0x2 ;  /* 0x00000002ff8e7424 */ /* 0x000fc400078e00ff */
[----:B0-----:R-:W-:Y:S01]  /*11f60*/  FMUL.FTZ R125, R125, R114 ;  /* 0x000000727d7d7220 */ /* 0x001fe20000410000 */
[----:B-1----:R-:W-:Y:S01]  /*11f70*/  FSETP.GTU.FTZ.AND P2, PT, R134, R115, PT ;  /* 0x000000738600720b */ /* 0x002fe20003f5c000 */
[----:B------:R-:W-:-:S03]  /*11f80*/  @P1 HADD2.F32 R134, -RZ, R4.H0_H0 ;  /* 0x20000004ff861230 */ /* 0x000fc60000004100 */
        /* <DEDUP_REMOVED lines=15> */
.L_x_7059:
        /* <DEDUP_REMOVED lines=13> */
.L_x_7061:
[----:B------:R-:W-:Y:S05]  /*12150*/  BSYNC.RECONVERGENT B2 ;  /* 0x0000000000027941 */ /* 0x000fea0003800200 */
.L_x_7060:
        /* <DEDUP_REMOVED lines=59> */
[----:B------:R-:W-:Y:S01]  /*12510*/  LOP3.LUT R119, R119, R142, R155, 0x96, !PT ;  /* 0x0000008e77777212 */ /* 0x000fe200078e969b */
[----:B------:R-:W-:-:S07]  /*12520*/  IMAD.MOV.U32 R142, RZ, RZ, RZ ;  /* 0x000000ffff8e7224 */ /* 0x000fce00078e00ff */
.L_x_7058:
[----:B------:R-:W-:Y:S05]  /*12530*/  BSYNC.RECONVERGENT B1 ;  /* 0x0000000000017941 */ /* 0x000fea0003800200 */
.L_x_7057:
        /* <DEDUP_REMOVED lines=9> */
[----:B------:R-:W-:Y:S01]  /*125d0*/  FSETP.GTU.FTZ.AND P3, PT, R108, R115, PT ;  /* 0x000000736c00720b */ /* 0x000fe20003f7c000 */
[----:B------:R-:W-:-:S03]  /*125e0*/  @P1 HADD2.F32 R108, -RZ, R4.H1_H1 ;  /* 0x30000004ff6c1230 */ /* 0x000fc60000004100 */
[----:B------:R-:W-:Y:S02]  /*125f0*/  FSEL R143, R143, RZ, !P3 ;  /* 0x000000ff8f8f7208 */ /* 0x000fe40005800000 */
        /* <DEDUP_REMOVED lines=13> */
.L_x_7064:
        /* <DEDUP_REMOVED lines=13> */
.L_x_7066:
[----:B------:R-:W-:Y:S05]  /*127a0*/  BSYNC.RECONVERGENT B2 ;  /* 0x0000000000027941 */ /* 0x000fea0003800200 */
.L_x_7065:
        /* <DEDUP_REMOVED lines=61> */
.L_x_7063:
[----:B------:R-:W-:Y:S05]  /*12b80*/  BSYNC.RECONVERGENT B1 ;  /* 0x0000000000017941 */ /* 0x000fea0003800200 */
.L_x_7062:
        /* <DEDUP_REMOVED lines=13> */
[----:B------:R-:W-:-:S04]  /*12c60*/  MOV R134, R132 ;  /* 0x0000008400867202 */ /* 0x000fc80000000f00 */
[----:B------:R-:W-:-:S05]  /*12c70*/  F2FP.F16.F32.PACK_AB R142, RZ, R141 ;  /* 0x0000008dff8e723e */ /* 0x000fca00000000ff */
        /* <DEDUP_REMOVED lines=10> */
.L_x_7069:
        /* <DEDUP_REMOVED lines=13> */
.L_x_7071:
[----:B------:R-:W-:Y:S05]  /*12df0*/  BSYNC.RECONVERGENT B2 ;  /* 0x0000000000027941 */ /* 0x000fea0003800200 */
.L_x_7070:
        /* <DEDUP_REMOVED lines=60> */
[----:B------:R-:W-:-:S07]  /*131c0*/  IMAD.MOV.U32 R152, RZ, RZ, RZ ;  /* 0x000000ffff987224 */ /* 0x000fce00078e00ff */
.L_x_7068:
[----:B------:R-:W-:Y:S05]  /*131d0*/  BSYNC.RECONVERGENT B1 ;  /* 0x0000000000017941 */ /* 0x000fea0003800200 */
.L_x_7067:
[----:B------:R-:W-:Y:S01]  /*131e0*/  I2FP.F32.U32 R153, R134 ;  /* 0x0000008600997245 */ /* 0x000fe20000201000 */
[----:B------:R-:W-:Y:S01]  /*131f0*/  HADD2.F32 R109, -RZ, R109.H1_H1 ;  /* 0x3000006dff6d7230 */ /* 0x000fe20000004100 */
[----:B------:R-:W-:Y:S01]  /*13200*/  LOP3.LUT R148, R148, 0xfffffffd, RZ, 0xc0, !PT ;  /* 0xfffffffd94947812 */ /* 0x000fe200078ec0ff */
        /* <DEDUP_REMOVED lines=8> */
[----:B------:R-:W-:Y:S02]  /*13290*/  PLOP3.LUT P3, PT, P2, PT, PT, 0x8, 0x80 ;  /* 0x000000000080781c */ /* 0x000fe4000176e170 */
[----:B------:R-:W-:Y:S01]  /*132a0*/  ISETP.NE.AND P2, PT, R152, 0x1, PT ;  /* 0x000000019800780c */ /* 0x000fe20003f45270 */
[----:B------:R-:W-:-:S05]  /*132b0*/  @P1 FADD.FTZ R155, R144, R155 ;  /* 0x0000009b909b1221 */ /* 0x000fca0000010000 */
        /* <DEDUP_REMOVED lines=11> */
.L_x_7074:
        /* <DEDUP_REMOVED lines=13> */
.L_x_7076:
[----:B------:R-:W-:Y:S05]  /*13440*/  BSYNC.RECONVERGENT B2 ;  /* 0x0000000000027941 */ /* 0x000fea0003800200 */
.L_x_7075:
        /* <DEDUP_REMOVED lines=61> */
.L_x_7073:
[----:B------:R-:W-:Y:S05]  /*13820*/  BSYNC.RECONVERGENT B1 ;  /* 0x0000000000017941 */ /* 0x000fea0003800200 */
.L_x_7072:
        /* <DEDUP_REMOVED lines=23> */
.L_x_7079:
        /* <DEDUP_REMOVED lines=13> */
.L_x_7081:
[----:B------:R-:W-:Y:S05]  /*13a70*/  BSYNC.RECONVERGENT B2 ;  /* 0x0000000000027941 */ /* 0x000fea0003800200 */
.L_x_7080:
        /* <DEDUP_REMOVED lines=61> */
.L_x_7078:
[----:B------:R-:W-:Y:S05]  /*13e50*/  BSYNC.RECONVERGENT B1 ;  /* 0x0000000000017941 */ /* 0x000fea0003800200 */
.L_x_7077:
        /* <DEDUP_REMOVED lines=23> */
.L_x_7084:
        /* <DEDUP_REMOVED lines=13> */
.L_x_7086:
[----:B------:R-:W-:Y:S05]  /*140a0*/  BSYNC.RECONVERGENT B2 ;  /* 0x0000000000027941 */ /* 0x000fea0003800200 */
.L_x_7085:
        /* <DEDUP_REMOVED lines=61> */
.L_x_7083:
[----:B------:R-:W-:Y:S05]  /*14480*/  BSYNC.RECONVERGENT B1 ;  /* 0x0000000000017941 */ /* 0x000fea0003800200 */
.L_x_7082:
[----:B------:R-:W-:Y:S01]  /*14490*/  I2FP.F32.U32 R165, R134 ;  /* 0x0000008600a57245 */ /* 0x000fe20000201000 */
[----:B------:R-:W-:Y:S01]  /*144a0*/  HADD2.F32 R173, -RZ, R111.H0_H0 ;  /* 0x2000006fffad7230 */ /* 0x000fe20000004100 */
[----:B------:R-:W-:Y:S01]  /*144b0*/  ISETP.NE.AND P5, PT, R156, 0x1, PT ;  /* 0x000000019c00780c */ /* 0x000fe20003fa5270 */
[----:B------:R-:W-:Y:S01]  /*144c0*/  @P1 HADD2.F32 R152, -RZ, R7.H0_H0 ;  /* 0x20000007ff981230 */ /* 0x000fe20000004100 */
[----:B------:R-:W-:Y:S01]  /*144d0*/  BSSY.RECONVERGENT B1, `(.L_x_7087) ;  /* 0x000005e000017945 */ /* 0x000fe20003800200 */
[----:B------:R-:W-:Y:S01]  /*144e0*/  FFMA.FTZ R134, R165, R140, 1.1641532182693481445e-10 ;  /* 0x2f000000a5867423 */ /* 0x000fe2000001008c */
[----:B------:R-:W-:Y:S01]  /*144f0*/  FMUL.FTZ R173, R173, R114 ;  /* 0x00000072adad7220 */ /* 0x000fe20000410000 */
[----:B------:R-:W-:-:S03]  /*14500*/  MOV R154, R132 ;  /* 0x00000084009a7202 */ /* 0x000fc60000000f00 */
[----:B------:R-:W-:Y:S01]  /*14510*/  FSETP.GTU.FTZ.AND P4, PT, R134, R115, PT ;  /* 0x000000738600720b */ /* 0x000fe20003f9c000 */
[----:B------:R-:W-:-:S03]  /*14520*/  IMAD.MOV.U32 R134, RZ, RZ, 0x2 ;  /* 0x00000002ff867424 */ /* 0x000fc600078e00ff */
        /* <DEDUP_REMOVED lines=13> */
.L_x_7089:
        /* <DEDUP_REMOVED lines=13> */
.L_x_7091:
[----:B------:R-:W-:Y:S05]  /*146d0*/  BSYNC.RECONVERGENT B2 ;  /* 0x0000000000027941 */ /* 0x000fea0003800200 */
.L_x_7090:
        /* <DEDUP_REMOVED lines=61> */
.L_x_7088:
[----:B------:R-:W-:Y:S05]  /*14ab0*/  BSYNC.RECONVERGENT B1 ;  /* 0x0000000000017941 */ /* 0x000fea0003800200 */
.L_x_7087:
[----:B------:R-:W-:Y:S01]  /*14ac0*/  I2FP.F32.U32 R173, R154 ;  /* 0x0000009a00ad7245 */ /* 0x000fe20000201000 */
[----:B------:R-:W-:Y:S01]  /*14ad0*/  HADD2.F32 R111, -RZ, R111.H1_H1 ;  /* 0x3000006fff6f7230 */ /* 0x000fe20000004100 */
[----:B------:R-:W-:Y:S01]  /*14ae0*/  PRMT R110, R144, 0x5410, R110 ;  /* 0x00005410906e7816 */ /* 0x000fe2000000006e */
[----:B------:R-:W-:Y:S01]  /*14af0*/  @P1 HADD2.F32 R154, -RZ, R7.H1_H1 ;  /* 0x30000007ff9a1230 */ /* 0x000fe20000004100 */
[----:B------:R-:W-:Y:S01]  /*14b00*/  PRMT R109, R142, 0x5410, R109 ;  /* 0x000054108e6d7816 */ /* 0x000fe2000000006d */
[----:B------:R-:W-:Y:S01]  /*14b10*/  FFMA.FTZ R140, R173, R140, 1.1641532182693481445e-10 ;  /* 0x2f000000ad8c7423 */ /* 0x000fe2000001008c */
[----:B------:R-:W-:Y:S01]  /*14b20*/  FMUL.FTZ R111, R111, R114 ;  /* 0x000000726f6f7220 */ /* 0x000fe20000410000 */
[----:B------:R-:W-:-:S03]  /*14b30*/  PRMT R108, R113, 0x5410, R108 ;  /* 0x00005410716c7816 */ /* 0x000fc6000000006c */
[----:B------:R-:W-:-:S04]  /*14b40*/  FSETP.GTU.FTZ.AND P5, PT, R140, R115, PT ;  /* 0x000000738c00720b */ /* 0x000fc80003fbc000 */
[----:B------:R-:W-:Y:S02]  /*14b50*/  FSEL R173, R111, RZ, !P5 ;  /* 0x000000ff6fad7208 */ /* 0x000fe40006800000 */
[----:B------:R-:W-:-:S03]  /*14b60*/  PLOP3.LUT P5, PT, P5, PT, PT, 0x8, 0x80 ;  /* 0x000000000080781c */ /* 0x000fc60002fae170 */
[----:B------:R-:W-:-:S05]  /*14b70*/  @P1 FADD.FTZ R173, R154, R173 ;  /* 0x000000ad9aad1221 */ /* 0x000fca0000010000 */
[----:B------:R-:W-:-:S04]  /*14b80*/  F2FP.F16.F32.PACK_AB R111, RZ, R173 ;  /* 0x000000adff6f723e */ /* 0x000fc800000000ff */
[----:B------:R-:W-:-:S07]  /*14b90*/  PRMT R111, R152, 0x5410, R111 ;  /* 0x00005410986f7816 */ /* 0x000fce000000006f */
.L_x_7051:
        /* <DEDUP_REMOVED lines=43> */
.L_x_7092:
[----:B------:R-:W-:Y:S01]  /*14e50*/  IMAD.MOV.U32 R140, RZ, RZ, R112 ;  /* 0x000000ffff8c7224 */ /* 0x000fe200078e0070 */
[----:B------:R-:W-:-:S07]  /*14e60*/  IADD3 R0, PT, PT, R0, 0x100, RZ ;  /* 0x0000010000007810 */ /* 0x000fce0007ffe0ff */
.L_x_6969:
[----:B------:R-:W-:Y:S05]  /*14e70*/  BSYNC.RECONVERGENT B0 ;  /* 0x0000000000007941 */ /* 0x000fea0003800200 */
.L_x_6968:
        /* <DEDUP_REMOVED lines=33> */
.L_x_7098:
        /* <DEDUP_REMOVED lines=13> */
.L_x_7100:
[----:B------:R-:W-:Y:S05]  /*15160*/  BSYNC.RECONVERGENT B2 ;  /* 0x0000000000027941 */ /* 0x000fea0003800200 */
.L_x_7099:
        /* <DEDUP_REMOVED lines=58> */
[----:B------:R-:W-:Y:S01]  /*15510*/  HFMA2 R127, -RZ, RZ, 0, 0 ;  /* 0x00000000ff7f7431 */ /* 0x000fe200000001ff */
[----:B------:R-:W-:Y:S01]  /*15520*/  MOV R112, R126 ;  /* 0x0000007e00707202 */ /* 0x000fe20000000f00 */
[----:B------:R-:W-:-:S07]  /*15530*/  IMAD.MOV.U32 R115, RZ, RZ, R140 ;  /* 0x000000ffff737224 */ /* 0x000fce00078e008c */
.L_x_7097:
[----:B------:R-:W-:Y:S05]  /*15540*/  BSYNC.RECONVERGENT B1 ;  /* 0x0000000000017941 */ /* 0x000fea0003800200 */
.L_x_7096:
        /* <DEDUP_REMOVED lines=25> */
.L_x_7103:
        /* <DEDUP_REMOVED lines=13> */
.L_x_7105:
[----:B------:R-:W-:Y:S05]  /*157b0*/  BSYNC.RECONVERGENT B2 ;  /* 0x0000000000027941 */ /* 0x000fea0003800200 */
.L_x_7104:
        /* <DEDUP_REMOVED lines=57> */
[----:B------:R-:W-:Y:S01]  /*15b50*/  MOV R123, R112 ;  /* 0x00000070007b7202 */ /* 0x000fe20000000f00 */
[----:B------:R-:W-:Y:S01]  /*15b60*/  IMAD.MOV.U32 R132, RZ, RZ, R138 ;  /* 0x000000ffff847224 */ /* 0x000fe200078e008a */
[----:B------:R-:W-:Y:S01]  /*15b70*/  LOP3.LUT R119, R119, R126, R131, 0x96, !PT ;  /* 0x0000007e77777212 */ /* 0x000fe200078e9683 */
[----:B------:R-:W-:-:S07]  /*15b80*/  IMAD.MOV.U32 R112, RZ, RZ, R130 ;  /* 0x000000ffff707224 */ /* 0x000fce00078e0082 */
.L_x_7102:
[----:B------:R-:W-:Y:S05]  /*15b90*/  BSYNC.RECONVERGENT B1 ;  /* 0x0000000000017941 */ /* 0x000fea0003800200 */
.L_x_7101:
        /* <DEDUP_REMOVED lines=11> */
[----:B------:R-:W-:-:S03]  /*15c50*/  MOV R126, 0x2 ;  /* 0x00000002007e7802 */ /* 0x000fc60000000f00 */
        /* <DEDUP_REMOVED lines=13> */
.L_x_7108:
        /* <DEDUP_REMOVED lines=13> */
.L_x_7110:
[----:B------:R-:W-:Y:S05]  /*15e00*/  BSYNC.RECONVERGENT B2 ;  /* 0x0000000000027941 */ /* 0x000fea0003800200 */
.L_x_7109:
        /* <DEDUP_REMOVED lines=59> */
[----:B------:R-:W-:Y:S02]  /*161c0*/  HFMA2 R126, -RZ, RZ, 0, 0 ;  /* 0x00000000ff7e7431 */ /* 0x000fe400000001ff */
[----:B------:R-:W-:-:S07]  /*161d0*/  IMAD.MOV.U32 R112, RZ, RZ, R138 ;  /* 0x000000ffff707224 */ /* 0x000fce00078e008a */
.L_x_7107:
[----:B------:R-:W-:Y:S05]  /*161e0*/  BSYNC.RECONVERGENT B1 ;  /* 0x0000000000017941 */ /* 0x000fea0003800200 */
.L_x_7106:
[----:B------:R-:W-:Y:S01]  /*161f0*/  I2FP.F32.U32 R124, R124 ;  /* 0x0000007c007c7245 */ /* 0x000fe20000201000 */
[----:B------:R-:W-:Y:S01]  /*16200*/  HADD2.F32 R108, -RZ, R108.H1_H1 ;  /* 0x3000006cff6c7230 */ /* 0x000fe20000004100 */
        /* <DEDUP_REMOVED lines=20> */
.L_x_7113:
        /* <DEDUP_REMOVED lines=13> */
.L_x_7115:
[----:B------:R-:W-:Y:S05]  /*16420*/  BSYNC.RECONVERGENT B2 ;  /* 0x0000000000027941 */ /* 0x000fea0003800200 */
.L_x_7114:
        /* <DEDUP_REMOVED lines=61> */
.L_x_7112:
[----:B------:R-:W-:Y:S05]  /*16800*/  BSYNC.RECONVERGENT B1 ;  /* 0x0000000000017941 */ /* 0x000fea0003800200 */
.L_x_7111:
        /* <DEDUP_REMOVED lines=25> */
.L_x_7118:
        /* <DEDUP_REMOVED lines=13> */
.L_x_7120:
[----:B------:R-:W-:Y:S05]  /*16a70*/  BSYNC.RECONVERGENT B2 ;  /* 0x0000000000027941 */ /* 0x000fea0003800200 */
.L_x_7119:
        /* <DEDUP_REMOVED lines=61> */
.L_x_7117:
[----:B------:R-:W-:Y:S05]  /*16e50*/  BSYNC.RECONVERGENT B1 ;  /* 0x0000000000017941 */ /* 0x000fea0003800200 */
.L_x_7116:
[----:B------:R-:W-:Y:S01]  /*16e60*/  I2FP.F32.U32 R124, R124 ;  /* 0x0000007c007c7245 */ /* 0x000fe20000201000 */
[----:B------:R-:W-:Y:S01]  /*16e70*/  HADD2.F32 R126, -RZ, R109.H0_H0 ;  /* 0x2000006dff7e7230 */ /* 0x000fe20000004100 */
        /* <DEDUP_REMOVED lines=20> */
.L_x_7123:
        /* <DEDUP_REMOVED lines=13> */
.L_x_7125:
[----:B------:R-:W-:Y:S05]  /*17090*/  BSYNC.RECONVERGENT B2 ;  /* 0x0000000000027941 */ /* 0x000fea0003800200 */
.L_x_7124:
        /* <DEDUP_REMOVED lines=57> */
[----:B------:R-:W-:Y:S02]  /*17430*/  HFMA2 R128, -RZ, RZ, 0, 0 ;  /* 0x00000000ff807431 */ /* 0x000fe400000001ff */
[----:B------:R-:W-:Y:S01]  /*17440*/  IMAD.MOV.U32 R132, RZ, RZ, R162 ;  /* 0x000000ffff847224 */ /* 0x000fe200078e00a2 */
[----:B------:R-:W-:Y:S01]  /*17450*/  LOP3.LUT R119, R119, R126, R161, 0x96, !PT ;  /* 0x0000007e77777212 */ /* 0x000fe200078e96a1 */
[----:B------:R-:W-:-:S07]  /*17460*/  IMAD.MOV.U32 R112, RZ, RZ, R160 ;  /* 0x000000ffff707224 */ /* 0x000fce00078e00a0 */
.L_x_7122:
[----:B------:R-:W-:Y:S05]  /*17470*/  BSYNC.RECONVERGENT B1 ;  /* 0x0000000000017941 */ /* 0x000fea0003800200 */
.L_x_7121:
        /* <DEDUP_REMOVED lines=25> */
.L_x_7128:
        /* <DEDUP_REMOVED lines=13> */
.L_x_7130:
[----:B------:R-:W-:Y:S05]  /*176e0*/  BSYNC.RECONVERGENT B2 ;  /* 0x0000000000027941 */ /* 0x000fea0003800200 */
.L_x_7129:
        /* <DEDUP_REMOVED lines=61> */
.L_x_7127:
[----:B------:R-:W-:Y:S05]  /*17ac0*/  BSYNC.RECONVERGENT B1 ;  /* 0x0000000000017941 */ /* 0x000fea0003800200 */
.L_x_7126:
        /* <DEDUP_REMOVED lines=22> */
.L_x_7133:
        /* <DEDUP_REMOVED lines=13> */
.L_x_7135:
[----:B------:R-:W-:Y:S05]  /*17d00*/  BSYNC.RECONVERGENT B2 ;  /* 0x0000000000027941 */ /* 0x000fea0003800200 */
.L_x_7134:
        /* <DEDUP_REMOVED lines=61> */
.L_x_7132:
[----:B------:R-:W-:Y:S05]  /*180e0*/  BSYNC.RECONVERGENT B1 ;  /* 0x0000000000017941 */ /* 0x000fea0003800200 */
.L_x_7131:
[----:B------:R-:W-:Y:S01]  /*180f0*/  I2FP.F32.U32 R124, R124 ;  /* 0x0000007c007c7245 */ /* 0x000fe20000201000 */
[----:B------:R-:W-:Y:S01]  /*18100*/  HADD2.F32 R126, -RZ, R9.H1_H1 ;  /* 0x30000009ff7e7230 */ /* 0x000fe20000004100 */
[----:B------:R-:W-:Y:S01]  /*18110*/  BSSY.RECONVERGENT B1, `(.L_x_7136) ;  /* 0x0000062000017945 */ /* 0x000fe20003800200 */
[----:B------:R-:W-:Y:S02]  /*18120*/  IMAD.MOV.U32 R144, RZ, RZ, 0x2 ;  /* 0x00000002ff907424 */ /* 0x000fe400078e00ff */
        /* <DEDUP_REMOVED lines=21> */
.L_x_7138:
        /* <DEDUP_REMOVED lines=13> */
.L_x_7140:
[----:B------:R-:W-:Y:S05]  /*18350*/  BSYNC.RECONVERGENT B2 ;  /* 0x0000000000027941 */ /* 0x000fea0003800200 */
.L_x_7139:
        /* <DEDUP_REMOVED lines=61> */
.L_x_7137:
[----:B------:R-:W-:Y:S05]  /*18730*/  BSYNC.RECONVERGENT B1 ;  /* 0x0000000000017941 */ /* 0x000fea0003800200 */
.L_x_7136:
        /* <DEDUP_REMOVED lines=22> */
.L_x_7143:
        /* <DEDUP_REMOVED lines=13> */
.L_x_7145:
[----:B------:R-:W-:Y:S05]  /*18970*/  BSYNC.RECONVERGENT B2 ;  /* 0x0000000000027941 */ /* 0x000fea0003800200 */
.L_x_7144:
        /* <DEDUP_REMOVED lines=61> */
.L_x_7142:
[----:B------:R-:W-:Y:S05]  /*18d50*/  BSYNC.RECONVERGENT B1 ;  /* 0x0000000000017941 */ /* 0x000fea0003800200 */
.L_x_7141:
        /* <DEDUP_REMOVED lines=25> */
.L_x_7148:
        /* <DEDUP_REMOVED lines=13> */
.L_x_7150:
[----:B------:R-:W-:Y:S05]  /*18fc0*/  BSYNC.RECONVERGENT B2 ;  /* 0x0000000000027941 */ /* 0x000fea0003800200 */
.L_x_7149:
        /* <DEDUP_REMOVED lines=61> */
.L_x_7147:
[----:B------:R-:W-:Y:S05]  /*193a0*/  BSYNC.RECONVERGENT B1 ;  /* 0x0000000000017941 */ /* 0x000fea0003800200 */
.L_x_7146:
        /* <DEDUP_REMOVED lines=20> */
.L_x_7153:
        /* <DEDUP_REMOVED lines=13> */
.L_x_7155:
[----:B------:R-:W-:Y:S05]  /*195c0*/  BSYNC.RECONVERGENT B2 ;  /* 0x0000000000027941 */ /* 0x000fea0003800200 */
.L_x_7154:
        /* <DEDUP_REMOVED lines=61> */
.L_x_7152:
[----:B------:R-:W-:Y:S05]  /*199a0*/  BSYNC.RECONVERGENT B1 ;  /* 0x0000000000017941 */ /* 0x000fea0003800200 */
.L_x_7151:
        /* <DEDUP_REMOVED lines=25> */
.L_x_7158:
        /* <DEDUP_REMOVED lines=13> */
.L_x_7160:
[----:B------:R-:W-:Y:S05]  /*19c10*/  BSYNC.RECONVERGENT B2 ;  /* 0x0000000000027941 */ /* 0x000fea0003800200 */
.L_x_7159:
        /* <DEDUP_REMOVED lines=61> */
.L_x_7157:
[----:B------:R-:W-:Y:S05]  /*19ff0*/  BSYNC.RECONVERGENT B1 ;  /* 0x0000000000017941 */ /* 0x000fea0003800200 */
.L_x_7156:
        /* <DEDUP_REMOVED lines=20> */
.L_x_7163:
        /* <DEDUP_REMOVED lines=13> */
.L_x_7165:
[----:B------:R-:W-:Y:S05]  /*1a210*/  BSYNC.RECONVERGENT B2 ;  /* 0x0000000000027941 */ /* 0x000fea0003800200 */
.L_x_7164:
        /* <DEDUP_REMOVED lines=61> */
.L_x_7162:
[----:B------:R-:W-:Y:S05]  /*1a5f0*/  BSYNC.RECONVERGENT B1 ;  /* 0x0000000000017941 */ /* 0x000fea0003800200 */
.L_x_7161:
        /* <DEDUP_REMOVED lines=25> */
.L_x_7168:
        /* <DEDUP_REMOVED lines=13> */
.L_x_7170:
[----:B------:R-:W-:Y:S05]  /*1a860*/  BSYNC.RECONVERGENT B2 ;  /* 0x0000000000027941 */ /* 0x000fea0003800200 */
.L_x_7169:
        /* <DEDUP_REMOVED lines=61> */
.L_x_7167:
[----:B------:R-:W-:Y:S05]  /*1ac40*/  BSYNC.RECONVERGENT B1 ;  /* 0x0000000000017941 */ /* 0x000fea0003800200 */
.L_x_7166:
        /* <DEDUP_REMOVED lines=20> */
.L_x_7173:
        /* <DEDUP_REMOVED lines=15> */
.L_x_7175:
[----:B------:R-:W-:Y:S05]  /*1ae80*/  BSYNC.RECONVERGENT B2 ;  /* 0x0000000000027941 */ /* 0x000fea0003800200 */
.L_x_7174:
        /* <DEDUP_REMOVED lines=61> */
.L_x_7172:
[----:B------:R-:W-:Y:S05]  /*1b260*/  BSYNC.RECONVERGENT B1 ;  /* 0x0000000000017941 */ /* 0x000fea0003800200 */
.L_x_7171:
[----:B------:R-:W-:Y:S01]  /*1b270*/  I2FP.F32.U32 R152, R154 ;  /* 0x0000009a00987245 */ /* 0x000fe20000201000 */
[----:B------:R-:W-:Y:S01]  /*1b280*/  HADD2.F32 R154, -RZ, R11.H1_H1 ;  /* 0x3000000bff9a7230 */ /* 0x000fe20000004100 */
[----:B------:R-:W-:Y:S02]  /*1b290*/  PRMT R109, R138, 0x5410, R109 ;  /* 0x000054108a6d7816 */ /* 0x000fe4000000006d */
[----:B------:R-:W-:Y:S01]  /*1b2a0*/  PRMT R110, R140, 0x5410, R110 ;  /* 0x000054108c6e7816 */ /* 0x000fe2000000006e */
[----:B------:R-:W-:Y:S01]  /*1b2b0*/  FFMA.FTZ R115, R152, R115, 1.1641532182693481445e-10 ;  /* 0x2f00000098737423 */ /* 0x000fe20000010073 */
[----:B------:R-:W-:Y:S01]  /*1b2c0*/  FMUL.FTZ R154, R154, R113 ;  /* 0x000000719a9a7220 */ /* 0x000fe20000410000 */
[----:B------:R-:W-:Y:S01]  /*1b2d0*/  @P2 HADD2.F32 R152, -RZ, R7.H1_H1 ;  /* 0x30000007ff982230 */ /* 0x000fe20000004100 */
[----:B------:R-:W-:Y:S01]  /*1b2e0*/  PRMT R108, R142, 0x5410, R108 ;  /* 0x000054108e6c7816 */ /* 0x000fe2000000006c */
[----:B------:R-:W-:Y:S01]  /*1b2f0*/  IMAD.MOV.U32 R140, RZ, RZ, R112 ;  /* 0x000000ffff8c7224 */ /* 0x000fe200078e0070 */
[----:B------:R-:W-:-:S04]  /*1b300*/  FSETP.GTU.FTZ.AND P6, PT, R115, R114, PT ;  /* 0x000000727300720b */ /* 0x000fc80003fdc000 */
[----:B------:R-:W-:-:S05]  /*1b310*/  FSEL R114, R154, RZ, !P6 ;  /* 0x000000ff9a727208 */ /* 0x000fca0007000000 */
[----:B------:R-:W-:-:S04]  /*1b320*/  FADD.FTZ R111, R111, R114 ;  /* 0x000000726f6f7221 */ /* 0x000fc80000010000 */
[----:B------:R-:W-:Y:S01]  /*1b330*/  @P2 FADD.FTZ R177, R152, R111 ;  /* 0x0000006f98b12221 */ /* 0x000fe20000010000 */
[----:B------:R-:W-:Y:S02]  /*1b340*/  @!P2 MOV R177, R111 ;  /* 0x0000006f00b1a202 */ /* 0x000fe40000000f00 */
[----:B------:R-:W-:Y:S02]  /*1b350*/  SEL R111, RZ, 0x1, P6 ;  /* 0x00000001ff6f7807 */ /* 0x000fe40003000000 */
[----:B------:R-:W-:Y:S02]  /*1b360*/  F2FP.F16.F32.PACK_AB R113, RZ, R177 ;  /* 0x000000b1ff71723e */ /* 0x000fe400000000ff */
[----:B------:R-:W-:Y:S02]  /*1b370*/  PRMT R138, R111, 0x7610, R138 ;  /* 0x000076106f8a7816 */ /* 0x000fe4000000008a */
[----:B------:R-:W-:Y:S01]  /*1b380*/  PRMT R111, R144, 0x5410, R113 ;  /* 0x00005410906f7816 */ /* 0x000fe20000000071 */
[----:B------:R-:W-:Y:S06]  /*1b390*/  BRA `(.L_x_7176) ;  /* 0x0000003000b47947 */ /* 0x000fec0003800000 */
.L_x_7095:
        /* <DEDUP_REMOVED lines=16> */
.L_x_7179:
        /* <DEDUP_REMOVED lines=13> */
.L_x_7181:
[----:B------:R-:W-:Y:S05]  /*1b570*/  BSYNC.RECONVERGENT B2 ;  /* 0x0000000000027941 */ /* 0x000fea0003800200 */
.L_x_7180:
        /* <DEDUP_REMOVED lines=61> */
.L_x_7178:
[----:B------:R-:W-:Y:S05]  /*1b950*/  BSYNC.RECONVERGENT B1 ;  /* 0x0000000000017941 */ /* 0x000fea0003800200 */
.L_x_7177:
        /* <DEDUP_REMOVED lines=14> */
[----:B------:R-:W-:Y:S02]  /*1ba40*/  PLOP3.LUT P4, PT, P4, PT, PT, 0x8, 0x80 ;  /* 0x000000000080781c */ /* 0x000fe4000278e170 */
[----:B------:R-:W-:Y:S01]  /*1ba50*/  MOV R134, R132 ;  /* 0x0000008400867202 */ /* 0x000fe20000000f00 */
[----:B------:R-:W-:-:S05]  /*1ba60*/  @P2 FADD.FTZ R123, R112, R123 ;  /* 0x0000007b707b2221 */ /* 0x000fca0000010000 */
        /* <DEDUP_REMOVED lines=11> */
.L_x_7184:
        /* <DEDUP_REMOVED lines=13> */
.L_x_7186:
[----:B------:R-:W-:Y:S05]  /*1bbf0*/  BSYNC.RECONVERGENT B2 ;  /* 0x0000000000027941 */ /* 0x000fea0003800200 */
.L_x_7185:
        /* <DEDUP_REMOVED lines=61> */
.L_x_7183:
[----:B------:R-:W-:Y:S05]  /*1bfd0*/  BSYNC.RECONVERGENT B1 ;  /* 0x0000000000017941 */ /* 0x000fea0003800200 */
.L_x_7182:
[----:B------:R-:W-:Y:S01]  /*1bfe0*/  I2FP.F32.U32 R137, R134 ;  /* 0x0000008600897245 */ /* 0x000fe20000201000 */
[----:B------:R-:W-:Y:S01]  /*1bff0*/  HADD2.F32 R134, -RZ, R108.H1_H1 ;  /* 0x3000006cff867230 */ /* 0x000fe20000004100 */
[----:B------:R-:W-:Y:S01]  /*1c000*/  LOP3.LUT R148, R148, 0xffffffef, RZ, 0xc0, !PT ;  /* 0xffffffef94947812 */ /* 0x000fe200078ec0ff */
[----:B------:R-:W-:Y:S01]  /*1c010*/  BSSY.RECONVERGENT B1, `(.L_x_7187) ;  /* 0x0000061000017945 */ /* 0x000fe20003800200 */
[----:B------:R-:W-:Y:S02]  /*1c020*/  HFMA2 R149, -RZ, RZ, 0, 1.1920928955078125e-07 ;  /* 0x00000002ff957431 */ /* 0x000fe400000001ff */
[----:B------:R-:W-:Y:S01]  /*1c030*/  FFMA.FTZ R108, R137, R140, 1.1641532182693481445e-10 ;  /* 0x2f000000896c7423 */ /* 0x000fe2000001008c */
[----:B------:R-:W-:-:S04]  /*1c040*/  FMUL.FTZ R134, R134, R113 ;  /* 0x0000007186867220 */ /* 0x000fc80000410000 */
[----:B------:R-:W-:Y:S01]  /*1c050*/  FSETP.GTU.FTZ.AND P3, PT, R108, R115, PT ;  /* 0x000000736c00720b */ /* 0x000fe20003f7c000 */
[----:B------:R-:W-:-:S03]  /*1c060*/  @P2 HADD2.F32 R108, -RZ, R4.H1_H1 ;  /* 0x30000004ff6c2230 */ /* 0x000fc60000004100 */
[----:B------:R-:W-:Y:S01]  /*1c070*/  FSEL R139, R134, RZ, !P3 ;  /* 0x000000ff868b7208 */ /* 0x000fe20005800000 */
[----:B------:R-:W-:Y:S01]  /*1c080*/  IMAD.MOV.U32 R134, RZ, RZ, R132 ;  /* 0x000000ffff867224 */ /* 0x000fe200078e0084 */
        /* <DEDUP_REMOVED lines=14> */
.L_x_7189:
        /* <DEDUP_REMOVED lines=13> */
.L_x_7191:
[----:B------:R-:W-:Y:S05]  /*1c240*/  BSYNC.RECONVERGENT B2 ;  /* 0x0000000000027941 */ /* 0x000fea0003800200 */
.L_x_7190:
        /* <DEDUP_REMOVED lines=61> */
.L_x_7188:
[----:B------:R-:W-:Y:S05]  /*1c620*/  BSYNC.RECONVERGENT B1 ;  /* 0x0000000000017941 */ /* 0x000fea0003800200 */
.L_x_7187:
[----:B------:R-:W-:Y:S01]  /*1c630*/  I2FP.F32.U32 R137, R134 ;  /* 0x0000008600897245 */ /* 0x000fe20000201000 */
[----:B------:R-:W-:Y:S01]  /*1c640*/  HADD2.F32 R142, -RZ, R109.H0_H0 ;  /* 0x2000006dff8e7230 */ /* 0x000fe20000004100 */
[----:B------:R-:W-:Y:S01]  /*1c650*/  LOP3.LUT R148, R148, 0xfffffff7, RZ, 0xc0, !PT ;  /* 0xfffffff794947812 */ /* 0x000fe200078ec0ff */
        /* <DEDUP_REMOVED lines=22> */
.L_x_7194:
        /* <DEDUP_REMOVED lines=13> */
.L_x_7196:
[----:B------:R-:W-:Y:S05]  /*1c890*/  BSYNC.RECONVERGENT B2 ;  /* 0x0000000000027941 */ /* 0x000fea0003800200 */
.L_x_7195:
        /* <DEDUP_REMOVED lines=61> */
.L_x_7193:
[----:B------:R-:W-:Y:S05]  /*1cc70*/  BSYNC.RECONVERGENT B1 ;  /* 0x0000000000017941 */ /* 0x000fea0003800200 */
.L_x_7192:
        /* <DEDUP_REMOVED lines=25> */
.L_x_7199:
        /* <DEDUP_REMOVED lines=13> */
.L_x_7201:
[----:B------:R-:W-:Y:S05]  /*1cee0*/  BSYNC.RECONVERGENT B2 ;  /* 0x0000000000027941 */ /* 0x000fea0003800200 */
.L_x_7200:
        /* <DEDUP_REMOVED lines=61> */
.L_x_7198:
[----:B------:R-:W-:Y:S05]  /*1d2c0*/  BSYNC.RECONVERGENT B1 ;  /* 0x0000000000017941 */ /* 0x000fea0003800200 */
.L_x_7197:
        /* <DEDUP_REMOVED lines=25> */
.L_x_7204:
        /* <DEDUP_REMOVED lines=13> */
.L_x_7206:
[----:B------:R-:W-:Y:S05]  /*1d530*/  BSYNC.RECONVERGENT B2 ;  /* 0x0000000000027941 */ /* 0x000fea0003800200 */
.L_x_7205:
        /* <DEDUP_REMOVED lines=61> */
.L_x_7203:
[----:B------:R-:W-:Y:S05]  /*1d910*/  BSYNC.RECONVERGENT B1 ;  /* 0x0000000000017941 */ /* 0x000fea0003800200 */
.L_x_7202:
        /* <DEDUP_REMOVED lines=23> */
.L_x_7209:
        /* <DEDUP_REMOVED lines=13> */
.L_x_7211:
[----:B------:R-:W-:Y:S05]  /*1db60*/  BSYNC.RECONVERGENT B2 ;  /* 0x0000000000027941 */ /* 0x000fea0003800200 */
.L_x_7210:
        /* <DEDUP_REMOVED lines=61> */
.L_x_7208:
[----:B------:R-:W-:Y:S05]  /*1df40*/  BSYNC.RECONVERGENT B1 ;  /* 0x0000000000017941 */ /* 0x000fea0003800200 */
.L_x_7207:
        /* <DEDUP_REMOVED lines=23> */
.L_x_7214:
        /* <DEDUP_REMOVED lines=13> */
.L_x_7216:
[----:B------:R-:W-:Y:S05]  /*1e190*/  BSYNC.RECONVERGENT B2 ;  /* 0x0000000000027941 */ /* 0x000fea0003800200 */
.L_x_7215:
        /* <DEDUP_REMOVED lines=61> */
.L_x_7213:
[----:B------:R-:W-:Y:S05]  /*1e570*/  BSYNC.RECONVERGENT B1 ;  /* 0x0000000000017941 */ /* 0x000fea0003800200 */
.L_x_7212:
        /* <DEDUP_REMOVED lines=8> */
[----:B------:R-:W-:Y:S02]  /*1e600*/  FSETP.GTU.FTZ.AND P5, PT, R140, R115, PT ;  /* 0x000000738c00720b */ /* 0x000fe40003fbc000 */
[----:B------:R-:W-:Y:S02]  /*1e610*/  MOV R140, R114 ;  /* 0x00000072008c7202 */ /* 0x000fe40000000f00 */
[----:B------:R-:W-:Y:S02]  /*1e620*/  FSEL R177, R154, RZ, !P5 ;  /* 0x000000ff9ab17208 */ /* 0x000fe40006800000 */
[----:B------:R-:W-:-:S03]  /*1e630*/  PLOP3.LUT P5, PT, P5, PT, PT, 0x8, 0x80 ;  /* 0x000000000080781c */ /* 0x000fc60002fae170 */
[----:B------:R-:W-:-:S05]  /*1e640*/  @P2 FADD.FTZ R177, R156, R177 ;  /* 0x000000b19cb12221 */ /* 0x000fca0000010000 */
[----:B------:R-:W-:-:S04]  /*1e650*/  F2FP.F16.F32.PACK_AB R111, RZ, R177 ;  /* 0x000000b1ff6f723e */ /* 0x000fc800000000ff */
[----:B------:R-:W-:-:S07]  /*1e660*/  PRMT R111, R152, 0x5410, R111 ;  /* 0x00005410986f7816 */ /* 0x000fce000000006f */
.L_x_7176:
        /* <DEDUP_REMOVED lines=44> */
.L_x_7094:
[----:B------:R-:W-:Y:S05]  /*1e930*/  BSYNC.RECONVERGENT B0 ;  /* 0x0000000000007941 */ /* 0x000fea0003800200 */
.L_x_7093:
        /* <DEDUP_REMOVED lines=112> */
.L_x_7218:
[----:B------:R-:W-:Y:S05]  /*1f040*/  BSYNC.RECONVERGENT B0 ;  /* 0x0000000000007941 */ /* 0x000fea0003800200 */
.L_x_7217:
        /* <DEDUP_REMOVED lines=12> */
.L_x_7220:
[----:B------:R-:W-:Y:S05]  /*1f110*/  BSYNC.RECONVERGENT B0 ;  /* 0x0000000000007941 */ /* 0x000fea0003800200 */
.L_x_7219:
        /* <DEDUP_REMOVED lines=90> */
[----:B------:R-:W-:Y:S01]  /*1f6c0*/  F2FP.F16.F32.PACK_AB R108, R109, R108 ;  /* 0x0000006c6d6c723e */ /* 0x000fe200000000ff */
[C---:B------:R-:W-:Y:S01]  /*1f6d0*/  FMUL.FTZ R189, R0.reuse, R189 ;  /* 0x000000bd00bd7220 */ /* 0x040fe20000410000 */
[----:B------:R-:W-:Y:S01]  /*1f6e0*/  FMUL.FTZ R154, R0, R191 ;  /* 0x000000bf009a7220 */ /* 0x000fe20000410000 */
        /* <DEDUP_REMOVED lines=12> */
[----:B------:R-:W-:Y:S01]  /*1f7b0*/  F2FP.F16.F32.PACK_AB R111, R156, R111 ;  /* 0x0000006f9c6f723e */ /* 0x000fe200000000ff */
[----:B-1----:R-:W-:Y:S01]  /*1f7c0*/  IMAD.WIDE.U32 R182, R136, 0x10, R182 ;  /* 0x0000001088b67825 */ /* 0x002fe200078e00b6 */
[----:B------:R-:W-:-:S02]  /*1f7d0*/  F2FP.F16.F32.PACK_AB R115, R154, R115 ;  /* 0x000000739a73723e */ /* 0x000fc400000000ff */
[----:B------:R-:W-:Y:S01]  /*1f7e0*/  F2FP.F16.F32.PACK_AB R114, R152, R187 ;  /* 0x000000bb9872723e */ /* 0x000fe200000000ff */
[----:B0-----:R-:W-:Y:S01]  /*1f7f0*/  IMAD.WIDE.U32 R180, R136, 0x10, R180 ;  /* 0x0000001088b47825 */ /* 0x001fe200078e00b4 */
[----:B------:R-:W-:Y:S01]  /*1f800*/  F2FP.F16.F32.PACK_AB R113, R144, R113 ;  /* 0x000000719071723e */ /* 0x000fe200000000ff */
[----:B------:R1:W-:Y:S01]  /*1f810*/  STG.E.128 desc[UR6][R182.64], R108 ;  /* 0x0000006cb6007986 */ /* 0x0003e2000c101d06 */
[----:B------:R-:W-:Y:S02]  /*1f820*/  F2FP.F16.F32.PACK_AB R112, R185, R112 ;  /* 0x00000070b970723e */ /* 0x000fe400000000ff */
[----:B------:R-:W-:-:S03]  /*1f830*/  IADD3 R136, PT, PT, R136, 0x100, RZ ;  /* 0x0000010088887810 */ /* 0x000fc60007ffe0ff */
[----:B------:R1:W-:Y:S04]  /*1f840*/  STG.E.128 desc[UR6][R180.64], R112 ;  /* 0x00000070b4007986 */ /* 0x0003e8000c101d06 */
.L_x_7222:
[----:B------:R-:W-:Y:S05]  /*1f850*/  BSYNC.RECONVERGENT B0 ;  /* 0x0000000000007941 */ /* 0x000fea0003800200 */
.L_x_7221:
        /* <DEDUP_REMOVED lines=47> */
[----:B------:R-:W-:Y:S01]  /*1fb50*/  F2FP.F16.F32.PACK_AB R112, R185, R112 ;  /* 0x00000070b970723e */ /* 0x000fe200000000ff */
[----:B------:R-:W-:-:S04]  /*1fb60*/  VIADD R136, R136, 0x100 ;  /* 0x0000010088887836 */ /* 0x000fc80000000000 */
[----:B------:R2:W-:Y:S03]  /*1fb70*/  STG.E.128 desc[UR6][R180.64], R112 ;  /* 0x00000070b4007986 */ /* 0x0005e6000c101d06 */
.L_x_7224:
[----:B------:R-:W-:Y:S05]  /*1fb80*/  BSYNC.RECONVERGENT B0 ;  /* 0x0000000000007941 */ /* 0x000fea0003800200 */
.L_x_7223:
        /* <DEDUP_REMOVED lines=27> */
[----:B------:R-:W-:-:S03]  /*1fd40*/  F2FP.F16.F32.PACK_AB R109, R185, R110 ;  /* 0x0000006eb96d723e */ /* 0x000fc600000000ff */
[----:B------:R-:W-:Y:S01]  /*1fd50*/  FFMA.FTZ R187, R187, R28, R16 ;  /* 0x0000001cbbbb7223 */ /* 0x000fe20000010010 */
[----:B------:R-:W-:Y:S01]  /*1fd60*/  F2FP.F16.F32.PACK_AB R110, R189, R112 ;  /* 0x00000070bd6e723e */ /* 0x000fe200000000ff */
[----:B------:R-:W-:Y:S01]  /*1fd70*/  FFMA.FTZ R112, R111, R32, R12 ;  /* 0x000000206f707223 */ /* 0x000fe2000001000c */
[----:B------:R-:W-:Y:S01]  /*1fd80*/  F2FP.F16.F32.PACK_AB R108, R113, R0 ;  /* 0x00000000716c723e */ /* 0x000fe200000000ff */
        /* <DEDUP_REMOVED lines=9> */
[----:B------:R-:W-:-:S02]  /*1fe20*/  F2FP.F16.F32.PACK_AB R111, R0, R111 ;  /* 0x0000006f006f723e */ /* 0x000fc400000000ff */
[----:B------:R-:W-:Y:S02]  /*1fe30*/  F2FP.F16.F32.PACK_AB R115, R152, R115 ;  /* 0x000000739873723e */ /* 0x000fe400000000ff */
[----:B------:R-:W-:Y:S01]  /*1fe40*/  F2FP.F16.F32.PACK_AB R114, R144, R187 ;  /* 0x000000bb9072723e */ /* 0x000fe200000000ff */
[----:B------:R3:W-:Y:S01]  /*1fe50*/  STG.E.128 desc[UR6][R180.64], R108 ;  /* 0x0000006cb4007986 */ /* 0x0007e2000c101d06 */
[----:B------:R-:W-:Y:S02]  /*1fe60*/  F2FP.F16.F32.PACK_AB R113, R142, R113 ;  /* 0x000000718e71723e */ /* 0x000fe400000000ff */
[----:B------:R-:W-:-:S05]  /*1fe70*/  F2FP.F16.F32.PACK_AB R112, R185, R112 ;  /* 0x00000070b970723e */ /* 0x000fca00000000ff */
[----:B------:R3:W-:Y:S02]  /*1fe80*/  STG.E.128 desc[UR6][R182.64], R112 ;  /* 0x00000070b6007986 */ /* 0x0007e4000c101d06 */
.L_x_7226:
[----:B------:R-:W-:Y:S05]  /*1fe90*/  BSYNC.RECONVERGENT B0 ;  /* 0x0000000000007941 */ /* 0x000fea0003800200 */
.L_x_7225:
[----:B0123--:R-:W0:Y:S01]  /*1fea0*/  LDC.64 R108, c[0x0][0x380] ;  /* 0x0000e000ff6c7b82 */ /* 0x00fe220000000a00 */
[----:B------:R-:W-:Y:S01]  /*1feb0*/  UPLOP3.LUT UP1, UPT, UPT, UPT, UP1, 0x40, 0x4 ;  /* 0x000000000004789c */ /* 0x000fe20003f2e810 */
[----:B0-----:R-:W-:-:S04]  /*1fec0*/  IADD3 R116, PT, PT, R116, R108, RZ ;  /* 0x0000006c74747210 */ /* 0x001fc80007ffe0ff */
[----:B------:R-:W-:-:S13]  /*1fed0*/  ISETP.GE.AND P0, PT, R116, R109, PT ;  /* 0x0000006d7400720c */ /* 0x000fda0003f06270 */
[----:B------:R-:W-:Y:S05]  /*1fee0*/  @!P0 BRA `(.L_x_7227) ;  /* 0xfffffe1800988947 */ /* 0x000fea000383ffff */
[----:B------:R-:W-:Y:S05]  /*1fef0*/  EXIT ;  /* 0x000000000000794d */ /* 0x000fea0003800000 */
.L_x_7228:
        /* <DEDUP_REMOVED lines=16> */
.L_x_13708:


//--------------------- .text._ZN10layer_norm31ln_parallel_residual_fwd_kernelINS_13Kernel_traitsIf6__halfS2_S2_fjLj6144ELj1ELj1ELj8ELj16ENS_18Kernel_traits_baseILj6144EfS2_S2_S2_fjLj256EEEEELb1ELb0ELb1EEEvNS_9FwdParamsE --------------------------
	.section	.text._ZN10layer_norm31ln_parallel_residual_fwd_kernelINS_13Kernel_traitsIf6__halfS2_S2_fjLj6144ELj1ELj1ELj8ELj16ENS_18Kernel_traits_baseILj6144EfS2_S2_S2_fjLj256EEEEELb1ELb0ELb1EEEvNS_9FwdParamsE,"ax",@progbits
	.align	128
        .global         _ZN10layer_norm31ln_parallel_residual_fwd_kernelINS_13Kernel_traitsIf6__halfS2_S2_fjLj6144ELj1ELj1ELj8ELj16ENS_18Kernel_traits_baseILj6144EfS2_S2_S2_fjLj256EEEEELb1ELb0ELb1EEEvNS_9FwdParamsE
        .type           _ZN10layer_norm31ln_parallel_residual_fwd_kernelINS_13Kernel_traitsIf6__halfS2_S2_fjLj6144ELj1ELj1ELj8ELj16ENS_18Kernel_traits_baseILj6144EfS2_S2_S2_fjLj256EEEEELb1ELb0ELb1EEEvNS_9FwdParamsE,@function
        .size           _ZN10layer_norm31ln_parallel_residual_fwd_kernelINS_13Kernel_traitsIf6__halfS2_S2_fjLj6144ELj1ELj1ELj8ELj16ENS_18Kernel_traits_baseILj6144EfS2_S2_S2_fjLj256EEEEELb1ELb0ELb1EEEvNS_9FwdParamsE,(.L_x_13709 - _ZN10layer_norm31ln_parallel_residual_fwd_kernelINS_13Kernel_traitsIf6__halfS2_S2_fjLj6144ELj1ELj1ELj8ELj16ENS_18Kernel_traits_baseILj6144EfS2_S2_S2_fjLj256EEEEELb1ELb0ELb1EEEvNS_9FwdParamsE)
        .other          _ZN10layer_norm31ln_parallel_residual_fwd_kernelINS_13Kernel_traitsIf6__halfS2_S2_fjLj6144ELj1ELj1ELj8ELj16ENS_18Kernel_traits_baseILj6144EfS2_S2_S2_fjLj256EEEEELb1ELb0ELb1EEEvNS_9FwdParamsE,@"STO_CUDA_ENTRY STV_DEFAULT"
_ZN10layer_norm31ln_parallel_residual_fwd_kernelINS_13Kernel_traitsIf6__halfS2_S2_fjLj6144ELj1ELj1ELj8ELj16ENS_18Kernel_traits_baseILj6144EfS2_S2_S2_fjLj256EEEEELb1ELb0ELb1EEEvNS_9FwdParamsE:
.text._ZN10layer_norm31ln_parallel_residual_fwd_kernelINS_13Kernel_traitsIf6__halfS2_S2_fjLj6144ELj1ELj1ELj8ELj16ENS_18Kernel_traits_baseILj6144EfS2_S2_S2_fjLj256EEEEELb1ELb0ELb1EEEvNS_9FwdParamsE:
        /* <DEDUP_REMOVED lines=68> */
.L_x_7230:
        /* <DEDUP_REMOVED lines=25> */
.L_x_7229:
        /* <DEDUP_REMOVED lines=37> */
.L_x_7232:
        /* <DEDUP_REMOVED lines=36> */
.L_x_7231:
        /* <DEDUP_REMOVED lines=98> */
.L_x_7462:
        /* <DEDUP_REMOVED lines=35> */
.L_x_7235:
        /* <DEDUP_REMOVED lines=12> */
.L_x_7236:
        /* <DEDUP_REMOVED lines=60> */
.L_x_7234:
[----:B------:R-:W-:Y:S01]  /*1730*/  I2FP.F32.U32 R111, R110 ;  /* 0x0000006e006f7245 */ /* 0x000fe20000201000 */
[----:B-----5:R-:W-:Y:S01]  /*1740*/  HADD2.F32 R110, -RZ, R104.H0_H0 ;  /* 0x20000068ff6e7230 */ /* 0x020fe20000004100 */
[----:B------:R-:W-:Y:S01]  /*1750*/  UMOV UR5, UR7 ;  /* 0x0000000700057c82 */ /* 0x000fe20008000000 */
[----:B------:R-:W-:Y:S01]  /*1760*/  UMOV UR4, UR6 ;  /* 0x0000000600047c82 */ /* 0x000fe20008000000 */
[----:B------:R-:W-:Y:S01]  /*1770*/  ISETP.NE.AND P2, PT, R133, 0x1, PT ;  /* 0x000000018500780c */ /* 0x000fe20003f45270 */
[----:B------:R-:W-:Y:S01]  /*1780*/  FFMA.FTZ R111, R111, R0, 1.1641532182693481445e-10 ;  /* 0x2f0000006f6f7423 */ /* 0x000fe20000010000 */
[----:B------:R-:W-:Y:S01]  /*1790*/  FMUL.FTZ R110, R110, UR5 ;  /* 0x000000056e6e7c20 */ /* 0x000fe20008410000 */
[----:B------:R-:W-:Y:S02]  /*17a0*/  @P1 HADD2.F32 R130, -RZ, R4.H0_H0 ;  /* 0x20000004ff821230 */ /* 0x000fe40000004100 */
[----:B------:R-:W-:Y:S01]  /*17b0*/  IMAD.MOV.U32 R134, RZ, RZ, 0x2 ;  /* 0x00000002ff867424 */ /* 0x000fe200078e00ff */
[----:B------:R-:W-:Y:S01]  /*17c0*/  FSETP.GTU.FTZ.AND P0, PT, R111, UR4, PT ;  /* 0x000000046f007c0b */ /* 0x000fe2000bf1c000 */
        /* <DEDUP_REMOVED lines=15> */
.L_x_7238:
        /* <DEDUP_REMOVED lines=12> */
.L_x_7239:
        /* <DEDUP_REMOVED lines=61> */
.L_x_7237:
[----:B------:R-:W-:Y:S01]  /*1d50*/  I2FP.F32.U32 R111, R111 ;  /* 0x0000006f006f7245 */ /* 0x000fe20000201000 */
[----:B------:R-:W-:Y:S01]  /*1d60*/  HADD2.F32 R104, -RZ, R104.H1_H1 ;  /* 0x30000068ff687230 */ /* 0x000fe20000004100 */
[----:B------:R-:W-:Y:S01]  /*1d70*/  ISETP.NE.AND P2, PT, R134, 0x1, PT ;  /* 0x000000018600780c */ /* 0x000fe20003f45270 */
[----:B------:R-:W-:Y:S02]  /*1d80*/  @P1 HADD2.F32 R130, -RZ, R4.H1_H1 ;  /* 0x30000004ff821230 */ /* 0x000fe40000004100 */
[----:B------:R-:W-:Y:S02]  /*1d90*/  HFMA2 R133, -RZ, RZ, 0, 1.1920928955078125e-07 ;  /* 0x00000002ff857431 */ /* 0x000fe400000001ff */
[----:B------:R-:W-:Y:S01]  /*1da0*/  FFMA.FTZ R111, R111, R0, 1.1641532182693481445e-10 ;  /* 0x2f0000006f6f7423 */ /* 0x000fe20000010000 */
[----:B------:R-:W-:-:S04]  /*1db0*/  FMUL.FTZ R104, R104, UR5 ;  /* 0x0000000568687c20 */ /* 0x000fc80008410000 */
        /* <DEDUP_REMOVED lines=16> */
.L_x_7241:
        /* <DEDUP_REMOVED lines=12> */
.L_x_7242:
        /* <DEDUP_REMOVED lines=61> */
.L_x_7240:
        /* <DEDUP_REMOVED lines=8> */
[----:B------:R-:W-:Y:S02]  /*23d0*/  PLOP3.LUT P0, PT, P0, PT, PT, 0x8, 0x80 ;  /* 0x000000000080781c */ /* 0x000fe4000070e170 */
[----:B------:R-:W-:Y:S01]  /*23e0*/  MOV R130, R120 ;  /* 0x0000007800827202 */ /* 0x000fe20000000f00 */
        /* <DEDUP_REMOVED lines=13> */
.L_x_7244:
        /* <DEDUP_REMOVED lines=12> */
.L_x_7245:
        /* <DEDUP_REMOVED lines=61> */
.L_x_7243:
        /* <DEDUP_REMOVED lines=22> */
.L_x_7247:
        /* <DEDUP_REMOVED lines=12> */
.L_x_7248:
        /* <DEDUP_REMOVED lines=61> */
.L_x_7246:
        /* <DEDUP_REMOVED lines=22> */
.L_x_7250:
        /* <DEDUP_REMOVED lines=12> */
.L_x_7251:
        /* <DEDUP_REMOVED lines=60> */
[----:B------:R-:W-:-:S07]  /*3520*/  LOP3.LUT R122, R141, R122, R143, 0x96, !PT ;  /* 0x0000007a8d7a7212 */ /* 0x000fce00078e968f */
.L_x_7249:
        /* <DEDUP_REMOVED lines=22> */
.L_x_7253:
        /* <DEDUP_REMOVED lines=12> */
.L_x_7254:
        /* <DEDUP_REMOVED lines=60> */
[----:B------:R-:W-:-:S07]  /*3b10*/  LOP3.LUT R122, R143, R122, R149, 0x96, !PT ;  /* 0x0000007a8f7a7212 */ /* 0x000fce00078e9695 */
.L_x_7252:
        /* <DEDUP_REMOVED lines=22> */
.L_x_7256:
        /* <DEDUP_REMOVED lines=12> */
.L_x_7257:
        /* <DEDUP_REMOVED lines=61> */
.L_x_7255:
[----:B------:R-:W-:Y:S01]  /*4110*/  I2FP.F32.U32 R149, R134 ;  /* 0x0000008600957245 */ /* 0x000fe20000201000 */
[----:B------:R-:W-:Y:S01]  /*4120*/  HADD2.F32 R107, -RZ, R107.H1_H1 ;  /* 0x3000006bff6b7230 */ /* 0x000fe20000004100 */
[----:B------:R-:W-:Y:S01]  /*4130*/  PRMT R106, R130, 0x5410, R106 ;  /* 0x00005410826a7816 */ /* 0x000fe2000000006a */
[----:B------:R-:W-:Y:S01]  /*4140*/  @P1 HADD2.F32 R134, -RZ, R7.H1_H1 ;  /* 0x30000007ff861230 */ /* 0x000fe20000004100 */
[----:B------:R-:W-:Y:S01]  /*4150*/  PRMT R105, R111, 0x5410, R105 ;  /* 0x000054106f697816 */ /* 0x000fe20000000069 */
[----:B------:R-:W-:Y:S01]  /*4160*/  FFMA.FTZ R149, R149, R0, 1.1641532182693481445e-10 ;  /* 0x2f00000095957423 */ /* 0x000fe20000010000 */
[----:B------:R-:W-:Y:S01]  /*4170*/  FMUL.FTZ R107, R107, UR5 ;  /* 0x000000056b6b7c20 */ /* 0x000fe20008410000 */
[----:B------:R-:W-:-:S03]  /*4180*/  PRMT R104, R110, 0x5410, R104 ;  /* 0x000054106e687816 */ /* 0x000fc60000000068 */
[----:B------:R-:W-:-:S04]  /*4190*/  FSETP.GTU.FTZ.AND P5, PT, R149, UR4, PT ;  /* 0x0000000495007c0b */ /* 0x000fc8000bfbc000 */
[----:B------:R-:W-:Y:S02]  /*41a0*/  FSEL R149, R107, RZ, !P5 ;  /* 0x000000ff6b957208 */ /* 0x000fe40006800000 */
[----:B------:R-:W-:-:S03]  /*41b0*/  PLOP3.LUT P5, PT, P5, PT, PT, 0x8, 0x80 ;  /* 0x000000000080781c */ /* 0x000fc60002fae170 */
[----:B------:R-:W-:-:S05]  /*41c0*/  @P1 FADD.FTZ R149, R149, R134 ;  /* 0x0000008695951221 */ /* 0x000fca0000010000 */
[----:B------:R-:W-:-:S04]  /*41d0*/  F2FP.F16.F32.PACK_AB R107, RZ, R149 ;  /* 0x00000095ff6b723e */ /* 0x000fc800000000ff */
[----:B------:R-:W-:Y:S01]  /*41e0*/  PRMT R107, R140, 0x5410, R107 ;  /* 0x000054108c6b7816 */ /* 0x000fe2000000006b */
[----:B------:R-:W-:Y:S06]  /*41f0*/  BRA `(.L_x_7258) ;  /* 0x0000005c00d47947 */ /* 0x000fec0003800000 */
.L_x_7233:
        /* <DEDUP_REMOVED lines=15> */
.L_x_7260:
        /* <DEDUP_REMOVED lines=12> */
.L_x_7261:
        /* <DEDUP_REMOVED lines=56> */
[----:B------:R-:W-:Y:S02]  /*4730*/  IMAD.MOV.U32 R120, RZ, RZ, R114 ;  /* 0x000000ffff787224 */ /* 0x000fe400078e0072 */
[----:B------:R-:W-:Y:S01]  /*4740*/  HFMA2 R114, -RZ, RZ, 0, 0 ;  /* 0x00000000ff727431 */ /* 0x000fe200000001ff */
[----:B------:R-:W-:Y:S01]  /*4750*/  LOP3.LUT R122, R111, R122, R133, 0x96, !PT ;  /* 0x0000007a6f7a7212 */ /* 0x000fe200078e9685 */
[----:B------:R-:W-:-:S07]  /*4760*/  IMAD.MOV.U32 R110, RZ, RZ, R130 ;  /* 0x000000ffff6e7224 */ /* 0x000fce00078e0082 */
.L_x_7259:
        /* <DEDUP_REMOVED lines=22> */
.L_x_7263:
        /* <DEDUP_REMOVED lines=12> */
.L_x_7264:
        /* <DEDUP_REMOVED lines=52> */
[----:B------:R-:W-:-:S03]  /*4cd0*/  LOP3.LUT R115, R115, R118, R111, 0x96, !PT ;  /* 0x0000007673737212 */ /* 0x000fc600078e966f */
[----:B------:R-:W-:Y:S01]  /*4ce0*/  VIADD R111, R3, 0x96a522ad ;  /* 0x96a522ad036f7836 */ /* 0x000fe20000000000 */
[----:B------:R-:W-:Y:S01]  /*4cf0*/  LOP3.LUT R123, R123, R110, R117, 0x96, !PT ;  /* 0x0000006e7b7b7212 */ /* 0x000fe200078e9675 */
[----:B------:R-:W-:Y:S01]  /*4d00*/  IMAD.WIDE.U32 R114, R115, -0x2daee0ad, RZ ;  /* 0xd2511f5373727825 */ /* 0x000fe200078e00ff */
[----:B------:R-:W-:-:S03]  /*4d10*/  MOV R110, R132 ;  /* 0x00000084006e7202 */ /* 0x000fc60000000f00 */
[----:B------:R-:W-:Y:S01]  /*4d20*/  IMAD.MOV.U32 R120, RZ, RZ, R116 ;  /* 0x000000ffff787224 */ /* 0x000fe200078e0074 */
[----:B------:R-:W-:Y:S01]  /*4d30*/  LOP3.LUT R122, R111, R122, R115, 0x96, !PT ;  /* 0x0000007a6f7a7212 */ /* 0x000fe200078e9673 */
[----:B------:R-:W-:Y:S02]  /*4d40*/  IMAD.MOV.U32 R132, RZ, RZ, R114 ;  /* 0x000000ffff847224 */ /* 0x000fe400078e0072 */
[----:B------:R-:W-:-:S07]  /*4d50*/  IMAD.MOV.U32 R115, RZ, RZ, RZ ;  /* 0x000000ffff737224 */ /* 0x000fce00078e00ff */
.L_x_7262:
[----:B------:R-:W-:Y:S01]  /*4d60*/  I2FP.F32.U32 R111, R110 ;  /* 0x0000006e006f7245 */ /* 0x000fe20000201000 */
[----:B------:R-:W-:Y:S01]  /*4d70*/  HADD2.F32 R110, -RZ, R144.H0_H0 ;  /* 0x20000090ff6e7230 */ /* 0x000fe20000004100 */
[----:B------:R-:W-:Y:S01]  /*4d80*/  ISETP.NE.AND P2, PT, R115, 0x1, PT ;  /* 0x000000017300780c */ /* 0x000fe20003f45270 */
[----:B------:R-:W-:Y:S02]  /*4d90*/  @P1 HADD2.F32 R131, -RZ, R4.H0_H0 ;  /* 0x20000004ff831230 */ /* 0x000fe40000004100 */
        /* <DEDUP_REMOVED lines=20> */
.L_x_7266:
        /* <DEDUP_REMOVED lines=12> */
.L_x_7267:
        /* <DEDUP_REMOVED lines=61> */
.L_x_7265:
[----:B------:R-:W-:Y:S01]  /*5370*/  I2FP.F32.U32 R111, R111 ;  /* 0x0000006f006f7245 */ /* 0x000fe20000201000 */
[----:B------:R-:W-:Y:S01]  /*5380*/  HADD2.F32 R104, -RZ, R104.H1_H1 ;  /* 0x30000068ff687230 */ /* 0x000fe20000004100 */
[----:B------:R-:W-:Y:S01]  /*5390*/  ISETP.NE.AND P2, PT, R114, 0x1, PT ;  /* 0x000000017200780c */ /* 0x000fe20003f45270 */
[----:B------:R-:W-:Y:S02]  /*53a0*/  HFMA2 R115, -RZ, RZ, 0, 1.1920928955078125e-07 ;  /* 0x00000002ff737431 */ /* 0x000fe400000001ff */
        /* <DEDUP_REMOVED lines=16> */
.L_x_7269:
        /* <DEDUP_REMOVED lines=12> */
.L_x_7270:
        /* <DEDUP_REMOVED lines=54> */
[----:B------:R-:W-:Y:S02]  /*58d0*/  VIADD R111, R2, 0x8ff34781 ;  /* 0x8ff34781026f7836 */ /* 0x000fe40000000000 */
[----:B------:R-:W-:Y:S02]  /*58e0*/  IMAD.MOV.U32 R120, RZ, RZ, R122 ;  /* 0x000000ffff787224 */ /* 0x000fe400078e007a */
[----:B------:R-:W-:Y:S01]  /*58f0*/  IMAD.WIDE.U32 R134, R134, -0x2daee0ad, RZ ;  /* 0xd2511f5386867825 */ /* 0x000fe200078e00ff */
[----:B------:R-:W-:-:S04]  /*5900*/  LOP3.LUT R123, R111, R116, R123, 0x96, !PT ;  /* 0x000000746f7b7212 */ /* 0x000fc800078e967b */
[----:B------:R-:W-:Y:S01]  /*5910*/  LOP3.LUT R122, R115, R114, R135, 0x96, !PT ;  /* 0x00000072737a7212 */ /* 0x000fe200078e9687 */
[----:B------:R-:W-:Y:S01]  /*5920*/  IMAD.MOV.U32 R115, RZ, RZ, RZ ;  /* 0x000000ffff737224 */ /* 0x000fe200078e00ff */
[----:B------:R-:W-:-:S07]  /*5930*/  MOV R132, R134 ;  /* 0x0000008600847202 */ /* 0x000fce0000000f00 */
.L_x_7268:
[----:B------:R-:W-:Y:S01]  /*5940*/  I2FP.F32.U32 R111, R104 ;  /* 0x00000068006f7245 */ /* 0x000fe20000201000 */
[----:B------:R-:W-:Y:S01]  /*5950*/  HADD2.F32 R104, -RZ, R144.H1_H1 ;  /* 0x30000090ff687230 */ /* 0x000fe20000004100 */
[----:B------:R-:W-:Y:S01]  /*5960*/  ISETP.NE.AND P2, PT, R115, 0x1, PT ;  /* 0x000000017300780c */ /* 0x000fe20003f45270 */
[----:B------:R-:W-:Y:S01]  /*5970*/  @P1 HADD2.F32 R135, -RZ, R4.H1_H1 ;  /* 0x30000004ff871230 */ /* 0x000fe20000004100 */
[----:B------:R-:W-:Y:S01]  /*5980*/  MOV R116, 0x2 ;  /* 0x0000000200747802 */ /* 0x000fe20000000f00 */
[----:B------:R-:W-:Y:S01]  /*5990*/  FFMA.FTZ R111, R111, R0, 1.1641532182693481445e-10 ;  /* 0x2f0000006f6f7423 */ /* 0x000fe20000010000 */
[----:B------:R-:W-:-:S04]  /*59a0*/  FMUL.FTZ R104, R104, UR5 ;  /* 0x0000000568687c20 */ /* 0x000fc80008410000 */
[----:B------:R-:W-:-:S04]  /*59b0*/  FSETP.GTU.FTZ.AND P0, PT, R111, UR4, PT ;  /* 0x000000046f007c0b */ /* 0x000fc8000bf1c000 */
[----:B------:R-:W-:-:S05]  /*59c0*/  FSEL R111, R104, RZ, !P0 ;  /* 0x000000ff686f7208 */ /* 0x000fca0004000000 */
[----:B------:R-:W-:Y:S01]  /*59d0*/  FADD.FTZ R104, R118, R111 ;  /* 0x0000006f76687221 */ /* 0x000fe20000010000 */
[----:B------:R-:W-:Y:S01]  /*59e0*/  SEL R118, RZ, 0x1, P0 ;  /* 0x00000001ff767807 */ /* 0x000fe20000000000 */
[----:B------:R-:W-:Y:S02]  /*59f0*/  IMAD.MOV.U32 R111, RZ, RZ, R120 ;  /* 0x000000ffff6f7224 */ /* 0x000fe400078e0078 */
        /* <DEDUP_REMOVED lines=12> */
.L_x_7272:
        /* <DEDUP_REMOVED lines=12> */
.L_x_7273:
        /* <DEDUP_REMOVED lines=61> */
.L_x_7271:
        /* <DEDUP_REMOVED lines=20> */
.L_x_7275:
        /* <DEDUP_REMOVED lines=12> */
.L_x_7276:
        /* <DEDUP_REMOVED lines=57> */
[----:B------:R-:W-:Y:S01]  /*64e0*/  IMAD.MOV.U32 R111, RZ, RZ, R132 ;  /* 0x000000ffff6f7224 */ /* 0x000fe200078e0084 */
[----:B------:R-:W-:Y:S01]  /*64f0*/  LOP3.LUT R122, R115, R114, R141, 0x96, !PT ;  /* 0x00000072737a7212 */ /* 0x000fe200078e968d */
[----:B------:R-:W-:Y:S02]  /*6500*/  HFMA2 R115, -RZ, RZ, 0, 0 ;  /* 0x00000000ff737431 */ /* 0x000fe400000001ff */
[----:B------:R-:W-:-:S07]  /*6510*/  IMAD.MOV.U32 R132, RZ, RZ, R140 ;  /* 0x000000ffff847224 */ /* 0x000fce00078e008c */
.L_x_7274:
        /* <DEDUP_REMOVED lines=8> */
[----:B------:R-:W-:-:S03]  /*65a0*/  SEL R117, RZ, 0x1, P0 ;  /* 0x00000001ff757807 */ /* 0x000fc60000000000 */
[----:B------:R-:W-:Y:S01]  /*65b0*/  FADD.FTZ R111, R127, R114 ;  /* 0x000000727f6f7221 */ /* 0x000fe20000010000 */
[----:B------:R-:W-:Y:S01]  /*65c0*/  IMAD.MOV.U32 R127, RZ, RZ, 0x2 ;  /* 0x00000002ff7f7424 */ /* 0x000fe200078e00ff */
[----:B------:R-:W-:Y:S02]  /*65d0*/  MOV R114, R120 ;  /* 0x0000007800727202 */ /* 0x000fe40000000f00 */
        /* <DEDUP_REMOVED lines=12> */
.L_x_7278:
        /* <DEDUP_REMOVED lines=12> */
.L_x_7279:
        /* <DEDUP_REMOVED lines=57> */
[----:B------:R-:W-:Y:S02]  /*6af0*/  VIADD R115, R3, 0x96a522ad ;  /* 0x96a522ad03737836 */ /* 0x000fe40000000000 */
[----:B------:R-:W-:Y:S02]  /*6b00*/  IMAD.MOV.U32 R114, RZ, RZ, R132 ;  /* 0x000000ffff727224 */ /* 0x000fe400078e0084 */
[----:B------:R-:W-:Y:S01]  /*6b10*/  IMAD.MOV.U32 R132, RZ, RZ, R140 ;  /* 0x000000ffff847224 */ /* 0x000fe200078e008c */
[----:B------:R-:W-:-:S07]  /*6b20*/  LOP3.LUT R122, R115, R122, R141, 0x96, !PT ;  /* 0x0000007a737a7212 */ /* 0x000fce00078e968d */
.L_x_7277:
[----:B------:R-:W-:Y:S01]  /*6b30*/  ISETP.NE.AND P3, PT, R127, 0x1, PT ;  /* 0x000000017f00780c */ /* 0x000fe20003f65270 */
[----:B------:R-:W-:Y:S01]  /*6b40*/  HADD2.F32 R105, -RZ, R105.H1_H1 ;  /* 0x30000069ff697230 */ /* 0x000fe20000004100 */
[----:B------:R-:W-:-:S04]  /*6b50*/  I2FP.F32.U32 R115, R114 ;  /* 0x0000007200737245 */ /* 0x000fc80000201000 */
[----:B------:R-:W-:Y:S01]  /*6b60*/  FMUL.FTZ R116, R105, UR5 ;  /* 0x0000000569747c20 */ /* 0x000fe20008410000 */
[----:B------:R-:W-:Y:S01]  /*6b70*/  FFMA.FTZ R115, R115, R0, 1.1641532182693481445e-10 ;  /* 0x2f00000073737423 */ /* 0x000fe20000010000 */
[----:B------:R-:W-:-:S04]  /*6b80*/  IMAD.MOV.U32 R105, RZ, RZ, R120 ;  /* 0x000000ffff697224 */ /* 0x000fc800078e0078 */
[----:B------:R-:W-:Y:S01]  /*6b90*/  FSETP.GTU.FTZ.AND P0, PT, R115, UR4, PT ;  /* 0x0000000473007c0b */ /* 0x000fe2000bf1c000 */
[----:B------:R-:W-:-:S03]  /*6ba0*/  IMAD.MOV.U32 R115, RZ, RZ, 0x2 ;  /* 0x00000002ff737424 */ /* 0x000fc600078e00ff */
        /* <DEDUP_REMOVED lines=11> */
.L_x_7281:
        /* <DEDUP_REMOVED lines=12> */
.L_x_7282:
        /* <DEDUP_REMOVED lines=61> */
.L_x_7280:
        /* <DEDUP_REMOVED lines=8> */
[----:B------:R-:W-:-:S04]  /*7170*/  @P1 HADD2.F32 R114, -RZ, R5.H1_H1 ;  /* 0x30000005ff721230 */ /* 0x000fc80000004100 */
[----:B------:R-:W-:Y:S01]  /*7180*/  FADD.FTZ R105, R116, R105 ;  /* 0x0000006974697221 */ /* 0x000fe20000010000 */
[----:B------:R-:W-:-:S03]  /*7190*/  SEL R116, RZ, 0x1, P0 ;  /* 0x00000001ff747807 */ /* 0x000fc60000000000 */
        /* <DEDUP_REMOVED lines=13> */
.L_x_7284:
        /* <DEDUP_REMOVED lines=12> */
.L_x_7285:
        /* <DEDUP_REMOVED lines=61> */
.L_x_7283:
[----:B------:R-:W-:Y:S01]  /*7700*/  I2FP.F32.U32 R115, R114 ;  /* 0x0000007200737245 */ /* 0x000fe20000201000 */
[----:B------:R-:W-:Y:S01]  /*7710*/  HADD2.F32 R114, -RZ, R106.H0_H0 ;  /* 0x2000006aff727230 */ /* 0x000fe20000004100 */
[----:B------:R-:W-:Y:S01]  /*7720*/  ISETP.NE.AND P0, PT, R128, 0x1, PT ;  /* 0x000000018000780c */ /* 0x000fe20003f05270 */
[----:B------:R-:W-:Y:S02]  /*7730*/  HFMA2 R134, -RZ, RZ, 0, 1.1920928955078125e-07 ;  /* 0x00000002ff867431 */ /* 0x000fe400000001ff */
        /* <DEDUP_REMOVED lines=15> */
.L_x_7287:
        /* <DEDUP_REMOVED lines=12> */
.L_x_7288:
        /* <DEDUP_REMOVED lines=61> */
.L_x_7286:
[----:B------:R-:W-:Y:S01]  /*7cc0*/  I2FP.F32.U32 R115, R114 ;  /* 0x0000007200737245 */ /* 0x000fe20000201000 */
[----:B------:R-:W-:Y:S01]  /*7cd0*/  HADD2.F32 R114, -RZ, R146.H0_H0 ;  /* 0x20000092ff727230 */ /* 0x000fe20000004100 */
[----:B------:R-:W-:Y:S01]  /*7ce0*/  MOV R140, 0x2 ;  /* 0x00000002008c7802 */ /* 0x000fe20000000f00 */
[----:B------:R-:W-:Y:S02]  /*7cf0*/  @P1 HADD2.F32 R133, -RZ, R6.H0_H0 ;  /* 0x20000006ff851230 */ /* 0x000fe40000004100 */
        /* <DEDUP_REMOVED lines=20> */
.L_x_7290:
        /* <DEDUP_REMOVED lines=12> */
.L_x_7291:
        /* <DEDUP_REMOVED lines=61> */
.L_x_7289:
[----:B------:R-:W-:Y:S01]  /*82d0*/  I2FP.F32.U32 R127, R114 ;  /* 0x00000072007f7245 */ /* 0x000fe20000201000 */
[----:B------:R-:W-:Y:S01]  /*82e0*/  HADD2.F32 R106, -RZ, R106.H1_H1 ;  /* 0x3000006aff6a7230 */ /* 0x000fe20000004100 */
[----:B------:R-:W-:Y:S01]  /*82f0*/  ISETP.NE.AND P4, PT, R140, 0x1, PT ;  /* 0x000000018c00780c */ /* 0x000fe20003f85270 */
[----:B------:R-:W-:Y:S02]  /*8300*/  IMAD.MOV.U32 R134, RZ, RZ, 0x2 ;  /* 0x00000002ff867424 */ /* 0x000fe400078e00ff */
[----:B------:R-:W-:Y:S01]  /*8310*/  FFMA.FTZ R127, R127, R0, 1.1641532182693481445e-10 ;  /* 0x2f0000007f7f7423 */ /* 0x000fe20000010000 */
[----:B------:R-:W-:Y:S01]  /*8320*/  FMUL.FTZ R128, R106, UR5 ;  /* 0x000000056a807c20 */ /* 0x000fe20008410000 */
[----:B------:R-:W-:-:S03]  /*8330*/  MOV R106, R120 ;  /* 0x00000078006a7202 */ /* 0x000fc60000000f00 */
        /* <DEDUP_REMOVED lines=12> */
.L_x_7293:
        /* <DEDUP_REMOVED lines=12> */
.L_x_7294:
        /* <DEDUP_REMOVED lines=61> */
.L_x_7292:
        /* <DEDUP_REMOVED lines=24> */
.L_x_7296:
        /* <DEDUP_REMOVED lines=12> */
.L_x_7297:
        /* <DEDUP_REMOVED lines=61> */
.L_x_7295:
        /* <DEDUP_REMOVED lines=19> */
.L_x_7299:
        /* <DEDUP_REMOVED lines=12> */
.L_x_7300:
        /* <DEDUP_REMOVED lines=61> */
.L_x_7298:
[----:B------:R-:W-:Y:S01]  /*9460*/  I2FP.F32.U32 R127, R128 ;  /* 0x00000080007f7245 */ /* 0x000fe20000201000 */
[----:B------:R-:W-:Y:S02]  /*9470*/  HADD2.F32 R128, -RZ, R147.H0_H0 ;  /* 0x20000093ff807230 */ /* 0x000fe40000004100 */
[----:B------:R-:W-:Y:S02]  /*9480*/  @P1 HADD2.F32 R149, -RZ, R7.H0_H0 ;  /* 0x20000007ff951230 */ /* 0x000fe40000004100 */
[----:B------:R-:W-:Y:S01]  /*9490*/  FFMA.FTZ R127, R127, R0, 1.1641532182693481445e-10 ;  /* 0x2f0000007f7f7423 */ /* 0x000fe20000010000 */
[----:B------:R-:W-:Y:S01]  /*94a0*/  FMUL.FTZ R128, R128, UR5 ;  /* 0x0000000580807c20 */ /* 0x000fe20008410000 */
[----:B------:R-:W-:-:S03]  /*94b0*/  IMAD.MOV.U32 R148, RZ, RZ, 0x2 ;  /* 0x00000002ff947424 */ /* 0x000fc600078e00ff */
[----:B------:R-:W-:-:S04]  /*94c0*/  FSETP.GTU.FTZ.AND P5, PT, R127, UR4, PT ;  /* 0x000000047f007c0b */ /* 0x000fc8000bfbc000 */
        /* <DEDUP_REMOVED lines=17> */
.L_x_7302:
        /* <DEDUP_REMOVED lines=12> */
.L_x_7303:
        /* <DEDUP_REMOVED lines=61> */
.L_x_7301:
        /* <DEDUP_REMOVED lines=19> */
.L_x_7305:
        /* <DEDUP_REMOVED lines=14> */
.L_x_7306:
        /* <DEDUP_REMOVED lines=61> */
.L_x_7304:
        /* <DEDUP_REMOVED lines=10> */
[----:B------:R-:W-:-:S03]  /*a0f0*/  SEL R128, RZ, 0x1, P6 ;  /* 0x00000001ff807807 */ /* 0x000fc60003000000 */
[----:B------:R-:W-:-:S04]  /*a100*/  FADD.FTZ R107, R140, R107 ;  /* 0x0000006b8c6b7221 */ /* 0x000fc80000010000 */
[--C-:B------:R-:W-:Y:S01]  /*a110*/  @P1 FADD.FTZ R149, R142, R107.reuse ;  /* 0x0000006b8e951221 */ /* 0x100fe20000010000 */
[----:B------:R-:W-:-:S05]  /*a120*/  @!P1 IMAD.MOV.U32 R149, RZ, RZ, R107 ;  /* 0x000000ffff959224 */ /* 0x000fca00078e006b */
[----:B------:R-:W-:-:S04]  /*a130*/  F2FP.F16.F32.PACK_AB R107, RZ, R149 ;  /* 0x00000095ff6b723e */ /* 0x000fc800000000ff */
[----:B------:R-:W-:-:S07]  /*a140*/  PRMT R107, R134, 0x5410, R107 ;  /* 0x00005410866b7816 */ /* 0x000fce000000006b */
.L_x_7258:
        /* <DEDUP_REMOVED lines=23> */
[C---:B--2---:R-:W-:Y:S01]  /*a2c0*/  IMAD.WIDE.U32 R104, R129.reuse, 0x8, R112 ;  /* 0x0000000881687825 */ /* 0x044fe200078e0070 */
[----:B------:R-:W-:-:S04]  /*a2d0*/  IADD3 R151, PT, PT, R129, 0x100, RZ ;  /* 0x0000010081977810 */ /* 0x000fc80007ffe0ff */
[----:B------:R2:W-:Y:S01]  /*a2e0*/  STG.E.64 desc[UR8][R104.64], R152 ;  /* 0x0000009868007986 */ /* 0x0005e2000c101b08 */
        /* <DEDUP_REMOVED lines=24> */
.L_x_7307:
        /* <DEDUP_REMOVED lines=19> */
.L_x_7310:
        /* <DEDUP_REMOVED lines=12> */
.L_x_7311:
        /* <DEDUP_REMOVED lines=59> */
[----:B------:R-:W-:Y:S01]  /*aa10*/  LOP3.LUT R122, R117, R114, R119, 0x96, !PT ;  /* 0x00000072757a7212 */ /* 0x000fe200078e9677 */
[----:B------:R-:W-:-:S07]  /*aa20*/  IMAD.MOV.U32 R114, RZ, RZ, R132 ;  /* 0x000000ffff727224 */ /* 0x000fce00078e0084 */
.L_x_7309:
[----:B------:R-:W-:Y:S01]  /*aa30*/  I2FP.F32.U32 R115, R114 ;  /* 0x0000007200737245 */ /* 0x000fe20000201000 */
[----:B-----5:R-:W-:Y:S01]  /*aa40*/  HADD2.F32 R114, -RZ, R104.H0_H0 ;  /* 0x20000068ff727230 */ /* 0x020fe20000004100 */
        /* <DEDUP_REMOVED lines=18> */
.L_x_7313:
        /* <DEDUP_REMOVED lines=12> */
.L_x_7314:
        /* <DEDUP_REMOVED lines=61> */
.L_x_7312:
[----:B------:R-:W-:Y:S01]  /*b000*/  I2FP.F32.U32 R115, R115 ;  /* 0x0000007300737245 */ /* 0x000fe20000201000 */
[----:B------:R-:W-:Y:S01]  /*b010*/  HADD2.F32 R114, -RZ, R144.H0_H0 ;  /* 0x20000090ff727230 */ /* 0x000fe20000004100 */
[----:B------:R-:W-:Y:S01]  /*b020*/  ISETP.NE.AND P3, PT, R117, 0x1, PT ;  /* 0x000000017500780c */ /* 0x000fe20003f65270 */
[----:B-1----:R-:W-:Y:S02]  /*b030*/  @P1 HADD2.F32 R155, -RZ, R4.H0_H0 ;  /* 0x20000004ff9b1230 */ /* 0x002fe40000004100 */
        /* <DEDUP_REMOVED lines=20> */
.L_x_7316:
        /* <DEDUP_REMOVED lines=12> */
.L_x_7317:
        /* <DEDUP_REMOVED lines=61> */
.L_x_7315:
        /* <DEDUP_REMOVED lines=20> */
.L_x_7319:
        /* <DEDUP_REMOVED lines=12> */
.L_x_7320:
        /* <DEDUP_REMOVED lines=61> */
.L_x_7318:
        /* <DEDUP_REMOVED lines=8> */
[----:B------:R-:W-:Y:S01]  /*bc60*/  FSEL R115, R114, RZ, !P2 ;  /* 0x000000ff72737208 */ /* 0x000fe20005000000 */
[----:B------:R-:W-:Y:S01]  /*bc70*/  IMAD.MOV.U32 R114, RZ, RZ, R120 ;  /* 0x000000ffff727224 */ /* 0x000fe200078e0078 */
        /* <DEDUP_REMOVED lines=14> */
.L_x_7322:
        /* <DEDUP_REMOVED lines=12> */
.L_x_7323:
        /* <DEDUP_REMOVED lines=61> */
.L_x_7321:
        /* <DEDUP_REMOVED lines=20> */
.L_x_7325:
        /* <DEDUP_REMOVED lines=12> */
.L_x_7326:
        /* <DEDUP_REMOVED lines=61> */
.L_x_7324:
        /* <DEDUP_REMOVED lines=24> */
.L_x_7328:
        /* <DEDUP_REMOVED lines=12> */
.L_x_7329:
        /* <DEDUP_REMOVED lines=61> */
.L_x_7327:
[----:B------:R-:W-:Y:S01]  /*cdd0*/  I2FP.F32.U32 R115, R114 ;  /* 0x0000007200737245 */ /* 0x000fe20000201000 */
[----:B------:R-:W-:Y:S01]  /*cde0*/  HADD2.F32 R105, -RZ, R105.H1_H1 ;  /* 0x30000069ff697230 */ /* 0x000fe20000004100 */
[----:B------:R-:W-:-:S03]  /*cdf0*/  ISETP.NE.AND P2, PT, R127, 0x1, PT ;  /* 0x000000017f00780c */ /* 0x000fc60003f45270 */
[----:B------:R-:W-:Y:S01]  /*ce00*/  FFMA.FTZ R115, R115, R0, 1.1641532182693481445e-10 ;  /* 0x2f00000073737423 */ /* 0x000fe20000010000 */
[----:B------:R-:W-:-:S04]  /*ce10*/  FMUL.FTZ R105, R105, UR5 ;  /* 0x0000000569697c20 */ /* 0x000fc80008410000 */
[----:B------:R-:W-:Y:S01]  /*ce20*/  FSETP.GTU.FTZ.AND P3, PT, R115, UR4, PT ;  /* 0x0000000473007c0b */ /* 0x000fe2000bf7c000 */
[----:B------:R-:W-:-:S03]  /*ce30*/  IMAD.MOV.U32 R115, RZ, RZ, 0x2 ;  /* 0x00000002ff737424 */ /* 0x000fc600078e00ff */
        /* <DEDUP_REMOVED lines=13> */
.L_x_7331:
        /* <DEDUP_REMOVED lines=12> */
.L_x_7332:
        /* <DEDUP_REMOVED lines=53> */
[----:B------:R-:W-:Y:S02]  /*d320*/  HFMA2 R115, -RZ, RZ, 0, 0 ;  /* 0x00000000ff737431 */ /* 0x000fe400000001ff */
[----:B------:R-:W-:Y:S01]  /*d330*/  IMAD.WIDE.U32 R152, R105, -0x2daee0ad, RZ ;  /* 0xd2511f5369987825 */ /* 0x000fe200078e00ff */
[----:B------:R-:W-:Y:S02]  /*d340*/  IADD3 R105, PT, PT, R3, -0x695add53, RZ ;  /* 0x96a522ad03697810 */ /* 0x000fe40007ffe0ff */
[----:B------:R-:W-:Y:S01]  /*d350*/  LOP3.LUT R123, R123, R114, R157, 0x96, !PT ;  /* 0x000000727b7b7212 */ /* 0x000fe200078e969d */
[----:B------:R-:W-:Y:S01]  /*d360*/  IMAD.MOV.U32 R120, RZ, RZ, R156 ;  /* 0x000000ffff787224 */ /* 0x000fe200078e009c */
[----:B------:R-:W-:Y:S02]  /*d370*/  LOP3.LUT R122, R105, R122, R153, 0x96, !PT ;  /* 0x0000007a697a7212 */ /* 0x000fe400078e9699 */
[----:B------:R-:W-:Y:S01]  /*d380*/  MOV R105, R134 ;  /* 0x0000008600697202 */ /* 0x000fe20000000f00 */
[----:B------:R-:W-:-:S07]  /*d390*/  IMAD.MOV.U32 R134, RZ, RZ, R152 ;  /* 0x000000ffff867224 */ /* 0x000fce00078e0098 */
.L_x_7330:
[----:B------:R-:W-:Y:S01]  /*d3a0*/  I2FP.F32.U32 R105, R105 ;  /* 0x0000006900697245 */ /* 0x000fe20000201000 */
[----:B------:R-:W-:Y:S01]  /*d3b0*/  HADD2.F32 R114, -RZ, R145.H1_H1 ;  /* 0x30000091ff727230 */ /* 0x000fe20000004100 */
[----:B------:R-:W-:-:S03]  /*d3c0*/  MOV R132, 0x2 ;  /* 0x0000000200847802 */ /* 0x000fc60000000f00 */
[----:B------:R-:W-:Y:S01]  /*d3d0*/  FFMA.FTZ R105, R105, R0, 1.1641532182693481445e-10 ;  /* 0x2f00000069697423 */ /* 0x000fe20000010000 */
[----:B------:R-:W-:-:S04]  /*d3e0*/  FMUL.FTZ R114, R114, UR5 ;  /* 0x0000000572727c20 */ /* 0x000fc80008410000 */
[----:B------:R-:W-:-:S04]  /*d3f0*/  FSETP.GTU.FTZ.AND P2, PT, R105, UR4, PT ;  /* 0x0000000469007c0b */ /* 0x000fc8000bf5c000 */
[----:B------:R-:W-:Y:S01]  /*d400*/  FSEL R105, R114, RZ, !P2 ;  /* 0x000000ff72697208 */ /* 0x000fe20005000000 */
[----:B------:R-:W-:-:S04]  /*d410*/  @P1 HADD2.F32 R114, -RZ, R5.H1_H1 ;  /* 0x30000005ff721230 */ /* 0x000fc80000004100 */
        /* <DEDUP_REMOVED lines=16> */
.L_x_7334:
        /* <DEDUP_REMOVED lines=12> */
.L_x_7335:
        /* <DEDUP_REMOVED lines=59> */
[----:B------:R-:W-:Y:S01]  /*d990*/  MOV R114, R134 ;  /* 0x0000008600727202 */ /* 0x000fe20000000f00 */
[----:B------:R-:W-:-:S07]  /*d9a0*/  IMAD.MOV.U32 R134, RZ, RZ, R152 ;  /* 0x000000ffff867224 */ /* 0x000fce00078e0098 */
.L_x_7333:
        /* <DEDUP_REMOVED lines=19> */
.L_x_7337:
        /* <DEDUP_REMOVED lines=12> */
.L_x_7338:
        /* <DEDUP_REMOVED lines=59> */
[----:B------:R-:W-:Y:S01]  /*df50*/  IMAD.MOV.U32 R115, RZ, RZ, R134 ;  /* 0x000000ffff737224 */ /* 0x000fe200078e0086 */
[----:B------:R-:W-:-:S07]  /*df60*/  MOV R134, R152 ;  /* 0x0000009800867202 */ /* 0x000fce0000000f00 */
.L_x_7336:
        /* <DEDUP_REMOVED lines=24> */
.L_x_7340:
        /* <DEDUP_REMOVED lines=12> */
.L_x_7341:
        /* <DEDUP_REMOVED lines=8> */
[----:B------:R-:W-:Y:S01]  /*e230*/  IMAD.MOV.U32 R114, RZ, RZ, R134 ;  /* 0x000000ffff727224 */ /* 0x000fe200078e0086 */
[----:B------:R-:W-:Y:S01]  /*e240*/  LOP3.LUT R127, R127, R122, R157, 0x96, !PT ;  /* 0x0000007a7f7f7212 */ /* 0x000fe200078e969d */
[----:B------:R-:W-:Y:S01]  /*e250*/  IMAD.WIDE.U32 R122, R123, -0x2daee0ad, RZ ;  /* 0xd2511f537b7a7825 */ /* 0x000fe200078e00ff */
[----:B------:R-:W-:-:S03]  /*e260*/  IADD3 R157, PT, PT, R3, 0x76cf5d0a, RZ ;  /* 0x76cf5d0a039d7810 */ /* 0x000fc60007ffe0ff */
[----:B------:R-:W-:Y:S01]  /*e270*/  IMAD.MOV.U32 R152, RZ, RZ, RZ ;  /* 0x000000ffff987224 */ /* 0x000fe200078e00ff */
        /* <DEDUP_REMOVED lines=46> */
[----:B------:R-:W-:Y:S02]  /*e560*/  LOP3.LUT R122, R127, R122, R157, 0x96, !PT ;  /* 0x0000007a7f7a7212 */ /* 0x000fe400078e969d */
[----:B------:R-:W-:-:S07]  /*e570*/  MOV R134, R156 ;  /* 0x0000009c00867202 */ /* 0x000fce0000000f00 */
.L_x_7339:
        /* <DEDUP_REMOVED lines=19> */
.L_x_7343:
        /* <DEDUP_REMOVED lines=12> */
.L_x_7344:
        /* <DEDUP_REMOVED lines=61> */
.L_x_7342:
        /* <DEDUP_REMOVED lines=24> */
.L_x_7346:
        /* <DEDUP_REMOVED lines=12> */
.L_x_7347:
        /* <DEDUP_REMOVED lines=61> */
.L_x_7345:
        /* <DEDUP_REMOVED lines=19> */
.L_x_7349:
        /* <DEDUP_REMOVED lines=12> */
.L_x_7350:
        /* <DEDUP_REMOVED lines=59> */
[----:B------:R-:W-:Y:S01]  /*f6f0*/  IMAD.MOV.U32 R127, RZ, RZ, R134 ;  /* 0x000000ffff7f7224 */ /* 0x000fe200078e0086 */
[----:B------:R-:W-:-:S07]  /*f700*/  MOV R134, R156 ;  /* 0x0000009c00867202 */ /* 0x000fce0000000f00 */
.L_x_7348:
[----:B------:R-:W-:Y:S01]  /*f710*/  I2FP.F32.U32 R127, R127 ;  /* 0x0000007f007f7245 */ /* 0x000fe20000201000 */
[----:B------:R-:W-:Y:S02]  /*f720*/  HADD2.F32 R152, -RZ, R147.H0_H0 ;  /* 0x20000093ff987230 */ /* 0x000fe40000004100 */
        /* <DEDUP_REMOVED lines=8> */
[----:B------:R-:W-:Y:S01]  /*f7b0*/  @P1 HADD2.F32 R157, -RZ, R7.H0_H0 ;  /* 0x20000007ff9d1230 */ /* 0x000fe20000004100 */
[----:B------:R-:W-:-:S04]  /*f7c0*/  MOV R152, R120 ;  /* 0x0000007800987202 */ /* 0x000fc80000000f00 */
        /* <DEDUP_REMOVED lines=12> */
.L_x_7352:
        /* <DEDUP_REMOVED lines=12> */
.L_x_7353:
        /* <DEDUP_REMOVED lines=61> */
.L_x_7351:
        /* <DEDUP_REMOVED lines=19> */
.L_x_7355:
        /* <DEDUP_REMOVED lines=14> */
.L_x_7356:
        /* <DEDUP_REMOVED lines=61> */
.L_x_7354:
[----:B------:R-:W-:Y:S01]  /*10300*/  I2FP.F32.U32 R107, R107 ;  /* 0x0000006b006b7245 */ /* 0x000fe20000201000 */
[----:B------:R-:W-:Y:S01]  /*10310*/  HADD2.F32 R154, -RZ, R147.H1_H1 ;  /* 0x30000093ff9a7230 */ /* 0x000fe20000004100 */
[----:B------:R-:W-:Y:S02]  /*10320*/  PRMT R105, R128, 0x5410, R105 ;  /* 0x0000541080697816 */ /* 0x000fe40000000069 */
[----:B------:R-:W-:Y:S01]  /*10330*/  PRMT R106, R132, 0x5410, R106 ;  /* 0x00005410846a7816 */ /* 0x000fe2000000006a */
[----:B------:R-:W-:Y:S01]  /*10340*/  FFMA.FTZ R107, R107, R0, 1.1641532182693481445e-10 ;  /* 0x2f0000006b6b7423 */ /* 0x000fe20000010000 */
[----:B------:R-:W-:Y:S01]  /*10350*/  FMUL.FTZ R154, R154, UR5 ;  /* 0x000000059a9a7c20 */ /* 0x000fe20008410000 */
[----:B------:R-:W-:-:S03]  /*10360*/  PRMT R104, R130, 0x5410, R104 ;  /* 0x0000541082687816 */ /* 0x000fc60000000068 */
[----:B------:R-:W-:-:S04]  /*10370*/  FSETP.GTU.FTZ.AND P6, PT, R107, UR4, PT ;  /* 0x000000046b007c0b */ /* 0x000fc8000bfdc000 */
[----:B------:R-:W-:Y:S02]  /*10380*/  FSEL R165, R154, RZ, !P6 ;  /* 0x000000ff9aa57208 */ /* 0x000fe40007000000 */
[----:B------:R-:W-:-:S03]  /*10390*/  SEL R107, RZ, 0x1, P6 ;  /* 0x00000001ff6b7807 */ /* 0x000fc60003000000 */
[----:B------:R-:W-:Y:S01]  /*103a0*/  FADD.FTZ R152, R152, R165 ;  /* 0x000000a598987221 */ /* 0x000fe20000010000 */
[----:B------:R-:W-:Y:S01]  /*103b0*/  @P1 HADD2.F32 R165, -RZ, R7.H1_H1 ;  /* 0x30000007ffa51230 */ /* 0x000fe20000004100 */
[----:B------:R-:W-:-:S04]  /*103c0*/  PRMT R128, R107, 0x7610, R128 ;  /* 0x000076106b807816 */ /* 0x000fc80000000080 */
[--C-:B------:R-:W-:Y:S01]  /*103d0*/  @P1 FADD.FTZ R165, R165, R152.reuse ;  /* 0x00000098a5a51221 */ /* 0x100fe20000010000 */
[----:B------:R-:W-:-:S05]  /*103e0*/  @!P1 IMAD.MOV.U32 R165, RZ, RZ, R152 ;  /* 0x000000ffffa59224 */ /* 0x000fca00078e0098 */
[----:B------:R-:W-:-:S04]  /*103f0*/  F2FP.F16.F32.PACK_AB R152, RZ, R165 ;  /* 0x000000a5ff98723e */ /* 0x000fc800000000ff */
[----:B------:R-:W-:Y:S01]  /*10400*/  PRMT R107, R136, 0x5410, R152 ;  /* 0x00005410886b7816 */ /* 0x000fe20000000098 */
[----:B------:R-:W-:Y:S06]  /*10410*/  BRA `(.L_x_7357) ;  /* 0x00000030000c7947 */ /* 0x000fec0003800000 */
.L_x_7308:
        /* <DEDUP_REMOVED lines=15> */
.L_x_7359:
        /* <DEDUP_REMOVED lines=12> */
.L_x_7360:
[----:B-1----:R-:W-:Y:S01]  /*105d0*/  LOP3.LUT R154, R121, R123, R3, 0x96, !PT ;  /* 0x0000007b799a7212 */ /* 0x002fe200078e9603 */
        /* <DEDUP_REMOVED lines=57> */
[----:B------:R-:W-:Y:S02]  /*10970*/  VIADD R155, R3, 0x96a522ad ;  /* 0x96a522ad039b7836 */ /* 0x000fe40000000000 */
[----:B------:R-:W-:-:S03]  /*10980*/  IMAD.MOV.U32 R134, RZ, RZ, R152 ;  /* 0x000000ffff867224 */ /* 0x000fc600078e0098 */
[----:B------:R-:W-:-:S07]  /*10990*/  LOP3.LUT R122, R155, R122, R153, 0x96, !PT ;  /* 0x0000007a9b7a7212 */ /* 0x000fce00078e9699 */
.L_x_7358:
[----:B------:R-:W-:Y:S01]  /*109a0*/  I2FP.F32.U32 R153, R130 ;  /* 0x0000008200997245 */ /* 0x000fe20000201000 */
[----:B-----5:R-:W-:Y:S01]  /*109b0*/  HADD2.F32 R130, -RZ, R104.H0_H0 ;  /* 0x20000068ff827230 */ /* 0x020fe20000004100 */
[----:B------:R-:W-:Y:S01]  /*109c0*/  ISETP.NE.AND P3, PT, R136, 0x1, PT ;  /* 0x000000018800780c */ /* 0x000fe20003f65270 */
[----:B------:R-:W-:Y:S02]  /*109d0*/  @P1 HADD2.F32 R132, -RZ, R4.H0_H0 ;  /* 0x20000004ff841230 */ /* 0x000fe40000004100 */
[----:B------:R-:W-:Y:S02]  /*109e0*/  HFMA2 R148, -RZ, RZ, 0, 1.1920928955078125e-07 ;  /* 0x00000002ff947431 */ /* 0x000fe400000001ff */
[----:B------:R-:W-:Y:S01]  /*109f0*/  FFMA.FTZ R153, R153, R0, 1.1641532182693481445e-10 ;  /* 0x2f00000099997423 */ /* 0x000fe20000010000 */
[----:B------:R-:W-:-:S04]  /*10a00*/  FMUL.FTZ R130, R130, UR5 ;  /* 0x0000000582827c20 */ /* 0x000fc80008410000 */
[----:B------:R-:W-:-:S04]  /*10a10*/  FSETP.GTU.FTZ.AND P2, PT, R153, UR4, PT ;  /* 0x0000000499007c0b */ /* 0x000fc8000bf5c000 */
[----:B-1----:R-:W-:Y:S02]  /*10a20*/  FSEL R155, R130, RZ, !P2 ;  /* 0x000000ff829b7208 */ /* 0x002fe40005000000 */
        /* <DEDUP_REMOVED lines=14> */
.L_x_7362:
        /* <DEDUP_REMOVED lines=12> */
.L_x_7363:
        /* <DEDUP_REMOVED lines=61> */
.L_x_7361:
        /* <DEDUP_REMOVED lines=23> */
.L_x_7365:
        /* <DEDUP_REMOVED lines=12> */
.L_x_7366:
        /* <DEDUP_REMOVED lines=61> */
.L_x_7364:
        /* <DEDUP_REMOVED lines=23> */
.L_x_7368:
        /* <DEDUP_REMOVED lines=12> */
.L_x_7369:
[----:B------:R-:W-:Y:S01]  /*117d0*/  LOP3.LUT R156, R121, R123, R3, 0x96, !PT ;  /* 0x0000007b799c7212 */ /* 0x000fe200078e9603 */
[----:B------:R-:W-:Y:S01]  /*117e0*/  IMAD.WIDE.U32 R152, R138, -0x326172a9, RZ ;  /* 0xcd9e8d578a987825 */ /* 0x000fe200078e00ff */
[----:B------:R-:W-:-:S03]  /*117f0*/  MOV R136, R134 ;  /* 0x0000008600887202 */ /* 0x000fc60000000f00 */
        /* <DEDUP_REMOVED lines=55> */
[----:B------:R-:W-:Y:S02]  /*11b70*/  IMAD.MOV.U32 R134, RZ, RZ, R152 ;  /* 0x000000ffff867224 */ /* 0x000fe400078e0098 */
[----:B------:R-:W-:Y:S01]  /*11b80*/  HFMA2 R152, -RZ, RZ, 0, 0 ;  /* 0x00000000ff987431 */ /* 0x000fe200000001ff */
[----:B------:R-:W-:-:S07]  /*11b90*/  LOP3.LUT R122, R157, R122, R153, 0x96, !PT ;  /* 0x0000007a9d7a7212 */ /* 0x000fce00078e9699 */
.L_x_7367:
        /* <DEDUP_REMOVED lines=23> */
.L_x_7371:
        /* <DEDUP_REMOVED lines=12> */
.L_x_7372:
        /* <DEDUP_REMOVED lines=61> */
.L_x_7370:
        /* <DEDUP_REMOVED lines=8> */
[----:B------:R-:W-:Y:S01]  /*12220*/  FSEL R153, R136, RZ, !P2 ;  /* 0x000000ff88997208 */ /* 0x000fe20005000000 */
[----:B------:R-:W-:Y:S01]  /*12230*/  @P1 HADD2.F32 R136, -RZ, R6.H0_H0 ;  /* 0x20000006ff881230 */ /* 0x000fe20000004100 */
[----:B------:R-:W-:-:S04]  /*12240*/  PLOP3.LUT P2, PT, P2, PT, PT, 0x8, 0x80 ;  /* 0x000000000080781c */ /* 0x000fc8000174e170 */
[----:B------:R-:W-:-:S05]  /*12250*/  @P1 FADD.FTZ R153, R136, R153 ;  /* 0x0000009988991221 */ /* 0x000fca0000010000 */
        /* <DEDUP_REMOVED lines=10> */
.L_x_7374:
        /* <DEDUP_REMOVED lines=12> */
.L_x_7375:
        /* <DEDUP_REMOVED lines=61> */
.L_x_7373:
        /* <DEDUP_REMOVED lines=8> */
[----:B------:R-:W-:Y:S01]  /*12810*/  FSEL R159, R106, RZ, !P3 ;  /* 0x000000ff6a9f7208 */ /* 0x000fe20005800000 */
[----:B------:R-:W-:Y:S01]  /*12820*/  @P1 HADD2.F32 R106, -RZ, R6.H1_H1 ;  /* 0x30000006ff6a1230 */ /* 0x000fe20000004100 */
[----:B------:R-:W-:-:S04]  /*12830*/  PLOP3.LUT P3, PT, P3, PT, PT, 0x8, 0x80 ;  /* 0x000000000080781c */ /* 0x000fc80001f6e170 */
        /* <DEDUP_REMOVED lines=11> */
.L_x_7377:
        /* <DEDUP_REMOVED lines=12> */
.L_x_7378:
        /* <DEDUP_REMOVED lines=61> */
.L_x_7376:
        /* <DEDUP_REMOVED lines=8> */
[----:B------:R-:W-:Y:S01]  /*12e00*/  @P1 HADD2.F32 R152, -RZ, R7.H0_H0 ;  /* 0x20000007ff981230 */ /* 0x000fe20000004100 */
[----:B------:R-:W-:-:S04]  /*12e10*/  PLOP3.LUT P4, PT, P4, PT, PT, 0x8, 0x80 ;  /* 0x000000000080781c */ /* 0x000fc8000278e170 */
        /* <DEDUP_REMOVED lines=12> */
.L_x_7380:
        /* <DEDUP_REMOVED lines=12> */
.L_x_7381:
        /* <DEDUP_REMOVED lines=61> */
.L_x_7379:
        /* <DEDUP_REMOVED lines=13> */
[----:B------:R-:W-:-:S07]  /*13440*/  PRMT R107, R154, 0x5410, R107 ;  /* 0x000054109a6b7816 */ /* 0x000fce000000006b */
.L_x_7357:
        /* <DEDUP_REMOVED lines=42> */
.L_x_7382:
        /* <DEDUP_REMOVED lines=24> */
.L_x_7385:
        /* <DEDUP_REMOVED lines=12> */
.L_x_7386:
        /* <DEDUP_REMOVED lines=47> */
[----:B------:R-:W-:-:S04]  /*13c20*/  IMAD.WIDE.U32 R108, R108, -0x326172a9, RZ ;  /* 0xcd9e8d576c6c7825 */ /* 0x000fc800078e00ff */
[----:B------:R-:W-:Y:S01]  /*13c30*/  VIADD R117, R3, 0xdb3d7428 ;  /* 0xdb3d742803757836 */ /* 0x000fe20000000000 */
[----:B------:R-:W-:Y:S02]  /*13c40*/  LOP3.LUT R115, R115, R118, R109, 0x96, !PT ;  /* 0x0000007673737212 */ /* 0x000fe400078e966d */
[----:B------:R-:W-:Y:S02]  /*13c50*/  IADD3 R109, PT, PT, R3, -0x695add53, RZ ;  /* 0x96a522ad036d7810 */ /* 0x000fe40007ffe0ff */
[----:B------:R-:W-:Y:S01]  /*13c60*/  LOP3.LUT R117, R117, R116, R123, 0x96, !PT ;  /* 0x0000007475757212 */ /* 0x000fe200078e967b */
[----:B------:R-:W-:-:S04]  /*13c70*/  IMAD.WIDE.U32 R114, R115, -0x2daee0ad, RZ ;  /* 0xd2511f5373727825 */ /* 0x000fc800078e00ff */
[----:B------:R-:W-:Y:S01]  /*13c80*/  IMAD.WIDE.U32 R116, R117, -0x326172a9, RZ ;  /* 0xcd9e8d5775747825 */ /* 0x000fe200078e00ff */
[----:B------:R-:W-:-:S03]  /*13c90*/  MOV R130, R114 ;  /* 0x0000007200827202 */ /* 0x000fc60000000f00 */
[----:B------:R-:W-:Y:S01]  /*13ca0*/  HFMA2 R114, -RZ, RZ, 0, 0 ;  /* 0x00000000ff727431 */ /* 0x000fe200000001ff */
[----:B------:R-:W-:Y:S01]  /*13cb0*/  LOP3.LUT R122, R109, R122, R115, 0x96, !PT ;  /* 0x0000007a6d7a7212 */ /* 0x000fe200078e9673 */
[----:B------:R-:W-:Y:S02]  /*13cc0*/  VIADD R123, R2, 0x8ff34781 ;  /* 0x8ff34781027b7836 */ /* 0x000fe40000000000 */
[----:B------:R-:W-:-:S03]  /*13cd0*/  IMAD.MOV.U32 R120, RZ, RZ, R116 ;  /* 0x000000ffff787224 */ /* 0x000fc600078e0074 */
[----:B------:R-:W-:Y:S01]  /*13ce0*/  LOP3.LUT R123, R123, R108, R117, 0x96, !PT ;  /* 0x0000006c7b7b7212 */ /* 0x000fe200078e9675 */
[----:B------:R-:W-:-:S07]  /*13cf0*/  IMAD.MOV.U32 R108, RZ, RZ, R134 ;  /* 0x000000ffff6c7224 */ /* 0x000fce00078e0086 */
.L_x_7384:
        /* <DEDUP_REMOVED lines=20> */
.L_x_7388:
        /* <DEDUP_REMOVED lines=12> */
.L_x_7389:
        /* <DEDUP_REMOVED lines=44> */
[----:B------:R-:W-:-:S03]  /*141c0*/  IMAD.WIDE.U32 R122, R122, -0x2daee0ad, RZ ;  /* 0xd2511f537a7a7825 */ /* 0x000fc600078e00ff */
[----:B------:R-:W-:Y:S02]  /*141d0*/  LOP3.LUT R109, R109, R108, R115, 0x96, !PT ;  /* 0x0000006c6d6d7212 */ /* 0x000fe400078e9673 */
[----:B------:R-:W-:-:S03]  /*141e0*/  IADD3 R115, PT, PT, R3, -0x24c28bd8, RZ ;  /* 0xdb3d742803737810 */ /* 0x000fc60007ffe0ff */
[----:B------:R-:W-:Y:S01]  /*141f0*/  IMAD.WIDE.U32 R108, R109, -0x326172a9, RZ ;  /* 0xcd9e8d576d6c7825 */ /* 0x000fe200078e00ff */
[----:B------:R-:W-:Y:S02]  /*14200*/  LOP3.LUT R114, R115, R114, R123, 0x96, !PT ;  /* 0x0000007273727212 */ /* 0x000fe400078e967b */
[C---:B------:R-:W-:Y:S01]  /*14210*/  IADD3 R123, PT, PT, R2.reuse, -0x700cb87f, RZ ;  /* 0x8ff34781027b7810 */ /* 0x040fe20007ffe0ff */
        /* <DEDUP_REMOVED lines=9> */
[----:B------:R-:W-:Y:S01]  /*142b0*/  MOV R130, R108 ;  /* 0x0000006c00827202 */ /* 0x000fe20000000f00 */
[----:B------:R-:W-:-:S07]  /*142c0*/  IMAD.MOV.U32 R115, RZ, RZ, RZ ;  /* 0x000000ffff737224 */ /* 0x000fce00078e00ff */
.L_x_7387:
[----:B------:R-:W-:Y:S01]  /*142d0*/  I2FP.F32.U32 R109, R109 ;  /* 0x0000006d006d7245 */ /* 0x000fe20000201000 */
[----:B------:R-:W-:Y:S01]  /*142e0*/  HADD2.F32 R108, -RZ, R144.H0_H0 ;  /* 0x20000090ff6c7230 */ /* 0x000fe20000004100 */
[----:B------:R-:W-:Y:S01]  /*142f0*/  ISETP.NE.AND P3, PT, R115, 0x1, PT ;  /* 0x000000017300780c */ /* 0x000fe20003f65270 */
[----:B0-----:R-:W-:Y:S02]  /*14300*/  @P1 HADD2.F32 R171, -RZ, R4.H0_H0 ;  /* 0x20000004ffab1230 */ /* 0x001fe40000004100 */
        /* <DEDUP_REMOVED lines=20> */
.L_x_7391:
        /* <DEDUP_REMOVED lines=12> */
.L_x_7392:
[----:B------:R-:W-:Y:S01]  /*14510*/  LOP3.LUT R122, R121, R115, R3, 0x96, !PT ;  /* 0x00000073797a7212 */ /* 0x000fe200078e9603 */
[----:B------:R-:W-:Y:S01]  /*14520*/  IMAD.WIDE.U32 R116, R138, -0x326172a9, RZ ;  /* 0xcd9e8d578a747825 */ /* 0x000fe200078e00ff */
[----:B------:R-:W-:-:S03]  /*14530*/  IADD3 R109, PT, PT, R2, -0x61c88647, RZ ;  /* 0x9e3779b9026d7810 */ /* 0x000fc60007ffe0ff */
[----:B------:R-:W-:Y:S01]  /*14540*/  IMAD.WIDE.U32 R122, R122, -0x326172a9, RZ ;  /* 0xcd9e8d577a7a7825 */ /* 0x000fe200078e00ff */
[----:B------:R-:W-:-:S03]  /*14550*/  LOP3.LUT R117, R125, R117, R2, 0x96, !PT ;  /* 0x000000757d757212 */ /* 0x000fc600078e9602 */
        /* <DEDUP_REMOVED lines=51> */
[----:B------:R-:W-:-:S05]  /*14890*/  VIADD R109, R3, 0x96a522ad ;  /* 0x96a522ad036d7836 */ /* 0x000fca0000000000 */
[----:B------:R-:W-:Y:S01]  /*148a0*/  LOP3.LUT R122, R109, R114, R117, 0x96, !PT ;  /* 0x000000726d7a7212 */ /* 0x000fe200078e9675 */
[----:B------:R-:W-:Y:S01]  /*148b0*/  IMAD.MOV.U32 R109, RZ, RZ, R130 ;  /* 0x000000ffff6d7224 */ /* 0x000fe200078e0082 */
[----:B------:R-:W-:Y:S01]  /*148c0*/  MOV R130, R116 ;  /* 0x0000007400827202 */ /* 0x000fe20000000f00 */
[----:B------:R-:W-:-:S07]  /*148d0*/  IMAD.MOV.U32 R114, RZ, RZ, RZ ;  /* 0x000000ffff727224 */ /* 0x000fce00078e00ff */
.L_x_7390:
        /* <DEDUP_REMOVED lines=20> */
.L_x_7394:
        /* <DEDUP_REMOVED lines=12> */
.L_x_7395:
        /* <DEDUP_REMOVED lines=47> */
[----:B------:R-:W-:-:S05]  /*14dd0*/  VIADD R117, R3, 0xdb3d7428 ;  /* 0xdb3d742803757836 */ /* 0x000fca0000000000 */
        /* <DEDUP_REMOVED lines=8> */
[----:B------:R-:W-:Y:S01]  /*14e60*/  IMAD.WIDE.U32 R116, R109, -0x2daee0ad, RZ ;  /* 0xd2511f536d747825 */ /* 0x000fe200078e00ff */
[----:B------:R-:W-:-:S04]  /*14e70*/  IADD3 R109, PT, PT, R3, -0x695add53, RZ ;  /* 0x96a522ad036d7810 */ /* 0x000fc80007ffe0ff */
[----:B------:R-:W-:Y:S02]  /*14e80*/  LOP3.LUT R122, R109, R114, R117, 0x96, !PT ;  /* 0x000000726d7a7212 */ /* 0x000fe400078e9675 */
[----:B------:R-:W-:Y:S01]  /*14e90*/  MOV R109, R130 ;  /* 0x00000082006d7202 */ /* 0x000fe20000000f00 */
[----:B------:R-:W-:-:S07]  /*14ea0*/  IMAD.MOV.U32 R130, RZ, RZ, R116 ;  /* 0x000000ffff827224 */ /* 0x000fce00078e0074 */
.L_x_7393:
        /* <DEDUP_REMOVED lines=24> */
.L_x_7397:
        /* <DEDUP_REMOVED lines=12> */
.L_x_7398:
        /* <DEDUP_REMOVED lines=61> */
.L_x_7396:
        /* <DEDUP_REMOVED lines=20> */
.L_x_7400:
        /* <DEDUP_REMOVED lines=12> */
.L_x_7401:
        /* <DEDUP_REMOVED lines=53> */
[----:B------:R-:W-:Y:S01]  /*15a10*/  IMAD.MOV.U32 R115, RZ, RZ, RZ ;  /* 0x000000ffff737224 */ /* 0x000fe200078e00ff */
[----:B------:R-:W-:Y:S02]  /*15a20*/  LOP3.LUT R123, R123, R116, R175, 0x96, !PT ;  /* 0x000000747b7b7212 */ /* 0x000fe400078e96af */
[----:B------:R-:W-:Y:S01]  /*15a30*/  MOV R120, R174 ;  /* 0x000000ae00787202 */ /* 0x000fe20000000f00 */
[----:B------:R-:W-:-:S04]  /*15a40*/  IMAD.WIDE.U32 R116, R109, -0x2daee0ad, RZ ;  /* 0xd2511f536d747825 */ /* 0x000fc800078e00ff */
[----:B------:R-:W-:-:S05]  /*15a50*/  VIADD R109, R3, 0x96a522ad ;  /* 0x96a522ad036d7836 */ /* 0x000fca0000000000 */
[----:B------:R-:W-:Y:S01]  /*15a60*/  LOP3.LUT R122, R109, R114, R117, 0x96, !PT ;  /* 0x000000726d7a7212 */ /* 0x000fe200078e9675 */
[----:B------:R-:W-:Y:S01]  /*15a70*/  IMAD.MOV.U32 R109, RZ, RZ, R130 ;  /* 0x000000ffff6d7224 */ /* 0x000fe200078e0082 */
[----:B------:R-:W-:-:S07]  /*15a80*/  MOV R130, R116 ;  /* 0x0000007400827202 */ /* 0x000fce0000000f00 */
.L_x_7399:
[----:B------:R-:W-:Y:S01]  /*15a90*/  I2FP.F32.U32 R109, R109 ;  /* 0x0000006d006d7245 */ /* 0x000fe20000201000 */
[----:B------:R-:W-:-:S04]  /*15aa0*/  HADD2.F32 R114, -RZ, R145.H0_H0 ;  /* 0x20000091ff727230 */ /* 0x000fc80000004100 */
[----:B------:R-:W-:Y:S01]  /*15ab0*/  FFMA.FTZ R109, R109, R0, 1.1641532182693481445e-10 ;  /* 0x2f0000006d6d7423 */ /* 0x000fe20000010000 */
[----:B------:R-:W-:-:S04]  /*15ac0*/  FMUL.FTZ R114, R114, UR5 ;  /* 0x0000000572727c20 */ /* 0x000fc80008410000 */
[----:B------:R-:W-:-:S04]  /*15ad0*/  FSETP.GTU.FTZ.AND P2, PT, R109, UR4, PT ;  /* 0x000000046d007c0b */ /* 0x000fc8000bf5c000 */
[----:B------:R-:W-:Y:S02]  /*15ae0*/  FSEL R114, R114, RZ, !P2 ;  /* 0x000000ff72727208 */ /* 0x000fe40005000000 */
[----:B------:R-:W-:Y:S02]  /*15af0*/  SEL R117, RZ, 0x1, P2 ;  /* 0x00000001ff757807 */ /* 0x000fe40001000000 */
[----:B------:R-:W-:Y:S01]  /*15b00*/  ISETP.NE.AND P2, PT, R115, 0x1, PT ;  /* 0x000000017300780c */ /* 0x000fe20003f45270 */
[----:B------:R-:W-:Y:S01]  /*15b10*/  FADD.FTZ R109, R127, R114 ;  /* 0x000000727f6d7221 */ /* 0x000fe20000010000 */
[----:B------:R-:W-:Y:S02]  /*15b20*/  @P1 HADD2.F32 R114, -RZ, R5.H0_H0 ;  /* 0x20000005ff721230 */ /* 0x000fe40000004100 */
[----:B------:R-:W-:-:S03]  /*15b30*/  IMAD.MOV.U32 R127, RZ, RZ, 0x2 ;  /* 0x00000002ff7f7424 */ /* 0x000fc600078e00ff */
        /* <DEDUP_REMOVED lines=13> */
.L_x_7403:
        /* <DEDUP_REMOVED lines=12> */
.L_x_7404:
        /* <DEDUP_REMOVED lines=17> */
[----:B------:R-:W-:Y:S02]  /*15de0*/  IADD3 R127, PT, PT, R3, -0x126145ec, RZ ;  /* 0xed9eba14037f7810 */ /* 0x000fe40007ffe0ff */
[----:B------:R-:W-:Y:S01]  /*15df0*/  LOP3.LUT R116, R123, R122, R177, 0x96, !PT ;  /* 0x0000007a7b747212 */ /* 0x000fe200078e96b1 */
[----:B------:R-:W-:-:S04]  /*15e00*/  IMAD.WIDE.U32 R122, R115, -0x2daee0ad, RZ ;  /* 0xd2511f53737a7825 */ /* 0x000fc800078e00ff */
        /* <DEDUP_REMOVED lines=8> */
[----:B------:R-:W-:Y:S02]  /*15e90*/  IADD3 R123, PT, PT, R2, 0x1715609d, RZ ;  /* 0x1715609d027b7810 */ /* 0x000fe40007ffe0ff */
[----:B------:R-:W-:Y:S02]  /*15ea0*/  IADD3 R127, PT, PT, R3, 0x646e171e, RZ ;  /* 0x646e171e037f7810 */ /* 0x000fe40007ffe0ff */
        /* <DEDUP_REMOVED lines=23> */
[----:B------:R-:W-:Y:S01]  /*16020*/  IADD3 R123, PT, PT, R2, -0x700cb87f, RZ ;  /* 0x8ff34781027b7810 */ /* 0x000fe20007ffe0ff */
[----:B------:R-:W-:Y:S01]  /*16030*/  IMAD.MOV.U32 R127, RZ, RZ, RZ ;  /* 0x000000ffff7f7224 */ /* 0x000fe200078e00ff */
[----:B------:R-:W-:Y:S01]  /*16040*/  MOV R120, R178 ;  /* 0x000000b200787202 */ /* 0x000fe20000000f00 */
[----:B------:R-:W-:Y:S01]  /*16050*/  IMAD.WIDE.U32 R176, R176, -0x2daee0ad, RZ ;  /* 0xd2511f53b0b07825 */ /* 0x000fe200078e00ff */
[----:B------:R-:W-:-:S04]  /*16060*/  LOP3.LUT R123, R123, R122, R179, 0x96, !PT ;  /* 0x0000007a7b7b7212 */ /* 0x000fc800078e96b3 */
[----:B------:R-:W-:Y:S01]  /*16070*/  LOP3.LUT R122, R115, R114, R177, 0x96, !PT ;  /* 0x00000072737a7212 */ /* 0x000fe200078e96b1 */
[----:B------:R-:W-:Y:S01]  /*16080*/  IMAD.MOV.U32 R114, RZ, RZ, R130 ;  /* 0x000000ffff727224 */ /* 0x000fe200078e0082 */
[----:B------:R-:W-:-:S07]  /*16090*/  MOV R130, R176 ;  /* 0x000000b000827202 */ /* 0x000fce0000000f00 */
.L_x_7402:
[----:B------:R-:W-:Y:S01]  /*160a0*/  I2FP.F32.U32 R115, R114 ;  /* 0x0000007200737245 */ /* 0x000fe20000201000 */
[----:B------:R-:W-:Y:S01]  /*160b0*/  HADD2.F32 R105, -RZ, R105.H1_H1 ;  /* 0x30000069ff697230 */ /* 0x000fe20000004100 */
[----:B------:R-:W-:-:S03]  /*160c0*/  ISETP.NE.AND P2, PT, R127, 0x1, PT ;  /* 0x000000017f00780c */ /* 0x000fc60003f45270 */
[----:B------:R-:W-:Y:S01]  /*160d0*/  FFMA.FTZ R115, R115, R0, 1.1641532182693481445e-10 ;  /* 0x2f00000073737423 */ /* 0x000fe20000010000 */
[----:B------:R-:W-:-:S04]  /*160e0*/  FMUL.FTZ R105, R105, UR5 ;  /* 0x0000000569697c20 */ /* 0x000fc80008410000 */
[----:B------:R-:W-:Y:S01]  /*160f0*/  FSETP.GTU.FTZ.AND P3, PT, R115, UR4, PT ;  /* 0x0000000473007c0b */ /* 0x000fe2000bf7c000 */
[----:B------:R-:W-:-:S03]  /*16100*/  HFMA2 R115, -RZ, RZ, 0, 1.1920928955078125e-07 ;  /* 0x00000002ff737431 */ /* 0x000fc600000001ff */
        /* <DEDUP_REMOVED lines=13> */
.L_x_7406:
        /* <DEDUP_REMOVED lines=12> */
.L_x_7407:
        /* <DEDUP_REMOVED lines=61> */
.L_x_7405:
[----:B------:R-:W-:Y:S01]  /*16670*/  I2FP.F32.U32 R105, R105 ;  /* 0x0000006900697245 */ /* 0x000fe20000201000 */
[----:B------:R-:W-:Y:S01]  /*16680*/  @P1 HADD2.F32 R114, -RZ, R5.H1_H1 ;  /* 0x30000005ff721230 */ /* 0x000fe20000004100 */
[----:B------:R-:W-:-:S03]  /*16690*/  MOV R128, 0x2 ;  /* 0x0000000200807802 */ /* 0x000fc60000000f00 */
[----:B------:R-:W-:-:S05]  /*166a0*/  FFMA.FTZ R105, R105, R0, 1.1641532182693481445e-10 ;  /* 0x2f00000069697423 */ /* 0x000fca0000010000 */
[----:B------:R-:W-:Y:S01]  /*166b0*/  FSETP.GTU.FTZ.AND P2, PT, R105, UR4, PT ;  /* 0x0000000469007c0b */ /* 0x000fe2000bf5c000 */
[----:B------:R-:W-:-:S05]  /*166c0*/  HADD2.F32 R105, -RZ, R145.H1_H1 ;  /* 0x30000091ff697230 */ /* 0x000fca0000004100 */
[----:B------:R-:W-:-:S05]  /*166d0*/  FMUL.FTZ R105, R105, UR5 ;  /* 0x0000000569697c20 */ /* 0x000fca0008410000 */
        /* <DEDUP_REMOVED lines=17> */
.L_x_7409:
        /* <DEDUP_REMOVED lines=12> */
.L_x_7410:
        /* <DEDUP_REMOVED lines=61> */
.L_x_7408:
[----:B------:R-:W-:Y:S01]  /*16c80*/  I2FP.F32.U32 R115, R114 ;  /* 0x0000007200737245 */ /* 0x000fe20000201000 */
[----:B------:R-:W-:Y:S01]  /*16c90*/  HADD2.F32 R114, -RZ, R106.H0_H0 ;  /* 0x2000006aff727230 */ /* 0x000fe20000004100 */
        /* <DEDUP_REMOVED lines=17> */
.L_x_7412:
        /* <DEDUP_REMOVED lines=12> */
.L_x_7413:
        /* <DEDUP_REMOVED lines=61> */
.L_x_7411:
        /* <DEDUP_REMOVED lines=24> */
.L_x_7415:
        /* <DEDUP_REMOVED lines=12> */
.L_x_7416:
        /* <DEDUP_REMOVED lines=22> */
[----:B------:R-:W-:-:S05]  /*175e0*/  LOP3.LUT R123, R123, R122, R181, 0x96, !PT ;  /* 0x0000007a7b7b7212 */ /* 0x000fca00078e96b5 */
        /* <DEDUP_REMOVED lines=8> */
[----:B------:R-:W-:-:S04]  /*17670*/  IMAD.WIDE.U32 R182, R127, -0x326172a9, RZ ;  /* 0xcd9e8d577fb67825 */ /* 0x000fc800078e00ff */
[----:B------:R-:W-:Y:S01]  /*17680*/  VIADD R127, R3, 0xa9066899 ;  /* 0xa9066899037f7836 */ /* 0x000fe20000000000 */
[----:B------:R-:W-:-:S04]  /*17690*/  LOP3.LUT R123, R123, R184, R183, 0x96, !PT ;  /* 0x000000b87b7b7212 */ /* 0x000fc800078e96b7 */
[----:B------:R-:W-:Y:S01]  /*176a0*/  LOP3.LUT R127, R127, R122, R181, 0x96, !PT ;  /* 0x0000007a7f7f7212 */ /* 0x000fe200078e96b5 */
[----:B------:R-:W-:-:S04]  /*176b0*/  IMAD.WIDE.U32 R122, R123, -0x2daee0ad, RZ ;  /* 0xd2511f537b7a7825 */ /* 0x000fc800078e00ff */
[----:B------:R-:W-:Y:S02]  /*176c0*/  VIADD R181, R3, 0x646e171e ;  /* 0x646e171e03b57836 */ /* 0x000fe40000000000 */
[----:B------:R-:W-:Y:S01]  /*176d0*/  IMAD.WIDE.U32 R184, R127, -0x326172a9, RZ ;  /* 0xcd9e8d577fb87825 */ /* 0x000fe200078e00ff */
[C---:B------:R-:W-:Y:S02]  /*176e0*/  IADD3 R127, PT, PT, R2.reuse, -0x4ab325aa, RZ ;  /* 0xb54cda56027f7810 */ /* 0x040fe40007ffe0ff */
[----:B------:R-:W-:Y:S02]  /*176f0*/  LOP3.LUT R181, R181, R180, R123, 0x96, !PT ;  /* 0x000000b4b5b57212 */ /* 0x000fe400078e967b */
        /* <DEDUP_REMOVED lines=12> */
[----:B------:R-:W-:Y:S02]  /*177c0*/  LOP3.LUT R127, R127, R182, R185, 0x96, !PT ;  /* 0x000000b67f7f7212 */ /* 0x000fe400078e96b9 */
[----:B------:R-:W-:Y:S01]  /*177d0*/  IADD3 R123, PT, PT, R2, -0x700cb87f, RZ ;  /* 0x8ff34781027b7810 */ /* 0x000fe20007ffe0ff */
[----:B------:R-:W-:-:S04]  /*177e0*/  IMAD.WIDE.U32 R182, R181, -0x326172a9, RZ ;  /* 0xcd9e8d57b5b67825 */ /* 0x000fc800078e00ff */
[----:B------:R-:W-:Y:S01]  /*177f0*/  IMAD.WIDE.U32 R180, R127, -0x2daee0ad, RZ ;  /* 0xd2511f537fb47825 */ /* 0x000fe200078e00ff */
[----:B------:R-:W-:Y:S02]  /*17800*/  LOP3.LUT R123, R123, R184, R183, 0x96, !PT ;  /* 0x000000b87b7b7212 */ /* 0x000fe400078e96b7 */
[----:B------:R-:W-:Y:S01]  /*17810*/  MOV R120, R182 ;  /* 0x000000b600787202 */ /* 0x000fe20000000f00 */
[----:B------:R-:W-:Y:S01]  /*17820*/  VIADD R127, R3, 0x96a522ad ;  /* 0x96a522ad037f7836 */ /* 0x000fe20000000000 */
[----:B------:R-:W-:-:S04]  /*17830*/  MOV R130, R180 ;  /* 0x000000b400827202 */ /* 0x000fc80000000f00 */
[----:B------:R-:W-:-:S07]  /*17840*/  LOP3.LUT R122, R127, R122, R181, 0x96, !PT ;  /* 0x0000007a7f7a7212 */ /* 0x000fce00078e96b5 */
.L_x_7414:
        /* <DEDUP_REMOVED lines=19> */
.L_x_7418:
        /* <DEDUP_REMOVED lines=12> */
.L_x_7419:
        /* <DEDUP_REMOVED lines=60> */
[----:B------:R-:W-:-:S07]  /*17e00*/  IMAD.MOV.U32 R130, RZ, RZ, R180 ;  /* 0x000000ffff827224 */ /* 0x000fce00078e00b4 */
.L_x_7417:
        /* <DEDUP_REMOVED lines=24> */
.L_x_7421:
        /* <DEDUP_REMOVED lines=12> */
.L_x_7422:
        /* <DEDUP_REMOVED lines=61> */
.L_x_7420:
        /* <DEDUP_REMOVED lines=19> */
.L_x_7424:
        /* <DEDUP_REMOVED lines=12> */
.L_x_7425:
        /* <DEDUP_REMOVED lines=61> */
.L_x_7423:
        /* <DEDUP_REMOVED lines=24> */
.L_x_7427:
        /* <DEDUP_REMOVED lines=12> */
.L_x_7428:
        /* <DEDUP_REMOVED lines=61> */
.L_x_7426:
        /* <DEDUP_REMOVED lines=19> */
.L_x_7430:
        /* <DEDUP_REMOVED lines=14> */
.L_x_7431:
        /* <DEDUP_REMOVED lines=61> */
.L_x_7429:
[----:B------:R-:W-:Y:S01]  /*195d0*/  I2FP.F32.U32 R107, R107 ;  /* 0x0000006b006b7245 */ /* 0x000fe20000201000 */
[----:B------:R-:W-:Y:S01]  /*195e0*/  @P1 HADD2.F32 R185, -RZ, R7.H1_H1 ;  /* 0x30000007ffb91230 */ /* 0x000fe20000004100 */
[----:B------:R-:W-:Y:S02]  /*195f0*/  PRMT R106, R128, 0x5410, R106 ;  /* 0x00005410806a7816 */ /* 0x000fe4000000006a */
[----:B------:R-:W-:Y:S01]  /*19600*/  PRMT R105, R109, 0x5410, R105 ;  /* 0x000054106d697816 */ /* 0x000fe20000000069 */
[----:B------:R-:W-:Y:S01]  /*19610*/  FFMA.FTZ R107, R107, R0, 1.1641532182693481445e-10 ;  /* 0x2f0000006b6b7423 */ /* 0x000fe20000010000 */
[----:B------:R-:W-:Y:S01]  /*19620*/  HADD2.F32 R0, -RZ, R147.H1_H1 ;  /* 0x30000093ff007230 */ /* 0x000fe20000004100 */
[----:B------:R-:W-:-:S03]  /*19630*/  PRMT R104, R108, 0x5410, R104 ;  /* 0x000054106c687816 */ /* 0x000fc60000000068 */
[----:B------:R-:W-:Y:S01]  /*19640*/  FSETP.GTU.FTZ.AND P6, PT, R107, UR4, PT ;  /* 0x000000046b007c0b */ /* 0x000fe2000bfdc000 */
[----:B------:R-:W-:-:S05]  /*19650*/  FMUL.FTZ R0, R0, UR5 ;  /* 0x0000000500007c20 */ /* 0x000fca0008410000 */
        /* <DEDUP_REMOVED lines=9> */
.L_x_7383:
        /* <DEDUP_REMOVED lines=15> */
.L_x_7434:
        /* <DEDUP_REMOVED lines=12> */
.L_x_7435:
        /* <DEDUP_REMOVED lines=61> */
.L_x_7433:
[----:B------:R-:W-:Y:S01]  /*19c70*/  I2FP.F32.U32 R109, R108 ;  /* 0x0000006c006d7245 */ /* 0x000fe20000201000 */
[----:B-----5:R-:W-:Y:S01]  /*19c80*/  HADD2.F32 R108, -RZ, R104.H0_H0 ;  /* 0x20000068ff6c7230 */ /* 0x020fe20000004100 */
[----:B------:R-:W-:Y:S01]  /*19c90*/  ISETP.NE.AND P3, PT, R132, 0x1, PT ;  /* 0x000000018400780c */ /* 0x000fe20003f65270 */
[----:B------:R-:W-:Y:S02]  /*19ca0*/  HFMA2 R134, -RZ, RZ, 0, 1.1920928955078125e-07 ;  /* 0x00000002ff867431 */ /* 0x000fe400000001ff */
[----:B------:R-:W-:Y:S01]  /*19cb0*/  FFMA.FTZ R109, R109, R0, 1.1641532182693481445e-10 ;  /* 0x2f0000006d6d7423 */ /* 0x000fe20000010000 */
[----:B------:R-:W-:-:S04]  /*19cc0*/  FMUL.FTZ R108, R108, UR5 ;  /* 0x000000056c6c7c20 */ /* 0x000fc80008410000 */
[----:B------:R-:W-:Y:S01]  /*19cd0*/  FSETP.GTU.FTZ.AND P2, PT, R109, UR4, PT ;  /* 0x000000046d007c0b */ /* 0x000fe2000bf5c000 */
[----:B------:R-:W-:-:S03]  /*19ce0*/  IMAD.MOV.U32 R109, RZ, RZ, R120 ;  /* 0x000000ffff6d7224 */ /* 0x000fc600078e0078 */
[----:B0-----:R-:W-:Y:S01]  /*19cf0*/  FSEL R171, R108, RZ, !P2 ;  /* 0x000000ff6cab7208 */ /* 0x001fe20005000000 */
[----:B------:R-:W-:Y:S01]  /*19d00*/  @P1 HADD2.F32 R108, -RZ, R4.H0_H0 ;  /* 0x20000004ff6c1230 */ /* 0x000fe20000004100 */
[----:B------:R-:W-:-:S04]  /*19d10*/  PLOP3.LUT P2, PT, P2, PT, PT, 0x8, 0x80 ;  /* 0x000000000080781c */ /* 0x000fc8000174e170 */
        /* <DEDUP_REMOVED lines=12> */
.L_x_7437:
        /* <DEDUP_REMOVED lines=12> */
.L_x_7438:
        /* <DEDUP_REMOVED lines=61> */
.L_x_7436:
[----:B------:R-:W-:Y:S01]  /*1a270*/  I2FP.F32.U32 R109, R109 ;  /* 0x0000006d006d7245 */ /* 0x000fe20000201000 */
[----:B------:R-:W-:Y:S01]  /*1a280*/  HADD2.F32 R104, -RZ, R104.H1_H1 ;  /* 0x30000068ff687230 */ /* 0x000fe20000004100 */
[----:B------:R-:W-:Y:S01]  /*1a290*/  ISETP.NE.AND P3, PT, R134, 0x1, PT ;  /* 0x000000018600780c */ /* 0x000fe20003f65270 */
[----:B------:R-:W-:Y:S02]  /*1a2a0*/  IMAD.MOV.U32 R136, RZ, RZ, 0x2 ;  /* 0x00000002ff887424 */ /* 0x000fe400078e00ff */
[----:B------:R-:W-:Y:S01]  /*1a2b0*/  FFMA.FTZ R109, R109, R0, 1.1641532182693481445e-10 ;  /* 0x2f0000006d6d7423 */ /* 0x000fe20000010000 */
[----:B------:R-:W-:-:S04]  /*1a2c0*/  FMUL.FTZ R104, R104, UR5 ;  /* 0x0000000568687c20 */ /* 0x000fc80008410000 */
[----:B------:R-:W-:Y:S02]  /*1a2d0*/  FSETP.GTU.FTZ.AND P2, PT, R109, UR4, PT ;  /* 0x000000046d007c0b */ /* 0x000fe4000bf5c000 */
[----:B------:R-:W-:Y:S02]  /*1a2e0*/  MOV R109, R120 ;  /* 0x00000078006d7202 */ /* 0x000fe40000000f00 */
[----:B------:R-:W-:Y:S01]  /*1a2f0*/  FSEL R173, R104, RZ, !P2 ;  /* 0x000000ff68ad7208 */ /* 0x000fe20005000000 */
[----:B------:R-:W-:Y:S01]  /*1a300*/  @P1 HADD2.F32 R104, -RZ, R4.H1_H1 ;  /* 0x30000004ff681230 */ /* 0x000fe20000004100 */
        /* <DEDUP_REMOVED lines=13> */
.L_x_7440:
        /* <DEDUP_REMOVED lines=12> */
.L_x_7441:
        /* <DEDUP_REMOVED lines=61> */
.L_x_7439:
[----:B------:R-:W-:Y:S01]  /*1a870*/  I2FP.F32.U32 R109, R109 ;  /* 0x0000006d006d7245 */ /* 0x000fe20000201000 */
[----:B------:R-:W-:Y:S01]  /*1a880*/  @P1 HADD2.F32 R132, -RZ, R5.H0_H0 ;  /* 0x20000005ff841230 */ /* 0x000fe20000004100 */
[----:B------:R-:W-:Y:S01]  /*1a890*/  ISETP.NE.AND P3, PT, R136, 0x1, PT ;  /* 0x000000018800780c */ /* 0x000fe20003f65270 */
[----:B------:R-:W-:Y:S02]  /*1a8a0*/  HFMA2 R134, -RZ, RZ, 0, 1.1920928955078125e-07 ;  /* 0x00000002ff867431 */ /* 0x000fe400000001ff */
[----:B------:R-:W-:-:S05]  /*1a8b0*/  FFMA.FTZ R109, R109, R0, 1.1641532182693481445e-10 ;  /* 0x2f0000006d6d7423 */ /* 0x000fca0000010000 */
[----:B------:R-:W-:Y:S01]  /*1a8c0*/  FSETP.GTU.FTZ.AND P2, PT, R109, UR4, PT ;  /* 0x000000046d007c0b */ /* 0x000fe2000bf5c000 */
[----:B------:R-:W-:-:S05]  /*1a8d0*/  HADD2.F32 R109, -RZ, R105.H0_H0 ;  /* 0x20000069ff6d7230 */ /* 0x000fca0000004100 */
[----:B------:R-:W-:-:S05]  /*1a8e0*/  FMUL.FTZ R109, R109, UR5 ;  /* 0x000000056d6d7c20 */ /* 0x000fca0008410000 */
        /* <DEDUP_REMOVED lines=15> */
.L_x_7443:
        /* <DEDUP_REMOVED lines=12> */
.L_x_7444:
        /* <DEDUP_REMOVED lines=61> */
.L_x_7442:
        /* <DEDUP_REMOVED lines=23> */
.L_x_7446:
        /* <DEDUP_REMOVED lines=12> */
.L_x_7447:
        /* <DEDUP_REMOVED lines=61> */
.L_x_7445:
        /* <DEDUP_REMOVED lines=22> */
.L_x_7449:
        /* <DEDUP_REMOVED lines=12> */
.L_x_7450:
        /* <DEDUP_REMOVED lines=61> */
.L_x_7448:
        /* <DEDUP_REMOVED lines=22> */
.L_x_7452:
        /* <DEDUP_REMOVED lines=12> */
.L_x_7453:
        /* <DEDUP_REMOVED lines=61> */
.L_x_7451:
[----:B------:R-:W-:Y:S01]  /*1c050*/  I2FP.F32.U32 R183, R134 ;  /* 0x0000008600b77245 */ /* 0x000fe20000201000 */
[----:B------:R-:W-:Y:S01]  /*1c060*/  HADD2.F32 R134, -RZ, R107.H0_H0 ;  /* 0x2000006bff867230 */ /* 0x000fe20000004100 */
[----:B------:R-:W-:Y:S01]  /*1c070*/  ISETP.NE.AND P5, PT, R154, 0x1, PT ;  /* 0x000000019a00780c */ /* 0x000fe20003fa5270 */
[----:B------:R-:W-:Y:S02]  /*1c080*/  IMAD.MOV.U32 R152, RZ, RZ, R120 ;  /* 0x000000ffff987224 */ /* 0x000fe400078e0078 */
[----:B------:R-:W-:Y:S01]  /*1c090*/  FFMA.FTZ R183, R183, R0, 1.1641532182693481445e-10 ;  /* 0x2f000000b7b77423 */ /* 0x000fe20000010000 */
[----:B------:R-:W-:-:S04]  /*1c0a0*/  FMUL.FTZ R134, R134, UR5 ;  /* 0x0000000586867c20 */ /* 0x000fc80008410000 */
[----:B------:R-:W-:-:S04]  /*1c0b0*/  FSETP.GTU.FTZ.AND P4, PT, R183, UR4, PT ;  /* 0x00000004b7007c0b */ /* 0x000fc8000bf9c000 */
[----:B------:R-:W-:Y:S01]  /*1c0c0*/  FSEL R183, R134, RZ, !P4 ;  /* 0x000000ff86b77208 */ /* 0x000fe20006000000 */
[----:B------:R-:W-:Y:S01]  /*1c0d0*/  @P1 HADD2.F32 R134, -RZ, R7.H0_H0 ;  /* 0x20000007ff861230 */ /* 0x000fe20000004100 */
[----:B------:R-:W-:-:S04]  /*1c0e0*/  PLOP3.LUT P4, PT, P4, PT, PT, 0x8, 0x80 ;  /* 0x000000000080781c */ /* 0x000fc8000278e170 */
        /* <DEDUP_REMOVED lines=12> */
.L_x_7455:
        /* <DEDUP_REMOVED lines=12> */
.L_x_7456:
        /* <DEDUP_REMOVED lines=61> */
.L_x_7454:
[----:B------:R-:W-:Y:S01]  /*1c640*/  I2FP.F32.U32 R185, R152 ;  /* 0x0000009800b97245 */ /* 0x000fe20000201000 */
[----:B------:R-:W-:Y:S01]  /*1c650*/  HADD2.F32 R107, -RZ, R107.H1_H1 ;  /* 0x3000006bff6b7230 */ /* 0x000fe20000004100 */
[----:B------:R-:W-:Y:S02]  /*1c660*/  PRMT R106, R132, 0x5410, R106 ;  /* 0x00005410846a7816 */ /* 0x000fe4000000006a */
[----:B------:R-:W-:Y:S01]  /*1c670*/  PRMT R105, R109, 0x5410, R105 ;  /* 0x000054106d697816 */ /* 0x000fe20000000069 */
[----:B------:R-:W-:Y:S01]  /*1c680*/  FFMA.FTZ R185, R185, R0, 1.1641532182693481445e-10 ;  /* 0x2f000000b9b97423 */ /* 0x000fe20000010000 */
[----:B------:R-:W-:Y:S01]  /*1c690*/  FMUL.FTZ R107, R107, UR5 ;  /* 0x000000056b6b7c20 */ /* 0x000fe20008410000 */
[----:B------:R-:W-:Y:S01]  /*1c6a0*/  @P1 HADD2.F32 R0, -RZ, R7.H1_H1 ;  /* 0x30000007ff001230 */ /* 0x000fe20000004100 */
[----:B------:R-:W-:Y:S02]  /*1c6b0*/  PRMT R104, R108, 0x5410, R104 ;  /* 0x000054106c687816 */ /* 0x000fe40000000068 */
[----:B------:R-:W-:-:S04]  /*1c6c0*/  FSETP.GTU.FTZ.AND P5, PT, R185, UR4, PT ;  /* 0x00000004b9007c0b */ /* 0x000fc8000bfbc000 */
[----:B------:R-:W-:Y:S02]  /*1c6d0*/  FSEL R185, R107, RZ, !P5 ;  /* 0x000000ff6bb97208 */ /* 0x000fe40006800000 */
[----:B------:R-:W-:-:S03]  /*1c6e0*/  PLOP3.LUT P5, PT, P5, PT, PT, 0x8, 0x80 ;  /* 0x000000000080781c */ /* 0x000fc60002fae170 */
[----:B------:R-:W-:-:S05]  /*1c6f0*/  @P1 FADD.FTZ R185, R0, R185 ;  /* 0x000000b900b91221 */ /* 0x000fca0000010000 */
[----:B------:R-:W-:-:S04]  /*1c700*/  F2FP.F16.F32.PACK_AB R107, RZ, R185 ;  /* 0x000000b9ff6b723e */ /* 0x000fc800000000ff */
[----:B------:R-:W-:-:S07]  /*1c710*/  PRMT R107, R136, 0x5410, R107 ;  /* 0x00005410886b7816 */ /* 0x000fce000000006b */
.L_x_7432:
        /* <DEDUP_REMOVED lines=41> */
.L_x_7457:
        /* <DEDUP_REMOVED lines=104> */
.L_x_7459:
[----:B------:R-:W-:Y:S05]  /*1d030*/  BSYNC.RECONVERGENT B0 ;  /* 0x0000000000007941 */ /* 0x000fea0003800200 */
.L_x_7458:
        /* <DEDUP_REMOVED lines=15> */
.L_x_7461:
[----:B------:R-:W-:Y:S05]  /*1d130*/  BSYNC.RECONVERGENT B0 ;  /* 0x0000000000007941 */ /* 0x000fea0003800200 */
.L_x_7460:
[----:B------:R-:W1:Y:S01]  /*1d140*/  SHFL.DOWN PT, R107, R0, 0x4, 0x1f ;  /* 0x08801f00006b7f89 */ /* 0x000e6200000e0000 */
[----:B------:R-:W-:Y:S01]  /*1d150*/  I2FP.F32.U32 R111, R0 ;  /* 0x00000000006f7245 */ /* 0x000fe20000201000 */
[----:B------:R-:W-:Y:S01]  /*1d160*/  UPLOP3.LUT UP0, UPT, UPT, UPT, UP0, 0x40, 0x4 ;  /* 0x000000000004789c */ /* 0x000fe20003f0e800 */
[----:B------:R-:W-:Y:S01]  /*1d170*/  ISETP.NE.AND P2, PT, RZ, UR14, PT ;  /* 0x0000000eff007c0c */ /* 0x000fe2000bf45270 */
[----:B0-----:R-:W0:Y:S01]  /*1d180*/  SHFL.DOWN PT, R109, R104, 0x4, 0x1f ;  /* 0x08801f00686d7f89 */ /* 0x001e2200000e0000 */
[----:B------:R-:W-:Y:S02]  /*1d190*/  ISETP.NE.AND P1, PT, R113, RZ, PT ;  /* 0x000000ff7100720c */ /* 0x000fe40003f25270 */
        /* <DEDUP_REMOVED lines=85> */
[----:B------:R-:W1:Y:S01]  /*1d6f0*/  LDC.64 R132, c[0x0][0x428] ;  /* 0x00010a00ff847b82 */ /* 0x000e620000000a00 */
[C---:B------:R-:W-:Y:S01]  /*1d700*/  FMUL.FTZ R135, R0.reuse, R137 ;  /* 0x0000008900877220 */ /* 0x040fe20000410000 */
[----:B------:R-:W-:Y:S01]  /*1d710*/  FMUL.FTZ R131, R0, R131 ;  /* 0x0000008300837220 */ /* 0x000fe20000410000 */
[----:B------:R2:W-:Y:S01]  /*1d720*/  @!P1 STG.E desc[UR8][R106.64], R0 ;  /* 0x000000006a009986 */ /* 0x0005e2000c101908 */
[----:B0-----:R-:W-:Y:S01]  /*1d730*/  FFMA.FTZ R105, R110, R77, R81 ;  /* 0x0000004d6e697223 */ /* 0x001fe20000010051 */
[C---:B------:R-:W-:Y:S01]  /*1d740*/  FMUL.FTZ R148, R0.reuse, R149 ;  /* 0x0000009500947220 */ /* 0x040fe20000410000 */
[----:B------:R-:W-:Y:S01]  /*1d750*/  FFMA.FTZ R104, R131, R76, R80 ;  /* 0x0000004c83687223 */ /* 0x000fe20000010050 */
[C---:B------:R-:W-:Y:S01]  /*1d760*/  FMUL.FTZ R142, R0.reuse, R141 ;  /* 0x0000008d008e7220 */ /* 0x040fe20000410000 */
[----:B------:R-:W0:Y:S01]  /*1d770*/  LDC.64 R136, c[0x0][0x430] ;  /* 0x00010c00ff887b82 */ /* 0x000e220000000a00 */
[----:B------:R-:W-:Y:S01]  /*1d780*/  FMUL.FTZ R143, R0, R143 ;  /* 0x0000008f008f7220 */ /* 0x000fe20000410000 */
[C---:B------:R-:W-:Y:S01]  /*1d790*/  FFMA.FTZ R109, R148.reuse, R75, R87 ;  /* 0x0000004b946d7223 */ /* 0x040fe20000010057 */
[----:B------:R-:W-:Y:S01]  /*1d7a0*/  F2FP.F16.F32.PACK_AB R104, R105, R104 ;  /* 0x000000686968723e */ /* 0x000fe200000000ff */
[----:B------:R-:W-:Y:S01]  /*1d7b0*/  FFMA.FTZ R148, R148, R51, R15 ;  /* 0x0000003394947223 */ /* 0x000fe2000001000f */
[C---:B------:R-:W-:Y:S01]  /*1d7c0*/  FFMA.FTZ R111, R143.reuse, R50, R14 ;  /* 0x000000328f6f7223 */ /* 0x040fe2000001000e */
[----:B------:R-:W-:Y:S01]  /*1d7d0*/  FFMA.FTZ R108, R143, R74, R86 ;  /* 0x0000004a8f6c7223 */ /* 0x000fe20000010056 */
[----:B--2---:R-:W-:Y:S01]  /*1d7e0*/  FFMA.FTZ R106, R135, R78, R82 ;  /* 0x0000004e876a7223 */ /* 0x004fe20000010052 */
[----:B------:R-:W-:Y:S01]  /*1d7f0*/  FFMA.FTZ R107, R140, R79, R83 ;  /* 0x0000004f8c6b7223 */ /* 0x000fe20000010053 */
[----:B------:R-:W-:Y:S01]  /*1d800*/  FFMA.FTZ R131, R131, R52, R8 ;  /* 0x0000003483837223 */ /* 0x000fe20000010008 */
[----:B------:R-:W-:Y:S01]  /*1d810*/  F2FP.F16.F32.PACK_AB R111, R148, R111 ;  /* 0x0000006f946f723e */ /* 0x000fe200000000ff */
[C---:B------:R-:W-:Y:S01]  /*1d820*/  FFMA.FTZ R148, R142.reuse, R49, R13 ;  /* 0x000000318e947223 */ /* 0x040fe2000001000d */
[----:B------:R-:W-:Y:S01]  /*1d830*/  FFMA.FTZ R135, R135, R54, R10 ;  /* 0x0000003687877223 */ /* 0x000fe2000001000a */
[----:B------:R-:W-:Y:S01]  /*1d840*/  F2FP.F16.F32.PACK_AB R105, R107, R106 ;  /* 0x0000006a6b69723e */ /* 0x000fe200000000ff */
[C---:B------:R-:W-:Y:S01]  /*1d850*/  FFMA.FTZ R106, R139.reuse, R72, R84 ;  /* 0x000000488b6a7223 */ /* 0x040fe20000010054 */
[----:B------:R-:W-:Y:S01]  /*1d860*/  FFMA.FTZ R107, R142, R73, R85 ;  /* 0x000000498e6b7223 */ /* 0x000fe20000010055 */
[----:B------:R-:W-:Y:S01]  /*1d870*/  FFMA.FTZ R142, R140, R55, R11 ;  /* 0x000000378c8e7223 */ /* 0x000fe2000001000b */
[----:B------:R-:W-:Y:S01]  /*1d880*/  FFMA.FTZ R139, R139, R48, R12 ;  /* 0x000000308b8b7223 */ /* 0x000fe2000001000c */
[----:B------:R-:W-:Y:S01]  /*1d890*/  FFMA.FTZ R140, R110, R53, R9 ;  /* 0x000000356e8c7223 */ /* 0x000fe20000010009 */
[C---:B------:R-:W-:Y:S01]  /*1d8a0*/  FMUL.FTZ R155, R0.reuse, R155 ;  /* 0x0000009b009b7220 */ /* 0x040fe20000410000 */
[----:B------:R-:W-:Y:S01]  /*1d8b0*/  F2FP.F16.F32.PACK_AB R106, R107, R106 ;  /* 0x0000006a6b6a723e */ /* 0x000fe200000000ff */
[----:B------:R-:W-:Y:S01]  /*1d8c0*/  FMUL.FTZ R161, R0, R161 ;  /* 0x000000a100a17220 */ /* 0x000fe20000410000 */
[----:B------:R-:W-:Y:S01]  /*1d8d0*/  F2FP.F16.F32.PACK_AB R107, R109, R108 ;  /* 0x0000006c6d6b723e */ /* 0x000fe200000000ff */
[----:B-1----:R-:W-:Y:S01]  /*1d8e0*/  IMAD.WIDE.U32 R108, R129, 0x10, R132 ;  /* 0x00000010816c7825 */ /* 0x002fe200078e0084 */
[----:B------:R-:W-:-:S03]  /*1d8f0*/  F2FP.F16.F32.PACK_AB R110, R148, R139 ;  /* 0x0000008b946e723e */ /* 0x000fc600000000ff */
[C---:B------:R-:W-:Y:S01]  /*1d900*/  FMUL.FTZ R148, R0.reuse, R167 ;  /* 0x000000a700947220 */ /* 0x040fe20000410000 */
[C---:B------:R-:W-:Y:S01]  /*1d910*/  FMUL.FTZ R153, R0.reuse, R153 ;  /* 0x0000009900997220 */ /* 0x040fe20000410000 */
[C---:B------:R-:W-:Y:S01]  /*1d920*/  FMUL.FTZ R157, R0.reuse, R157 ;  /* 0x0000009d009d7220 */ /* 0x040fe20000410000 */
[----:B------:R1:W-:Y:S01]  /*1d930*/  STG.E.128 desc[UR8][R108.64], R104 ;  /* 0x000000686c007986 */ /* 0x0003e2000c101d08 */
[----:B------:R-:W-:Y:S01]  /*1d940*/  FMUL.FTZ R150, R0, R165 ;  /* 0x000000a500967220 */ /* 0x000fe20000410000 */
[C---:B------:R-:W-:Y:S01]  /*1d950*/  FADD.FTZ R183, -R112.reuse, R183 ;  /* 0x000000b770b77221 */ /* 0x040fe20000010100 */
[----:B------:R-:W-:Y:S01]  /*1d960*/  FADD.FTZ R185, -R112, R185 ;  /* 0x000000b970b97221 */ /* 0x000fe20000010100 */
        /* <DEDUP_REMOVED lines=8> */
[----:B-1----:R-:W-:Y:S01]  /*1d9f0*/  F2FP.F16.F32.PACK_AB R109, R142, R135 ;  /* 0x000000878e6d723e */ /* 0x002fe200000000ff */
[----:B0-----:R-:W-:Y:S01]  /*1da00*/  IMAD.WIDE.U32 R104, R129, 0x10, R136 ;  /* 0x0000001081687825 */ /* 0x001fe200078e0088 */
[----:B------:R-:W-:-:S03]  /*1da10*/  F2FP.F16.F32.PACK_AB R108, R140, R131 ;  /* 0x000000838c6c723e */ /* 0x000fc600000000ff */
        /* <DEDUP_REMOVED lines=10> */
[----:B------:R-:W-:Y:S01]  /*1dac0*/  F2FP.F16.F32.PACK_AB R104, R107, R106 ;  /* 0x0000006a6b68723e */ /* 0x000fe200000000ff */
[----:B------:R-:W-:Y:S01]  /*1dad0*/  FFMA.FTZ R106, R153, R64, R92 ;  /* 0x00000040996a7223 */ /* 0x000fe2000001005c */
[----:B------:R-:W-:Y:S01]  /*1dae0*/  FFMA.FTZ R109, R150, R67, R95 ;  /* 0x00000043966d7223 */ /* 0x000fe2000001005f */
[----:B------:R-:W-:Y:S01]  /*1daf0*/  F2FP.F16.F32.PACK_AB R105, R108, R105 ;  /* 0x000000696c69723e */ /* 0x000fe200000000ff */
[C---:B------:R-:W-:Y:S01]  /*1db00*/  FFMA.FTZ R107, R110.reuse, R65, R93 ;  /* 0x000000416e6b7223 */ /* 0x040fe2000001005d */
[----:B------:R-:W-:Y:S01]  /*1db10*/  FFMA.FTZ R108, R157, R66, R94 ;  /* 0x000000429d6c7223 */ /* 0x000fe2000001005e */
[----:B------:R-:W-:Y:S01]  /*1db20*/  FFMA.FTZ R111, R110, R41, R21 ;  /* 0x000000296e6f7223 */ /* 0x000fe20000010015 */
[----:B------:R-:W-:Y:S01]  /*1db30*/  FFMA.FTZ R110, R179, R56, R100 ;  /* 0x00000038b36e7223 */ /* 0x000fe20000010064 */
[----:B------:R-:W-:Y:S01]  /*1db40*/  FFMA.FTZ R150, R150, R43, R23 ;  /* 0x0000002b96967223 */ /* 0x000fe20000010017 */
[----:B------:R-:W-:Y:S01]  /*1db50*/  F2FP.F16.F32.PACK_AB R106, R107, R106 ;  /* 0x0000006a6b6a723e */ /* 0x000fe200000000ff */
[----:B------:R-:W-:Y:S01]  /*1db60*/  FFMA.FTZ R148, R148, R47, R19 ;  /* 0x0000002f94947223 */ /* 0x000fe20000010013 */
[----:B------:R-:W-:Y:S01]  /*1db70*/  F2FP.F16.F32.PACK_AB R107, R109, R108 ;  /* 0x0000006c6d6b723e */ /* 0x000fe200000000ff */
        /* <DEDUP_REMOVED lines=21> */
[C---:B------:R-:W-:Y:S01]  /*1dcd0*/  FFMA.FTZ R109, R175.reuse, R62, R98 ;  /* 0x0000003eaf6d7223 */ /* 0x040fe20000010062 */
[----:B------:R-:W0:Y:S01]  /*1dce0*/  LDC.64 R142, c[0x0][0x380] ;  /* 0x0000e000ff8e7b82 */ /* 0x000e220000000a00 */
[----:B------:R-:W-:Y:S01]  /*1dcf0*/  FFMA.FTZ R175, R175, R38, R26 ;  /* 0x00000026afaf7223 */ /* 0x000fe2000001001a */
[----:B------:R-:W-:Y:S01]  /*1dd00*/  FFMA.FTZ R171, R171, R36, R24 ;  /* 0x00000024abab7223 */ /* 0x000fe20000010018 */
[----:B------:R-:W-:Y:S01]  /*1dd10*/  FFMA.FTZ R183, R183, R34, R30 ;  /* 0x00000022b7b77223 */ /* 0x000fe2000001001e */
[----:B------:R-:W-:Y:S01]  /*1dd20*/  FFMA.FTZ R156, R156, R35, R31 ;  /* 0x000000239c9c7223 */ /* 0x000fe2000001001f */
[----:B------:R-:W-:Y:S01]  /*1dd30*/  FFMA.FTZ R154, R154, R33, R29 ;  /* 0x000000219a9a7223 */ /* 0x000fe2000001001d */
[----:B------:R-:W-:-:S02]  /*1dd40*/  F2FP.F16.F32.PACK_AB R107, R150, R107 ;  /* 0x0000006b966b723e */ /* 0x000fc400000000ff */
[----:B------:R-:W-:Y:S02]  /*1dd50*/  F2FP.F16.F32.PACK_AB R105, R148, R105 ;  /* 0x000000699469723e */ /* 0x000fe400000000ff */
[----:B------:R-:W-:Y:S02]  /*1dd60*/  F2FP.F16.F32.PACK_AB R109, R0, R109 ;  /* 0x0000006d006d723e */ /* 0x000fe400000000ff */
[----:B------:R-:W-:Y:S01]  /*1dd70*/  F2FP.F16.F32.PACK_AB R153, R152, R175 ;  /* 0x000000af9899723e */ /* 0x000fe200000000ff */
[----:B------:R1:W-:Y:S01]  /*1dd80*/  STG.E.128 desc[UR8][R132.64], R104 ;  /* 0x0000006884007986 */ /* 0x0003e2000c101d08 */
[----:B------:R-:W-:Y:S02]  /*1dd90*/  F2FP.F16.F32.PACK_AB R155, R156, R183 ;  /* 0x000000b79c9b723e */ /* 0x000fe400000000ff */
[----:B------:R-:W-:Y:S01]  /*1dda0*/  F2FP.F16.F32.PACK_AB R154, R154, R179 ;  /* 0x000000b39a9a723e */ /* 0x000fe200000000ff */
[----:B------:R1:W-:Y:S01]  /*1ddb0*/  STG.E.128 desc[UR8][R140.64], R108 ;  /* 0x0000006c8c007986 */ /* 0x0003e2000c101d08 */
[----:B------:R-:W-:-:S05]  /*1ddc0*/  F2FP.F16.F32.PACK_AB R152, R112, R171 ;  /* 0x000000ab7098723e */ /* 0x000fca00000000ff */
[----:B------:R1:W-:Y:S01]  /*1ddd0*/  STG.E.128 desc[UR8][R136.64], R152 ;  /* 0x0000009888007986 */ /* 0x0003e2000c101d08 */
[----:B0-----:R-:W-:-:S04]  /*1dde0*/  IADD3 R124, PT, PT, R124, R142, RZ ;  /* 0x0000008e7c7c7210 */ /* 0x001fc80007ffe0ff */
[----:B------:R-:W-:-:S13]  /*1ddf0*/  ISETP.GE.AND P1, PT, R124, R143, PT ;  /* 0x0000008f7c00720c */ /* 0x000fda0003f26270 */
[----:B-1----:R-:W-:Y:S05]  /*1de00*/  @!P1 BRA `(.L_x_7462) ;  /* 0xfffffe30009c9947 */ /* 0x002fea000383ffff */
[----:B------:R-:W-:Y:S05]  /*1de10*/  EXIT ;  /* 0x000000000000794d */ /* 0x000fea0003800000 */
.L_x_7463:
        /* <DEDUP_REMOVED lines=14> */
.L_x_13709:


//--------------------- .text._ZN10layer_norm31ln_parallel_residual_fwd_kernelINS_13Kernel_traitsIf6__halfS2_S2_fjLj6144ELj1ELj1ELj8ELj16ENS_18Kernel_traits_baseILj6144EfS2_S2_S2_fjLj256EEEEELb1ELb1ELb0EEEvNS_9FwdParamsE --------------------------
	.section	.text._ZN10layer_norm31ln_parallel_residual_fwd_kernelINS_13Kernel_traitsIf6__halfS2_S2_fjLj6144ELj1ELj1ELj8ELj16ENS_18Kernel_traits_baseILj6144EfS2_S2_S2_fjLj256EEEEELb1ELb1ELb0EEEvNS_9FwdParamsE,"ax",@progbits
	.align	128
        .global         _ZN10layer_norm31ln_parallel_residual_fwd_kernelINS_13Kernel_traitsIf6__halfS2_S2_fjLj6144ELj1ELj1ELj8ELj16ENS_18Kernel_traits_baseILj6144EfS2_S2_S2_fjLj256EEEEELb1ELb1ELb0EEEvNS_9FwdParamsE
        .type           _ZN10layer_norm31ln_parallel_residual_fwd_kernelINS_13Kernel_traitsIf6__halfS2_S2_fjLj6144ELj1ELj1ELj8ELj16ENS_18Kernel_traits_baseILj6144EfS2_S2_S2_fjLj256EEEEELb1ELb1ELb0EEEvNS_9FwdParamsE,@function
        .size           _ZN10layer_norm31ln_parallel_residual_fwd_kernelINS_13Kernel_traitsIf6__halfS2_S2_fjLj6144ELj1ELj1ELj8ELj16ENS_18Kernel_traits_baseILj6144EfS2_S2_S2_fjLj256EEEEELb1ELb1ELb0EEEvNS_9FwdParamsE,(.L_x_13710 - _ZN10layer_norm31ln_parallel_residual_fwd_kernelINS_13Kernel_traitsIf6__halfS2_S2_fjLj6144ELj1ELj1ELj8ELj16ENS_18Kernel_traits_baseILj6144EfS2_S2_S2_fjLj256EEEEELb1ELb1ELb0EEEvNS_9FwdParamsE)
        .other          _ZN10layer_norm31ln_parallel_residual_fwd_kernelINS_13Kernel_traitsIf6__halfS2_S2_fjLj6144ELj1ELj1ELj8ELj16ENS_18Kernel_traits_baseILj6144EfS2_S2_S2_fjLj256EEEEELb1ELb1ELb0EEEvNS_9FwdParamsE,@"STO_CUDA_ENTRY STV_DEFAULT"
_ZN10layer_norm31ln_parallel_residual_fwd_kernelINS_13Kernel_traitsIf6__halfS2_S2_fjLj6144ELj1ELj1ELj8ELj16ENS_18Kernel_traits_baseILj6144EfS2_S2_S2_fjLj256EEEEELb1ELb1ELb0EEEvNS_9FwdParamsE:
.text._ZN10layer_norm31ln_parallel_residual_fwd_kernelINS_13Kernel_traitsIf6__halfS2_S2_fjLj6144ELj1ELj1ELj8ELj16ENS_18Kernel_traits_baseILj6144EfS2_S2_S2_fjLj256EEEEELb1ELb1ELb0EEEvNS_9FwdParamsE:
        /* <DEDUP_REMOVED lines=11> */
[----:B0-----:R-:W-:Y:S01]  /*00b0*/  IMAD.U32 R2, RZ, RZ, UR8 ;  /* 0x00000008ff027e24 */ /* 0x001fe2000f8e00ff */
[----:B------:R-:W-:-:S10]  /*00c0*/  MOV R3, UR9 ;  /* 0x0000000900037c02 */ /* 0x000fd40008000f00 */
        /* <DEDUP_REMOVED lines=15> */
[----:B------:R-:W-:-:S03]  /*01c0*/  LOP3.LUT R5, R52, 0x1f, RZ, 0xc0, !PT ;  /* 0x0000001f34057812 */ /* 0x000fc600078ec0ff */
[----:B------:R-:W-:Y:S01]  /*01d0*/  @P0 IMAD.X R69, RZ, RZ, R9, P1 ;  /* 0x000000ffff450224 */ /* 0x000fe200008e0609 */
[----:B------:R-:W-:Y:S02]  /*01e0*/  LOP3.LUT R17, R6, R5, RZ, 0xfc, !PT ;  /* 0x0000000506117212 */ /* 0x000fe400078efcff */
[----:B------:R-:W-:Y:S02]  /*01f0*/  UIADD3 UR27, UPT, UPT, UR9, -0x4498517b, URZ ;  /* 0xbb67ae85091b7890 */ /* 0x000fe4000fffe0ff */
[----:B------:R-:W-:Y:S01]  /*0200*/  LOP3.LUT R2, R17, 0xff, RZ, 0x3c, !PT ;  /* 0x000000ff11027812 */ /* 0x000fe200078e3cff */
[----:B------:R-:W-:Y:S01]  /*0210*/  UIADD3 UR16, UPT, UPT, UR8, -0x61c88647, URZ ;  /* 0x9e3779b908107890 */ /* 0x000fe2000fffe0ff */
[----:B------:R-:W-:Y:S01]  /*0220*/  SHF.R.U32.HI R4, RZ, 0x2, R69 ;  /* 0x00000002ff047819 */ /* 0x000fe20000011645 */
        /* <DEDUP_REMOVED lines=53> */
.L_x_7465:
        /* <DEDUP_REMOVED lines=31> */
.L_x_7466:
[----:B------:R-:W-:Y:S05]  /*0770*/  BSYNC.RECONVERGENT B0 ;  /* 0x0000000000007941 */ /* 0x000fea0003800200 */
.L_x_7464:
        /* <DEDUP_REMOVED lines=66> */
[----:B------:R-:W-:Y:S01]  /*0ba0*/  LOP3.LUT R8, R13, UR13, R8, 0x96, !PT ;  /* 0x0000000d0d087c12 */ /* 0x000fe2000f8e9608 */
[----:B------:R-:W4:Y:S01]  /*0bb0*/  LDCU.64 UR12, c[0x0][0x3a0] ;  /* 0x00007400ff0c77ac */ /* 0x000f220008000a00 */
[----:B------:R-:W-:Y:S01]  /*0bc0*/  VIMNMX R12, PT, PT, R5, 0x20, PT ;  /* 0x00000020050c7848 */ /* 0x000fe20003fe0100 */
[----:B------:R-:W-:Y:S01]  /*0bd0*/  IMAD R6, R6, 0x8, R7 ;  /* 0x0000000806067824 */ /* 0x000fe200078e0207 */
[----:B------:R-:W-:Y:S01]  /*0be0*/  LOP3.LUT R10, R15, UR22, R10, 0x96, !PT ;  /* 0x000000160f0a7c12 */ /* 0x000fe2000f8e960a */
[----:B------:R-:W-:Y:S01]  /*0bf0*/  IMAD R14, R11, -0x326172a9, RZ ;  /* 0xcd9e8d570b0e7824 */ /* 0x000fe200078e02ff */
[----:B------:R-:W-:Y:S01]  /*0c00*/  LEA R5, R12, R7, 0x3 ;  /* 0x000000070c057211 */ /* 0x000fe200078e18ff */
[----:B------:R-:W-:Y:S01]  /*0c10*/  IMAD R9, R9, -0x2daee0ad, RZ ;  /* 0xd2511f5309097824 */ /* 0x000fe200078e02ff */
[----:B------:R-:W-:Y:S01]  /*0c20*/  I2FP.F32.U32 R6, R6 ;  /* 0x0000000600067245 */ /* 0x000fe20000201000 */
[----:B------:R-:W-:-:S02]  /*0c30*/  IMAD.HI.U32 R67, R10, -0x326172a9, RZ ;  /* 0xcd9e8d570a437827 */ /* 0x000fc400078e00ff */
[----:B------:R0:W-:Y:S02]  /*0c40*/  STL [R1+0x4], R5 ;  /* 0x0000040501007387 */ /* 0x0001e40000100800 */
[----:B------:R-:W-:Y:S01]  /*0c50*/  IMAD.HI.U32 R66, R8, -0x2daee0ad, RZ ;  /* 0xd2511f5308427827 */ /* 0x000fe200078e00ff */
[----:B------:R-:W-:-:S03]  /*0c60*/  LOP3.LUT R67, R14, UR23, R67, 0x96, !PT ;  /* 0x000000170e437c12 */ /* 0x000fc6000f8e9643 */
[----:B------:R-:W-:Y:S01]  /*0c70*/  IMAD R69, R8, -0x2daee0ad, RZ ;  /* 0xd2511f5308457824 */ /* 0x000fe200078e02ff */
[----:B------:R-:W-:Y:S01]  /*0c80*/  LOP3.LUT R66, R9, UR10, R66, 0x96, !PT ;  /* 0x0000000a09427c12 */ /* 0x000fe2000f8e9642 */
[----:B------:R-:W-:Y:S01]  /*0c90*/  IMAD R74, R10, -0x326172a9, RZ ;  /* 0xcd9e8d570a4a7824 */ /* 0x000fe200078e02ff */
[----:B------:R-:W1:Y:S01]  /*0ca0*/  LDCU.64 UR10, c[0x0][0x398] ;  /* 0x00007300ff0a77ac */ /* 0x000e620008000a00 */
[----:B0-----:R-:W0:Y:S02]  /*0cb0*/  MUFU.RCP R5, R6 ;  /* 0x0000000600057308 */ /* 0x001e240000001000 */
[----:B0-----:R0:W-:Y:S02]  /*0cc0*/  STL [R1+0x8], R5 ;  /* 0x0000080501007387 */ /* 0x0011e40000100800 */
[----:B01234-:R-:W-:-:S07]  /*0cd0*/  IMAD.MOV.U32 R5, RZ, RZ, RZ ;  /* 0x000000ffff057224 */ /* 0x01ffce00078e00ff */
.L_x_7851:
        /* <DEDUP_REMOVED lines=44> */
.L_x_7472:
        /* <DEDUP_REMOVED lines=13> */
.L_x_7474:
[----:B------:R-:W-:Y:S05]  /*1070*/  BSYNC.RECONVERGENT B2 ;  /* 0x0000000000027941 */ /* 0x000fea0003800200 */
.L_x_7473:
        /* <DEDUP_REMOVED lines=53> */
.L_x_7471:
[----:B------:R-:W-:Y:S05]  /*13d0*/  BSYNC.RECONVERGENT B1 ;  /* 0x0000000000017941 */ /* 0x000fea0003800200 */
.L_x_7470:
        /* <DEDUP_REMOVED lines=9> */
[----:B0-----:R-:W-:Y:S02]  /*1470*/  FMUL.FTZ R16, R16, R69 ;  /* 0x0000004510107220 */ /* 0x001fe40000410000 */
[----:B-1----:R-:W-:Y:S01]  /*1480*/  FSETP.GTU.FTZ.AND P2, PT, R17, R70, PT ;  /* 0x000000461100720b */ /* 0x002fe20003f5c000 */
[----:B------:R-:W-:-:S03]  /*1490*/  @P1 HADD2.F32 R17, -RZ, R28.H0_H0 ;  /* 0x2000001cff111230 */ /* 0x000fc60000004100 */
        /* <DEDUP_REMOVED lines=15> */
.L_x_7477:
        /* <DEDUP_REMOVED lines=13> */
.L_x_7479:
[----:B------:R-:W-:Y:S05]  /*1660*/  BSYNC.RECONVERGENT B2 ;  /* 0x0000000000027941 */ /* 0x000fea0003800200 */
.L_x_7478:
        /* <DEDUP_REMOVED lines=53> */
.L_x_7476:
[----:B------:R-:W-:Y:S05]  /*19c0*/  BSYNC.RECONVERGENT B1 ;  /* 0x0000000000017941 */ /* 0x000fea0003800200 */
.L_x_7475:
[----:B------:R-:W-:Y:S01]  /*19d0*/  I2FP.F32.U32 R16, R17 ;  /* 0x0000001100107245 */ /* 0x000fe20000201000 */
[----:B------:R-:W-:Y:S01]  /*19e0*/  HADD2.F32 R36, -RZ, R36.H1_H1 ;  /* 0x30000024ff247230 */ /* 0x000fe20000004100 */
[----:B------:R-:W-:Y:S01]  /*19f0*/  ISETP.NE.AND P3, PT, R19, 0x1, PT ;  /* 0x000000011300780c */ /* 0x000fe20003f65270 */
[----:B------:R-:W-:Y:S01]  /*1a00*/  BSSY.RECONVERGENT B1, `(.L_x_7480) ;  /* 0x0000058000017945 */ /* 0x000fe20003800200 */
[----:B------:R-:W-:Y:S02]  /*1a10*/  IMAD.MOV.U32 R45, RZ, RZ, 0x2 ;  /* 0x00000002ff2d7424 */ /* 0x000fe400078e00ff */
[----:B------:R-:W-:Y:S01]  /*1a20*/  FFMA.FTZ R17, R16, R71, 1.1641532182693481445e-10 ;  /* 0x2f00000010117423 */ /* 0x000fe20000010047 */
[----:B------:R-:W-:-:S04]  /*1a30*/  FMUL.FTZ R36, R36, R69 ;  /* 0x0000004524247220 */ /* 0x000fc80000410000 */
[----:B------:R-:W-:Y:S01]  /*1a40*/  FSETP.GTU.FTZ.AND P2, PT, R17, R70, PT ;  /* 0x000000461100720b */ /* 0x000fe20003f5c000 */
[----:B------:R-:W-:-:S03]  /*1a50*/  @P1 HADD2.F32 R17, -RZ, R28.H1_H1 ;  /* 0x3000001cff111230 */ /* 0x000fc60000004100 */
        /* <DEDUP_REMOVED lines=15> */
.L_x_7482:
        /* <DEDUP_REMOVED lines=13> */
.L_x_7484:
[----:B------:R-:W-:Y:S05]  /*1c20*/  BSYNC.RECONVERGENT B2 ;  /* 0x0000000000027941 */ /* 0x000fea0003800200 */
.L_x_7483:
        /* <DEDUP_REMOVED lines=53> */
.L_x_7481:
[----:B------:R-:W-:Y:S05]  /*1f80*/  BSYNC.RECONVERGENT B1 ;  /* 0x0000000000017941 */ /* 0x000fea0003800200 */
.L_x_7480:
[----:B------:R-:W-:Y:S01]  /*1f90*/  I2FP.F32.U32 R18, R17 ;  /* 0x0000001100127245 */ /* 0x000fe20000201000 */
[----:B------:R-:W-:Y:S01]  /*1fa0*/  HADD2.F32 R44, -RZ, R37.H0_H0 ;  /* 0x20000025ff2c7230 */ /* 0x000fe20000004100 */
[----:B------:R-:W-:Y:S01]  /*1fb0*/  ISETP.NE.AND P2, PT, R45, 0x1, PT ;  /* 0x000000012d00780c */ /* 0x000fe20003f45270 */
[----:B------:R-:W-:Y:S01]  /*1fc0*/  BSSY.RECONVERGENT B1, `(.L_x_7485) ;  /* 0x0000058000017945 */ /* 0x000fe20003800200 */
[----:B------:R-:W-:Y:S02]  /*1fd0*/  IMAD.MOV.U32 R56, RZ, RZ, 0x2 ;  /* 0x00000002ff387424 */ /* 0x000fe400078e00ff */
[----:B------:R-:W-:Y:S01]  /*1fe0*/  FFMA.FTZ R17, R18, R71, 1.1641532182693481445e-10 ;  /* 0x2f00000012117423 */ /* 0x000fe20000010047 */
[----:B------:R-:W-:Y:S01]  /*1ff0*/  FMUL.FTZ R44, R44, R69 ;  /* 0x000000452c2c7220 */ /* 0x000fe20000410000 */
[----:B------:R-:W-:Y:S02]  /*2000*/  @P1 HADD2.F32 R18, -RZ, R29.H0_H0 ;  /* 0x2000001dff121230 */ /* 0x000fe40000004100 */
[----:B------:R-:W-:Y:S01]  /*2010*/  IMAD.MOV.U32 R19, RZ, RZ, R74 ;  /* 0x000000ffff137224 */ /* 0x000fe200078e004a */
[----:B------:R-:W-:-:S04]  /*2020*/  FSETP.GTU.FTZ.AND P3, PT, R17, R70, PT ;  /* 0x000000461100720b */ /* 0x000fc80003f7c000 */
        /* <DEDUP_REMOVED lines=14> */
.L_x_7487:
        /* <DEDUP_REMOVED lines=13> */
.L_x_7489:
[----:B------:R-:W-:Y:S05]  /*21e0*/  BSYNC.RECONVERGENT B2 ;  /* 0x0000000000027941 */ /* 0x000fea0003800200 */
.L_x_7488:
        /* <DEDUP_REMOVED lines=53> */
.L_x_7486:
[----:B------:R-:W-:Y:S05]  /*2540*/  BSYNC.RECONVERGENT B1 ;  /* 0x0000000000017941 */ /* 0x000fea0003800200 */
.L_x_7485:
[----:B------:R-:W-:Y:S01]  /*2550*/  I2FP.F32.U32 R18, R19 ;  /* 0x0000001300127245 */ /* 0x000fe20000201000 */
[----:B------:R-:W-:Y:S01]  /*2560*/  HADD2.F32 R44, -RZ, R37.H1_H1 ;  /* 0x30000025ff2c7230 */ /* 0x000fe20000004100 */
[----:B------:R-:W-:Y:S01]  /*2570*/  BSSY.RECONVERGENT B1, `(.L_x_7490) ;  /* 0x0000059000017945 */ /* 0x000fe20003800200 */
[----:B------:R-:W-:Y:S02]  /*2580*/  HFMA2 R58, -RZ, RZ, 0, 1.1920928955078125e-07 ;  /* 0x00000002ff3a7431 */ /* 0x000fe400000001ff */
[----:B------:R-:W-:Y:S01]  /*2590*/  FFMA.FTZ R19, R18, R71, 1.1641532182693481445e-10 ;  /* 0x2f00000012137423 */ /* 0x000fe20000010047 */
[----:B------:R-:W-:-:S04]  /*25a0*/  FMUL.FTZ R44, R44, R69 ;  /* 0x000000452c2c7220 */ /* 0x000fc80000410000 */
[----:B------:R-:W-:Y:S01]  /*25b0*/  FSETP.GTU.FTZ.AND P2, PT, R19, R70, PT ;  /* 0x000000461300720b */ /* 0x000fe20003f5c000 */
[----:B------:R-:W-:-:S03]  /*25c0*/  @P1 HADD2.F32 R19, -RZ, R29.H1_H1 ;  /* 0x3000001dff131230 */ /* 0x000fc60000004100 */
        /* <DEDUP_REMOVED lines=16> */
.L_x_7492:
        /* <DEDUP_REMOVED lines=13> */
.L_x_7494:
[----:B------:R-:W-:Y:S05]  /*27a0*/  BSYNC.RECONVERGENT B2 ;  /* 0x0000000000027941 */ /* 0x000fea0003800200 */
.L_x_7493:
        /* <DEDUP_REMOVED lines=53> */
.L_x_7491:
[----:B------:R-:W-:Y:S05]  /*2b00*/  BSYNC.RECONVERGENT B1 ;  /* 0x0000000000017941 */ /* 0x000fea0003800200 */
.L_x_7490:
[----:B------:R-:W-:Y:S01]  /*2b10*/  I2FP.F32.U32 R44, R19 ;  /* 0x00000013002c7245 */ /* 0x000fe20000201000 */
[----:B------:R-:W-:Y:S01]  /*2b20*/  HADD2.F32 R56, -RZ, R38.H0_H0 ;  /* 0x20000026ff387230 */ /* 0x000fe20000004100 */
[----:B------:R-:W-:Y:S01]  /*2b30*/  ISETP.NE.AND P3, PT, R58, 0x1, PT ;  /* 0x000000013a00780c */ /* 0x000fe20003f65270 */
[----:B------:R-:W-:Y:S01]  /*2b40*/  BSSY.RECONVERGENT B1, `(.L_x_7495) ;  /* 0x0000057000017945 */ /* 0x000fe20003800200 */
[----:B------:R-:W-:Y:S02]  /*2b50*/  IMAD.MOV.U32 R61, RZ, RZ, 0x2 ;  /* 0x00000002ff3d7424 */ /* 0x000fe400078e00ff */
[----:B------:R-:W-:Y:S01]  /*2b60*/  FFMA.FTZ R19, R44, R71, 1.1641532182693481445e-10 ;  /* 0x2f0000002c137423 */ /* 0x000fe20000010047 */
[----:B------:R-:W-:Y:S01]  /*2b70*/  FMUL.FTZ R56, R56, R69 ;  /* 0x0000004538387220 */ /* 0x000fe20000410000 */
[----:B------:R-:W-:Y:S01]  /*2b80*/  @P1 HADD2.F32 R44, -RZ, R30.H0_H0 ;  /* 0x2000001eff2c1230 */ /* 0x000fe20000004100 */
[----:B------:R-:W-:Y:S02]  /*2b90*/  MOV R45, R74 ;  /* 0x0000004a002d7202 */ /* 0x000fe40000000f00 */
[----:B------:R-:W-:-:S04]  /*2ba0*/  FSETP.GTU.FTZ.AND P2, PT, R19, R70, PT ;  /* 0x000000461300720b */ /* 0x000fc80003f5c000 */
        /* <DEDUP_REMOVED lines=13> */
.L_x_7497:
        /* <DEDUP_REMOVED lines=13> */
.L_x_7499:
[----:B------:R-:W-:Y:S05]  /*2d50*/  BSYNC.RECONVERGENT B2 ;  /* 0x0000000000027941 */ /* 0x000fea0003800200 */
.L_x_7498:
        /* <DEDUP_REMOVED lines=53> */
.L_x_7496:
[----:B------:R-:W-:Y:S05]  /*30b0*/  BSYNC.RECONVERGENT B1 ;  /* 0x0000000000017941 */ /* 0x000fea0003800200 */
.L_x_7495:
        /* <DEDUP_REMOVED lines=23> */
.L_x_7502:
        /* <DEDUP_REMOVED lines=13> */
.L_x_7504:
[----:B------:R-:W-:Y:S05]  /*3300*/  BSYNC.RECONVERGENT B2 ;  /* 0x0000000000027941 */ /* 0x000fea0003800200 */
.L_x_7503:
        /* <DEDUP_REMOVED lines=51> */
[----:B------:R-:W-:Y:S02]  /*3640*/  IMAD.MOV.U32 R74, RZ, RZ, R64 ;  /* 0x000000ffff4a7224 */ /* 0x000fe400078e0040 */
[----:B------:R-:W-:-:S07]  /*3650*/  IMAD.MOV.U32 R60, RZ, RZ, RZ ;  /* 0x000000ffff3c7224 */ /* 0x000fce00078e00ff */
.L_x_7501:
[----:B------:R-:W-:Y:S05]  /*3660*/  BSYNC.RECONVERGENT B1 ;  /* 0x0000000000017941 */ /* 0x000fea0003800200 */
.L_x_7500:
        /* <DEDUP_REMOVED lines=23> */
.L_x_7507:
        /* <DEDUP_REMOVED lines=13> */
.L_x_7509:
[----:B------:R-:W-:Y:S05]  /*38b0*/  BSYNC.RECONVERGENT B2 ;  /* 0x0000000000027941 */ /* 0x000fea0003800200 */
.L_x_7508:
        /* <DEDUP_REMOVED lines=53> */
.L_x_7506:
[----:B------:R-:W-:Y:S05]  /*3c10*/  BSYNC.RECONVERGENT B1 ;  /* 0x0000000000017941 */ /* 0x000fea0003800200 */
.L_x_7505:
        /* <DEDUP_REMOVED lines=15> */
.L_x_7469:
[----:B------:R-:W-:Y:S01]  /*3d10*/  ISETP.NE.AND P2, PT, R68, 0x1, PT ;  /* 0x000000014400780c */ /* 0x000fe20003f45270 */
[----:B------:R-:W-:Y:S01]  /*3d20*/  IMAD.U32 R58, RZ, RZ, UR9 ;  /* 0x00000009ff3a7e24 */ /* 0x000fe2000f8e00ff */
[----:B------:R-:W-:Y:S01]  /*3d30*/  MOV R59, UR8 ;  /* 0x00000008003b7c02 */ /* 0x000fe20008000f00 */
[----:B------:R-:W-:Y:S01]  /*3d40*/  IMAD.U32 R61, RZ, RZ, UR9 ;  /* 0x00000009ff3d7e24 */ /* 0x000fe2000f8e00ff */
[----:B------:R-:W-:Y:S01]  /*3d50*/  MOV R62, UR9 ;  /* 0x00000009003e7c02 */ /* 0x000fe20008000f00 */
[----:B------:R-:W-:Y:S01]  /*3d60*/  IMAD.U32 R64, RZ, RZ, UR8 ;  /* 0x00000008ff407e24 */ /* 0x000fe2000f8e00ff */
[----:B------:R-:W-:Y:S01]  /*3d70*/  BSSY.RECONVERGENT B1, `(.L_x_7511) ;  /* 0x0000054000017945 */ /* 0x000fe20003800200 */
[----:B------:R-:W-:Y:S02]  /*3d80*/  IMAD.U32 R60, RZ, RZ, UR8 ;  /* 0x00000008ff3c7e24 */ /* 0x000fe4000f8e00ff */
[----:B------:R-:W-:Y:S02]  /*3d90*/  HFMA2 R9, -RZ, RZ, 0, 1.1920928955078125e-07 ;  /* 0x00000002ff097431 */ /* 0x000fe400000001ff */
[----:B------:R-:W-:Y:S01]  /*3da0*/  IMAD.U32 R63, RZ, RZ, UR9 ;  /* 0x00000009ff3f7e24 */ /* 0x000fe2000f8e00ff */
[----:B------:R-:W-:Y:S01]  /*3db0*/  IADD3 R58, PT, PT, R58, 0x76cf5d0a, RZ ;  /* 0x76cf5d0a3a3a7810 */ /* 0x000fe20007ffe0ff */
[----:B------:R-:W-:Y:S01]  /*3dc0*/  IMAD.MOV.U32 R6, RZ, RZ, R74 ;  /* 0x000000ffff067224 */ /* 0x000fe200078e004a */
[----:B------:R-:W-:Y:S01]  /*3dd0*/  IADD3 R61, PT, PT, R61, -0x695add53, RZ ;  /* 0x96a522ad3d3d7810 */ /* 0x000fe20007ffe0ff */
[----:B------:R-:W-:Y:S01]  /*3de0*/  IMAD.MOV.U32 R49, RZ, RZ, R69 ;  /* 0x000000ffff317224 */ /* 0x000fe200078e0045 */
[----:B------:R-:W-:Y:S01]  /*3df0*/  IADD3 R64, PT, PT, R64, -0xe443238, RZ ;  /* 0xf1bbcdc840407810 */ /* 0x000fe20007ffe0ff */
[----:B------:R-:W-:-:S02]  /*3e00*/  VIADD R59, R59, 0x3c6ef372 ;  /* 0x3c6ef3723b3b7836 */ /* 0x000fc40000000000 */
        /* <DEDUP_REMOVED lines=14> */
.L_x_7513:
        /* <DEDUP_REMOVED lines=13> */
.L_x_7515:
[----:B------:R-:W-:Y:S05]  /*3fc0*/  BSYNC.RECONVERGENT B2 ;  /* 0x0000000000027941 */ /* 0x000fea0003800200 */
.L_x_7514:
        /* <DEDUP_REMOVED lines=43> */
[----:B------:R-:W-:Y:S01]  /*4280*/  MOV R49, R6 ;  /* 0x0000000600317202 */ /* 0x000fe20000000f00 */
[----:B------:R-:W-:Y:S01]  /*4290*/  IMAD.MOV.U32 R6, RZ, RZ, R69 ;  /* 0x000000ffff067224 */ /* 0x000fe200078e0045 */
[----:B------:R-:W-:-:S07]  /*42a0*/  LOP3.LUT R66, R61, R8, R7, 0x96, !PT ;  /* 0x000000083d427212 */ /* 0x000fce00078e9607 */
.L_x_7512:
[----:B------:R-:W-:Y:S05]  /*42b0*/  BSYNC.RECONVERGENT B1 ;  /* 0x0000000000017941 */ /* 0x000fea0003800200 */
.L_x_7511:
        /* <DEDUP_REMOVED lines=24> */
.L_x_7518:
        /* <DEDUP_REMOVED lines=13> */
.L_x_7520:
[----:B------:R-:W-:Y:S05]  /*4510*/  BSYNC.RECONVERGENT B2 ;  /* 0x0000000000027941 */ /* 0x000fea0003800200 */
.L_x_7519:
        /* <DEDUP_REMOVED lines=45> */
[----:B------:R-:W-:-:S07]  /*47f0*/  IMAD.MOV.U32 R49, RZ, RZ, R8 ;  /* 0x000000ffff317224 */ /* 0x000fce00078e0008 */
.L_x_7517:
[----:B------:R-:W-:Y:S05]  /*4800*/  BSYNC.RECONVERGENT B1 ;  /* 0x0000000000017941 */ /* 0x000fea0003800200 */
.L_x_7516:
[----:B------:R-:W-:Y:S01]  /*4810*/  I2FP.F32.U32 R7, R7 ;  /* 0x0000000700077245 */ /* 0x000fe20000201000 */
[----:B------:R-:W-:Y:S01]  /*4820*/  HADD2.F32 R10, -RZ, R32.H0_H0 ;  /* 0x20000020ff0a7230 */ /* 0x000fe20000004100 */
[----:B------:R-:W-:Y:S01]  /*4830*/  ISETP.NE.AND P3, PT, R11, 0x1, PT ;  /* 0x000000010b00780c */ /* 0x000fe20003f65270 */
[----:B------:R-:W-:Y:S01]  /*4840*/  BSSY.RECONVERGENT B1, `(.L_x_7521) ;  /* 0x0000052000017945 */ /* 0x000fe20003800200 */
[----:B------:R-:W-:Y:S02]  /*4850*/  IMAD.MOV.U32 R9, RZ, RZ, R74 ;  /* 0x000000ffff097224 */ /* 0x000fe400078e004a */
[----:B------:R-:W-:Y:S01]  /*4860*/  FFMA.FTZ R8, R7, R124, 1.1641532182693481445e-10 ;  /* 0x2f00000007087423 */ /* 0x000fe2000001007c */
[----:B------:R-:W-:-:S04]  /*4870*/  FMUL.FTZ R10, R10, R73 ;  /* 0x000000490a0a7220 */ /* 0x000fc80000410000 */
[----:B------:R-:W-:Y:S01]  /*4880*/  FSETP.GTU.FTZ.AND P2, PT, R8, R75, PT ;  /* 0x0000004b0800720b */ /* 0x000fe20003f5c000 */
[----:B------:R-:W-:-:S03]  /*4890*/  @P1 HADD2.F32 R8, -RZ, R28.H0_H0 ;  /* 0x2000001cff081230 */ /* 0x000fc60000004100 */
[----:B------:R-:W-:Y:S01]  /*48a0*/  FSEL R7, R10, RZ, !P2 ;  /* 0x000000ff0a077208 */ /* 0x000fe20005000000 */
[----:B------:R-:W-:-:S04]  /*48b0*/  IMAD.MOV.U32 R10, RZ, RZ, 0x2 ;  /* 0x00000002ff0a7424 */ /* 0x000fc800078e00ff */
[----:B------:R-:W-:-:S04]  /*48c0*/  FADD.FTZ R7, R6, R7 ;  /* 0x0000000706077221 */ /* 0x000fc80000010000 */
[----:B------:R-:W-:Y:S01]  /*48d0*/  @P1 FADD.FTZ R6, R8, R7 ;  /* 0x0000000708061221 */ /* 0x000fe20000010000 */
[----:B------:R-:W-:Y:S02]  /*48e0*/  @!P1 MOV R6, R7 ;  /* 0x0000000700069202 */ /* 0x000fe40000000f00 */
[----:B------:R-:W-:Y:S02]  /*48f0*/  SEL R7, RZ, 0x1, P2 ;  /* 0x00000001ff077807 */ /* 0x000fe40001000000 */
        /* <DEDUP_REMOVED lines=10> */
.L_x_7523:
        /* <DEDUP_REMOVED lines=13> */
.L_x_7525:
[----:B------:R-:W-:Y:S05]  /*4a70*/  BSYNC.RECONVERGENT B2 ;  /* 0x0000000000027941 */ /* 0x000fea0003800200 */
.L_x_7524:
        /* <DEDUP_REMOVED lines=46> */
.L_x_7522:
[----:B------:R-:W-:Y:S05]  /*4d60*/  BSYNC.RECONVERGENT B1 ;  /* 0x0000000000017941 */ /* 0x000fea0003800200 */
.L_x_7521:
        /* <DEDUP_REMOVED lines=21> */
.L_x_7528:
        /* <DEDUP_REMOVED lines=13> */
.L_x_7530:
[----:B------:R-:W-:Y:S05]  /*4f90*/  BSYNC.RECONVERGENT B2 ;  /* 0x0000000000027941 */ /* 0x000fea0003800200 */
.L_x_7529:
        /* <DEDUP_REMOVED lines=46> */
.L_x_7527:
[----:B------:R-:W-:Y:S05]  /*5280*/  BSYNC.RECONVERGENT B1 ;  /* 0x0000000000017941 */ /* 0x000fea0003800200 */
.L_x_7526:
        /* <DEDUP_REMOVED lines=25> */
.L_x_7533:
        /* <DEDUP_REMOVED lines=13> */
.L_x_7535:
[----:B------:R-:W-:Y:S05]  /*54f0*/  BSYNC.RECONVERGENT B2 ;  /* 0x0000000000027941 */ /* 0x000fea0003800200 */
.L_x_7534:
        /* <DEDUP_REMOVED lines=44> */
[----:B------:R-:W-:Y:S02]  /*57c0*/  LOP3.LUT R66, R61, R12, R11, 0x96, !PT ;  /* 0x0000000c3d427212 */ /* 0x000fe400078e960b */
[----:B------:R-:W-:-:S07]  /*57d0*/  MOV R49, R10 ;  /* 0x0000000a00317202 */ /* 0x000fce0000000f00 */
.L_x_7532:
[----:B------:R-:W-:Y:S05]  /*57e0*/  BSYNC.RECONVERGENT B1 ;  /* 0x0000000000017941 */ /* 0x000fea0003800200 */
.L_x_7531:
        /* <DEDUP_REMOVED lines=21> */
.L_x_7538:
        /* <DEDUP_REMOVED lines=13> */
.L_x_7540:
[----:B------:R-:W-:Y:S05]  /*5a10*/  BSYNC.RECONVERGENT B2 ;  /* 0x0000000000027941 */ /* 0x000fea0003800200 */
.L_x_7539:
        /* <DEDUP_REMOVED lines=40> */
[----:B------:R-:W-:-:S03]  /*5ca0*/  MOV R74, R18 ;  /* 0x00000012004a7202 */ /* 0x000fc60000000f00 */
[----:B------:R-:W-:Y:S01]  /*5cb0*/  HFMA2 R18, -RZ, RZ, 0, 0 ;  /* 0x00000000ff127431 */ /* 0x000fe200000001ff */
[----:B------:R-:W-:Y:S02]  /*5cc0*/  LOP3.LUT R67, R44, UR23, R19, 0x96, !PT ;  /* 0x000000172c437c12 */ /* 0x000fe4000f8e9613 */
[----:B------:R-:W-:Y:S01]  /*5cd0*/  LOP3.LUT R66, R61, R12, R11, 0x96, !PT ;  /* 0x0000000c3d427212 */ /* 0x000fe200078e960b */
[----:B------:R-:W-:Y:S02]  /*5ce0*/  IMAD.MOV.U32 R11, RZ, RZ, R49 ;  /* 0x000000ffff0b7224 */ /* 0x000fe400078e0031 */
[----:B------:R-:W-:-:S07]  /*5cf0*/  IMAD.MOV.U32 R49, RZ, RZ, R10 ;  /* 0x000000ffff317224 */ /* 0x000fce00078e000a */
.L_x_7537:
[----:B------:R-:W-:Y:S05]  /*5d00*/  BSYNC.RECONVERGENT B1 ;  /* 0x0000000000017941 */ /* 0x000fea0003800200 */
.L_x_7536:
[----:B------:R-:W-:Y:S01]  /*5d10*/  I2FP.F32.U32 R11, R11 ;  /* 0x0000000b000b7245 */ /* 0x000fe20000201000 */
[----:B------:R-:W-:Y:S01]  /*5d20*/  HADD2.F32 R12, -RZ, R33.H0_H0 ;  /* 0x20000021ff0c7230 */ /* 0x000fe20000004100 */
[----:B------:R-:W-:Y:S01]  /*5d30*/  BSSY.RECONVERGENT B1, `(.L_x_7541) ;  /* 0x0000053000017945 */ /* 0x000fe20003800200 */
[----:B------:R-:W-:Y:S02]  /*5d40*/  @P1 HADD2.F32 R17, -RZ, R29.H0_H0 ;  /* 0x2000001dff111230 */ /* 0x000fe40000004100 */
[----:B------:R-:W-:Y:S01]  /*5d50*/  FFMA.FTZ R10, R11, R124, 1.1641532182693481445e-10 ;  /* 0x2f0000000b0a7423 */ /* 0x000fe2000001007c */
[----:B------:R-:W-:Y:S01]  /*5d60*/  FMUL.FTZ R12, R12, R73 ;  /* 0x000000490c0c7220 */ /* 0x000fe20000410000 */
[----:B------:R-:W-:Y:S01]  /*5d70*/  IMAD.MOV.U32 R19, RZ, RZ, 0x2 ;  /* 0x00000002ff137424 */ /* 0x000fe200078e00ff */
[----:B------:R-:W-:Y:S02]  /*5d80*/  MOV R11, R74 ;  /* 0x0000004a000b7202 */ /* 0x000fe40000000f00 */
[----:B------:R-:W-:-:S04]  /*5d90*/  FSETP.GTU.FTZ.AND P2, PT, R10, R75, PT ;  /* 0x0000004b0a00720b */ /* 0x000fc80003f5c000 */
[----:B------:R-:W-:-:S05]  /*5da0*/  FSEL R10, R12, RZ, !P2 ;  /* 0x000000ff0c0a7208 */ /* 0x000fca0005000000 */
[----:B------:R-:W-:Y:S01]  /*5db0*/  FADD.FTZ R10, R9, R10 ;  /* 0x0000000a090a7221 */ /* 0x000fe20000010000 */
[----:B------:R-:W-:Y:S02]  /*5dc0*/  SEL R9, RZ, 0x1, P2 ;  /* 0x00000001ff097807 */ /* 0x000fe40001000000 */
[----:B------:R-:W-:Y:S01]  /*5dd0*/  ISETP.NE.AND P2, PT, R18, 0x1, PT ;  /* 0x000000011200780c */ /* 0x000fe20003f45270 */
[--C-:B------:R-:W-:Y:S01]  /*5de0*/  @P1 FADD.FTZ R17, R17, R10.reuse ;  /* 0x0000000a11111221 */ /* 0x100fe20000010000 */
[----:B------:R-:W-:-:S05]  /*5df0*/  @!P1 IMAD.MOV.U32 R17, RZ, RZ, R10 ;  /* 0x000000ffff119224 */ /* 0x000fca00078e000a */
[----:B------:R-:W-:-:S06]  /*5e00*/  F2FP.F16.F32.PACK_AB R55, RZ, R17 ;  /* 0x00000011ff37723e */ /* 0x000fcc00000000ff */
        /* <DEDUP_REMOVED lines=9> */
.L_x_7543:
        /* <DEDUP_REMOVED lines=13> */
.L_x_7545:
[----:B------:R-:W-:Y:S05]  /*5f70*/  BSYNC.RECONVERGENT B2 ;  /* 0x0000000000027941 */ /* 0x000fea0003800200 */
.L_x_7544:
        /* <DEDUP_REMOVED lines=46> */
.L_x_7542:
[----:B------:R-:W-:Y:S05]  /*6260*/  BSYNC.RECONVERGENT B1 ;  /* 0x0000000000017941 */ /* 0x000fea0003800200 */
.L_x_7541:
        /* <DEDUP_REMOVED lines=21> */
.L_x_7548:
        /* <DEDUP_REMOVED lines=13> */
.L_x_7550:
[----:B------:R-:W-:Y:S05]  /*6490*/  BSYNC.RECONVERGENT B2 ;  /* 0x0000000000027941 */ /* 0x000fea0003800200 */
.L_x_7549:
        /* <DEDUP_REMOVED lines=44> */
[----:B------:R-:W-:Y:S01]  /*6760*/  MOV R11, R49 ;  /* 0x00000031000b7202 */ /* 0x000fe20000000f00 */
[----:B------:R-:W-:-:S07]  /*6770*/  IMAD.MOV.U32 R49, RZ, RZ, R10 ;  /* 0x000000ffff317224 */ /* 0x000fce00078e000a */
.L_x_7547:
[----:B------:R-:W-:Y:S05]  /*6780*/  BSYNC.RECONVERGENT B1 ;  /* 0x0000000000017941 */ /* 0x000fea0003800200 */
.L_x_7546:
[----:B------:R-:W-:Y:S01]  /*6790*/  I2FP.F32.U32 R11, R11 ;  /* 0x0000000b000b7245 */ /* 0x000fe20000201000 */
[----:B------:R-:W-:Y:S01]  /*67a0*/  HADD2.F32 R12, -RZ, R33.H1_H1 ;  /* 0x30000021ff0c7230 */ /* 0x000fe20000004100 */
[----:B------:R-:W-:Y:S01]  /*67b0*/  BSSY.RECONVERGENT B1, `(.L_x_7551) ;  /* 0x0000053000017945 */ /* 0x000fe20003800200 */
[----:B------:R-:W-:Y:S02]  /*67c0*/  @P1 HADD2.F32 R18, -RZ, R29.H1_H1 ;  /* 0x3000001dff121230 */ /* 0x000fe40000004100 */
        /* <DEDUP_REMOVED lines=21> */
.L_x_7553:
        /* <DEDUP_REMOVED lines=13> */
.L_x_7555:
[----:B------:R-:W-:Y:S05]  /*69f0*/  BSYNC.RECONVERGENT B2 ;  /* 0x0000000000027941 */ /* 0x000fea0003800200 */
.L_x_7554:
        /* <DEDUP_REMOVED lines=45> */
[----:B------:R-:W-:-:S07]  /*6cd0*/  IMAD.MOV.U32 R49, RZ, RZ, R12 ;  /* 0x000000ffff317224 */ /* 0x000fce00078e000c */
.L_x_7552:
[----:B------:R-:W-:Y:S05]  /*6ce0*/  BSYNC.RECONVERGENT B1 ;  /* 0x0000000000017941 */ /* 0x000fea0003800200 */
.L_x_7551:
        /* <DEDUP_REMOVED lines=20> */
.L_x_7558:
        /* <DEDUP_REMOVED lines=13> */
.L_x_7560:
[----:B------:R-:W-:Y:S05]  /*6f00*/  BSYNC.RECONVERGENT B2 ;  /* 0x0000000000027941 */ /* 0x000fea0003800200 */
.L_x_7559:
        /* <DEDUP_REMOVED lines=46> */
.L_x_7557:
[----:B------:R-:W-:Y:S05]  /*71f0*/  BSYNC.RECONVERGENT B1 ;  /* 0x0000000000017941 */ /* 0x000fea0003800200 */
.L_x_7556:
[----:B------:R-:W-:Y:S01]  /*7200*/  I2FP.F32.U32 R13, R13 ;  /* 0x0000000d000d7245 */ /* 0x000fe20000201000 */
[----:B------:R-:W-:Y:S01]  /*7210*/  HADD2.F32 R44, -RZ, R34.H0_H0 ;  /* 0x20000022ff2c7230 */ /* 0x000fe20000004100 */
[----:B------:R-:W-:Y:S01]  /*7220*/  BSSY.RECONVERGENT B1, `(.L_x_7561) ;  /* 0x0000054000017945 */ /* 0x000fe20003800200 */
[----:B------:R-:W-:Y:S02]  /*7230*/  @P1 HADD2.F32 R56, -RZ, R30.H0_H0 ;  /* 0x2000001eff381230 */ /* 0x000fe40000004100 */
        /* <DEDUP_REMOVED lines=22> */
.L_x_7563:
        /* <DEDUP_REMOVED lines=13> */
.L_x_7565:
[----:B------:R-:W-:Y:S05]  /*7470*/  BSYNC.RECONVERGENT B2 ;  /* 0x0000000000027941 */ /* 0x000fea0003800200 */
.L_x_7564:
        /* <DEDUP_REMOVED lines=46> */
.L_x_7562:
[----:B------:R-:W-:Y:S05]  /*7760*/  BSYNC.RECONVERGENT B1 ;  /* 0x0000000000017941 */ /* 0x000fea0003800200 */
.L_x_7561:
        /* <DEDUP_REMOVED lines=20> */
.L_x_7568:
        /* <DEDUP_REMOVED lines=13> */
.L_x_7570:
[----:B------:R-:W-:Y:S05]  /*7980*/  BSYNC.RECONVERGENT B2 ;  /* 0x0000000000027941 */ /* 0x000fea0003800200 */
.L_x_7569:
        /* <DEDUP_REMOVED lines=42> */
[----:B------:R-:W-:Y:S02]  /*7c30*/  LOP3.LUT R67, R68, UR23, R67, 0x96, !PT ;  /* 0x0000001744437c12 */ /* 0x000fe4000f8e9643 */
[----:B------:R-:W-:Y:S01]  /*7c40*/  LOP3.LUT R66, R61, R44, R13, 0x96, !PT ;  /* 0x0000002c3d427212 */ /* 0x000fe200078e960d */
[----:B------:R-:W-:Y:S02]  /*7c50*/  IMAD.MOV.U32 R13, RZ, RZ, R49 ;  /* 0x000000ffff0d7224 */ /* 0x000fe400078e0031 */
[----:B------:R-:W-:-:S07]  /*7c60*/  IMAD.MOV.U32 R49, RZ, RZ, R12 ;  /* 0x000000ffff317224 */ /* 0x000fce00078e000c */
.L_x_7567:
[----:B------:R-:W-:Y:S05]  /*7c70*/  BSYNC.RECONVERGENT B1 ;  /* 0x0000000000017941 */ /* 0x000fea0003800200 */
.L_x_7566:
[----:B------:R-:W-:Y:S01]  /*7c80*/  I2FP.F32.U32 R13, R13 ;  /* 0x0000000d000d7245 */ /* 0x000fe20000201000 */
[----:B------:R-:W-:Y:S01]  /*7c90*/  HADD2.F32 R44, -RZ, R34.H1_H1 ;  /* 0x30000022ff2c7230 */ /* 0x000fe20000004100 */
[----:B------:R-:W-:Y:S01]  /*7ca0*/  BSSY.RECONVERGENT B1, `(.L_x_7571) ;  /* 0x0000053000017945 */ /* 0x000fe20003800200 */
[----:B------:R-:W-:Y:S02]  /*7cb0*/  @P1 HADD2.F32 R45, -RZ, R30.H1_H1 ;  /* 0x3000001eff2d1230 */ /* 0x000fe40000004100 */
        /* <DEDUP_REMOVED lines=21> */
.L_x_7573:
        /* <DEDUP_REMOVED lines=13> */
.L_x_7575:
[----:B------:R-:W-:Y:S05]  /*7ee0*/  BSYNC.RECONVERGENT B2 ;  /* 0x0000000000027941 */ /* 0x000fea0003800200 */
.L_x_7574:
[----:B------:R-:W-:Y:S01]  /*7ef0*/  LOP3.LUT R70, R5, UR9, R67, 0x96, !PT ;  /* 0x0000000905467c12 */ /* 0x000fe2000f8e9643 */
[----:B------:R-:W-:Y:S01]  /*7f00*/  IMAD.WIDE.U32 R68, R0, -0x326172a9, RZ ;  /* 0xcd9e8d5700447825 */ /* 0x000fe200078e00ff */
[----:B------:R-:W-:-:S03]  /*7f10*/  UIADD3 UR4, UPT, UPT, UR9, 0x32370b8f, URZ ;  /* 0x32370b8f09047890 */ /* 0x000fc6000fffe0ff */
[----:B------:R-:W-:Y:S02]  /*7f20*/  HFMA2 R38, -RZ, RZ, 0, 0 ;  /* 0x00000000ff267431 */ /* 0x000fe400000001ff */
[----:B------:R-:W-:Y:S01]  /*7f30*/  IMAD.WIDE.U32 R70, R70, -0x326172a9, RZ ;  /* 0xcd9e8d5746467825 */ /* 0x000fe200078e00ff */
[----:B------:R-:W-:-:S03]  /*7f40*/  LOP3.LUT R69, R4, UR8, R69, 0x96, !PT ;  /* 0x0000000804457c12 */ /* 0x000fc6000f8e9645 */
[----:B------:R-:W-:Y:S01]  /*7f50*/  IMAD.MOV.U32 R13, RZ, RZ, R49 ;  /* 0x000000ffff0d7224 */ /* 0x000fe200078e0031 */
        /* <DEDUP_REMOVED lines=35> */
[----:B------:R-:W-:Y:S01]  /*8190*/  IMAD.WIDE.U32 R68, R69, -0x2daee0ad, RZ ;  /* 0xd2511f5345447825 */ /* 0x000fe200078e00ff */
[----:B------:R-:W-:-:S03]  /*81a0*/  MOV R74, R70 ;  /* 0x00000046004a7202 */ /* 0x000fc60000000f00 */
[----:B------:R-:W-:Y:S01]  /*81b0*/  IMAD.MOV.U32 R49, RZ, RZ, R68 ;  /* 0x000000ffff317224 */ /* 0x000fe200078e0044 */
[----:B------:R-:W-:-:S07]  /*81c0*/  LOP3.LUT R66, R61, R66, R69, 0x96, !PT ;  /* 0x000000423d427212 */ /* 0x000fce00078e9645 */
.L_x_7572:
[----:B------:R-:W-:Y:S05]  /*81d0*/  BSYNC.RECONVERGENT B1 ;  /* 0x0000000000017941 */ /* 0x000fea0003800200 */
.L_x_7571:
        /* <DEDUP_REMOVED lines=20> */
.L_x_7578:
        /* <DEDUP_REMOVED lines=13> */
.L_x_7580:
[----:B------:R-:W-:Y:S05]  /*83f0*/  BSYNC.RECONVERGENT B2 ;  /* 0x0000000000027941 */ /* 0x000fea0003800200 */
.L_x_7579:
[----:B------:R-:W-:Y:S01]  /*8400*/  LOP3.LUT R68, R5, UR9, R67, 0x96, !PT ;  /* 0x0000000905447c12 */ /* 0x000fe2000f8e9643 */
[----:B------:R-:W-:Y:S01]  /*8410*/  IMAD.WIDE.U32 R70, R0, -0x326172a9, RZ ;  /* 0xcd9e8d5700467825 */ /* 0x000fe200078e00ff */
[----:B------:R-:W-:Y:S01]  /*8420*/  UIADD3 UR4, UPT, UPT, UR9, 0x32370b8f, URZ ;  /* 0x32370b8f09047890 */ /* 0x000fe2000fffe0ff */
[----:B------:R-:W-:Y:S02]  /*8430*/  MOV R44, R49 ;  /* 0x00000031002c7202 */ /* 0x000fe40000000f00 */
        /* <DEDUP_REMOVED lines=38> */
[----:B------:R-:W-:-:S04]  /*86a0*/  IMAD.WIDE.U32 R68, R38, -0x2daee0ad, RZ ;  /* 0xd2511f5326447825 */ /* 0x000fc800078e00ff */
[----:B------:R-:W-:Y:S01]  /*86b0*/  IMAD.MOV.U32 R49, RZ, RZ, R68 ;  /* 0x000000ffff317224 */ /* 0x000fe200078e0044 */
[----:B------:R-:W-:Y:S01]  /*86c0*/  LOP3.LUT R66, R61, R66, R69, 0x96, !PT ;  /* 0x000000423d427212 */ /* 0x000fe200078e9645 */
[----:B------:R-:W-:-:S07]  /*86d0*/  IMAD.MOV.U32 R68, RZ, RZ, RZ ;  /* 0x000000ffff447224 */ /* 0x000fce00078e00ff */
.L_x_7577:
[----:B------:R-:W-:Y:S05]  /*86e0*/  BSYNC.RECONVERGENT B1 ;  /* 0x0000000000017941 */ /* 0x000fea0003800200 */
.L_x_7576:
[----:B------:R-:W-:Y:S01]  /*86f0*/  I2FP.F32.U32 R69, R44 ;  /* 0x0000002c00457245 */ /* 0x000fe20000201000 */
[----:B------:R-:W-:Y:S01]  /*8700*/  HADD2.F32 R44, -RZ, R35.H0_H0 ;  /* 0x20000023ff2c7230 */ /* 0x000fe20000004100 */
[----:B------:R-:W-:Y:S03]  /*8710*/  BSSY.RECONVERGENT B1, `(.L_x_7581) ;  /* 0x0000054000017945 */ /* 0x000fe60003800200 */
        /* <DEDUP_REMOVED lines=8> */
[----:B------:R-:W-:-:S05]  /*87a0*/  @P1 HADD2.F32 R44, -RZ, R31.H0_H0 ;  /* 0x2000001fff2c1230 */ /* 0x000fca0000004100 */
[--C-:B------:R-:W-:Y:S01]  /*87b0*/  @P1 FADD.FTZ R44, R44, R13.reuse ;  /* 0x0000000d2c2c1221 */ /* 0x100fe20000010000 */
[----:B------:R-:W-:Y:S02]  /*87c0*/  @!P1 MOV R44, R13 ;  /* 0x0000000d002c9202 */ /* 0x000fe40000000f00 */
[----:B------:R-:W-:Y:S01]  /*87d0*/  PRMT R13, R38, 0x7610, R13 ;  /* 0x00007610260d7816 */ /* 0x000fe2000000000d */
[----:B------:R-:W-:Y:S01]  /*87e0*/  IMAD.MOV.U32 R38, RZ, RZ, 0x2 ;  /* 0x00000002ff267424 */ /* 0x000fe200078e00ff */
        /* <DEDUP_REMOVED lines=10> */
.L_x_7583:
        /* <DEDUP_REMOVED lines=13> */
.L_x_7585:
[----:B------:R-:W-:Y:S05]  /*8960*/  BSYNC.RECONVERGENT B2 ;  /* 0x0000000000027941 */ /* 0x000fea0003800200 */
.L_x_7584:
        /* <DEDUP_REMOVED lines=42> */
[----:B------:R-:W-:Y:S01]  /*8c10*/  IMAD.MOV.U32 R38, RZ, RZ, RZ ;  /* 0x000000ffff267224 */ /* 0x000fe200078e00ff */
[----:B------:R-:W-:Y:S02]  /*8c20*/  LOP3.LUT R66, R61, R66, R69, 0x96, !PT ;  /* 0x000000423d427212 */ /* 0x000fe400078e9645 */
[----:B------:R-:W-:Y:S01]  /*8c30*/  MOV R69, R49 ;  /* 0x0000003100457202 */ /* 0x000fe20000000f00 */
[----:B------:R-:W-:-:S07]  /*8c40*/  IMAD.MOV.U32 R49, RZ, RZ, R68 ;  /* 0x000000ffff317224 */ /* 0x000fce00078e0044 */
.L_x_7582:
[----:B------:R-:W-:Y:S05]  /*8c50*/  BSYNC.RECONVERGENT B1 ;  /* 0x0000000000017941 */ /* 0x000fea0003800200 */
.L_x_7581:
[----:B------:R-:W-:Y:S01]  /*8c60*/  I2FP.F32.U32 R69, R69 ;  /* 0x0000004500457245 */ /* 0x000fe20000201000 */
[----:B------:R-:W-:Y:S01]  /*8c70*/  HADD2.F32 R70, -RZ, R39.H1_H1 ;  /* 0x30000027ff467230 */ /* 0x000fe20000004100 */
        /* <DEDUP_REMOVED lines=18> */
.L_x_7588:
        /* <DEDUP_REMOVED lines=15> */
.L_x_7590:
[----:B------:R-:W-:Y:S05]  /*8e90*/  BSYNC.RECONVERGENT B2 ;  /* 0x0000000000027941 */ /* 0x000fea0003800200 */
.L_x_7589:
        /* <DEDUP_REMOVED lines=15> */
[----:B------:R-:W-:-:S03]  /*8f90*/  LOP3.LUT R67, R68, UR18, R39, 0x96, !PT ;  /* 0x0000001244437c12 */ /* 0x000fc6000f8e9627 */
[----:B------:R-:W-:Y:S01]  /*8fa0*/  IMAD.MOV.U32 R68, RZ, RZ, RZ ;  /* 0x000000ffff447224 */ /* 0x000fe200078e00ff */
        /* <DEDUP_REMOVED lines=29> */
.L_x_7587:
[----:B------:R-:W-:Y:S05]  /*9180*/  BSYNC.RECONVERGENT B1 ;  /* 0x0000000000017941 */ /* 0x000fea0003800200 */
.L_x_7586:
[----:B------:R-:W-:Y:S01]  /*9190*/  I2FP.F32.U32 R39, R39 ;  /* 0x0000002700277245 */ /* 0x000fe20000201000 */
[----:B------:R-:W-:Y:S01]  /*91a0*/  HADD2.F32 R38, -RZ, R35.H1_H1 ;  /* 0x30000023ff267230 */ /* 0x000fe20000004100 */
[----:B------:R-:W-:Y:S01]  /*91b0*/  PRMT R37, R55, 0x5410, R37 ;  /* 0x0000541037257816 */ /* 0x000fe20000000025 */
[----:B------:R-:W-:Y:S01]  /*91c0*/  @P1 HADD2.F32 R47, -RZ, R31.H1_H1 ;  /* 0x3000001fff2f1230 */ /* 0x000fe20000004100 */
[----:B------:R-:W-:Y:S01]  /*91d0*/  PRMT R36, R53, 0x5410, R36 ;  /* 0x0000541035247816 */ /* 0x000fe20000000024 */
[----:B------:R-:W-:Y:S01]  /*91e0*/  FFMA.FTZ R124, R39, R124, 1.1641532182693481445e-10 ;  /* 0x2f000000277c7423 */ /* 0x000fe2000001007c */
[----:B------:R-:W-:-:S04]  /*91f0*/  FMUL.FTZ R38, R38, R73 ;  /* 0x0000004926267220 */ /* 0x000fc80000410000 */
[----:B------:R-:W-:-:S04]  /*9200*/  FSETP.GTU.FTZ.AND P6, PT, R124, R75, PT ;  /* 0x0000004b7c00720b */ /* 0x000fc80003fdc000 */
[----:B------:R-:W-:Y:S02]  /*9210*/  FSEL R39, R38, RZ, !P6 ;  /* 0x000000ff26277208 */ /* 0x000fe40007000000 */
[----:B------:R-:W-:Y:S02]  /*9220*/  SEL R59, RZ, 0x1, P6 ;  /* 0x00000001ff3b7807 */ /* 0x000fe40003000000 */
[----:B------:R-:W-:Y:S01]  /*9230*/  PRMT R38, R65, 0x5410, R72 ;  /* 0x0000541041267816 */ /* 0x000fe20000000048 */
[----:B------:R-:W-:-:S04]  /*9240*/  FADD.FTZ R70, R70, R39 ;  /* 0x0000002746467221 */ /* 0x000fc80000010000 */
[--C-:B------:R-:W-:Y:S01]  /*9250*/  @P1 FADD.FTZ R47, R47, R70.reuse ;  /* 0x000000462f2f1221 */ /* 0x100fe20000010000 */
[----:B------:R-:W-:-:S05]  /*9260*/  @!P1 IMAD.MOV.U32 R47, RZ, RZ, R70 ;  /* 0x000000ffff2f9224 */ /* 0x000fca00078e0046 */
[----:B------:R-:W-:-:S04]  /*9270*/  F2FP.F16.F32.PACK_AB R39, RZ, R47 ;  /* 0x0000002fff27723e */ /* 0x000fc800000000ff */
[----:B------:R-:W-:-:S07]  /*9280*/  PRMT R39, R56, 0x5410, R39 ;  /* 0x0000541038277816 */ /* 0x000fce0000000027 */
.L_x_7510:
[----:B------:R-:W-:Y:S02]  /*9290*/  ISETP.NE.AND P6, PT, R51, RZ, PT ;  /* 0x000000ff3300720c */ /* 0x000fe40003fc5270 */
[----:B------:R-:W-:Y:S02]  /*92a0*/  ISETP.NE.AND P1, PT, R50, RZ, PT ;  /* 0x000000ff3200720c */ /* 0x000fe40003f25270 */
[----:B------:R-:W-:Y:S02]  /*92b0*/  SEL R51, RZ, 0x1000000, !P5 ;  /* 0x01000000ff337807 */ /* 0x000fe40006800000 */
[----:B------:R-:W-:Y:S02]  /*92c0*/  ISETP.NE.AND P5, PT, R52, RZ, PT ;  /* 0x000000ff3400720c */ /* 0x000fe40003fa5270 */
[----:B------:R-:W-:Y:S01]  /*92d0*/  SEL R50, RZ, 0x10000, !P4 ;  /* 0x00010000ff327807 */ /* 0x000fe20006000000 */
[----:B------:R-:W0:Y:S01]  /*92e0*/  LDC.64 R52, c[0x0][0x3a8] ;  /* 0x0000ea00ff347b82 */ /* 0x000e220000000a00 */
[----:B------:R-:W-:-:S02]  /*92f0*/  ISETP.NE.AND P4, PT, R54, RZ, PT ;  /* 0x000000ff3600720c */ /* 0x000fc40003f85270 */
[----:B------:R-:W-:Y:S02]  /*9300*/  SEL R63, RZ, 0x100, !P3 ;  /* 0x00000100ff3f7807 */ /* 0x000fe40005800000 */
[----:B------:R-:W-:Y:S02]  /*9310*/  SEL R56, RZ, 0x1000000, !P4 ;  /* 0x01000000ff387807 */ /* 0x000fe40006000000 */
[----:B------:R-:W-:Y:S01]  /*9320*/  LOP3.LUT R63, R63, R51, R50, 0xfe, !PT ;  /* 0x000000333f3f7212 */ /* 0x000fe200078efe32 */
[----:B------:R-:W1:Y:S01]  /*9330*/  LDC.64 R54, c[0x0][0x3b0] ;  /* 0x0000ec00ff367b82 */ /* 0x000e620000000a00 */
[----:B------:R-:W-:Y:S02]  /*9340*/  SEL R51, RZ, 0x10000, !P5 ;  /* 0x00010000ff337807 */ /* 0x000fe40006800000 */
[----:B------:R-:W-:Y:S02]  /*9350*/  SEL R50, RZ, 0x100, !P6 ;  /* 0x00000100ff327807 */ /* 0x000fe40007000000 */
[----:B------:R-:W-:-:S02]  /*9360*/  SEL R58, RZ, 0x1, !P2 ;  /* 0x00000001ff3a7807 */ /* 0x000fc40005000000 */
[----:B------:R-:W-:Y:S02]  /*9370*/  LOP3.LUT R50, R50, R56, R51, 0xfe, !PT ;  /* 0x0000003832327212 */ /* 0x000fe400078efe33 */
[----:B------:R-:W-:Y:S02]  /*9380*/  SEL R61, RZ, 0x1, !P1 ;  /* 0x00000001ff3d7807 */ /* 0x000fe40004800000 */
[----:B------:R-:W-:Y:S02]  /*9390*/  LOP3.LUT R51, R63, R58, RZ, 0xfc, !PT ;  /* 0x0000003a3f337212 */ /* 0x000fe400078efcff */
[----:B------:R-:W-:Y:S01]  /*93a0*/  LOP3.LUT R50, R50, R61, RZ, 0xfc, !PT ;  /* 0x0000003d32327212 */ /* 0x000fe200078efcff */
[----:B0-----:R-:W-:-:S05]  /*93b0*/  IMAD.WIDE.U32 R52, R48, 0x10, R52 ;  /* 0x0000001030347825 */ /* 0x001fca00078e0034 */
        /* <DEDUP_REMOVED lines=24> */
.L_x_7591:
[----:B------:R-:W-:Y:S02]  /*9540*/  IMAD.MOV.U32 R69, RZ, RZ, R49 ;  /* 0x000000ffff457224 */ /* 0x000fe400078e0031 */
[----:B------:R-:W-:-:S07]  /*9550*/  VIADD R49, R48, 0x100 ;  /* 0x0000010030317836 */ /* 0x000fce0000000000 */
.L_x_7468:
[----:B------:R-:W-:Y:S05]  /*9560*/  BSYNC.RECONVERGENT B0 ;  /* 0x0000000000007941 */ /* 0x000fea0003800200 */
.L_x_7467:
        /* <DEDUP_REMOVED lines=24> */
[----:B------:R-:W-:Y:S01]  /*96f0*/  MOV R64, UR9 ;  /* 0x0000000900407c02 */ /* 0x000fe20008000f00 */
[----:B------:R-:W-:Y:S01]  /*9700*/  IMAD.U32 R62, RZ, RZ, UR9 ;  /* 0x00000009ff3e7e24 */ /* 0x000fe2000f8e00ff */
[----:B------:R-:W-:Y:S01]  /*9710*/  BSSY.RECONVERGENT B1, `(.L_x_7595) ;  /* 0x0000053000017945 */ /* 0x000fe20003800200 */
[----:B------:R-:W-:Y:S01]  /*9720*/  IMAD.MOV.U32 R10, RZ, RZ, 0x2 ;  /* 0x00000002ff0a7424 */ /* 0x000fe200078e00ff */
[----:B------:R-:W-:Y:S01]  /*9730*/  MOV R50, R69 ;  /* 0x0000004500327202 */ /* 0x000fe20000000f00 */
[----:B------:R-:W-:Y:S01]  /*9740*/  IMAD.MOV.U32 R7, RZ, RZ, R74 ;  /* 0x000000ffff077224 */ /* 0x000fe200078e004a */
[----:B------:R-:W-:Y:S01]  /*9750*/  IADD3 R60, PT, PT, R60, 0x3c6ef372, RZ ;  /* 0x3c6ef3723c3c7810 */ /* 0x000fe20007ffe0ff */
[----:B------:R-:W-:Y:S01]  /*9760*/  VIADD R46, R46, 0x1fd5c5a3 ;  /* 0x1fd5c5a32e2e7836 */ /* 0x000fe20000000000 */
        /* <DEDUP_REMOVED lines=16> */
.L_x_7597:
        /* <DEDUP_REMOVED lines=13> */
.L_x_7599:
[----:B------:R-:W-:Y:S05]  /*9940*/  BSYNC.RECONVERGENT B2 ;  /* 0x0000000000027941 */ /* 0x000fea0003800200 */
.L_x_7598:
        /* <DEDUP_REMOVED lines=45> */
[----:B------:R-:W-:Y:S01]  /*9c20*/  LOP3.LUT R66, R62, R10, R9, 0x96, !PT ;  /* 0x0000000a3e427212 */ /* 0x000fe200078e9609 */
[----:B------:R-:W-:-:S07]  /*9c30*/  HFMA2 R10, -RZ, RZ, 0, 0 ;  /* 0x00000000ff0a7431 */ /* 0x000fce00000001ff */
.L_x_7596:
[----:B------:R-:W-:Y:S05]  /*9c40*/  BSYNC.RECONVERGENT B1 ;  /* 0x0000000000017941 */ /* 0x000fea0003800200 */
.L_x_7595:
[----:B------:R-:W1:Y:S01]  /*9c50*/  LDC R125, c[0x0][0x404] ;  /* 0x00010100ff7d7b82 */ /* 0x000e620000000800 */
[----:B------:R-:W-:Y:S01]  /*9c60*/  I2FP.F32.U32 R7, R7 ;  /* 0x0000000700077245 */ /* 0x000fe20000201000 */
[----:B------:R-:W-:Y:S01]  /*9c70*/  IMAD.MOV.U32 R73, RZ, RZ, 0x2f800000 ;  /* 0x2f800000ff497424 */ /* 0x000fe200078e00ff */
[----:B------:R-:W-:Y:S01]  /*9c80*/  ISETP.NE.AND P3, PT, R10, 0x1, PT ;  /* 0x000000010a00780c */ /* 0x000fe20003f65270 */
[----:B------:R-:W-:Y:S01]  /*9c90*/  BSSY.RECONVERGENT B1, `(.L_x_7600) ;  /* 0x0000051000017945 */ /* 0x000fe20003800200 */
[----:B------:R-:W-:Y:S02]  /*9ca0*/  IMAD.MOV.U32 R11, RZ, RZ, 0x2 ;  /* 0x00000002ff0b7424 */ /* 0x000fe400078e00ff */
[----:B------:R-:W-:Y:S01]  /*9cb0*/  FFMA.FTZ R8, R7, R73, 1.1641532182693481445e-10 ;  /* 0x2f00000007087423 */ /* 0x000fe20000010049 */
[----:B-----5:R-:W-:Y:S01]  /*9cc0*/  HADD2.F32 R7, -RZ, R36.H0_H0 ;  /* 0x20000024ff077230 */ /* 0x020fe20000004100 */
[----:B------:R-:W2:Y:S01]  /*9cd0*/  LDC R124, c[0x0][0x408] ;  /* 0x00010200ff7c7b82 */ /* 0x000ea20000000800 */
[----:B------:R-:W-:-:S02]  /*9ce0*/  MOV R9, R74 ;  /* 0x0000004a00097202 */ /* 0x000fc40000000f00 */
        /* <DEDUP_REMOVED lines=14> */
.L_x_7602:
        /* <DEDUP_REMOVED lines=13> */
.L_x_7604:
[----:B------:R-:W-:Y:S05]  /*9ea0*/  BSYNC.RECONVERGENT B2 ;  /* 0x0000000000027941 */ /* 0x000fea0003800200 */
.L_x_7603:
[----:B0-----:R-:W-:Y:S01]  /*9eb0*/  IMAD.WIDE.U32 R20, R0, -0x326172a9, RZ ;  /* 0xcd9e8d5700147825 */ /* 0x001fe200078e00ff */
        /* <DEDUP_REMOVED lines=46> */
.L_x_7601:
[----:B------:R-:W-:Y:S05]  /*a1a0*/  BSYNC.RECONVERGENT B1 ;  /* 0x0000000000017941 */ /* 0x000fea0003800200 */
.L_x_7600:
        /* <DEDUP_REMOVED lines=25> */
.L_x_7607:
        /* <DEDUP_REMOVED lines=13> */
.L_x_7609:
[----:B------:R-:W-:Y:S05]  /*a410*/  BSYNC.RECONVERGENT B2 ;  /* 0x0000000000027941 */ /* 0x000fea0003800200 */
.L_x_7608:
        /* <DEDUP_REMOVED lines=43> */
[----:B------:R-:W-:Y:S01]  /*a6d0*/  LOP3.LUT R66, R62, R10, R9, 0x96, !PT ;  /* 0x0000000a3e427212 */ /* 0x000fe200078e9609 */
[----:B------:R-:W-:Y:S02]  /*a6e0*/  HFMA2 R10, -RZ, RZ, 0, 0 ;  /* 0x00000000ff0a7431 */ /* 0x000fe400000001ff */
[----:B------:R-:W-:Y:S02]  /*a6f0*/  IMAD.MOV.U32 R9, RZ, RZ, R50 ;  /* 0x000000ffff097224 */ /* 0x000fe400078e0032 */
[----:B------:R-:W-:-:S07]  /*a700*/  IMAD.MOV.U32 R50, RZ, RZ, R8 ;  /* 0x000000ffff327224 */ /* 0x000fce00078e0008 */
.L_x_7606:
[----:B------:R-:W-:Y:S05]  /*a710*/  BSYNC.RECONVERGENT B1 ;  /* 0x0000000000017941 */ /* 0x000fea0003800200 */
.L_x_7605:
[----:B------:R-:W-:Y:S01]  /*a720*/  I2FP.F32.U32 R8, R9 ;  /* 0x0000000900087245 */ /* 0x000fe20000201000 */
[----:B------:R-:W-:Y:S01]  /*a730*/  HADD2.F32 R9, -RZ, R36.H1_H1 ;  /* 0x30000024ff097230 */ /* 0x000fe20000004100 */
[----:B------:R-:W-:Y:S01]  /*a740*/  ISETP.NE.AND P2, PT, R10, 0x1, PT ;  /* 0x000000010a00780c */ /* 0x000fe20003f45270 */
[----:B------:R-:W-:Y:S01]  /*a750*/  BSSY.RECONVERGENT B1, `(.L_x_7610) ;  /* 0x000004f000017945 */ /* 0x000fe20003800200 */
[----:B------:R-:W-:Y:S02]  /*a760*/  IMAD.MOV.U32 R12, RZ, RZ, 0x2 ;  /* 0x00000002ff0c7424 */ /* 0x000fe400078e00ff */
[----:B------:R-:W-:Y:S01]  /*a770*/  FFMA.FTZ R8, R8, R73, 1.1641532182693481445e-10 ;  /* 0x2f00000008087423 */ /* 0x000fe20000010049 */
[----:B------:R-:W-:-:S04]  /*a780*/  FMUL.FTZ R9, R9, R124 ;  /* 0x0000007c09097220 */ /* 0x000fc80000410000 */
[----:B------:R-:W-:-:S04]  /*a790*/  FSETP.GTU.FTZ.AND P3, PT, R8, R125, PT ;  /* 0x0000007d0800720b */ /* 0x000fc80003f7c000 */
[----:B0-----:R-:W-:Y:S01]  /*a7a0*/  FSEL R22, R9, RZ, !P3 ;  /* 0x000000ff09167208 */ /* 0x001fe20005800000 */
        /* <DEDUP_REMOVED lines=12> */
.L_x_7612:
        /* <DEDUP_REMOVED lines=13> */
.L_x_7614:
[----:B------:R-:W-:Y:S05]  /*a940*/  BSYNC.RECONVERGENT B2 ;  /* 0x0000000000027941 */ /* 0x000fea0003800200 */
.L_x_7613:
        /* <DEDUP_REMOVED lines=47> */
.L_x_7611:
[----:B------:R-:W-:Y:S05]  /*ac40*/  BSYNC.RECONVERGENT B1 ;  /* 0x0000000000017941 */ /* 0x000fea0003800200 */
.L_x_7610:
        /* <DEDUP_REMOVED lines=25> */
.L_x_7617:
        /* <DEDUP_REMOVED lines=13> */
.L_x_7619:
[----:B------:R-:W-:Y:S05]  /*aeb0*/  BSYNC.RECONVERGENT B2 ;  /* 0x0000000000027941 */ /* 0x000fea0003800200 */
.L_x_7618:
        /* <DEDUP_REMOVED lines=47> */
.L_x_7616:
[----:B------:R-:W-:Y:S05]  /*b1b0*/  BSYNC.RECONVERGENT B1 ;  /* 0x0000000000017941 */ /* 0x000fea0003800200 */
.L_x_7615:
[----:B------:R-:W-:Y:S01]  /*b1c0*/  I2FP.F32.U32 R9, R9 ;  /* 0x0000000900097245 */ /* 0x000fe20000201000 */
[----:B------:R-:W-:Y:S01]  /*b1d0*/  HADD2.F32 R11, -RZ, R37.H0_H0 ;  /* 0x20000025ff0b7230 */ /* 0x000fe20000004100 */
        /* <DEDUP_REMOVED lines=19> */
.L_x_7622:
        /* <DEDUP_REMOVED lines=13> */
.L_x_7624:
[----:B------:R-:W-:Y:S05]  /*b3e0*/  BSYNC.RECONVERGENT B2 ;  /* 0x0000000000027941 */ /* 0x000fea0003800200 */
.L_x_7623:
        /* <DEDUP_REMOVED lines=45> */
[----:B------:R-:W-:Y:S01]  /*b6c0*/  IMAD.MOV.U32 R11, RZ, RZ, R50 ;  /* 0x000000ffff0b7224 */ /* 0x000fe200078e0032 */
[----:B------:R-:W-:-:S07]  /*b6d0*/  MOV R50, R10 ;  /* 0x0000000a00327202 */ /* 0x000fce0000000f00 */
.L_x_7621:
[----:B------:R-:W-:Y:S05]  /*b6e0*/  BSYNC.RECONVERGENT B1 ;  /* 0x0000000000017941 */ /* 0x000fea0003800200 */
.L_x_7620:
        /* <DEDUP_REMOVED lines=13> */
[--C-:B------:R-:W-:Y:S02]  /*b7c0*/  @!P1 IMAD.MOV.U32 R21, RZ, RZ, R9.reuse ;  /* 0x000000ffff159224 */ /* 0x100fe400078e0009 */
[----:B------:R-:W-:Y:S01]  /*b7d0*/  HFMA2 R22, -RZ, RZ, 0, 1.1920928955078125e-07 ;  /* 0x00000002ff167431 */ /* 0x000fe200000001ff */
[----:B------:R-:W-:Y:S02]  /*b7e0*/  PRMT R9, R10, 0x7610, R9 ;  /* 0x000076100a097816 */ /* 0x000fe40000000009 */
        /* <DEDUP_REMOVED lines=10> */
.L_x_7627:
        /* <DEDUP_REMOVED lines=13> */
.L_x_7629:
[----:B------:R-:W-:Y:S05]  /*b960*/  BSYNC.RECONVERGENT B2 ;  /* 0x0000000000027941 */ /* 0x000fea0003800200 */
.L_x_7628:
        /* <DEDUP_REMOVED lines=47> */
.L_x_7626:
[----:B------:R-:W-:Y:S05]  /*bc60*/  BSYNC.RECONVERGENT B1 ;  /* 0x0000000000017941 */ /* 0x000fea0003800200 */
.L_x_7625:
        /* <DEDUP_REMOVED lines=21> */
.L_x_7632:
        /* <DEDUP_REMOVED lines=13> */
.L_x_7634:
[----:B------:R-:W-:Y:S05]  /*be90*/  BSYNC.RECONVERGENT B2 ;  /* 0x0000000000027941 */ /* 0x000fea0003800200 */
.L_x_7633:
        /* <DEDUP_REMOVED lines=47> */
.L_x_7631:
[----:B------:R-:W-:Y:S05]  /*c190*/  BSYNC.RECONVERGENT B1 ;  /* 0x0000000000017941 */ /* 0x000fea0003800200 */
.L_x_7630:
        /* <DEDUP_REMOVED lines=25> */
.L_x_7637:
        /* <DEDUP_REMOVED lines=13> */
.L_x_7639:
[----:B------:R-:W-:Y:S05]  /*c400*/  BSYNC.RECONVERGENT B2 ;  /* 0x0000000000027941 */ /* 0x000fea0003800200 */
.L_x_7638:
        /* <DEDUP_REMOVED lines=43> */
[----:B------:R-:W-:Y:S01]  /*c6c0*/  LOP3.LUT R67, R68, UR23, R67, 0x96, !PT ;  /* 0x0000001744437c12 */ /* 0x000fe2000f8e9643 */
[----:B------:R-:W-:Y:S01]  /*c6d0*/  IMAD.MOV.U32 R50, RZ, RZ, R12 ;  /* 0x000000ffff327224 */ /* 0x000fe200078e000c */
[----:B------:R-:W-:Y:S01]  /*c6e0*/  LOP3.LUT R66, R62, R42, R13, 0x96, !PT ;  /* 0x0000002a3e427212 */ /* 0x000fe200078e960d */
[----:B------:R-:W-:-:S07]  /*c6f0*/  HFMA2 R42, -RZ, RZ, 0, 0 ;  /* 0x00000000ff2a7431 */ /* 0x000fce00000001ff */
.L_x_7636:
[----:B------:R-:W-:Y:S05]  /*c700*/  BSYNC.RECONVERGENT B1 ;  /* 0x0000000000017941 */ /* 0x000fea0003800200 */
.L_x_7635:
        /* <DEDUP_REMOVED lines=20> */
.L_x_7642:
        /* <DEDUP_REMOVED lines=13> */
.L_x_7644:
[----:B------:R-:W-:Y:S05]  /*c920*/  BSYNC.RECONVERGENT B2 ;  /* 0x0000000000027941 */ /* 0x000fea0003800200 */
.L_x_7643:
        /* <DEDUP_REMOVED lines=47> */
.L_x_7641:
[----:B------:R-:W-:Y:S05]  /*cc20*/  BSYNC.RECONVERGENT B1 ;  /* 0x0000000000017941 */ /* 0x000fea0003800200 */
.L_x_7640:
        /* <DEDUP_REMOVED lines=11> */
[----:B------:R-:W-:Y:S01]  /*cce0*/  FADD.FTZ R11, R11, R42 ;  /* 0x0000002a0b0b7221 */ /* 0x000fe20000010000 */
[----:B------:R-:W-:-:S03]  /*ccf0*/  IMAD.MOV.U32 R42, RZ, RZ, 0x2 ;  /* 0x00000002ff2a7424 */ /* 0x000fc600078e00ff */
        /* <DEDUP_REMOVED lines=13> */
.L_x_7647:
        /* <DEDUP_REMOVED lines=13> */
.L_x_7649:
[----:B------:R-:W-:Y:S05]  /*cea0*/  BSYNC.RECONVERGENT B2 ;  /* 0x0000000000027941 */ /* 0x000fea0003800200 */
.L_x_7648:
        /* <DEDUP_REMOVED lines=47> */
.L_x_7646:
[----:B------:R-:W-:Y:S05]  /*d1a0*/  BSYNC.RECONVERGENT B1 ;  /* 0x0000000000017941 */ /* 0x000fea0003800200 */
.L_x_7645:
        /* <DEDUP_REMOVED lines=20> */
.L_x_7652:
        /* <DEDUP_REMOVED lines=13> */
.L_x_7654:
[----:B------:R-:W-:Y:S05]  /*d3c0*/  BSYNC.RECONVERGENT B2 ;  /* 0x0000000000027941 */ /* 0x000fea0003800200 */
.L_x_7653:
        /* <DEDUP_REMOVED lines=47> */
.L_x_7651:
[----:B------:R-:W-:Y:S05]  /*d6c0*/  BSYNC.RECONVERGENT B1 ;  /* 0x0000000000017941 */ /* 0x000fea0003800200 */
.L_x_7650:
[----:B------:R-:W-:Y:S01]  /*d6d0*/  I2FP.F32.U32 R12, R43 ;  /* 0x0000002b000c7245 */ /* 0x000fe20000201000 */
[----:B------:R-:W-:Y:S01]  /*d6e0*/  HADD2.F32 R43, -RZ, R34.H1_H1 ;  /* 0x30000022ff2b7230 */ /* 0x000fe20000004100 */
        /* <DEDUP_REMOVED lines=9> */
[----:B------:R-:W-:-:S05]  /*d780*/  @P1 HADD2.F32 R43, -RZ, R30.H1_H1 ;  /* 0x3000001eff2b1230 */ /* 0x000fca0000004100 */
        /* <DEDUP_REMOVED lines=13> */
.L_x_7657:
        /* <DEDUP_REMOVED lines=13> */
.L_x_7659:
[----:B------:R-:W-:Y:S05]  /*d930*/  BSYNC.RECONVERGENT B2 ;  /* 0x0000000000027941 */ /* 0x000fea0003800200 */
.L_x_7658:
        /* <DEDUP_REMOVED lines=45> */
[----:B------:R-:W-:Y:S02]  /*dc10*/  LOP3.LUT R66, R62, R66, R69, 0x96, !PT ;  /* 0x000000423e427212 */ /* 0x000fe400078e9645 */
[----:B------:R-:W-:-:S07]  /*dc20*/  MOV R50, R68 ;  /* 0x0000004400327202 */ /* 0x000fce0000000f00 */
.L_x_7656:
[----:B------:R-:W-:Y:S05]  /*dc30*/  BSYNC.RECONVERGENT B1 ;  /* 0x0000000000017941 */ /* 0x000fea0003800200 */
.L_x_7655:
[----:B------:R-:W-:Y:S01]  /*dc40*/  I2FP.F32.U32 R13, R38 ;  /* 0x00000026000d7245 */ /* 0x000fe20000201000 */
[----:B------:R-:W-:Y:S01]  /*dc50*/  HADD2.F32 R69, -RZ, R39.H0_H0 ;  /* 0x20000027ff457230 */ /* 0x000fe20000004100 */
[----:B------:R-:W-:Y:S01]  /*dc60*/  ISETP.NE.AND P5, PT, R42, 0x1, PT ;  /* 0x000000012a00780c */ /* 0x000fe20003fa5270 */
[----:B------:R-:W-:Y:S01]  /*dc70*/  BSSY.RECONVERGENT B1, `(.L_x_7660) ;  /* 0x000004e000017945 */ /* 0x000fe20003800200 */
[----:B------:R-:W-:Y:S02]  /*dc80*/  IMAD.MOV.U32 R68, RZ, RZ, 0x2 ;  /* 0x00000002ff447424 */ /* 0x000fe400078e00ff */
[----:B------:R-:W-:Y:S01]  /*dc90*/  FFMA.FTZ R38, R13, R73, 1.1641532182693481445e-10 ;  /* 0x2f0000000d267423 */ /* 0x000fe20000010049 */
[----:B------:R-:W-:-:S04]  /*dca0*/  FMUL.FTZ R13, R69, R124 ;  /* 0x0000007c450d7220 */ /* 0x000fc80000410000 */
[----:B------:R-:W-:Y:S02]  /*dcb0*/  FSETP.GTU.FTZ.AND P4, PT, R38, R125, PT ;  /* 0x0000007d2600720b */ /* 0x000fe40003f9c000 */
        /* <DEDUP_REMOVED lines=12> */
.L_x_7662:
        /* <DEDUP_REMOVED lines=13> */
.L_x_7664:
[----:B------:R-:W-:Y:S05]  /*de50*/  BSYNC.RECONVERGENT B2 ;  /* 0x0000000000027941 */ /* 0x000fea0003800200 */
.L_x_7663:
        /* <DEDUP_REMOVED lines=40> */
[----:B------:R-:W-:Y:S02]  /*e0e0*/  LOP3.LUT R67, R70, UR23, R69, 0x96, !PT ;  /* 0x0000001746437c12 */ /* 0x000fe4000f8e9645 */
[----:B------:R-:W-:Y:S01]  /*e0f0*/  MOV R74, R68 ;  /* 0x00000044004a7202 */ /* 0x000fe20000000f00 */
[----:B------:R-:W-:-:S04]  /*e100*/  IMAD.WIDE.U32 R68, R38, -0x2daee0ad, RZ ;  /* 0xd2511f5326447825 */ /* 0x000fc800078e00ff */
[----:B------:R-:W-:Y:S01]  /*e110*/  IMAD.MOV.U32 R38, RZ, RZ, R50 ;  /* 0x000000ffff267224 */ /* 0x000fe200078e0032 */
[----:B------:R-:W-:Y:S01]  /*e120*/  LOP3.LUT R66, R62, R66, R69, 0x96, !PT ;  /* 0x000000423e427212 */ /* 0x000fe200078e9645 */
[----:B------:R-:W-:Y:S02]  /*e130*/  IMAD.MOV.U32 R50, RZ, RZ, R68 ;  /* 0x000000ffff327224 */ /* 0x000fe400078e0044 */
[----:B------:R-:W-:-:S07]  /*e140*/  HFMA2 R68, -RZ, RZ, 0, 0 ;  /* 0x00000000ff447431 */ /* 0x000fce00000001ff */
.L_x_7661:
[----:B------:R-:W-:Y:S05]  /*e150*/  BSYNC.RECONVERGENT B1 ;  /* 0x0000000000017941 */ /* 0x000fea0003800200 */
.L_x_7660:
[----:B------:R-:W-:Y:S01]  /*e160*/  I2FP.F32.U32 R38, R38 ;  /* 0x0000002600267245 */ /* 0x000fe20000201000 */
[----:B------:R-:W-:Y:S01]  /*e170*/  HADD2.F32 R69, -RZ, R35.H0_H0 ;  /* 0x20000023ff457230 */ /* 0x000fe20000004100 */
[----:B------:R-:W-:Y:S03]  /*e180*/  BSSY.RECONVERGENT B1, `(.L_x_7665) ;  /* 0x0000055000017945 */ /* 0x000fe60003800200 */
[----:B------:R-:W-:Y:S01]  /*e190*/  FFMA.FTZ R38, R38, R73, 1.1641532182693481445e-10 ;  /* 0x2f00000026267423 */ /* 0x000fe20000010049 */
[----:B------:R-:W-:Y:S01]  /*e1a0*/  FMUL.FTZ R42, R69, R124 ;  /* 0x0000007c452a7220 */ /* 0x000fe20000410000 */
[----:B------:R-:W-:-:S03]  /*e1b0*/  MOV R69, R74 ;  /* 0x0000004a00457202 */ /* 0x000fc60000000f00 */
[----:B------:R-:W-:-:S04]  /*e1c0*/  FSETP.GTU.FTZ.AND P5, PT, R38, R125, PT ;  /* 0x0000007d2600720b */ /* 0x000fc80003fbc000 */
[----:B------:R-:W-:Y:S02]  /*e1d0*/  FSEL R42, R42, RZ, !P5 ;  /* 0x000000ff2a2a7208 */ /* 0x000fe40006800000 */
[----:B------:R-:W-:Y:S02]  /*e1e0*/  SEL R38, RZ, 0x1, P5 ;  /* 0x00000001ff267807 */ /* 0x000fe40002800000 */
[----:B------:R-:W-:Y:S01]  /*e1f0*/  ISETP.NE.AND P5, PT, R68, 0x1, PT ;  /* 0x000000014400780c */ /* 0x000fe20003fa5270 */
[----:B------:R-:W-:Y:S01]  /*e200*/  FADD.FTZ R13, R13, R42 ;  /* 0x0000002a0d0d7221 */ /* 0x000fe20000010000 */
[----:B------:R-:W-:-:S05]  /*e210*/  @P1 HADD2.F32 R42, -RZ, R31.H0_H0 ;  /* 0x2000001fff2a1230 */ /* 0x000fca0000004100 */
[--C-:B------:R-:W-:Y:S01]  /*e220*/  @P1 FADD.FTZ R42, R42, R13.reuse ;  /* 0x0000000d2a2a1221 */ /* 0x100fe20000010000 */
[--C-:B------:R-:W-:Y:S01]  /*e230*/  @!P1 IMAD.MOV.U32 R42, RZ, RZ, R13.reuse ;  /* 0x000000ffff2a9224 */ /* 0x100fe200078e000d */
[----:B------:R-:W-:Y:S01]  /*e240*/  PRMT R13, R38, 0x7610, R13 ;  /* 0x00007610260d7816 */ /* 0x000fe2000000000d */
[----:B------:R-:W-:-:S03]  /*e250*/  IMAD.MOV.U32 R38, RZ, RZ, 0x2 ;  /* 0x00000002ff267424 */ /* 0x000fc600078e00ff */
        /* <DEDUP_REMOVED lines=10> */
.L_x_7667:
        /* <DEDUP_REMOVED lines=13> */
.L_x_7669:
[----:B------:R-:W-:Y:S05]  /*e3d0*/  BSYNC.RECONVERGENT B2 ;  /* 0x0000000000027941 */ /* 0x000fea0003800200 */
.L_x_7668:
        /* <DEDUP_REMOVED lines=43> */
[----:B------:R-:W-:Y:S01]  /*e690*/  HFMA2 R38, -RZ, RZ, 0, 0 ;  /* 0x00000000ff267431 */ /* 0x000fe200000001ff */
[----:B------:R-:W-:Y:S01]  /*e6a0*/  LOP3.LUT R66, R62, R66, R69, 0x96, !PT ;  /* 0x000000423e427212 */ /* 0x000fe200078e9645 */
[----:B------:R-:W-:Y:S02]  /*e6b0*/  IMAD.MOV.U32 R69, RZ, RZ, R50 ;  /* 0x000000ffff457224 */ /* 0x000fe400078e0032 */
[----:B------:R-:W-:-:S07]  /*e6c0*/  IMAD.MOV.U32 R50, RZ, RZ, R68 ;  /* 0x000000ffff327224 */ /* 0x000fce00078e0044 */
.L_x_7666:
[----:B------:R-:W-:Y:S05]  /*e6d0*/  BSYNC.RECONVERGENT B1 ;  /* 0x0000000000017941 */ /* 0x000fea0003800200 */
.L_x_7665:
[----:B------:R-:W-:Y:S01]  /*e6e0*/  I2FP.F32.U32 R68, R69 ;  /* 0x0000004500447245 */ /* 0x000fe20000201000 */
[----:B------:R-:W-:Y:S01]  /*e6f0*/  HADD2.F32 R39, -RZ, R39.H1_H1 ;  /* 0x30000027ff277230 */ /* 0x000fe20000004100 */
[----:B------:R-:W-:Y:S01]  /*e700*/  ISETP.NE.AND P6, PT, R38, 0x1, PT ;  /* 0x000000012600780c */ /* 0x000fe20003fc5270 */
[----:B------:R-:W-:Y:S02]  /*e710*/  BSSY.RECONVERGENT B1, `(.L_x_7670) ;  /* 0x0000050000017945 */ /* 0x000fe40003800200 */
[----:B------:R-:W-:Y:S01]  /*e720*/  FFMA.FTZ R68, R68, R73, 1.1641532182693481445e-10 ;  /* 0x2f00000044447423 */ /* 0x000fe20000010049 */
[----:B------:R-:W-:-:S04]  /*e730*/  FMUL.FTZ R39, R39, R124 ;  /* 0x0000007c27277220 */ /* 0x000fc80000410000 */
[----:B------:R-:W-:Y:S01]  /*e740*/  FSETP.GTU.FTZ.AND P5, PT, R68, R125, PT ;  /* 0x0000007d4400720b */ /* 0x000fe20003fbc000 */
[----:B------:R-:W-:-:S03]  /*e750*/  IMAD.MOV.U32 R68, RZ, RZ, 0x2 ;  /* 0x00000002ff447424 */ /* 0x000fc600078e00ff */
        /* <DEDUP_REMOVED lines=12> */
.L_x_7672:
        /* <DEDUP_REMOVED lines=15> */
.L_x_7674:
[----:B------:R-:W-:Y:S05]  /*e910*/  BSYNC.RECONVERGENT B2 ;  /* 0x0000000000027941 */ /* 0x000fea0003800200 */
.L_x_7673:
        /* <DEDUP_REMOVED lines=47> */
.L_x_7671:
[----:B------:R-:W-:Y:S05]  /*ec10*/  BSYNC.RECONVERGENT B1 ;  /* 0x0000000000017941 */ /* 0x000fea0003800200 */
.L_x_7670:
[----:B------:R-:W-:Y:S01]  /*ec20*/  HFMA2 R46, -RZ, RZ, 0.1171875, 0 ;  /* 0x2f800000ff2e7431 */ /* 0x000fe200000001ff */
        /* <DEDUP_REMOVED lines=17> */
.L_x_7594:
        /* <DEDUP_REMOVED lines=16> */
.L_x_7678:
        /* <DEDUP_REMOVED lines=13> */
.L_x_7680:
[----:B------:R-:W-:Y:S05]  /*ef10*/  BSYNC.RECONVERGENT B2 ;  /* 0x0000000000027941 */ /* 0x000fea0003800200 */
.L_x_7679:
        /* <DEDUP_REMOVED lines=51> */
[----:B------:R-:W-:Y:S02]  /*f250*/  IMAD.MOV.U32 R50, RZ, RZ, R20 ;  /* 0x000000ffff327224 */ /* 0x000fe400078e0014 */
[----:B------:R-:W-:Y:S01]  /*f260*/  HFMA2 R20, -RZ, RZ, 0, 0 ;  /* 0x00000000ff147431 */ /* 0x000fe200000001ff */
[----:B------:R-:W-:-:S07]  /*f270*/  LOP3.LUT R66, R22, UR4, R21, 0x96, !PT ;  /* 0x0000000416427c12 */ /* 0x000fce000f8e9615 */
.L_x_7677:
[----:B------:R-:W-:Y:S05]  /*f280*/  BSYNC.RECONVERGENT B1 ;  /* 0x0000000000017941 */ /* 0x000fea0003800200 */
.L_x_7676:
        /* <DEDUP_REMOVED lines=27> */
.L_x_7683:
        /* <DEDUP_REMOVED lines=13> */
.L_x_7685:
[----:B------:R-:W-:Y:S05]  /*f510*/  BSYNC.RECONVERGENT B2 ;  /* 0x0000000000027941 */ /* 0x000fea0003800200 */
.L_x_7684:
        /* <DEDUP_REMOVED lines=54> */
.L_x_7682:
[----:B------:R-:W-:Y:S05]  /*f880*/  BSYNC.RECONVERGENT B1 ;  /* 0x0000000000017941 */ /* 0x000fea0003800200 */
.L_x_7681:
        /* <DEDUP_REMOVED lines=24> */
.L_x_7688:
        /* <DEDUP_REMOVED lines=13> */
.L_x_7690:
[----:B------:R-:W-:Y:S05]  /*fae0*/  BSYNC.RECONVERGENT B2 ;  /* 0x0000000000027941 */ /* 0x000fea0003800200 */
.L_x_7689:
        /* <DEDUP_REMOVED lines=54> */
.L_x_7687:
[----:B------:R-:W-:Y:S05]  /*fe50*/  BSYNC.RECONVERGENT B1 ;  /* 0x0000000000017941 */ /* 0x000fea0003800200 */
.L_x_7686:
[----:B------:R-:W-:Y:S01]  /*fe60*/  I2FP.F32.U32 R22, R21 ;  /* 0x0000001500167245 */ /* 0x000fe20000201000 */
[----:B------:R-:W-:Y:S01]  /*fe70*/  HADD2.F32 R23, -RZ, R37.H0_H0 ;  /* 0x20000025ff177230 */ /* 0x000fe20000004100 */
[----:B------:R-:W-:Y:S01]  /*fe80*/  BSSY.RECONVERGENT B1, `(.L_x_7691) ;  /* 0x000005a000017945 */ /* 0x000fe20003800200 */
[----:B------:R-:W-:Y:S02]  /*fe90*/  HFMA2 R58, -RZ, RZ, 0, 1.1920928955078125e-07 ;  /* 0x00000002ff3a7431 */ /* 0x000fe400000001ff */
[----:B------:R-:W-:Y:S01]  /*fea0*/  FFMA.FTZ R21, R22, R71, 1.1641532182693481445e-10 ;  /* 0x2f00000016157423 */ /* 0x000fe20000010047 */
[----:B------:R-:W-:Y:S01]  /*feb0*/  FMUL.FTZ R23, R23, R46 ;  /* 0x0000002e17177220 */ /* 0x000fe20000410000 */
[----:B------:R-:W-:-:S03]  /*fec0*/  @P1 HADD2.F32 R22, -RZ, R29.H0_H0 ;  /* 0x2000001dff161230 */ /* 0x000fc60000004100 */
        /* <DEDUP_REMOVED lines=17> */
.L_x_7693:
        /* <DEDUP_REMOVED lines=13> */
.L_x_7695:
[----:B------:R-:W-:Y:S05]  /*100b0*/  BSYNC.RECONVERGENT B2 ;  /* 0x0000000000027941 */ /* 0x000fea0003800200 */
.L_x_7694:
        /* <DEDUP_REMOVED lines=54> */
.L_x_7692:
[----:B------:R-:W-:Y:S05]  /*10420*/  BSYNC.RECONVERGENT B1 ;  /* 0x0000000000017941 */ /* 0x000fea0003800200 */
.L_x_7691:
[----:B------:R-:W-:Y:S01]  /*10430*/  I2FP.F32.U32 R22, R23 ;  /* 0x0000001700167245 */ /* 0x000fe20000201000 */
[----:B------:R-:W-:Y:S01]  /*10440*/  HADD2.F32 R37, -RZ, R37.H1_H1 ;  /* 0x30000025ff257230 */ /* 0x000fe20000004100 */
[----:B------:R-:W-:Y:S01]  /*10450*/  BSSY.RECONVERGENT B1, `(.L_x_7696) ;  /* 0x000005a000017945 */ /* 0x000fe20003800200 */
[----:B------:R-:W-:Y:S02]  /*10460*/  @P1 HADD2.F32 R43, -RZ, R29.H1_H1 ;  /* 0x3000001dff2b1230 */ /* 0x000fe40000004100 */
        /* <DEDUP_REMOVED lines=20> */
.L_x_7698:
        /* <DEDUP_REMOVED lines=13> */
.L_x_7700:
[----:B------:R-:W-:Y:S05]  /*10680*/  BSYNC.RECONVERGENT B2 ;  /* 0x0000000000027941 */ /* 0x000fea0003800200 */
.L_x_7699:
        /* <DEDUP_REMOVED lines=54> */
.L_x_7697:
[----:B------:R-:W-:Y:S05]  /*109f0*/  BSYNC.RECONVERGENT B1 ;  /* 0x0000000000017941 */ /* 0x000fea0003800200 */
.L_x_7696:
[----:B------:R-:W-:Y:S01]  /*10a00*/  I2FP.F32.U32 R42, R23 ;  /* 0x00000017002a7245 */ /* 0x000fe20000201000 */
[----:B------:R-:W-:Y:S01]  /*10a10*/  HADD2.F32 R43, -RZ, R38.H0_H0 ;  /* 0x20000026ff2b7230 */ /* 0x000fe20000004100 */
[----:B------:R-:W-:Y:S01]  /*10a20*/  ISETP.NE.AND P3, PT, R60, 0x1, PT ;  /* 0x000000013c00780c */ /* 0x000fe20003f65270 */
[----:B------:R-:W-:Y:S01]  /*10a30*/  BSSY.RECONVERGENT B1, `(.L_x_7701) ;  /* 0x0000058000017945 */ /* 0x000fe20003800200 */
[----:B------:R-:W-:Y:S02]  /*10a40*/  IMAD.MOV.U32 R62, RZ, RZ, 0x2 ;  /* 0x00000002ff3e7424 */ /* 0x000fe400078e00ff */
[----:B------:R-:W-:Y:S01]  /*10a50*/  FFMA.FTZ R23, R42, R71, 1.1641532182693481445e-10 ;  /* 0x2f0000002a177423 */ /* 0x000fe20000010047 */
[----:B------:R-:W-:Y:S01]  /*10a60*/  FMUL.FTZ R43, R43, R46 ;  /* 0x0000002e2b2b7220 */ /* 0x000fe20000410000 */
[----:B------:R-:W-:-:S03]  /*10a70*/  @P1 HADD2.F32 R42, -RZ, R30.H0_H0 ;  /* 0x2000001eff2a1230 */ /* 0x000fc60000004100 */
        /* <DEDUP_REMOVED lines=15> */
.L_x_7703:
        /* <DEDUP_REMOVED lines=13> */
.L_x_7705:
[----:B------:R-:W-:Y:S05]  /*10c40*/  BSYNC.RECONVERGENT B2 ;  /* 0x0000000000027941 */ /* 0x000fea0003800200 */
.L_x_7704:
        /* <DEDUP_REMOVED lines=54> */
.L_x_7702:
[----:B------:R-:W-:Y:S05]  /*10fb0*/  BSYNC.RECONVERGENT B1 ;  /* 0x0000000000017941 */ /* 0x000fea0003800200 */
.L_x_7701:
[----:B------:R-:W-:Y:S01]  /*10fc0*/  I2FP.F32.U32 R42, R43 ;  /* 0x0000002b002a7245 */ /* 0x000fe20000201000 */
[----:B------:R-:W-:Y:S01]  /*10fd0*/  HADD2.F32 R61, -RZ, R38.H1_H1 ;  /* 0x30000026ff3d7230 */ /* 0x000fe20000004100 */
[----:B------:R-:W-:Y:S01]  /*10fe0*/  ISETP.NE.AND P4, PT, R62, 0x1, PT ;  /* 0x000000013e00780c */ /* 0x000fe20003f85270 */
[----:B------:R-:W-:Y:S01]  /*10ff0*/  @P1 HADD2.F32 R38, -RZ, R30.H1_H1 ;  /* 0x3000001eff261230 */ /* 0x000fe20000004100 */
[----:B------:R-:W-:Y:S01]  /*11000*/  BSSY.RECONVERGENT B1, `(.L_x_7706) ;  /* 0x0000057000017945 */ /* 0x000fe20003800200 */
[----:B------:R-:W-:Y:S01]  /*11010*/  FFMA.FTZ R43, R42, R71, 1.1641532182693481445e-10 ;  /* 0x2f0000002a2b7423 */ /* 0x000fe20000010047 */
[----:B------:R-:W-:Y:S01]  /*11020*/  FMUL.FTZ R61, R61, R46 ;  /* 0x0000002e3d3d7220 */ /* 0x000fe20000410000 */
[----:B------:R-:W-:Y:S02]  /*11030*/  HFMA2 R60, -RZ, RZ, 0, 1.1920928955078125e-07 ;  /* 0x00000002ff3c7431 */ /* 0x000fe400000001ff */
[----:B------:R-:W-:Y:S01]  /*11040*/  IMAD.MOV.U32 R42, RZ, RZ, R74 ;  /* 0x000000ffff2a7224 */ /* 0x000fe200078e004a */
        /* <DEDUP_REMOVED lines=14> */
.L_x_7708:
        /* <DEDUP_REMOVED lines=13> */
.L_x_7710:
[----:B------:R-:W-:Y:S05]  /*11200*/  BSYNC.RECONVERGENT B2 ;  /* 0x0000000000027941 */ /* 0x000fea0003800200 */
.L_x_7709:
        /* <DEDUP_REMOVED lines=51> */
[----:B------:R-:W-:Y:S01]  /*11540*/  MOV R50, R60 ;  /* 0x0000003c00327202 */ /* 0x000fe20000000f00 */
[----:B------:R-:W-:Y:S01]  /*11550*/  IMAD.MOV.U32 R60, RZ, RZ, RZ ;  /* 0x000000ffff3c7224 */ /* 0x000fe200078e00ff */
[----:B------:R-:W-:-:S07]  /*11560*/  LOP3.LUT R66, R62, UR4, R61, 0x96, !PT ;  /* 0x000000043e427c12 */ /* 0x000fce000f8e963d */
.L_x_7707:
[----:B------:R-:W-:Y:S05]  /*11570*/  BSYNC.RECONVERGENT B1 ;  /* 0x0000000000017941 */ /* 0x000fea0003800200 */
.L_x_7706:
        /* <DEDUP_REMOVED lines=23> */
.L_x_7713:
        /* <DEDUP_REMOVED lines=13> */
.L_x_7715:
[----:B------:R-:W-:Y:S05]  /*117c0*/  BSYNC.RECONVERGENT B2 ;  /* 0x0000000000027941 */ /* 0x000fea0003800200 */
.L_x_7714:
        /* <DEDUP_REMOVED lines=50> */
[----:B------:R-:W-:Y:S02]  /*11af0*/  MOV R74, R64 ;  /* 0x00000040004a7202 */ /* 0x000fe40000000f00 */
[----:B------:R-:W-:Y:S01]  /*11b00*/  LOP3.LUT R66, R62, UR4, R61, 0x96, !PT ;  /* 0x000000043e427c12 */ /* 0x000fe2000f8e963d */
[----:B------:R-:W-:Y:S02]  /*11b10*/  IMAD.MOV.U32 R61, RZ, RZ, R50 ;  /* 0x000000ffff3d7224 */ /* 0x000fe400078e0032 */
[----:B------:R-:W-:-:S07]  /*11b20*/  IMAD.MOV.U32 R50, RZ, RZ, R60 ;  /* 0x000000ffff327224 */ /* 0x000fce00078e003c */
.L_x_7712:
[----:B------:R-:W-:Y:S05]  /*11b30*/  BSYNC.RECONVERGENT B1 ;  /* 0x0000000000017941 */ /* 0x000fea0003800200 */
.L_x_7711:
        /* <DEDUP_REMOVED lines=14> */
.L_x_7675:
        /* <DEDUP_REMOVED lines=43> */
.L_x_7716:
[----:B------:R-:W-:Y:S01]  /*11ed0*/  IMAD.MOV.U32 R69, RZ, RZ, R50 ;  /* 0x000000ffff457224 */ /* 0x000fe200078e0032 */
[----:B------:R-:W-:-:S07]  /*11ee0*/  IADD3 R49, PT, PT, R49, 0x100, RZ ;  /* 0x0000010031317810 */ /* 0x000fce0007ffe0ff */
.L_x_7593:
[----:B------:R-:W-:Y:S05]  /*11ef0*/  BSYNC.RECONVERGENT B0 ;  /* 0x0000000000007941 */ /* 0x000fea0003800200 */
.L_x_7592:
        /* <DEDUP_REMOVED lines=47> */
.L_x_7722:
        /* <DEDUP_REMOVED lines=13> */
.L_x_7724:
[----:B------:R-:W-:Y:S05]  /*122c0*/  BSYNC.RECONVERGENT B2 ;  /* 0x0000000000027941 */ /* 0x000fea0003800200 */
.L_x_7723:
        /* <DEDUP_REMOVED lines=47> */
.L_x_7721:
[----:B------:R-:W-:Y:S05]  /*125c0*/  BSYNC.RECONVERGENT B1 ;  /* 0x0000000000017941 */ /* 0x000fea0003800200 */
.L_x_7720:
[----:B------:R-:W1:Y:S01]  /*125d0*/  LDC R124, c[0x0][0x408] ;  /* 0x00010200ff7c7b82 */ /* 0x000e620000000800 */
[----:B------:R-:W-:Y:S01]  /*125e0*/  I2FP.F32.U32 R7, R7 ;  /* 0x0000000700077245 */ /* 0x000fe20000201000 */
[----:B------:R-:W-:Y:S01]  /*125f0*/  IMAD.MOV.U32 R71, RZ, RZ, 0x2f800000 ;  /* 0x2f800000ff477424 */ /* 0x000fe200078e00ff */
[----:B------:R-:W-:Y:S01]  /*12600*/  ISETP.NE.AND P3, PT, R10, 0x1, PT ;  /* 0x000000010a00780c */ /* 0x000fe20003f65270 */
[----:B-----5:R-:W-:Y:S01]  /*12610*/  HADD2.F32 R9, -RZ, R36.H0_H0 ;  /* 0x20000024ff097230 */ /* 0x020fe20000004100 */
[----:B------:R-:W-:Y:S01]  /*12620*/  BSSY.RECONVERGENT B1, `(.L_x_7725) ;  /* 0x0000050000017945 */ /* 0x000fe20003800200 */
[----:B------:R-:W-:Y:S01]  /*12630*/  FFMA.FTZ R8, R7, R71, 1.1641532182693481445e-10 ;  /* 0x2f00000007087423 */ /* 0x000fe20000010047 */
[----:B------:R-:W-:Y:S01]  /*12640*/  HFMA2 R11, -RZ, RZ, 0, 1.1920928955078125e-07 ;  /* 0x00000002ff0b7431 */ /* 0x000fe200000001ff */
[----:B------:R-:W2:Y:S01]  /*12650*/  LDC R125, c[0x0][0x404] ;  /* 0x00010100ff7d7b82 */ /* 0x000ea20000000800 */
[----:B-1----:R-:W-:Y:S01]  /*12660*/  FMUL.FTZ R7, R9, R124 ;  /* 0x0000007c09077220 */ /* 0x002fe20000410000 */
[----:B------:R-:W-:Y:S01]  /*12670*/  IMAD.MOV.U32 R9, RZ, RZ, R74 ;  /* 0x000000ffff097224 */ /* 0x000fe200078e004a */
        /* <DEDUP_REMOVED lines=13> */
.L_x_7727:
        /* <DEDUP_REMOVED lines=13> */
.L_x_7729:
[----:B------:R-:W-:Y:S05]  /*12820*/  BSYNC.RECONVERGENT B2 ;  /* 0x0000000000027941 */ /* 0x000fea0003800200 */
.L_x_7728:
        /* <DEDUP_REMOVED lines=47> */
.L_x_7726:
[----:B------:R-:W-:Y:S05]  /*12b20*/  BSYNC.RECONVERGENT B1 ;  /* 0x0000000000017941 */ /* 0x000fea0003800200 */
.L_x_7725:
        /* <DEDUP_REMOVED lines=8> */
[----:B------:R-:W-:Y:S01]  /*12bb0*/  FSEL R8, R9, RZ, !P3 ;  /* 0x000000ff09087208 */ /* 0x000fe20005800000 */
[----:B------:R-:W-:-:S04]  /*12bc0*/  IMAD.MOV.U32 R9, RZ, RZ, R74 ;  /* 0x000000ffff097224 */ /* 0x000fc800078e004a */
        /* <DEDUP_REMOVED lines=15> */
.L_x_7732:
        /* <DEDUP_REMOVED lines=13> */
.L_x_7734:
[----:B------:R-:W-:Y:S05]  /*12d90*/  BSYNC.RECONVERGENT B2 ;  /* 0x0000000000027941 */ /* 0x000fea0003800200 */
.L_x_7733:
        /* <DEDUP_REMOVED lines=47> */
.L_x_7731:
[----:B------:R-:W-:Y:S05]  /*13090*/  BSYNC.RECONVERGENT B1 ;  /* 0x0000000000017941 */ /* 0x000fea0003800200 */
.L_x_7730:
        /* <DEDUP_REMOVED lines=21> */
.L_x_7737:
        /* <DEDUP_REMOVED lines=13> */
.L_x_7739:
[----:B------:R-:W-:Y:S05]  /*132c0*/  BSYNC.RECONVERGENT B2 ;  /* 0x0000000000027941 */ /* 0x000fea0003800200 */
.L_x_7738:
        /* <DEDUP_REMOVED lines=47> */
.L_x_7736:
[----:B------:R-:W-:Y:S05]  /*135c0*/  BSYNC.RECONVERGENT B1 ;  /* 0x0000000000017941 */ /* 0x000fea0003800200 */
.L_x_7735:
        /* <DEDUP_REMOVED lines=25> */
.L_x_7742:
        /* <DEDUP_REMOVED lines=13> */
.L_x_7744:
[----:B------:R-:W-:Y:S05]  /*13830*/  BSYNC.RECONVERGENT B2 ;  /* 0x0000000000027941 */ /* 0x000fea0003800200 */
.L_x_7743:
        /* <DEDUP_REMOVED lines=47> */
.L_x_7741:
[----:B------:R-:W-:Y:S05]  /*13b30*/  BSYNC.RECONVERGENT B1 ;  /* 0x0000000000017941 */ /* 0x000fea0003800200 */
.L_x_7740:
[----:B------:R-:W-:Y:S01]  /*13b40*/  I2FP.F32.U32 R9, R9 ;  /* 0x0000000900097245 */ /* 0x000fe20000201000 */
[----:B------:R-:W-:Y:S01]  /*13b50*/  HADD2.F32 R11, -RZ, R37.H0_H0 ;  /* 0x20000025ff0b7230 */ /* 0x000fe20000004100 */
        /* <DEDUP_REMOVED lines=19> */
.L_x_7747:
        /* <DEDUP_REMOVED lines=13> */
.L_x_7749:
[----:B------:R-:W-:Y:S05]  /*13d60*/  BSYNC.RECONVERGENT B2 ;  /* 0x0000000000027941 */ /* 0x000fea0003800200 */
.L_x_7748:
        /* <DEDUP_REMOVED lines=47> */
.L_x_7746:
[----:B------:R-:W-:Y:S05]  /*14060*/  BSYNC.RECONVERGENT B1 ;  /* 0x0000000000017941 */ /* 0x000fea0003800200 */
.L_x_7745:
        /* <DEDUP_REMOVED lines=26> */
.L_x_7752:
        /* <DEDUP_REMOVED lines=13> */
.L_x_7754:
[----:B------:R-:W-:Y:S05]  /*142e0*/  BSYNC.RECONVERGENT B2 ;  /* 0x0000000000027941 */ /* 0x000fea0003800200 */
.L_x_7753:
        /* <DEDUP_REMOVED lines=47> */
.L_x_7751:
[----:B------:R-:W-:Y:S05]  /*145e0*/  BSYNC.RECONVERGENT B1 ;  /* 0x0000000000017941 */ /* 0x000fea0003800200 */
.L_x_7750:
        /* <DEDUP_REMOVED lines=21> */
.L_x_7757:
        /* <DEDUP_REMOVED lines=13> */
.L_x_7759:
[----:B------:R-:W-:Y:S05]  /*14810*/  BSYNC.RECONVERGENT B2 ;  /* 0x0000000000027941 */ /* 0x000fea0003800200 */
.L_x_7758:
        /* <DEDUP_REMOVED lines=47> */
.L_x_7756:
[----:B------:R-:W-:Y:S05]  /*14b10*/  BSYNC.RECONVERGENT B1 ;  /* 0x0000000000017941 */ /* 0x000fea0003800200 */
.L_x_7755:
        /* <DEDUP_REMOVED lines=25> */
.L_x_7762:
        /* <DEDUP_REMOVED lines=13> */
.L_x_7764:
[----:B------:R-:W-:Y:S05]  /*14d80*/  BSYNC.RECONVERGENT B2 ;  /* 0x0000000000027941 */ /* 0x000fea0003800200 */
.L_x_7763:
        /* <DEDUP_REMOVED lines=45> */
[----:B------:R-:W-:Y:S02]  /*15060*/  LOP3.LUT R66, R61, R40, R13, 0x96, !PT ;  /* 0x000000283d427212 */ /* 0x000fe400078e960d */
[----:B------:R-:W-:-:S07]  /*15070*/  MOV R53, R12 ;  /* 0x0000000c00357202 */ /* 0x000fce0000000f00 */
.L_x_7761:
[----:B------:R-:W-:Y:S05]  /*15080*/  BSYNC.RECONVERGENT B1 ;  /* 0x0000000000017941 */ /* 0x000fea0003800200 */
.L_x_7760:
        /* <DEDUP_REMOVED lines=21> */
.L_x_7767:
        /* <DEDUP_REMOVED lines=13> */
.L_x_7769:
[----:B------:R-:W-:Y:S05]  /*152b0*/  BSYNC.RECONVERGENT B2 ;  /* 0x0000000000027941 */ /* 0x000fea0003800200 */
.L_x_7768:
        /* <DEDUP_REMOVED lines=47> */
.L_x_7766:
[----:B------:R-:W-:Y:S05]  /*155b0*/  BSYNC.RECONVERGENT B1 ;  /* 0x0000000000017941 */ /* 0x000fea0003800200 */
.L_x_7765:
        /* <DEDUP_REMOVED lines=26> */
.L_x_7772:
        /* <DEDUP_REMOVED lines=13> */
.L_x_7774:
[----:B------:R-:W-:Y:S05]  /*15830*/  BSYNC.RECONVERGENT B2 ;  /* 0x0000000000027941 */ /* 0x000fea0003800200 */
.L_x_7773:
        /* <DEDUP_REMOVED lines=42> */
[----:B------:R-:W-:Y:S02]  /*15ae0*/  MOV R74, R66 ;  /* 0x00000042004a7202 */ /* 0x000fe40000000f00 */
[----:B------:R-:W-:Y:S02]  /*15af0*/  LOP3.LUT R67, R68, UR23, R67, 0x96, !PT ;  /* 0x0000001744437c12 */ /* 0x000fe4000f8e9643 */
[----:B------:R-:W-:Y:S01]  /*15b00*/  LOP3.LUT R66, R61, R40, R13, 0x96, !PT ;  /* 0x000000283d427212 */ /* 0x000fe200078e960d */
[----:B------:R-:W-:Y:S02]  /*15b10*/  IMAD.MOV.U32 R13, RZ, RZ, R53 ;  /* 0x000000ffff0d7224 */ /* 0x000fe400078e0035 */
[----:B------:R-:W-:-:S07]  /*15b20*/  IMAD.MOV.U32 R53, RZ, RZ, R12 ;  /* 0x000000ffff357224 */ /* 0x000fce00078e000c */
.L_x_7771:
[----:B------:R-:W-:Y:S05]  /*15b30*/  BSYNC.RECONVERGENT B1 ;  /* 0x0000000000017941 */ /* 0x000fea0003800200 */
.L_x_7770:
        /* <DEDUP_REMOVED lines=20> */
.L_x_7777:
        /* <DEDUP_REMOVED lines=13> */
.L_x_7779:
[----:B------:R-:W-:Y:S05]  /*15d50*/  BSYNC.RECONVERGENT B2 ;  /* 0x0000000000027941 */ /* 0x000fea0003800200 */
.L_x_7778:
        /* <DEDUP_REMOVED lines=47> */
.L_x_7776:
[----:B------:R-:W-:Y:S05]  /*16050*/  BSYNC.RECONVERGENT B1 ;  /* 0x0000000000017941 */ /* 0x000fea0003800200 */
.L_x_7775:
        /* <DEDUP_REMOVED lines=25> */
.L_x_7782:
        /* <DEDUP_REMOVED lines=13> */
.L_x_7784:
[----:B------:R-:W-:Y:S05]  /*162c0*/  BSYNC.RECONVERGENT B2 ;  /* 0x0000000000027941 */ /* 0x000fea0003800200 */
.L_x_7783:
        /* <DEDUP_REMOVED lines=47> */
.L_x_7781:
[----:B------:R-:W-:Y:S05]  /*165c0*/  BSYNC.RECONVERGENT B1 ;  /* 0x0000000000017941 */ /* 0x000fea0003800200 */
.L_x_7780:
[----:B------:R-:W-:Y:S01]  /*165d0*/  HFMA2 R38, -RZ, RZ, 0.1171875, 0 ;  /* 0x2f800000ff267431 */ /* 0x000fe200000001ff */
        /* <DEDUP_REMOVED lines=20> */
.L_x_7787:
        /* <DEDUP_REMOVED lines=13> */
.L_x_7789:
[----:B------:R-:W-:Y:S05]  /*167f0*/  BSYNC.RECONVERGENT B2 ;  /* 0x0000000000027941 */ /* 0x000fea0003800200 */
.L_x_7788:
        /* <DEDUP_REMOVED lines=47> */
.L_x_7786:
[----:B------:R-:W-:Y:S05]  /*16af0*/  BSYNC.RECONVERGENT B1 ;  /* 0x0000000000017941 */ /* 0x000fea0003800200 */
.L_x_7785:
[----:B------:R-:W-:Y:S01]  /*16b00*/  HFMA2 R40, -RZ, RZ, 0.1171875, 0 ;  /* 0x2f800000ff287431 */ /* 0x000fe200000001ff */
[----:B------:R-:W-:Y:S01]  /*16b10*/  I2FP.F32.U32 R38, R38 ;  /* 0x0000002600267245 */ /* 0x000fe20000201000 */
[----:B------:R-:W-:Y:S01]  /*16b20*/  HADD2.F32 R65, -RZ, R35.H0_H0 ;  /* 0x20000023ff417230 */ /* 0x000fe20000004100 */
[----:B------:R-:W-:Y:S01]  /*16b30*/  BSSY.RECONVERGENT B1, `(.L_x_7790) ;  /* 0x0000055000017945 */ /* 0x000fe20003800200 */
[----:B------:R-:W-:Y:S02]  /*16b40*/  MOV R69, R74 ;  /* 0x0000004a00457202 */ /* 0x000fe40000000f00 */
[----:B------:R-:W-:Y:S01]  /*16b50*/  FFMA.FTZ R38, R38, R40, 1.1641532182693481445e-10 ;  /* 0x2f00000026267423 */ /* 0x000fe20000010028 */
[----:B------:R-:W-:-:S04]  /*16b60*/  FMUL.FTZ R40, R65, R124 ;  /* 0x0000007c41287220 */ /* 0x000fc80000410000 */
        /* <DEDUP_REMOVED lines=20> */
.L_x_7792:
        /* <DEDUP_REMOVED lines=13> */
.L_x_7794:
[----:B------:R-:W-:Y:S05]  /*16d80*/  BSYNC.RECONVERGENT B2 ;  /* 0x0000000000027941 */ /* 0x000fea0003800200 */
.L_x_7793:
[----:B------:R-:W-:Y:S01]  /*16d90*/  LOP3.LUT R70, R5, UR9, R67, 0x96, !PT ;  /* 0x0000000905467c12 */ /* 0x000fe2000f8e9643 */
[----:B------:R-:W-:Y:S01]  /*16da0*/  IMAD.WIDE.U32 R68, R0, -0x326172a9, RZ ;  /* 0xcd9e8d5700447825 */ /* 0x000fe200078e00ff */
[----:B------:R-:W-:-:S03]  /*16db0*/  UIADD3 UR4, UPT, UPT, UR9, 0x32370b8f, URZ ;  /* 0x32370b8f09047890 */ /* 0x000fc6000fffe0ff */
[----:B------:R-:W-:Y:S02]  /*16dc0*/  HFMA2 R38, -RZ, RZ, 0, 0 ;  /* 0x00000000ff267431 */ /* 0x000fe400000001ff */
        /* <DEDUP_REMOVED lines=38> */
[----:B------:R-:W-:Y:S01]  /*17030*/  IMAD.WIDE.U32 R68, R69, -0x2daee0ad, RZ ;  /* 0xd2511f5345447825 */ /* 0x000fe200078e00ff */
[----:B------:R-:W-:-:S04]  /*17040*/  MOV R74, R70 ;  /* 0x00000046004a7202 */ /* 0x000fc80000000f00 */
[----:B------:R-:W-:Y:S01]  /*17050*/  LOP3.LUT R66, R61, R66, R69, 0x96, !PT ;  /* 0x000000423d427212 */ /* 0x000fe200078e9645 */
[----:B------:R-:W-:Y:S02]  /*17060*/  IMAD.MOV.U32 R69, RZ, RZ, R53 ;  /* 0x000000ffff457224 */ /* 0x000fe400078e0035 */
[----:B------:R-:W-:-:S07]  /*17070*/  IMAD.MOV.U32 R53, RZ, RZ, R68 ;  /* 0x000000ffff357224 */ /* 0x000fce00078e0044 */
.L_x_7791:
[----:B------:R-:W-:Y:S05]  /*17080*/  BSYNC.RECONVERGENT B1 ;  /* 0x0000000000017941 */ /* 0x000fea0003800200 */
.L_x_7790:
[----:B------:R-:W-:Y:S01]  /*17090*/  I2FP.F32.U32 R68, R69 ;  /* 0x0000004500447245 */ /* 0x000fe20000201000 */
[----:B------:R-:W-:Y:S01]  /*170a0*/  IMAD.MOV.U32 R71, RZ, RZ, 0x2f800000 ;  /* 0x2f800000ff477424 */ /* 0x000fe200078e00ff */
[----:B------:R-:W-:Y:S01]  /*170b0*/  ISETP.NE.AND P6, PT, R38, 0x1, PT ;  /* 0x000000012600780c */ /* 0x000fe20003fc5270 */
[----:B------:R-:W-:Y:S01]  /*170c0*/  HADD2.F32 R39, -RZ, R39.H1_H1 ;  /* 0x30000027ff277230 */ /* 0x000fe20000004100 */
[----:B------:R-:W-:Y:S01]  /*170d0*/  BSSY.RECONVERGENT B1, `(.L_x_7795) ;  /* 0x0000050000017945 */ /* 0x000fe20003800200 */
[----:B------:R-:W-:-:S03]  /*170e0*/  FFMA.FTZ R68, R68, R71, 1.1641532182693481445e-10 ;  /* 0x2f00000044447423 */ /* 0x000fc60000010047 */
[----:B------:R-:W-:Y:S02]  /*170f0*/  FMUL.FTZ R39, R39, R124 ;  /* 0x0000007c27277220 */ /* 0x000fe40000410000 */
[----:B------:R-:W-:Y:S01]  /*17100*/  FSETP.GTU.FTZ.AND P5, PT, R68, R125, PT ;  /* 0x0000007d4400720b */ /* 0x000fe20003fbc000 */
[----:B------:R-:W-:-:S03]  /*17110*/  IMAD.MOV.U32 R68, RZ, RZ, 0x2 ;  /* 0x00000002ff447424 */ /* 0x000fc600078e00ff */
        /* <DEDUP_REMOVED lines=12> */
.L_x_7797:
        /* <DEDUP_REMOVED lines=15> */
.L_x_7799:
[----:B------:R-:W-:Y:S05]  /*172d0*/  BSYNC.RECONVERGENT B2 ;  /* 0x0000000000027941 */ /* 0x000fea0003800200 */
.L_x_7798:
        /* <DEDUP_REMOVED lines=43> */
[----:B------:R-:W-:Y:S01]  /*17590*/  HFMA2 R68, -RZ, RZ, 0, 0 ;  /* 0x00000000ff447431 */ /* 0x000fe200000001ff */
[----:B------:R-:W-:Y:S01]  /*175a0*/  LOP3.LUT R66, R61, R58, R39, 0x96, !PT ;  /* 0x0000003a3d427212 */ /* 0x000fe200078e9627 */
[----:B------:R-:W-:Y:S02]  /*175b0*/  IMAD.MOV.U32 R39, RZ, RZ, R53 ;  /* 0x000000ffff277224 */ /* 0x000fe400078e0035 */
[----:B------:R-:W-:-:S07]  /*175c0*/  IMAD.MOV.U32 R53, RZ, RZ, R38 ;  /* 0x000000ffff357224 */ /* 0x000fce00078e0026 */
.L_x_7796:
[----:B------:R-:W-:Y:S05]  /*175d0*/  BSYNC.RECONVERGENT B1 ;  /* 0x0000000000017941 */ /* 0x000fea0003800200 */
.L_x_7795:
[----:B------:R-:W-:Y:S01]  /*175e0*/  I2FP.F32.U32 R38, R39 ;  /* 0x0000002700267245 */ /* 0x000fe20000201000 */
[----:B------:R-:W-:Y:S01]  /*175f0*/  HADD2.F32 R39, -RZ, R35.H1_H1 ;  /* 0x30000023ff277230 */ /* 0x000fe20000004100 */
[----:B------:R-:W-:Y:S01]  /*17600*/  PRMT R37, R63, 0x5410, R37 ;  /* 0x000054103f257816 */ /* 0x000fe20000000025 */
[----:B------:R-:W-:Y:S01]  /*17610*/  @P2 HADD2.F32 R57, -RZ, R31.H1_H1 ;  /* 0x3000001fff392230 */ /* 0x000fe20000004100 */
[----:B------:R-:W-:Y:S01]  /*17620*/  PRMT R36, R55, 0x5410, R36 ;  /* 0x0000541037247816 */ /* 0x000fe20000000024 */
[----:B------:R-:W-:Y:S01]  /*17630*/  FFMA.FTZ R38, R38, R71, 1.1641532182693481445e-10 ;  /* 0x2f00000026267423 */ /* 0x000fe20000010047 */
[----:B------:R-:W-:Y:S01]  /*17640*/  FMUL.FTZ R39, R39, R124 ;  /* 0x0000007c27277220 */ /* 0x000fe20000410000 */
[----:B------:R-:W-:-:S03]  /*17650*/  IMAD.MOV.U32 R69, RZ, RZ, R53 ;  /* 0x000000ffff457224 */ /* 0x000fc600078e0035 */
[----:B------:R-:W-:Y:S02]  /*17660*/  FSETP.GTU.FTZ.AND P6, PT, R38, R125, PT ;  /* 0x0000007d2600720b */ /* 0x000fe40003fdc000 */
[----:B------:R-:W-:Y:S02]  /*17670*/  PRMT R38, R72, 0x5410, R73 ;  /* 0x0000541048267816 */ /* 0x000fe40000000049 */
[----:B------:R-:W-:Y:S02]  /*17680*/  FSEL R39, R39, RZ, !P6 ;  /* 0x000000ff27277208 */ /* 0x000fe40007000000 */
[----:B------:R-:W-:-:S03]  /*17690*/  SEL R59, RZ, 0x1, P6 ;  /* 0x00000001ff3b7807 */ /* 0x000fc60003000000 */
[----:B------:R-:W-:-:S04]  /*176a0*/  FADD.FTZ R70, R70, R39 ;  /* 0x0000002746467221 */ /* 0x000fc80000010000 */
[--C-:B------:R-:W-:Y:S01]  /*176b0*/  @P2 FADD.FTZ R57, R57, R70.reuse ;  /* 0x0000004639392221 */ /* 0x100fe20000010000 */
[----:B------:R-:W-:-:S05]  /*176c0*/  @!P2 IMAD.MOV.U32 R57, RZ, RZ, R70 ;  /* 0x000000ffff39a224 */ /* 0x000fca00078e0046 */
[----:B------:R-:W-:-:S04]  /*176d0*/  F2FP.F16.F32.PACK_AB R39, RZ, R57 ;  /* 0x00000039ff27723e */ /* 0x000fc800000000ff */
[----:B------:R-:W-:Y:S01]  /*176e0*/  PRMT R39, R65, 0x5410, R39 ;  /* 0x0000541041277816 */ /* 0x000fe20000000027 */
[----:B------:R-:W-:Y:S06]  /*176f0*/  BRA `(.L_x_7800) ;  /* 0x0000002c00c07947 */ /* 0x000fec0003800000 */
.L_x_7719:
[----:B------:R-:W-:Y:S01]  /*17700*/  ISETP.NE.AND P3, PT, R68, 0x1, PT ;  /* 0x000000014400780c */ /* 0x000fe20003f65270 */
[----:B------:R-:W-:Y:S01]  /*17710*/  BSSY.RECONVERGENT B1, `(.L_x_7801) ;  /* 0x0000053000017945 */ /* 0x000fe20003800200 */
[----:B0-----:R-:W-:Y:S01]  /*17720*/  MOV R26, 0x2 ;  /* 0x00000002001a7802 */ /* 0x001fe20000000f00 */
        /* <DEDUP_REMOVED lines=13> */
.L_x_7803:
        /* <DEDUP_REMOVED lines=13> */
.L_x_7805:
[----:B------:R-:W-:Y:S05]  /*178d0*/  BSYNC.RECONVERGENT B2 ;  /* 0x0000000000027941 */ /* 0x000fea0003800200 */
.L_x_7804:
        /* <DEDUP_REMOVED lines=54> */
.L_x_7802:
[----:B------:R-:W-:Y:S05]  /*17c40*/  BSYNC.RECONVERGENT B1 ;  /* 0x0000000000017941 */ /* 0x000fea0003800200 */
.L_x_7801:
        /* <DEDUP_REMOVED lines=27> */
.L_x_7808:
        /* <DEDUP_REMOVED lines=13> */
.L_x_7810:
[----:B------:R-:W-:Y:S05]  /*17ed0*/  BSYNC.RECONVERGENT B2 ;  /* 0x0000000000027941 */ /* 0x000fea0003800200 */
.L_x_7809:
        /* <DEDUP_REMOVED lines=54> */
.L_x_7807:
[----:B------:R-:W-:Y:S05]  /*18240*/  BSYNC.RECONVERGENT B1 ;  /* 0x0000000000017941 */ /* 0x000fea0003800200 */
.L_x_7806:
        /* <DEDUP_REMOVED lines=24> */
.L_x_7813:
        /* <DEDUP_REMOVED lines=13> */
.L_x_7815:
[----:B------:R-:W-:Y:S05]  /*184a0*/  BSYNC.RECONVERGENT B2 ;  /* 0x0000000000027941 */ /* 0x000fea0003800200 */
.L_x_7814:
        /* <DEDUP_REMOVED lines=54> */
.L_x_7812:
[----:B------:R-:W-:Y:S05]  /*18810*/  BSYNC.RECONVERGENT B1 ;  /* 0x0000000000017941 */ /* 0x000fea0003800200 */
.L_x_7811:
        /* <DEDUP_REMOVED lines=24> */
.L_x_7818:
        /* <DEDUP_REMOVED lines=13> */
.L_x_7820:
[----:B------:R-:W-:Y:S05]  /*18a70*/  BSYNC.RECONVERGENT B2 ;  /* 0x0000000000027941 */ /* 0x000fea0003800200 */
.L_x_7819:
        /* <DEDUP_REMOVED lines=54> */
.L_x_7817:
[----:B------:R-:W-:Y:S05]  /*18de0*/  BSYNC.RECONVERGENT B1 ;  /* 0x0000000000017941 */ /* 0x000fea0003800200 */
.L_x_7816:
[----:B------:R-:W-:Y:S01]  /*18df0*/  I2FP.F32.U32 R27, R27 ;  /* 0x0000001b001b7245 */ /* 0x000fe20000201000 */
[----:B------:R-:W-:Y:S01]  /*18e00*/  HADD2.F32 R37, -RZ, R37.H1_H1 ;  /* 0x30000025ff257230 */ /* 0x000fe20000004100 */
[----:B------:R-:W-:Y:S01]  /*18e10*/  BSSY.RECONVERGENT B1, `(.L_x_7821) ;  /* 0x000005a000017945 */ /* 0x000fe20003800200 */
[----:B------:R-:W-:Y:S02]  /*18e20*/  HFMA2 R57, -RZ, RZ, 0, 1.1920928955078125e-07 ;  /* 0x00000002ff397431 */ /* 0x000fe400000001ff */
        /* <DEDUP_REMOVED lines=20> */
.L_x_7823:
        /* <DEDUP_REMOVED lines=13> */
.L_x_7825:
[----:B------:R-:W-:Y:S05]  /*19040*/  BSYNC.RECONVERGENT B2 ;  /* 0x0000000000027941 */ /* 0x000fea0003800200 */
.L_x_7824:
        /* <DEDUP_REMOVED lines=54> */
.L_x_7822:
[----:B------:R-:W-:Y:S05]  /*193b0*/  BSYNC.RECONVERGENT B1 ;  /* 0x0000000000017941 */ /* 0x000fea0003800200 */
.L_x_7821:
        /* <DEDUP_REMOVED lines=24> */
.L_x_7828:
        /* <DEDUP_REMOVED lines=13> */
.L_x_7830:
[----:B------:R-:W-:Y:S05]  /*19610*/  BSYNC.RECONVERGENT B2 ;  /* 0x0000000000027941 */ /* 0x000fea0003800200 */
.L_x_7829:
        /* <DEDUP_REMOVED lines=52> */
[----:B------:R-:W-:Y:S01]  /*19960*/  IMAD.MOV.U32 R41, RZ, RZ, R55 ;  /* 0x000000ffff297224 */ /* 0x000fe200078e0037 */
[----:B------:R-:W-:-:S07]  /*19970*/  MOV R55, R40 ;  /* 0x0000002800377202 */ /* 0x000fce0000000f00 */
.L_x_7827:
[----:B------:R-:W-:Y:S05]  /*19980*/  BSYNC.RECONVERGENT B1 ;  /* 0x0000000000017941 */ /* 0x000fea0003800200 */
.L_x_7826:
        /* <DEDUP_REMOVED lines=23> */
.L_x_7833:
        /* <DEDUP_REMOVED lines=13> */
.L_x_7835:
[----:B------:R-:W-:Y:S05]  /*19bd0*/  BSYNC.RECONVERGENT B2 ;  /* 0x0000000000027941 */ /* 0x000fea0003800200 */
.L_x_7834:
        /* <DEDUP_REMOVED lines=54> */
.L_x_7832:
[----:B------:R-:W-:Y:S05]  /*19f40*/  BSYNC.RECONVERGENT B1 ;  /* 0x0000000000017941 */ /* 0x000fea0003800200 */
.L_x_7831:
        /* <DEDUP_REMOVED lines=23> */
.L_x_7838:
        /* <DEDUP_REMOVED lines=13> */
.L_x_7840:
[----:B------:R-:W-:Y:S05]  /*1a190*/  BSYNC.RECONVERGENT B2 ;  /* 0x0000000000027941 */ /* 0x000fea0003800200 */
.L_x_7839:
        /* <DEDUP_REMOVED lines=51> */
[----:B------:R-:W-:Y:S01]  /*1a4d0*/  IMAD.MOV.U32 R68, RZ, RZ, RZ ;  /* 0x000000ffff447224 */ /* 0x000fe200078e00ff */
[----:B------:R-:W-:Y:S02]  /*1a4e0*/  LOP3.LUT R66, R66, UR4, R63, 0x96, !PT ;  /* 0x0000000442427c12 */ /* 0x000fe4000f8e963f */
[----:B------:R-:W-:-:S07]  /*1a4f0*/  MOV R55, R62 ;  /* 0x0000003e00377202 */ /* 0x000fce0000000f00 */
.L_x_7837:
[----:B------:R-:W-:Y:S05]  /*1a500*/  BSYNC.RECONVERGENT B1 ;  /* 0x0000000000017941 */ /* 0x000fea0003800200 */
.L_x_7836:
[----:B------:R-:W-:Y:S01]  /*1a510*/  I2FP.F32.U32 R57, R57 ;  /* 0x0000003900397245 */ /* 0x000fe20000201000 */
[----:B------:R-:W-:Y:S01]  /*1a520*/  HADD2.F32 R39, -RZ, R39.H1_H1 ;  /* 0x30000027ff277230 */ /* 0x000fe20000004100 */
[----:B------:R-:W-:Y:S01]  /*1a530*/  MOV R69, R55 ;  /* 0x0000003700457202 */ /* 0x000fe20000000f00 */
[----:B------:R-:W-:Y:S01]  /*1a540*/  @P2 HADD2.F32 R62, -RZ, R31.H1_H1 ;  /* 0x3000001fff3e2230 */ /* 0x000fe20000004100 */
[----:B------:R-:W-:Y:S01]  /*1a550*/  PRMT R38, R60, 0x5410, R38 ;  /* 0x000054103c267816 */ /* 0x000fe20000000026 */
[----:B------:R-:W-:Y:S01]  /*1a560*/  FFMA.FTZ R72, R57, R72, 1.1641532182693481445e-10 ;  /* 0x2f00000039487423 */ /* 0x000fe20000010048 */
[----:B------:R-:W-:Y:S01]  /*1a570*/  FMUL.FTZ R39, R39, R70 ;  /* 0x0000004627277220 */ /* 0x000fe20000410000 */
[----:B------:R-:W-:Y:S02]  /*1a580*/  PRMT R37, R58, 0x5410, R37 ;  /* 0x000054103a257816 */ /* 0x000fe40000000025 */
[----:B------:R-:W-:Y:S02]  /*1a590*/  PRMT R36, R53, 0x5410, R36 ;  /* 0x0000541035247816 */ /* 0x000fe40000000024 */
[----:B------:R-:W-:-:S04]  /*1a5a0*/  FSETP.GTU.FTZ.AND P5, PT, R72, R71, PT ;  /* 0x000000474800720b */ /* 0x000fc80003fbc000 */
[----:B------:R-:W-:Y:S02]  /*1a5b0*/  FSEL R57, R39, RZ, !P5 ;  /* 0x000000ff27397208 */ /* 0x000fe40006800000 */
[----:B------:R-:W-:-:S03]  /*1a5c0*/  PLOP3.LUT P5, PT, P5, PT, PT, 0x8, 0x80 ;  /* 0x000000000080781c */ /* 0x000fc60002fae170 */
[----:B------:R-:W-:-:S05]  /*1a5d0*/  @P2 FADD.FTZ R57, R62, R57 ;  /* 0x000000393e392221 */ /* 0x000fca0000010000 */
[----:B------:R-:W-:-:S04]  /*1a5e0*/  F2FP.F16.F32.PACK_AB R39, RZ, R57 ;  /* 0x00000039ff27723e */ /* 0x000fc800000000ff */
[----:B------:R-:W-:-:S07]  /*1a5f0*/  PRMT R39, R61, 0x5410, R39 ;  /* 0x000054103d277816 */ /* 0x000fce0000000027 */
.L_x_7800:
[----:B------:R-:W-:Y:S02]  /*1a600*/  SEL R61, RZ, 0x10000, !P4 ;  /* 0x00010000ff3d7807 */ /* 0x000fe40006000000 */
[----:B------:R-:W-:Y:S02]  /*1a610*/  ISETP.NE.AND P4, PT, R52, RZ, PT ;  /* 0x000000ff3400720c */ /* 0x000fe40003f85270 */
[----:B------:R-:W-:Y:S01]  /*1a620*/  SEL R58, RZ, 0x100, !P3 ;  /* 0x00000100ff3a7807 */ /* 0x000fe20005800000 */
[----:B------:R-:W0:Y:S01]  /*1a630*/  LDC.64 R52, c[0x0][0x3a8] ;  /* 0x0000ea00ff347b82 */ /* 0x000e220000000a00 */
[----:B------:R-:W-:Y:S02]  /*1a640*/  ISETP.NE.AND P3, PT, R54, RZ, PT ;  /* 0x000000ff3600720c */ /* 0x000fe40003f65270 */
[----:B------:R-:W-:Y:S02]  /*1a650*/  ISETP.NE.AND P2, PT, R50, RZ, PT ;  /* 0x000000ff3200720c */ /* 0x000fe40003f45270 */
[----:B------:R-:W-:-:S02]  /*1a660*/  SEL R50, RZ, 0x1000000, !P5 ;  /* 0x01000000ff327807 */ /* 0x000fc40006800000 */
[----:B------:R-:W-:Y:S01]  /*1a670*/  ISETP.NE.AND P5, PT, R51, RZ, PT ;  /* 0x000000ff3300720c */ /* 0x000fe20003fa5270 */
[----:B------:R-:W1:Y:S01]  /*1a680*/  LDC.64 R54, c[0x0][0x3b0] ;  /* 0x0000ec00ff367b82 */ /* 0x000e620000000a00 */
[----:B------:R-:W-:Y:S02]  /*1a690*/  ISETP.NE.AND P6, PT, R56, RZ, PT ;  /* 0x000000ff3800720c */ /* 0x000fe40003fc5270 */
[----:B------:R-:W-:Y:S02]  /*1a6a0*/  LOP3.LUT R58, R58, R50, R61, 0xfe, !PT ;  /* 0x000000323a3a7212 */ /* 0x000fe400078efe3d */
[----:B------:R-:W-:Y:S02]  /*1a6b0*/  SEL R56, RZ, 0x1000000, !P3 ;  /* 0x01000000ff387807 */ /* 0x000fe40005800000 */
[----:B------:R-:W-:Y:S02]  /*1a6c0*/  SEL R51, RZ, 0x10000, !P4 ;  /* 0x00010000ff337807 */ /* 0x000fe40006000000 */
[----:B------:R-:W-:-:S02]  /*1a6d0*/  SEL R50, RZ, 0x100, !P5 ;  /* 0x00000100ff327807 */ /* 0x000fc40006800000 */
[----:B------:R-:W-:Y:S02]  /*1a6e0*/  SEL R61, RZ, 0x1, !P2 ;  /* 0x00000001ff3d7807 */ /* 0x000fe40005000000 */
[----:B------:R-:W-:Y:S02]  /*1a6f0*/  LOP3.LUT R50, R50, R56, R51, 0xfe, !PT ;  /* 0x0000003832327212 */ /* 0x000fe400078efe33 */
[----:B------:R-:W-:Y:S01]  /*1a700*/  SEL R51, RZ, 0x1, !P6 ;  /* 0x00000001ff337807 */ /* 0x000fe20007000000 */
[C---:B0-----:R-:W-:Y:S01]  /*1a710*/  IMAD.WIDE.U32 R52, R49.reuse, 0x10, R52 ;  /* 0x0000001031347825 */ /* 0x041fe200078e0034 */
[----:B------:R-:W-:Y:S02]  /*1a720*/  LOP3.LUT R50, R50, R61, RZ, 0xfc, !PT ;  /* 0x0000003d32327212 */ /* 0x000fe400078efcff */
[----:B------:R-:W-:Y:S02]  /*1a730*/  LOP3.LUT R51, R58, R51, RZ, 0xfc, !PT ;  /* 0x000000333a337212 */ /* 0x000fe400078efcff */
        /* <DEDUP_REMOVED lines=24> */
.L_x_7718:
[----:B------:R-:W-:Y:S05]  /*1a8c0*/  BSYNC.RECONVERGENT B0 ;  /* 0x0000000000007941 */ /* 0x000fea0003800200 */
.L_x_7717:
[----:B0-2---:R-:W2:Y:S01]  /*1a8d0*/  LDL R52, [R1+0x8] ;  /* 0x0000080001347983 */ /* 0x005ea20000100800 */
[----:B-1-3--:R-:W-:Y:S01]  /*1a8e0*/  FADD.FTZ R37, RZ, R6 ;  /* 0x00000006ff257221 */ /* 0x00afe20000010000 */
[C---:B------:R-:W-:Y:S01]  /*1a8f0*/  ISETP.GE.U32.AND P1, PT, R2.reuse, 0x100, PT ;  /* 0x000001000200780c */ /* 0x040fe20003f26070 */
[----:B------:R-:W-:Y:S01]  /*1a900*/  BSSY.RECONVERGENT B0, `(.L_x_7841) ;  /* 0x000006d000007945 */ /* 0x000fe20003800200 */
[----:B------:R-:W-:Y:S01]  /*1a910*/  ISETP.GT.U32.AND P3, PT, R2, 0x1ff, PT ;  /* 0x000001ff0200780c */ /* 0x000fe20003f64070 */
        /* <DEDUP_REMOVED lines=107> */
.L_x_7842:
[----:B------:R-:W-:Y:S05]  /*1afd0*/  BSYNC.RECONVERGENT B0 ;  /* 0x0000000000007941 */ /* 0x000fea0003800200 */
.L_x_7841:
[----:B------:R-:W-:Y:S01]  /*1afe0*/  BAR.SYNC.DEFER_BLOCKING 0x0 ;  /* 0x0000000000007b1d */ /* 0x000fe20000010000 */
[----:B0-----:R-:W-:-:S05]  /*1aff0*/  CS2R R36, SRZ ;  /* 0x0000000000247805 */ /* 0x001fca000001ff00 */
[----:B------:R-:W-:Y:S04]  /*1b000*/  BSSY.RECONVERGENT B0, `(.L_x_7843) ;  /* 0x000000a000007945 */ /* 0x000fe80003800200 */
[----:B------:R-:W-:Y:S05]  /*1b010*/  @P3 BRA `(.L_x_7844) ;  /* 0x0000000000203947 */ /* 0x000fea0003800000 */
[----:B------:R0:W5:Y:S01]  /*1b020*/  LDL R53, [R1+0x4] ;  /* 0x0000040001357983 */ /* 0x0001620000100800 */
[----:B------:R-:W1:Y:S01]  /*1b030*/  S2UR UR5, SR_CgaCtaId ;  /* 0x00000000000579c3 */ /* 0x000e620000008800 */
[----:B------:R-:W-:Y:S01]  /*1b040*/  UMOV UR4, 0x400 ;  /* 0x0000040000047882 */ /* 0x000fe20000000000 */
[----:B------:R-:W-:-:S05]  /*1b050*/  IMAD.SHL.U32 R36, R52, 0x8, RZ ;  /* 0x0000000834247824 */ /* 0x000fca00078e00ff */
[----:B------:R-:W-:Y:S01]  /*1b060*/  LOP3.LUT R36, R36, 0xf8, RZ, 0xc0, !PT ;  /* 0x000000f824247812 */ /* 0x000fe200078ec0ff */
[----:B-1----:R-:W-:-:S04]  /*1b070*/  ULEA UR4, UR5, UR4, 0x18 ;  /* 0x0000000405047291 */ /* 0x002fc8000f8ec0ff */
[----:B------:R-:W-:-:S09]  /*1b080*/  @UP1 UIADD3 UR4, UPT, UPT, UR4, 0x40, URZ ;  /* 0x0000004004041890 */ /* 0x000fd2000fffe0ff */
[----:B0-----:R-:W1:Y:S03]  /*1b090*/  LDS.64 R36, [R36+UR4] ;  /* 0x0000000424247984 */ /* 0x001e660008000a00 */
.L_x_7844:
[----:B------:R-:W-:Y:S05]  /*1b0a0*/  BSYNC.RECONVERGENT B0 ;  /* 0x0000000000007941 */ /* 0x000fea0003800200 */
.L_x_7843:
[----:B-----5:R-:W0:Y:S01]  /*1b0b0*/  SHFL.DOWN PT, R50, R53, 0x4, 0x1f ;  /* 0x08801f0035327f89 */ /* 0x020e2200000e0000 */
[----:B------:R-:W-:Y:S01]  /*1b0c0*/  I2FP.F32.S32 R55, R53 ;  /* 0x0000003500377245 */ /* 0x000fe20000201400 */
[----:B------:R-:W-:Y:S01]  /*1b0d0*/  BSSY.RECONVERGENT B0, `(.L_x_7845) ;  /* 0x0000064000007945 */ /* 0x000fe20003800200 */
[----:B------:R-:W-:Y:S01]  /*1b0e0*/  ISETP.NE.AND P3, PT, R52, RZ, PT ;  /* 0x000000ff3400720c */ /* 0x000fe20003f65270 */
[----:B-1----:R-:W1:Y:S01]  /*1b0f0*/  SHFL.DOWN PT, R51, R36, 0x4, 0x1f ;  /* 0x08801f0024337f89 */ /* 0x002e6200000e0000 */
[----:B------:R-:W-:-:S03]  /*1b100*/  ISETP.NE.AND P2, PT, RZ, UR25, PT ;  /* 0x00000019ff007c0c */ /* 0x000fc6000bf45270 */
[----:B------:R-:W2:Y:S01]  /*1b110*/  SHFL.DOWN PT, R54, R37, 0x4, 0x1f ;  /* 0x08801f0025367f89 */ /* 0x000ea200000e0000 */
[----:B0-----:R-:W-:Y:S02]  /*1b120*/  IADD3 R56, PT, PT, R50, R53, RZ ;  /* 0x0000003532387210 */ /* 0x001fe40007ffe0ff */
[----:B------:R-:W-:Y:S02]  /*1b130*/  I2FP.F32.S32 R58, R50 ;  /* 0x00000032003a7245 */ /* 0x000fe40000201400 */
[----:B------:R-:W-:Y:S01]  /*1b140*/  I2FP.F32.S32 R38, R56 ;  /* 0x0000003800267245 */ /* 0x000fe20000201400 */
[----:B------:R-:W0:Y:S02]  /*1b150*/  SHFL.DOWN PT, R39, R56, 0x2, 0x1f ;  /* 0x08401f0038277f89 */ /* 0x000e2400000e0000 */
[----:B-1----:R-:W-:Y:S01]  /*1b160*/  FMUL.FTZ R50, R51, R58 ;  /* 0x0000003a33327220 */ /* 0x002fe20000410000 */
[----:B------:R-:W1:Y:S01]  /*1b170*/  MUFU.RCP R49, R38 ;  /* 0x0000002600317308 */ /* 0x000e620000001000 */
[----:B--2---:R-:W-:-:S02]  /*1b180*/  FADD.FTZ R54, R54, R37 ;  /* 0x0000002536367221 */ /* 0x004fc40000010000 */
        /* <DEDUP_REMOVED lines=25> */
[----:B------:R-:W-:Y:S01]  /*1b320*/  MOV R55, UR17 ;  /* 0x0000001100377c02 */ /* 0x000fe20008000f00 */
        /* <DEDUP_REMOVED lines=58> */
[----:B------:R-:W-:Y:S01]  /*1b6d0*/  F2FP.F16.F32.PACK_AB R38, R55, R38 ;  /* 0x000000263726723e */ /* 0x000fe200000000ff */
[----:B------:R-:W-:Y:S01]  /*1b6e0*/  VIADD R48, R48, 0x100 ;  /* 0x0000010030307836 */ /* 0x000fe20000000000 */
[----:B------:R-:W-:-:S05]  /*1b6f0*/  F2FP.F16.F32.PACK_AB R39, R54, R61 ;  /* 0x0000003d3627723e */ /* 0x000fca00000000ff */
[----:B------:R0:W-:Y:S02]  /*1b700*/  STG.E.128 desc[UR6][R50.64], R36 ;  /* 0x0000002432007986 */ /* 0x0001e4000c101d06 */
.L_x_7846:
[----:B------:R-:W-:Y:S05]  /*1b710*/  BSYNC.RECONVERGENT B0 ;  /* 0x0000000000007941 */ /* 0x000fea0003800200 */
.L_x_7845:
        /* <DEDUP_REMOVED lines=35> */
.L_x_7848:
[----:B------:R-:W-:Y:S05]  /*1b950*/  BSYNC.RECONVERGENT B0 ;  /* 0x0000000000007941 */ /* 0x000fea0003800200 */
.L_x_7847:
        /* <DEDUP_REMOVED lines=33> */
.L_x_7850:
[----:B------:R-:W-:Y:S05]  /*1bb70*/  BSYNC.RECONVERGENT B0 ;  /* 0x0000000000007941 */ /* 0x000fea0003800200 */
.L_x_7849:
[----:B------:R-:W-:Y:S02]  /*1bb80*/  UIADD3 UR17, UPT, UPT, UR17, UR14, URZ ;  /* 0x0000000e11117290 */ /* 0x000fe4000fffe0ff */
[----:B------:R-:W-:Y:S02]  /*1bb90*/  UPLOP3.LUT UP1, UPT, UPT, UPT, UP1, 0x40, 0x4 ;  /* 0x000000000004789c */ /* 0x000fe40003f2e810 */
[----:B------:R-:W-:-:S09]  /*1bba0*/  UISETP.GE.AND UP0, UPT, UR17, UR15, UPT ;  /* 0x0000000f1100728c */ /* 0x000fd2000bf06270 */
[----:B------:R-:W-:Y:S05]  /*1bbb0*/  BRA.U !UP0, `(.L_x_7851) ;  /* 0xfffffe5108487547 */ /* 0x000fea000b83ffff */
[----:B------:R-:W-:Y:S05]  /*1bbc0*/  EXIT ;  /* 0x000000000000794d */ /* 0x000fea0003800000 */
.L_x_7852:
        /* <DEDUP_REMOVED lines=11> */
.L_x_13710:


//--------------------- .text._ZN10layer_norm31ln_parallel_residual_fwd_kernelINS_13Kernel_traitsIf6__halfS2_S2_fjLj6144ELj1ELj1ELj8ELj16ENS_18Kernel_traits_baseILj6144EfS2_S2_S2_fjLj256EEEEELb1ELb1ELb1EEEvNS_9FwdParamsE --------------------------
	.section	.text._ZN10layer_norm31ln_parallel_residual_fwd_kernelINS_13Kernel_traitsIf6__halfS2_S2_fjLj6144ELj1ELj1ELj8ELj16ENS_18Kernel_traits_baseILj6144EfS2_S2_S2_fjLj256EEEEELb1ELb1ELb1EEEvNS_9FwdParamsE,"ax",@progbits
	.align	128
        .global         _ZN10layer_norm31ln_parallel_residual_fwd_kernelINS_13Kernel_traitsIf6__halfS2_S2_fjLj6144ELj1ELj1ELj8ELj16ENS_18Kernel_traits_baseILj6144EfS2_S2_S2_fjLj256EEEEELb1ELb1ELb1EEEvNS_9FwdParamsE
        .type           _ZN10layer_norm31ln_parallel_residual_fwd_kernelINS_13Kernel_traitsIf6__halfS2_S2_fjLj6144ELj1ELj1ELj8ELj16ENS_18Kernel_traits_baseILj6144EfS2_S2_S2_fjLj256EEEEELb1ELb1ELb1EEEvNS_9FwdParamsE,@function
        .size           _ZN10layer_norm31ln_parallel_residual_fwd_kernelINS_13Kernel_traitsIf6__halfS2_S2_fjLj6144ELj1ELj1ELj8ELj16ENS_18Kernel_traits_baseILj6144EfS2_S2_S2_fjLj256EEEEELb1ELb1ELb1EEEvNS_9FwdParamsE,(.L_x_13711 - _ZN10layer_norm31ln_parallel_residual_fwd_kernelINS_13Kernel_traitsIf6__halfS2_S2_fjLj6144ELj1ELj1ELj8ELj16ENS_18Kernel_traits_baseILj6144EfS2_S2_S2_fjLj256EEEEELb1ELb1ELb1EEEvNS_9FwdParamsE)
        .other          _ZN10layer_norm31ln_parallel_residual_fwd_kernelINS_13Kernel_traitsIf6__halfS2_S2_fjLj6144ELj1ELj1ELj8ELj16ENS_18Kernel_traits_baseILj6144EfS2_S2_S2_fjLj256EEEEELb1ELb1ELb1EEEvNS_9FwdParamsE,@"STO_CUDA_ENTRY STV_DEFAULT"
_ZN10layer_norm31ln_parallel_residual_fwd_kernelINS_13Kernel_traitsIf6__halfS2_S2_fjLj6144ELj1ELj1ELj8ELj16ENS_18Kernel_traits_baseILj6144EfS2_S2_S2_fjLj256EEEEELb1ELb1ELb1EEEvNS_9FwdParamsE:
.text._ZN10layer_norm31ln_parallel_residual_fwd_kernelINS_13Kernel_traitsIf6__halfS2_S2_fjLj6144ELj1ELj1ELj8ELj16ENS_18Kernel_traits_baseILj6144EfS2_S2_S2_fjLj256EEEEELb1ELb1ELb1EEEvNS_9FwdParamsE:
        /* <DEDUP_REMOVED lines=58> */
.L_x_7853:
[----:B------:R-:W-:Y:S05]  /*03a0*/  @P2 EXIT ;  /* 0x000000000000294d */ /* 0x000fea0003800000 */
[----:B-----5:R-:W-:Y:S01]  /*03b0*/  @P1 IADD3 R96, P0, PT, R4, R11, RZ ;  /* 0x0000000b04601210 */ /* 0x020fe20007f1e0ff */
[----:B------:R-:W0:Y:S01]  /*03c0*/  LDCU.64 UR4, c[0x0][0x398] ;  /* 0x00007300ff0477ac */ /* 0x000e220008000a00 */
[----:B------:R-:W-:Y:S01]  /*03d0*/  @P1 R2UR UR10, R2 ;  /* 0x00000000020a12ca */ /* 0x000fe200000e0000 */
[----:B------:R-:W-:Y:S01]  /*03e0*/  IMAD R15, R15, UR18, R86 ;  /* 0x000000120f0f7c24 */ /* 0x000fe2000f8e0256 */
[----:B------:R-:W-:Y:S01]  /*03f0*/  @P1 IADD3.X R97, PT, PT, RZ, R5, RZ, P0, !PT ;  /* 0x00000005ff611210 */ /* 0x000fe200007fe4ff */
[----:B------:R-:W1:Y:S01]  /*0400*/  LDCU UR6, c[0x0][0x404] ;  /* 0x00008080ff0677ac */ /* 0x000e620008000800 */
[----:B------:R-:W-:Y:S01]  /*0410*/  @P1 R2UR UR11, R3 ;  /* 0x00000000030b12ca */ /* 0x000fe200000e0000 */
[C---:B------:R-:W-:Y:S01]  /*0420*/  IMAD.HI.U32 R0, R15.reuse, -0x326172a9, RZ ;  /* 0xcd9e8d570f007827 */ /* 0x040fe200078e00ff */
[C-C-:B------:R-:W-:Y:S01]  /*0430*/  SHF.R.U64 R14, R96.reuse, 0x2, R97.reuse ;  /* 0x00000002600e7819 */ /* 0x140fe20000001261 */
[----:B------:R-:W2:Y:S01]  /*0440*/  LDCU UR7, c[0x0][0x408] ;  /* 0x00008100ff0777ac */ /* 0x000ea20008000800 */
[----:B------:R-:W-:Y:S01]  /*0450*/  SHF.R.U32.HI R13, RZ, 0x2, R97 ;  /* 0x00000002ff0d7819 */ /* 0x000fe20000011661 */
[----:B------:R-:W-:Y:S01]  /*0460*/  IMAD R4, R15, -0x326172a9, RZ ;  /* 0xcd9e8d570f047824 */ /* 0x000fe200078e02ff */
[----:B------:R-:W-:Y:S01]  /*0470*/  LOP3.LUT R96, R96, 0x3, RZ, 0xc0, !PT ;  /* 0x0000000360607812 */ /* 0x000fe200078ec0ff */
[----:B------:R-:W-:Y:S01]  /*0480*/  IMAD.HI.U32 R2, R14, -0x2daee0ad, RZ ;  /* 0xd2511f530e027827 */ /* 0x000fe200078e00ff */
[----:B------:R-:W3:Y:S01]  /*0490*/  LDCU UR19, c[0x0][0x388] ;  /* 0x00007100ff1377ac */ /* 0x000ee20008000800 */
[----:B------:R-:W-:-:S02]  /*04a0*/  LOP3.LUT R0, R13, UR10, R0, 0x96, !PT ;  /* 0x0000000a0d007c12 */ /* 0x000fc4000f8e9600 */
[----:B----4-:R-:W-:Y:S01]  /*04b0*/  IMAD R6, R14, -0x2daee0ad, RZ ;  /* 0xd2511f530e067824 */ /* 0x010fe200078e02ff */
[----:B------:R-:W-:Y:S01]  /*04c0*/  UIADD3 UR21, UPT, UPT, UR10, -0x61c88647, URZ ;  /* 0x9e3779b90a157890 */ /* 0x000fe2000fffe0ff */
[----:B------:R-:W-:Y:S01]  /*04d0*/  LOP3.LUT R2, R2, UR11, RZ, 0x3c, !PT ;  /* 0x0000000b02027c12 */ /* 0x000fe2000f8e3cff */
[----:B------:R-:W-:Y:S01]  /*04e0*/  UIADD3 UR22, UPT, UPT, UR11, -0x4498517b, URZ ;  /* 0xbb67ae850b167890 */ /* 0x000fe2000fffe0ff */
[----:B------:R-:W-:Y:S01]  /*04f0*/  IMAD.HI.U32 R5, R0, -0x2daee0ad, RZ ;  /* 0xd2511f5300057827 */ /* 0x000fe200078e00ff */
[----:B0-----:R-:W-:Y:S02]  /*0500*/  UISETP.NE.U32.AND UP0, UPT, UR4, URZ, UPT ;  /* 0x000000ff0400728c */ /* 0x001fe4000bf05070 */
[----:B------:R-:W-:Y:S01]  /*0510*/  UIADD3 UR4, UPT, UPT, UR10, 0x3c6ef372, URZ ;  /* 0x3c6ef3720a047890 */ /* 0x000fe2000fffe0ff */
[----:B------:R-:W-:Y:S01]  /*0520*/  IMAD.HI.U32 R3, R2, -0x326172a9, RZ ;  /* 0xcd9e8d5702037827 */ /* 0x000fe200078e00ff */
[----:B------:R-:W-:Y:S01]  /*0530*/  LOP3.LUT R5, R6, UR22, R5, 0x96, !PT ;  /* 0x0000001606057c12 */ /* 0x000fe2000f8e9605 */
[----:B------:R-:W-:-:S02]  /*0540*/  UISETP.NE.AND.EX UP0, UPT, UR5, URZ, UPT, UP0 ;  /* 0x000000ff0500728c */ /* 0x000fc4000bf05300 */
        /* <DEDUP_REMOVED lines=21> */
[----:B------:R-:W-:Y:S02]  /*06a0*/  UIADD3 UR29, UPT, UPT, UR11, 0x646e171e, URZ ;  /* 0x646e171e0b1d7890 */ /* 0x000fe4000fffe0ff */
[----:B------:R-:W-:Y:S01]  /*06b0*/  UIADD3 UR30, UPT, UPT, UR10, 0x5384540f, URZ ;  /* 0x5384540f0a1e7890 */ /* 0x000fe2000fffe0ff */
[----:B------:R-:W-:Y:S01]  /*06c0*/  IMAD R5, R0, -0x326172a9, RZ ;  /* 0xcd9e8d5700057824 */ /* 0x000fe200078e02ff */
[----:B------:R-:W-:Y:S01]  /*06d0*/  LOP3.LUT R3, R4, UR23, R3, 0x96, !PT ;  /* 0x0000001704037c12 */ /* 0x000fe2000f8e9603 */
[----:B------:R-:W-:Y:S01]  /*06e0*/  IMAD R7, R2, -0x2daee0ad, RZ ;  /* 0xd2511f5302077824 */ /* 0x000fe200078e02ff */
[----:B------:R-:W-:Y:S01]  /*06f0*/  UIADD3 UR5, UPT, UPT, UR11, 0x1fd5c5a3, URZ ;  /* 0x1fd5c5a30b057890 */ /* 0x000fe2000fffe0ff */
[----:B------:R-:W-:Y:S01]  /*0700*/  IMAD.HI.U32 R0, R6, -0x326172a9, RZ ;  /* 0xcd9e8d5706007827 */ /* 0x000fe200078e00ff */
[----:B------:R-:W-:-:S02]  /*0710*/  UIADD3 UR31, UPT, UPT, UR10, -0xe443238, URZ ;  /* 0xf1bbcdc80a1f7890 */ /* 0x000fc4000fffe0ff */
[----:B------:R-:W-:Y:S01]  /*0720*/  UIADD3 UR12, UPT, UPT, UR11, -0x24c28bd8, URZ ;  /* 0xdb3d74280b0c7890 */ /* 0x000fe2000fffe0ff */
[----:B------:R-:W-:Y:S01]  /*0730*/  IMAD.HI.U32 R2, R3, -0x2daee0ad, RZ ;  /* 0xd2511f5303027827 */ /* 0x000fe200078e00ff */
[----:B------:R-:W-:Y:S01]  /*0740*/  LOP3.LUT R0, R5, UR25, R0, 0x96, !PT ;  /* 0x0000001905007c12 */ /* 0x000fe2000f8e9600 */
[----:B------:R-:W-:Y:S02]  /*0750*/  UIADD3 UR16, UPT, UPT, UR10, -0x700cb87f, URZ ;  /* 0x8ff347810a107890 */ /* 0x000fe4000fffe0ff */
[----:B------:R-:W-:Y:S01]  /*0760*/  IMAD R5, R3, -0x2daee0ad, RZ ;  /* 0xd2511f5303057824 */ /* 0x000fe200078e02ff */
[----:B------:R-:W-:Y:S01]  /*0770*/  LOP3.LUT R2, R7, UR26, R2, 0x96, !PT ;  /* 0x0000001a07027c12 */ /* 0x000fe2000f8e9602 */
[----:B------:R-:W-:Y:S01]  /*0780*/  IMAD.HI.U32 R4, R0, -0x2daee0ad, RZ ;  /* 0xd2511f5300047827 */ /* 0x000fe200078e00ff */
[----:B------:R-:W-:Y:S01]  /*0790*/  UIADD3 UR14, UPT, UPT, UR11, -0x695add53, URZ ;  /* 0x96a522ad0b0e7890 */ /* 0x000fe2000fffe0ff */
[----:B------:R-:W0:Y:S02]  /*07a0*/  LDCU.U8 UR39, c[0x0][0x410] ;  /* 0x00008200ff2777ac */ /* 0x000e240008000000 */
[----:B------:R-:W-:Y:S01]  /*07b0*/  IMAD R6, R6, -0x326172a9, RZ ;  /* 0xcd9e8d5706067824 */ /* 0x000fe200078e02ff */
[----:B------:R-:W-:Y:S01]  /*07c0*/  LOP3.LUT R4, R5, UR28, R4, 0x96, !PT ;  /* 0x0000001c05047c12 */ /* 0x000fe2000f8e9604 */
[C---:B------:R-:W-:Y:S01]  /*07d0*/  IMAD.HI.U32 R3, R2.reuse, -0x326172a9, RZ ;  /* 0xcd9e8d5702037827 */ /* 0x040fe200078e00ff */
[----:B------:R-:W4:Y:S03]  /*07e0*/  LDCU UR20, c[0x0][0x400] ;  /* 0x00008000ff1477ac */ /* 0x000f260008000800 */
[----:B------:R-:W-:Y:S01]  /*07f0*/  IMAD R5, R2, -0x326172a9, RZ ;  /* 0xcd9e8d5702057824 */ /* 0x000fe200078e02ff */
[----:B------:R-:W-:Y:S01]  /*0800*/  LOP3.LUT R3, R6, UR27, R3, 0x96, !PT ;  /* 0x0000001b06037c12 */ /* 0x000fe2000f8e9603 */
[----:B------:R-:W-:Y:S01]  /*0810*/  IMAD R7, R0, -0x2daee0ad, RZ ;  /* 0xd2511f5300077824 */ /* 0x000fe200078e02ff */
[----:B------:R-:W-:Y:S01]  /*0820*/  UPLOP3.LUT UP1, UPT, UPT, UPT, UPT, 0x40, 0x4 ;  /* 0x000000000004789c */ /* 0x000fe20003f2e870 */
        /* <DEDUP_REMOVED lines=17> */
[----:B------:R-:W-:Y:S01]  /*0940*/  IMAD.HI.U32 R12, R0, -0x2daee0ad, RZ ;  /* 0xd2511f53000c7827 */ /* 0x000fe200078e00ff */
[----:B------:R-:W0:Y:S03]  /*0950*/  LDCU.64 UR12, c[0x0][0x398] ;  /* 0x00007300ff0c77ac */ /* 0x000e260008000a00 */
[----:B------:R-:W-:Y:S01]  /*0960*/  IMAD R4, R5, -0x326172a9, RZ ;  /* 0xcd9e8d5705047824 */ /* 0x000fe200078e02ff */
[----:B------:R-:W-:Y:S01]  /*0970*/  LOP3.LUT R12, R3, UR14, R12, 0x96, !PT ;  /* 0x0000000e030c7c12 */ /* 0x000fe2000f8e960c */
[----:B------:R-:W-:Y:S01]  /*0980*/  IMAD.HI.U32 R11, R2, -0x326172a9, RZ ;  /* 0xcd9e8d57020b7827 */ /* 0x000fe200078e00ff */
[----:B------:R-:W0:Y:S03]  /*0990*/  LDCU.64 UR14, c[0x0][0x3a0] ;  /* 0x00007400ff0e77ac */ /* 0x000e260008000a00 */
[----:B------:R-:W-:Y:S01]  /*09a0*/  IMAD.MOV.U32 R9, RZ, RZ, RZ ;  /* 0x000000ffff097224 */ /* 0x000fe200078e00ff */
[----:B------:R-:W-:Y:S01]  /*09b0*/  LOP3.LUT R11, R4, UR16, R11, 0x96, !PT ;  /* 0x00000010040b7c12 */ /* 0x000fe2000f8e960b */
[----:B------:R-:W-:Y:S01]  /*09c0*/  IMAD R84, R0, -0x2daee0ad, RZ ;  /* 0xd2511f5300547824 */ /* 0x000fe200078e02ff */
[----:B------:R-:W0:Y:S01]  /*09d0*/  LDCU.64 UR16, c[0x0][0x380] ;  /* 0x00007000ff1077ac */ /* 0x000e220008000a00 */
[----:B-1234-:R-:W-:-:S07]  /*09e0*/  IMAD R10, R2, -0x326172a9, RZ ;  /* 0xcd9e8d57020a7824 */ /* 0x01efce00078e02ff */
.L_x_8083:
        /* <DEDUP_REMOVED lines=18> */
[----:B------:R-:W-:Y:S01]  /*0b10*/  HFMA2 R91, -RZ, RZ, 0.1171875, 0 ;  /* 0x2f800000ff5b7431 */ /* 0x000fe200000001ff */
        /* <DEDUP_REMOVED lines=23> */
.L_x_7856:
        /* <DEDUP_REMOVED lines=12> */
.L_x_7857:
        /* <DEDUP_REMOVED lines=42> */
.L_x_7855:
        /* <DEDUP_REMOVED lines=25> */
.L_x_7859:
        /* <DEDUP_REMOVED lines=12> */
.L_x_7860:
        /* <DEDUP_REMOVED lines=43> */
.L_x_7858:
        /* <DEDUP_REMOVED lines=23> */
.L_x_7862:
        /* <DEDUP_REMOVED lines=12> */
.L_x_7863:
        /* <DEDUP_REMOVED lines=43> */
.L_x_7861:
        /* <DEDUP_REMOVED lines=23> */
.L_x_7865:
        /* <DEDUP_REMOVED lines=12> */
.L_x_7866:
        /* <DEDUP_REMOVED lines=42> */
.L_x_7864:
        /* <DEDUP_REMOVED lines=22> */
.L_x_7868:
        /* <DEDUP_REMOVED lines=12> */
.L_x_7869:
        /* <DEDUP_REMOVED lines=42> */
.L_x_7867:
        /* <DEDUP_REMOVED lines=22> */
.L_x_7871:
        /* <DEDUP_REMOVED lines=12> */
.L_x_7872:
        /* <DEDUP_REMOVED lines=42> */
.L_x_7870:
        /* <DEDUP_REMOVED lines=22> */
.L_x_7874:
        /* <DEDUP_REMOVED lines=12> */
.L_x_7875:
        /* <DEDUP_REMOVED lines=42> */
.L_x_7873:
        /* <DEDUP_REMOVED lines=22> */
.L_x_7877:
        /* <DEDUP_REMOVED lines=12> */
.L_x_7878:
        /* <DEDUP_REMOVED lines=42> */
.L_x_7876:
        /* <DEDUP_REMOVED lines=15> */
.L_x_7854:
        /* <DEDUP_REMOVED lines=15> */
.L_x_7881:
        /* <DEDUP_REMOVED lines=12> */
.L_x_7882:
        /* <DEDUP_REMOVED lines=40> */
[----:B------:R-:W-:-:S07]  /*36c0*/  LOP3.LUT R12, R2, UR33, R93, 0x96, !PT ;  /* 0x00000021020c7c12 */ /* 0x000fce000f8e965d */
.L_x_7880:
[----:B------:R-:W-:Y:S01]  /*36d0*/  I2FP.F32.U32 R0, R0 ;  /* 0x0000000000007245 */ /* 0x000fe20000201000 */
[----:B------:R-:W-:Y:S01]  /*36e0*/  UMOV UR4, UR6 ;  /* 0x0000000600047c82 */ /* 0x000fe20008000000 */
[----:B------:R-:W-:Y:S01]  /*36f0*/  ISETP.NE.AND P2, PT, R3, 0x1, PT ;  /* 0x000000010300780c */ /* 0x000fe20003f45270 */
[----:B-----5:R-:W-:Y:S01]  /*3700*/  HADD2.F32 R2, -RZ, R72.H0_H0 ;  /* 0x20000048ff027230 */ /* 0x020fe20000004100 */
[----:B------:R-:W-:Y:S01]  /*3710*/  UMOV UR5, UR7 ;  /* 0x0000000700057c82 */ /* 0x000fe20008000000 */
[----:B------:R-:W-:Y:S01]  /*3720*/  FFMA.FTZ R0, R0, R91, 1.1641532182693481445e-10 ;  /* 0x2f00000000007423 */ /* 0x000fe2000001005b */
[----:B------:R-:W-:-:S04]  /*3730*/  IMAD.MOV.U32 R4, RZ, RZ, 0x2 ;  /* 0x00000002ff047424 */ /* 0x000fc800078e00ff */
        /* <DEDUP_REMOVED lines=15> */
.L_x_7884:
        /* <DEDUP_REMOVED lines=12> */
.L_x_7885:
        /* <DEDUP_REMOVED lines=42> */
.L_x_7883:
        /* <DEDUP_REMOVED lines=24> */
.L_x_7887:
        /* <DEDUP_REMOVED lines=12> */
.L_x_7888:
        /* <DEDUP_REMOVED lines=42> */
.L_x_7886:
[----:B------:R-:W-:Y:S01]  /*4070*/  I2FP.F32.U32 R0, R0 ;  /* 0x0000000000007245 */ /* 0x000fe20000201000 */
[----:B------:R-:W-:Y:S01]  /*4080*/  HADD2.F32 R72, -RZ, R72.H1_H1 ;  /* 0x30000048ff487230 */ /* 0x000fe20000004100 */
[----:B------:R-:W-:Y:S01]  /*4090*/  ISETP.NE.AND P2, PT, R3, 0x1, PT ;  /* 0x000000010300780c */ /* 0x000fe20003f45270 */
[----:B------:R-:W-:Y:S01]  /*40a0*/  IMAD.MOV.U32 R4, RZ, RZ, 0x2 ;  /* 0x00000002ff047424 */ /* 0x000fe200078e00ff */
[----:B------:R-:W-:Y:S01]  /*40b0*/  MOV R2, R10 ;  /* 0x0000000a00027202 */ /* 0x000fe20000000f00 */
        /* <DEDUP_REMOVED lines=15> */
.L_x_7890:
        /* <DEDUP_REMOVED lines=12> */
.L_x_7891:
        /* <DEDUP_REMOVED lines=42> */
.L_x_7889:
        /* <DEDUP_REMOVED lines=24> */
.L_x_7893:
        /* <DEDUP_REMOVED lines=12> */
.L_x_7894:
        /* <DEDUP_REMOVED lines=42> */
.L_x_7892:
[----:B------:R-:W-:Y:S01]  /*49f0*/  I2FP.F32.U32 R0, R0 ;  /* 0x0000000000007245 */ /* 0x000fe20000201000 */
[----:B------:R-:W-:Y:S01]  /*4a00*/  HADD2.F32 R2, -RZ, R73.H0_H0 ;  /* 0x20000049ff027230 */ /* 0x000fe20000004100 */
[----:B------:R-:W-:Y:S01]  /*4a10*/  ISETP.NE.AND P2, PT, R3, 0x1, PT ;  /* 0x000000010300780c */ /* 0x000fe20003f45270 */
[----:B------:R-:W-:Y:S02]  /*4a20*/  IMAD.MOV.U32 R4, RZ, RZ, 0x2 ;  /* 0x00000002ff047424 */ /* 0x000fe400078e00ff */
        /* <DEDUP_REMOVED lines=16> */
.L_x_7896:
        /* <DEDUP_REMOVED lines=12> */
.L_x_7897:
        /* <DEDUP_REMOVED lines=42> */
.L_x_7895:
        /* <DEDUP_REMOVED lines=24> */
.L_x_7899:
        /* <DEDUP_REMOVED lines=12> */
.L_x_7900:
        /* <DEDUP_REMOVED lines=42> */
.L_x_7898:
        /* <DEDUP_REMOVED lines=19> */
.L_x_7902:
        /* <DEDUP_REMOVED lines=12> */
.L_x_7903:
        /* <DEDUP_REMOVED lines=42> */
.L_x_7901:
        /* <DEDUP_REMOVED lines=24> */
.L_x_7905:
        /* <DEDUP_REMOVED lines=12> */
.L_x_7906:
        /* <DEDUP_REMOVED lines=43> */
.L_x_7904:
        /* <DEDUP_REMOVED lines=19> */
.L_x_7908:
        /* <DEDUP_REMOVED lines=12> */
.L_x_7909:
        /* <DEDUP_REMOVED lines=43> */
.L_x_7907:
        /* <DEDUP_REMOVED lines=24> */
.L_x_7911:
        /* <DEDUP_REMOVED lines=12> */
.L_x_7912:
        /* <DEDUP_REMOVED lines=42> */
.L_x_7910:
        /* <DEDUP_REMOVED lines=19> */
.L_x_7914:
        /* <DEDUP_REMOVED lines=12> */
.L_x_7915:
        /* <DEDUP_REMOVED lines=42> */
.L_x_7913:
[----:B------:R-:W-:Y:S01]  /*6b00*/  I2FP.F32.U32 R2, R2 ;  /* 0x0000000200027245 */ /* 0x000fe20000201000 */
[----:B------:R-:W-:Y:S02]  /*6b10*/  HADD2.F32 R3, -RZ, R66.H1_H1 ;  /* 0x30000042ff037230 */ /* 0x000fe40000004100 */
        /* <DEDUP_REMOVED lines=8> */
[----:B------:R-:W-:-:S03]  /*6ba0*/  HFMA2 R85, -RZ, RZ, 0, 1.1920928955078125e-07 ;  /* 0x00000002ff557431 */ /* 0x000fc600000001ff */
        /* <DEDUP_REMOVED lines=13> */
.L_x_7917:
        /* <DEDUP_REMOVED lines=12> */
.L_x_7918:
        /* <DEDUP_REMOVED lines=42> */
.L_x_7916:
        /* <DEDUP_REMOVED lines=19> */
.L_x_7920:
        /* <DEDUP_REMOVED lines=12> */
.L_x_7921:
        /* <DEDUP_REMOVED lines=42> */
.L_x_7919:
[----:B------:R-:W-:Y:S01]  /*7470*/  I2FP.F32.U32 R2, R2 ;  /* 0x0000000200027245 */ /* 0x000fe20000201000 */
[----:B------:R-:W-:Y:S02]  /*7480*/  HADD2.F32 R74, -RZ, R67.H0_H0 ;  /* 0x20000043ff4a7230 */ /* 0x000fe40000004100 */
[----:B------:R-:W-:Y:S02]  /*7490*/  HFMA2 R94, -RZ, RZ, 0, 1.1920928955078125e-07 ;  /* 0x00000002ff5e7431 */ /* 0x000fe400000001ff */
        /* <DEDUP_REMOVED lines=21> */
.L_x_7923:
        /* <DEDUP_REMOVED lines=12> */
.L_x_7924:
        /* <DEDUP_REMOVED lines=42> */
.L_x_7922:
        /* <DEDUP_REMOVED lines=19> */
.L_x_7926:
        /* <DEDUP_REMOVED lines=14> */
.L_x_7927:
        /* <DEDUP_REMOVED lines=42> */
.L_x_7925:
[----:B------:R-:W-:Y:S01]  /*7e00*/  I2FP.F32.U32 R74, R75 ;  /* 0x0000004b004a7245 */ /* 0x000fe20000201000 */
[----:B------:R-:W-:Y:S01]  /*7e10*/  HADD2.F32 R75, -RZ, R67.H1_H1 ;  /* 0x30000043ff4b7230 */ /* 0x000fe20000004100 */
[----:B------:R-:W-:Y:S01]  /*7e20*/  PRMT R73, R87, 0x5410, R73 ;  /* 0x0000541057497816 */ /* 0x000fe20000000049 */
[----:B------:R-:W-:Y:S01]  /*7e30*/  @P1 HADD2.F32 R95, -RZ, R71.H1_H1 ;  /* 0x30000047ff5f1230 */ /* 0x000fe20000004100 */
[----:B------:R-:W-:Y:S01]  /*7e40*/  PRMT R72, R86, 0x5410, R72 ;  /* 0x0000541056487816 */ /* 0x000fe20000000048 */
[----:B------:R-:W-:Y:S01]  /*7e50*/  FFMA.FTZ R74, R74, R91, 1.1641532182693481445e-10 ;  /* 0x2f0000004a4a7423 */ /* 0x000fe2000001005b */
[----:B------:R-:W-:-:S04]  /*7e60*/  FMUL.FTZ R75, R75, UR5 ;  /* 0x000000054b4b7c20 */ /* 0x000fc80008410000 */
[----:B------:R-:W-:-:S04]  /*7e70*/  FSETP.GTU.FTZ.AND P6, PT, R74, UR4, PT ;  /* 0x000000044a007c0b */ /* 0x000fc8000bfdc000 */
[----:B------:R-:W-:Y:S02]  /*7e80*/  FSEL R75, R75, RZ, !P6 ;  /* 0x000000ff4b4b7208 */ /* 0x000fe40007000000 */
[----:B------:R-:W-:-:S03]  /*7e90*/  SEL R74, RZ, 0x1, P6 ;  /* 0x00000001ff4a7807 */ /* 0x000fc60003000000 */
[----:B------:R-:W-:-:S04]  /*7ea0*/  FADD.FTZ R0, R0, R75 ;  /* 0x0000004b00007221 */ /* 0x000fc80000010000 */
[--C-:B------:R-:W-:Y:S01]  /*7eb0*/  @P1 FADD.FTZ R90, R95, R0.reuse ;  /* 0x000000005f5a1221 */ /* 0x100fe20000010000 */
[--C-:B------:R-:W-:Y:S01]  /*7ec0*/  @!P1 IMAD.MOV.U32 R90, RZ, RZ, R0.reuse ;  /* 0x000000ffff5a9224 */ /* 0x100fe200078e0000 */
[----:B------:R-:W-:Y:S02]  /*7ed0*/  PRMT R0, R74, 0x7610, R0 ;  /* 0x000076104a007816 */ /* 0x000fe40000000000 */
[----:B------:R-:W-:Y:S02]  /*7ee0*/  PRMT R74, R93, 0x5410, R100 ;  /* 0x000054105d4a7816 */ /* 0x000fe40000000064 */
[----:B------:R-:W-:-:S04]  /*7ef0*/  F2FP.F16.F32.PACK_AB R75, RZ, R90 ;  /* 0x0000005aff4b723e */ /* 0x000fc800000000ff */
[----:B------:R-:W-:-:S07]  /*7f00*/  PRMT R75, R89, 0x5410, R75 ;  /* 0x00005410594b7816 */ /* 0x000fce000000004b */
.L_x_7879:
[----:B------:R-:W-:Y:S01]  /*7f10*/  SEL R102, RZ, 0x1000000, !P5 ;  /* 0x01000000ff667807 */ /* 0x000fe20006800000 */
[----:B------:R-:W0:Y:S01]  /*7f20*/  LDC.64 R86, c[0x0][0x3b0] ;  /* 0x0000ec00ff567b82 */ /* 0x000e220000000a00 */
[----:B------:R-:W-:Y:S02]  /*7f30*/  ISETP.NE.AND P6, PT, R82, RZ, PT ;  /* 0x000000ff5200720c */ /* 0x000fe40003fc5270 */
[----:B------:R-:W-:Y:S02]  /*7f40*/  ISETP.NE.AND P5, PT, R83, RZ, PT ;  /* 0x000000ff5300720c */ /* 0x000fe40003fa5270 */
[----:B------:R-:W-:Y:S02]  /*7f50*/  SEL R97, RZ, 0x100, !P0 ;  /* 0x00000100ff617807 */ /* 0x000fe40004000000 */
[----:B------:R-:W-:Y:S01]  /*7f60*/  ISETP.NE.U32.AND P0, PT, RZ, UR12, PT ;  /* 0x0000000cff007c0c */ /* 0x000fe2000bf05070 */
[----:B------:R-:W1:Y:S01]  /*7f70*/  LDC.64 R82, c[0x0][0x3a8] ;  /* 0x0000ea00ff527b82 */ /* 0x000e620000000a00 */
[----:B------:R-:W-:-:S02]  /*7f80*/  SEL R96, RZ, 0x10000, !P4 ;  /* 0x00010000ff607807 */ /* 0x000fc40006000000 */
[----:B------:R-:W-:Y:S02]  /*7f90*/  ISETP.NE.AND P4, PT, R84, RZ, PT ;  /* 0x000000ff5400720c */ /* 0x000fe40003f85270 */
[----:B------:R-:W-:Y:S02]  /*7fa0*/  ISETP.NE.AND.EX P0, PT, RZ, UR13, PT, P0 ;  /* 0x0000000dff007c0c */ /* 0x000fe4000bf05300 */
[----:B------:R-:W-:Y:S01]  /*7fb0*/  SEL R93, RZ, 0x1000000, !P2 ;  /* 0x01000000ff5d7807 */ /* 0x000fe20005000000 */
[----:B------:R-:W2:Y:S01]  /*7fc0*/  @P1 LDC.64 R100, c[0x0][0x3a0] ;  /* 0x0000e800ff641b82 */ /* 0x000ea20000000a00 */
[----:B------:R-:W-:Y:S02]  /*7fd0*/  SEL R89, RZ, 0x10000, !P4 ;  /* 0x00010000ff597807 */ /* 0x000fe40006000000 */
[----:B------:R-:W-:Y:S02]  /*7fe0*/  SEL R84, RZ, 0x100, !P5 ;  /* 0x00000100ff547807 */ /* 0x000fe40006800000 */
[----:B------:R-:W-:-:S02]  /*7ff0*/  LOP3.LUT R97, R97, R102, R96, 0xfe, !PT ;  /* 0x0000006661617212 */ /* 0x000fc400078efe60 */
[----:B------:R-:W-:Y:S02]  /*8000*/  LOP3.LUT R84, R84, R93, R89, 0xfe, !PT ;  /* 0x0000005d54547212 */ /* 0x000fe400078efe59 */
[----:B------:R-:W-:Y:S01]  /*8010*/  SEL R96, RZ, 0x1, !P3 ;  /* 0x00000001ff607807 */ /* 0x000fe20005800000 */
[----:B------:R-:W3:Y:S01]  /*8020*/  @P0 LDC.64 R94, c[0x0][0x398] ;  /* 0x0000e600ff5e0b82 */ /* 0x000ee20000000a00 */
[----:B------:R-:W-:Y:S02]  /*8030*/  SEL R93, RZ, 0x1, !P6 ;  /* 0x00000001ff5d7807 */ /* 0x000fe40007000000 */
[----:B------:R-:W-:Y:S02]  /*8040*/  LOP3.LUT R97, R97, R96, RZ, 0xfc, !PT ;  /* 0x0000006061617212 */ /* 0x000fe400078efcff */
[----:B------:R-:W-:Y:S01]  /*8050*/  LOP3.LUT R96, R84, R93, RZ, 0xfc, !PT ;  /* 0x0000005d54607212 */ /* 0x000fe200078efcff */
[C---:B-1----:R-:W-:Y:S01]  /*8060*/  IMAD.WIDE.U32 R102, R77.reuse, 0x10, R82 ;  /* 0x000000104d667825 */ /* 0x042fe200078e0052 */
[----:B------:R-:W-:-:S04]  /*8070*/  IADD3 R89, PT, PT, R77, 0x100, RZ ;  /* 0x000001004d597810 */ /* 0x000fc80007ffe0ff */
[----:B------:R0:W-:Y:S01]  /*8080*/  STG.E.128 desc[UR8][R102.64], R72 ;  /* 0x0000004866007986 */ /* 0x0001e2000c101d08 */
[----:B---3--:R-:W-:-:S04]  /*8090*/  @P0 IMAD.WIDE.U32 R94, R89, 0x10, R94 ;  /* 0x00000010595e0825 */ /* 0x008fc800078e005e */
[----:B0-----:R-:W-:-:S04]  /*80a0*/  IMAD.WIDE.U32 R102, R77, 0x8, R86 ;  /* 0x000000084d667825 */ /* 0x001fc800078e0056 */
[C---:B------:R-:W-:Y:S01]  /*80b0*/  IMAD.WIDE.U32 R72, R89.reuse, 0x10, R98 ;  /* 0x0000001059487825 */ /* 0x040fe200078e0062 */
[----:B------:R0:W-:Y:S03]  /*80c0*/  STG.E.64 desc[UR8][R102.64], R96 ;  /* 0x0000006066007986 */ /* 0x0001e6000c101b08 */
[----:B--2---:R-:W-:Y:S01]  /*80d0*/  @P1 IMAD.WIDE.U32 R74, R89, 0x10, R100 ;  /* 0x00000010594a1825 */ /* 0x004fe200078e0064 */
[----:B------:R-:W-:Y:S06]  /*80e0*/  @!P0 BRA `(.L_x_7928) ;  /* 0x0000000000508947 */ /* 0x000fec0003800000 */
[----:B------:R-:W-:Y:S01]  /*80f0*/  IMAD.U32 R93, R2, 0x10000, RZ ;  /* 0x00010000025d7824 */ /* 0x000fe200078e00ff */
[----:B0-----:R-:W0:Y:S01]  /*8100*/  LDC.64 R96, c[0x0][0x3b8] ;  /* 0x0000ee00ff607b82 */ /* 0x001e220000000a00 */
        /* <DEDUP_REMOVED lines=18> */
.L_x_7928:
[----:B------:R2:W5:Y:S04]  /*8230*/  @P1 LDG.E.128 R68, desc[UR8][R74.64] ;  /* 0x000000084a441981 */ /* 0x000568000c1e1d00 */
[----:B------:R2:W5:Y:S04]  /*8240*/  @P0 LDG.E.128 R64, desc[UR8][R94.64] ;  /* 0x000000085e400981 */ /* 0x000568000c1e1d00 */
        /* <DEDUP_REMOVED lines=17> */
.L_x_7931:
        /* <DEDUP_REMOVED lines=12> */
.L_x_7932:
        /* <DEDUP_REMOVED lines=42> */
.L_x_7930:
[----:B------:R-:W-:Y:S01]  /*86c0*/  I2FP.F32.U32 R0, R0 ;  /* 0x0000000000007245 */ /* 0x000fe20000201000 */
[----:B-----5:R-:W-:Y:S01]  /*86d0*/  HADD2.F32 R2, -RZ, R72.H0_H0 ;  /* 0x20000048ff027230 */ /* 0x020fe20000004100 */
[----:B------:R-:W-:Y:S01]  /*86e0*/  ISETP.NE.AND P3, PT, R3, 0x1, PT ;  /* 0x000000010300780c */ /* 0x000fe20003f65270 */
[----:B------:R-:W-:Y:S02]  /*86f0*/  HFMA2 R4, -RZ, RZ, 0, 1.1920928955078125e-07 ;  /* 0x00000002ff047431 */ /* 0x000fe400000001ff */
        /* <DEDUP_REMOVED lines=16> */
.L_x_7934:
        /* <DEDUP_REMOVED lines=12> */
.L_x_7935:
        /* <DEDUP_REMOVED lines=42> */
.L_x_7933:
        /* <DEDUP_REMOVED lines=24> */
.L_x_7937:
        /* <DEDUP_REMOVED lines=12> */
.L_x_7938:
        /* <DEDUP_REMOVED lines=42> */
.L_x_7936:
[----:B------:R-:W-:Y:S01]  /*9040*/  I2FP.F32.U32 R0, R0 ;  /* 0x0000000000007245 */ /* 0x000fe20000201000 */
[----:B------:R-:W-:Y:S01]  /*9050*/  HADD2.F32 R72, -RZ, R72.H1_H1 ;  /* 0x30000048ff487230 */ /* 0x000fe20000004100 */
        /* <DEDUP_REMOVED lines=8> */
[----:B0-----:R-:W-:Y:S01]  /*90e0*/  P2R R103, PR, RZ, 0x10 ;  /* 0x00000010ff677803 */ /* 0x001fe20000000000 */
        /* <DEDUP_REMOVED lines=9> */
.L_x_7940:
        /* <DEDUP_REMOVED lines=12> */
.L_x_7941:
        /* <DEDUP_REMOVED lines=42> */
.L_x_7939:
        /* <DEDUP_REMOVED lines=10> */
[--C-:B--2---:R-:W-:Y:S01]  /*9580*/  @P1 FADD.FTZ R94, R5, R0.reuse ;  /* 0x00000000055e1221 */ /* 0x104fe20000010000 */
        /* <DEDUP_REMOVED lines=13> */
.L_x_7943:
        /* <DEDUP_REMOVED lines=12> */
.L_x_7944:
[----:B------:R-:W-:Y:S01]  /*9720*/  IMAD.WIDE.U32 R4, R15, -0x326172a9, RZ ;  /* 0xcd9e8d570f047825 */ /* 0x000fe200078e00ff */
[----:B------:R-:W-:Y:S02]  /*9730*/  LOP3.LUT R10, R9, UR11, R3, 0x96, !PT ;  /* 0x0000000b090a7c12 */ /* 0x000fe4000f8e9603 */
[----:B------:R-:W-:Y:S02]  /*9740*/  MOV R0, R106 ;  /* 0x0000006a00007202 */ /* 0x000fe40000000f00 */
[----:B-1----:R-:W-:Y:S01]  /*9750*/  LOP3.LUT R96, R13, UR10, R5, 0x96, !PT ;  /* 0x0000000a0d607c12 */ /* 0x002fe2000f8e9605 */
        /* <DEDUP_REMOVED lines=38> */
.L_x_7942:
        /* <DEDUP_REMOVED lines=20> */
.L_x_7946:
[----:B------:R-:W-:-:S04]  /*9b00*/  IADD3 R14, PT, PT, R14, 0x1, RZ ;  /* 0x000000010e0e7810 */ /* 0x000fc80007ffe0ff */
[C---:B------:R-:W-:Y:S01]  /*9b10*/  ISETP.NE.AND P2, PT, R14.reuse, RZ, PT ;  /* 0x000000ff0e00720c */ /* 0x040fe20003f45270 */
[----:B-1----:R-:W-:-:S12]  /*9b20*/  IMAD.WIDE.U32 R96, R14, -0x2daee0ad, RZ ;  /* 0xd2511f530e607825 */ /* 0x002fd800078e00ff */
        /* <DEDUP_REMOVED lines=9> */
.L_x_7947:
        /* <DEDUP_REMOVED lines=42> */
.L_x_7945:
        /* <DEDUP_REMOVED lines=24> */
.L_x_7949:
[----:B------:R-:W-:-:S04]  /*9fe0*/  VIADD R14, R14, 0x1 ;  /* 0x000000010e0e7836 */ /* 0x000fc80000000000 */
        /* <DEDUP_REMOVED lines=11> */
.L_x_7950:
        /* <DEDUP_REMOVED lines=42> */
.L_x_7948:
        /* <DEDUP_REMOVED lines=20> */
.L_x_7952:
        /* <DEDUP_REMOVED lines=12> */
.L_x_7953:
        /* <DEDUP_REMOVED lines=42> */
.L_x_7951:
[----:B------:R-:W-:Y:S01]  /*a7e0*/  I2FP.F32.U32 R2, R3 ;  /* 0x0000000300027245 */ /* 0x000fe20000201000 */
[----:B------:R-:W-:Y:S02]  /*a7f0*/  HADD2.F32 R3, -RZ, R65.H1_H1 ;  /* 0x30000041ff037230 */ /* 0x000fe40000004100 */
[----:B-1----:R-:W-:Y:S02]  /*a800*/  @P1 HADD2.F32 R100, -RZ, R69.H1_H1 ;  /* 0x30000045ff641230 */ /* 0x002fe40000004100 */
        /* <DEDUP_REMOVED lines=21> */
.L_x_7955:
        /* <DEDUP_REMOVED lines=12> */
.L_x_7956:
        /* <DEDUP_REMOVED lines=42> */
.L_x_7954:
        /* <DEDUP_REMOVED lines=19> */
.L_x_7958:
        /* <DEDUP_REMOVED lines=12> */
.L_x_7959:
        /* <DEDUP_REMOVED lines=42> */
.L_x_7957:
        /* <DEDUP_REMOVED lines=25> */
.L_x_7961:
        /* <DEDUP_REMOVED lines=12> */
.L_x_7962:
        /* <DEDUP_REMOVED lines=42> */
.L_x_7960:
        /* <DEDUP_REMOVED lines=19> */
.L_x_7964:
        /* <DEDUP_REMOVED lines=12> */
.L_x_7965:
        /* <DEDUP_REMOVED lines=42> */
.L_x_7963:
[----:B------:R-:W-:Y:S01]  /*bad0*/  I2FP.F32.U32 R2, R3 ;  /* 0x0000000300027245 */ /* 0x000fe20000201000 */
[----:B------:R-:W-:Y:S02]  /*bae0*/  HADD2.F32 R3, -RZ, R66.H1_H1 ;  /* 0x30000042ff037230 */ /* 0x000fe40000004100 */
[----:B------:R-:W-:Y:S02]  /*baf0*/  @P1 HADD2.F32 R97, -RZ, R70.H1_H1 ;  /* 0x30000046ff611230 */ /* 0x000fe40000004100 */
        /* <DEDUP_REMOVED lines=21> */
.L_x_7967:
        /* <DEDUP_REMOVED lines=12> */
.L_x_7968:
        /* <DEDUP_REMOVED lines=42> */
.L_x_7966:
        /* <DEDUP_REMOVED lines=19> */
.L_x_7970:
        /* <DEDUP_REMOVED lines=12> */
.L_x_7971:
        /* <DEDUP_REMOVED lines=42> */
.L_x_7969:
        /* <DEDUP_REMOVED lines=25> */
.L_x_7973:
        /* <DEDUP_REMOVED lines=12> */
.L_x_7974:
        /* <DEDUP_REMOVED lines=42> */
.L_x_7972:
        /* <DEDUP_REMOVED lines=19> */
.L_x_7976:
        /* <DEDUP_REMOVED lines=14> */
.L_x_7977:
        /* <DEDUP_REMOVED lines=42> */
.L_x_7975:
        /* <DEDUP_REMOVED lines=18> */
.L_x_7929:
        /* <DEDUP_REMOVED lines=15> */
.L_x_7980:
        /* <DEDUP_REMOVED lines=12> */
.L_x_7981:
        /* <DEDUP_REMOVED lines=41> */
[----:B------:R-:W-:-:S07]  /*d340*/  IMAD.MOV.U32 R94, RZ, RZ, RZ ;  /* 0x000000ffff5e7224 */ /* 0x000fce00078e00ff */
.L_x_7979:
        /* <DEDUP_REMOVED lines=23> */
.L_x_7983:
        /* <DEDUP_REMOVED lines=12> */
.L_x_7984:
[----:B0-----:R-:W-:Y:S01]  /*d580*/  IMAD.WIDE.U32 R96, R15, -0x326172a9, RZ ;  /* 0xcd9e8d570f607825 */ /* 0x001fe200078e00ff */
        /* <DEDUP_REMOVED lines=41> */
.L_x_7982:
[----:B------:R-:W-:Y:S01]  /*d820*/  I2FP.F32.U32 R94, R93 ;  /* 0x0000005d005e7245 */ /* 0x000fe20000201000 */
[----:B------:R-:W-:Y:S01]  /*d830*/  HADD2.F32 R72, -RZ, R72.H1_H1 ;  /* 0x30000048ff487230 */ /* 0x000fe20000004100 */
[----:B------:R-:W-:Y:S01]  /*d840*/  ISETP.NE.AND P3, PT, R95, 0x1, PT ;  /* 0x000000015f00780c */ /* 0x000fe20003f65270 */
[----:B------:R-:W-:Y:S02]  /*d850*/  @P1 HADD2.F32 R93, -RZ, R68.H1_H1 ;  /* 0x30000044ff5d1230 */ /* 0x000fe40000004100 */
[----:B------:R-:W-:Y:S01]  /*d860*/  FFMA.FTZ R94, R94, R91, 1.1641532182693481445e-10 ;  /* 0x2f0000005e5e7423 */ /* 0x000fe2000001005b */
[----:B------:R-:W-:Y:S01]  /*d870*/  FMUL.FTZ R72, R72, UR5 ;  /* 0x0000000548487c20 */ /* 0x000fe20008410000 */
[----:B01----:R-:W-:-:S03]  /*d880*/  IMAD.MOV.U32 R96, RZ, RZ, 0x2 ;  /* 0x00000002ff607424 */ /* 0x003fc600078e00ff */
        /* <DEDUP_REMOVED lines=16> */
.L_x_7986:
        /* <DEDUP_REMOVED lines=12> */
.L_x_7987:
        /* <DEDUP_REMOVED lines=42> */
.L_x_7985:
[----:B------:R-:W-:Y:S01]  /*dcf0*/  I2FP.F32.U32 R72, R72 ;  /* 0x0000004800487245 */ /* 0x000fe20000201000 */
[----:B------:R-:W-:Y:S01]  /*dd00*/  HADD2.F32 R93, -RZ, R73.H0_H0 ;  /* 0x20000049ff5d7230 */ /* 0x000fe20000004100 */
        /* <DEDUP_REMOVED lines=21> */
.L_x_7989:
        /* <DEDUP_REMOVED lines=12> */
.L_x_7990:
        /* <DEDUP_REMOVED lines=42> */
.L_x_7988:
        /* <DEDUP_REMOVED lines=23> */
.L_x_7992:
        /* <DEDUP_REMOVED lines=12> */
.L_x_7993:
        /* <DEDUP_REMOVED lines=42> */
.L_x_7991:
        /* <DEDUP_REMOVED lines=22> */
.L_x_7995:
        /* <DEDUP_REMOVED lines=12> */
.L_x_7996:
        /* <DEDUP_REMOVED lines=42> */
.L_x_7994:
        /* <DEDUP_REMOVED lines=22> */
.L_x_7998:
        /* <DEDUP_REMOVED lines=12> */
.L_x_7999:
        /* <DEDUP_REMOVED lines=42> */
.L_x_7997:
        /* <DEDUP_REMOVED lines=22> */
.L_x_8001:
        /* <DEDUP_REMOVED lines=12> */
.L_x_8002:
        /* <DEDUP_REMOVED lines=42> */
.L_x_8000:
        /* <DEDUP_REMOVED lines=14> */
.L_x_7978:
[----:B------:R-:W-:Y:S01]  /*f5b0*/  SEL R112, RZ, 0x1000000, !P5 ;  /* 0x01000000ff707807 */ /* 0x000fe20006800000 */
[----:B------:R-:W0:Y:S01]  /*f5c0*/  @P0 LDC.64 R110, c[0x0][0x398] ;  /* 0x0000e600ff6e0b82 */ /* 0x000e220000000a00 */
[----:B------:R-:W-:Y:S02]  /*f5d0*/  SEL R105, RZ, 0x10000, !P4 ;  /* 0x00010000ff697807 */ /* 0x000fe40006000000 */
[----:B------:R-:W-:Y:S02]  /*f5e0*/  SEL R114, RZ, 0x100, !P3 ;  /* 0x00000100ff727807 */ /* 0x000fe40005800000 */
[----:B------:R-:W-:Y:S02]  /*f5f0*/  ISETP.NE.AND P5, PT, R103, RZ, PT ;  /* 0x000000ff6700720c */ /* 0x000fe40003fa5270 */
        /* <DEDUP_REMOVED lines=8> */
[----:B------:R-:W-:Y:S01]  /*f680*/  IMAD.WIDE.U32 R112, R89, 0x10, R82 ;  /* 0x0000001059707825 */ /* 0x000fe200078e0052 */
[----:B------:R-:W-:-:S02]  /*f690*/  LOP3.LUT R84, R84, R103, R97, 0xfe, !PT ;  /* 0x0000006754547212 */ /* 0x000fc400078efe61 */
[----:B------:R-:W-:Y:S01]  /*f6a0*/  SEL R105, RZ, 0x1, !P2 ;  /* 0x00000001ff697807 */ /* 0x000fe20005000000 */
[----:B------:R-:W-:Y:S01]  /*f6b0*/  VIADD R103, R77, 0x200 ;  /* 0x000002004d677836 */ /* 0x000fe20000000000 */
[----:B------:R-:W-:Y:S01]  /*f6c0*/  SEL R97, RZ, 0x1, !P6 ;  /* 0x00000001ff617807 */ /* 0x000fe20007000000 */
        /* <DEDUP_REMOVED lines=29> */
.L_x_8003:
[----:B------:R2:W5:Y:S04]  /*f8a0*/  @P0 LDG.E.128 R64, desc[UR8][R110.64] ;  /* 0x000000086e400981 */ /* 0x000568000c1e1d00 */
[----:B------:R2:W5:Y:S04]  /*f8b0*/  @P1 LDG.E.128 R68, desc[UR8][R108.64] ;  /* 0x000000086c441981 */ /* 0x000568000c1e1d00 */
[----:B01----:R2:W5:Y:S01]  /*f8c0*/  LDG.E.128 R72, desc[UR8][R98.64] ;  /* 0x0000000862487981 */ /* 0x003562000c1e1d00 */
        /* <DEDUP_REMOVED lines=16> */
.L_x_8006:
        /* <DEDUP_REMOVED lines=12> */
.L_x_8007:
        /* <DEDUP_REMOVED lines=42> */
.L_x_8005:
[----:B------:R-:W-:Y:S01]  /*fd30*/  I2FP.F32.U32 R0, R0 ;  /* 0x0000000000007245 */ /* 0x000fe20000201000 */
[----:B-----5:R-:W-:Y:S01]  /*fd40*/  HADD2.F32 R2, -RZ, R72.H0_H0 ;  /* 0x20000048ff027230 */ /* 0x020fe20000004100 */
        /* <DEDUP_REMOVED lines=18> */
.L_x_8009:
        /* <DEDUP_REMOVED lines=12> */
.L_x_8010:
        /* <DEDUP_REMOVED lines=42> */
.L_x_8008:
        /* <DEDUP_REMOVED lines=14> */
[----:B--2---:R-:W-:Y:S01]  /*102b0*/  F2FP.F16.F32.PACK_AB R98, RZ, R105 ;  /* 0x00000069ff62723e */ /* 0x004fe200000000ff */
        /* <DEDUP_REMOVED lines=9> */
.L_x_8012:
        /* <DEDUP_REMOVED lines=12> */
.L_x_8013:
        /* <DEDUP_REMOVED lines=42> */
.L_x_8011:
[----:B------:R-:W-:Y:S01]  /*106b0*/  I2FP.F32.U32 R0, R0 ;  /* 0x0000000000007245 */ /* 0x000fe20000201000 */
[----:B------:R-:W-:Y:S01]  /*106c0*/  HADD2.F32 R72, -RZ, R72.H1_H1 ;  /* 0x30000048ff487230 */ /* 0x000fe20000004100 */
        /* <DEDUP_REMOVED lines=18> */
.L_x_8015:
        /* <DEDUP_REMOVED lines=12> */
.L_x_8016:
        /* <DEDUP_REMOVED lines=42> */
.L_x_8014:
        /* <DEDUP_REMOVED lines=24> */
.L_x_8018:
        /* <DEDUP_REMOVED lines=12> */
.L_x_8019:
        /* <DEDUP_REMOVED lines=42> */
.L_x_8017:
        /* <DEDUP_REMOVED lines=20> */
.L_x_8021:
        /* <DEDUP_REMOVED lines=12> */
.L_x_8022:
        /* <DEDUP_REMOVED lines=42> */
.L_x_8020:
        /* <DEDUP_REMOVED lines=24> */
.L_x_8024:
        /* <DEDUP_REMOVED lines=12> */
.L_x_8025:
        /* <DEDUP_REMOVED lines=42> */
.L_x_8023:
        /* <DEDUP_REMOVED lines=20> */
.L_x_8027:
        /* <DEDUP_REMOVED lines=12> */
.L_x_8028:
        /* <DEDUP_REMOVED lines=42> */
.L_x_8026:
        /* <DEDUP_REMOVED lines=24> */
.L_x_8030:
        /* <DEDUP_REMOVED lines=12> */
.L_x_8031:
        /* <DEDUP_REMOVED lines=42> */
.L_x_8029:
        /* <DEDUP_REMOVED lines=19> */
.L_x_8033:
        /* <DEDUP_REMOVED lines=12> */
.L_x_8034:
        /* <DEDUP_REMOVED lines=42> */
.L_x_8032:
        /* <DEDUP_REMOVED lines=25> */
.L_x_8036:
        /* <DEDUP_REMOVED lines=12> */
.L_x_8037:
        /* <DEDUP_REMOVED lines=42> */
.L_x_8035:
        /* <DEDUP_REMOVED lines=19> */
.L_x_8039:
        /* <DEDUP_REMOVED lines=12> */
.L_x_8040:
        /* <DEDUP_REMOVED lines=42> */
.L_x_8038:
[----:B------:R-:W-:Y:S01]  /*13140*/  I2FP.F32.U32 R2, R3 ;  /* 0x0000000300027245 */ /* 0x000fe20000201000 */
[----:B------:R-:W-:Y:S02]  /*13150*/  HADD2.F32 R3, -RZ, R66.H1_H1 ;  /* 0x30000042ff037230 */ /* 0x000fe40000004100 */
[----:B------:R-:W-:Y:S02]  /*13160*/  HFMA2 R96, -RZ, RZ, 0, 1.1920928955078125e-07 ;  /* 0x00000002ff607431 */ /* 0x000fe400000001ff */
[----:B------:R-:W-:Y:S02]  /*13170*/  @P1 HADD2.F32 R111, -RZ, R70.H1_H1 ;  /* 0x30000046ff6f1230 */ /* 0x000fe40000004100 */
        /* <DEDUP_REMOVED lines=20> */
.L_x_8042:
        /* <DEDUP_REMOVED lines=12> */
.L_x_8043:
        /* <DEDUP_REMOVED lines=42> */
.L_x_8041:
        /* <DEDUP_REMOVED lines=19> */
.L_x_8045:
        /* <DEDUP_REMOVED lines=12> */
.L_x_8046:
        /* <DEDUP_REMOVED lines=42> */
.L_x_8044:
        /* <DEDUP_REMOVED lines=25> */
.L_x_8048:
        /* <DEDUP_REMOVED lines=12> */
.L_x_8049:
        /* <DEDUP_REMOVED lines=42> */
.L_x_8047:
        /* <DEDUP_REMOVED lines=19> */
.L_x_8051:
        /* <DEDUP_REMOVED lines=14> */
.L_x_8052:
        /* <DEDUP_REMOVED lines=42> */
.L_x_8050:
[----:B------:R-:W-:Y:S01]  /*14450*/  I2FP.F32.U32 R72, R73 ;  /* 0x0000004900487245 */ /* 0x000fe20000201000 */
[----:B------:R-:W-:Y:S01]  /*14460*/  HADD2.F32 R73, -RZ, R67.H1_H1 ;  /* 0x30000043ff497230 */ /* 0x000fe20000004100 */
[----:B------:R-:W-:-:S03]  /*14470*/  PRMT R74, R118, 0x5410, R119 ;  /* 0x00005410764a7816 */ /* 0x000fc60000000077 */
[----:B------:R-:W-:Y:S01]  /*14480*/  FFMA.FTZ R72, R72, R91, 1.1641532182693481445e-10 ;  /* 0x2f00000048487423 */ /* 0x000fe2000001005b */
[----:B------:R-:W-:Y:S01]  /*14490*/  FMUL.FTZ R73, R73, UR5 ;  /* 0x0000000549497c20 */ /* 0x000fe20008410000 */
[----:B------:R-:W-:-:S03]  /*144a0*/  @P1 HADD2.F32 R91, -RZ, R71.H1_H1 ;  /* 0x30000047ff5b1230 */ /* 0x000fc60000004100 */
        /* <DEDUP_REMOVED lines=12> */
.L_x_8004:
[----:B------:R-:W-:Y:S01]  /*14570*/  ISETP.NE.AND P2, PT, R96, 0x1, PT ;  /* 0x000000016000780c */ /* 0x000fe20003f45270 */
[----:B--2---:R-:W-:Y:S02]  /*14580*/  HFMA2 R98, -RZ, RZ, 0, 1.1920928955078125e-07 ;  /* 0x00000002ff627431 */ /* 0x004fe400000001ff */
        /* <DEDUP_REMOVED lines=13> */
.L_x_8055:
        /* <DEDUP_REMOVED lines=12> */
.L_x_8056:
        /* <DEDUP_REMOVED lines=42> */
.L_x_8054:
        /* <DEDUP_REMOVED lines=23> */
.L_x_8058:
        /* <DEDUP_REMOVED lines=12> */
.L_x_8059:
        /* <DEDUP_REMOVED lines=42> */
.L_x_8057:
        /* <DEDUP_REMOVED lines=23> */
.L_x_8061:
        /* <DEDUP_REMOVED lines=12> */
.L_x_8062:
        /* <DEDUP_REMOVED lines=42> */
.L_x_8060:
        /* <DEDUP_REMOVED lines=9> */
[----:B------:R-:W-:Y:S01]  /*153f0*/  HFMA2 R96, -RZ, RZ, 0, 1.1920928955078125e-07 ;  /* 0x00000002ff607431 */ /* 0x000fe200000001ff */
        /* <DEDUP_REMOVED lines=13> */
.L_x_8064:
        /* <DEDUP_REMOVED lines=12> */
.L_x_8065:
        /* <DEDUP_REMOVED lines=42> */
.L_x_8063:
        /* <DEDUP_REMOVED lines=23> */
.L_x_8067:
        /* <DEDUP_REMOVED lines=12> */
.L_x_8068:
        /* <DEDUP_REMOVED lines=42> */
.L_x_8066:
        /* <DEDUP_REMOVED lines=22> */
.L_x_8070:
        /* <DEDUP_REMOVED lines=12> */
.L_x_8071:
        /* <DEDUP_REMOVED lines=42> */
.L_x_8069:
[----:B------:R-:W-:Y:S01]  /*161c0*/  I2FP.F32.U32 R72, R73 ;  /* 0x0000004900487245 */ /* 0x000fe20000201000 */
[----:B------:R-:W-:Y:S01]  /*161d0*/  HADD2.F32 R74, -RZ, R74.H1_H1 ;  /* 0x3000004aff4a7230 */ /* 0x000fe20000004100 */
[----:B------:R-:W-:Y:S01]  /*161e0*/  ISETP.NE.AND P4, PT, R97, 0x1, PT ;  /* 0x000000016100780c */ /* 0x000fe20003f85270 */
[----:B------:R-:W-:Y:S02]  /*161f0*/  @P1 HADD2.F32 R96, -RZ, R70.H1_H1 ;  /* 0x30000046ff601230 */ /* 0x000fe40000004100 */
[----:B------:R-:W-:Y:S02]  /*16200*/  HFMA2 R98, -RZ, RZ, 0, 1.1920928955078125e-07 ;  /* 0x00000002ff627431 */ /* 0x000fe400000001ff */
[----:B------:R-:W-:Y:S01]  /*16210*/  FFMA.FTZ R72, R72, R91, 1.1641532182693481445e-10 ;  /* 0x2f00000048487423 */ /* 0x000fe2000001005b */
[----:B------:R-:W-:Y:S01]  /*16220*/  FMUL.FTZ R74, R74, UR5 ;  /* 0x000000054a4a7c20 */ /* 0x000fe20008410000 */
[----:B------:R-:W-:-:S03]  /*16230*/  IMAD.MOV.U32 R73, RZ, RZ, R10 ;  /* 0x000000ffff497224 */ /* 0x000fc600078e000a */
        /* <DEDUP_REMOVED lines=14> */
.L_x_8073:
        /* <DEDUP_REMOVED lines=12> */
.L_x_8074:
        /* <DEDUP_REMOVED lines=42> */
.L_x_8072:
[----:B------:R-:W-:Y:S01]  /*16680*/  I2FP.F32.U32 R72, R73 ;  /* 0x0000004900487245 */ /* 0x000fe20000201000 */
[----:B------:R-:W-:Y:S01]  /*16690*/  HADD2.F32 R73, -RZ, R75.H0_H0 ;  /* 0x2000004bff497230 */ /* 0x000fe20000004100 */
[----:B------:R-:W-:Y:S01]  /*166a0*/  ISETP.NE.AND P5, PT, R98, 0x1, PT ;  /* 0x000000016200780c */ /* 0x000fe20003fa5270 */
[----:B------:R-:W-:Y:S01]  /*166b0*/  @P1 HADD2.F32 R97, -RZ, R71.H0_H0 ;  /* 0x20000047ff611230 */ /* 0x000fe20000004100 */
[----:B------:R-:W-:Y:S01]  /*166c0*/  MOV R96, 0x2 ;  /* 0x0000000200607802 */ /* 0x000fe20000000f00 */
        /* <DEDUP_REMOVED lines=17> */
.L_x_8076:
        /* <DEDUP_REMOVED lines=12> */
.L_x_8077:
        /* <DEDUP_REMOVED lines=42> */
.L_x_8075:
        /* <DEDUP_REMOVED lines=14> */
.L_x_8053:
[----:B------:R-:W-:Y:S01]  /*16c20*/  ISETP.NE.AND P1, PT, R112, RZ, PT ;  /* 0x000000ff7000720c */ /* 0x000fe20003f25270 */
        /* <DEDUP_REMOVED lines=64> */
.L_x_8078:
        /* <DEDUP_REMOVED lines=80> */
.L_x_8080:
[----:B------:R-:W-:Y:S05]  /*17530*/  BSYNC.RECONVERGENT B0 ;  /* 0x0000000000007941 */ /* 0x000fea0003800200 */
.L_x_8079:
        /* <DEDUP_REMOVED lines=14> */
.L_x_8082:
[----:B------:R-:W-:Y:S05]  /*17620*/  BSYNC.RECONVERGENT B0 ;  /* 0x0000000000007941 */ /* 0x000fea0003800200 */
.L_x_8081:
        /* <DEDUP_REMOVED lines=39> */
[----:B------:R-:W-:-:S02]  /*178a0*/  I2FP.F32.S32 R74, R74 ;  /* 0x0000004a004a7245 */ /* 0x000fc40000201400 */
[----:B------:R-:W-:Y:S01]  /*178b0*/  MOV R97, UR18 ;  /* 0x0000001200617c02 */ /* 0x000fe20008000f00 */
[----:B------:R-:W-:-:S03]  /*178c0*/  FFMA.FTZ R75, R83, R75, R98 ;  /* 0x0000004b534b7223 */ /* 0x000fc60000010062 */
[----:B------:R-:W1:Y:S02]  /*178d0*/  MUFU.RCP R74, R74 ;  /* 0x0000004a004a7308 */ /* 0x000e640000001000 */
[----:B------:R-:W2:Y:S01]  /*178e0*/  SHFL.DOWN PT, R72, R75, 0x1, 0x1f ;  /* 0x08201f004b487f89 */ /* 0x000ea200000e0000 */
[----:B0-----:R-:W-:Y:S01]  /*178f0*/  FADD.FTZ R82, R112, -R99 ;  /* 0x8000006370527221 */ /* 0x001fe20000010000 */
[----:B------:R-:W-:-:S03]  /*17900*/  FMUL.FTZ R98, R99, R113 ;  /* 0x0000007163627220 */ /* 0x000fc60000410000 */
[----:B------:R-:W-:Y:S01]  /*17910*/  FMUL.FTZ R82, R82, R82 ;  /* 0x0000005252527220 */ /* 0x000fe20000410000 */
[C---:B------:R-:W-:Y:S01]  /*17920*/  FFMA.FTZ R83, R73.reuse, R112, R98 ;  /* 0x0000007049537223 */ /* 0x040fe20000010062 */
[----:B------:R-:W-:Y:S01]  /*17930*/  IMAD.U32 R98, RZ, RZ, UR18 ;  /* 0x00000012ff627e24 */ /* 0x000fe2000f8e00ff */
        /* <DEDUP_REMOVED lines=53> */
[----:B------:R-:W-:Y:S01]  /*17c90*/  FMUL.FTZ R102, R85, R102 ;  /* 0x0000006655667220 */ /* 0x000fe20000410000 */
[----:B------:R-:W-:Y:S01]  /*17ca0*/  FFMA.FTZ R75, R83, R58, R34 ;  /* 0x0000003a534b7223 */ /* 0x000fe20000010022 */
[----:B------:R-:W-:-:S04]  /*17cb0*/  IMAD.WIDE.U32 R112, R89, 0x10, R72 ;  /* 0x0000001059707825 */ /* 0x000fc800078e0048 */
[----:B------:R-:W-:Y:S01]  /*17cc0*/  FFMA.FTZ R83, R82, R57, R33 ;  /* 0x0000003952537223 */ /* 0x000fe20000010021 */
        /* <DEDUP_REMOVED lines=13> */
[----:B------:R-:W-:Y:S01]  /*17da0*/  FMUL.FTZ R81, R85, R80 ;  /* 0x0000005055517220 */ /* 0x000fe20000410000 */
[----:B------:R-:W-:Y:S01]  /*17db0*/  F2FP.F16.F32.PACK_AB R74, R83, R74 ;  /* 0x0000004a534a723e */ /* 0x000fe200000000ff */
[C---:B------:R-:W-:Y:S01]  /*17dc0*/  FMUL.FTZ R88, R85.reuse, R88 ;  /* 0x0000005855587220 */ /* 0x040fe20000410000 */
[C---:B------:R-:W-:Y:S01]  /*17dd0*/  FMUL.FTZ R116, R85.reuse, R116 ;  /* 0x0000007455747220 */ /* 0x040fe20000410000 */
[----:B------:R-:W-:Y:S01]  /*17de0*/  F2FP.F16.F32.PACK_AB R73, R78, R73 ;  /* 0x000000494e49723e */ /* 0x000fe200000000ff */
[----:B------:R-:W-:Y:S01]  /*17df0*/  FMUL.FTZ R83, R85, R106 ;  /* 0x0000006a55537220 */ /* 0x000fe20000410000 */
[----:B------:R-:W-:Y:S01]  /*17e00*/  F2FP.F16.F32.PACK_AB R72, R77, R72 ;  /* 0x000000484d48723e */ /* 0x000fe200000000ff */
[C---:B------:R-:W-:Y:S01]  /*17e10*/  FMUL.FTZ R101, R85.reuse, R101 ;  /* 0x0000006555657220 */ /* 0x040fe20000410000 */
[C---:B------:R-:W-:Y:S01]  /*17e20*/  FMUL.FTZ R104, R85.reuse, R104 ;  /* 0x0000006855687220 */ /* 0x040fe20000410000 */
[----:B------:R-:W-:Y:S01]  /*17e30*/  F2FP.F16.F32.PACK_AB R78, R102, R117 ;  /* 0x00000075664e723e */ /* 0x000fe200000000ff */
[C---:B------:R-:W-:Y:S01]  /*17e40*/  FMUL.FTZ R89, R85.reuse, R108 ;  /* 0x0000006c55597220 */ /* 0x040fe20000410000 */
[----:B------:R-:W-:Y:S01]  /*17e50*/  F2FP.F16.F32.PACK_AB R77, R100, R115 ;  /* 0x00000073644d723e */ /* 0x000fe200000000ff */
        /* <DEDUP_REMOVED lines=26> */
[----:B------:R1:W-:Y:S01]  /*18000*/  STG.E.128 desc[UR8][R94.64], R72 ;  /* 0x000000485e007986 */ /* 0x0003e2000c101d08 */
[----:B------:R-:W-:Y:S02]  /*18010*/  F2FP.F16.F32.PACK_AB R81, R97, R88 ;  /* 0x000000586151723e */ /* 0x000fe400000000ff */
[----:B------:R-:W-:Y:S01]  /*18020*/  F2FP.F16.F32.PACK_AB R80, R89, R80 ;  /* 0x000000505950723e */ /* 0x000fe200000000ff */
[----:B------:R1:W-:Y:S04]  /*18030*/  STG.E.128 desc[UR8][R112.64], R76 ;  /* 0x0000004c70007986 */ /* 0x0003e8000c101d08 */
[----:B------:R1:W-:Y:S01]  /*18040*/  STG.E.128 desc[UR8][R118.64], R80 ;  /* 0x0000005076007986 */ /* 0x0003e2000c101d08 */
[----:B------:R-:W-:Y:S05]  /*18050*/  BRA.U !UP0, `(.L_x_8083) ;  /* 0xfffffe8908647547 */ /* 0x000fea000b83ffff */
[----:B------:R-:W-:Y:S05]  /*18060*/  EXIT ;  /* 0x000000000000794d */ /* 0x000fea0003800000 */
.L_x_8084:
        /* <DEDUP_REMOVED lines=9> */
.L_x_13711:


//--------------------- .text._ZN10layer_norm31ln_parallel_residual_fwd_kernelINS_13Kernel_traitsI6__halfS2_fS2_fjLj6144ELj1ELj1ELj8ELj16ENS_18Kernel_traits_baseILj6144ES2_S2_fS2_fjLj256EEEEELb0ELb0ELb0EEEvNS_9FwdParamsE --------------------------
	.section	.text._ZN10layer_norm31ln_parallel_residual_fwd_kernelINS_13Kernel_traitsI6__halfS2_fS2_fjLj6144ELj1ELj1ELj8ELj16ENS_18Kernel_traits_baseILj6144ES2_S2_fS2_fjLj256EEEEELb0ELb0ELb0EEEvNS_9FwdParamsE,"ax",@progbits
	.align	128
        .global         _ZN10layer_norm31ln_parallel_residual_fwd_kernelINS_13Kernel_traitsI6__halfS2_fS2_fjLj6144ELj1ELj1ELj8ELj16ENS_18Kernel_traits_baseILj6144ES2_S2_fS2_fjLj256EEEEELb0ELb0ELb0EEEvNS_9FwdParamsE
        .type           _ZN10layer_norm31ln_parallel_residual_fwd_kernelINS_13Kernel_traitsI6__halfS2_fS2_fjLj6144ELj1ELj1ELj8ELj16ENS_18Kernel_traits_baseILj6144ES2_S2_fS2_fjLj256EEEEELb0ELb0ELb0EEEvNS_9FwdParamsE,@function
        .size           _ZN10layer_norm31ln_parallel_residual_fwd_kernelINS_13Kernel_traitsI6__halfS2_fS2_fjLj6144ELj1ELj1ELj8ELj16ENS_18Kernel_traits_baseILj6144ES2_S2_fS2_fjLj256EEEEELb0ELb0ELb0EEEvNS_9FwdParamsE,(.L_x_13712 - _ZN10layer_norm31ln_parallel_residual_fwd_kernelINS_13Kernel_traitsI6__halfS2_fS2_fjLj6144ELj1ELj1ELj8ELj16ENS_18Kernel_traits_baseILj6144ES2_S2_fS2_fjLj256EEEEELb0ELb0ELb0EEEvNS_9FwdParamsE)
        .other          _ZN10layer_norm31ln_parallel_residual_fwd_kernelINS_13Kernel_traitsI6__halfS2_fS2_fjLj6144ELj1ELj1ELj8ELj16ENS_18Kernel_traits_baseILj6144ES2_S2_fS2_fjLj256EEEEELb0ELb0ELb0EEEvNS_9FwdParamsE,@"STO_CUDA_ENTRY STV_DEFAULT"
_ZN10layer_norm31ln_parallel_residual_fwd_kernelINS_13Kernel_traitsI6__halfS2_fS2_fjLj6144ELj1ELj1ELj8ELj16ENS_18Kernel_traits_baseILj6144ES2_S2_fS2_fjLj256EEEEELb0ELb0ELb0EEEvNS_9FwdParamsE:
.text._ZN10layer_norm31ln_parallel_residual_fwd_kernelINS_13Kernel_traitsI6__halfS2_fS2_fjLj6144ELj1ELj1ELj8ELj16ENS_18Kernel_traits_baseILj6144ES2_S2_fS2_fjLj256EEEEELb0ELb0ELb0EEEvNS_9FwdParamsE:
        /* <DEDUP_REMOVED lines=67> */
.L_x_8087:
        /* <DEDUP_REMOVED lines=46> */
.L_x_8086:
        /* <DEDUP_REMOVED lines=47> */
.L_x_8089:
        /* <DEDUP_REMOVED lines=17> */
[----:B------:R-:W3:Y:S01]  /*0b10*/  LDC.64 R70, c[0x0][0x3d8] ;  /* 0x0000f600ff467b82 */ /* 0x000ee20000000a00 */
[C---:B0-----:R-:W-:Y:S01]  /*0b20*/  @P1 IMAD.WIDE.U32 R62, R49.reuse, 0x10, R54 ;  /* 0x00000010313e1825 */ /* 0x041fe200078e0036 */
[----:B------:R-:W5:Y:S04]  /*0b30*/  @P1 LDG.E.128 R40, desc[UR6][R60.64] ;  /* 0x000000063c281981 */ /* 0x000f68000c1e1d00 */
[----:B------:R-:W5:Y:S02]  /*0b40*/  @P1 LD.E.128 R32, desc[UR6][R62.64] ;  /* 0x000000063e201980 */ /* 0x000f64000c101d00 */
[----:B------:R-:W0:Y:S01]  /*0b50*/  @P2 LDC.64 R68, c[0x0][0x438] ;  /* 0x00010e00ff442b82 */ /* 0x000e220000000a00 */
[C---:B-1----:R-:W-:Y:S01]  /*0b60*/  @P1 IMAD.WIDE.U32 R64, R49.reuse, 0x10, R64 ;  /* 0x0000001031401825 */ /* 0x042fe200078e0040 */
[----:B------:R-:W-:-:S03]  /*0b70*/  @P1 IADD3 R49, PT, PT, R49, 0x100, RZ ;  /* 0x0000010031311810 */ /* 0x000fc60007ffe0ff */
[----:B------:R-:W-:Y:S01]  /*0b80*/  HFMA2 R26, -RZ, RZ, 0, 0 ;  /* 0x00000000ff1a7431 */ /* 0x000fe200000001ff */
[----:B------:R1:W5:Y:S01]  /*0b90*/  @P0 LDG.E.128 R92, desc[UR6][R20.64] ;  /* 0x00000006145c0981 */ /* 0x000362000c1e1d00 */
[----:B--2---:R-:W-:-:S03]  /*0ba0*/  @P2 IMAD.WIDE.U32 R50, R49, 0x10, R66 ;  /* 0x0000001031322825 */ /* 0x004fc600078e0042 */
[----:B------:R2:W5:Y:S04]  /*0bb0*/  @P1 LDG.E.128 R36, desc[UR6][R64.64] ;  /* 0x0000000640241981 */ /* 0x000568000c1e1d00 */
[----:B------:R2:W5:Y:S01]  /*0bc0*/  @P2 LDG.E.128 R16, desc[UR6][R50.64] ;  /* 0x0000000632102981 */ /* 0x000562000c1e1d00 */
[----:B---3--:R-:W-:-:S05]  /*0bd0*/  @P2 IMAD.WIDE.U32 R54, R49, 0x10, R70 ;  /* 0x0000001031362825 */ /* 0x008fca00078e0046 */
[----:B------:R2:W5:Y:S01]  /*0be0*/  @P2 LDG.E.128 R12, desc[UR6][R54.64] ;  /* 0x00000006360c2981 */ /* 0x000562000c1e1d00 */
[----:B0-----:R-:W-:-:S05]  /*0bf0*/  @P2 IMAD.WIDE.U32 R52, R49, 0x10, R68 ;  /* 0x0000001031342825 */ /* 0x001fca00078e0044 */
[----:B------:R2:W5:Y:S01]  /*0c00*/  @P2 LD.E.128 R8, desc[UR6][R52.64] ;  /* 0x0000000634082980 */ /* 0x000562000c101d00 */
[----:B------:R-:W-:Y:S02]  /*0c10*/  CS2R R24, SRZ ;  /* 0x0000000000187805 */ /* 0x000fe4000001ff00 */
[----:B------:R-:W-:Y:S02]  /*0c20*/  MOV R22, RZ ;  /* 0x000000ff00167202 */ /* 0x000fe40000000f00 */
[----:B-1----:R-:W-:Y:S02]  /*0c30*/  CS2R R20, SRZ ;  /* 0x0000000000147805 */ /* 0x002fe4000001ff00 */
[----:B------:R-:W-:Y:S02]  /*0c40*/  @P0 MOV R23, RZ ;  /* 0x000000ff00170202 */ /* 0x000fe40000000f00 */
[----:B------:R-:W-:Y:S02]  /*0c50*/  @P2 CS2R R6, SRZ ;  /* 0x0000000000062805 */ /* 0x000fe4000001ff00 */
[----:B------:R-:W-:-:S02]  /*0c60*/  @P2 CS2R R4, SRZ ;  /* 0x0000000000042805 */ /* 0x000fc4000001ff00 */
[----:B--2---:R-:W-:-:S07]  /*0c70*/  @P1 MOV R27, RZ ;  /* 0x000000ff001b1202 */ /* 0x004fce0000000f00 */
.L_x_8088:
[----:B------:R-:W-:Y:S05]  /*0c80*/  BSYNC.RECONVERGENT B0 ;  /* 0x0000000000007941 */ /* 0x000fea0003800200 */
.L_x_8085:
[----:B------:R-:W0:Y:S02]  /*0c90*/  LDCU UR4, c[0x0][0x384] ;  /* 0x00007080ff0477ac */ /* 0x000e240008000800 */
[----:B0-----:R-:W-:-:S13]  /*0ca0*/  ISETP.GE.AND P1, PT, R2, UR4, PT ;  /* 0x0000000402007c0c */ /* 0x001fda000bf26270 */
[----:B------:R-:W-:Y:S05]  /*0cb0*/  @P1 EXIT ;  /* 0x000000000000194d */ /* 0x000fea0003800000 */
[----:B------:R-:W-:Y:S01]  /*0cc0*/  SHF.R.S32.HI R48, RZ, 0x3, R48 ;  /* 0x00000003ff307819 */ /* 0x000fe20000011430 */
[----:B------:R-:W0:Y:S01]  /*0cd0*/  LDCU UR14, c[0x0][0x388] ;  /* 0x00007100ff0e77ac */ /* 0x000e220008000800 */
[----:B------:R-:W-:Y:S02]  /*0ce0*/  LOP3.LUT R50, R0, 0xe0, RZ, 0xc0, !PT ;  /* 0x000000e000327812 */ /* 0x000fe400078ec0ff */
[C---:B------:R-:W-:Y:S01]  /*0cf0*/  LOP3.LUT R49, R48.reuse, 0xff, RZ, 0xc0, !PT ;  /* 0x000000ff30317812 */ /* 0x040fe200078ec0ff */
[----:B------:R-:W1:Y:S01]  /*0d00*/  LDCU.U8 UR12, c[0x0][0x410] ;  /* 0x00008200ff0c77ac */ /* 0x000e620008000000 */
[----:B------:R-:W-:Y:S02]  /*0d10*/  LOP3.LUT R48, R48, 0xffffff00, RZ, 0xc0, !PT ;  /* 0xffffff0030307812 */ /* 0x000fe400078ec0ff */
[----:B------:R-:W-:Y:S01]  /*0d20*/  VIADDMNMX R50, R49, -R50, RZ, !PT ;  /* 0x8000003231327246 */ /* 0x000fe200078001ff */
[----:B------:R-:W2:Y:S03]  /*0d30*/  LDCU UR13, c[0x0][0x400] ;  /* 0x00008000ff0d77ac */ /* 0x000ea60008000800 */
[----:B------:R-:W-:Y:S01]  /*0d40*/  VIMNMX R51, PT, PT, R50, 0x20, PT ;  /* 0x0000002032337848 */ /* 0x000fe20003fe0100 */
[----:B------:R-:W3:Y:S01]  /*0d50*/  LDCU.64 UR8, c[0x0][0x398] ;  /* 0x00007300ff0877ac */ /* 0x000ee20008000a00 */
[----:B------:R-:W-:-:S02]  /*0d60*/  SHF.L.U32 R50, R0, 0x5, RZ ;  /* 0x0000000500327819 */ /* 0x000fc400000006ff */
[----:B------:R-:W-:Y:S01]  /*0d70*/  LEA R51, R51, R48, 0x3 ;  /* 0x0000003033337211 */ /* 0x000fe200078e18ff */
[----:B------:R-:W4:Y:S01]  /*0d80*/  LDCU.64 UR10, c[0x0][0x3a0] ;  /* 0x00007400ff0a77ac */ /* 0x000f220008000a00 */
[----:B------:R-:W-:Y:S02]  /*0d90*/  LOP3.LUT R50, R50, 0x3e0, RZ, 0xc0, !PT ;  /* 0x000003e032327812 */ /* 0x000fe400078ec0ff */
[----:B------:R-:W-:Y:S01]  /*0da0*/  I2FP.F32.U32 R51, R51 ;  /* 0x0000003300337245 */ /* 0x000fe20000201000 */
[----:B------:R-:W-:Y:S01]  /*0db0*/  UPLOP3.LUT UP1, UPT, UPT, UPT, UPT, 0x40, 0x4 ;  /* 0x000000000004789c */ /* 0x000fe20003f2e870 */
[----:B------:R-:W-:Y:S02]  /*0dc0*/  VIADDMNMX R50, R49, -R50, RZ, !PT ;  /* 0x8000003231327246 */ /* 0x000fe400078001ff */
[----:B------:R0:W0:Y:S02]  /*0dd0*/  MUFU.RCP R88, R51 ;  /* 0x0000003300587308 */ /* 0x0000240000001000 */
[----:B------:R-:W-:-:S04]  /*0de0*/  VIMNMX R89, PT, PT, R50, 0x20, PT ;  /* 0x0000002032597848 */ /* 0x000fc80003fe0100 */
[----:B-12---:R-:W-:-:S07]  /*0df0*/  LEA R89, R89, R48, 0x3 ;  /* 0x0000003059597211 */ /* 0x006fce00078e18ff */
.L_x_8118:
        /* <DEDUP_REMOVED lines=36> */
.L_x_8093:
[--C-:B-----5:R-:W-:Y:S02]  /*1040*/  HADD2.F32 R57, -RZ, R60.reuse.H0_H0 ;  /* 0x2000003cff397230 */ /* 0x120fe40000004100 */
[----:B------:R-:W-:Y:S02]  /*1050*/  HADD2.F32 R60, -RZ, R60.H1_H1 ;  /* 0x3000003cff3c7230 */ /* 0x000fe40000004100 */
[--C-:B------:R-:W-:Y:S02]  /*1060*/  HADD2.F32 R59, -RZ, R61.reuse.H0_H0 ;  /* 0x2000003dff3b7230 */ /* 0x100fe40000004100 */
[----:B------:R-:W-:Y:S01]  /*1070*/  FADD.FTZ R56, R48, R57 ;  /* 0x0000003930387221 */ /* 0x000fe20000010000 */
[----:B------:R-:W-:Y:S02]  /*1080*/  HADD2.F32 R0, -RZ, R61.H1_H1 ;  /* 0x3000003dff007230 */ /* 0x000fe40000004100 */
[----:B------:R-:W-:Y:S01]  /*1090*/  FADD.FTZ R57, R49, R60 ;  /* 0x0000003c31397221 */ /* 0x000fe20000010000 */
[----:B------:R-:W-:-:S02]  /*10a0*/  HADD2.F32 R61, -RZ, R62.H0_H0 ;  /* 0x2000003eff3d7230 */ /* 0x000fc40000004100 */
[----:B------:R-:W-:Y:S01]  /*10b0*/  FADD.FTZ R58, R50, R59 ;  /* 0x0000003b323a7221 */ /* 0x000fe20000010000 */
[----:B------:R-:W-:Y:S02]  /*10c0*/  HADD2.F32 R62, -RZ, R62.H1_H1 ;  /* 0x3000003eff3e7230 */ /* 0x000fe40000004100 */
[----:B------:R-:W-:Y:S01]  /*10d0*/  FADD.FTZ R59, R51, R0 ;  /* 0x00000000333b7221 */ /* 0x000fe20000010000 */
[--C-:B------:R-:W-:Y:S02]  /*10e0*/  HADD2.F32 R81, -RZ, R63.reuse.H0_H0 ;  /* 0x2000003fff517230 */ /* 0x100fe40000004100 */
[----:B------:R-:W-:Y:S01]  /*10f0*/  FADD.FTZ R60, R52, R61 ;  /* 0x0000003d343c7221 */ /* 0x000fe20000010000 */
[----:B------:R-:W-:Y:S02]  /*1100*/  HADD2.F32 R80, -RZ, R63.H1_H1 ;  /* 0x3000003fff507230 */ /* 0x000fe40000004100 */
[----:B------:R-:W-:Y:S01]  /*1110*/  FADD.FTZ R61, R53, R62 ;  /* 0x0000003e353d7221 */ /* 0x000fe20000010000 */
[----:B------:R-:W-:-:S02]  /*1120*/  FADD.FTZ R62, R54, R81 ;  /* 0x00000051363e7221 */ /* 0x000fc40000010000 */
[----:B------:R-:W-:Y:S01]  /*1130*/  FADD.FTZ R63, R55, R80 ;  /* 0x00000050373f7221 */ /* 0x000fe20000010000 */
[----:B------:R-:W-:Y:S06]  /*1140*/  BRA `(.L_x_8094) ;  /* 0x0000000000f07947 */ /* 0x000fec0003800000 */
.L_x_8092:
        /* <DEDUP_REMOVED lines=8> */
[----:B------:R-:W-:Y:S01]  /*11d0*/  FADD.FTZ R56, R59, R56 ;  /* 0x000000383b387221 */ /* 0x000fe20000010000 */
[----:B------:R-:W-:-:S02]  /*11e0*/  HADD2.F32 R0, -RZ, R61.H1_H1 ;  /* 0x3000003dff007230 */ /* 0x000fc40000004100 */
[----:B------:R-:W-:Y:S01]  /*11f0*/  FADD.FTZ R57, R60, R57 ;  /* 0x000000393c397221 */ /* 0x000fe20000010000 */
[--C-:B------:R-:W-:Y:S02]  /*1200*/  HADD2.F32 R83, -RZ, R62.reuse.H0_H0 ;  /* 0x2000003eff537230 */ /* 0x100fe40000004100 */
[----:B------:R-:W-:Y:S02]  /*1210*/  HADD2.F32 R80, -RZ, R62.H1_H1 ;  /* 0x3000003eff507230 */ /* 0x000fe40000004100 */
[--C-:B------:R-:W-:Y:S02]  /*1220*/  HADD2.F32 R85, -RZ, R63.reuse.H0_H0 ;  /* 0x2000003fff557230 */ /* 0x100fe40000004100 */
[----:B------:R-:W-:Y:S02]  /*1230*/  HADD2.F32 R82, -RZ, R63.H1_H1 ;  /* 0x3000003fff527230 */ /* 0x000fe40000004100 */
[--C-:B------:R-:W-:Y:S02]  /*1240*/  HADD2.F32 R58, -RZ, R97.reuse.H0_H0 ;  /* 0x20000061ff3a7230 */ /* 0x100fe40000004100 */
[----:B------:R-:W-:-:S02]  /*1250*/  HADD2.F32 R59, -RZ, R97.H1_H1 ;  /* 0x30000061ff3b7230 */ /* 0x000fc40000004100 */
[--C-:B------:R-:W-:Y:S02]  /*1260*/  HADD2.F32 R60, -RZ, R98.reuse.H0_H0 ;  /* 0x20000062ff3c7230 */ /* 0x100fe40000004100 */
        /* <DEDUP_REMOVED lines=10> */
.L_x_8095:
[--C-:B-----5:R-:W-:Y:S02]  /*1310*/  HADD2.F32 R0, -RZ, R60.reuse.H0_H0 ;  /* 0x2000003cff007230 */ /* 0x120fe40000004100 */
[----:B------:R-:W-:Y:S02]  /*1320*/  HADD2.F32 R60, -RZ, R60.H1_H1 ;  /* 0x3000003cff3c7230 */ /* 0x000fe40000004100 */
[--C-:B------:R-:W-:Y:S02]  /*1330*/  HADD2.F32 R59, -RZ, R96.reuse.H1_H1 ;  /* 0x30000060ff3b7230 */ /* 0x100fe40000004100 */
[--C-:B------:R-:W-:Y:S02]  /*1340*/  HADD2.F32 R56, -RZ, R61.reuse.H0_H0 ;  /* 0x2000003dff387230 */ /* 0x100fe40000004100 */
[----:B------:R-:W-:Y:S02]  /*1350*/  HADD2.F32 R58, -RZ, R61.H1_H1 ;  /* 0x3000003dff3a7230 */ /* 0x000fe40000004100 */
[----:B------:R-:W-:Y:S01]  /*1360*/  FADD.FTZ R60, R60, R59 ;  /* 0x0000003b3c3c7221 */ /* 0x000fe20000010000 */
[----:B------:R-:W-:-:S02]  /*1370*/  HADD2.F32 R57, -RZ, R96.H0_H0 ;  /* 0x20000060ff397230 */ /* 0x000fc40000004100 */
[--C-:B------:R-:W-:Y:S02]  /*1380*/  HADD2.F32 R80, -RZ, R62.reuse.H0_H0 ;  /* 0x2000003eff507230 */ /* 0x100fe40000004100 */
[----:B------:R-:W-:Y:S02]  /*1390*/  HADD2.F32 R61, -RZ, R97.H0_H0 ;  /* 0x20000061ff3d7230 */ /* 0x000fe40000004100 */
[----:B------:R-:W-:Y:S01]  /*13a0*/  FADD.FTZ R57, R0, R57 ;  /* 0x0000003900397221 */ /* 0x000fe20000010000 */
[--C-:B------:R-:W-:Y:S02]  /*13b0*/  HADD2.F32 R82, -RZ, R63.reuse.H0_H0 ;  /* 0x2000003fff527230 */ /* 0x100fe40000004100 */
[----:B------:R-:W-:Y:S02]  /*13c0*/  HADD2.F32 R84, -RZ, R63.H1_H1 ;  /* 0x3000003fff547230 */ /* 0x000fe40000004100 */
[----:B------:R-:W-:Y:S01]  /*13d0*/  FADD.FTZ R61, R56, R61 ;  /* 0x0000003d383d7221 */ /* 0x000fe20000010000 */
[----:B------:R-:W-:-:S02]  /*13e0*/  HADD2.F32 R62, -RZ, R62.H1_H1 ;  /* 0x3000003eff3e7230 */ /* 0x000fc40000004100 */
[----:B------:R-:W-:Y:S01]  /*13f0*/  FADD.FTZ R56, R48, R57 ;  /* 0x0000003930387221 */ /* 0x000fe20000010000 */
[--C-:B------:R-:W-:Y:S02]  /*1400*/  HADD2.F32 R63, -RZ, R98.reuse.H0_H0 ;  /* 0x20000062ff3f7230 */ /* 0x100fe40000004100 */
[----:B------:R-:W-:Y:S01]  /*1410*/  FADD.FTZ R57, R49, R60 ;  /* 0x0000003c31397221 */ /* 0x000fe20000010000 */
[----:B------:R-:W-:Y:S02]  /*1420*/  HADD2.F32 R81, -RZ, R98.H1_H1 ;  /* 0x30000062ff517230 */ /* 0x000fe40000004100 */
[----:B------:R-:W-:Y:S02]  /*1430*/  HADD2.F32 R59, -RZ, R97.H1_H1 ;  /* 0x30000061ff3b7230 */ /* 0x000fe40000004100 */
[----:B------:R-:W-:Y:S01]  /*1440*/  FADD.FTZ R63, R80, R63 ;  /* 0x0000003f503f7221 */ /* 0x000fe20000010000 */
[--C-:B------:R-:W-:Y:S02]  /*1450*/  HADD2.F32 R83, -RZ, R99.reuse.H0_H0 ;  /* 0x20000063ff537230 */ /* 0x100fe40000004100 */
[----:B------:R-:W-:Y:S01]  /*1460*/  FADD.FTZ R62, R62, R81 ;  /* 0x000000513e3e7221 */ /* 0x000fe20000010000 */
[----:B------:R-:W-:-:S02]  /*1470*/  HADD2.F32 R85, -RZ, R99.H1_H1 ;  /* 0x30000063ff557230 */ /* 0x000fc40000004100 */
        /* <DEDUP_REMOVED lines=9> */
.L_x_8094:
[----:B------:R-:W0:Y:S01]  /*1510*/  LDC.64 R80, c[0x0][0x3a8] ;  /* 0x0000ea00ff507b82 */ /* 0x000e220000000a00 */
[C---:B------:R-:W-:Y:S01]  /*1520*/  IADD3 R0, PT, PT, R90.reuse, 0x100, RZ ;  /* 0x000001005a007810 */ /* 0x040fe20007ffe0ff */
[----:B0-----:R-:W-:-:S05]  /*1530*/  IMAD.WIDE.U32 R80, R90, 0x20, R80 ;  /* 0x000000205a507825 */ /* 0x001fca00078e0050 */
[----:B------:R0:W-:Y:S04]  /*1540*/  STG.E.128 desc[UR6][R80.64], R56 ;  /* 0x0000003850007986 */ /* 0x0001e8000c101d06 */
[----:B------:R0:W-:Y:S02]  /*1550*/  STG.E.128 desc[UR6][R80.64+0x10], R60 ;  /* 0x0000103c50007986 */ /* 0x0001e4000c101d06 */
.L_x_8091:
[----:B---34-:R-:W-:Y:S05]  /*1560*/  BSYNC.RECONVERGENT B0 ;  /* 0x0000000000007941 */ /* 0x018fea0003800200 */
.L_x_8090:
        /* <DEDUP_REMOVED lines=19> */
[--C-:B-1---5:R-:W-:Y:S02]  /*16a0*/  HADD2.F32 R64, -RZ, R68.reuse.H0_H0 ;  /* 0x20000044ff407230 */ /* 0x122fe40000004100 */
[----:B------:R-:W-:Y:S02]  /*16b0*/  HADD2.F32 R68, -RZ, R68.H1_H1 ;  /* 0x30000044ff447230 */ /* 0x000fe40000004100 */
[--C-:B------:R-:W-:Y:S02]  /*16c0*/  HADD2.F32 R67, -RZ, R96.reuse.H1_H1 ;  /* 0x30000060ff437230 */ /* 0x100fe40000004100 */
[----:B------:R-:W-:Y:S02]  /*16d0*/  HADD2.F32 R66, -RZ, R69.H0_H0 ;  /* 0x20000045ff427230 */ /* 0x000fe40000004100 */
[----:B------:R-:W-:Y:S02]  /*16e0*/  HADD2.F32 R85, -RZ, R97.H0_H0 ;  /* 0x20000061ff557230 */ /* 0x000fe40000004100 */
[----:B------:R-:W-:Y:S01]  /*16f0*/  FADD.FTZ R68, R67, R68 ;  /* 0x0000004443447221 */ /* 0x000fe20000010000 */
[----:B------:R-:W-:-:S02]  /*1700*/  HADD2.F32 R65, -RZ, R96.H0_H0 ;  /* 0x20000060ff417230 */ /* 0x000fc40000004100 */
[--C-:B0-----:R-:W-:Y:S02]  /*1710*/  HADD2.F32 R80, -RZ, R70.reuse.H0_H0 ;  /* 0x20000046ff507230 */ /* 0x101fe40000004100 */
[----:B------:R-:W-:Y:S01]  /*1720*/  FADD.FTZ R67, R85, R66 ;  /* 0x0000004255437221 */ /* 0x000fe20000010000 */
[----:B------:R-:W-:Y:S02]  /*1730*/  HADD2.F32 R81, -RZ, R70.H1_H1 ;  /* 0x30000046ff517230 */ /* 0x000fe40000004100 */
[----:B------:R-:W-:Y:S01]  /*1740*/  FADD.FTZ R65, R65, R64 ;  /* 0x0000004041417221 */ /* 0x000fe20000010000 */
[----:B------:R-:W-:Y:S02]  /*1750*/  HADD2.F32 R69, -RZ, R69.H1_H1 ;  /* 0x30000045ff457230 */ /* 0x000fe40000004100 */
[--C-:B------:R-:W-:Y:S02]  /*1760*/  HADD2.F32 R82, -RZ, R71.reuse.H0_H0 ;  /* 0x20000047ff527230 */ /* 0x100fe40000004100 */
[----:B------:R-:W-:-:S02]  /*1770*/  HADD2.F32 R83, -RZ, R71.H1_H1 ;  /* 0x30000047ff537230 */ /* 0x000fc40000004100 */
[----:B------:R-:W-:Y:S02]  /*1780*/  HADD2.F32 R70, -RZ, R97.H1_H1 ;  /* 0x30000061ff467230 */ /* 0x000fe40000004100 */
[--C-:B------:R-:W-:Y:S02]  /*1790*/  HADD2.F32 R71, -RZ, R98.reuse.H0_H0 ;  /* 0x20000062ff477230 */ /* 0x100fe40000004100 */
[--C-:B------:R-:W-:Y:S02]  /*17a0*/  HADD2.F32 R85, -RZ, R99.reuse.H0_H0 ;  /* 0x20000063ff557230 */ /* 0x100fe40000004100 */
[----:B------:R-:W-:Y:S01]  /*17b0*/  FADD.FTZ R70, R70, R69 ;  /* 0x0000004546467221 */ /* 0x000fe20000010000 */
[----:B------:R-:W-:Y:S02]  /*17c0*/  HADD2.F32 R64, -RZ, R98.H1_H1 ;  /* 0x30000062ff407230 */ /* 0x000fe40000004100 */
        /* <DEDUP_REMOVED lines=14> */
.L_x_8099:
[--C-:B-1---5:R-:W-:Y:S02]  /*18b0*/  HADD2.F32 R66, -RZ, R69.reuse.H0_H0 ;  /* 0x20000045ff427230 */ /* 0x122fe40000004100 */
[----:B0-----:R-:W-:Y:S02]  /*18c0*/  HADD2.F32 R80, -RZ, R69.H1_H1 ;  /* 0x30000045ff507230 */ /* 0x001fe40000004100 */
[----:B------:R-:W-:Y:S02]  /*18d0*/  HADD2.F32 R69, -RZ, R97.H0_H0 ;  /* 0x20000061ff457230 */ /* 0x000fe40000004100 */
[----:B------:R-:W-:Y:S02]  /*18e0*/  HADD2.F32 R64, -RZ, R68.H0_H0 ;  /* 0x20000044ff407230 */ /* 0x000fe40000004100 */
[----:B------:R-:W-:Y:S02]  /*18f0*/  HADD2.F32 R65, -RZ, R96.H0_H0 ;  /* 0x20000060ff417230 */ /* 0x000fe40000004100 */
[----:B------:R-:W-:Y:S01]  /*1900*/  FADD.FTZ R66, R69, R66 ;  /* 0x0000004245427221 */ /* 0x000fe20000010000 */
[----:B------:R-:W-:-:S02]  /*1910*/  HADD2.F32 R68, -RZ, R68.H1_H1 ;  /* 0x30000044ff447230 */ /* 0x000fc40000004100 */
[----:B------:R-:W-:Y:S02]  /*1920*/  HADD2.F32 R67, -RZ, R96.H1_H1 ;  /* 0x30000060ff437230 */ /* 0x000fe40000004100 */
[----:B------:R-:W-:Y:S01]  /*1930*/  FADD.FTZ R64, R65, R64 ;  /* 0x0000004041407221 */ /* 0x000fe20000010000 */
[--C-:B------:R-:W-:Y:S02]  /*1940*/  HADD2.F32 R81, -RZ, R70.reuse.H0_H0 ;  /* 0x20000046ff517230 */ /* 0x100fe40000004100 */
[----:B------:R-:W-:Y:S02]  /*1950*/  HADD2.F32 R70, -RZ, R70.H1_H1 ;  /* 0x30000046ff467230 */ /* 0x000fe40000004100 */
[----:B------:R-:W-:Y:S01]  /*1960*/  FADD.FTZ R65, R67, R68 ;  /* 0x0000004443417221 */ /* 0x000fe20000010000 */
[--C-:B------:R-:W-:Y:S02]  /*1970*/  HADD2.F32 R82, -RZ, R71.reuse.H0_H0 ;  /* 0x20000047ff527230 */ /* 0x100fe40000004100 */
[----:B------:R-:W-:-:S02]  /*1980*/  HADD2.F32 R83, -RZ, R71.H1_H1 ;  /* 0x30000047ff537230 */ /* 0x000fc40000004100 */
[--C-:B------:R-:W-:Y:S02]  /*1990*/  HADD2.F32 R69, -RZ, R98.reuse.H1_H1 ;  /* 0x30000062ff457230 */ /* 0x100fe40000004100 */
[----:B------:R-:W-:Y:S02]  /*19a0*/  HADD2.F32 R71, -RZ, R99.H0_H0 ;  /* 0x20000063ff477230 */ /* 0x000fe40000004100 */
[----:B------:R-:W-:Y:S02]  /*19b0*/  HADD2.F32 R67, -RZ, R97.H1_H1 ;  /* 0x30000061ff437230 */ /* 0x000fe40000004100 */
[----:B------:R-:W-:Y:S01]  /*19c0*/  FADD.FTZ R69, R69, R70 ;  /* 0x0000004645457221 */ /* 0x000fe20000010000 */
[----:B------:R-:W-:Y:S02]  /*19d0*/  HADD2.F32 R68, -RZ, R98.H0_H0 ;  /* 0x20000062ff447230 */ /* 0x000fe40000004100 */
[----:B------:R-:W-:Y:S01]  /*19e0*/  FADD.FTZ R70, R71, R82 ;  /* 0x0000005247467221 */ /* 0x000fe20000010000 */
[----:B------:R-:W-:-:S02]  /*19f0*/  HADD2.F32 R84, -RZ, R99.H1_H1 ;  /* 0x30000063ff547230 */ /* 0x000fc40000004100 */
[----:B------:R-:W-:Y:S01]  /*1a00*/  FADD.FTZ R67, R67, R80 ;  /* 0x0000005043437221 */ /* 0x000fe20000010000 */
[----:B------:R-:W-:Y:S02]  /*1a10*/  FADD.FTZ R68, R68, R81 ;  /* 0x0000005144447221 */ /* 0x000fe40000010000 */
[----:B------:R-:W-:Y:S01]  /*1a20*/  FADD.FTZ R71, R84, R83 ;  /* 0x0000005354477221 */ /* 0x000fe20000010000 */
[----:B------:R-:W-:Y:S06]  /*1a30*/  BRA `(.L_x_8100) ;  /* 0x0000000000687947 */ /* 0x000fec0003800000 */
.L_x_8098:
[----:B------:R-:W-:Y:S05]  /*1a40*/  @!P1 BRA `(.L_x_8101) ;  /* 0x0000000000449947 */ /* 0x000fea0003800000 */
[--C-:B-1---5:R-:W-:Y:S02]  /*1a50*/  HADD2.F32 R65, -RZ, R68.reuse.H0_H0 ;  /* 0x20000044ff417230 */ /* 0x122fe40000004100 */
[----:B------:R-:W-:Y:S02]  /*1a60*/  HADD2.F32 R68, -RZ, R68.H1_H1 ;  /* 0x30000044ff447230 */ /* 0x000fe40000004100 */
[--C-:B------:R-:W-:Y:S02]  /*1a70*/  HADD2.F32 R67, -RZ, R69.reuse.H0_H0 ;  /* 0x20000045ff437230 */ /* 0x100fe40000004100 */
[----:B------:R-:W-:Y:S01]  /*1a80*/  FADD.FTZ R64, R48, R65 ;  /* 0x0000004130407221 */ /* 0x000fe20000010000 */
[----:B0-----:R-:W-:Y:S02]  /*1a90*/  HADD2.F32 R80, -RZ, R69.H1_H1 ;  /* 0x30000045ff507230 */ /* 0x001fe40000004100 */
        /* <DEDUP_REMOVED lines=12> */
.L_x_8101:
[--C-:B-1---5:R-:W-:Y:S02]  /*1b60*/  HADD2.F32 R64, -RZ, R68.reuse.H0_H0 ;  /* 0x20000044ff407230 */ /* 0x122fe40000004100 */
[----:B------:R-:W-:Y:S02]  /*1b70*/  HADD2.F32 R65, -RZ, R68.H1_H1 ;  /* 0x30000044ff417230 */ /* 0x000fe40000004100 */
[--C-:B------:R-:W-:Y:S02]  /*1b80*/  HADD2.F32 R66, -RZ, R69.reuse.H0_H0 ;  /* 0x20000045ff427230 */ /* 0x100fe40000004100 */
[----:B------:R-:W-:Y:S02]  /*1b90*/  HADD2.F32 R67, -RZ, R69.H1_H1 ;  /* 0x30000045ff437230 */ /* 0x000fe40000004100 */
[--C-:B------:R-:W-:Y:S02]  /*1ba0*/  HADD2.F32 R68, -RZ, R70.reuse.H0_H0 ;  /* 0x20000046ff447230 */ /* 0x100fe40000004100 */
[----:B------:R-:W-:-:S02]  /*1bb0*/  HADD2.F32 R69, -RZ, R70.H1_H1 ;  /* 0x30000046ff457230 */ /* 0x000fc40000004100 */
[--C-:B------:R-:W-:Y:S02]  /*1bc0*/  HADD2.F32 R70, -RZ, R71.reuse.H0_H0 ;  /* 0x20000047ff467230 */ /* 0x100fe40000004100 */
[----:B------:R-:W-:-:S07]  /*1bd0*/  HADD2.F32 R71, -RZ, R71.H1_H1 ;  /* 0x30000047ff477230 */ /* 0x000fce0000004100 */
.L_x_8100:
[----:B0-----:R-:W0:Y:S02]  /*1be0*/  LDC.64 R80, c[0x0][0x3a8] ;  /* 0x0000ea00ff507b82 */ /* 0x001e240000000a00 */
[C---:B0-----:R-:W-:Y:S01]  /*1bf0*/  IMAD.WIDE.U32 R80, R0.reuse, 0x20, R80 ;  /* 0x0000002000507825 */ /* 0x041fe200078e0050 */
[----:B------:R-:W-:-:S04]  /*1c00*/  IADD3 R0, PT, PT, R0, 0x100, RZ ;  /* 0x0000010000007810 */ /* 0x000fc80007ffe0ff */
[----:B------:R1:W-:Y:S04]  /*1c10*/  STG.E.128 desc[UR6][R80.64], R64 ;  /* 0x0000004050007986 */ /* 0x0003e8000c101d06 */
[----:B------:R1:W-:Y:S02]  /*1c20*/  STG.E.128 desc[UR6][R80.64+0x10], R68 ;  /* 0x0000104450007986 */ /* 0x0003e4000c101d06 */
.L_x_8097:
[----:B------:R-:W-:Y:S05]  /*1c30*/  BSYNC.RECONVERGENT B0 ;  /* 0x0000000000007941 */ /* 0x000fea0003800200 */
.L_x_8096:
        /* <DEDUP_REMOVED lines=19> */
[--C-:B--2--5:R-:W-:Y:S02]  /*1d70*/  HADD2.F32 R72, -RZ, R76.reuse.H0_H0 ;  /* 0x2000004cff487230 */ /* 0x124fe40000004100 */
[----:B------:R-:W-:Y:S02]  /*1d80*/  HADD2.F32 R76, -RZ, R76.H1_H1 ;  /* 0x3000004cff4c7230 */ /* 0x000fe40000004100 */
[--C-:B------:R-:W-:Y:S02]  /*1d90*/  HADD2.F32 R75, -RZ, R96.reuse.H1_H1 ;  /* 0x30000060ff4b7230 */ /* 0x100fe40000004100 */
[----:B------:R-:W-:Y:S02]  /*1da0*/  HADD2.F32 R74, -RZ, R77.H0_H0 ;  /* 0x2000004dff4a7230 */ /* 0x000fe40000004100 */
[----:B------:R-:W-:Y:S02]  /*1db0*/  HADD2.F32 R85, -RZ, R97.H0_H0 ;  /* 0x20000061ff557230 */ /* 0x000fe40000004100 */
[----:B------:R-:W-:Y:S01]  /*1dc0*/  FADD.FTZ R76, R75, R76 ;  /* 0x0000004c4b4c7221 */ /* 0x000fe20000010000 */
[----:B------:R-:W-:-:S02]  /*1dd0*/  HADD2.F32 R73, -RZ, R96.H0_H0 ;  /* 0x20000060ff497230 */ /* 0x000fc40000004100 */
[--C-:B01----:R-:W-:Y:S02]  /*1de0*/  HADD2.F32 R80, -RZ, R78.reuse.H0_H0 ;  /* 0x2000004eff507230 */ /* 0x103fe40000004100 */
        /* <DEDUP_REMOVED lines=25> */
.L_x_8105:
[--C-:B--2--5:R-:W-:Y:S02]  /*1f80*/  HADD2.F32 R74, -RZ, R77.reuse.H0_H0 ;  /* 0x2000004dff4a7230 */ /* 0x124fe40000004100 */
[----:B01----:R-:W-:Y:S02]  /*1f90*/  HADD2.F32 R80, -RZ, R77.H1_H1 ;  /* 0x3000004dff507230 */ /* 0x003fe40000004100 */
        /* <DEDUP_REMOVED lines=23> */
.L_x_8104:
[----:B------:R-:W-:Y:S05]  /*2110*/  @!P1 BRA `(.L_x_8107) ;  /* 0x0000000000449947 */ /* 0x000fea0003800000 */
[--C-:B--2--5:R-:W-:Y:S02]  /*2120*/  HADD2.F32 R73, -RZ, R76.reuse.H0_H0 ;  /* 0x2000004cff497230 */ /* 0x124fe40000004100 */
[----:B------:R-:W-:Y:S02]  /*2130*/  HADD2.F32 R76, -RZ, R76.H1_H1 ;  /* 0x3000004cff4c7230 */ /* 0x000fe40000004100 */
[--C-:B------:R-:W-:Y:S02]  /*2140*/  HADD2.F32 R75, -RZ, R77.reuse.H0_H0 ;  /* 0x2000004dff4b7230 */ /* 0x100fe40000004100 */
[----:B------:R-:W-:Y:S01]  /*2150*/  FADD.FTZ R72, R48, R73 ;  /* 0x0000004930487221 */ /* 0x000fe20000010000 */
[----:B01----:R-:W-:Y:S02]  /*2160*/  HADD2.F32 R80, -RZ, R77.H1_H1 ;  /* 0x3000004dff507230 */ /* 0x003fe40000004100 */
        /* <DEDUP_REMOVED lines=12> */
.L_x_8107:
[--C-:B--2--5:R-:W-:Y:S02]  /*2230*/  HADD2.F32 R72, -RZ, R76.reuse.H0_H0 ;  /* 0x2000004cff487230 */ /* 0x124fe40000004100 */
[----:B------:R-:W-:Y:S02]  /*2240*/  HADD2.F32 R73, -RZ, R76.H1_H1 ;  /* 0x3000004cff497230 */ /* 0x000fe40000004100 */
[--C-:B------:R-:W-:Y:S02]  /*2250*/  HADD2.F32 R74, -RZ, R77.reuse.H0_H0 ;  /* 0x2000004dff4a7230 */ /* 0x100fe40000004100 */
[----:B------:R-:W-:Y:S02]  /*2260*/  HADD2.F32 R75, -RZ, R77.H1_H1 ;  /* 0x3000004dff4b7230 */ /* 0x000fe40000004100 */
[--C-:B------:R-:W-:Y:S02]  /*2270*/  HADD2.F32 R76, -RZ, R78.reuse.H0_H0 ;  /* 0x2000004eff4c7230 */ /* 0x100fe40000004100 */
[----:B------:R-:W-:-:S02]  /*2280*/  HADD2.F32 R77, -RZ, R78.H1_H1 ;  /* 0x3000004eff4d7230 */ /* 0x000fc40000004100 */
[--C-:B------:R-:W-:Y:S02]  /*2290*/  HADD2.F32 R78, -RZ, R79.reuse.H0_H0 ;  /* 0x2000004fff4e7230 */ /* 0x100fe40000004100 */
[----:B------:R-:W-:-:S07]  /*22a0*/  HADD2.F32 R79, -RZ, R79.H1_H1 ;  /* 0x3000004fff4f7230 */ /* 0x000fce0000004100 */
.L_x_8106:
[----:B01----:R-:W0:Y:S02]  /*22b0*/  LDC.64 R80, c[0x0][0x3a8] ;  /* 0x0000ea00ff507b82 */ /* 0x003e240000000a00 */
[----:B0-----:R-:W-:-:S05]  /*22c0*/  IMAD.WIDE.U32 R80, R0, 0x20, R80 ;  /* 0x0000002000507825 */ /* 0x001fca00078e0050 */
[----:B------:R2:W-:Y:S04]  /*22d0*/  STG.E.128 desc[UR6][R80.64], R72 ;  /* 0x0000004850007986 */ /* 0x0005e8000c101d06 */
[----:B------:R2:W-:Y:S02]  /*22e0*/  STG.E.128 desc[UR6][R80.64+0x10], R76 ;  /* 0x0000104c50007986 */ /* 0x0005e4000c101d06 */
.L_x_8103:
[----:B------:R-:W-:Y:S05]  /*22f0*/  BSYNC.RECONVERGENT B0 ;  /* 0x0000000000007941 */ /* 0x000fea0003800200 */
.L_x_8102:
        /* <DEDUP_REMOVED lines=112> */
.L_x_8109:
[----:B------:R-:W-:Y:S05]  /*2a00*/  BSYNC.RECONVERGENT B0 ;  /* 0x0000000000007941 */ /* 0x000fea0003800200 */
.L_x_8108:
        /* <DEDUP_REMOVED lines=12> */
.L_x_8111:
[----:B------:R-:W-:Y:S05]  /*2ad0*/  BSYNC.RECONVERGENT B0 ;  /* 0x0000000000007941 */ /* 0x000fea0003800200 */
.L_x_8110:
        /* <DEDUP_REMOVED lines=147> */
.L_x_8113:
[----:B------:R-:W-:Y:S05]  /*3410*/  BSYNC.RECONVERGENT B0 ;  /* 0x0000000000007941 */ /* 0x000fea0003800200 */
.L_x_8112:
[----:B------:R-:W-:Y:S04]  /*3420*/  BSSY.RECONVERGENT B0, `(.L_x_8114) ;  /* 0x0000051000007945 */ /* 0x000fe80003800200 */
[----:B------:R-:W-:Y:S05]  /*3430*/  @!P2 BRA `(.L_x_8115) ;  /* 0x00000004003ca947 */ /* 0x000fea0003800000 */
[--C-:B0-2---:R-:W-:Y:S01]  /*3440*/  FADD.FTZ R80, R70, -R104.reuse ;  /* 0x8000006846507221 */ /* 0x105fe20000010000 */
        /* <DEDUP_REMOVED lines=78> */
.L_x_8115:
[----:B------:R-:W-:Y:S05]  /*3930*/  BSYNC.RECONVERGENT B0 ;  /* 0x0000000000007941 */ /* 0x000fea0003800200 */
.L_x_8114:
[----:B------:R-:W-:Y:S04]  /*3940*/  BSSY.RECONVERGENT B0, `(.L_x_8116) ;  /* 0x0000050000007945 */ /* 0x000fe80003800200 */
[----:B------:R-:W-:Y:S05]  /*3950*/  @!P3 BRA `(.L_x_8117) ;  /* 0x000000040038b947 */ /* 0x000fea0003800000 */
[--C-:B0-23--:R-:W-:Y:S01]  /*3960*/  FADD.FTZ R80, R72, -R104.reuse ;  /* 0x8000006848507221 */ /* 0x10dfe20000010000 */
[----:B-----5:R-:W-:Y:S02]  /*3970*/  HADD2.F32 R83, -RZ, R16.H0_H0 ;  /* 0x20000010ff537230 */ /* 0x020fe40000004100 */
[--C-:B------:R-:W-:Y:S01]  /*3980*/  FADD.FTZ R82, R73, -R104.reuse ;  /* 0x8000006849527221 */ /* 0x100fe20000010000 */
[----:B------:R-:W-:Y:S02]  /*3990*/  HADD2.F32 R81, -RZ, R8.H0_H0 ;  /* 0x20000008ff517230 */ /* 0x000fe40000004100 */
[----:B------:R-:W-:Y:S01]  /*39a0*/  FMUL.FTZ R80, R91, R80 ;  /* 0x000000505b507220 */ /* 0x000fe20000410000 */
[----:B------:R-:W-:Y:S02]  /*39b0*/  HADD2.F32 R85, -RZ, R12.H0_H0 ;  /* 0x2000000cff557230 */ /* 0x000fe40000004100 */
[----:B------:R-:W-:Y:S01]  /*39c0*/  FADD.FTZ R84, R74, -R104 ;  /* 0x800000684a547221 */ /* 0x000fe20000010000 */
[----:B------:R-:W-:-:S02]  /*39d0*/  HADD2.F32 R87, -RZ, R4.H0_H0 ;  /* 0x20000004ff577230 */ /* 0x000fc40000004100 */
[C---:B------:R-:W-:Y:S01]  /*39e0*/  FFMA.FTZ R83, R80.reuse, R83, R81 ;  /* 0x0000005350537223 */ /* 0x040fe20000010051 */
        /* <DEDUP_REMOVED lines=8> */
[----:B------:R-:W-:Y:S02]  /*3a70*/  HADD2.F32 R105, -RZ, R17.H0_H0 ;  /* 0x20000011ff697230 */ /* 0x000fe40000004100 */
[--C-:B------:R-:W-:Y:S01]  /*3a80*/  FADD.FTZ R80, R75, -R104.reuse ;  /* 0x800000684b507221 */ /* 0x100fe20000010000 */
[----:B------:R-:W-:Y:S02]  /*3a90*/  HADD2.F32 R107, -RZ, R9.H0_H0 ;  /* 0x20000009ff6b7230 */ /* 0x000fe40000004100 */
[----:B------:R-:W-:Y:S01]  /*3aa0*/  FADD.FTZ R100, R76, -R104 ;  /* 0x800000684c647221 */ /* 0x000fe20000010000 */
[----:B------:R-:W-:Y:S01]  /*3ab0*/  FFMA.FTZ R86, R82, R81, R101 ;  /* 0x0000005152567223 */ /* 0x000fe20000010065 */
[----:B------:R-:W-:Y:S02]  /*3ac0*/  HADD2.F32 R101, -RZ, R17.H1_H1 ;  /* 0x30000011ff657230 */ /* 0x000fe40000004100 */
[----:B------:R-:W-:Y:S01]  /*3ad0*/  FMUL.FTZ R80, R91, R80 ;  /* 0x000000505b507220 */ /* 0x000fe20000410000 */
[----:B------:R-:W-:Y:S01]  /*3ae0*/  FFMA.FTZ R85, R102, R105, R107 ;  /* 0x0000006966557223 */ /* 0x000fe2000001006b */
[----:B------:R-:W-:-:S02]  /*3af0*/  HADD2.F32 R105, -RZ, R9.H1_H1 ;  /* 0x30000009ff697230 */ /* 0x000fc40000004100 */
[----:B------:R-:W-:Y:S01]  /*3b00*/  FMUL.FTZ R100, R91, R100 ;  /* 0x000000645b647220 */ /* 0x000fe20000410000 */
[----:B------:R-:W-:Y:S02]  /*3b10*/  HADD2.F32 R107, -RZ, R13.H1_H1 ;  /* 0x3000000dff6b7230 */ /* 0x000fe40000004100 */
[--C-:B------:R-:W-:Y:S01]  /*3b20*/  FADD.FTZ R110, R78, -R104.reuse ;  /* 0x800000684e6e7221 */ /* 0x100fe20000010000 */
[----:B------:R-:W-:Y:S02]  /*3b30*/  HADD2.F32 R82, -RZ, R5.H1_H1 ;  /* 0x30000005ff527230 */ /* 0x000fe40000004100 */
[----:B------:R-:W-:Y:S01]  /*3b40*/  FFMA.FTZ R106, R80, R101, R105 ;  /* 0x00000065506a7223 */ /* 0x000fe20000010069 */
[----:B------:R-:W-:Y:S02]  /*3b50*/  HADD2.F32 R109, -RZ, R18.H0_H0 ;  /* 0x20000012ff6d7230 */ /* 0x000fe40000004100 */
[----:B------:R-:W-:Y:S01]  /*3b60*/  FADD.FTZ R112, R79, -R104 ;  /* 0x800000684f707221 */ /* 0x000fe20000010000 */
[----:B------:R-:W-:-:S02]  /*3b70*/  HADD2.F32 R111, -RZ, R10.H0_H0 ;  /* 0x2000000aff6f7230 */ /* 0x000fc40000004100 */
[----:B------:R-:W-:Y:S01]  /*3b80*/  FFMA.FTZ R105, R80, R107, R82 ;  /* 0x0000006b50697223 */ /* 0x000fe20000010052 */
[----:B------:R-:W-:Y:S02]  /*3b90*/  HADD2.F32 R113, -RZ, R14.H0_H0 ;  /* 0x2000000eff717230 */ /* 0x000fe40000004100 */
[C---:B------:R-:W-:Y:S01]  /*3ba0*/  FMUL.FTZ R110, R91.reuse, R110 ;  /* 0x0000006e5b6e7220 */ /* 0x040fe20000410000 */
[----:B------:R-:W-:Y:S02]  /*3bb0*/  HADD2.F32 R108, -RZ, R6.H0_H0 ;  /* 0x20000006ff6c7230 */ /* 0x000fe40000004100 */
[----:B------:R-:W-:Y:S01]  /*3bc0*/  FFMA.FTZ R82, R100, R109, R111 ;  /* 0x0000006d64527223 */ /* 0x000fe2000001006f */
[----:B------:R-:W-:Y:S02]  /*3bd0*/  HADD2.F32 R81, -RZ, R13.H0_H0 ;  /* 0x2000000dff517230 */ /* 0x000fe40000004100 */
[----:B------:R-:W-:Y:S01]  /*3be0*/  FMUL.FTZ R112, R91, R112 ;  /* 0x000000705b707220 */ /* 0x000fe20000410000 */
[----:B------:R-:W-:-:S02]  /*3bf0*/  HADD2.F32 R87, -RZ, R5.H0_H0 ;  /* 0x20000005ff577230 */ /* 0x000fc40000004100 */
[----:B------:R-:W-:Y:S01]  /*3c00*/  FFMA.FTZ R107, R100, R113, R108 ;  /* 0x00000071646b7223 */ /* 0x000fe2000001006c */
[----:B------:R-:W-:Y:S01]  /*3c10*/  FADD.FTZ R108, R77, -R104 ;  /* 0x800000684d6c7221 */ /* 0x000fe20000010000 */
[----:B------:R-:W0:Y:S01]  /*3c20*/  LDC.64 R100, c[0x0][0x428] ;  /* 0x00010a00ff647b82 */ /* 0x000e220000000a00 */
[----:B------:R-:W-:Y:S02]  /*3c30*/  HADD2.F32 R111, -RZ, R14.H1_H1 ;  /* 0x3000000eff6f7230 */ /* 0x000fe40000004100 */
[----:B------:R-:W-:Y:S01]  /*3c40*/  FFMA.FTZ R102, R102, R81, R87 ;  /* 0x0000005166667223 */ /* 0x000fe20000010057 */
[----:B------:R-:W-:Y:S02]  /*3c50*/  HADD2.F32 R104, -RZ, R6.H1_H1 ;  /* 0x30000006ff687230 */ /* 0x000fe40000004100 */
[----:B------:R-:W-:Y:S01]  /*3c60*/  FMUL.FTZ R108, R91, R108 ;  /* 0x0000006c5b6c7220 */ /* 0x000fe20000410000 */
[----:B------:R-:W-:Y:S01]  /*3c70*/  HADD2.F32 R113, -RZ, R19.H0_H0 ;  /* 0x20000013ff717230 */ /* 0x000fe20000004100 */
[----:B------:R-:W-:Y:S01]  /*3c80*/  F2FP.F16.F32.PACK_AB R84, R103, R84 ;  /* 0x000000546754723e */ /* 0x000fe200000000ff */
[----:B------:R-:W-:Y:S01]  /*3c90*/  HADD2.F32 R115, -RZ, R11.H0_H0 ;  /* 0x2000000bff737230 */ /* 0x000fe20000004100 */
[----:B------:R-:W1:Y:S01]  /*3ca0*/  LDC.64 R80, c[0x0][0x430] ;  /* 0x00010c00ff507b82 */ /* 0x000e620000000a00 */
[----:B------:R-:W-:-:S02]  /*3cb0*/  HADD2.F32 R87, -RZ, R18.H1_H1 ;  /* 0x30000012ff577230 */ /* 0x000fc40000004100 */
[----:B------:R-:W-:Y:S01]  /*3cc0*/  FFMA.FTZ R104, R108, R111, R104 ;  /* 0x0000006f6c687223 */ /* 0x000fe20000010068 */
[----:B------:R-:W-:Y:S02]  /*3cd0*/  HADD2.F32 R109, -RZ, R10.H1_H1 ;  /* 0x3000000aff6d7230 */ /* 0x000fe40000004100 */
[----:B------:R-:W-:Y:S01]  /*3ce0*/  FFMA.FTZ R113, R110, R113, R115 ;  /* 0x000000716e717223 */ /* 0x000fe20000010073 */
[----:B------:R-:W-:Y:S02]  /*3cf0*/  HADD2.F32 R111, -RZ, R19.H1_H1 ;  /* 0x30000013ff6f7230 */ /* 0x000fe40000004100 */
[----:B------:R-:W-:Y:S02]  /*3d00*/  HADD2.F32 R115, -RZ, R11.H1_H1 ;  /* 0x3000000bff737230 */ /* 0x000fe40000004100 */
[----:B------:R-:W-:Y:S01]  /*3d10*/  FFMA.FTZ R87, R108, R87, R109 ;  /* 0x000000576c577223 */ /* 0x000fe2000001006d */
[----:B------:R-:W-:Y:S02]  /*3d20*/  HADD2.F32 R91, -RZ, R15.H0_H0 ;  /* 0x2000000fff5b7230 */ /* 0x000fe40000004100 */
[----:B------:R-:W-:-:S02]  /*3d30*/  HADD2.F32 R109, -RZ, R7.H0_H0 ;  /* 0x20000007ff6d7230 */ /* 0x000fc40000004100 */
[----:B------:R-:W-:Y:S01]  /*3d40*/  FFMA.FTZ R108, R112, R111, R115 ;  /* 0x0000006f706c7223 */ /* 0x000fe20000010073 */
[----:B------:R-:W-:Y:S01]  /*3d50*/  HADD2.F32 R117, -RZ, R15.H1_H1 ;  /* 0x3000000fff757230 */ /* 0x000fe20000004100 */
[----:B------:R-:W-:Y:S01]  /*3d60*/  F2FP.F16.F32.PACK_AB R82, R87, R82 ;  /* 0x000000525752723e */ /* 0x000fe200000000ff */
[----:B------:R-:W-:Y:S02]  /*3d70*/  HADD2.F32 R114, -RZ, R7.H1_H1 ;  /* 0x30000007ff727230 */ /* 0x000fe40000004100 */
[----:B------:R-:W-:Y:S01]  /*3d80*/  FFMA.FTZ R109, R110, R91, R109 ;  /* 0x0000005b6e6d7223 */ /* 0x000fe2000001006d */
[----:B0-----:R-:W-:-:S04]  /*3d90*/  IMAD.WIDE.U32 R100, R90, 0x10, R100 ;  /* 0x000000105a647825 */ /* 0x001fc800078e0064 */
[----:B------:R-:W-:Y:S01]  /*3da0*/  FFMA.FTZ R114, R112, R117, R114 ;  /* 0x0000007570727223 */ /* 0x000fe20000010072 */
[----:B-1----:R-:W-:Y:S01]  /*3db0*/  IMAD.WIDE.U32 R90, R90, 0x10, R80 ;  /* 0x000000105a5a7825 */ /* 0x002fe200078e0050 */
[----:B------:R-:W-:Y:S02]  /*3dc0*/  F2FP.F16.F32.PACK_AB R80, R86, R83 ;  /* 0x000000535650723e */ /* 0x000fe400000000ff */
[----:B------:R-:W-:Y:S02]  /*3dd0*/  F2FP.F16.F32.PACK_AB R81, R106, R85 ;  /* 0x000000556a51723e */ /* 0x000fe400000000ff */
[----:B------:R-:W-:Y:S02]  /*3de0*/  F2FP.F16.F32.PACK_AB R83, R108, R113 ;  /* 0x000000716c53723e */ /* 0x000fe400000000ff */
[----:B------:R-:W-:Y:S02]  /*3df0*/  F2FP.F16.F32.PACK_AB R87, R114, R109 ;  /* 0x0000006d7257723e */ /* 0x000fe400000000ff */
[----:B------:R-:W-:Y:S01]  /*3e00*/  F2FP.F16.F32.PACK_AB R86, R104, R107 ;  /* 0x0000006b6856723e */ /* 0x000fe200000000ff */
[----:B------:R1:W-:Y:S01]  /*3e10*/  STG.E.128 desc[UR6][R100.64], R80 ;  /* 0x0000005064007986 */ /* 0x0003e2000c101d06 */
[----:B------:R-:W-:-:S05]  /*3e20*/  F2FP.F16.F32.PACK_AB R85, R105, R102 ;  /* 0x000000666955723e */ /* 0x000fca00000000ff */
[----:B------:R1:W-:Y:S02]  /*3e30*/  STG.E.128 desc[UR6][R90.64], R84 ;  /* 0x000000545a007986 */ /* 0x0003e4000c101d06 */
.L_x_8117:
[----:B------:R-:W-:Y:S05]  /*3e40*/  BSYNC.RECONVERGENT B0 ;  /* 0x0000000000007941 */ /* 0x000fea0003800200 */
.L_x_8116:
[----:B0123--:R-:W0:Y:S01]  /*3e50*/  LDC.64 R80, c[0x0][0x380] ;  /* 0x0000e000ff507b82 */ /* 0x00fe220000000a00 */
[----:B------:R-:W-:Y:S01]  /*3e60*/  UPLOP3.LUT UP1, UPT, UPT, UPT, UP1, 0x40, 0x4 ;  /* 0x000000000004789c */ /* 0x000fe20003f2e810 */
[----:B0-----:R-:W-:-:S04]  /*3e70*/  IADD3 R2, PT, PT, R2, R80, RZ ;  /* 0x0000005002027210 */ /* 0x001fc80007ffe0ff */
[----:B------:R-:W-:-:S13]  /*3e80*/  ISETP.GE.AND P1, PT, R2, R81, PT ;  /* 0x000000510200720c */ /* 0x000fda0003f26270 */
[----:B------:R-:W-:Y:S05]  /*3e90*/  @!P1 BRA `(.L_x_8118) ;  /* 0xffffffcc00d89947 */ /* 0x000fea000383ffff */
[----:B------:R-:W-:Y:S05]  /*3ea0*/  EXIT ;  /* 0x000000000000794d */ /* 0x000fea0003800000 */
.L_x_8119:
        /* <DEDUP_REMOVED lines=13> */
.L_x_13712:


//--------------------- .text._ZN10layer_norm31ln_parallel_residual_fwd_kernelINS_13Kernel_traitsI6__halfS2_fS2_fjLj6144ELj1ELj1ELj8ELj16ENS_18Kernel_traits_baseILj6144ES2_S2_fS2_fjLj256EEEEELb0ELb0ELb1EEEvNS_9FwdParamsE --------------------------
	.section	.text._ZN10layer_norm31ln_parallel_residual_fwd_kernelINS_13Kernel_traitsI6__halfS2_fS2_fjLj6144ELj1ELj1ELj8ELj16ENS_18Kernel_traits_baseILj6144ES2_S2_fS2_fjLj256EEEEELb0ELb0ELb1EEEvNS_9FwdParamsE,"ax",@progbits
	.align	128
        .global         _ZN10layer_norm31ln_parallel_residual_fwd_kernelINS_13Kernel_traitsI6__halfS2_fS2_fjLj6144ELj1ELj1ELj8ELj16ENS_18Kernel_traits_baseILj6144ES2_S2_fS2_fjLj256EEEEELb0ELb0ELb1EEEvNS_9FwdParamsE
        .type           _ZN10layer_norm31ln_parallel_residual_fwd_kernelINS_13Kernel_traitsI6__halfS2_fS2_fjLj6144ELj1ELj1ELj8ELj16ENS_18Kernel_traits_baseILj6144ES2_S2_fS2_fjLj256EEEEELb0ELb0ELb1EEEvNS_9FwdParamsE,@function
        .size           _ZN10layer_norm31ln_parallel_residual_fwd_kernelINS_13Kernel_traitsI6__halfS2_fS2_fjLj6144ELj1ELj1ELj8ELj16ENS_18Kernel_traits_baseILj6144ES2_S2_fS2_fjLj256EEEEELb0ELb0ELb1EEEvNS_9FwdParamsE,(.L_x_13713 - _ZN10layer_norm31ln_parallel_residual_fwd_kernelINS_13Kernel_traitsI6__halfS2_fS2_fjLj6144ELj1ELj1ELj8ELj16ENS_18Kernel_traits_baseILj6144ES2_S2_fS2_fjLj256EEEEELb0ELb0ELb1EEEvNS_9FwdParamsE)
        .other          _ZN10layer_norm31ln_parallel_residual_fwd_kernelINS_13Kernel_traitsI6__halfS2_fS2_fjLj6144ELj1ELj1ELj8ELj16ENS_18Kernel_traits_baseILj6144ES2_S2_fS2_fjLj256EEEEELb0ELb0ELb1EEEvNS_9FwdParamsE,@"STO_CUDA_ENTRY STV_DEFAULT"
_ZN10layer_norm31ln_parallel_residual_fwd_kernelINS_13Kernel_traitsI6__halfS2_fS2_fjLj6144ELj1ELj1ELj8ELj16ENS_18Kernel_traits_baseILj6144ES2_S2_fS2_fjLj256EEEEELb0ELb0ELb1EEEvNS_9FwdParamsE:
.text._ZN10layer_norm31ln_parallel_residual_fwd_kernelINS_13Kernel_traitsI6__halfS2_fS2_fjLj6144ELj1ELj1ELj8ELj16ENS_18Kernel_traits_baseILj6144ES2_S2_fS2_fjLj256EEEEELb0ELb0ELb1EEEvNS_9FwdParamsE:
        /* <DEDUP_REMOVED lines=15> */
[----:B--2---:R-:W-:-:S05]  /*00f0*/  IMAD.WIDE.U32 R16, R14, 0x10, R16 ;  /* 0x000000100e107825 */ /* 0x004fca00078e0010 */
[----:B------:R-:W5:Y:S01]  /*0100*/  LDG.E.128 R68, desc[UR6][R16.64] ;  /* 0x0000000610447981 */ /* 0x000f62000c1e1d00 */
[----:B0-----:R-:W-:-:S03]  /*0110*/  IMAD.WIDE.U32 R8, R14, 0x10, R8 ;  /* 0x000000100e087825 */ /* 0x001fc600078e0008 */
        /* <DEDUP_REMOVED lines=8> */
[----:B------:R-:W-:Y:S01]  /*01a0*/  MOV R12, RZ ;  /* 0x000000ff000c7202 */ /* 0x000fe20000000f00 */
[----:B------:R-:W5:Y:S01]  /*01b0*/  LDG.E.128 R76, desc[UR6][R8.64+0x1000] ;  /* 0x00100006084c7981 */ /* 0x000f62000c1e1d00 */
[----:B------:R-:W-:Y:S02]  /*01c0*/  CS2R R58, SRZ ;  /* 0x00000000003a7805 */ /* 0x000fe4000001ff00 */
        /* <DEDUP_REMOVED lines=8> */
.L_x_8121:
[----:B------:R-:W2:Y:S08]  /*0250*/  LDC.64 R16, c[0x0][0x440] ;  /* 0x00011000ff107b82 */ /* 0x000eb00000000a00 */
[----:B------:R-:W0:Y:S08]  /*0260*/  LDC.64 R2, c[0x0][0x3d0] ;  /* 0x0000f400ff027b82 */ /* 0x000e300000000a00 */
[----:B------:R-:W1:Y:S01]  /*0270*/  LDC.64 R4, c[0x0][0x3d8] ;  /* 0x0000f600ff047b82 */ /* 0x000e620000000a00 */
[----:B--2---:R-:W-:-:S05]  /*0280*/  IMAD.WIDE.U32 R16, R14, 0x10, R16 ;  /* 0x000000100e107825 */ /* 0x004fca00078e0010 */
[----:B------:R-:W5:Y:S01]  /*0290*/  LDG.E.128 R48, desc[UR6][R16.64] ;  /* 0x0000000610307981 */ /* 0x000f62000c1e1d00 */
[----:B0-----:R-:W-:-:S03]  /*02a0*/  IMAD.WIDE.U32 R6, R14, 0x10, R2 ;  /* 0x000000100e067825 */ /* 0x001fc600078e0002 */
[----:B------:R-:W5:Y:S04]  /*02b0*/  LDG.E.128 R52, desc[UR6][R16.64+0x1000] ;  /* 0x0010000610347981 */ /* 0x000f68000c1e1d00 */
[----:B------:R-:W5:Y:S01]  /*02c0*/  LDG.E.128 R56, desc[UR6][R16.64+0x2000] ;  /* 0x0020000610387981 */ /* 0x000f62000c1e1d00 */
[----:B-1----:R-:W-:-:S04]  /*02d0*/  IMAD.WIDE.U32 R8, R14, 0x10, R4 ;  /* 0x000000100e087825 */ /* 0x002fc800078e0004 */
[----:B------:R-:W-:Y:S01]  /*02e0*/  HFMA2 R0, -RZ, RZ, 0, 0 ;  /* 0x00000000ff007431 */ /* 0x000fe200000001ff */
[----:B------:R-:W5:Y:S01]  /*02f0*/  LDG.E.128 R80, desc[UR6][R6.64] ;  /* 0x0000000606507981 */ /* 0x000f62000c1e1d00 */
[----:B------:R-:W-:Y:S02]  /*0300*/  CS2R R2, SRZ ;  /* 0x0000000000027805 */ /* 0x000fe4000001ff00 */
[----:B------:R-:W-:Y:S02]  /*0310*/  CS2R R4, SRZ ;  /* 0x0000000000047805 */ /* 0x000fe4000001ff00 */
[----:B------:R-:W-:Y:S01]  /*0320*/  CS2R R10, SRZ ;  /* 0x00000000000a7805 */ /* 0x000fe2000001ff00 */
[----:B------:R-:W5:Y:S01]  /*0330*/  LDG.E.128 R76, desc[UR6][R6.64+0x1000] ;  /* 0x00100006064c7981 */ /* 0x000f62000c1e1d00 */
[----:B------:R-:W-:-:S03]  /*0340*/  MOV R12, RZ ;  /* 0x000000ff000c7202 */ /* 0x000fc60000000f00 */
[----:B------:R0:W5:Y:S04]  /*0350*/  LDG.E.128 R72, desc[UR6][R6.64+0x2000] ;  /* 0x0020000606487981 */ /* 0x000168000c1e1d00 */
[----:B------:R-:W5:Y:S04]  /*0360*/  LDG.E.128 R68, desc[UR6][R8.64] ;  /* 0x0000000608447981 */ /* 0x000f68000c1e1d00 */
[----:B------:R-:W5:Y:S01]  /*0370*/  LDG.E.128 R64, desc[UR6][R8.64+0x1000] ;  /* 0x0010000608407981 */ /* 0x000f62000c1e1d00 */
[----:B0-----:R-:W-:-:S03]  /*0380*/  CS2R R6, SRZ ;  /* 0x0000000000067805 */ /* 0x001fc6000001ff00 */
[----:B------:R0:W5:Y:S02]  /*0390*/  LDG.E.128 R60, desc[UR6][R8.64+0x2000] ;  /* 0x00200006083c7981 */ /* 0x000164000c1e1d00 */
[----:B0-----:R-:W-:Y:S01]  /*03a0*/  CS2R R8, SRZ ;  /* 0x0000000000087805 */ /* 0x001fe2000001ff00 */
[----:B------:R-:W-:Y:S06]  /*03b0*/  BRA `(.L_x_8122) ;  /* 0x0000000000d47947 */ /* 0x000fec0003800000 */
.L_x_8120:
        /* <DEDUP_REMOVED lines=23> */
[----:B--2---:R-:W-:-:S02]  /*0530*/  @P0 MOV R12, R20 ;  /* 0x00000014000c0202 */ /* 0x004fc40000000f00 */
[----:B------:R-:W-:Y:S02]  /*0540*/  @P0 MOV R11, R21 ;  /* 0x00000015000b0202 */ /* 0x000fe40000000f00 */
[----:B------:R-:W-:Y:S02]  /*0550*/  @P0 MOV R10, R22 ;  /* 0x00000016000a0202 */ /* 0x000fe40000000f00 */
[----:B0-----:R-:W-:Y:S02]  /*0560*/  @P0 MOV R9, R23 ;  /* 0x0000001700090202 */ /* 0x001fe40000000f00 */
[----:B----4-:R-:W-:Y:S02]  /*0570*/  @P0 MOV R8, R24 ;  /* 0x0000001800080202 */ /* 0x010fe40000000f00 */
[----:B------:R-:W-:Y:S02]  /*0580*/  @P0 MOV R7, R25 ;  /* 0x0000001900070202 */ /* 0x000fe40000000f00 */
[----:B------:R-:W-:-:S02]  /*0590*/  @P0 MOV R6, R26 ;  /* 0x0000001a00060202 */ /* 0x000fc40000000f00 */
[----:B------:R-:W-:Y:S02]  /*05a0*/  @P0 MOV R5, R27 ;  /* 0x0000001b00050202 */ /* 0x000fe40000000f00 */
[----:B------:R-:W-:Y:S02]  /*05b0*/  @P0 MOV R4, R16 ;  /* 0x0000001000040202 */ /* 0x000fe40000000f00 */
[----:B------:R-:W-:Y:S02]  /*05c0*/  @P0 MOV R3, R17 ;  /* 0x0000001100030202 */ /* 0x000fe40000000f00 */
[----:B------:R-:W-:Y:S02]  /*05d0*/  @P0 MOV R2, R18 ;  /* 0x0000001200020202 */ /* 0x000fe40000000f00 */
[----:B------:R-:W-:Y:S02]  /*05e0*/  @P0 MOV R0, R19 ;  /* 0x0000001300000202 */ /* 0x000fe40000000f00 */
[----:B------:R-:W-:-:S02]  /*05f0*/  @!P0 MOV R12, R20 ;  /* 0x00000014000c8202 */ /* 0x000fc40000000f00 */
[----:B------:R-:W-:Y:S02]  /*0600*/  @!P0 MOV R11, R21 ;  /* 0x00000015000b8202 */ /* 0x000fe40000000f00 */
[----:B------:R-:W-:Y:S02]  /*0610*/  @!P0 MOV R10, R22 ;  /* 0x00000016000a8202 */ /* 0x000fe40000000f00 */
[----:B------:R-:W-:Y:S02]  /*0620*/  @!P0 MOV R9, R23 ;  /* 0x0000001700098202 */ /* 0x000fe40000000f00 */
[----:B------:R-:W-:Y:S02]  /*0630*/  @!P0 MOV R8, R24 ;  /* 0x0000001800088202 */ /* 0x000fe40000000f00 */
[----:B------:R-:W-:Y:S02]  /*0640*/  @!P0 MOV R7, R25 ;  /* 0x0000001900078202 */ /* 0x000fe40000000f00 */
[----:B------:R-:W-:-:S02]  /*0650*/  @!P0 MOV R6, R26 ;  /* 0x0000001a00068202 */ /* 0x000fc40000000f00 */
[----:B------:R-:W-:Y:S02]  /*0660*/  @!P0 CS2R R50, SRZ ;  /* 0x0000000000328805 */ /* 0x000fe4000001ff00 */
[----:B------:R-:W-:Y:S02]  /*0670*/  @!P0 MOV R5, R27 ;  /* 0x0000001b00058202 */ /* 0x000fe40000000f00 */
[----:B------:R-:W-:Y:S02]  /*0680*/  @!P0 CS2R R48, SRZ ;  /* 0x0000000000308805 */ /* 0x000fe4000001ff00 */
[----:B------:R-:W-:Y:S02]  /*0690*/  @!P0 MOV R4, R16 ;  /* 0x0000001000048202 */ /* 0x000fe40000000f00 */
[----:B------:R-:W-:Y:S02]  /*06a0*/  @!P0 CS2R R54, SRZ ;  /* 0x0000000000368805 */ /* 0x000fe4000001ff00 */
[----:B------:R-:W-:-:S02]  /*06b0*/  @!P0 MOV R3, R17 ;  /* 0x0000001100038202 */ /* 0x000fc40000000f00 */
[----:B------:R-:W-:Y:S02]  /*06c0*/  @!P0 CS2R R52, SRZ ;  /* 0x0000000000348805 */ /* 0x000fe4000001ff00 */
[----:B------:R-:W-:Y:S02]  /*06d0*/  @!P0 MOV R2, R18 ;  /* 0x0000001200028202 */ /* 0x000fe40000000f00 */
[----:B------:R-:W-:Y:S02]  /*06e0*/  @!P0 CS2R R58, SRZ ;  /* 0x00000000003a8805 */ /* 0x000fe4000001ff00 */
[----:B------:R-:W-:Y:S02]  /*06f0*/  @!P0 MOV R0, R19 ;  /* 0x0000001300008202 */ /* 0x000fe40000000f00 */
[----:B------:R-:W-:-:S07]  /*0700*/  @!P0 CS2R R56, SRZ ;  /* 0x0000000000388805 */ /* 0x000fce000001ff00 */
.L_x_8122:
[----:B------:R-:W0:Y:S02]  /*0710*/  LDCU UR4, c[0x0][0x384] ;  /* 0x00007080ff0477ac */ /* 0x000e240008000800 */
[----:B0-----:R-:W-:-:S13]  /*0720*/  ISETP.GE.AND P0, PT, R13, UR4, PT ;  /* 0x000000040d007c0c */ /* 0x001fda000bf06270 */
[----:B------:R-:W-:Y:S05]  /*0730*/  @P0 EXIT ;  /* 0x000000000000094d */ /* 0x000fea0003800000 */
[----:B------:R-:W0:Y:S01]  /*0740*/  LDCU.64 UR4, c[0x0][0x398] ;  /* 0x00007300ff0477ac */ /* 0x000e220008000a00 */
[----:B------:R-:W1:Y:S01]  /*0750*/  LDCU UR8, c[0x0][0x388] ;  /* 0x00007100ff0877ac */ /* 0x000e620008000800 */
[----:B------:R-:W2:Y:S01]  /*0760*/  LDCU.U8 UR9, c[0x0][0x410] ;  /* 0x00008200ff0977ac */ /* 0x000ea20008000000 */
[----:B------:R-:W3:Y:S01]  /*0770*/  LDCU UR12, c[0x0][0x400] ;  /* 0x00008000ff0c77ac */ /* 0x000ee20008000800 */
[----:B------:R-:W4:Y:S01]  /*0780*/  LDCU.64 UR10, c[0x0][0x3a0] ;  /* 0x00007400ff0a77ac */ /* 0x000f220008000a00 */
[----:B0-----:R-:W-:Y:S02]  /*0790*/  UISETP.NE.U32.AND UP0, UPT, UR4, URZ, UPT ;  /* 0x000000ff0400728c */ /* 0x001fe4000bf05070 */
[----:B------:R-:W-:Y:S02]  /*07a0*/  UPLOP3.LUT UP1, UPT, UPT, UPT, UPT, 0x40, 0x4 ;  /* 0x000000000004789c */ /* 0x000fe40003f2e870 */
[----:B------:R-:W-:-:S06]  /*07b0*/  UISETP.NE.AND.EX UP0, UPT, UR5, URZ, UPT, UP0 ;  /* 0x000000ff0500728c */ /* 0x000fcc000bf05300 */
[----:B-1234-:R-:W-:-:S13]  /*07c0*/  PLOP3.LUT P1, PT, PT, PT, UP0, 0x80, 0x8 ;  /* 0x000000000008781c */ /* 0x01efda0003f2f008 */
.L_x_8139:
        /* <DEDUP_REMOVED lines=32> */
.L_x_8124:
[----:B-----5:R-:W-:Y:S02]  /*09d0*/  HADD2.F32 R19, -RZ, R28.H0_H0 ;  /* 0x2000001cff137230 */ /* 0x020fe40000004100 */
[----:B------:R-:W-:Y:S02]  /*09e0*/  HADD2.F32 R23, -RZ, R30.H0_H0 ;  /* 0x2000001eff177230 */ /* 0x000fe40000004100 */
[----:B------:R-:W-:Y:S02]  /*09f0*/  HADD2.F32 R28, -RZ, R28.H1_H1 ;  /* 0x3000001cff1c7230 */ /* 0x000fe40000004100 */
[----:B------:R-:W-:Y:S01]  /*0a00*/  FADD.FTZ R32, R40, R19 ;  /* 0x0000001328207221 */ /* 0x000fe20000010000 */
[----:B------:R-:W-:Y:S02]  /*0a10*/  HADD2.F32 R30, -RZ, R30.H1_H1 ;  /* 0x3000001eff1e7230 */ /* 0x000fe40000004100 */
[--C-:B------:R-:W-:Y:S02]  /*0a20*/  HADD2.F32 R21, -RZ, R29.reuse.H0_H0 ;  /* 0x2000001dff157230 */ /* 0x100fe40000004100 */
[----:B------:R-:W-:Y:S01]  /*0a30*/  FADD.FTZ R33, R41, R28 ;  /* 0x0000001c29217221 */ /* 0x000fe20000010000 */
[----:B------:R-:W-:-:S02]  /*0a40*/  HADD2.F32 R18, -RZ, R29.H1_H1 ;  /* 0x3000001dff127230 */ /* 0x000fc40000004100 */
[----:B------:R-:W-:Y:S01]  /*0a50*/  FADD.FTZ R29, R37, R30 ;  /* 0x0000001e251d7221 */ /* 0x000fe20000010000 */
[--C-:B------:R-:W-:Y:S02]  /*0a60*/  HADD2.F32 R25, -RZ, R31.reuse.H0_H0 ;  /* 0x2000001fff197230 */ /* 0x100fe40000004100 */
[----:B------:R-:W-:Y:S01]  /*0a70*/  FADD.FTZ R34, R42, R21 ;  /* 0x000000152a227221 */ /* 0x000fe20000010000 */
[----:B------:R-:W-:Y:S02]  /*0a80*/  HADD2.F32 R20, -RZ, R31.H1_H1 ;  /* 0x3000001fff147230 */ /* 0x000fe40000004100 */
[----:B------:R-:W-:Y:S01]  /*0a90*/  FADD.FTZ R35, R43, R18 ;  /* 0x000000122b237221 */ /* 0x000fe20000010000 */
[----:B------:R-:W-:Y:S01]  /*0aa0*/  FADD.FTZ R28, R36, R23 ;  /* 0x00000017241c7221 */ /* 0x000fe20000010000 */
[----:B------:R-:W-:Y:S01]  /*0ab0*/  FADD.FTZ R30, R38, R25 ;  /* 0x00000019261e7221 */ /* 0x000fe20000010000 */
[----:B------:R-:W-:Y:S01]  /*0ac0*/  FADD.FTZ R31, R39, R20 ;  /* 0x00000014271f7221 */ /* 0x000fe20000010000 */
[----:B------:R-:W-:Y:S06]  /*0ad0*/  BRA `(.L_x_8125) ;  /* 0x0000000000f07947 */ /* 0x000fec0003800000 */
.L_x_8123:
[----:B------:R-:W-:-:S04]  /*0ae0*/  UISETP.NE.U32.AND UP0, UPT, UR10, URZ, UPT ;  /* 0x000000ff0a00728c */ /* 0x000fc8000bf05070 */
[----:B------:R-:W-:-:S09]  /*0af0*/  UISETP.NE.AND.EX UP0, UPT, UR11, URZ, UPT, UP0 ;  /* 0x000000ff0b00728c */ /* 0x000fd2000bf05300 */
[----:B------:R-:W-:Y:S05]  /*0b00*/  BRA.U UP0, `(.L_x_8126) ;  /* 0x0000000100647547 */ /* 0x000fea000b800000 */
[--C-:B-----5:R-:W-:Y:S02]  /*0b10*/  HADD2.F32 R19, -RZ, R28.reuse.H0_H0 ;  /* 0x2000001cff137230 */ /* 0x120fe40000004100 */
[----:B------:R-:W-:Y:S02]  /*0b20*/  HADD2.F32 R28, -RZ, R28.H1_H1 ;  /* 0x3000001cff1c7230 */ /* 0x000fe40000004100 */
[----:B------:R-:W-:Y:S02]  /*0b30*/  HADD2.F32 R33, -RZ, R44.H1_H1 ;  /* 0x3000002cff217230 */ /* 0x000fe40000004100 */
[--C-:B------:R-:W-:Y:S02]  /*0b40*/  HADD2.F32 R21, -RZ, R29.reuse.H0_H0 ;  /* 0x2000001dff157230 */ /* 0x100fe40000004100 */
[----:B------:R-:W-:Y:S02]  /*0b50*/  HADD2.F32 R18, -RZ, R29.H1_H1 ;  /* 0x3000001dff127230 */ /* 0x000fe40000004100 */
[----:B------:R-:W-:Y:S01]  /*0b60*/  FADD.FTZ R33, R28, R33 ;  /* 0x000000211c217221 */ /* 0x000fe20000010000 */
[----:B------:R-:W-:-:S02]  /*0b70*/  HADD2.F32 R23, -RZ, R30.H0_H0 ;  /* 0x2000001eff177230 */ /* 0x000fc40000004100 */
[----:B------:R-:W-:Y:S02]  /*0b80*/  HADD2.F32 R20, -RZ, R30.H1_H1 ;  /* 0x3000001eff147230 */ /* 0x000fe40000004100 */
[--C-:B------:R-:W-:Y:S02]  /*0b90*/  HADD2.F32 R25, -RZ, R31.reuse.H0_H0 ;  /* 0x2000001fff197230 */ /* 0x100fe40000004100 */
[----:B------:R-:W-:Y:S02]  /*0ba0*/  HADD2.F32 R22, -RZ, R31.H1_H1 ;  /* 0x3000001fff167230 */ /* 0x000fe40000004100 */
[----:B------:R-:W-:Y:S02]  /*0bb0*/  HADD2.F32 R32, -RZ, R44.H0_H0 ;  /* 0x2000002cff207230 */ /* 0x000fe40000004100 */
[--C-:B------:R-:W-:Y:S02]  /*0bc0*/  HADD2.F32 R34, -RZ, R45.reuse.H0_H0 ;  /* 0x2000002dff227230 */ /* 0x100fe40000004100 */
[----:B------:R-:W-:-:S02]  /*0bd0*/  HADD2.F32 R35, -RZ, R45.H1_H1 ;  /* 0x3000002dff237230 */ /* 0x000fc40000004100 */
[----:B------:R-:W-:Y:S01]  /*0be0*/  FADD.FTZ R32, R19, R32 ;  /* 0x0000002013207221 */ /* 0x000fe20000010000 */
[--C-:B------:R-:W-:Y:S02]  /*0bf0*/  HADD2.F32 R28, -RZ, R46.reuse.H0_H0 ;  /* 0x2000002eff1c7230 */ /* 0x100fe40000004100 */
[----:B------:R-:W-:Y:S01]  /*0c00*/  FADD.FTZ R34, R21, R34 ;  /* 0x0000002215227221 */ /* 0x000fe20000010000 */
[----:B------:R-:W-:Y:S02]  /*0c10*/  HADD2.F32 R29, -RZ, R46.H1_H1 ;  /* 0x3000002eff1d7230 */ /* 0x000fe40000004100 */
[----:B------:R-:W-:Y:S01]  /*0c20*/  FADD.FTZ R35, R18, R35 ;  /* 0x0000002312237221 */ /* 0x000fe20000010000 */
[--C-:B------:R-:W-:Y:S02]  /*0c30*/  HADD2.F32 R30, -RZ, R47.reuse.H0_H0 ;  /* 0x2000002fff1e7230 */ /* 0x100fe40000004100 */
[----:B------:R-:W-:Y:S01]  /*0c40*/  FADD.FTZ R28, R23, R28 ;  /* 0x0000001c171c7221 */ /* 0x000fe20000010000 */
[----:B------:R-:W-:-:S02]  /*0c50*/  HADD2.F32 R31, -RZ, R47.H1_H1 ;  /* 0x3000002fff1f7230 */ /* 0x000fc40000004100 */
[----:B------:R-:W-:Y:S01]  /*0c60*/  FADD.FTZ R29, R20, R29 ;  /* 0x0000001d141d7221 */ /* 0x000fe20000010000 */
[----:B------:R-:W-:Y:S02]  /*0c70*/  FADD.FTZ R30, R25, R30 ;  /* 0x0000001e191e7221 */ /* 0x000fe40000010000 */
[----:B------:R-:W-:Y:S01]  /*0c80*/  FADD.FTZ R31, R22, R31 ;  /* 0x0000001f161f7221 */ /* 0x000fe20000010000 */
[----:B------:R-:W-:Y:S06]  /*0c90*/  BRA `(.L_x_8125) ;  /* 0x0000000000807947 */ /* 0x000fec0003800000 */
.L_x_8126:
[--C-:B-----5:R-:W-:Y:S02]  /*0ca0*/  HADD2.F32 R18, -RZ, R28.reuse.H0_H0 ;  /* 0x2000001cff127230 */ /* 0x120fe40000004100 */
[----:B------:R-:W-:Y:S02]  /*0cb0*/  HADD2.F32 R28, -RZ, R28.H1_H1 ;  /* 0x3000001cff1c7230 */ /* 0x000fe40000004100 */
[----:B------:R-:W-:Y:S02]  /*0cc0*/  HADD2.F32 R20, -RZ, R29.H0_H0 ;  /* 0x2000001dff147230 */ /* 0x000fe40000004100 */
[--C-:B------:R-:W-:Y:S02]  /*0cd0*/  HADD2.F32 R19, -RZ, R44.reuse.H0_H0 ;  /* 0x2000002cff137230 */ /* 0x100fe40000004100 */
[----:B------:R-:W-:Y:S02]  /*0ce0*/  HADD2.F32 R21, -RZ, R44.H1_H1 ;  /* 0x3000002cff157230 */ /* 0x000fe40000004100 */
[----:B------:R-:W-:-:S02]  /*0cf0*/  HADD2.F32 R23, -RZ, R45.H0_H0 ;  /* 0x2000002dff177230 */ /* 0x000fc40000004100 */
[----:B------:R-:W-:Y:S01]  /*0d00*/  FADD.FTZ R19, R18, R19 ;  /* 0x0000001312137221 */ /* 0x000fe20000010000 */
[--C-:B------:R-:W-:Y:S02]  /*0d10*/  HADD2.F32 R22, -RZ, R30.reuse.H0_H0 ;  /* 0x2000001eff167230 */ /* 0x100fe40000004100 */
[----:B------:R-:W-:Y:S01]  /*0d20*/  FADD.FTZ R28, R28, R21 ;  /* 0x000000151c1c7221 */ /* 0x000fe20000010000 */
[----:B------:R-:W-:Y:S02]  /*0d30*/  HADD2.F32 R30, -RZ, R30.H1_H1 ;  /* 0x3000001eff1e7230 */ /* 0x000fe40000004100 */
        /* <DEDUP_REMOVED lines=10> */
[----:B------:R-:W-:Y:S02]  /*0de0*/  HADD2.F32 R21, -RZ, R46.H0_H0 ;  /* 0x2000002eff157230 */ /* 0x000fe40000004100 */
[----:B------:R-:W-:-:S02]  /*0df0*/  HADD2.F32 R27, -RZ, R47.H0_H0 ;  /* 0x2000002fff1b7230 */ /* 0x000fc40000004100 */
[----:B------:R-:W-:Y:S01]  /*0e00*/  FADD.FTZ R18, R29, R18 ;  /* 0x000000121d127221 */ /* 0x000fe20000010000 */
[----:B------:R-:W-:Y:S02]  /*0e10*/  HADD2.F32 R20, -RZ, R47.H1_H1 ;  /* 0x3000002fff147230 */ /* 0x000fe40000004100 */
[----:B------:R-:W-:Y:S01]  /*0e20*/  FADD.FTZ R21, R22, R21 ;  /* 0x0000001516157221 */ /* 0x000fe20000010000 */
[----:B------:R-:W-:Y:S01]  /*0e30*/  FADD.FTZ R29, R37, R30 ;  /* 0x0000001e251d7221 */ /* 0x000fe20000010000 */
[----:B------:R-:W-:Y:S01]  /*0e40*/  FADD.FTZ R27, R24, R27 ;  /* 0x0000001b181b7221 */ /* 0x000fe20000010000 */
[----:B------:R-:W-:Y:S01]  /*0e50*/  FADD.FTZ R35, R43, R18 ;  /* 0x000000122b237221 */ /* 0x000fe20000010000 */
[----:B------:R-:W-:Y:S01]  /*0e60*/  FADD.FTZ R20, R31, R20 ;  /* 0x000000141f147221 */ /* 0x000fe20000010000 */
[----:B------:R-:W-:Y:S01]  /*0e70*/  FADD.FTZ R28, R36, R21 ;  /* 0x00000015241c7221 */ /* 0x000fe20000010000 */
[----:B------:R-:W-:Y:S02]  /*0e80*/  FADD.FTZ R30, R38, R27 ;  /* 0x0000001b261e7221 */ /* 0x000fe40000010000 */
[----:B------:R-:W-:-:S07]  /*0e90*/  FADD.FTZ R31, R39, R20 ;  /* 0x00000014271f7221 */ /* 0x000fce0000010000 */
.L_x_8125:
[----:B------:R-:W-:Y:S01]  /*0ea0*/  ISETP.NE.U32.AND P1, PT, R14, RZ, PT ;  /* 0x000000ff0e00720c */ /* 0x000fe20003f25070 */
[----:B------:R-:W0:Y:S03]  /*0eb0*/  LDC.64 R90, c[0x0][0x3a8] ;  /* 0x0000ea00ff5a7b82 */ /* 0x000e260000000a00 */
[----:B------:R-:W-:Y:S02]  /*0ec0*/  ISETP.NE.AND.EX P1, PT, R15, RZ, PT, P1 ;  /* 0x000000ff0f00720c */ /* 0x000fe40003f25310 */
[----:B------:R-:W-:-:S03]  /*0ed0*/  IADD3 R15, PT, PT, R88, 0x100, RZ ;  /* 0x00000100580f7810 */ /* 0x000fc60007ffe0ff */
[----:B------:R-:W1:Y:S02]  /*0ee0*/  @P0 LDC.64 R26, c[0x0][0x3a0] ;  /* 0x0000e800ff1a0b82 */ /* 0x000e640000000a00 */
[----:B------:R-:W-:-:S06]  /*0ef0*/  IMAD.WIDE.U32 R20, R15, 0x10, R16 ;  /* 0x000000100f147825 */ /* 0x000fcc00078e0010 */
        /* <DEDUP_REMOVED lines=12> */
[--C-:B-----5:R-:W-:Y:S02]  /*0fc0*/  HADD2.F32 R14, -RZ, R20.reuse.H0_H0 ;  /* 0x20000014ff0e7230 */ /* 0x120fe40000004100 */
[--C-:B0-----:R-:W-:Y:S02]  /*0fd0*/  HADD2.F32 R18, -RZ, R21.reuse.H0_H0 ;  /* 0x20000015ff127230 */ /* 0x101fe40000004100 */
[----:B------:R-:W-:Y:S02]  /*0fe0*/  HADD2.F32 R24, -RZ, R21.H1_H1 ;  /* 0x30000015ff187230 */ /* 0x000fe40000004100 */
[----:B------:R-:W-:Y:S02]  /*0ff0*/  HADD2.F32 R20, -RZ, R20.H1_H1 ;  /* 0x30000014ff147230 */ /* 0x000fe40000004100 */
[----:B------:R-:W-:Y:S02]  /*1000*/  HADD2.F32 R21, -RZ, R44.H1_H1 ;  /* 0x3000002cff157230 */ /* 0x000fe40000004100 */
[----:B------:R-:W-:-:S02]  /*1010*/  HADD2.F32 R85, -RZ, R45.H0_H0 ;  /* 0x2000002dff557230 */ /* 0x000fc40000004100 */
[----:B------:R-:W-:Y:S02]  /*1020*/  HADD2.F32 R19, -RZ, R44.H0_H0 ;  /* 0x2000002cff137230 */ /* 0x000fe40000004100 */
[----:B------:R-:W-:Y:S01]  /*1030*/  FADD.FTZ R20, R21, R20 ;  /* 0x0000001415147221 */ /* 0x000fe20000010000 */
[--C-:B------:R-:W-:Y:S02]  /*1040*/  HADD2.F32 R26, -RZ, R23.reuse.H0_H0 ;  /* 0x20000017ff1a7230 */ /* 0x100fe40000004100 */
[----:B------:R-:W-:Y:S01]  /*1050*/  FADD.FTZ R21, R85, R18 ;  /* 0x0000001255157221 */ /* 0x000fe20000010000 */
[----:B------:R-:W-:Y:S02]  /*1060*/  HADD2.F32 R27, -RZ, R23.H1_H1 ;  /* 0x30000017ff1b7230 */ /* 0x000fe40000004100 */
[----:B------:R-:W-:Y:S01]  /*1070*/  FADD.FTZ R19, R19, R14 ;  /* 0x0000000e13137221 */ /* 0x000fe20000010000 */
[----:B------:R-:W-:Y:S02]  /*1080*/  HADD2.F32 R25, -RZ, R22.H0_H0 ;  /* 0x20000016ff197230 */ /* 0x000fe40000004100 */
[----:B------:R-:W-:-:S02]  /*1090*/  HADD2.F32 R23, -RZ, R45.H1_H1 ;  /* 0x3000002dff177230 */ /* 0x000fc40000004100 */
[----:B------:R-:W-:Y:S02]  /*10a0*/  HADD2.F32 R22, -RZ, R22.H1_H1 ;  /* 0x30000016ff167230 */ /* 0x000fe40000004100 */
        /* <DEDUP_REMOVED lines=18> */
.L_x_8128:
[--C-:B0----5:R-:W-:Y:S02]  /*11d0*/  HADD2.F32 R26, -RZ, R21.reuse.H0_H0 ;  /* 0x20000015ff1a7230 */ /* 0x121fe40000004100 */
[----:B------:R-:W-:Y:S02]  /*11e0*/  HADD2.F32 R27, -RZ, R21.H1_H1 ;  /* 0x30000015ff1b7230 */ /* 0x000fe40000004100 */
[----:B------:R-:W-:Y:S02]  /*11f0*/  HADD2.F32 R21, -RZ, R45.H0_H0 ;  /* 0x2000002dff157230 */ /* 0x000fe40000004100 */
[----:B------:R-:W-:Y:S02]  /*1200*/  HADD2.F32 R24, -RZ, R20.H0_H0 ;  /* 0x20000014ff187230 */ /* 0x000fe40000004100 */
[----:B------:R-:W-:Y:S02]  /*1210*/  HADD2.F32 R19, -RZ, R44.H0_H0 ;  /* 0x2000002cff137230 */ /* 0x000fe40000004100 */
[----:B------:R-:W-:Y:S01]  /*1220*/  FADD.FTZ R26, R21, R26 ;  /* 0x0000001a151a7221 */ /* 0x000fe20000010000 */
[----:B------:R-:W-:-:S02]  /*1230*/  HADD2.F32 R18, -RZ, R22.H0_H0 ;  /* 0x20000016ff127230 */ /* 0x000fc40000004100 */
[----:B------:R-:W-:Y:S02]  /*1240*/  HADD2.F32 R22, -RZ, R22.H1_H1 ;  /* 0x30000016ff167230 */ /* 0x000fe40000004100 */
[----:B------:R-:W-:Y:S01]  /*1250*/  FADD.FTZ R24, R19, R24 ;  /* 0x0000001813187221 */ /* 0x000fe20000010000 */
[--C-:B------:R-:W-:Y:S02]  /*1260*/  HADD2.F32 R84, -RZ, R23.reuse.H0_H0 ;  /* 0x20000017ff547230 */ /* 0x100fe40000004100 */
[----:B------:R-:W-:Y:S02]  /*1270*/  HADD2.F32 R85, -RZ, R23.H1_H1 ;  /* 0x30000017ff557230 */ /* 0x000fe40000004100 */
[----:B------:R-:W-:Y:S02]  /*1280*/  HADD2.F32 R21, -RZ, R46.H1_H1 ;  /* 0x3000002eff157230 */ /* 0x000fe40000004100 */
[----:B------:R-:W-:Y:S02]  /*1290*/  HADD2.F32 R20, -RZ, R20.H1_H1 ;  /* 0x30000014ff147230 */ /* 0x000fe40000004100 */
[----:B------:R-:W-:-:S02]  /*12a0*/  HADD2.F32 R25, -RZ, R44.H1_H1 ;  /* 0x3000002cff197230 */ /* 0x000fc40000004100 */
[----:B------:R-:W-:Y:S01]  /*12b0*/  FADD.FTZ R21, R21, R22 ;  /* 0x0000001615157221 */ /* 0x000fe20000010000 */
[----:B------:R-:W-:Y:S02]  /*12c0*/  HADD2.F32 R23, -RZ, R47.H0_H0 ;  /* 0x2000002fff177230 */ /* 0x000fe40000004100 */
[----:B------:R-:W-:Y:S02]  /*12d0*/  HADD2.F32 R14, -RZ, R45.H1_H1 ;  /* 0x3000002dff0e7230 */ /* 0x000fe40000004100 */
[----:B------:R-:W-:Y:S01]  /*12e0*/  FADD.FTZ R25, R25, R20 ;  /* 0x0000001419197221 */ /* 0x000fe20000010000 */
[----:B------:R-:W-:Y:S02]  /*12f0*/  HADD2.F32 R19, -RZ, R46.H0_H0 ;  /* 0x2000002eff137230 */ /* 0x000fe40000004100 */
[----:B------:R-:W-:Y:S01]  /*1300*/  FADD.FTZ R22, R23, R84 ;  /* 0x0000005417167221 */ /* 0x000fe20000010000 */
[----:B------:R-:W-:Y:S02]  /*1310*/  HADD2.F32 R86, -RZ, R47.H1_H1 ;  /* 0x3000002fff567230 */ /* 0x000fe40000004100 */
[----:B------:R-:W-:Y:S01]  /*1320*/  FADD.FTZ R27, R14, R27 ;  /* 0x0000001b0e1b7221 */ /* 0x000fe20000010000 */
[----:B------:R-:W-:-:S02]  /*1330*/  FADD.FTZ R20, R19, R18 ;  /* 0x0000001213147221 */ /* 0x000fc40000010000 */
[----:B------:R-:W-:Y:S01]  /*1340*/  FADD.FTZ R23, R86, R85 ;  /* 0x0000005556177221 */ /* 0x000fe20000010000 */
[----:B------:R-:W-:Y:S06]  /*1350*/  BRA `(.L_x_8129) ;  /* 0x0000000000687947 */ /* 0x000fec0003800000 */
.L_x_8127:
[----:B------:R-:W-:Y:S05]  /*1360*/  @!P0 BRA `(.L_x_8130) ;  /* 0x0000000000448947 */ /* 0x000fea0003800000 */
[--C-:B0----5:R-:W-:Y:S02]  /*1370*/  HADD2.F32 R19, -RZ, R20.reuse.H0_H0 ;  /* 0x20000014ff137230 */ /* 0x121fe40000004100 */
        /* <DEDUP_REMOVED lines=16> */
.L_x_8130:
[--C-:B0----5:R-:W-:Y:S02]  /*1480*/  HADD2.F32 R24, -RZ, R20.reuse.H0_H0 ;  /* 0x20000014ff187230 */ /* 0x121fe40000004100 */
[----:B------:R-:W-:Y:S02]  /*1490*/  HADD2.F32 R25, -RZ, R20.H1_H1 ;  /* 0x30000014ff197230 */ /* 0x000fe40000004100 */
[--C-:B------:R-:W-:Y:S02]  /*14a0*/  HADD2.F32 R26, -RZ, R21.reuse.H0_H0 ;  /* 0x20000015ff1a7230 */ /* 0x100fe40000004100 */
[----:B------:R-:W-:Y:S02]  /*14b0*/  HADD2.F32 R27, -RZ, R21.H1_H1 ;  /* 0x30000015ff1b7230 */ /* 0x000fe40000004100 */
[--C-:B------:R-:W-:Y:S02]  /*14c0*/  HADD2.F32 R20, -RZ, R22.reuse.H0_H0 ;  /* 0x20000016ff147230 */ /* 0x100fe40000004100 */
[----:B------:R-:W-:-:S02]  /*14d0*/  HADD2.F32 R21, -RZ, R22.H1_H1 ;  /* 0x30000016ff157230 */ /* 0x000fc40000004100 */
[--C-:B------:R-:W-:Y:S02]  /*14e0*/  HADD2.F32 R22, -RZ, R23.reuse.H0_H0 ;  /* 0x20000017ff167230 */ /* 0x100fe40000004100 */
[----:B------:R-:W-:-:S07]  /*14f0*/  HADD2.F32 R23, -RZ, R23.H1_H1 ;  /* 0x30000017ff177230 */ /* 0x000fce0000004100 */
.L_x_8129:
        /* <DEDUP_REMOVED lines=15> */
[----:B-----5:R-:W-:Y:S02]  /*15f0*/  HADD2.F32 R14, -RZ, R84.H0_H0 ;  /* 0x20000054ff0e7230 */ /* 0x020fe40000004100 */
[----:B------:R-:W-:Y:S02]  /*1600*/  HADD2.F32 R17, -RZ, R44.H0_H0 ;  /* 0x2000002cff117230 */ /* 0x000fe40000004100 */
[----:B------:R-:W-:Y:S02]  /*1610*/  HADD2.F32 R84, -RZ, R84.H1_H1 ;  /* 0x30000054ff547230 */ /* 0x000fe40000004100 */
[----:B-1----:R-:W-:Y:S02]  /*1620*/  HADD2.F32 R19, -RZ, R44.H1_H1 ;  /* 0x3000002cff137230 */ /* 0x002fe40000004100 */
[----:B------:R-:W-:Y:S01]  /*1630*/  FADD.FTZ R17, R17, R14 ;  /* 0x0000000e11117221 */ /* 0x000fe20000010000 */
[----:B------:R-:W-:Y:S02]  /*1640*/  HADD2.F32 R16, -RZ, R85.H0_H0 ;  /* 0x20000055ff107230 */ /* 0x000fe40000004100 */
[----:B------:R-:W-:-:S02]  /*1650*/  HADD2.F32 R95, -RZ, R45.H0_H0 ;  /* 0x2000002dff5f7230 */ /* 0x000fc40000004100 */
[----:B------:R-:W-:Y:S01]  /*1660*/  FADD.FTZ R84, R19, R84 ;  /* 0x0000005413547221 */ /* 0x000fe20000010000 */
[----:B------:R-:W-:Y:S02]  /*1670*/  HADD2.F32 R85, -RZ, R85.H1_H1 ;  /* 0x30000055ff557230 */ /* 0x000fe40000004100 */
[--C-:B------:R-:W-:Y:S02]  /*1680*/  HADD2.F32 R92, -RZ, R87.reuse.H0_H0 ;  /* 0x20000057ff5c7230 */ /* 0x100fe40000004100 */
[----:B------:R-:W-:Y:S01]  /*1690*/  FADD.FTZ R19, R95, R16 ;  /* 0x000000105f137221 */ /* 0x000fe20000010000 */
[----:B------:R-:W-:Y:S02]  /*16a0*/  HADD2.F32 R93, -RZ, R87.H1_H1 ;  /* 0x30000057ff5d7230 */ /* 0x000fe40000004100 */
[----:B------:R-:W-:Y:S02]  /*16b0*/  HADD2.F32 R14, -RZ, R45.H1_H1 ;  /* 0x3000002dff0e7230 */ /* 0x000fe40000004100 */
[----:B------:R-:W-:-:S02]  /*16c0*/  HADD2.F32 R18, -RZ, R86.H0_H0 ;  /* 0x20000056ff127230 */ /* 0x000fc40000004100 */
[----:B------:R-:W-:Y:S02]  /*16d0*/  HADD2.F32 R87, -RZ, R46.H0_H0 ;  /* 0x2000002eff577230 */ /* 0x000fe40000004100 */
[----:B------:R-:W-:Y:S01]  /*16e0*/  FADD.FTZ R14, R14, R85 ;  /* 0x000000550e0e7221 */ /* 0x000fe20000010000 */
[--C-:B------:R-:W-:Y:S02]  /*16f0*/  HADD2.F32 R97, -RZ, R47.reuse.H0_H0 ;  /* 0x2000002fff617230 */ /* 0x100fe40000004100 */
[----:B------:R-:W-:Y:S02]  /*1700*/  HADD2.F32 R86, -RZ, R86.H1_H1 ;  /* 0x30000056ff567230 */ /* 0x000fe40000004100 */
        /* <DEDUP_REMOVED lines=15> */
.L_x_8132:
[--C-:B-1---5:R-:W-:Y:S02]  /*1800*/  HADD2.F32 R18, -RZ, R85.reuse.H0_H0 ;  /* 0x20000055ff127230 */ /* 0x122fe40000004100 */
[----:B------:R-:W-:Y:S02]  /*1810*/  HADD2.F32 R14, -RZ, R85.H1_H1 ;  /* 0x30000055ff0e7230 */ /* 0x000fe40000004100 */
[----:B------:R-:W-:Y:S02]  /*1820*/  HADD2.F32 R85, -RZ, R45.H0_H0 ;  /* 0x2000002dff557230 */ /* 0x000fe40000004100 */
[----:B------:R-:W-:Y:S02]  /*1830*/  HADD2.F32 R16, -RZ, R84.H0_H0 ;  /* 0x20000054ff107230 */ /* 0x000fe40000004100 */
[----:B------:R-:W-:Y:S02]  /*1840*/  HADD2.F32 R17, -RZ, R44.H0_H0 ;  /* 0x2000002cff117230 */ /* 0x000fe40000004100 */
[----:B------:R-:W-:Y:S01]  /*1850*/  FADD.FTZ R18, R85, R18 ;  /* 0x0000001255127221 */ /* 0x000fe20000010000 */
[----:B------:R-:W-:-:S02]  /*1860*/  HADD2.F32 R84, -RZ, R84.H1_H1 ;  /* 0x30000054ff547230 */ /* 0x000fc40000004100 */
[----:B------:R-:W-:Y:S02]  /*1870*/  HADD2.F32 R19, -RZ, R44.H1_H1 ;  /* 0x3000002cff137230 */ /* 0x000fe40000004100 */
[----:B------:R-:W-:Y:S01]  /*1880*/  FADD.FTZ R16, R17, R16 ;  /* 0x0000001011107221 */ /* 0x000fe20000010000 */
[----:B------:R-:W-:Y:S02]  /*1890*/  HADD2.F32 R92, -RZ, R86.H0_H0 ;  /* 0x20000056ff5c7230 */ /* 0x000fe40000004100 */
[--C-:B------:R-:W-:Y:S02]  /*18a0*/  HADD2.F32 R93, -RZ, R87.reuse.H0_H0 ;  /* 0x20000057ff5d7230 */ /* 0x100fe40000004100 */
[----:B------:R-:W-:Y:S01]  /*18b0*/  FADD.FTZ R17, R19, R84 ;  /* 0x0000005413117221 */ /* 0x000fe20000010000 */
[----:B------:R-:W-:Y:S02]  /*18c0*/  HADD2.F32 R95, -RZ, R87.H1_H1 ;  /* 0x30000057ff5f7230 */ /* 0x000fe40000004100 */
[----:B------:R-:W-:-:S02]  /*18d0*/  HADD2.F32 R85, -RZ, R46.H0_H0 ;  /* 0x2000002eff557230 */ /* 0x000fc40000004100 */
[----:B------:R-:W-:Y:S02]  /*18e0*/  HADD2.F32 R86, -RZ, R86.H1_H1 ;  /* 0x30000056ff567230 */ /* 0x000fe40000004100 */
[----:B------:R-:W-:Y:S02]  /*18f0*/  HADD2.F32 R87, -RZ, R46.H1_H1 ;  /* 0x3000002eff577230 */ /* 0x000fe40000004100 */
[----:B------:R-:W-:Y:S01]  /*1900*/  FADD.FTZ R84, R85, R92 ;  /* 0x0000005c55547221 */ /* 0x000fe20000010000 */
[----:B------:R-:W-:Y:S02]  /*1910*/  HADD2.F32 R19, -RZ, R45.H1_H1 ;  /* 0x3000002dff137230 */ /* 0x000fe40000004100 */
[--C-:B------:R-:W-:Y:S02]  /*1920*/  HADD2.F32 R94, -RZ, R47.reuse.H0_H0 ;  /* 0x2000002fff5e7230 */ /* 0x100fe40000004100 */
[----:B------:R-:W-:Y:S01]  /*1930*/  FADD.FTZ R85, R87, R86 ;  /* 0x0000005657557221 */ /* 0x000fe20000010000 */
[----:B------:R-:W-:-:S02]  /*1940*/  HADD2.F32 R96, -RZ, R47.H1_H1 ;  /* 0x3000002fff607230 */ /* 0x000fc40000004100 */
[----:B------:R-:W-:Y:S01]  /*1950*/  FADD.FTZ R19, R19, R14 ;  /* 0x0000000e13137221 */ /* 0x000fe20000010000 */
[----:B------:R-:W-:Y:S02]  /*1960*/  FADD.FTZ R86, R94, R93 ;  /* 0x0000005d5e567221 */ /* 0x000fe40000010000 */
[----:B------:R-:W-:Y:S01]  /*1970*/  FADD.FTZ R87, R96, R95 ;  /* 0x0000005f60577221 */ /* 0x000fe20000010000 */
[----:B------:R-:W-:Y:S06]  /*1980*/  BRA `(.L_x_8133) ;  /* 0x0000000000687947 */ /* 0x000fec0003800000 */
.L_x_8131:
[----:B------:R-:W-:Y:S05]  /*1990*/  @!P0 BRA `(.L_x_8134) ;  /* 0x0000000000448947 */ /* 0x000fea0003800000 */
[--C-:B-----5:R-:W-:Y:S02]  /*19a0*/  HADD2.F32 R17, -RZ, R84.reuse.H0_H0 ;  /* 0x20000054ff117230 */ /* 0x120fe40000004100 */
[----:B------:R-:W-:Y:S02]  /*19b0*/  HADD2.F32 R84, -RZ, R84.H1_H1 ;  /* 0x30000054ff547230 */ /* 0x000fe40000004100 */
[--C-:B-1----:R-:W-:Y:S02]  /*19c0*/  HADD2.F32 R19, -RZ, R85.reuse.H0_H0 ;  /* 0x20000055ff137230 */ /* 0x102fe40000004100 */
        /* <DEDUP_REMOVED lines=14> */
.L_x_8134:
[--C-:B-----5:R-:W-:Y:S02]  /*1ab0*/  HADD2.F32 R16, -RZ, R84.reuse.H0_H0 ;  /* 0x20000054ff107230 */ /* 0x120fe40000004100 */
[----:B------:R-:W-:Y:S02]  /*1ac0*/  HADD2.F32 R17, -RZ, R84.H1_H1 ;  /* 0x30000054ff117230 */ /* 0x000fe40000004100 */
[--C-:B-1----:R-:W-:Y:S02]  /*1ad0*/  HADD2.F32 R18, -RZ, R85.reuse.H0_H0 ;  /* 0x20000055ff127230 */ /* 0x102fe40000004100 */
[----:B------:R-:W-:Y:S02]  /*1ae0*/  HADD2.F32 R19, -RZ, R85.H1_H1 ;  /* 0x30000055ff137230 */ /* 0x000fe40000004100 */
[--C-:B------:R-:W-:Y:S02]  /*1af0*/  HADD2.F32 R84, -RZ, R86.reuse.H0_H0 ;  /* 0x20000056ff547230 */ /* 0x100fe40000004100 */
[----:B------:R-:W-:-:S02]  /*1b00*/  HADD2.F32 R85, -RZ, R86.H1_H1 ;  /* 0x30000056ff557230 */ /* 0x000fc40000004100 */
[--C-:B------:R-:W-:Y:S02]  /*1b10*/  HADD2.F32 R86, -RZ, R87.reuse.H0_H0 ;  /* 0x20000057ff567230 */ /* 0x100fe40000004100 */
[----:B------:R-:W-:-:S07]  /*1b20*/  HADD2.F32 R87, -RZ, R87.H1_H1 ;  /* 0x30000057ff577230 */ /* 0x000fce0000004100 */
.L_x_8133:
        /* <DEDUP_REMOVED lines=107> */
.L_x_8136:
[----:B------:R-:W-:Y:S05]  /*21e0*/  BSYNC.RECONVERGENT B0 ;  /* 0x0000000000007941 */ /* 0x000fea0003800200 */
.L_x_8135:
        /* <DEDUP_REMOVED lines=15> */
.L_x_8138:
[----:B------:R-:W-:Y:S05]  /*22e0*/  BSYNC.RECONVERGENT B0 ;  /* 0x0000000000007941 */ /* 0x000fea0003800200 */
.L_x_8137:
[----:B------:R-:W1:Y:S01]  /*22f0*/  SHFL.DOWN PT, R93, R92, 0x4, 0x1f ;  /* 0x08801f005c5d7f89 */ /* 0x000e6200000e0000 */
[----:B------:R-:W-:Y:S01]  /*2300*/  ISETP.NE.AND P2, PT, RZ, UR9, PT ;  /* 0x00000009ff007c0c */ /* 0x000fe2000bf45270 */
[----:B------:R-:W-:Y:S01]  /*2310*/  HADD2.F32 R105, -RZ, R12.H0_H0 ;  /* 0x2000000cff697230 */ /* 0x000fe20000004100 */
[----:B------:R-:W-:Y:S01]  /*2320*/  ISETP.NE.AND P0, PT, R14, RZ, PT ;  /* 0x000000ff0e00720c */ /* 0x000fe20003f05270 */
[----:B0-----:R-:W0:Y:S01]  /*2330*/  SHFL.DOWN PT, R95, R90, 0x4, 0x1f ;  /* 0x08801f005a5f7f89 */ /* 0x001e2200000e0000 */
[----:B------:R-:W-:Y:S01]  /*2340*/  HADD2.F32 R114, -RZ, R81.H1_H1 ;  /* 0x30000051ff727230 */ /* 0x000fe20000004100 */
[----:B------:R-:W-:Y:S01]  /*2350*/  UPLOP3.LUT UP1, UPT, UPT, UPT, UP1, 0x40, 0x4 ;  /* 0x000000000004789c */ /* 0x000fe20003f2e810 */
[----:B------:R-:W-:Y:S01]  /*2360*/  HADD2.F32 R108, -RZ, R69.H0_H0 ;  /* 0x20000045ff6c7230 */ /* 0x000fe20000004100 */
[----:B------:R-:W2:Y:S01]  /*2370*/  SHFL.DOWN PT, R94, R91, 0x4, 0x1f ;  /* 0x08801f005b5e7f89 */ /* 0x000ea200000e0000 */
[----:B------:R-:W-:Y:S02]  /*2380*/  HADD2.F32 R122, -RZ, R83.H1_H1 ;  /* 0x30000053ff7a7230 */ /* 0x000fe40000004100 */
[----:B------:R-:W-:-:S02]  /*2390*/  HADD2.F32 R112, -RZ, R71.H1_H1 ;  /* 0x30000047ff707230 */ /* 0x000fc40000004100 */
[----:B------:R-:W-:Y:S02]  /*23a0*/  HADD2.F32 R121, -RZ, R4.H0_H0 ;  /* 0x20000004ff797230 */ /* 0x000fe40000004100 */
[----:B------:R-:W-:Y:S01]  /*23b0*/  HADD2.F32 R124, -RZ, R0.H0_H0 ;  /* 0x20000000ff7c7230 */ /* 0x000fe20000004100 */
        /* <DEDUP_REMOVED lines=10> */
[----:B------:R-:W-:-:S02]  /*2460*/  HADD2.F32 R102, -RZ, R80.H1_H1 ;  /* 0x30000050ff667230 */ /* 0x000fc40000004100 */
[----:B------:R-:W-:-:S04]  /*2470*/  FMUL.FTZ R95, R95, R95 ;  /* 0x0000005f5f5f7220 */ /* 0x000fc80000410000 */
[----:B------:R-:W-:-:S04]  /*2480*/  FMUL.FTZ R95, R95, R93 ;  /* 0x0000005d5f5f7220 */ /* 0x000fc80000410000 */
[----:B------:R-:W-:Y:S01]  /*2490*/  FMUL.FTZ R95, R95, R100 ;  /* 0x000000645f5f7220 */ /* 0x000fe20000410000 */
[----:B------:R-:W-:Y:S02]  /*24a0*/  HADD2.F32 R100, -RZ, R77.H1_H1 ;  /* 0x3000004dff647230 */ /* 0x000fe40000004100 */
        /* <DEDUP_REMOVED lines=27> */
[C---:B------:R-:W-:Y:S01]  /*2660*/  FFMA.FTZ R95, R93.reuse, R98, R94 ;  /* 0x000000625d5f7223 */ /* 0x040fe2000001005e */
[----:B------:R-:W-:Y:S02]  /*2670*/  HADD2.F32 R94, -RZ, R5.H0_H0 ;  /* 0x20000005ff5e7230 */ /* 0x000fe40000004100 */
[----:B------:R-:W-:Y:S01]  /*2680*/  FMUL.FTZ R92, R93, R92 ;  /* 0x0000005c5d5c7220 */ /* 0x000fe20000410000 */
[----:B-1----:R-:W-:Y:S01]  /*2690*/  FMUL.FTZ R95, R96, R95 ;  /* 0x0000005f605f7220 */ /* 0x002fe20000410000 */
[----:B--2---:R-:W-:Y:S01]  /*26a0*/  FADD.FTZ R91, R90, R91 ;  /* 0x0000005b5a5b7221 */ /* 0x004fe20000010000 */
[----:B------:R-:W0:Y:S01]  /*26b0*/  LDC R93, c[0x0][0x448] ;  /* 0x00011200ff5d7b82 */ /* 0x000e220000000800 */
[----:B------:R-:W-:Y:S01]  /*26c0*/  FMUL.FTZ R92, R92, R103 ;  /* 0x000000675c5c7220 */ /* 0x000fe20000410000 */
[----:B------:R-:W-:Y:S01]  /*26d0*/  HADD2.F32 R103, -RZ, R80.H0_H0 ;  /* 0x20000050ff677230 */ /* 0x000fe20000004100 */
[----:B------:R-:W1:Y:S02]  /*26e0*/  SHFL.IDX PT, R119, R95, RZ, 0x1f ;  /* 0x00001fff5f777589 */ /* 0x000e6400000e0000 */
[----:B------:R-:W-:-:S03]  /*26f0*/  FFMA.FTZ R96, R96, R92, R91 ;  /* 0x0000005c60607223 */ /* 0x000fc6000001005b */
[----:B------:R-:W2:Y:S03]  /*2700*/  @!P0 LDC.64 R90, c[0x0][0x3c0] ;  /* 0x0000f000ff5a8b82 */ /* 0x000ea60000000a00 */
[----:B------:R-:W0:Y:S01]  /*2710*/  SHFL.IDX PT, R96, R96, RZ, 0x1f ;  /* 0x00001fff60607589 */ /* 0x000e2200000e0000 */
[----:B-1----:R-:W-:-:S05]  /*2720*/  FMUL.FTZ R92, R119, R119 ;  /* 0x00000077775c7220 */ /* 0x002fca0000410000 */
[----:B------:R-:W-:Y:S01]  /*2730*/  FSEL R97, R92, RZ, P2 ;  /* 0x000000ff5c617208 */ /* 0x000fe20001000000 */
[----:B--2---:R-:W-:-:S04]  /*2740*/  @!P0 IMAD.WIDE R90, R13, 0x4, R90 ;  /* 0x000000040d5a8825 */ /* 0x004fc800078e025a */
[----:B0-----:R-:W-:Y:S01]  /*2750*/  FFMA.FTZ R92, R96, UR12, R93 ;  /* 0x0000000c605c7c23 */ /* 0x001fe2000801005d */
[----:B------:R-:W-:Y:S01]  /*2760*/  FSEL R93, R119, RZ, !P2 ;  /* 0x000000ff775d7208 */ /* 0x000fe20005000000 */
[----:B------:R-:W-:Y:S01]  /*2770*/  HADD2.F32 R96, -RZ, R74.H0_H0 ;  /* 0x2000004aff607230 */ /* 0x000fe20000004100 */
[----:B------:R0:W-:Y:S01]  /*2780*/  @!P0 STG.E desc[UR6][R90.64], R119 ;  /* 0x000000775a008986 */ /* 0x0001e2000c101906 */
[----:B------:R-:W-:Y:S02]  /*2790*/  FADD.FTZ R92, R92, R97 ;  /* 0x000000615c5c7221 */ /* 0x000fe40000010000 */
        /* <DEDUP_REMOVED lines=15> */
[----:B------:R-:W-:-:S02]  /*2890*/  HADD2.F32 R22, -RZ, R68.H1_H1 ;  /* 0x30000044ff167230 */ /* 0x000fc40000004100 */
[C---:B------:R-:W-:Y:S01]  /*28a0*/  FADD.FTZ R111, -R93.reuse, R28 ;  /* 0x0000001c5d6f7221 */ /* 0x040fe20000010100 */
[----:B------:R-:W-:Y:S02]  /*28b0*/  HADD2.F32 R21, -RZ, R68.H0_H0 ;  /* 0x20000044ff157230 */ /* 0x000fe40000004100 */
[C---:B------:R-:W-:Y:S01]  /*28c0*/  FADD.FTZ R113, -R93.reuse, R30 ;  /* 0x0000001e5d717221 */ /* 0x040fe20000010100 */
[----:B------:R-:W-:Y:S02]  /*28d0*/  HADD2.F32 R23, -RZ, R48.H0_H0 ;  /* 0x20000030ff177230 */ /* 0x000fe40000004100 */
[----:B------:R-:W-:Y:S01]  /*28e0*/  FADD.FTZ R17, -R93, R17 ;  /* 0x000000115d117221 */ /* 0x000fe20000010100 */
[----:B------:R-:W-:Y:S02]  /*28f0*/  HADD2.F32 R20, -RZ, R12.H1_H1 ;  /* 0x3000000cff147230 */ /* 0x000fe40000004100 */
[----:B-1----:R-:W-:Y:S01]  /*2900*/  FMUL.FTZ R106, R92, R101 ;  /* 0x000000655c6a7220 */ /* 0x002fe20000410000 */
[----:B------:R-:W-:-:S02]  /*2910*/  HADD2.F32 R24, -RZ, R81.H0_H0 ;  /* 0x20000051ff187230 */ /* 0x000fc40000004100 */
[----:B------:R-:W-:Y:S01]  /*2920*/  FMUL.FTZ R115, R92, R115 ;  /* 0x000000735c737220 */ /* 0x000fe20000410000 */
[----:B------:R-:W-:Y:S02]  /*2930*/  HADD2.F32 R26, -RZ, R11.H0_H0 ;  /* 0x2000000bff1a7230 */ /* 0x000fe40000004100 */
[----:B------:R-:W-:Y:S01]  /*2940*/  FFMA.FTZ R101, R106, R103, R105 ;  /* 0x000000676a657223 */ /* 0x000fe20000010069 */
[----:B------:R-:W-:Y:S02]  /*2950*/  HADD2.F32 R105, -RZ, R48.H1_H1 ;  /* 0x30000030ff697230 */ /* 0x000fe40000004100 */
[----:B------:R-:W-:Y:S01]  /*2960*/  FMUL.FTZ R117, R92, R117 ;  /* 0x000000755c757220 */ /* 0x000fe20000410000 */
[----:B------:R-:W-:Y:S01]  /*2970*/  FFMA.FTZ R106, R106, R21, R23 ;  /* 0x000000156a6a7223 */ /* 0x000fe20000010017 */
[C---:B------:R-:W-:Y:S01]  /*2980*/  FFMA.FTZ R102, R115.reuse, R102, R20 ;  /* 0x0000006673667223 */ /* 0x040fe20000010014 */
[----:B------:R-:W-:Y:S02]  /*2990*/  HADD2.F32 R20, -RZ, R49.H0_H0 ;  /* 0x20000031ff147230 */ /* 0x000fe40000004100 */
[----:B------:R-:W-:Y:S01]  /*29a0*/  FFMA.FTZ R105, R115, R22, R105 ;  /* 0x0000001673697223 */ /* 0x000fe20000010069 */
[----:B------:R-:W-:Y:S01]  /*29b0*/  FFMA.FTZ R103, R117, R24, R26 ;  /* 0x0000001875677223 */ /* 0x000fe2000001001a */
[----:B------:R-:W-:-:S02]  /*29c0*/  HADD2.F32 R22, -RZ, R11.H1_H1 ;  /* 0x3000000bff167230 */ /* 0x000fc40000004100 */
[C---:B------:R-:W-:Y:S01]  /*29d0*/  FMUL.FTZ R107, R92.reuse, R107 ;  /* 0x0000006b5c6b7220 */ /* 0x040fe20000410000 */
[----:B------:R-:W-:Y:S02]  /*29e0*/  HADD2.F32 R24, -RZ, R69.H1_H1 ;  /* 0x30000045ff187230 */ /* 0x000fe40000004100 */
[----:B------:R-:W-:Y:S01]  /*29f0*/  FFMA.FTZ R108, R117, R108, R20 ;  /* 0x0000006c756c7223 */ /* 0x000fe20000010014 */
[----:B------:R-:W-:Y:S02]  /*2a00*/  HADD2.F32 R21, -RZ, R49.H1_H1 ;  /* 0x30000031ff157230 */ /* 0x000fe40000004100 */
[----:B------:R-:W-:Y:S01]  /*2a10*/  FFMA.FTZ R114, R107, R114, R22 ;  /* 0x000000726b727223 */ /* 0x000fe20000010016 */
[----:B------:R-:W-:Y:S02]  /*2a20*/  HADD2.F32 R20, -RZ, R70.H0_H0 ;  /* 0x20000046ff147230 */ /* 0x000fe40000004100 */
[----:B------:R-:W-:Y:S01]  /*2a30*/  FMUL.FTZ R23, R92, R111 ;  /* 0x0000006f5c177220 */ /* 0x000fe20000410000 */
[----:B------:R-:W-:-:S02]  /*2a40*/  HADD2.F32 R22, -RZ, R50.H0_H0 ;  /* 0x20000032ff167230 */ /* 0x000fc40000004100 */
[----:B------:R-:W-:Y:S01]  /*2a50*/  FFMA.FTZ R107, R107, R24, R21 ;  /* 0x000000186b6b7223 */ /* 0x000fe20000010015 */
[----:B------:R-:W-:Y:S02]  /*2a60*/  HADD2.F32 R21, -RZ, R82.H1_H1 ;  /* 0x30000052ff157230 */ /* 0x000fe40000004100 */
[C---:B------:R-:W-:Y:S01]  /*2a70*/  FMUL.FTZ R110, R92.reuse, R109 ;  /* 0x0000006d5c6e7220 */ /* 0x040fe20000410000 */
[----:B0-----:R-:W-:Y:S02]  /*2a80*/  HADD2.F32 R91, -RZ, R10.H1_H1 ;  /* 0x3000000aff5b7230 */ /* 0x001fe40000004100 */
[----:B------:R-:W-:Y:S01]  /*2a90*/  FFMA.FTZ R109, R23, R20, R22 ;  /* 0x00000014176d7223 */ /* 0x000fe20000010016 */
[----:B------:R-:W-:Y:S02]  /*2aa0*/  HADD2.F32 R115, -RZ, R70.H1_H1 ;  /* 0x30000046ff737230 */ /* 0x000fe40000004100 */
[----:B------:R-:W-:Y:S01]  /*2ab0*/  FMUL.FTZ R97, R92, R97 ;  /* 0x000000615c617220 */ /* 0x000fe20000410000 */
[----:B------:R-:W-:-:S02]  /*2ac0*/  HADD2.F32 R24, -RZ, R50.H1_H1 ;  /* 0x30000032ff187230 */ /* 0x000fc40000004100 */
[----:B------:R-:W-:Y:S01]  /*2ad0*/  FFMA.FTZ R118, R110, R21, R91 ;  /* 0x000000156e767223 */ /* 0x000fe2000001005b */
[----:B------:R-:W-:Y:S02]  /*2ae0*/  HADD2.F32 R26, -RZ, R82.H0_H0 ;  /* 0x20000052ff1a7230 */ /* 0x000fe40000004100 */
[----:B------:R-:W-:Y:S01]  /*2af0*/  FMUL.FTZ R99, R92, R99 ;  /* 0x000000635c637220 */ /* 0x000fe20000410000 */
[----:B------:R-:W-:Y:S02]  /*2b00*/  HADD2.F32 R28, -RZ, R10.H0_H0 ;  /* 0x2000000aff1c7230 */ /* 0x000fe40000004100 */
[----:B------:R-:W-:Y:S01]  /*2b10*/  FFMA.FTZ R110, R110, R115, R24 ;  /* 0x000000736e6e7223 */ /* 0x000fe20000010018 */
[----:B------:R-:W-:Y:S02]  /*2b20*/  HADD2.F32 R20, -RZ, R9.H1_H1 ;  /* 0x30000009ff147230 */ /* 0x000fe40000004100 */
[----:B------:R-:W-:Y:S01]  /*2b30*/  FMUL.FTZ R35, R92, R35 ;  /* 0x000000235c237220 */ /* 0x000fe20000410000 */
[----:B------:R-:W-:-:S02]  /*2b40*/  HADD2.F32 R22, -RZ, R76.H0_H0 ;  /* 0x2000004cff167230 */ /* 0x000fc40000004100 */
[----:B------:R-:W-:Y:S01]  /*2b50*/  FFMA.FTZ R111, R23, R26, R28 ;  /* 0x0000001a176f7223 */ /* 0x000fe2000001001c */
        /* <DEDUP_REMOVED lines=8> */
[--C-:B------:R-:W-:Y:S02]  /*2be0*/  HADD2.F32 R21, -RZ, R51.reuse.H0_H0 ;  /* 0x20000033ff157230 */ /* 0x100fe40000004100 */
[----:B------:R-:W-:Y:S01]  /*2bf0*/  FFMA.FTZ R113, R26, R117, R119 ;  /* 0x000000751a717223 */ /* 0x000fe20000010077 */
[----:B------:R-:W-:Y:S02]  /*2c00*/  HADD2.F32 R23, -RZ, R51.H1_H1 ;  /* 0x30000033ff177230 */ /* 0x000fe40000004100 */
[----:B------:R-:W-:Y:S01]  /*2c10*/  FMUL.FTZ R95, R92, R95 ;  /* 0x0000005f5c5f7220 */ /* 0x000fe20000410000 */
[----:B------:R-:W-:Y:S02]  /*2c20*/  HADD2.F32 R22, -RZ, R64.H0_H0 ;  /* 0x20000040ff167230 */ /* 0x000fe40000004100 */
[----:B------:R-:W-:Y:S01]  /*2c30*/  FFMA.FTZ R115, R26, R115, R21 ;  /* 0x000000731a737223 */ /* 0x000fe20000010015 */
[----:B------:R-:W-:-:S02]  /*2c40*/  HADD2.F32 R24, -RZ, R52.H0_H0 ;  /* 0x20000034ff187230 */ /* 0x000fc40000004100 */
[----:B------:R-:W-:Y:S01]  /*2c50*/  FFMA.FTZ R112, R97, R112, R23 ;  /* 0x0000007061707223 */ /* 0x000fe20000010017 */
[----:B------:R-:W-:Y:S02]  /*2c60*/  HADD2.F32 R26, -RZ, R76.H1_H1 ;  /* 0x3000004cff1a7230 */ /* 0x000fe40000004100 */
[C---:B------:R-:W-:Y:S01]  /*2c70*/  FMUL.FTZ R21, R92.reuse, R29 ;  /* 0x0000001d5c157220 */ /* 0x040fe20000410000 */
[----:B------:R-:W-:Y:S02]  /*2c80*/  HADD2.F32 R28, -RZ, R8.H1_H1 ;  /* 0x30000008ff1c7230 */ /* 0x000fe40000004100 */
[----:B------:R-:W-:Y:S01]  /*2c90*/  FFMA.FTZ R29, R99, R22, R24 ;  /* 0x00000016631d7223 */ /* 0x000fe20000010018 */
[----:B------:R-:W-:Y:S02]  /*2ca0*/  HADD2.F32 R30, -RZ, R64.H1_H1 ;  /* 0x30000040ff1e7230 */ /* 0x000fe40000004100 */
[----:B------:R-:W-:Y:S01]  /*2cb0*/  FMUL.FTZ R31, R92, R31 ;  /* 0x0000001f5c1f7220 */ /* 0x000fe20000410000 */
[----:B------:R-:W-:-:S02]  /*2cc0*/  HADD2.F32 R23, -RZ, R52.H1_H1 ;  /* 0x30000034ff177230 */ /* 0x000fc40000004100 */
[C---:B------:R-:W-:Y:S01]  /*2cd0*/  FFMA.FTZ R97, R21.reuse, R26, R28 ;  /* 0x0000001a15617223 */ /* 0x040fe2000001001c */
        /* <DEDUP_REMOVED lines=8> */
[----:B------:R-:W-:Y:S02]  /*2d60*/  HADD2.F32 R26, -RZ, R7.H1_H1 ;  /* 0x30000007ff1a7230 */ /* 0x000fe40000004100 */
[----:B------:R-:W-:Y:S01]  /*2d70*/  FADD.FTZ R117, -R93, R16 ;  /* 0x000000105d757221 */ /* 0x000fe20000010100 */
[----:B------:R-:W-:Y:S02]  /*2d80*/  HADD2.F32 R28, -RZ, R65.H1_H1 ;  /* 0x30000041ff1c7230 */ /* 0x000fe40000004100 */
[----:B------:R-:W-:Y:S01]  /*2d90*/  FFMA.FTZ R30, R35, R30, R22 ;  /* 0x0000001e231e7223 */ /* 0x000fe20000010016 */
[----:B------:R-:W-:Y:S02]  /*2da0*/  HADD2.F32 R23, -RZ, R53.H1_H1 ;  /* 0x30000035ff177230 */ /* 0x000fe40000004100 */
[----:B------:R-:W-:Y:S01]  /*2db0*/  FFMA.FTZ R100, R25, R100, R26 ;  /* 0x0000006419647223 */ /* 0x000fe2000001001a */
[----:B------:R-:W-:-:S02]  /*2dc0*/  HADD2.F32 R32, -RZ, R78.H0_H0 ;  /* 0x2000004eff207230 */ /* 0x000fc40000004100 */
[----:B------:R-:W-:Y:S01]  /*2dd0*/  FMUL.FTZ R17, R92, R17 ;  /* 0x000000115c117220 */ /* 0x000fe20000410000 */
[----:B------:R-:W-:Y:S02]  /*2de0*/  HADD2.F32 R34, -RZ, R6.H0_H0 ;  /* 0x20000006ff227230 */ /* 0x000fe40000004100 */
        /* <DEDUP_REMOVED lines=9> */
[----:B------:R-:W-:Y:S02]  /*2e80*/  HADD2.F32 R34, -RZ, R66.H1_H1 ;  /* 0x30000042ff227230 */ /* 0x000fe40000004100 */
[----:B------:R-:W-:Y:S01]  /*2e90*/  FADD.FTZ R85, -R93, R85 ;  /* 0x000000555d557221 */ /* 0x000fe20000010100 */
[----:B------:R-:W-:Y:S02]  /*2ea0*/  HADD2.F32 R23, -RZ, R54.H1_H1 ;  /* 0x30000036ff177230 */ /* 0x000fe40000004100 */
[----:B------:R-:W-:Y:S01]  /*2eb0*/  FFMA.FTZ R22, R31, R28, R32 ;  /* 0x0000001c1f167223 */ /* 0x000fe20000010020 */
[----:B------:R-:W-:-:S02]  /*2ec0*/  HADD2.F32 R90, -RZ, R79.H0_H0 ;  /* 0x2000004fff5a7230 */ /* 0x000fc40000004100 */
[----:B------:R-:W-:Y:S01]  /*2ed0*/  FMUL.FTZ R32, R92, R117 ;  /* 0x000000755c207220 */ /* 0x000fe20000410000 */
[----:B------:R-:W-:Y:S02]  /*2ee0*/  HADD2.F32 R28, -RZ, R67.H0_H0 ;  /* 0x20000043ff1c7230 */ /* 0x000fe40000004100 */
[----:B------:R-:W-:Y:S01]  /*2ef0*/  FFMA.FTZ R31, R31, R34, R23 ;  /* 0x000000221f1f7223 */ /* 0x000fe20000010017 */
[----:B------:R-:W-:Y:S02]  /*2f00*/  HADD2.F32 R34, -RZ, R55.H0_H0 ;  /* 0x20000037ff227230 */ /* 0x000fe40000004100 */
[C---:B------:R-:W-:Y:S01]  /*2f10*/  FFMA.FTZ R23, R33.reuse, R90, R94 ;  /* 0x0000005a21177223 */ /* 0x040fe2000001005e */
[----:B------:R-:W-:Y:S01]  /*2f20*/  HADD2.F32 R35, -RZ, R79.H1_H1 ;  /* 0x3000004fff237230 */ /* 0x000fe20000004100 */
[----:B------:R-:W0:Y:S01]  /*2f30*/  LDC.64 R116, c[0x0][0x428] ;  /* 0x00010a00ff747b82 */ /* 0x000e220000000a00 */
[----:B------:R-:W-:Y:S02]  /*2f40*/  HADD2.F32 R91, -RZ, R5.H1_H1 ;  /* 0x30000005ff5b7230 */ /* 0x000fe40000004100 */
[----:B------:R-:W-:Y:S01]  /*2f50*/  FFMA.FTZ R27, R33, R28, R34 ;  /* 0x0000001c211b7223 */ /* 0x000fe20000010022 */
[----:B------:R-:W-:-:S02]  /*2f60*/  HADD2.F32 R95, -RZ, R67.H1_H1 ;  /* 0x30000043ff5f7230 */ /* 0x000fc40000004100 */
[----:B------:R-:W-:Y:S01]  /*2f70*/  FMUL.FTZ R85, R92, R85 ;  /* 0x000000555c557220 */ /* 0x000fe20000410000 */
[----:B------:R-:W-:Y:S02]  /*2f80*/  HADD2.F32 R90, -RZ, R55.H1_H1 ;  /* 0x30000037ff5a7230 */ /* 0x000fe40000004100 */
[----:B------:R-:W-:Y:S01]  /*2f90*/  FFMA.FTZ R104, R98, R35, R91 ;  /* 0x0000002362687223 */ /* 0x000fe2000001005b */
[----:B------:R-:W-:Y:S01]  /*2fa0*/  HADD2.F32 R119, -RZ, R72.H0_H0 ;  /* 0x20000048ff777230 */ /* 0x000fe20000004100 */
[----:B------:R-:W-:Y:S01]  /*2fb0*/  F2FP.F16.F32.PACK_AB R22, R22, R99 ;  /* 0x000000631616723e */ /* 0x000fe200000000ff */
[----:B------:R-:W-:Y:S02]  /*2fc0*/  HADD2.F32 R33, -RZ, R60.H0_H0 ;  /* 0x2000003cff217230 */ /* 0x000fe40000004100 */
[----:B------:R-:W-:Y:S01]  /*2fd0*/  FFMA.FTZ R98, R98, R95, R90 ;  /* 0x0000005f62627223 */ /* 0x000fe2000001005a */
[----:B------:R-:W-:Y:S02]  /*2fe0*/  HADD2.F32 R35, -RZ, R56.H0_H0 ;  /* 0x20000038ff237230 */ /* 0x000fe40000004100 */
[----:B------:R-:W-:Y:S01]  /*2ff0*/  FFMA.FTZ R28, R32, R119, R121 ;  /* 0x00000077201c7223 */ /* 0x000fe20000010079 */
[----:B------:R-:W-:Y:S01]  /*3000*/  HADD2.F32 R16, -RZ, R72.H1_H1 ;  /* 0x30000048ff107230 */ /* 0x000fe20000004100 */
[----:B------:R-:W1:Y:S01]  /*3010*/  @!P0 LDC.64 R120, c[0x0][0x3c8] ;  /* 0x0000f200ff788b82 */ /* 0x000e620000000a00 */
[----:B------:R-:W-:-:S02]  /*3020*/  HADD2.F32 R34, -RZ, R4.H1_H1 ;  /* 0x30000004ff227230 */ /* 0x000fc40000004100 */
[----:B------:R-:W-:Y:S01]  /*3030*/  FFMA.FTZ R32, R32, R33, R35 ;  /* 0x0000002120207223 */ /* 0x000fe20000010023 */
[----:B------:R-:W-:Y:S01]  /*3040*/  HADD2.F32 R90, -RZ, R60.H1_H1 ;  /* 0x3000003cff5a7230 */ /* 0x000fe20000004100 */
[----:B------:R-:W-:Y:S01]  /*3050*/  F2FP.F16.F32.PACK_AB R23, R104, R23 ;  /* 0x000000176817723e */ /* 0x000fe200000000ff */
[----:B------:R-:W-:Y:S02]  /*3060*/  HADD2.F32 R91, -RZ, R56.H1_H1 ;  /* 0x30000038ff5b7230 */ /* 0x000fe40000004100 */
[C---:B------:R-:W-:Y:S01]  /*3070*/  FFMA.FTZ R35, R17.reuse, R16, R34 ;  /* 0x0000001011237223 */ /* 0x040fe20000010022 */
[----:B------:R-:W-:Y:S01]  /*3080*/  HADD2.F32 R94, -RZ, R73.H0_H0 ;  /* 0x20000049ff5e7230 */ /* 0x000fe20000004100 */
[----:B------:R-:W-:Y:S01]  /*3090*/  F2FP.F16.F32.PACK_AB R21, R100, R21 ;  /* 0x000000156415723e */ /* 0x000fe200000000ff */
[----:B------:R-:W-:Y:S02]  /*30a0*/  HADD2.F32 R16, -RZ, R3.H0_H0 ;  /* 0x20000003ff107230 */ /* 0x000fe40000004100 */
[----:B------:R-:W-:Y:S01]  /*30b0*/  FFMA.FTZ R91, R17, R90, R91 ;  /* 0x0000005a115b7223 */ /* 0x000fe2000001005b */
[----:B------:R-:W-:Y:S01]  /*30c0*/  FADD.FTZ R17, -R93, R18 ;  /* 0x000000125d117221 */ /* 0x000fe20000010100 */
[----:B------:R-:W-:Y:S01]  /*30d0*/  HADD2.F32 R90, -RZ, R61.H0_H0 ;  /* 0x2000003dff5a7230 */ /* 0x000fe20000004100 */
[----:B------:R-:W-:Y:S01]  /*30e0*/  F2FP.F16.F32.PACK_AB R20, R97, R20 ;  /* 0x000000146114723e */ /* 0x000fe200000000ff */
[----:B------:R-:W-:-:S02]  /*30f0*/  HADD2.F32 R33, -RZ, R57.H0_H0 ;  /* 0x20000039ff217230 */ /* 0x000fc40000004100 */
[----:B------:R-:W-:Y:S01]  /*3100*/  FMUL.FTZ R17, R92, R17 ;  /* 0x000000115c117220 */ /* 0x000fe20000410000 */
[----:B------:R-:W-:Y:S01]  /*3110*/  HADD2.F32 R18, -RZ, R3.H1_H1 ;  /* 0x30000003ff127230 */ /* 0x000fe20000004100 */
[----:B------:R-:W-:Y:S01]  /*3120*/  F2FP.F16.F32.PACK_AB R27, R98, R27 ;  /* 0x0000001b621b723e */ /* 0x000fe200000000ff */
[----:B------:R-:W-:Y:S02]  /*3130*/  HADD2.F32 R34, -RZ, R61.H1_H1 ;  /* 0x3000003dff227230 */ /* 0x000fe40000004100 */
[C---:B------:R-:W-:Y:S01]  /*3140*/  FFMA.FTZ R94, R17.reuse, R94, R16 ;  /* 0x0000005e115e7223 */ /* 0x040fe20000010010 */
[----:B------:R-:W-:Y:S02]  /*3150*/  HADD2.F32 R16, -RZ, R73.H1_H1 ;  /* 0x30000049ff107230 */ /* 0x000fe40000004100 */
[----:B------:R-:W-:Y:S01]  /*3160*/  FFMA.FTZ R90, R17, R90, R33 ;  /* 0x0000005a115a7223 */ /* 0x000fe20000010021 */
[----:B------:R-:W-:Y:S02]  /*3170*/  HADD2.F32 R33, -RZ, R57.H1_H1 ;  /* 0x30000039ff217230 */ /* 0x000fe40000004100 */
[----:B------:R-:W-:Y:S01]  /*3180*/  FADD.FTZ R17, -R93, R84 ;  /* 0x000000545d117221 */ /* 0x000fe20000010100 */
[----:B-1----:R-:W-:-:S04]  /*3190*/  @!P0 IMAD.WIDE R120, R13, 0x4, R120 ;  /* 0x000000040d788825 */ /* 0x002fc800078e0278 */
[C---:B------:R-:W-:Y:S01]  /*31a0*/  FFMA.FTZ R95, R19.reuse, R16, R18 ;  /* 0x00000010135f7223 */ /* 0x040fe20000010012 */
[----:B------:R-:W-:Y:S01]  /*31b0*/  F2FP.F16.F32.PACK_AB R18, R118, R111 ;  /* 0x0000006f7612723e */ /* 0x000fe200000000ff */
[----:B------:R-:W-:Y:S01]  /*31c0*/  FFMA.FTZ R33, R19, R34, R33 ;  /* 0x0000002213217223 */ /* 0x000fe20000010021 */
[----:B------:R-:W1:Y:S01]  /*31d0*/  LDC.64 R118, c[0x0][0x430] ;  /* 0x00010c00ff767b82 */ /* 0x000e620000000a00 */
[----:B------:R-:W-:Y:S02]  /*31e0*/  HADD2.F32 R16, -RZ, R2.H0_H0 ;  /* 0x20000002ff107230 */ /* 0x000fe40000004100 */
[----:B------:R-:W-:Y:S01]  /*31f0*/  FMUL.FTZ R17, R92, R17 ;  /* 0x000000115c117220 */ /* 0x000fe20000410000 */
[----:B------:R-:W-:Y:S02]  /*3200*/  HADD2.F32 R34, -RZ, R62.H0_H0 ;  /* 0x2000003eff227230 */ /* 0x000fe40000004100 */
[----:B------:R-:W-:Y:S01]  /*3210*/  FADD.FTZ R111, -R93, R86 ;  /* 0x000000565d6f7221 */ /* 0x000fe20000010100 */
[----:B------:R-:W-:-:S02]  /*3220*/  HADD2.F32 R19, -RZ, R58.H0_H0 ;  /* 0x2000003aff137230 */ /* 0x000fc40000004100 */
[----:B------:R-:W-:Y:S01]  /*3230*/  FFMA.FTZ R96, R17, R96, R16 ;  /* 0x0000006011607223 */ /* 0x000fe20000010010 */
[----:B------:R-:W-:Y:S01]  /*3240*/  F2FP.F16.F32.PACK_AB R16, R102, R101 ;  /* 0x000000656610723e */ /* 0x000fe200000000ff */
[----:B------:R-:W-:Y:S02]  /*3250*/  HADD2.F32 R84, -RZ, R74.H1_H1 ;  /* 0x3000004aff547230 */ /* 0x000fe40000004100 */
[----:B------:R-:W-:Y:S01]  /*3260*/  FADD.FTZ R93, -R93, R87 ;  /* 0x000000575d5d7221 */ /* 0x000fe20000010100 */
[----:B------:R-:W-:Y:S01]  /*3270*/  FFMA.FTZ R34, R17, R34, R19 ;  /* 0x0000002211227223 */ /* 0x000fe20000010013 */
[----:B------:R-:W-:Y:S01]  /*3280*/  F2FP.F16.F32.PACK_AB R17, R114, R103 ;  /* 0x000000677211723e */ /* 0x000fe200000000ff */
[----:B0-----:R-:W-:Y:S01]  /*3290*/  IMAD.WIDE.U32 R102, R88, 0x10, R116 ;  /* 0x0000001058667825 */ /* 0x001fe200078e0074 */
[----:B------:R-:W-:Y:S01]  /*32a0*/  F2FP.F16.F32.PACK_AB R19, R122, R113 ;  /* 0x000000717a13723e */ /* 0x000fe200000000ff */
[----:B------:R-:W-:Y:S02]  /*32b0*/  @!P0 STG.E desc[UR6][R120.64], R92 ;  /* 0x0000005c78008986 */ /* 0x000fe4000c101906 */
[----:B------:R-:W-:Y:S01]  /*32c0*/  FMUL.FTZ R87, R92, R111 ;  /* 0x0000006f5c577220 */ /* 0x000fe20000410000 */
[----:B------:R-:W-:-:S02]  /*32d0*/  HADD2.F32 R86, -RZ, R2.H1_H1 ;  /* 0x30000002ff567230 */ /* 0x000fc40000004100 */
[----:B------:R-:W-:Y:S01]  /*32e0*/  FMUL.FTZ R93, R92, R93 ;  /* 0x0000005d5c5d7220 */ /* 0x000fe20000410000 */
[----:B------:R0:W-:Y:S01]  /*32f0*/  STG.E.128 desc[UR6][R102.64], R16 ;  /* 0x0000001066007986 */ /* 0x0001e2000c101d06 */
[----:B------:R-:W-:Y:S01]  /*3300*/  HADD2.F32 R114, -RZ, R62.H1_H1 ;  /* 0x3000003eff727230 */ /* 0x000fe20000004100 */
[----:B------:R-:W-:Y:S01]  /*3310*/  F2FP.F16.F32.PACK_AB R26, R31, R26 ;  /* 0x0000001a1f1a723e */ /* 0x000fe200000000ff */
[----:B------:R-:W-:Y:S02]  /*3320*/  HADD2.F32 R101, -RZ, R58.H1_H1 ;  /* 0x3000003aff657230 */ /* 0x000fe40000004100 */
[----:B------:R-:W-:Y:S01]  /*3330*/  FFMA.FTZ R111, R85, R84, R86 ;  /* 0x00000054556f7223 */ /* 0x000fe20000010056 */
[----:B------:R-:W-:Y:S01]  /*3340*/  HADD2.F32 R122, -RZ, R75.H0_H0 ;  /* 0x2000004bff7a7230 */ /* 0x000fe20000004100 */
[----:B------:R-:W-:Y:S01]  /*3350*/  F2FP.F16.F32.PACK_AB R25, R25, R30 ;  /* 0x0000001e1919723e */ /* 0x000fe200000000ff */
[----:B------:R-:W-:Y:S02]  /*3360*/  HADD2.F32 R84, -RZ, R0.H1_H1 ;  /* 0x30000000ff547230 */ /* 0x000fe40000004100 */
[----:B------:R-:W-:Y:S01]  /*3370*/  FFMA.FTZ R101, R85, R114, R101 ;  /* 0x0000007255657223 */ /* 0x000fe20000010065 */
[----:B------:R-:W-:-:S02]  /*3380*/  HADD2.F32 R86, -RZ, R63.H1_H1 ;  /* 0x3000003fff567230 */ /* 0x000fc40000004100 */
[----:B------:R-:W-:Y:S01]  /*3390*/  FFMA.FTZ R114, R87, R122, R124 ;  /* 0x0000007a57727223 */ /* 0x000fe2000001007c */
[----:B------:R-:W-:Y:S02]  /*33a0*/  F2FP.F16.F32.PACK_AB R24, R24, R29 ;  /* 0x0000001d1818723e */ /* 0x000fe400000000ff */
[----:B------:R-:W-:Y:S02]  /*33b0*/  F2FP.F16.F32.PACK_AB R30, R111, R96 ;  /* 0x000000606f1e723e */ /* 0x000fe400000000ff */
[----:B------:R-:W-:Y:S02]  /*33c0*/  F2FP.F16.F32.PACK_AB R29, R95, R94 ;  /* 0x0000005e5f1d723e */ /* 0x000fe400000000ff */
[----:B------:R-:W-:Y:S01]  /*33d0*/  F2FP.F16.F32.PACK_AB R28, R35, R28 ;  /* 0x0000001c231c723e */ /* 0x000fe200000000ff */
[----:B0-----:R-:W-:Y:S01]  /*33e0*/  HADD2.F32 R102, -RZ, R63.H0_H0 ;  /* 0x2000003fff667230 */ /* 0x001fe20000004100 */
[----:B------:R-:W-:Y:S01]  /*33f0*/  F2FP.F16.F32.PACK_AB R19, R112, R115 ;  /* 0x000000737013723e */ /* 0x000fe200000000ff */
[----:B------:R-:W-:Y:S01]  /*3400*/  HADD2.F32 R16, -RZ, R59.H0_H0 ;  /* 0x2000003bff107230 */ /* 0x000fe20000004100 */
[----:B------:R-:W-:Y:S01]  /*3410*/  F2FP.F16.F32.PACK_AB R17, R107, R108 ;  /* 0x0000006c6b11723e */ /* 0x000fe200000000ff */
[----:B------:R-:W-:Y:S01]  /*3420*/  HADD2.F32 R18, -RZ, R75.H1_H1 ;  /* 0x3000004bff127230 */ /* 0x000fe20000004100 */
[----:B------:R-:W-:Y:S01]  /*3430*/  F2FP.F16.F32.PACK_AB R34, R101, R34 ;  /* 0x000000226522723e */ /* 0x000fe200000000ff */
[----:B------:R-:W-:-:S02]  /*3440*/  HADD2.F32 R103, -RZ, R59.H1_H1 ;  /* 0x3000003bff677230 */ /* 0x000fc40000004100 */
[----:B------:R-:W-:Y:S01]  /*3450*/  FFMA.FTZ R102, R87, R102, R16 ;  /* 0x0000006657667223 */ /* 0x000fe20000010010 */
[----:B------:R-:W-:Y:S01]  /*3460*/  F2FP.F16.F32.PACK_AB R16, R105, R106 ;  /* 0x0000006a6910723e */ /* 0x000fe200000000ff */
[----:B------:R-:W-:Y:S01]  /*3470*/  FFMA.FTZ R113, R93, R18, R84 ;  /* 0x000000125d717223 */ /* 0x000fe20000010054 */
[----:B------:R-:W-:-:S04]  /*3480*/  IMAD.WIDE.U32 R84, R89, 0x10, R116 ;  /* 0x0000001059547825 */ /* 0x000fc800078e0074 */
[----:B------:R-:W-:Y:S01]  /*3490*/  FFMA.FTZ R103, R93, R86, R103 ;  /* 0x000000565d677223 */ /* 0x000fe20000010067 */
[----:B------:R-:W-:Y:S01]  /*34a0*/  F2FP.F16.F32.PACK_AB R18, R110, R109 ;  /* 0x0000006d6e12723e */ /* 0x000fe200000000ff */
[----:B------:R-:W-:Y:S01]  /*34b0*/  IMAD.WIDE.U32 R86, R15, 0x10, R116 ;  /* 0x000000100f567825 */ /* 0x000fe200078e0074 */
[----:B------:R-:W-:Y:S02]  /*34c0*/  F2FP.F16.F32.PACK_AB R31, R113, R114 ;  /* 0x00000072711f723e */ /* 0x000fe400000000ff */
[----:B------:R-:W-:Y:S01]  /*34d0*/  F2FP.F16.F32.PACK_AB R35, R103, R102 ;  /* 0x000000666723723e */ /* 0x000fe200000000ff */
[--C-:B-1----:R-:W-:Y:S01]  /*34e0*/  IMAD.WIDE.U32 R92, R88, 0x10, R118.reuse ;  /* 0x00000010585c7825 */ /* 0x102fe200078e0076 */
[----:B------:R-:W-:Y:S02]  /*34f0*/  F2FP.F16.F32.PACK_AB R33, R33, R90 ;  /* 0x0000005a2121723e */ /* 0x000fe400000000ff */
[----:B------:R-:W-:Y:S01]  /*3500*/  F2FP.F16.F32.PACK_AB R32, R91, R32 ;  /* 0x000000205b20723e */ /* 0x000fe200000000ff */
[--C-:B------:R-:W-:Y:S01]  /*3510*/  IMAD.WIDE.U32 R116, R15, 0x10, R118.reuse ;  /* 0x000000100f747825 */ /* 0x100fe200078e0076 */
[----:B------:R0:W-:Y:S03]  /*3520*/  STG.E.128 desc[UR6][R92.64], R16 ;  /* 0x000000105c007986 */ /* 0x0001e6000c101d06 */
[----:B------:R-:W-:Y:S01]  /*3530*/  IMAD.WIDE.U32 R118, R89, 0x10, R118 ;  /* 0x0000001059767825 */ /* 0x000fe200078e0076 */
[----:B------:R0:W-:Y:S01]  /*3540*/  STG.E.128 desc[UR6][R86.64], R20 ;  /* 0x0000001456007986 */ /* 0x0001e2000c101d06 */
[----:B------:R-:W1:Y:S03]  /*3550*/  LDC.64 R88, c[0x0][0x380] ;  /* 0x0000e000ff587b82 */ /* 0x000e660000000a00 */
[----:B------:R0:W-:Y:S04]  /*3560*/  STG.E.128 desc[UR6][R116.64], R24 ;  /* 0x0000001874007986 */ /* 0x0001e8000c101d06 */
[----:B------:R0:W-:Y:S04]  /*3570*/  STG.E.128 desc[UR6][R84.64], R28 ;  /* 0x0000001c54007986 */ /* 0x0001e8000c101d06 */
[----:B------:R0:W-:Y:S01]  /*3580*/  STG.E.128 desc[UR6][R118.64], R32 ;  /* 0x0000002076007986 */ /* 0x0001e2000c101d06 */
[----:B-1----:R-:W-:-:S04]  /*3590*/  IADD3 R13, PT, PT, R13, R88, RZ ;  /* 0x000000580d0d7210 */ /* 0x002fc80007ffe0ff */
[----:B------:R-:W-:-:S13]  /*35a0*/  ISETP.GE.AND P0, PT, R13, R89, PT ;  /* 0x000000590d00720c */ /* 0x000fda0003f06270 */
[----:B0-----:R-:W-:Y:S05]  /*35b0*/  @!P0 BRA `(.L_x_8139) ;  /* 0xffffffd000848947 */ /* 0x001fea000383ffff */
[----:B------:R-:W-:Y:S05]  /*35c0*/  EXIT ;  /* 0x000000000000794d */ /* 0x000fea0003800000 */
.L_x_8140:
        /* <DEDUP_REMOVED lines=11> */
.L_x_13713:


//--------------------- .text._ZN10layer_norm31ln_parallel_residual_fwd_kernelINS_13Kernel_traitsI6__halfS2_fS2_fjLj6144ELj1ELj1ELj8ELj16ENS_18Kernel_traits_baseILj6144ES2_S2_fS2_fjLj256EEEEELb0ELb1ELb0EEEvNS_9FwdParamsE --------------------------
	.section	.text._ZN10layer_norm31ln_parallel_residual_fwd_kernelINS_13Kernel_traitsI6__halfS2_fS2_fjLj6144ELj1ELj1ELj8ELj16ENS_18Kernel_traits_baseILj6144ES2_S2_fS2_fjLj256EEEEELb0ELb1ELb0EEEvNS_9FwdParamsE,"ax",@progbits
	.align	128
        .global         _ZN10layer_norm31ln_parallel_residual_fwd_kernelINS_13Kernel_traitsI6__halfS2_fS2_fjLj6144ELj1ELj1ELj8ELj16ENS_18Kernel_traits_baseILj6144ES2_S2_fS2_fjLj256EEEEELb0ELb1ELb0EEEvNS_9FwdParamsE
        .type           _ZN10layer_norm31ln_parallel_residual_fwd_kernelINS_13Kernel_traitsI6__halfS2_fS2_fjLj6144ELj1ELj1ELj8ELj16ENS_18Kernel_traits_baseILj6144ES2_S2_fS2_fjLj256EEEEELb0ELb1ELb0EEEvNS_9FwdParamsE,@function
        .size           _ZN10layer_norm31ln_parallel_residual_fwd_kernelINS_13Kernel_traitsI6__halfS2_fS2_fjLj6144ELj1ELj1ELj8ELj16ENS_18Kernel_traits_baseILj6144ES2_S2_fS2_fjLj256EEEEELb0ELb1ELb0EEEvNS_9FwdParamsE,(.L_x_13714 - _ZN10layer_norm31ln_parallel_residual_fwd_kernelINS_13Kernel_traitsI6__halfS2_fS2_fjLj6144ELj1ELj1ELj8ELj16ENS_18Kernel_traits_baseILj6144ES2_S2_fS2_fjLj256EEEEELb0ELb1ELb0EEEvNS_9FwdParamsE)
        .other          _ZN10layer_norm31ln_parallel_residual_fwd_kernelINS_13Kernel_traitsI6__halfS2_fS2_fjLj6144ELj1ELj1ELj8ELj16ENS_18Kernel_traits_baseILj6144ES2_S2_fS2_fjLj256EEEEELb0ELb1ELb0EEEvNS_9FwdParamsE,@"STO_CUDA_ENTRY STV_DEFAULT"
_ZN10layer_norm31ln_parallel_residual_fwd_kernelINS_13Kernel_traitsI6__halfS2_fS2_fjLj6144ELj1ELj1ELj8ELj16ENS_18Kernel_traits_baseILj6144ES2_S2_fS2_fjLj256EEEEELb0ELb1ELb0EEEvNS_9FwdParamsE:
.text._ZN10layer_norm31ln_parallel_residual_fwd_kernelINS_13Kernel_traitsI6__halfS2_fS2_fjLj6144ELj1ELj1ELj8ELj16ENS_18Kernel_traits_baseILj6144ES2_S2_fS2_fjLj256EEEEELb0ELb1ELb0EEEvNS_9FwdParamsE:
        /* <DEDUP_REMOVED lines=44> */
.L_x_8142:
        /* <DEDUP_REMOVED lines=23> */
.L_x_8143:
[----:B------:R-:W-:Y:S05]  /*0430*/  BSYNC.RECONVERGENT B0 ;  /* 0x0000000000007941 */ /* 0x000fea0003800200 */
.L_x_8141:
[----:B------:R-:W0:Y:S02]  /*0440*/  LDCU UR4, c[0x0][0x384] ;  /* 0x00007080ff0477ac */ /* 0x000e240008000800 */
[----:B0-----:R-:W-:-:S13]  /*0450*/  ISETP.GE.AND P1, PT, R61, UR4, PT ;  /* 0x000000043d007c0c */ /* 0x001fda000bf26270 */
        /* <DEDUP_REMOVED lines=16> */
[----:B0-----:R-:W-:Y:S01]  /*0560*/  ISETP.NE.AND P2, PT, RZ, UR4, PT ;  /* 0x00000004ff007c0c */ /* 0x001fe2000bf45270 */
[----:B------:R-:W-:Y:S01]  /*0570*/  UPLOP3.LUT UP1, UPT, UPT, UPT, UPT, 0x40, 0x4 ;  /* 0x000000000004789c */ /* 0x000fe20003f2e870 */
[----:B------:R0:W0:Y:S01]  /*0580*/  MUFU.RCP R63, R35 ;  /* 0x00000023003f7308 */ /* 0x0000220000001000 */
[----:B-1----:R-:W-:-:S10]  /*0590*/  LEA R64, R29, R0, 0x3 ;  /* 0x000000001d407211 */ /* 0x002fd400078e18ff */
.L_x_8168:
[----:B------:R-:W-:Y:S01]  /*05a0*/  IMAD R0, R61, UR13, RZ ;  /* 0x0000000d3d007c24 */ /* 0x000fe2000f8e02ff */
[----:B------:R-:W-:Y:S04]  /*05b0*/  BSSY.RECONVERGENT B0, `(.L_x_8144) ;  /* 0x0000075000007945 */ /* 0x000fe80003800200 */
[----:B------:R-:W-:-:S04]  /*05c0*/  SHF.R.S32.HI R65, RZ, 0x1f, R0 ;  /* 0x0000001fff417819 */ /* 0x000fc80000011400 */
[----:B------:R-:W-:-:S04]  /*05d0*/  LEA.HI R0, R65, R0, RZ, 0x3 ;  /* 0x0000000041007211 */ /* 0x000fc800078f18ff */
[----:B------:R-:W-:-:S04]  /*05e0*/  LEA.HI.SX32 R65, R0, R3, 0x1d ;  /* 0x0000000300417211 */ /* 0x000fc800078feaff */
[----:B------:R-:W-:Y:S01]  /*05f0*/  MOV R0, R65 ;  /* 0x0000004100007202 */ /* 0x000fe20000000f00 */
[----:B------:R-:W-:Y:S06]  /*0600*/  @!P0 BRA `(.L_x_8145) ;  /* 0x0000000400bc8947 */ /* 0x000fec0003800000 */
        /* <DEDUP_REMOVED lines=12> */
[----:B------:R1:W5:Y:S04]  /*06d0*/  @P1 LDG.E.128 R28, desc[UR6][R38.64] ;  /* 0x00000006261c1981 */ /* 0x000368000c1e1d00 */
[----:B0-----:R1:W5:Y:S01]  /*06e0*/  @P1 LDG.E.128 R32, desc[UR6][R38.64+0x10] ;  /* 0x0000100626201981 */ /* 0x001362000c1e1d00 */
[----:B------:R-:W-:-:S04]  /*06f0*/  UISETP.NE.U32.AND UP0, UPT, UR8, URZ, UPT ;  /* 0x000000ff0800728c */ /* 0x000fc8000bf05070 */
[----:B------:R-:W-:-:S09]  /*0700*/  UISETP.NE.AND.EX UP0, UPT, UR9, URZ, UPT, UP0 ;  /* 0x000000ff0900728c */ /* 0x000fd2000bf05300 */
[----:B-1----:R-:W-:Y:S05]  /*0710*/  BRA.U UP0, `(.L_x_8146) ;  /* 0x0000000100747547 */ /* 0x002fea000b800000 */
        /* <DEDUP_REMOVED lines=12> */
.L_x_8147:
        /* <DEDUP_REMOVED lines=17> */
.L_x_8146:
        /* <DEDUP_REMOVED lines=28> */
.L_x_8149:
        /* <DEDUP_REMOVED lines=32> */
.L_x_8148:
[----:B------:R-:W0:Y:S01]  /*0cb0*/  LDC.64 R66, c[0x0][0x3a8] ;  /* 0x0000ea00ff427b82 */ /* 0x000e220000000a00 */
[C---:B------:R-:W-:Y:S01]  /*0cc0*/  IADD3 R0, PT, PT, R65.reuse, 0x100, RZ ;  /* 0x0000010041007810 */ /* 0x040fe20007ffe0ff */
[----:B0-----:R-:W-:-:S05]  /*0cd0*/  IMAD.WIDE.U32 R66, R65, 0x20, R66 ;  /* 0x0000002041427825 */ /* 0x001fca00078e0042 */
[----:B------:R1:W-:Y:S04]  /*0ce0*/  STG.E.128 desc[UR6][R66.64], R36 ;  /* 0x0000002442007986 */ /* 0x0003e8000c101d06 */
[----:B------:R1:W-:Y:S02]  /*0cf0*/  STG.E.128 desc[UR6][R66.64+0x10], R40 ;  /* 0x0000102842007986 */ /* 0x0003e4000c101d06 */
.L_x_8145:
[----:B--234-:R-:W-:Y:S05]  /*0d00*/  BSYNC.RECONVERGENT B0 ;  /* 0x0000000000007941 */ /* 0x01cfea0003800200 */
.L_x_8144:
        /* <DEDUP_REMOVED lines=16> */
[----:B0-----:R2:W5:Y:S01]  /*0e10*/  @P1 LDG.E.128 R32, desc[UR6][R46.64+0x10] ;  /* 0x000010062e201981 */ /* 0x001562000c1e1d00 */
        /* <DEDUP_REMOVED lines=9> */
[--C-:B-1----:R-:W-:Y:S02]  /*0eb0*/  HADD2.F32 R66, -RZ, R58.reuse.H0_H0 ;  /* 0x2000003aff427230 */ /* 0x102fe40000004100 */
        /* <DEDUP_REMOVED lines=25> */
.L_x_8153:
[--C-:B--2--5:R-:W-:Y:S02]  /*1050*/  HADD2.F32 R46, -RZ, R57.reuse.H0_H0 ;  /* 0x20000039ff2e7230 */ /* 0x124fe40000004100 */
[----:B-1----:R-:W-:Y:S02]  /*1060*/  HADD2.F32 R66, -RZ, R57.H1_H1 ;  /* 0x30000039ff427230 */ /* 0x002fe40000004100 */
        /* <DEDUP_REMOVED lines=23> */
.L_x_8152:
[----:B------:R-:W-:Y:S05]  /*11e0*/  @!P1 BRA `(.L_x_8155) ;  /* 0x0000000000449947 */ /* 0x000fea0003800000 */
[--C-:B--2--5:R-:W-:Y:S02]  /*11f0*/  HADD2.F32 R45, -RZ, R56.reuse.H0_H0 ;  /* 0x20000038ff2d7230 */ /* 0x124fe40000004100 */
[----:B------:R-:W-:Y:S02]  /*1200*/  HADD2.F32 R56, -RZ, R56.H1_H1 ;  /* 0x30000038ff387230 */ /* 0x000fe40000004100 */
[--C-:B------:R-:W-:Y:S02]  /*1210*/  HADD2.F32 R47, -RZ, R57.reuse.H0_H0 ;  /* 0x20000039ff2f7230 */ /* 0x100fe40000004100 */
[----:B------:R-:W-:Y:S01]  /*1220*/  FADD.FTZ R44, R28, R45 ;  /* 0x0000002d1c2c7221 */ /* 0x000fe20000010000 */
[----:B-1----:R-:W-:Y:S02]  /*1230*/  HADD2.F32 R66, -RZ, R57.H1_H1 ;  /* 0x30000039ff427230 */ /* 0x002fe40000004100 */
        /* <DEDUP_REMOVED lines=12> */
.L_x_8155:
        /* <DEDUP_REMOVED lines=8> */
.L_x_8154:
[----:B-1----:R-:W0:Y:S02]  /*1380*/  LDC.64 R66, c[0x0][0x3a8] ;  /* 0x0000ea00ff427b82 */ /* 0x002e240000000a00 */
[C---:B0-----:R-:W-:Y:S01]  /*1390*/  IMAD.WIDE.U32 R66, R0.reuse, 0x20, R66 ;  /* 0x0000002000427825 */ /* 0x041fe200078e0042 */
[----:B------:R-:W-:-:S04]  /*13a0*/  IADD3 R0, PT, PT, R0, 0x100, RZ ;  /* 0x0000010000007810 */ /* 0x000fc80007ffe0ff */
[----:B------:R2:W-:Y:S04]  /*13b0*/  STG.E.128 desc[UR6][R66.64], R44 ;  /* 0x0000002c42007986 */ /* 0x0005e8000c101d06 */
[----:B------:R2:W-:Y:S02]  /*13c0*/  STG.E.128 desc[UR6][R66.64+0x10], R56 ;  /* 0x0000103842007986 */ /* 0x0005e4000c101d06 */
.L_x_8151:
[----:B------:R-:W-:Y:S05]  /*13d0*/  BSYNC.RECONVERGENT B0 ;  /* 0x0000000000007941 */ /* 0x000fea0003800200 */
.L_x_8150:
        /* <DEDUP_REMOVED lines=18> */
[----:B------:R-:W-:Y:S05]  /*1500*/  @!P1 BRA `(.L_x_8159) ;  /* 0x0000000000849947 */ /* 0x000fea0003800000 */
[--C-:B---3-5:R-:W-:Y:S02]  /*1510*/  HADD2.F32 R48, -RZ, R52.reuse.H0_H0 ;  /* 0x20000034ff307230 */ /* 0x128fe40000004100 */
[----:B------:R-:W-:Y:S02]  /*1520*/  HADD2.F32 R52, -RZ, R52.H1_H1 ;  /* 0x30000034ff347230 */ /* 0x000fe40000004100 */
[--C-:B------:R-:W-:Y:S02]  /*1530*/  HADD2.F32 R51, -RZ, R72.reuse.H1_H1 ;  /* 0x30000048ff337230 */ /* 0x100fe40000004100 */
[----:B------:R-:W-:Y:S02]  /*1540*/  HADD2.F32 R50, -RZ, R53.H0_H0 ;  /* 0x20000035ff327230 */ /* 0x000fe40000004100 */
[----:B------:R-:W-:Y:S02]  /*1550*/  HADD2.F32 R71, -RZ, R73.H0_H0 ;  /* 0x20000049ff477230 */ /* 0x000fe40000004100 */
[----:B------:R-:W-:Y:S01]  /*1560*/  FADD.FTZ R52, R51, R52 ;  /* 0x0000003433347221 */ /* 0x000fe20000010000 */
[----:B------:R-:W-:-:S02]  /*1570*/  HADD2.F32 R49, -RZ, R72.H0_H0 ;  /* 0x20000048ff317230 */ /* 0x000fc40000004100 */
[--C-:B-12---:R-:W-:Y:S02]  /*1580*/  HADD2.F32 R66, -RZ, R54.reuse.H0_H0 ;  /* 0x20000036ff427230 */ /* 0x106fe40000004100 */
        /* <DEDUP_REMOVED lines=25> */
.L_x_8159:
[--C-:B---3-5:R-:W-:Y:S02]  /*1720*/  HADD2.F32 R50, -RZ, R53.reuse.H0_H0 ;  /* 0x20000035ff327230 */ /* 0x128fe40000004100 */
[----:B-12---:R-:W-:Y:S02]  /*1730*/  HADD2.F32 R66, -RZ, R53.H1_H1 ;  /* 0x30000035ff427230 */ /* 0x006fe40000004100 */
        /* <DEDUP_REMOVED lines=23> */
.L_x_8158:
[----:B------:R-:W-:Y:S05]  /*18b0*/  @!P1 BRA `(.L_x_8161) ;  /* 0x0000000000449947 */ /* 0x000fea0003800000 */
[--C-:B---3-5:R-:W-:Y:S02]  /*18c0*/  HADD2.F32 R49, -RZ, R52.reuse.H0_H0 ;  /* 0x20000034ff317230 */ /* 0x128fe40000004100 */
[----:B------:R-:W-:Y:S02]  /*18d0*/  HADD2.F32 R52, -RZ, R52.H1_H1 ;  /* 0x30000034ff347230 */ /* 0x000fe40000004100 */
[--C-:B------:R-:W-:Y:S02]  /*18e0*/  HADD2.F32 R51, -RZ, R53.reuse.H0_H0 ;  /* 0x20000035ff337230 */ /* 0x100fe40000004100 */
[----:B------:R-:W-:Y:S01]  /*18f0*/  FADD.FTZ R48, R28, R49 ;  /* 0x000000311c307221 */ /* 0x000fe20000010000 */
[----:B-12---:R-:W-:Y:S02]  /*1900*/  HADD2.F32 R66, -RZ, R53.H1_H1 ;  /* 0x30000035ff427230 */ /* 0x006fe40000004100 */
        /* <DEDUP_REMOVED lines=12> */
.L_x_8161:
[--C-:B---3-5:R-:W-:Y:S02]  /*19d0*/  HADD2.F32 R48, -RZ, R52.reuse.H0_H0 ;  /* 0x20000034ff307230 */ /* 0x128fe40000004100 */
[----:B------:R-:W-:Y:S02]  /*19e0*/  HADD2.F32 R49, -RZ, R52.H1_H1 ;  /* 0x30000034ff317230 */ /* 0x000fe40000004100 */
[--C-:B------:R-:W-:Y:S02]  /*19f0*/  HADD2.F32 R50, -RZ, R53.reuse.H0_H0 ;  /* 0x20000035ff327230 */ /* 0x100fe40000004100 */
[----:B------:R-:W-:Y:S02]  /*1a00*/  HADD2.F32 R51, -RZ, R53.H1_H1 ;  /* 0x30000035ff337230 */ /* 0x000fe40000004100 */
[--C-:B------:R-:W-:Y:S02]  /*1a10*/  HADD2.F32 R52, -RZ, R54.reuse.H0_H0 ;  /* 0x20000036ff347230 */ /* 0x100fe40000004100 */
[----:B------:R-:W-:-:S02]  /*1a20*/  HADD2.F32 R53, -RZ, R54.H1_H1 ;  /* 0x30000036ff357230 */ /* 0x000fc40000004100 */
[--C-:B------:R-:W-:Y:S02]  /*1a30*/  HADD2.F32 R54, -RZ, R55.reuse.H0_H0 ;  /* 0x20000037ff367230 */ /* 0x100fe40000004100 */
[----:B------:R-:W-:-:S07]  /*1a40*/  HADD2.F32 R55, -RZ, R55.H1_H1 ;  /* 0x30000037ff377230 */ /* 0x000fce0000004100 */
.L_x_8160:
[----:B-12---:R-:W0:Y:S02]  /*1a50*/  LDC.64 R66, c[0x0][0x3a8] ;  /* 0x0000ea00ff427b82 */ /* 0x006e240000000a00 */
[----:B0-----:R-:W-:-:S05]  /*1a60*/  IMAD.WIDE.U32 R66, R0, 0x20, R66 ;  /* 0x0000002000427825 */ /* 0x001fca00078e0042 */
[----:B------:R3:W-:Y:S04]  /*1a70*/  STG.E.128 desc[UR6][R66.64], R48 ;  /* 0x0000003042007986 */ /* 0x0007e8000c101d06 */
[----:B------:R3:W-:Y:S02]  /*1a80*/  STG.E.128 desc[UR6][R66.64+0x10], R52 ;  /* 0x0000103442007986 */ /* 0x0007e4000c101d06 */
.L_x_8157:
[----:B------:R-:W-:Y:S05]  /*1a90*/  BSYNC.RECONVERGENT B0 ;  /* 0x0000000000007941 */ /* 0x000fea0003800200 */
.L_x_8156:
[----:B------:R-:W-:Y:S01]  /*1aa0*/  FADD.FTZ R0, RZ, R36 ;  /* 0x00000024ff007221 */ /* 0x000fe20000010000 */
[C---:B------:R-:W-:Y:S01]  /*1ab0*/  ISETP.GE.U32.AND P0, PT, R62.reuse, 0x100, PT ;  /* 0x000001003e00780c */ /* 0x040fe20003f06070 */
[----:B------:R-:W4:Y:S01]  /*1ac0*/  S2UR UR5, SR_CgaCtaId ;  /* 0x00000000000579c3 */ /* 0x000f220000008800 */
[C---:B------:R-:W-:Y:S01]  /*1ad0*/  ISETP.GT.U32.AND P5, PT, R62.reuse, 0x1ff, PT ;  /* 0x000001ff3e00780c */ /* 0x040fe20003fa4070 */
[----:B-123--:R-:W-:Y:S01]  /*1ae0*/  FADD.FTZ R67, R37, R0 ;  /* 0x0000000025437221 */ /* 0x00efe20000010000 */
        /* <DEDUP_REMOVED lines=38> */
[----:B0-----:R-:W-:-:S04]  /*1d50*/  FMUL.FTZ R66, R63, R0 ;  /* 0x000000003f427220 */ /* 0x001fc80000410000 */
        /* <DEDUP_REMOVED lines=10> */
[----:B------:R-:W-:-:S03]  /*1e00*/  CS2R R76, SRZ ;  /* 0x00000000004c7805 */ /* 0x000fc6000001ff00 */
        /* <DEDUP_REMOVED lines=49> */
[----:B------:R-:W-:Y:S01]  /*2120*/  HFMA2 R68, -RZ, RZ, 0, 0 ;  /* 0x00000000ff447431 */ /* 0x000fe200000001ff */
[----:B------:R-:W-:-:S03]  /*2130*/  @!P5 MOV R68, R64 ;  /* 0x000000400044d202 */ /* 0x000fc60000000f00 */
[----:B------:R-:W0:Y:S02]  /*2140*/  SHFL.BFLY PT, R70, R69, 0x8, 0x1f ;  /* 0x0d001f0045467f89 */ /* 0x000e2400000e0000 */
[----:B0-----:R-:W-:Y:S01]  /*2150*/  FADD.FTZ R70, R69, R70 ;  /* 0x0000004645467221 */ /* 0x001fe20000010000 */
[----:B------:R-:W-:-:S04]  /*2160*/  @!P5 LEA R69, R60, UR4, 0x3 ;  /* 0x000000043c45dc11 */ /* 0x000fc8000f8e18ff */
[----:B------:R-:W0:Y:S02]  /*2170*/  SHFL.BFLY PT, R71, R70, 0x10, 0x1f ;  /* 0x0e001f0046477f89 */ /* 0x000e2400000e0000 */
[----:B0-----:R-:W-:Y:S02]  /*2180*/  FADD.FTZ R67, R70, R71 ;  /* 0x0000004746437221 */ /* 0x001fe40000010000 */
        /* <DEDUP_REMOVED lines=22> */
[----:B------:R-:W-:Y:S01]  /*22f0*/  I2FP.F32.S32 R0, R78 ;  /* 0x0000004e00007245 */ /* 0x000fe20000201400 */
[----:B------:R-:W0:Y:S02]  /*2300*/  SHFL.DOWN PT, R77, R78, 0x1, 0x1f ;  /* 0x08201f004e4d7f89 */ /* 0x000e2400000e0000 */
[----:B------:R-:W-:Y:S02]  /*2310*/  FMUL.FTZ R79, R79, R66 ;  /* 0x000000424f4f7220 */ /* 0x000fe40000410000 */
[----:B------:R-:W1:Y:S01]  /*2320*/  SHFL.DOWN PT, R68, R67, 0x2, 0x1f ;  /* 0x08401f0043447f89 */ /* 0x000e6200000e0000 */
[----:B------:R-:W2:Y:S01]  /*2330*/  MUFU.RCP R66, R0 ;  /* 0x0000000000427308 */ /* 0x000ea20000001000 */
[----:B------:R-:W-:-:S05]  /*2340*/  FFMA.FTZ R70, R81, R79, R70 ;  /* 0x0000004f51467223 */ /* 0x000fca0000010046 */
[----:B------:R-:W3:Y:S01]  /*2350*/  SHFL.DOWN PT, R69, R70, 0x2, 0x1f ;  /* 0x08401f0046457f89 */ /* 0x000ee200000e0000 */
[-C--:B0-----:R-:W-:Y:S02]  /*2360*/  IADD3 R78, PT, PT, R78, R77.reuse, RZ ;  /* 0x0000004d4e4e7210 */ /* 0x081fe40007ffe0ff */
[----:B------:R-:W-:Y:S01]  /*2370*/  I2FP.F32.S32 R77, R77 ;  /* 0x0000004d004d7245 */ /* 0x000fe20000201400 */
[----:B-1----:R-:W-:Y:S01]  /*2380*/  FMUL.FTZ R71, R68, R83 ;  /* 0x0000005344477220 */ /* 0x002fe20000410000 */
[----:B------:R-:W-:Y:S01]  /*2390*/  FADD.FTZ R68, R67, -R68 ;  /* 0x8000004443447221 */ /* 0x000fe20000010000 */
[----:B------:R-:W-:Y:S02]  /*23a0*/  I2FP.F32.S32 R78, R78 ;  /* 0x0000004e004e7245 */ /* 0x000fe40000201400 */
[----:B------:R-:W-:Y:S01]  /*23b0*/  FFMA.FTZ R71, R80, R67, R71 ;  /* 0x0000004350477223 */ /* 0x000fe20000010047 */
[----:B------:R-:W-:Y:S01]  /*23c0*/  FMUL.FTZ R67, R68, R68 ;  /* 0x0000004444437220 */ /* 0x000fe20000410000 */
[----:B---3--:R-:W-:-:S02]  /*23d0*/  FADD.FTZ R69, R70, R69 ;  /* 0x0000004546457221 */ /* 0x008fc40000010000 */
[----:B--2---:R-:W-:Y:S01]  /*23e0*/  FMUL.FTZ R71, R66, R71 ;  /* 0x0000004742477220 */ /* 0x004fe20000410000 */
[----:B------:R-:W-:Y:S01]  /*23f0*/  FMUL.FTZ R67, R80, R67 ;  /* 0x0000004350437220 */ /* 0x000fe20000410000 */
[----:B------:R-:W0:Y:S01]  /*2400*/  MUFU.RCP R78, R78 ;  /* 0x0000004e004e7308 */ /* 0x000e220000001000 */
[----:B------:R-:W1:Y:S02]  /*2410*/  LDC R70, c[0x0][0x448] ;  /* 0x00011200ff467b82 */ /* 0x000e640000000800 */
[----:B------:R-:W2:Y:S01]  /*2420*/  SHFL.DOWN PT, R68, R71, 0x1, 0x1f ;  /* 0x08201f0047447f89 */ /* 0x000ea200000e0000 */
[----:B------:R-:W-:-:S04]  /*2430*/  FMUL.FTZ R67, R67, R83 ;  /* 0x0000005343437220 */ /* 0x000fc80000410000 */
[----:B------:R-:W-:-:S05]  /*2440*/  FFMA.FTZ R67, R66, R67, R69 ;  /* 0x0000004342437223 */ /* 0x000fca0000010045 */
[----:B------:R-:W3:Y:S01]  /*2450*/  SHFL.DOWN PT, R66, R67, 0x1, 0x1f ;  /* 0x08201f0043427f89 */ /* 0x000ee200000e0000 */
[----:B--2---:R-:W-:Y:S01]  /*2460*/  FADD.FTZ R69, R71, -R68 ;  /* 0x8000004447457221 */ /* 0x004fe20000010000 */
[----:B------:R-:W-:-:S03]  /*2470*/  FMUL.FTZ R79, R68, R77 ;  /* 0x0000004d444f7220 */ /* 0x000fc60000410000 */
[----:B------:R-:W-:Y:S01]  /*2480*/  FMUL.FTZ R69, R69, R69 ;  /* 0x0000004545457220 */ /* 0x000fe20000410000 */
[----:B------:R-:W-:-:S03]  /*2490*/  FFMA.FTZ R79, R0, R71, R79 ;  /* 0x00000047004f7223 */ /* 0x000fc6000001004f */
[----:B------:R-:W-:Y:S01]  /*24a0*/  FMUL.FTZ R0, R0, R69 ;  /* 0x0000004500007220 */ /* 0x000fe20000410000 */
[----:B0-----:R-:W-:Y:S01]  /*24b0*/  FMUL.FTZ R79, R78, R79 ;  /* 0x0000004f4e4f7220 */ /* 0x001fe20000410000 */
[----:B---3--:R-:W-:Y:S02]  /*24c0*/  FADD.FTZ R69, R67, R66 ;  /* 0x0000004243457221 */ /* 0x008fe40000010000 */
[----:B------:R-:W-:Y:S01]  /*24d0*/  FMUL.FTZ R0, R0, R77 ;  /* 0x0000004d00007220 */ /* 0x000fe20000410000 */
[----:B------:R-:W0:Y:S02]  /*24e0*/  @!P1 LDC.64 R66, c[0x0][0x3c0] ;  /* 0x0000f000ff429b82 */ /* 0x000e240000000a00 */
[----:B------:R-:W2:Y:S01]  /*24f0*/  SHFL.IDX PT, R79, R79, RZ, 0x1f ;  /* 0x00001fff4f4f7589 */ /* 0x000ea200000e0000 */
[----:B------:R-:W-:-:S05]  /*2500*/  FFMA.FTZ R78, R78, R0, R69 ;  /* 0x000000004e4e7223 */ /* 0x000fca0000010045 */
[----:B------:R-:W1:Y:S01]  /*2510*/  SHFL.IDX PT, R77, R78, RZ, 0x1f ;  /* 0x00001fff4e4d7589 */ /* 0x000e6200000e0000 */
[----:B------:R-:W3:Y:S01]  /*2520*/  @!P1 LDC.64 R68, c[0x0][0x3c8] ;  /* 0x0000f200ff449b82 */ /* 0x000ee20000000a00 */
[----:B0-----:R-:W-:-:S04]  /*2530*/  @!P1 IMAD.WIDE R66, R61, 0x4, R66 ;  /* 0x000000043d429825 */ /* 0x001fc800078e0242 */
[C---:B--2---:R-:W-:Y:S01]  /*2540*/  FMUL.FTZ R0, R79.reuse, R79 ;  /* 0x0000004f4f007220 */ /* 0x044fe20000410000 */
[----:B------:R-:W-:Y:S01]  /*2550*/  FSEL R76, R79, RZ, !P2 ;  /* 0x000000ff4f4c7208 */ /* 0x000fe20005000000 */
[----:B------:R0:W-:Y:S03]  /*2560*/  @!P1 STG.E desc[UR6][R66.64], R79 ;  /* 0x0000004f42009986 */ /* 0x0001e6000c101906 */
[----:B------:R-:W-:Y:S01]  /*2570*/  FSEL R71, R0, RZ, P2 ;  /* 0x000000ff00477208 */ /* 0x000fe20001000000 */
[----:B-1----:R-:W-:Y:S01]  /*2580*/  FFMA.FTZ R0, R77, UR12, R70 ;  /* 0x0000000c4d007c23 */ /* 0x002fe20008010046 */
[----:B---3--:R-:W-:-:S04]  /*2590*/  @!P1 IMAD.WIDE R68, R61, 0x4, R68 ;  /* 0x000000043d449825 */ /* 0x008fc800078e0244 */
[----:B------:R-:W-:-:S06]  /*25a0*/  FADD.FTZ R0, R0, R71 ;  /* 0x0000004700007221 */ /* 0x000fcc0000010000 */
[----:B------:R-:W1:Y:S02]  /*25b0*/  MUFU.RSQ R0, R0 ;  /* 0x0000000000007308 */ /* 0x000e640000001400 */
[----:B-1----:R0:W-:Y:S01]  /*25c0*/  @!P1 STG.E desc[UR6][R68.64], R0 ;  /* 0x0000000044009986 */ /* 0x0021e2000c101906 */
[----:B------:R-:W-:Y:S05]  /*25d0*/  @!P0 BRA `(.L_x_8163) ;  /* 0x0000000000c08947 */ /* 0x000fea0003800000 */
[--C-:B0-----:R-:W-:Y:S01]  /*25e0*/  FADD.FTZ R67, R36, -R76.reuse ;  /* 0x8000004c24437221 */ /* 0x101fe20000010000 */
[--C-:B------:R-:W-:Y:S01]  /*25f0*/  FADD.FTZ R69, R38, -R76.reuse ;  /* 0x8000004c26457221 */ /* 0x100fe20000010000 */
        /* <DEDUP_REMOVED lines=9> */
[----:B------:R-:W-:Y:S01]  /*2690*/  HADD2.F32 R80, -RZ, R6.H0_H0 ;  /* 0x20000006ff507230 */ /* 0x000fe20000004100 */
[----:B------:R-:W0:Y:S01]  /*26a0*/  LDC.64 R66, c[0x0][0x428] ;  /* 0x00010a00ff427b82 */ /* 0x000e220000000a00 */
[----:B------:R-:W-:Y:S02]  /*26b0*/  HADD2.F32 R82, -RZ, R10.H0_H0 ;  /* 0x2000000aff527230 */ /* 0x000fe40000004100 */
[----:B------:R-:W-:Y:S01]  /*26c0*/  FFMA.FTZ R79, R69, R70, R78 ;  /* 0x00000046454f7223 */ /* 0x000fe2000001004e */
[--C-:B------:R-:W-:Y:S01]  /*26d0*/  FADD.FTZ R69, R41, -R76.reuse ;  /* 0x8000004c29457221 */ /* 0x100fe20000010000 */
[----:B------:R-:W-:Y:S02]  /*26e0*/  HADD2.F32 R70, -RZ, R6.H1_H1 ;  /* 0x30000006ff467230 */ /* 0x000fe40000004100 */
[----:B------:R-:W-:Y:S01]  /*26f0*/  FADD.FTZ R77, R43, -R76 ;  /* 0x8000004c2b4d7221 */ /* 0x000fe20000010000 */
[----:B------:R-:W-:Y:S01]  /*2700*/  FFMA.FTZ R81, R71, R80, R82 ;  /* 0x0000005047517223 */ /* 0x000fe20000010052 */
[----:B------:R-:W-:Y:S01]  /*2710*/  FADD.FTZ R71, R42, -R76 ;  /* 0x8000004c2a477221 */ /* 0x000fe20000010000 */
[----:B------:R-:W-:-:S02]  /*2720*/  HADD2.F32 R78, -RZ, R10.H1_H1 ;  /* 0x3000000aff4e7230 */ /* 0x000fc40000004100 */
[C---:B------:R-:W-:Y:S01]  /*2730*/  FMUL.FTZ R69, R0.reuse, R69 ;  /* 0x0000004500457220 */ /* 0x040fe20000410000 */
[----:B------:R-:W-:Y:S02]  /*2740*/  HADD2.F32 R80, -RZ, R7.H0_H0 ;  /* 0x20000007ff507230 */ /* 0x000fe40000004100 */
[C---:B------:R-:W-:Y:S01]  /*2750*/  FMUL.FTZ R71, R0.reuse, R71 ;  /* 0x0000004700477220 */ /* 0x040fe20000410000 */
[----:B------:R-:W-:Y:S02]  /*2760*/  HADD2.F32 R82, -RZ, R11.H0_H0 ;  /* 0x2000000bff527230 */ /* 0x000fe40000004100 */
[----:B------:R-:W-:Y:S01]  /*2770*/  FFMA.FTZ R84, R69, R70, R78 ;  /* 0x0000004645547223 */ /* 0x000fe2000001004e */
[----:B------:R-:W-:Y:S01]  /*2780*/  FADD.FTZ R69, R37, -R76 ;  /* 0x8000004c25457221 */ /* 0x000fe20000010000 */
[----:B------:R-:W-:Y:S02]  /*2790*/  HADD2.F32 R86, -RZ, R7.H1_H1 ;  /* 0x30000007ff567230 */ /* 0x000fe40000004100 */
[----:B------:R-:W-:Y:S01]  /*27a0*/  FMUL.FTZ R77, R0, R77 ;  /* 0x0000004d004d7220 */ /* 0x000fe20000410000 */
[----:B------:R-:W-:Y:S01]  /*27b0*/  FFMA.FTZ R83, R71, R80, R82 ;  /* 0x0000005047537223 */ /* 0x000fe20000010052 */
[----:B------:R-:W-:Y:S01]  /*27c0*/  FADD.FTZ R71, R39, -R76 ;  /* 0x8000004c27477221 */ /* 0x000fe20000010000 */
[----:B------:R-:W-:-:S02]  /*27d0*/  HADD2.F32 R88, -RZ, R11.H1_H1 ;  /* 0x3000000bff587230 */ /* 0x000fc40000004100 */
[C---:B------:R-:W-:Y:S01]  /*27e0*/  FMUL.FTZ R69, R0.reuse, R69 ;  /* 0x0000004500457220 */ /* 0x040fe20000410000 */
[----:B------:R-:W-:Y:S02]  /*27f0*/  HADD2.F32 R70, -RZ, R4.H1_H1 ;  /* 0x30000004ff467230 */ /* 0x000fe40000004100 */
[----:B------:R-:W-:Y:S01]  /*2800*/  FMUL.FTZ R71, R0, R71 ;  /* 0x0000004700477220 */ /* 0x000fe20000410000 */
[----:B------:R-:W-:Y:S02]  /*2810*/  HADD2.F32 R80, -RZ, R5.H1_H1 ;  /* 0x30000005ff507230 */ /* 0x000fe40000004100 */
[----:B------:R-:W-:Y:S01]  /*2820*/  FFMA.FTZ R86, R77, R86, R88 ;  /* 0x000000564d567223 */ /* 0x000fe20000010058 */
[----:B------:R-:W-:Y:S02]  /*2830*/  HADD2.F32 R82, -RZ, R9.H1_H1 ;  /* 0x30000009ff527230 */ /* 0x000fe40000004100 */
[----:B------:R-:W-:Y:S02]  /*2840*/  HADD2.F32 R78, -RZ, R8.H1_H1 ;  /* 0x30000008ff4e7230 */ /* 0x000fe40000004100 */
[----:B0-----:R-:W-:-:S04]  /*2850*/  IMAD.WIDE.U32 R66, R65, 0x10, R66 ;  /* 0x0000001041427825 */ /* 0x001fc800078e0042 */
[----:B------:R-:W-:Y:S01]  /*2860*/  FFMA.FTZ R80, R71, R80, R82 ;  /* 0x0000005047507223 */ /* 0x000fe20000010052 */
[----:B------:R-:W-:Y:S01]  /*2870*/  F2FP.F16.F32.PACK_AB R71, R86, R83 ;  /* 0x000000535647723e */ /* 0x000fe200000000ff */
[----:B------:R-:W-:Y:S01]  /*2880*/  FFMA.FTZ R77, R69, R70, R78 ;  /* 0x00000046454d7223 */ /* 0x000fe2000001004e */
[----:B------:R-:W-:Y:S02]  /*2890*/  F2FP.F16.F32.PACK_AB R70, R84, R81 ;  /* 0x000000515446723e */ /* 0x000fe400000000ff */
[----:B------:R-:W-:Y:S02]  /*28a0*/  F2FP.F16.F32.PACK_AB R69, R80, R79 ;  /* 0x0000004f5045723e */ /* 0x000fe400000000ff */
[----:B------:R-:W-:Y:S02]  /*28b0*/  F2FP.F16.F32.PACK_AB R68, R77, R68 ;  /* 0x000000444d44723e */ /* 0x000fe400000000ff */
[----:B------:R-:W-:-:S03]  /*28c0*/  IADD3 R65, PT, PT, R65, 0x100, RZ ;  /* 0x0000010041417810 */ /* 0x000fc60007ffe0ff */
[----:B------:R1:W-:Y:S04]  /*28d0*/  STG.E.128 desc[UR6][R66.64], R68 ;  /* 0x0000004442007986 */ /* 0x0003e8000c101d06 */
.L_x_8163:
[----:B------:R-:W-:Y:S05]  /*28e0*/  BSYNC.RECONVERGENT B0 ;  /* 0x0000000000007941 */ /* 0x000fea0003800200 */
.L_x_8162:
[----:B------:R-:W-:Y:S04]  /*28f0*/  BSSY.RECONVERGENT B0, `(.L_x_8164) ;  /* 0x0000032000007945 */ /* 0x000fe80003800200 */
[----:B------:R-:W-:Y:S05]  /*2900*/  @!P3 BRA `(.L_x_8165) ;  /* 0x0000000000c0b947 */ /* 0x000fea0003800000 */
[--C-:B01----:R-:W-:Y:S01]  /*2910*/  FADD.FTZ R67, R44, -R76.reuse ;  /* 0x8000004c2c437221 */ /* 0x103fe20000010000 */
        /* <DEDUP_REMOVED lines=47> */
.L_x_8165:
[----:B------:R-:W-:Y:S05]  /*2c10*/  BSYNC.RECONVERGENT B0 ;  /* 0x0000000000007941 */ /* 0x000fea0003800200 */
.L_x_8164:
[----:B------:R-:W-:Y:S04]  /*2c20*/  BSSY.RECONVERGENT B0, `(.L_x_8166) ;  /* 0x0000031000007945 */ /* 0x000fe80003800200 */
[----:B------:R-:W-:Y:S05]  /*2c30*/  @!P4 BRA `(.L_x_8167) ;  /* 0x0000000000bcc947 */ /* 0x000fea0003800000 */
[--C-:B012---:R-:W-:Y:S01]  /*2c40*/  FADD.FTZ R67, R48, -R76.reuse ;  /* 0x8000004c30437221 */ /* 0x107fe20000010000 */
[----:B-----5:R-:W-:Y:S02]  /*2c50*/  HADD2.F32 R66, -RZ, R20.H0_H0 ;  /* 0x20000014ff427230 */ /* 0x020fe40000004100 */
[--C-:B------:R-:W-:Y:S01]  /*2c60*/  FADD.FTZ R69, R50, -R76.reuse ;  /* 0x8000004c32457221 */ /* 0x100fe20000010000 */
[----:B------:R-:W-:Y:S02]  /*2c70*/  HADD2.F32 R68, -RZ, R24.H0_H0 ;  /* 0x20000018ff447230 */ /* 0x000fe40000004100 */
[----:B------:R-:W-:Y:S01]  /*2c80*/  FMUL.FTZ R67, R0, R67 ;  /* 0x0000004300437220 */ /* 0x000fe20000410000 */
[----:B------:R-:W-:Y:S01]  /*2c90*/  FADD.FTZ R71, R52, -R76 ;  /* 0x8000004c34477221 */ /* 0x000fe20000010000 */
[----:B------:R-:W-:Y:S02]  /*2ca0*/  HADD2.F32 R70, -RZ, R21.H0_H0 ;  /* 0x20000015ff467230 */ /* 0x000fe40000004100 */
[----:B------:R-:W-:Y:S01]  /*2cb0*/  FMUL.FTZ R69, R0, R69 ;  /* 0x0000004500457220 */ /* 0x000fe20000410000 */
[----:B------:R-:W-:Y:S01]  /*2cc0*/  FFMA.FTZ R68, R67, R66, R68 ;  /* 0x0000004243447223 */ /* 0x000fe20000010044 */
[----:B------:R-:W-:Y:S01]  /*2cd0*/  HADD2.F32 R78, -RZ, R25.H0_H0 ;  /* 0x20000019ff4e7230 */ /* 0x000fe20000004100 */
[----:B------:R-:W0:Y:S01]  /*2ce0*/  LDC.64 R66, c[0x0][0x428] ;  /* 0x00010a00ff427b82 */ /* 0x000e220000000a00 */
[----:B------:R-:W-:-:S02]  /*2cf0*/  HADD2.F32 R80, -RZ, R22.H0_H0 ;  /* 0x20000016ff507230 */ /* 0x000fc40000004100 */
[----:B------:R-:W-:Y:S01]  /*2d00*/  FMUL.FTZ R71, R0, R71 ;  /* 0x0000004700477220 */ /* 0x000fe20000410000 */
[----:B------:R-:W-:Y:S02]  /*2d10*/  HADD2.F32 R82, -RZ, R26.H0_H0 ;  /* 0x2000001aff527230 */ /* 0x000fe40000004100 */
[--C-:B------:R-:W-:Y:S01]  /*2d20*/  FADD.FTZ R79, R54, -R76.reuse ;  /* 0x8000004c364f7221 */ /* 0x100fe20000010000 */
[----:B------:R-:W-:Y:S01]  /*2d30*/  FADD.FTZ R81, R55, -R76 ;  /* 0x8000004c37517221 */ /* 0x000fe20000010000 */
[----:B------:R-:W-:Y:S01]  /*2d40*/  FFMA.FTZ R78, R69, R70, R78 ;  /* 0x00000046454e7223 */ /* 0x000fe2000001004e */
[----:B------:R-:W-:Y:S01]  /*2d50*/  FADD.FTZ R69, R49, -R76 ;  /* 0x8000004c31457221 */ /* 0x000fe20000010000 */
[----:B------:R-:W-:Y:S01]  /*2d60*/  FFMA.FTZ R82, R71, R80, R82 ;  /* 0x0000005047527223 */ /* 0x000fe20000010052 */
[--C-:B------:R-:W-:Y:S01]  /*2d70*/  FADD.FTZ R71, R51, -R76.reuse ;  /* 0x8000004c33477221 */ /* 0x100fe20000010000 */
[----:B------:R-:W-:Y:S01]  /*2d80*/  FADD.FTZ R77, R53, -R76 ;  /* 0x8000004c354d7221 */ /* 0x000fe20000010000 */
[----:B------:R-:W-:-:S02]  /*2d90*/  HADD2.F32 R70, -RZ, R23.H0_H0 ;  /* 0x20000017ff467230 */ /* 0x000fc40000004100 */
[C---:B------:R-:W-:Y:S01]  /*2da0*/  FMUL.FTZ R79, R0.reuse, R79 ;  /* 0x0000004f004f7220 */ /* 0x040fe20000410000 */
[----:B------:R-:W-:Y:S02]  /*2db0*/  HADD2.F32 R76, -RZ, R27.H0_H0 ;  /* 0x2000001bff4c7230 */ /* 0x000fe40000004100 */
[C---:B------:R-:W-:Y:S01]  /*2dc0*/  FMUL.FTZ R81, R0.reuse, R81 ;  /* 0x0000005100517220 */ /* 0x040fe20000410000 */
[----:B------:R-:W-:Y:S02]  /*2dd0*/  HADD2.F32 R80, -RZ, R23.H1_H1 ;  /* 0x30000017ff507230 */ /* 0x000fe40000004100 */
[C---:B------:R-:W-:Y:S01]  /*2de0*/  FMUL.FTZ R69, R0.reuse, R69 ;  /* 0x0000004500457220 */ /* 0x040fe20000410000 */
[----:B------:R-:W-:Y:S02]  /*2df0*/  HADD2.F32 R84, -RZ, R27.H1_H1 ;  /* 0x3000001bff547230 */ /* 0x000fe40000004100 */
[C---:B------:R-:W-:Y:S01]  /*2e00*/  FMUL.FTZ R71, R0.reuse, R71 ;  /* 0x0000004700477220 */ /* 0x040fe20000410000 */
[----:B------:R-:W-:Y:S01]  /*2e10*/  FMUL.FTZ R77, R0, R77 ;  /* 0x0000004d004d7220 */ /* 0x000fe20000410000 */
[----:B------:R-:W-:Y:S01]  /*2e20*/  FFMA.FTZ R79, R79, R70, R76 ;  /* 0x000000464f4f7223 */ /* 0x000fe2000001004c */
[----:B------:R-:W-:-:S02]  /*2e30*/  HADD2.F32 R0, -RZ, R20.H1_H1 ;  /* 0x30000014ff007230 */ /* 0x000fc40000004100 */
[----:B------:R-:W-:Y:S01]  /*2e40*/  FFMA.FTZ R88, R81, R80, R84 ;  /* 0x0000005051587223 */ /* 0x000fe20000010054 */
[----:B------:R-:W-:Y:S02]  /*2e50*/  HADD2.F32 R76, -RZ, R21.H1_H1 ;  /* 0x30000015ff4c7230 */ /* 0x000fe40000004100 */
[----:B------:R-:W-:Y:S02]  /*2e60*/  HADD2.F32 R84, -RZ, R22.H1_H1 ;  /* 0x30000016ff547230 */ /* 0x000fe40000004100 */
[----:B------:R-:W-:Y:S01]  /*2e70*/  HADD2.F32 R86, -RZ, R26.H1_H1 ;  /* 0x3000001aff567230 */ /* 0x000fe20000004100 */
[----:B------:R-:W-:Y:S01]  /*2e80*/  F2FP.F16.F32.PACK_AB R83, R88, R79 ;  /* 0x0000004f5853723e */ /* 0x000fe200000000ff */
[----:B------:R-:W-:Y:S02]  /*2e90*/  HADD2.F32 R80, -RZ, R25.H1_H1 ;  /* 0x30000019ff507230 */ /* 0x000fe40000004100 */
[----:B------:R-:W-:Y:S02]  /*2ea0*/  HADD2.F32 R70, -RZ, R24.H1_H1 ;  /* 0x30000018ff467230 */ /* 0x000fe40000004100 */
[----:B------:R-:W-:Y:S01]  /*2eb0*/  FFMA.FTZ R77, R77, R84, R86 ;  /* 0x000000544d4d7223 */ /* 0x000fe20000010056 */
[----:B0-----:R-:W-:-:S04]  /*2ec0*/  IMAD.WIDE.U32 R66, R65, 0x10, R66 ;  /* 0x0000001041427825 */ /* 0x001fc800078e0042 */
[----:B------:R-:W-:Y:S01]  /*2ed0*/  FFMA.FTZ R71, R71, R76, R80 ;  /* 0x0000004c47477223 */ /* 0x000fe20000010050 */
[----:B------:R-:W-:Y:S01]  /*2ee0*/  FFMA.FTZ R69, R69, R0, R70 ;  /* 0x0000000045457223 */ /* 0x000fe20000010046 */
[----:B------:R-:W-:-:S03]  /*2ef0*/  F2FP.F16.F32.PACK_AB R82, R77, R82 ;  /* 0x000000524d52723e */ /* 0x000fc600000000ff */
[----:B------:R-:W-:Y:S02]  /*2f00*/  F2FP.F16.F32.PACK_AB R81, R71, R78 ;  /* 0x0000004e4751723e */ /* 0x000fe400000000ff */
[----:B------:R-:W-:-:S05]  /*2f10*/  F2FP.F16.F32.PACK_AB R80, R69, R68 ;  /* 0x000000444550723e */ /* 0x000fca00000000ff */
[----:B------:R3:W-:Y:S02]  /*2f20*/  STG.E.128 desc[UR6][R66.64], R80 ;  /* 0x0000005042007986 */ /* 0x0007e4000c101d06 */
.L_x_8167:
[----:B------:R-:W-:Y:S05]  /*2f30*/  BSYNC.RECONVERGENT B0 ;  /* 0x0000000000007941 */ /* 0x000fea0003800200 */
.L_x_8166:
[----:B0123--:R-:W0:Y:S01]  /*2f40*/  LDC.64 R66, c[0x0][0x380] ;  /* 0x0000e000ff427b82 */ /* 0x00fe220000000a00 */
[----:B------:R-:W-:Y:S01]  /*2f50*/  UPLOP3.LUT UP1, UPT, UPT, UPT, UP1, 0x40, 0x4 ;  /* 0x000000000004789c */ /* 0x000fe20003f2e810 */
[----:B0-----:R-:W-:-:S04]  /*2f60*/  IADD3 R61, PT, PT, R61, R66, RZ ;  /* 0x000000423d3d7210 */ /* 0x001fc80007ffe0ff */
[----:B------:R-:W-:-:S13]  /*2f70*/  ISETP.GE.AND P1, PT, R61, R67, PT ;  /* 0x000000433d00720c */ /* 0x000fda0003f26270 */
[----:B------:R-:W-:Y:S05]  /*2f80*/  @!P1 BRA `(.L_x_8168) ;  /* 0xffffffd400849947 */ /* 0x000fea000383ffff */
[----:B------:R-:W-:Y:S05]  /*2f90*/  EXIT ;  /* 0x000000000000794d */ /* 0x000fea0003800000 */
.L_x_8169:
        /* <DEDUP_REMOVED lines=14> */
.L_x_13714:


//--------------------- .text._ZN10layer_norm31ln_parallel_residual_fwd_kernelINS_13Kernel_traitsI6__halfS2_fS2_fjLj6144ELj1ELj1ELj8ELj16ENS_18Kernel_traits_baseILj6144ES2_S2_fS2_fjLj256EEEEELb0ELb1ELb1EEEvNS_9FwdParamsE --------------------------
	.section	.text._ZN10layer_norm31ln_parallel_residual_fwd_kernelINS_13Kernel_traitsI6__halfS2_fS2_fjLj6144ELj1ELj1ELj8ELj16ENS_18Kernel_traits_baseILj6144ES2_S2_fS2_fjLj256EEEEELb0ELb1ELb1EEEvNS_9FwdParamsE,"ax",@progbits
	.align	128
        .global         _ZN10layer_norm31ln_parallel_residual_fwd_kernelINS_13Kernel_traitsI6__halfS2_fS2_fjLj6144ELj1ELj1ELj8ELj16ENS_18Kernel_traits_baseILj6144ES2_S2_fS2_fjLj256EEEEELb0ELb1ELb1EEEvNS_9FwdParamsE
        .type           _ZN10layer_norm31ln_parallel_residual_fwd_kernelINS_13Kernel_traitsI6__halfS2_fS2_fjLj6144ELj1ELj1ELj8ELj16ENS_18Kernel_traits_baseILj6144ES2_S2_fS2_fjLj256EEEEELb0ELb1ELb1EEEvNS_9FwdParamsE,@function
        .size           _ZN10layer_norm31ln_parallel_residual_fwd_kernelINS_13Kernel_traitsI6__halfS2_fS2_fjLj6144ELj1ELj1ELj8ELj16ENS_18Kernel_traits_baseILj6144ES2_S2_fS2_fjLj256EEEEELb0ELb1ELb1EEEvNS_9FwdParamsE,(.L_x_13715 - _ZN10layer_norm31ln_parallel_residual_fwd_kernelINS_13Kernel_traitsI6__halfS2_fS2_fjLj6144ELj1ELj1ELj8ELj16ENS_18Kernel_traits_baseILj6144ES2_S2_fS2_fjLj256EEEEELb0ELb1ELb1EEEvNS_9FwdParamsE)
        .other          _ZN10layer_norm31ln_parallel_residual_fwd_kernelINS_13Kernel_traitsI6__halfS2_fS2_fjLj6144ELj1ELj1ELj8ELj16ENS_18Kernel_traits_baseILj6144ES2_S2_fS2_fjLj256EEEEELb0ELb1ELb1EEEvNS_9FwdParamsE,@"STO_CUDA_ENTRY STV_DEFAULT"
_ZN10layer_norm31ln_parallel_residual_fwd_kernelINS_13Kernel_traitsI6__halfS2_fS2_fjLj6144ELj1ELj1ELj8ELj16ENS_18Kernel_traits_baseILj6144ES2_S2_fS2_fjLj256EEEEELb0ELb1ELb1EEEvNS_9FwdParamsE:
.text._ZN10layer_norm31ln_parallel_residual_fwd_kernelINS_13Kernel_traitsI6__halfS2_fS2_fjLj6144ELj1ELj1ELj8ELj16ENS_18Kernel_traits_baseILj6144ES2_S2_fS2_fjLj256EEEEELb0ELb1ELb1EEEvNS_9FwdParamsE:
        /* <DEDUP_REMOVED lines=31> */
[----:B------:R-:W-:Y:S01]  /*01f0*/  @!P0 CS2R R24, SRZ ;  /* 0x0000000000188805 */ /* 0x000fe2000001ff00 */
[--C-:B------:R-:W-:Y:S01]  /*0200*/  HADD2.F32 R61, -RZ, R8.reuse.H0_H0 ;  /* 0x20000008ff3d7230 */ /* 0x100fe20000004100 */
[----:B------:R-:W-:Y:S01]  /*0210*/  UPLOP3.LUT UP1, UPT, UPT, UPT, UPT, 0x40, 0x4 ;  /* 0x000000000004789c */ /* 0x000fe20003f2e870 */
[----:B------:R-:W-:Y:S01]  /*0220*/  HADD2.F32 R60, -RZ, R8.H1_H1 ;  /* 0x30000008ff3c7230 */ /* 0x000fe20000004100 */
[----:B------:R-:W1:Y:S01]  /*0230*/  LDCU UR8, c[0x0][0x388] ;  /* 0x00007100ff0877ac */ /* 0x000e620008000800 */
[----:B------:R-:W-:-:S02]  /*0240*/  HADD2.F32 R23, -RZ, R9.H0_H0 ;  /* 0x20000009ff177230 */ /* 0x000fc40000004100 */
[----:B------:R-:W-:Y:S01]  /*0250*/  HADD2.F32 R22, -RZ, R9.H1_H1 ;  /* 0x30000009ff167230 */ /* 0x000fe20000004100 */
[----:B------:R-:W2:Y:S01]  /*0260*/  LDCU.U8 UR12, c[0x0][0x410] ;  /* 0x00008200ff0c77ac */ /* 0x000ea20008000000 */
[--C-:B------:R-:W-:Y:S02]  /*0270*/  HADD2.F32 R21, -RZ, R10.reuse.H0_H0 ;  /* 0x2000000aff157230 */ /* 0x100fe40000004100 */
[----:B------:R-:W-:Y:S01]  /*0280*/  HADD2.F32 R20, -RZ, R10.H1_H1 ;  /* 0x3000000aff147230 */ /* 0x000fe20000004100 */
[----:B0-----:R-:W-:Y:S01]  /*0290*/  UISETP.NE.U32.AND UP0, UPT, UR4, URZ, UPT ;  /* 0x000000ff0400728c */ /* 0x001fe2000bf05070 */
[--C-:B------:R-:W-:Y:S01]  /*02a0*/  HADD2.F32 R19, -RZ, R11.reuse.H0_H0 ;  /* 0x2000000bff137230 */ /* 0x100fe20000004100 */
[----:B------:R-:W0:Y:S01]  /*02b0*/  LDCU UR9, c[0x0][0x400] ;  /* 0x00008000ff0977ac */ /* 0x000e220008000800 */
[----:B------:R-:W-:Y:S02]  /*02c0*/  HADD2.F32 R18, -RZ, R11.H1_H1 ;  /* 0x3000000bff127230 */ /* 0x000fe40000004100 */
[--C-:B------:R-:W-:Y:S01]  /*02d0*/  HADD2.F32 R17, -RZ, R40.reuse.H0_H0 ;  /* 0x20000028ff117230 */ /* 0x100fe20000004100 */
[----:B------:R-:W-:Y:S01]  /*02e0*/  UISETP.NE.AND.EX UP0, UPT, UR5, URZ, UPT, UP0 ;  /* 0x000000ff0500728c */ /* 0x000fe2000bf05300 */
[----:B------:R-:W-:Y:S01]  /*02f0*/  HADD2.F32 R16, -RZ, R40.H1_H1 ;  /* 0x30000028ff107230 */ /* 0x000fe20000004100 */
[----:B------:R-:W3:Y:S01]  /*0300*/  LDCU.64 UR10, c[0x0][0x3a0] ;  /* 0x00007400ff0a77ac */ /* 0x000ee20008000a00 */
[----:B------:R-:W-:-:S02]  /*0310*/  HADD2.F32 R15, -RZ, R41.H0_H0 ;  /* 0x20000029ff0f7230 */ /* 0x000fc40000004100 */
[----:B------:R-:W-:Y:S01]  /*0320*/  HADD2.F32 R14, -RZ, R41.H1_H1 ;  /* 0x30000029ff0e7230 */ /* 0x000fe20000004100 */
[----:B------:R-:W-:Y:S01]  /*0330*/  PLOP3.LUT P1, PT, PT, PT, UP0, 0x80, 0x8 ;  /* 0x000000000008781c */ /* 0x000fe20003f2f008 */
        /* <DEDUP_REMOVED lines=35> */
[----:B0123--:R-:W-:-:S07]  /*0570*/  HADD2.F32 R89, -RZ, R24.H1_H1 ;  /* 0x30000018ff597230 */ /* 0x00ffce0000004100 */
.L_x_8186:
        /* <DEDUP_REMOVED lines=13> */
[----:B--2---:R-:W-:Y:S02]  /*0650*/  @P0 IMAD.WIDE.U32 R30, R93, 0x20, R26 ;  /* 0x000000205d1e0825 */ /* 0x004fe400078e001a */
[----:B------:R-:W1:Y:S03]  /*0660*/  LDC.64 R26, c[0x0][0x398] ;  /* 0x0000e600ff1a7b82 */ /* 0x000e660000000a00 */
[----:B------:R0:W5:Y:S04]  /*0670*/  @P0 LDG.E.128 R48, desc[UR6][R30.64] ;  /* 0x000000061e300981 */ /* 0x000168000c1e1d00 */
[----:B------:R0:W5:Y:S01]  /*0680*/  @P0 LDG.E.128 R44, desc[UR6][R30.64+0x10] ;  /* 0x000010061e2c0981 */ /* 0x000162000c1e1d00 */
[----:B-1----:R-:W-:-:S04]  /*0690*/  ISETP.NE.U32.AND P1, PT, R26, RZ, PT ;  /* 0x000000ff1a00720c */ /* 0x002fc80003f25070 */
        /* <DEDUP_REMOVED lines=14> */
.L_x_8171:
        /* <DEDUP_REMOVED lines=17> */
.L_x_8170:
        /* <DEDUP_REMOVED lines=28> */
.L_x_8173:
        /* <DEDUP_REMOVED lines=10> */
[----:B------:R-:W-:Y:S02]  /*0af0*/  HADD2.F32 R35, -RZ, R54.H1_H1 ;  /* 0x30000036ff237230 */ /* 0x000fe40000004100 */
[----:B------:R-:W-:Y:S02]  /*0b00*/  HADD2.F32 R30, -RZ, R37.H0_H0 ;  /* 0x20000025ff1e7230 */ /* 0x000fe40000004100 */
[----:B------:R-:W-:Y:S02]  /*0b10*/  HADD2.F32 R33, -RZ, R53.H0_H0 ;  /* 0x20000035ff217230 */ /* 0x000fe40000004100 */
[----:B------:R-:W-:Y:S01]  /*0b20*/  FADD.FTZ R38, R38, R35 ;  /* 0x0000002326267221 */ /* 0x000fe20000010000 */
[----:B------:R-:W-:-:S02]  /*0b30*/  HADD2.F32 R39, -RZ, R55.H0_H0 ;  /* 0x20000037ff277230 */ /* 0x000fc40000004100 */
[----:B------:R-:W-:Y:S02]  /*0b40*/  HADD2.F32 R37, -RZ, R37.H1_H1 ;  /* 0x30000025ff257230 */ /* 0x000fe40000004100 */
[----:B------:R-:W-:Y:S01]  /*0b50*/  FADD.FTZ R33, R30, R33 ;  /* 0x000000211e217221 */ /* 0x000fe20000010000 */
[----:B------:R-:W-:Y:S02]  /*0b60*/  HADD2.F32 R28, -RZ, R53.H1_H1 ;  /* 0x30000035ff1c7230 */ /* 0x000fe40000004100 */
[----:B------:R-:W-:Y:S01]  /*0b70*/  FADD.FTZ R39, R34, R39 ;  /* 0x0000002722277221 */ /* 0x000fe20000010000 */
[----:B------:R-:W-:Y:S02]  /*0b80*/  HADD2.F32 R31, -RZ, R54.H0_H0 ;  /* 0x20000036ff1f7230 */ /* 0x000fe40000004100 */
        /* <DEDUP_REMOVED lines=12> */
.L_x_8172:
        /* <DEDUP_REMOVED lines=18> */
[--C-:B0----5:R-:W-:Y:S02]  /*0d70*/  HADD2.F32 R26, -RZ, R28.reuse.H0_H0 ;  /* 0x2000001cff1a7230 */ /* 0x121fe40000004100 */
[--C-:B------:R-:W-:Y:S02]  /*0d80*/  HADD2.F32 R32, -RZ, R29.reuse.H0_H0 ;  /* 0x2000001dff207230 */ /* 0x100fe40000004100 */
        /* <DEDUP_REMOVED lines=8> */
[--C-:B------:R-:W-:Y:S02]  /*0e10*/  HADD2.F32 R35, -RZ, R31.reuse.H0_H0 ;  /* 0x2000001fff237230 */ /* 0x100fe40000004100 */
[----:B------:R-:W-:Y:S01]  /*0e20*/  FADD.FTZ R27, R27, R26 ;  /* 0x0000001a1b1b7221 */ /* 0x000fe20000010000 */
[----:B------:R-:W-:Y:S02]  /*0e30*/  HADD2.F32 R56, -RZ, R31.H1_H1 ;  /* 0x3000001fff387230 */ /* 0x000fe40000004100 */
[----:B------:R-:W-:-:S02]  /*0e40*/  HADD2.F32 R30, -RZ, R30.H1_H1 ;  /* 0x3000001eff1e7230 */ /* 0x000fc40000004100 */
[--C-:B------:R-:W-:Y:S02]  /*0e50*/  HADD2.F32 R31, -RZ, R54.reuse.H0_H0 ;  /* 0x20000036ff1f7230 */ /* 0x100fe40000004100 */
        /* <DEDUP_REMOVED lines=18> */
.L_x_8175:
        /* <DEDUP_REMOVED lines=11> */
[--C-:B------:R-:W-:Y:S02]  /*1030*/  HADD2.F32 R57, -RZ, R31.reuse.H0_H0 ;  /* 0x2000001fff397230 */ /* 0x100fe40000004100 */
[----:B------:R-:W-:Y:S02]  /*1040*/  HADD2.F32 R29, -RZ, R54.H1_H1 ;  /* 0x30000036ff1d7230 */ /* 0x000fe40000004100 */
        /* <DEDUP_REMOVED lines=8> */
[----:B------:R-:W-:Y:S01]  /*10d0*/  FADD.FTZ R28, R27, R56 ;  /* 0x000000381b1c7221 */ /* 0x000fe20000010000 */
[----:B------:R-:W-:-:S02]  /*10e0*/  FADD.FTZ R30, R58, R57 ;  /* 0x000000393a1e7221 */ /* 0x000fc40000010000 */
[----:B------:R-:W-:Y:S01]  /*10f0*/  FADD.FTZ R31, R82, R31 ;  /* 0x0000001f521f7221 */ /* 0x000fe20000010000 */
[----:B------:R-:W-:Y:S06]  /*1100*/  BRA `(.L_x_8176) ;  /* 0x0000000000687947 */ /* 0x000fec0003800000 */
.L_x_8174:
        /* <DEDUP_REMOVED lines=18> */
.L_x_8177:
        /* <DEDUP_REMOVED lines=8> */
.L_x_8176:
[----:B------:R-:W0:Y:S01]  /*12b0*/  @P1 LDC.64 R56, c[0x0][0x398] ;  /* 0x0000e600ff381b82 */ /* 0x000e220000000a00 */
[----:B------:R-:W-:Y:S01]  /*12c0*/  IADD3 R97, PT, PT, R93, 0x200, RZ ;  /* 0x000002005d617810 */ /* 0x000fe20007ffe0ff */
[----:B------:R-:W-:-:S05]  /*12d0*/  IMAD.WIDE.U32 R82, R95, 0x20, R78 ;  /* 0x000000205f527825 */ /* 0x000fca00078e004e */
[----:B------:R1:W-:Y:S01]  /*12e0*/  STG.E.128 desc[UR6][R82.64], R32 ;  /* 0x0000002052007986 */ /* 0x0003e2000c101d06 */
[----:B------:R-:W2:Y:S03]  /*12f0*/  @P0 LDC.64 R26, c[0x0][0x3a0] ;  /* 0x0000e800ff1a0b82 */ /* 0x000ea60000000a00 */
[----:B------:R1:W-:Y:S01]  /*1300*/  STG.E.128 desc[UR6][R82.64+0x10], R28 ;  /* 0x0000101c52007986 */ /* 0x0003e2000c101d06 */
[----:B0-----:R-:W-:-:S04]  /*1310*/  @P1 IMAD.WIDE.U32 R90, R97, 0x10, R56 ;  /* 0x00000010615a1825 */ /* 0x001fc800078e0038 */
[C---:B------:R-:W-:Y:S01]  /*1320*/  IMAD.WIDE.U32 R56, R97.reuse, 0x10, R24 ;  /* 0x0000001061387825 */ /* 0x040fe200078e0018 */
[----:B------:R1:W5:Y:S03]  /*1330*/  @P1 LDG.E.128 R52, desc[UR6][R90.64] ;  /* 0x000000065a341981 */ /* 0x000366000c1e1d00 */
[----:B--2---:R-:W-:Y:S02]  /*1340*/  @P0 IMAD.WIDE.U32 R26, R97, 0x20, R26 ;  /* 0x00000020611a0825 */ /* 0x004fe400078e001a */
[----:B------:R-:W5:Y:S04]  /*1350*/  LDG.E.128 R56, desc[UR6][R56.64] ;  /* 0x0000000638387981 */ /* 0x000f68000c1e1d00 */
[----:B------:R1:W5:Y:S04]  /*1360*/  @P0 LDG.E.128 R48, desc[UR6][R26.64] ;  /* 0x000000061a300981 */ /* 0x000368000c1e1d00 */
[----:B------:R1:W5:Y:S01]  /*1370*/  @P0 LDG.E.128 R44, desc[UR6][R26.64+0x10] ;  /* 0x000010061a2c0981 */ /* 0x000362000c1e1d00 */
[----:B------:R-:W-:Y:S05]  /*1380*/  @!P1 BRA `(.L_x_8178) ;  /* 0x0000000000ec9947 */ /* 0x000fea0003800000 */
[----:B------:R-:W-:Y:S05]  /*1390*/  @!P0 BRA `(.L_x_8179) ;  /* 0x0000000000848947 */ /* 0x000fea0003800000 */
[--C-:B-----5:R-:W-:Y:S02]  /*13a0*/  HADD2.F32 R24, -RZ, R56.reuse.H0_H0 ;  /* 0x20000038ff187230 */ /* 0x120fe40000004100 */
[----:B------:R-:W-:Y:S02]  /*13b0*/  HADD2.F32 R56, -RZ, R56.H1_H1 ;  /* 0x30000038ff387230 */ /* 0x000fe40000004100 */
[--C-:B-1----:R-:W-:Y:S02]  /*13c0*/  HADD2.F32 R27, -RZ, R52.reuse.H1_H1 ;  /* 0x30000034ff1b7230 */ /* 0x102fe40000004100 */
[----:B------:R-:W-:Y:S02]  /*13d0*/  HADD2.F32 R26, -RZ, R57.H0_H0 ;  /* 0x20000039ff1a7230 */ /* 0x000fe40000004100 */
[----:B------:R-:W-:Y:S02]  /*13e0*/  HADD2.F32 R99, -RZ, R53.H0_H0 ;  /* 0x20000035ff637230 */ /* 0x000fe40000004100 */
[----:B------:R-:W-:Y:S01]  /*13f0*/  FADD.FTZ R56, R27, R56 ;  /* 0x000000381b387221 */ /* 0x000fe20000010000 */
[----:B------:R-:W-:-:S02]  /*1400*/  HADD2.F32 R25, -RZ, R52.H0_H0 ;  /* 0x20000034ff197230 */ /* 0x000fc40000004100 */
[--C-:B------:R-:W-:Y:S02]  /*1410*/  HADD2.F32 R82, -RZ, R58.reuse.H0_H0 ;  /* 0x2000003aff527230 */ /* 0x100fe40000004100 */
        /* <DEDUP_REMOVED lines=25> */
.L_x_8179:
        /* <DEDUP_REMOVED lines=25> */
.L_x_8178:
        /* <DEDUP_REMOVED lines=18> */
.L_x_8181:
        /* <DEDUP_REMOVED lines=8> */
.L_x_8180:
        /* <DEDUP_REMOVED lines=107> */
.L_x_8183:
[----:B------:R-:W-:Y:S05]  /*1f90*/  BSYNC.RECONVERGENT B0 ;  /* 0x0000000000007941 */ /* 0x000fea0003800200 */
.L_x_8182:
        /* <DEDUP_REMOVED lines=15> */
.L_x_8185:
[----:B------:R-:W-:Y:S05]  /*2090*/  BSYNC.RECONVERGENT B0 ;  /* 0x0000000000007941 */ /* 0x000fea0003800200 */
.L_x_8184:
        /* <DEDUP_REMOVED lines=68> */
[----:B------:R-:W0:Y:S01]  /*24e0*/  MUFU.RSQ R83, R83 ;  /* 0x0000005300537308 */ /* 0x000e220000001400 */
[C---:B------:R-:W-:Y:S01]  /*24f0*/  FADD.FTZ R96, -R108.reuse, R27 ;  /* 0x0000001b6c607221 */ /* 0x040fe20000010100 */
[C---:B------:R-:W-:Y:S01]  /*2500*/  FADD.FTZ R104, -R108.reuse, R31 ;  /* 0x0000001f6c687221 */ /* 0x040fe20000010100 */
[----:B------:R-:W1:Y:S01]  /*2510*/  LDC.64 R40, c[0x0][0x428] ;  /* 0x00010a00ff287b82 */ /* 0x000e620000000a00 */
        /* <DEDUP_REMOVED lines=26> */
[----:B------:R-:W0:Y:S01]  /*26c0*/  @!P0 LDC.64 R58, c[0x0][0x3c0] ;  /* 0x0000f000ff3a8b82 */ /* 0x000e220000000a00 */
[C---:B------:R-:W-:Y:S01]  /*26d0*/  FMUL.FTZ R36, R83.reuse, R36 ;  /* 0x0000002453247220 */ /* 0x040fe20000410000 */
[----:B------:R-:W-:Y:S01]  /*26e0*/  FMUL.FTZ R37, R83, R30 ;  /* 0x0000001e53257220 */ /* 0x000fe20000410000 */
[----:B------:R-:W-:Y:S01]  /*26f0*/  F2FP.F16.F32.PACK_AB R24, R29, R24 ;  /* 0x000000181d18723e */ /* 0x000fe200000000ff */
[----:B------:R-:W-:Y:S01]  /*2700*/  FMUL.FTZ R29, R83, R32 ;  /* 0x00000020531d7220 */ /* 0x000fe20000410000 */
[----:B------:R-:W-:Y:S01]  /*2710*/  F2FP.F16.F32.PACK_AB R26, R31, R26 ;  /* 0x0000001a1f1a723e */ /* 0x000fe200000000ff */
[C---:B------:R-:W-:Y:S01]  /*2720*/  FMUL.FTZ R31, R83.reuse, R78 ;  /* 0x0000004e531f7220 */ /* 0x040fe20000410000 */
[C---:B------:R-:W-:Y:S01]  /*2730*/  FMUL.FTZ R35, R83.reuse, R28 ;  /* 0x0000001c53237220 */ /* 0x040fe20000410000 */
[----:B------:R-:W2:Y:S01]  /*2740*/  @!P0 LDC.64 R56, c[0x0][0x3c8] ;  /* 0x0000f200ff388b82 */ /* 0x000ea20000000a00 */
        /* <DEDUP_REMOVED lines=8> */
[----:B------:R-:W3:Y:S01]  /*27d0*/  LDC.64 R36, c[0x0][0x380] ;  /* 0x0000e000ff247b82 */ /* 0x000ee20000000a00 */
[----:B------:R-:W-:Y:S01]  /*27e0*/  FFMA.FTZ R35, R98, R12, R65 ;  /* 0x0000000c62237223 */ /* 0x000fe20000010041 */
[----:B------:R-:W-:Y:S01]  /*27f0*/  FFMA.FTZ R91, R91, R3, R70 ;  /* 0x000000035b5b7223 */ /* 0x000fe20000010046 */
[----:B------:R-:W-:Y:S01]  /*2800*/  FFMA.FTZ R108, R108, R2, R71 ;  /* 0x000000026c6c7223 */ /* 0x000fe20000010047 */
[----:B------:R-:W-:Y:S01]  /*2810*/  F2FP.F16.F32.PACK_AB R28, R33, R28 ;  /* 0x0000001c211c723e */ /* 0x000fe200000000ff */
[----:B-1----:R-:W-:Y:S01]  /*2820*/  IMAD.WIDE.U32 R42, R93, 0x10, R40 ;  /* 0x000000105d2a7825 */ /* 0x002fe200078e0028 */
[----:B------:R-:W-:-:S03]  /*2830*/  F2FP.F16.F32.PACK_AB R30, R35, R30 ;  /* 0x0000001e231e723e */ /* 0x000fc600000000ff */
[C---:B------:R-:W-:Y:S01]  /*2840*/  FMUL.FTZ R116, R83.reuse, R116 ;  /* 0x0000007453747220 */ /* 0x040fe20000410000 */
[C---:B------:R-:W-:Y:S01]  /*2850*/  FMUL.FTZ R124, R83.reuse, R124 ;  /* 0x0000007c537c7220 */ /* 0x040fe20000410000 */
[----:B------:R-:W-:Y:S01]  /*2860*/  F2FP.F16.F32.PACK_AB R35, R108, R91 ;  /* 0x0000005b6c23723e */ /* 0x000fe200000000ff */
        /* <DEDUP_REMOVED lines=18> */
[----:B0-----:R-:W-:Y:S01]  /*2990*/  @!P0 IMAD.WIDE R58, R62, 0x4, R58 ;  /* 0x000000043e3a8825 */ /* 0x001fe200078e023a */
[----:B------:R-:W-:-:S02]  /*29a0*/  F2FP.F16.F32.PACK_AB R27, R124, R27 ;  /* 0x0000001b7c1b723e */ /* 0x000fc400000000ff */
[----:B------:R-:W-:Y:S01]  /*29b0*/  F2FP.F16.F32.PACK_AB R25, R116, R25 ;  /* 0x000000197419723e */ /* 0x000fe200000000ff */
[----:B--2---:R-:W-:Y:S01]  /*29c0*/  @!P0 IMAD.WIDE R56, R62, 0x4, R56 ;  /* 0x000000043e388825 */ /* 0x004fe200078e0238 */
[----:B------:R-:W-:Y:S01]  /*29d0*/  F2FP.F16.F32.PACK_AB R31, R104, R31 ;  /* 0x0000001f681f723e */ /* 0x000fe200000000ff */
[----:B------:R0:W-:Y:S01]  /*29e0*/  @!P0 STG.E desc[UR6][R58.64], R79 ;  /* 0x0000004f3a008986 */ /* 0x0001e2000c101906 */
[----:B------:R-:W-:Y:S01]  /*29f0*/  F2FP.F16.F32.PACK_AB R29, R94, R29 ;  /* 0x0000001d5e1d723e */ /* 0x000fe200000000ff */
[--C-:B------:R-:W-:Y:S01]  /*2a00*/  IMAD.WIDE.U32 R38, R95, 0x10, R40.reuse ;  /* 0x000000105f267825 */ /* 0x100fe200078e0028 */
[----:B------:R-:W-:Y:S01]  /*2a10*/  F2FP.F16.F32.PACK_AB R34, R93, R34 ;  /* 0x000000225d22723e */ /* 0x000fe200000000ff */
[----:B------:R0:W-:Y:S01]  /*2a20*/  @!P0 STG.E desc[UR6][R56.64], R83 ;  /* 0x0000005338008986 */ /* 0x0001e2000c101906 */
[----:B------:R-:W-:Y:S01]  /*2a30*/  F2FP.F16.F32.PACK_AB R33, R96, R33 ;  /* 0x000000216021723e */ /* 0x000fe200000000ff */
[----:B------:R-:W-:Y:S01]  /*2a40*/  IMAD.WIDE.U32 R40, R97, 0x10, R40 ;  /* 0x0000001061287825 */ /* 0x000fe200078e0028 */
[----:B------:R-:W-:Y:S01]  /*2a50*/  F2FP.F16.F32.PACK_AB R32, R91, R32 ;  /* 0x000000205b20723e */ /* 0x000fe200000000ff */
[----:B------:R0:W-:Y:S01]  /*2a60*/  STG.E.128 desc[UR6][R42.64], R24 ;  /* 0x000000182a007986 */ /* 0x0001e2000c101d06 */
[----:B---3--:R-:W-:-:S03]  /*2a70*/  IADD3 R62, PT, PT, R62, R36, RZ ;  /* 0x000000243e3e7210 */ /* 0x008fc60007ffe0ff */
[----:B------:R0:W-:Y:S01]  /*2a80*/  STG.E.128 desc[UR6][R38.64], R28 ;  /* 0x0000001c26007986 */ /* 0x0001e2000c101d06 */
[----:B------:R-:W-:-:S03]  /*2a90*/  ISETP.GE.AND P0, PT, R62, R37, PT ;  /* 0x000000253e00720c */ /* 0x000fc60003f06270 */
[----:B------:R0:W-:Y:S10]  /*2aa0*/  STG.E.128 desc[UR6][R40.64], R32 ;  /* 0x0000002028007986 */ /* 0x0001f4000c101d06 */
[----:B------:R-:W-:Y:S05]  /*2ab0*/  @!P0 BRA `(.L_x_8186) ;  /* 0xffffffd800b08947 */ /* 0x000fea000383ffff */
[----:B------:R-:W-:Y:S05]  /*2ac0*/  EXIT ;  /* 0x000000000000794d */ /* 0x000fea0003800000 */
.L_x_8187:
        /* <DEDUP_REMOVED lines=11> */
.L_x_13715:


//--------------------- .text._ZN10layer_norm31ln_parallel_residual_fwd_kernelINS_13Kernel_traitsI6__halfS2_fS2_fjLj6144ELj1ELj1ELj8ELj16ENS_18Kernel_traits_baseILj6144ES2_S2_fS2_fjLj256EEEEELb1ELb0ELb0EEEvNS_9FwdParamsE --------------------------
	.section	.text._ZN10layer_norm31ln_parallel_residual_fwd_kernelINS_13Kernel_traitsI6__halfS2_fS2_fjLj6144ELj1ELj1ELj8ELj16ENS_18Kernel_traits_baseILj6144ES2_S2_fS2_fjLj256EEEEELb1ELb0ELb0EEEvNS_9FwdParamsE,"ax",@progbits
	.align	128
        .global         _ZN10layer_norm31ln_parallel_residual_fwd_kernelINS_13Kernel_traitsI6__halfS2_fS2_fjLj6144ELj1ELj1ELj8ELj16ENS_18Kernel_traits_baseILj6144ES2_S2_fS2_fjLj256EEEEELb1ELb0ELb0EEEvNS_9FwdParamsE
        .type           _ZN10layer_norm31ln_parallel_residual_fwd_kernelINS_13Kernel_traitsI6__halfS2_fS2_fjLj6144ELj1ELj1ELj8ELj16ENS_18Kernel_traits_baseILj6144ES2_S2_fS2_fjLj256EEEEELb1ELb0ELb0EEEvNS_9FwdParamsE,@function
        .size           _ZN10layer_norm31ln_parallel_residual_fwd_kernelINS_13Kernel_traitsI6__halfS2_fS2_fjLj6144ELj1ELj1ELj8ELj16ENS_18Kernel_traits_baseILj6144ES2_S2_fS2_fjLj256EEEEELb1ELb0ELb0EEEvNS_9FwdParamsE,(.L_x_13716 - _ZN10layer_norm31ln_parallel_residual_fwd_kernelINS_13Kernel_traitsI6__halfS2_fS2_fjLj6144ELj1ELj1ELj8ELj16ENS_18Kernel_traits_baseILj6144ES2_S2_fS2_fjLj256EEEEELb1ELb0ELb0EEEvNS_9FwdParamsE)
        .other          _ZN10layer_norm31ln_parallel_residual_fwd_kernelINS_13Kernel_traitsI6__halfS2_fS2_fjLj6144ELj1ELj1ELj8ELj16ENS_18Kernel_traits_baseILj6144ES2_S2_fS2_fjLj256EEEEELb1ELb0ELb0EEEvNS_9FwdParamsE,@"STO_CUDA_ENTRY STV_DEFAULT"
_ZN10layer_norm31ln_parallel_residual_fwd_kernelINS_13Kernel_traitsI6__halfS2_fS2_fjLj6144ELj1ELj1ELj8ELj16ENS_18Kernel_traits_baseILj6144ES2_S2_fS2_fjLj256EEEEELb1ELb0ELb0EEEvNS_9FwdParamsE:
.text._ZN10layer_norm31ln_parallel_residual_fwd_kernelINS_13Kernel_traitsI6__halfS2_fS2_fjLj6144ELj1ELj1ELj8ELj16ENS_18Kernel_traits_baseILj6144ES2_S2_fS2_fjLj256EEEEELb1ELb0ELb0EEEvNS_9FwdParamsE:
        /* <DEDUP_REMOVED lines=16> */
[----:B-1----:R-:W-:-:S04]  /*0100*/  UISETP.NE.U32.AND UP0, UPT, UR4, URZ, UPT ;  /* 0x000000ff0400728c */ /* 0x002fc8000bf05070 */
[----:B------:R-:W-:Y:S01]  /*0110*/  UISETP.NE.AND.EX UP0, UPT, UR5, URZ, UPT, UP0 ;  /* 0x000000ff0500728c */ /* 0x000fe2000bf05300 */
[----:B-----5:R-:W-:Y:S01]  /*0120*/  SHF.R.S32.HI R0, RZ, 0x1f, R11 ;  /* 0x0000001fff007819 */ /* 0x020fe2000001140b */
[----:B------:R-:W-:Y:S03]  /*0130*/  BSSY.RECONVERGENT B0, `(.L_x_8188) ;  /* 0x00000c8000007945 */ /* 0x000fe60003800200 */
[----:B------:R-:W-:Y:S02]  /*0140*/  LEA.HI R0, R0, R11, RZ, 0x3 ;  /* 0x0000000b00007211 */ /* 0x000fe400078f18ff */
[----:B---3--:R-:W-:Y:S02]  /*0150*/  @P0 R2UR UR8, R6 ;  /* 0x00000000060802ca */ /* 0x008fe400000e0000 */
[----:B------:R-:W-:Y:S02]  /*0160*/  @P0 R2UR UR9, R7 ;  /* 0x00000000070902ca */ /* 0x000fe400000e0000 */
[----:B0-----:R-:W-:Y:S01]  /*0170*/  @P0 IADD3 R4, P1, PT, R2, R9, RZ ;  /* 0x0000000902040210 */ /* 0x001fe20007f3e0ff */
[----:B----4-:R-:W-:-:S04]  /*0180*/  IMAD.MOV.U32 R2, RZ, RZ, R110 ;  /* 0x000000ffff027224 */ /* 0x010fc800078e006e */
[----:B------:R-:W-:Y:S01]  /*0190*/  @P0 IMAD.X R5, RZ, RZ, R3, P1 ;  /* 0x000000ffff050224 */ /* 0x000fe200008e0603 */
[----:B------:R-:W-:-:S04]  /*01a0*/  LOP3.LUT R113, R2, 0xff, RZ, 0x3c, !PT ;  /* 0x000000ff02717812 */ /* 0x000fc800078e3cff */
        /* <DEDUP_REMOVED lines=15> */
[----:B------:R-:W-:-:S03]  /*02a0*/  ISETP.GE.U32.AND P1, PT, R113, 0x300, PT ;  /* 0x000003007100780c */ /* 0x000fc60003f26070 */
[----:B------:R-:W-:Y:S01]  /*02b0*/  HFMA2 R26, -RZ, RZ, 0, 0 ;  /* 0x00000000ff1a7431 */ /* 0x000fe200000001ff */
[----:B------:R-:W-:Y:S01]  /*02c0*/  P2R R123, PR, RZ, 0x4 ;  /* 0x00000004ff7b7803 */ /* 0x000fe20000000000 */
[----:B------:R-:W5:Y:S01]  /*02d0*/  @P2 LDG.E.128 R100, desc[UR10][R6.64] ;  /* 0x0000000a06642981 */ /* 0x000f62000c1e1d00 */
[C---:B-1----:R-:W-:Y:S01]  /*02e0*/  @P2 IMAD.WIDE.U32 R10, R2.reuse, 0x10, R10 ;  /* 0x00000010020a2825 */ /* 0x042fe200078e000a */
[----:B------:R-:W-:-:S04]  /*02f0*/  @P2 LOP3.LUT R2, R2, 0x100, RZ, 0xfc, !PT ;  /* 0x0000010002022812 */ /* 0x000fc800078efcff */
[----:B------:R-:W5:Y:S01]  /*0300*/  @P2 LDG.E.128 R12, desc[UR10][R10.64] ;  /* 0x0000000a0a0c2981 */ /* 0x000f62000c1e1d00 */
[C---:B--2---:R-:W-:Y:S01]  /*0310*/  @P0 IMAD.WIDE.U32 R32, R2.reuse, 0x10, R24 ;  /* 0x0000001002200825 */ /* 0x044fe200078e0018 */
[----:B------:R-:W-:Y:S02]  /*0320*/  CS2R R24, SRZ ;  /* 0x0000000000187805 */ /* 0x000fe4000001ff00 */
[----:B------:R-:W-:Y:S02]  /*0330*/  CS2R R34, SRZ ;  /* 0x0000000000227805 */ /* 0x000fe4000001ff00 */
[----:B------:R-:W-:Y:S01]  /*0340*/  CS2R R38, SRZ ;  /* 0x0000000000267805 */ /* 0x000fe2000001ff00 */
[----:B------:R-:W-:Y:S01]  /*0350*/  IMAD.MOV.U32 R30, RZ, RZ, RZ ;  /* 0x000000ffff1e7224 */ /* 0x000fe200078e00ff */
[----:B------:R0:W5:Y:S01]  /*0360*/  @P0 LDG.E.128 R16, desc[UR10][R32.64] ;  /* 0x0000000a20100981 */ /* 0x000162000c1e1d00 */
[----:B---3--:R-:W-:Y:S01]  /*0370*/  @P0 IMAD.WIDE.U32 R36, R2, 0x10, R28 ;  /* 0x0000001002240825 */ /* 0x008fe200078e001c */
[----:B------:R-:W-:-:S02]  /*0380*/  CS2R R28, SRZ ;  /* 0x00000000001c7805 */ /* 0x000fc4000001ff00 */
[----:B------:R-:W-:Y:S01]  /*0390*/  @P0 MOV R27, RZ ;  /* 0x000000ff001b0202 */ /* 0x000fe20000000f00 */
[----:B------:R-:W-:Y:S01]  /*03a0*/  @P2 IMAD.MOV.U32 R31, RZ, RZ, RZ ;  /* 0x000000ffff1f2224 */ /* 0x000fe200078e00ff */
[----:B------:R1:W5:Y:S01]  /*03b0*/  @P0 LDG.E.128 R20, desc[UR10][R36.64] ;  /* 0x0000000a24140981 */ /* 0x000362000c1e1d00 */
[----:B------:R-:W-:Y:S01]  /*03c0*/  @P0 VIADD R2, R2, 0x100 ;  /* 0x0000010002020836 */ /* 0x000fe20000000000 */
[----:B0-----:R-:W-:Y:S02]  /*03d0*/  CS2R R32, SRZ ;  /* 0x0000000000207805 */ /* 0x001fe4000001ff00 */
[----:B-1----:R-:W-:Y:S01]  /*03e0*/  CS2R R36, SRZ ;  /* 0x0000000000247805 */ /* 0x002fe2000001ff00 */
        /* <DEDUP_REMOVED lines=20> */
.L_x_8190:
        /* <DEDUP_REMOVED lines=8> */
[----:B------:R-:W-:Y:S02]  /*05b0*/  P2R R123, PR, RZ, 0x4 ;  /* 0x00000004ff7b7803 */ /* 0x000fe40000000000 */
[----:B------:R0:W5:Y:S02]  /*05c0*/  @P2 LDG.E.128 R100, desc[UR10][R10.64] ;  /* 0x0000000a0a642981 */ /* 0x000164000c1e1d00 */
        /* <DEDUP_REMOVED lines=14> */
[----:B------:R-:W-:Y:S01]  /*06b0*/  CS2R R24, SRZ ;  /* 0x0000000000187805 */ /* 0x000fe2000001ff00 */
[----:B------:R-:W-:Y:S01]  /*06c0*/  IMAD.MOV.U32 R30, RZ, RZ, RZ ;  /* 0x000000ffff1e7224 */ /* 0x000fe200078e00ff */
[----:B------:R-:W-:-:S02]  /*06d0*/  CS2R R28, SRZ ;  /* 0x00000000001c7805 */ /* 0x000fc4000001ff00 */
[----:B------:R-:W-:Y:S01]  /*06e0*/  @P2 MOV R31, RZ ;  /* 0x000000ff001f2202 */ /* 0x000fe20000000f00 */
[----:B------:R-:W-:Y:S02]  /*06f0*/  @P0 IMAD.MOV.U32 R27, RZ, RZ, RZ ;  /* 0x000000ffff1b0224 */ /* 0x000fe400078e00ff */
[----:B------:R-:W-:Y:S01]  /*0700*/  @P0 VIADD R2, R2, 0x100 ;  /* 0x0000010002020836 */ /* 0x000fe20000000000 */
        /* <DEDUP_REMOVED lines=10> */
[----:B------:R-:W-:Y:S01]  /*07b0*/  HFMA2 R26, -RZ, RZ, 0, 0 ;  /* 0x00000000ff1a7431 */ /* 0x000fe200000001ff */
[----:B------:R-:W-:Y:S02]  /*07c0*/  CS2R R50, SRZ ;  /* 0x0000000000327805 */ /* 0x000fe4000001ff00 */
[----:B------:R-:W-:Y:S02]  /*07d0*/  CS2R R48, SRZ ;  /* 0x0000000000307805 */ /* 0x000fe4000001ff00 */
[----:B------:R-:W-:Y:S01]  /*07e0*/  CS2R R24, SRZ ;  /* 0x0000000000187805 */ /* 0x000fe2000001ff00 */
[----:B------:R-:W-:Y:S01]  /*07f0*/  IMAD.MOV.U32 R30, RZ, RZ, RZ ;  /* 0x000000ffff1e7224 */ /* 0x000fe200078e00ff */
[----:B------:R-:W-:Y:S01]  /*0800*/  CS2R R28, SRZ ;  /* 0x00000000001c7805 */ /* 0x000fe2000001ff00 */
[----:B------:R-:W-:Y:S06]  /*0810*/  BRA `(.L_x_8191) ;  /* 0x0000000400647947 */ /* 0x000fec0003800000 */
.L_x_8189:
        /* <DEDUP_REMOVED lines=48> */
.L_x_8192:
[C---:B------:R-:W-:Y:S01]  /*0b20*/  ISETP.GE.U32.AND P2, PT, R113.reuse, 0x100, PT ;  /* 0x000001007100780c */ /* 0x040fe20003f46070 */
[----:B------:R-:W0:Y:S01]  /*0b30*/  LDC.64 R6, c[0x0][0x3d0] ;  /* 0x0000f400ff067b82 */ /* 0x000e220000000a00 */
[C---:B------:R-:W-:Y:S02]  /*0b40*/  ISETP.GE.U32.AND P0, PT, R113.reuse, 0x200, PT ;  /* 0x000002007100780c */ /* 0x040fe40003f06070 */
[----:B------:R-:W-:-:S05]  /*0b50*/  ISETP.GE.U32.AND P1, PT, R113, 0x300, PT ;  /* 0x000003007100780c */ /* 0x000fca0003f26070 */
[----:B------:R-:W1:Y:S01]  /*0b60*/  LDC.64 R32, c[0x0][0x3d8] ;  /* 0x0000f600ff207b82 */ /* 0x000e620000000a00 */
[----:B------:R-:W-:-:S07]  /*0b70*/  P2R R123, PR, RZ, 0x4 ;  /* 0x00000004ff7b7803 */ /* 0x000fce0000000000 */
[----:B------:R-:W2:Y:S08]  /*0b80*/  @P2 LDC.64 R10, c[0x0][0x438] ;  /* 0x00010e00ff0a2b82 */ /* 0x000eb00000000a00 */
[----:B------:R-:W3:Y:S01]  /*0b90*/  LDC.64 R60, c[0x0][0x3d0] ;  /* 0x0000f400ff3c7b82 */ /* 0x000ee20000000a00 */
[----:B0-----:R-:W-:-:S07]  /*0ba0*/  @P2 IMAD.WIDE.U32 R36, R2, 0x10, R6 ;  /* 0x0000001002242825 */ /* 0x001fce00078e0006 */
[----:B------:R-:W0:Y:S01]  /*0bb0*/  @P0 LDC.64 R62, c[0x0][0x438] ;  /* 0x00010e00ff3e0b82 */ /* 0x000e220000000a00 */
[C---:B-1----:R-:W-:Y:S01]  /*0bc0*/  @P2 IMAD.WIDE.U32 R58, R2.reuse, 0x10, R32 ;  /* 0x00000010023a2825 */ /* 0x042fe200078e0020 */
[----:B------:R1:W5:Y:S04]  /*0bd0*/  @P2 LDG.E.128 R100, desc[UR10][R36.64] ;  /* 0x0000000a24642981 */ /* 0x000368000c1e1d00 */
        /* <DEDUP_REMOVED lines=9> */
[----:B0-----:R-:W-:-:S05]  /*0c70*/  @P0 IMAD.WIDE.U32 R62, R2, 0x10, R62 ;  /* 0x00000010023e0825 */ /* 0x001fca00078e003e */
[----:B------:R4:W5:Y:S02]  /*0c80*/  @P0 LD.E.128 R24, desc[UR10][R62.64] ;  /* 0x0000000a3e180980 */ /* 0x000964000c101d00 */
[----:B------:R-:W0:Y:S01]  /*0c90*/  LDC.64 R70, c[0x0][0x3d8] ;  /* 0x0000f600ff467b82 */ /* 0x000e220000000a00 */
[C---:B-1----:R-:W-:Y:S01]  /*0ca0*/  @P0 IMAD.WIDE.U32 R64, R2.reuse, 0x10, R64 ;  /* 0x0000001002400825 */ /* 0x042fe200078e0040 */
[----:B------:R-:W-:-:S04]  /*0cb0*/  @P0 IADD3 R2, PT, PT, R2, 0x100, RZ ;  /* 0x0000010002020810 */ /* 0x000fc80007ffe0ff */
[----:B------:R4:W5:Y:S01]  /*0cc0*/  @P0 LDG.E.128 R20, desc[UR10][R64.64] ;  /* 0x0000000a40140981 */ /* 0x000962000c1e1d00 */
[----:B--2---:R-:W-:-:S05]  /*0cd0*/  @P1 IMAD.WIDE.U32 R6, R2, 0x10, R66 ;  /* 0x0000001002061825 */ /* 0x004fca00078e0042 */
[----:B------:R4:W5:Y:S01]  /*0ce0*/  @P1 LDG.E.128 R40, desc[UR10][R6.64] ;  /* 0x0000000a06281981 */ /* 0x000962000c1e1d00 */
[----:B---3--:R-:W-:-:S05]  /*0cf0*/  @P1 IMAD.WIDE.U32 R10, R2, 0x10, R68 ;  /* 0x00000010020a1825 */ /* 0x008fca00078e0044 */
[----:B------:R4:W5:Y:S01]  /*0d00*/  @P1 LD.E.128 R48, desc[UR10][R10.64] ;  /* 0x0000000a0a301980 */ /* 0x000962000c101d00 */
[----:B0-----:R-:W-:-:S05]  /*0d10*/  @P1 IMAD.WIDE.U32 R2, R2, 0x10, R70 ;  /* 0x0000001002021825 */ /* 0x001fca00078e0046 */
[----:B------:R4:W5:Y:S01]  /*0d20*/  @P1 LDG.E.128 R44, desc[UR10][R2.64] ;  /* 0x0000000a022c1981 */ /* 0x000962000c1e1d00 */
[----:B------:R-:W-:Y:S01]  /*0d30*/  IMAD.MOV.U32 R34, RZ, RZ, RZ ;  /* 0x000000ffff227224 */ /* 0x000fe200078e00ff */
[----:B------:R-:W-:Y:S01]  /*0d40*/  CS2R R32, SRZ ;  /* 0x0000000000207805 */ /* 0x000fe2000001ff00 */
[----:B------:R-:W-:Y:S01]  /*0d50*/  IMAD.MOV.U32 R38, RZ, RZ, RZ ;  /* 0x000000ffff267224 */ /* 0x000fe200078e00ff */
[----:B------:R-:W-:Y:S02]  /*0d60*/  CS2R R36, SRZ ;  /* 0x0000000000247805 */ /* 0x000fe4000001ff00 */
[----:B------:R-:W-:Y:S02]  /*0d70*/  @P2 MOV R39, RZ ;  /* 0x000000ff00272202 */ /* 0x000fe40000000f00 */
[----:B------:R-:W-:Y:S02]  /*0d80*/  @P1 CS2R R54, SRZ ;  /* 0x0000000000361805 */ /* 0x000fe4000001ff00 */
[----:B------:R-:W-:Y:S01]  /*0d90*/  @P1 CS2R R52, SRZ ;  /* 0x0000000000341805 */ /* 0x000fe2000001ff00 */
[----:B----4-:R-:W-:-:S07]  /*0da0*/  @P0 IMAD.MOV.U32 R35, RZ, RZ, RZ ;  /* 0x000000ffff230224 */ /* 0x010fce00078e00ff */
.L_x_8191:
[----:B------:R-:W-:Y:S05]  /*0db0*/  BSYNC.RECONVERGENT B0 ;  /* 0x0000000000007941 */ /* 0x000fea0003800200 */
.L_x_8188:
        /* <DEDUP_REMOVED lines=12> */
[----:B------:R-:W-:Y:S02]  /*0e80*/  UIADD3 UR12, UPT, UPT, UR8, -0x255992d5, URZ ;  /* 0xdaa66d2b080c7890 */ /* 0x000fe4000fffe0ff */
[----:B------:R-:W-:Y:S01]  /*0e90*/  IMAD.HI.U32 R5, R2, -0x326172a9, RZ ;  /* 0xcd9e8d5702057827 */ /* 0x000fe200078e00ff */
[----:B------:R-:W-:-:S02]  /*0ea0*/  UIADD3 UR13, UPT, UPT, UR9, -0x126145ec, URZ ;  /* 0xed9eba14090d7890 */ /* 0x000fc4000fffe0ff */
[----:B------:R-:W-:Y:S02]  /*0eb0*/  UIADD3 UR14, UPT, UPT, UR8, -0x4ab325aa, URZ ;  /* 0xb54cda56080e7890 */ /* 0x000fe4000fffe0ff */
[----:B------:R-:W-:Y:S02]  /*0ec0*/  UIADD3 UR15, UPT, UPT, UR9, 0x1fd5c5a3, URZ ;  /* 0x1fd5c5a3090f7890 */ /* 0x000fe4000fffe0ff */
[----:B------:R-:W-:Y:S02]  /*0ed0*/  UIADD3 UR16, UPT, UPT, UR9, -0x24c28bd8, URZ ;  /* 0xdb3d742809107890 */ /* 0x000fe4000fffe0ff */
[----:B------:R-:W-:Y:S02]  /*0ee0*/  UIADD3 UR21, UPT, UPT, UR9, -0x695add53, URZ ;  /* 0x96a522ad09157890 */ /* 0x000fe4000fffe0ff */
[----:B------:R-:W-:Y:S01]  /*0ef0*/  UIADD3 UR22, UPT, UPT, UR8, -0x700cb87f, URZ ;  /* 0x8ff3478108167890 */ /* 0x000fe2000fffe0ff */
[----:B0-----:R-:W-:Y:S01]  /*0f00*/  IMAD R7, R7, UR4, R110 ;  /* 0x0000000407077c24 */ /* 0x001fe2000f8e026e */
[----:B------:R-:W0:Y:S03]  /*0f10*/  LDCU UR18, c[0x0][0x388] ;  /* 0x00007100ff1277ac */ /* 0x000e260008000800 */
[C---:B------:R-:W-:Y:S01]  /*0f20*/  IMAD.HI.U32 R3, R7.reuse, -0x326172a9, RZ ;  /* 0xcd9e8d5707037827 */ /* 0x040fe200078e00ff */
[----:B------:R-:W1:Y:S03]  /*0f30*/  LDCU.U8 UR19, c[0x0][0x410] ;  /* 0x00008200ff1377ac */ /* 0x000e660008000000 */
[----:B------:R-:W-:Y:S01]  /*0f40*/  IMAD R6, R7, -0x326172a9, RZ ;  /* 0xcd9e8d5707067824 */ /* 0x000fe200078e02ff */
[----:B------:R-:W-:Y:S01]  /*0f50*/  LOP3.LUT R3, R8, UR8, R3, 0x96, !PT ;  /* 0x0000000808037c12 */ /* 0x000fe2000f8e9603 */
[----:B------:R-:W2:Y:S03]  /*0f60*/  LDCU UR20, c[0x0][0x400] ;  /* 0x00008000ff1477ac */ /* 0x000ea60008000800 */
[----:B------:R-:W-:Y:S01]  /*0f70*/  LOP3.LUT R5, R6, UR5, R5, 0x96, !PT ;  /* 0x0000000506057c12 */ /* 0x000fe2000f8e9605 */
[----:B------:R-:W-:Y:S01]  /*0f80*/  IMAD.HI.U32 R6, R3, -0x2daee0ad, RZ ;  /* 0xd2511f5303067827 */ /* 0x000fe200078e00ff */
[----:B------:R-:W-:-:S02]  /*0f90*/  UIADD3 UR5, UPT, UPT, UR9, 0x76cf5d0a, URZ ;  /* 0x76cf5d0a09057890 */ /* 0x000fc4000fffe0ff */
[----:B------:R-:W-:Y:S01]  /*0fa0*/  UPLOP3.LUT UP1, UPT, UPT, UPT, UPT, 0x40, 0x4 ;  /* 0x000000000004789c */ /* 0x000fe20003f2e870 */
[----:B------:R-:W-:Y:S01]  /*0fb0*/  IMAD R10, R3, -0x2daee0ad, RZ ;  /* 0xd2511f53030a7824 */ /* 0x000fe200078e02ff */
[----:B------:R-:W-:Y:S01]  /*0fc0*/  LOP3.LUT R6, R11, UR6, R6, 0x96, !PT ;  /* 0x000000060b067c12 */ /* 0x000fe2000f8e9606 */
[----:B------:R-:W-:Y:S01]  /*0fd0*/  IMAD.HI.U32 R3, R5, -0x2daee0ad, RZ ;  /* 0xd2511f5305037827 */ /* 0x000fe200078e00ff */
[----:B------:R-:W-:-:S03]  /*0fe0*/  UIADD3 UR6, UPT, UPT, UR9, 0x32370b8f, URZ ;  /* 0x32370b8f09067890 */ /* 0x000fc6000fffe0ff */
[----:B------:R-:W-:Y:S01]  /*0ff0*/  IMAD R11, R6, -0x326172a9, RZ ;  /* 0xcd9e8d57060b7824 */ /* 0x000fe200078e02ff */
        /* <DEDUP_REMOVED lines=23> */
[----:B------:R-:W-:-:S03]  /*1170*/  UIADD3 UR5, UPT, UPT, UR8, -0xe443238, URZ ;  /* 0xf1bbcdc808057890 */ /* 0x000fc6000fffe0ff */
[----:B------:R-:W-:Y:S01]  /*1180*/  IMAD.HI.U32 R5, R2, -0x2daee0ad, RZ ;  /* 0xd2511f5302057827 */ /* 0x000fe200078e00ff */
[----:B------:R-:W-:Y:S01]  /*1190*/  LOP3.LUT R3, R10, UR7, R3, 0x96, !PT ;  /* 0x000000070a037c12 */ /* 0x000fe2000f8e9603 */
[----:B------:R-:W3:Y:S01]  /*11a0*/  LDCU UR7, c[0x0][0x408] ;  /* 0x00008100ff0777ac */ /* 0x000ee20008000800 */
[----:B------:R-:W-:Y:S01]  /*11b0*/  SHF.R.S32.HI R10, RZ, 0x3, R0 ;  /* 0x00000003ff0a7819 */ /* 0x000fe20000011400 */
[----:B------:R-:W-:Y:S01]  /*11c0*/  IMAD R57, R2, -0x2daee0ad, RZ ;  /* 0xd2511f5302397824 */ /* 0x000fe200078e02ff */
[----:B------:R-:W-:Y:S01]  /*11d0*/  LOP3.LUT R5, R6, UR12, R5, 0x96, !PT ;  /* 0x0000000c06057c12 */ /* 0x000fe2000f8e9605 */
[----:B------:R-:W-:Y:S01]  /*11e0*/  IMAD.HI.U32 R2, R3, -0x2daee0ad, RZ ;  /* 0xd2511f5303027827 */ /* 0x000fe200078e00ff */
[C---:B------:R-:W-:Y:S02]  /*11f0*/  LOP3.LUT R56, R10.reuse, 0xff, RZ, 0xc0, !PT ;  /* 0x000000ff0a387812 */ /* 0x040fe400078ec0ff */
[----:B------:R-:W-:Y:S01]  /*1200*/  LOP3.LUT R10, R10, 0xffffff00, RZ, 0xc0, !PT ;  /* 0xffffff000a0a7812 */ /* 0x000fe200078ec0ff */
[----:B------:R-:W-:Y:S01]  /*1210*/  IMAD R11, R11, -0x326172a9, RZ ;  /* 0xcd9e8d570b0b7824 */ /* 0x000fe200078e02ff */
[----:B------:R-:W-:Y:S01]  /*1220*/  LOP3.LUT R2, R57, UR6, R2, 0x96, !PT ;  /* 0x0000000639027c12 */ /* 0x000fe2000f8e9602 */
[----:B------:R-:W-:Y:S01]  /*1230*/  IMAD.HI.U32 R0, R5, -0x326172a9, RZ ;  /* 0xcd9e8d5705007827 */ /* 0x000fe200078e00ff */
[----:B------:R-:W-:-:S03]  /*1240*/  LOP3.LUT R57, R110, 0xe0, RZ, 0xc0, !PT ;  /* 0x000000e06e397812 */ /* 0x000fc600078ec0ff */
[----:B------:R-:W-:Y:S01]  /*1250*/  IMAD R6, R5, -0x326172a9, RZ ;  /* 0xcd9e8d5705067824 */ /* 0x000fe200078e02ff */
[----:B------:R-:W-:Y:S01]  /*1260*/  LOP3.LUT R0, R11, UR14, R0, 0x96, !PT ;  /* 0x0000000e0b007c12 */ /* 0x000fe2000f8e9600 */
[----:B------:R-:W-:Y:S01]  /*1270*/  IMAD.HI.U32 R5, R2, -0x326172a9, RZ ;  /* 0xcd9e8d5702057827 */ /* 0x000fe200078e00ff */
[----:B------:R-:W-:-:S03]  /*1280*/  VIADDMNMX R57, R56, -R57, RZ, !PT ;  /* 0x8000003938397246 */ /* 0x000fc600078001ff */
[----:B------:R-:W-:Y:S01]  /*1290*/  IMAD.SHL.U32 R11, R110, 0x20, RZ ;  /* 0x000000206e0b7824 */ /* 0x000fe200078e00ff */
[----:B------:R-:W-:Y:S01]  /*12a0*/  LOP3.LUT R5, R6, UR13, R5, 0x96, !PT ;  /* 0x0000000d06057c12 */ /* 0x000fe2000f8e9605 */
[----:B------:R-:W-:Y:S01]  /*12b0*/  IMAD R6, R3, -0x2daee0ad, RZ ;  /* 0xd2511f5303067824 */ /* 0x000fe200078e02ff */
[----:B------:R-:W-:Y:S01]  /*12c0*/  VIMNMX R57, PT, PT, R57, 0x20, PT ;  /* 0x0000002039397848 */ /* 0x000fe20003fe0100 */
[C---:B------:R-:W-:Y:S01]  /*12d0*/  IMAD.HI.U32 R3, R0.reuse, -0x2daee0ad, RZ ;  /* 0xd2511f5300037827 */ /* 0x040fe200078e00ff */
[----:B------:R-:W-:Y:S01]  /*12e0*/  LOP3.LUT R59, R11, 0x3e0, RZ, 0xc0, !PT ;  /* 0x000003e00b3b7812 */ /* 0x000fe200078ec0ff */
[----:B------:R-:W4:Y:S01]  /*12f0*/  LDCU.64 UR12, c[0x0][0x398] ;  /* 0x00007300ff0c77ac */ /* 0x000f220008000a00 */
[----:B------:R-:W-:Y:S01]  /*1300*/  LEA R58, R57, R10, 0x3 ;  /* 0x0000000a393a7211 */ /* 0x000fe200078e18ff */
[----:B------:R-:W-:Y:S01]  /*1310*/  IMAD R57, R0, -0x2daee0ad, RZ ;  /* 0xd2511f5300397824 */ /* 0x000fe200078e02ff */
[----:B------:R-:W-:Y:S01]  /*1320*/  LOP3.LUT R3, R6, UR15, R3, 0x96, !PT ;  /* 0x0000000f06037c12 */ /* 0x000fe2000f8e9603 */
[----:B------:R-:W-:Y:S01]  /*1330*/  IMAD.HI.U32 R6, R5, -0x2daee0ad, RZ ;  /* 0xd2511f5305067827 */ /* 0x000fe200078e00ff */
[----:B------:R-:W-:Y:S01]  /*1340*/  I2FP.F32.U32 R58, R58 ;  /* 0x0000003a003a7245 */ /* 0x000fe20000201000 */
[----:B------:R-:W0:Y:S01]  /*1350*/  LDCU.64 UR14, c[0x0][0x3a0] ;  /* 0x00007400ff0e77ac */ /* 0x000e220008000a00 */
[----:B------:R-:W-:Y:S01]  /*1360*/  VIADDMNMX R59, R56, -R59, RZ, !PT ;  /* 0x8000003b383b7246 */ /* 0x000fe200078001ff */
[----:B------:R-:W-:Y:S01]  /*1370*/  IMAD R11, R2, -0x326172a9, RZ ;  /* 0xcd9e8d57020b7824 */ /* 0x000fe200078e02ff */
[----:B------:R-:W-:Y:S01]  /*1380*/  LOP3.LUT R57, R57, UR16, R6, 0x96, !PT ;  /* 0x0000001039397c12 */ /* 0x000fe2000f8e9606 */
[----:B------:R-:W-:Y:S01]  /*1390*/  IMAD.HI.U32 R0, R3, -0x326172a9, RZ ;  /* 0xcd9e8d5703007827 */ /* 0x000fe200078e00ff */
[----:B------:R-:W1:Y:S01]  /*13a0*/  MUFU.RCP R6, R58 ;  /* 0x0000003a00067308 */ /* 0x000e620000001000 */
[----:B------:R-:W-:Y:S01]  /*13b0*/  VIMNMX R59, PT, PT, R59, 0x20, PT ;  /* 0x000000203b3b7848 */ /* 0x000fe20003fe0100 */
[----:B------:R-:W0:Y:S01]  /*13c0*/  LDCU.64 UR16, c[0x0][0x380] ;  /* 0x00007000ff1077ac */ /* 0x000e220008000a00 */
[----:B------:R-:W-:Y:S01]  /*13d0*/  IMAD R2, R5, -0x2daee0ad, RZ ;  /* 0xd2511f5305027824 */ /* 0x000fe200078e02ff */
[----:B------:R-:W-:Y:S01]  /*13e0*/  LOP3.LUT R0, R11, UR5, R0, 0x96, !PT ;  /* 0x000000050b007c12 */ /* 0x000fe2000f8e9600 */
[----:B------:R-:W-:-:S02]  /*13f0*/  IMAD R3, R3, -0x326172a9, RZ ;  /* 0xcd9e8d5703037824 */ /* 0x000fc400078e02ff */
[----:B------:R-:W-:Y:S02]  /*1400*/  IMAD R124, R59, 0x8, R10 ;  /* 0x000000083b7c7824 */ /* 0x000fe400078e020a */
[----:B------:R-:W-:-:S04]  /*1410*/  IMAD.HI.U32 R5, R0, -0x2daee0ad, RZ ;  /* 0xd2511f5300057827 */ /* 0x000fc800078e00ff */
[----:B------:R-:W-:Y:S01]  /*1420*/  IMAD R0, R0, -0x2daee0ad, RZ ;  /* 0xd2511f5300007824 */ /* 0x000fe200078e02ff */
[----:B------:R-:W-:Y:S01]  /*1430*/  LOP3.LUT R5, R2, UR21, R5, 0x96, !PT ;  /* 0x0000001502057c12 */ /* 0x000fe2000f8e9605 */
[C---:B------:R-:W-:Y:S01]  /*1440*/  IMAD R2, R57.reuse, -0x326172a9, RZ ;  /* 0xcd9e8d5739027824 */ /* 0x040fe200078e02ff */
[----:B-1----:R1:W-:Y:S02]  /*1450*/  STL [R1], R6 ;  /* 0x0000000601007387 */ /* 0x0023e40000100800 */
[----:B-1----:R-:W-:-:S05]  /*1460*/  IMAD.HI.U32 R6, R57, -0x326172a9, RZ ;  /* 0xcd9e8d5739067827 */ /* 0x002fca00078e00ff */
[----:B------:R-:W-:Y:S01]  /*1470*/  LOP3.LUT R6, R3, UR22, R6, 0x96, !PT ;  /* 0x0000001603067c12 */ /* 0x000fe2000f8e9606 */
[----:B0-234-:R-:W-:-:S07]  /*1480*/  IMAD.MOV.U32 R3, RZ, RZ, RZ ;  /* 0x000000ffff037224 */ /* 0x01dfce00078e00ff */
.L_x_8577:
[----:B------:R-:W-:Y:S01]  /*1490*/  UIMAD UR5, UR4, UR18, URZ ;  /* 0x00000012040572a4 */ /* 0x000fe2000f8e02ff */
[----:B------:R-:W-:Y:S01]  /*14a0*/  ISETP.NE.AND P0, PT, R123, RZ, PT ;  /* 0x000000ff7b00720c */ /* 0x000fe20003f05270 */
[----:B------:R-:W-:Y:S02]  /*14b0*/  BSSY.RECONVERGENT B0, `(.L_x_8193) ;  /* 0x000096c000007945 */ /* 0x000fe40003800200 */
[----:B------:R-:W-:-:S04]  /*14c0*/  USHF.R.S32.HI UR6, URZ, 0x1f, UR5 ;  /* 0x0000001fff067899 */ /* 0x000fc80008011405 */
[----:B------:R-:W-:-:S06]  /*14d0*/  ULEA.HI UR6, UR6, UR5, URZ, 0x3 ;  /* 0x0000000506067291 */ /* 0x000fcc000f8f18ff */
[----:B0123--:R-:W-:-:S04]  /*14e0*/  MOV R93, UR6 ;  /* 0x00000006005d7c02 */ /* 0x00ffc80008000f00 */
        /* <DEDUP_REMOVED lines=10> */
[----:B0-----:R-:W-:-:S04]  /*1590*/  IMAD.WIDE.U32 R70, R10, 0x10, R70 ;  /* 0x000000100a467825 */ /* 0x001fc800078e0046 */
[----:B-1----:R-:W-:-:S05]  /*15a0*/  @P1 IMAD.WIDE.U32 R72, R10, 0x20, R72 ;  /* 0x000000200a481825 */ /* 0x002fca00078e0048 */
[----:B------:R0:W5:Y:S01]  /*15b0*/  @P1 LDG.E.128 R60, desc[UR10][R72.64] ;  /* 0x0000000a483c1981 */ /* 0x000162000c1e1d00 */
[----:B--2---:R-:W-:-:S03]  /*15c0*/  @P0 IMAD.WIDE.U32 R68, R10, 0x10, R68 ;  /* 0x000000100a440825 */ /* 0x004fc600078e0044 */
        /* <DEDUP_REMOVED lines=22> */
.L_x_8198:
        /* <DEDUP_REMOVED lines=13> */
.L_x_8200:
[----:B------:R-:W-:Y:S05]  /*1800*/  BSYNC.RECONVERGENT B2 ;  /* 0x0000000000027941 */ /* 0x000fea0003800200 */
.L_x_8199:
        /* <DEDUP_REMOVED lines=60> */
.L_x_8197:
[----:B------:R-:W-:Y:S05]  /*1bd0*/  BSYNC.RECONVERGENT B1 ;  /* 0x0000000000017941 */ /* 0x000fea0003800200 */
.L_x_8196:
[----:B------:R-:W0:Y:S01]  /*1be0*/  LDC R111, c[0x0][0x404] ;  /* 0x00010100ff6f7b82 */ /* 0x000e220000000800 */
[----:B------:R-:W-:Y:S01]  /*1bf0*/  ISETP.NE.AND P2, PT, R70, 0x1, PT ;  /* 0x000000014600780c */ /* 0x000fe20003f45270 */
[----:B------:R-:W-:Y:S01]  /*1c00*/  HFMA2 R110, -RZ, RZ, 0.1171875, 0 ;  /* 0x2f800000ff6e7431 */ /* 0x000fe200000001ff */
[----:B------:R-:W-:Y:S01]  /*1c10*/  I2FP.F32.U32 R69, R68 ;  /* 0x0000004400457245 */ /* 0x000fe20000201000 */
[----:B------:R-:W-:Y:S01]  /*1c20*/  BSSY.RECONVERGENT B1, `(.L_x_8201) ;  /* 0x000005b000017945 */ /* 0x000fe20003800200 */
[----:B-----5:R-:W-:Y:S02]  /*1c30*/  HADD2.F32 R109, -RZ, R72.H0_H0 ;  /* 0x20000048ff6d7230 */ /* 0x020fe40000004100 */
[----:B------:R-:W-:Y:S02]  /*1c40*/  IMAD.MOV.U32 R71, RZ, RZ, 0x2 ;  /* 0x00000002ff477424 */ /* 0x000fe400078e00ff */
        /* <DEDUP_REMOVED lines=13> */
.L_x_8203:
        /* <DEDUP_REMOVED lines=13> */
.L_x_8205:
[----:B------:R-:W-:Y:S05]  /*1df0*/  BSYNC.RECONVERGENT B2 ;  /* 0x0000000000027941 */ /* 0x000fea0003800200 */
.L_x_8204:
        /* <DEDUP_REMOVED lines=61> */
.L_x_8202:
[----:B------:R-:W-:Y:S05]  /*21d0*/  BSYNC.RECONVERGENT B1 ;  /* 0x0000000000017941 */ /* 0x000fea0003800200 */
.L_x_8201:
[----:B------:R-:W-:Y:S01]  /*21e0*/  ISETP.NE.AND P2, PT, R71, 0x1, PT ;  /* 0x000000014700780c */ /* 0x000fe20003f45270 */
[----:B------:R-:W-:Y:S01]  /*21f0*/  BSSY.RECONVERGENT B1, `(.L_x_8206) ;  /* 0x000005c000017945 */ /* 0x000fe20003800200 */
[----:B------:R-:W-:Y:S01]  /*2200*/  I2FP.F32.U32 R69, R68 ;  /* 0x0000004400457245 */ /* 0x000fe20000201000 */
[----:B------:R-:W-:Y:S02]  /*2210*/  HFMA2 R70, -RZ, RZ, 0, 1.1920928955078125e-07 ;  /* 0x00000002ff467431 */ /* 0x000fe400000001ff */
[----:B------:R-:W-:Y:S02]  /*2220*/  HADD2.F32 R108, -RZ, R72.H1_H1 ;  /* 0x30000048ff6c7230 */ /* 0x000fe40000004100 */
        /* <DEDUP_REMOVED lines=13> */
.L_x_8208:
        /* <DEDUP_REMOVED lines=13> */
.L_x_8210:
[----:B------:R-:W-:Y:S05]  /*23d0*/  BSYNC.RECONVERGENT B2 ;  /* 0x0000000000027941 */ /* 0x000fea0003800200 */
.L_x_8209:
        /* <DEDUP_REMOVED lines=61> */
.L_x_8207:
[----:B------:R-:W-:Y:S05]  /*27b0*/  BSYNC.RECONVERGENT B1 ;  /* 0x0000000000017941 */ /* 0x000fea0003800200 */
.L_x_8206:
[----:B------:R-:W-:Y:S01]  /*27c0*/  ISETP.NE.AND P2, PT, R70, 0x1, PT ;  /* 0x000000014600780c */ /* 0x000fe20003f45270 */
[----:B------:R-:W-:Y:S01]  /*27d0*/  BSSY.RECONVERGENT B1, `(.L_x_8211) ;  /* 0x000005c000017945 */ /* 0x000fe20003800200 */
[----:B------:R-:W-:Y:S01]  /*27e0*/  I2FP.F32.U32 R69, R68 ;  /* 0x0000004400457245 */ /* 0x000fe20000201000 */
[----:B------:R-:W-:Y:S01]  /*27f0*/  HADD2.F32 R72, -RZ, R73.H0_H0 ;  /* 0x20000049ff487230 */ /* 0x000fe20000004100 */
        /* <DEDUP_REMOVED lines=14> */
.L_x_8213:
        /* <DEDUP_REMOVED lines=13> */
.L_x_8215:
[----:B------:R-:W-:Y:S05]  /*29b0*/  BSYNC.RECONVERGENT B2 ;  /* 0x0000000000027941 */ /* 0x000fea0003800200 */
.L_x_8214:
        /* <DEDUP_REMOVED lines=61> */
.L_x_8212:
[----:B------:R-:W-:Y:S05]  /*2d90*/  BSYNC.RECONVERGENT B1 ;  /* 0x0000000000017941 */ /* 0x000fea0003800200 */
.L_x_8211:
[----:B------:R-:W-:Y:S01]  /*2da0*/  ISETP.NE.AND P2, PT, R71, 0x1, PT ;  /* 0x000000014700780c */ /* 0x000fe20003f45270 */
[----:B------:R-:W-:Y:S01]  /*2db0*/  BSSY.RECONVERGENT B1, `(.L_x_8216) ;  /* 0x000005c000017945 */ /* 0x000fe20003800200 */
[----:B------:R-:W-:Y:S01]  /*2dc0*/  I2FP.F32.U32 R69, R68 ;  /* 0x0000004400457245 */ /* 0x000fe20000201000 */
[----:B------:R-:W-:Y:S02]  /*2dd0*/  HADD2.F32 R73, -RZ, R73.H1_H1 ;  /* 0x30000049ff497230 */ /* 0x000fe40000004100 */
[----:B------:R-:W-:Y:S02]  /*2de0*/  IMAD.MOV.U32 R70, RZ, RZ, 0x2 ;  /* 0x00000002ff467424 */ /* 0x000fe400078e00ff */
        /* <DEDUP_REMOVED lines=13> */
.L_x_8218:
        /* <DEDUP_REMOVED lines=13> */
.L_x_8220:
[----:B------:R-:W-:Y:S05]  /*2f90*/  BSYNC.RECONVERGENT B2 ;  /* 0x0000000000027941 */ /* 0x000fea0003800200 */
.L_x_8219:
        /* <DEDUP_REMOVED lines=61> */
.L_x_8217:
[----:B------:R-:W-:Y:S05]  /*3370*/  BSYNC.RECONVERGENT B1 ;  /* 0x0000000000017941 */ /* 0x000fea0003800200 */
.L_x_8216:
[----:B------:R-:W-:Y:S01]  /*3380*/  ISETP.NE.AND P3, PT, R70, 0x1, PT ;  /* 0x000000014600780c */ /* 0x000fe20003f65270 */
[----:B------:R-:W-:Y:S01]  /*3390*/  BSSY.RECONVERGENT B1, `(.L_x_8221) ;  /* 0x000005b000017945 */ /* 0x000fe20003800200 */
[----:B------:R-:W-:Y:S01]  /*33a0*/  I2FP.F32.U32 R69, R68 ;  /* 0x0000004400457245 */ /* 0x000fe20000201000 */
[----:B------:R-:W-:Y:S02]  /*33b0*/  HFMA2 R71, -RZ, RZ, 0, 1.1920928955078125e-07 ;  /* 0x00000002ff477431 */ /* 0x000fe400000001ff */
[----:B------:R-:W-:Y:S02]  /*33c0*/  HADD2.F32 R68, -RZ, R74.H0_H0 ;  /* 0x2000004aff447230 */ /* 0x000fe40000004100 */
        /* <DEDUP_REMOVED lines=12> */
.L_x_8223:
        /* <DEDUP_REMOVED lines=13> */
.L_x_8225:
[----:B------:R-:W-:Y:S05]  /*3560*/  BSYNC.RECONVERGENT B2 ;  /* 0x0000000000027941 */ /* 0x000fea0003800200 */
.L_x_8224:
        /* <DEDUP_REMOVED lines=61> */
.L_x_8222:
[----:B------:R-:W-:Y:S05]  /*3940*/  BSYNC.RECONVERGENT B1 ;  /* 0x0000000000017941 */ /* 0x000fea0003800200 */
.L_x_8221:
[----:B------:R-:W-:Y:S01]  /*3950*/  ISETP.NE.AND P4, PT, R71, 0x1, PT ;  /* 0x000000014700780c */ /* 0x000fe20003f85270 */
[----:B------:R-:W-:Y:S01]  /*3960*/  BSSY.RECONVERGENT B1, `(.L_x_8226) ;  /* 0x000005b000017945 */ /* 0x000fe20003800200 */
[----:B------:R-:W-:Y:S01]  /*3970*/  I2FP.F32.U32 R69, R69 ;  /* 0x0000004500457245 */ /* 0x000fe20000201000 */
[----:B------:R-:W-:Y:S02]  /*3980*/  HADD2.F32 R74, -RZ, R74.H1_H1 ;  /* 0x3000004aff4a7230 */ /* 0x000fe40000004100 */
        /* <DEDUP_REMOVED lines=13> */
.L_x_8228:
        /* <DEDUP_REMOVED lines=13> */
.L_x_8230:
[----:B------:R-:W-:Y:S05]  /*3b30*/  BSYNC.RECONVERGENT B2 ;  /* 0x0000000000027941 */ /* 0x000fea0003800200 */
.L_x_8229:
        /* <DEDUP_REMOVED lines=61> */
.L_x_8227:
[----:B------:R-:W-:Y:S05]  /*3f10*/  BSYNC.RECONVERGENT B1 ;  /* 0x0000000000017941 */ /* 0x000fea0003800200 */
.L_x_8226:
[----:B------:R-:W-:Y:S01]  /*3f20*/  ISETP.NE.AND P5, PT, R96, 0x1, PT ;  /* 0x000000016000780c */ /* 0x000fe20003fa5270 */
[----:B------:R-:W-:Y:S01]  /*3f30*/  BSSY.RECONVERGENT B1, `(.L_x_8231) ;  /* 0x000005b000017945 */ /* 0x000fe20003800200 */
[----:B------:R-:W-:Y:S01]  /*3f40*/  I2FP.F32.U32 R69, R69 ;  /* 0x0000004500457245 */ /* 0x000fe20000201000 */
[----:B------:R-:W-:Y:S02]  /*3f50*/  IMAD.MOV.U32 R4, RZ, RZ, 0x2 ;  /* 0x00000002ff047424 */ /* 0x000fe400078e00ff */
[----:B------:R-:W-:Y:S02]  /*3f60*/  IMAD.MOV.U32 R71, RZ, RZ, R2 ;  /* 0x000000ffff477224 */ /* 0x000fe400078e0002 */
[----:B------:R-:W-:Y:S01]  /*3f70*/  FFMA.FTZ R70, R69, R110, 1.1641532182693481445e-10 ;  /* 0x2f00000045467423 */ /* 0x000fe2000001006e */
[----:B------:R-:W-:-:S04]  /*3f80*/  HADD2.F32 R69, -RZ, R75.H0_H0 ;  /* 0x2000004bff457230 */ /* 0x000fc80000004100 */
        /* <DEDUP_REMOVED lines=10> */
.L_x_8233:
        /* <DEDUP_REMOVED lines=13> */
.L_x_8235:
[----:B------:R-:W-:Y:S05]  /*4100*/  BSYNC.RECONVERGENT B2 ;  /* 0x0000000000027941 */ /* 0x000fea0003800200 */
.L_x_8234:
        /* <DEDUP_REMOVED lines=61> */
.L_x_8232:
[----:B------:R-:W-:Y:S05]  /*44e0*/  BSYNC.RECONVERGENT B1 ;  /* 0x0000000000017941 */ /* 0x000fea0003800200 */
.L_x_8231:
[----:B------:R-:W-:Y:S01]  /*44f0*/  I2FP.F32.U32 R71, R71 ;  /* 0x0000004700477245 */ /* 0x000fe20000201000 */
[----:B------:R-:W-:Y:S01]  /*4500*/  FMUL.FTZ R109, R109, UR7 ;  /* 0x000000076d6d7c20 */ /* 0x000fe20008410000 */
[----:B------:R-:W-:Y:S01]  /*4510*/  P2R R97, PR, RZ, 0x2 ;  /* 0x00000002ff617803 */ /* 0x000fe20000000000 */
[----:B------:R-:W-:Y:S01]  /*4520*/  FMUL.FTZ R70, R74, UR7 ;  /* 0x000000074a467c20 */ /* 0x000fe20008410000 */
[----:B------:R-:W-:Y:S01]  /*4530*/  ISETP.NE.AND P1, PT, R0, RZ, PT ;  /* 0x000000ff0000720c */ /* 0x000fe20003f25270 */
[----:B------:R-:W-:Y:S01]  /*4540*/  FFMA.FTZ R110, R71, R110, 1.1641532182693481445e-10 ;  /* 0x2f000000476e7423 */ /* 0x000fe2000001006e */
[----:B------:R-:W-:Y:S01]  /*4550*/  FMUL.FTZ R72, R72, UR7 ;  /* 0x0000000748487c20 */ /* 0x000fe20008410000 */
[----:B------:R-:W-:Y:S01]  /*4560*/  ISETP.NE.AND P6, PT, R94, RZ, PT ;  /* 0x000000ff5e00720c */ /* 0x000fe20003fc5270 */
[----:B------:R-:W-:Y:S02]  /*4570*/  HADD2.F32 R98, -RZ, R75.H1_H1 ;  /* 0x3000004bff627230 */ /* 0x000fe40000004100 */
[----:B------:R-:W-:Y:S01]  /*4580*/  FMUL.FTZ R71, R68, UR7 ;  /* 0x0000000744477c20 */ /* 0x000fe20008410000 */
[----:B------:R-:W-:Y:S01]  /*4590*/  FMUL.FTZ R75, R73, UR7 ;  /* 0x00000007494b7c20 */ /* 0x000fe20008410000 */
[----:B------:R-:W-:Y:S01]  /*45a0*/  ISETP.NE.AND P5, PT, R95, RZ, PT ;  /* 0x000000ff5f00720c */ /* 0x000fe20003fa5270 */
[----:B------:R-:W-:Y:S01]  /*45b0*/  FMUL.FTZ R69, R69, UR7 ;  /* 0x0000000745457c20 */ /* 0x000fe20008410000 */
[----:B------:R-:W-:Y:S01]  /*45c0*/  FSEL R68, R109, RZ, P1 ;  /* 0x000000ff6d447208 */ /* 0x000fe20000800000 */
        /* <DEDUP_REMOVED lines=9> */
[----:B------:R-:W-:Y:S01]  /*4660*/  FSETP.GTU.FTZ.AND P5, PT, R110, R111, PT ;  /* 0x0000006f6e00720b */ /* 0x000fe20003fbc000 */
        /* <DEDUP_REMOVED lines=12> */
[----:B------:R-:W-:Y:S01]  /*4730*/  PLOP3.LUT P5, PT, P5, PT, PT, 0x8, 0x80 ;  /* 0x000000000080781c */ /* 0x000fe20002fae170 */
[----:B------:R-:W-:-:S12]  /*4740*/  BRA `(.L_x_8236) ;  /* 0x0000006000507947 */ /* 0x000fd80003800000 */
.L_x_8195:
        /* <DEDUP_REMOVED lines=16> */
.L_x_8239:
        /* <DEDUP_REMOVED lines=13> */
.L_x_8241:
[----:B------:R-:W-:Y:S05]  /*4920*/  BSYNC.RECONVERGENT B2 ;  /* 0x0000000000027941 */ /* 0x000fea0003800200 */
.L_x_8240:
        /* <DEDUP_REMOVED lines=59> */
[----:B------:R-:W-:-:S07]  /*4ce0*/  LOP3.LUT R5, R4, UR6, R93, 0x96, !PT ;  /* 0x0000000604057c12 */ /* 0x000fce000f8e965d */
.L_x_8238:
[----:B------:R-:W-:Y:S05]  /*4cf0*/  BSYNC.RECONVERGENT B1 ;  /* 0x0000000000017941 */ /* 0x000fea0003800200 */
.L_x_8237:
[----:B------:R-:W0:Y:S01]  /*4d00*/  LDC R115, c[0x0][0x404] ;  /* 0x00010100ff737b82 */ /* 0x000e220000000800 */
[----:B------:R-:W-:Y:S01]  /*4d10*/  ISETP.NE.AND P2, PT, R68, 0x1, PT ;  /* 0x000000014400780c */ /* 0x000fe20003f45270 */
[----:B------:R-:W-:Y:S01]  /*4d20*/  IMAD.MOV.U32 R118, RZ, RZ, 0x2f800000 ;  /* 0x2f800000ff767424 */ /* 0x000fe200078e00ff */
[----:B------:R-:W-:Y:S01]  /*4d30*/  I2FP.F32.U32 R11, R11 ;  /* 0x0000000b000b7245 */ /* 0x000fe20000201000 */
[----:B-----5:R-:W-:Y:S01]  /*4d40*/  HADD2.F32 R69, -RZ, R72.H0_H0 ;  /* 0x20000048ff457230 */ /* 0x020fe20000004100 */
[----:B------:R-:W-:Y:S01]  /*4d50*/  BSSY.RECONVERGENT B1, `(.L_x_8242) ;  /* 0x000005c000017945 */ /* 0x000fe20003800200 */
[----:B------:R-:W-:Y:S02]  /*4d60*/  IMAD.MOV.U32 R70, RZ, RZ, 0x2 ;  /* 0x00000002ff467424 */ /* 0x000fe400078e00ff */
[----:B------:R-:W1:Y:S01]  /*4d70*/  LDC R114, c[0x0][0x408] ;  /* 0x00010200ff727b82 */ /* 0x000e620000000800 */
[----:B------:R-:W-:Y:S01]  /*4d80*/  FFMA.FTZ R0, R11, R118, 1.1641532182693481445e-10 ;  /* 0x2f0000000b007423 */ /* 0x000fe20000010076 */
[----:B------:R-:W-:-:S04]  /*4d90*/  MOV R11, R2 ;  /* 0x00000002000b7202 */ /* 0x000fc80000000f00 */
        /* <DEDUP_REMOVED lines=12> */
.L_x_8244:
        /* <DEDUP_REMOVED lines=13> */
.L_x_8246:
[----:B------:R-:W-:Y:S05]  /*4f30*/  BSYNC.RECONVERGENT B2 ;  /* 0x0000000000027941 */ /* 0x000fea0003800200 */
.L_x_8245:
        /* <DEDUP_REMOVED lines=61> */
.L_x_8243:
[----:B------:R-:W-:Y:S05]  /*5310*/  BSYNC.RECONVERGENT B1 ;  /* 0x0000000000017941 */ /* 0x000fea0003800200 */
.L_x_8242:
[----:B------:R-:W-:Y:S01]  /*5320*/  I2FP.F32.U32 R11, R11 ;  /* 0x0000000b000b7245 */ /* 0x000fe20000201000 */
[----:B------:R-:W-:Y:S01]  /*5330*/  HADD2.F32 R69, -RZ, R56.H0_H0 ;  /* 0x20000038ff457230 */ /* 0x000fe20000004100 */
[----:B------:R-:W-:Y:S01]  /*5340*/  ISETP.NE.AND P3, PT, R70, 0x1, PT ;  /* 0x000000014600780c */ /* 0x000fe20003f65270 */
[----:B------:R-:W-:Y:S01]  /*5350*/  BSSY.RECONVERGENT B1, `(.L_x_8247) ;  /* 0x000005f000017945 */ /* 0x000fe20003800200 */
[----:B------:R-:W-:Y:S01]  /*5360*/  FSEL R4, R4, RZ, P4 ;  /* 0x000000ff04047208 */ /* 0x000fe20002000000 */
[----:B------:R-:W-:Y:S01]  /*5370*/  FFMA.FTZ R68, R11, R118, 1.1641532182693481445e-10 ;  /* 0x2f0000000b447423 */ /* 0x000fe20000010076 */
[----:B------:R-:W-:-:S04]  /*5380*/  FMUL.FTZ R69, R69, R114 ;  /* 0x0000007245457220 */ /* 0x000fc80000410000 */
[----:B------:R-:W-:-:S04]  /*5390*/  FSETP.GTU.FTZ.AND P2, PT, R68, R115, PT ;  /* 0x000000734400720b */ /* 0x000fc80003f5c000 */
[----:B------:R-:W-:Y:S02]  /*53a0*/  FSEL R69, R69, RZ, !P2 ;  /* 0x000000ff45457208 */ /* 0x000fe40005000000 */
[----:B------:R-:W-:-:S03]  /*53b0*/  SEL R117, RZ, 0x1, P2 ;  /* 0x00000001ff757807 */ /* 0x000fc60001000000 */
[----:B------:R-:W-:Y:S01]  /*53c0*/  FADD.FTZ R68, R69, R4 ;  /* 0x0000000445447221 */ /* 0x000fe20000010000 */
[----:B------:R-:W-:Y:S02]  /*53d0*/  IMAD.MOV.U32 R69, RZ, RZ, 0x2 ;  /* 0x00000002ff457424 */ /* 0x000fe400078e00ff */
[----:B------:R-:W-:Y:S02]  /*53e0*/  IMAD.MOV.U32 R4, RZ, RZ, R2 ;  /* 0x000000ffff047224 */ /* 0x000fe400078e0002 */
        /* <DEDUP_REMOVED lines=10> */
.L_x_8249:
        /* <DEDUP_REMOVED lines=13> */
.L_x_8251:
[----:B------:R-:W-:Y:S05]  /*5560*/  BSYNC.RECONVERGENT B2 ;  /* 0x0000000000027941 */ /* 0x000fea0003800200 */
.L_x_8250:
        /* <DEDUP_REMOVED lines=61> */
.L_x_8248:
[----:B------:R-:W-:Y:S05]  /*5940*/  BSYNC.RECONVERGENT B1 ;  /* 0x0000000000017941 */ /* 0x000fea0003800200 */
.L_x_8247:
[----:B------:R-:W-:Y:S01]  /*5950*/  ISETP.NE.AND P2, PT, R69, 0x1, PT ;  /* 0x000000014500780c */ /* 0x000fe20003f45270 */
[----:B------:R-:W-:Y:S01]  /*5960*/  BSSY.RECONVERGENT B1, `(.L_x_8252) ;  /* 0x000005d000017945 */ /* 0x000fe20003800200 */
[----:B------:R-:W-:Y:S01]  /*5970*/  I2FP.F32.U32 R11, R4 ;  /* 0x00000004000b7245 */ /* 0x000fe20000201000 */
[----:B------:R-:W-:-:S04]  /*5980*/  HFMA2 R70, -RZ, RZ, 0, 1.1920928955078125e-07 ;  /* 0x00000002ff467431 */ /* 0x000fc800000001ff */
[----:B------:R-:W-:Y:S01]  /*5990*/  FFMA.FTZ R4, R11, R118, 1.1641532182693481445e-10 ;  /* 0x2f0000000b047423 */ /* 0x000fe20000010076 */
[----:B------:R-:W-:-:S04]  /*59a0*/  HADD2.F32 R11, -RZ, R72.H1_H1 ;  /* 0x30000048ff0b7230 */ /* 0x000fc80000004100 */
[----:B------:R-:W-:Y:S01]  /*59b0*/  FSETP.LE.FTZ.AND P4, PT, R4, R115, PT ;  /* 0x000000730400720b */ /* 0x000fe20003f93000 */
[----:B------:R-:W-:Y:S02]  /*59c0*/  IMAD.MOV.U32 R4, RZ, RZ, R2 ;  /* 0x000000ffff047224 */ /* 0x000fe400078e0002 */
[----:B------:R-:W-:Y:S01]  /*59d0*/  FMUL.FTZ R11, R114, R11 ;  /* 0x0000000b720b7220 */ /* 0x000fe20000410000 */
        /* <DEDUP_REMOVED lines=10> */
.L_x_8254:
        /* <DEDUP_REMOVED lines=13> */
.L_x_8256:
[----:B------:R-:W-:Y:S05]  /*5b50*/  BSYNC.RECONVERGENT B2 ;  /* 0x0000000000027941 */ /* 0x000fea0003800200 */
.L_x_8255:
        /* <DEDUP_REMOVED lines=61> */
.L_x_8253:
[----:B------:R-:W-:Y:S05]  /*5f30*/  BSYNC.RECONVERGENT B1 ;  /* 0x0000000000017941 */ /* 0x000fea0003800200 */
.L_x_8252:
[----:B------:R-:W-:Y:S01]  /*5f40*/  I2FP.F32.U32 R69, R4 ;  /* 0x0000000400457245 */ /* 0x000fe20000201000 */
[----:B------:R-:W-:Y:S01]  /*5f50*/  HADD2.F32 R71, -RZ, R56.H1_H1 ;  /* 0x30000038ff477230 */ /* 0x000fe20000004100 */
        /* <DEDUP_REMOVED lines=9> */
[----:B------:R-:W-:Y:S01]  /*5ff0*/  MOV R11, R2 ;  /* 0x00000002000b7202 */ /* 0x000fe20000000f00 */
        /* <DEDUP_REMOVED lines=11> */
.L_x_8259:
        /* <DEDUP_REMOVED lines=13> */
.L_x_8261:
[----:B------:R-:W-:Y:S05]  /*6180*/  BSYNC.RECONVERGENT B2 ;  /* 0x0000000000027941 */ /* 0x000fea0003800200 */
.L_x_8260:
        /* <DEDUP_REMOVED lines=61> */
.L_x_8258:
[----:B------:R-:W-:Y:S05]  /*6560*/  BSYNC.RECONVERGENT B1 ;  /* 0x0000000000017941 */ /* 0x000fea0003800200 */
.L_x_8257:
[----:B------:R-:W-:Y:S01]  /*6570*/  ISETP.NE.AND P2, PT, R72, 0x1, PT ;  /* 0x000000014800780c */ /* 0x000fe20003f45270 */
[----:B------:R-:W-:Y:S01]  /*6580*/  HADD2.F32 R71, -RZ, R73.H0_H0 ;  /* 0x20000049ff477230 */ /* 0x000fe20000004100 */
[----:B------:R-:W-:Y:S01]  /*6590*/  I2FP.F32.U32 R11, R11 ;  /* 0x0000000b000b7245 */ /* 0x000fe20000201000 */
[----:B------:R-:W-:Y:S01]  /*65a0*/  BSSY.RECONVERGENT B1, `(.L_x_8262) ;  /* 0x000005b000017945 */ /* 0x000fe20003800200 */
[----:B------:R-:W-:-:S03]  /*65b0*/  IMAD.MOV.U32 R95, RZ, RZ, 0x2 ;  /* 0x00000002ff5f7424 */ /* 0x000fc600078e00ff */
[----:B------:R-:W-:Y:S01]  /*65c0*/  FFMA.FTZ R4, R11, R118, 1.1641532182693481445e-10 ;  /* 0x2f0000000b047423 */ /* 0x000fe20000010076 */
[----:B------:R-:W-:-:S04]  /*65d0*/  IMAD.MOV.U32 R11, RZ, RZ, R2 ;  /* 0x000000ffff0b7224 */ /* 0x000fc800078e0002 */
        /* <DEDUP_REMOVED lines=12> */
.L_x_8264:
        /* <DEDUP_REMOVED lines=13> */
.L_x_8266:
[----:B------:R-:W-:Y:S05]  /*6770*/  BSYNC.RECONVERGENT B2 ;  /* 0x0000000000027941 */ /* 0x000fea0003800200 */
.L_x_8265:
        /* <DEDUP_REMOVED lines=61> */
.L_x_8263:
[----:B------:R-:W-:Y:S05]  /*6b50*/  BSYNC.RECONVERGENT B1 ;  /* 0x0000000000017941 */ /* 0x000fea0003800200 */
.L_x_8262:
[----:B------:R-:W-:Y:S01]  /*6b60*/  I2FP.F32.U32 R11, R11 ;  /* 0x0000000b000b7245 */ /* 0x000fe20000201000 */
[----:B------:R-:W-:Y:S01]  /*6b70*/  HADD2.F32 R71, -RZ, R57.H0_H0 ;  /* 0x20000039ff477230 */ /* 0x000fe20000004100 */
        /* <DEDUP_REMOVED lines=21> */
.L_x_8269:
        /* <DEDUP_REMOVED lines=13> */
.L_x_8271:
[----:B------:R-:W-:Y:S05]  /*6da0*/  BSYNC.RECONVERGENT B2 ;  /* 0x0000000000027941 */ /* 0x000fea0003800200 */
.L_x_8270:
        /* <DEDUP_REMOVED lines=61> */
.L_x_8268:
[----:B------:R-:W-:Y:S05]  /*7180*/  BSYNC.RECONVERGENT B1 ;  /* 0x0000000000017941 */ /* 0x000fea0003800200 */
.L_x_8267:
[----:B------:R-:W-:Y:S01]  /*7190*/  ISETP.NE.AND P2, PT, R71, 0x1, PT ;  /* 0x000000014700780c */ /* 0x000fe20003f45270 */
[----:B------:R-:W-:Y:S01]  /*71a0*/  HADD2.F32 R73, -RZ, R73.H1_H1 ;  /* 0x30000049ff497230 */ /* 0x000fe20000004100 */
        /* <DEDUP_REMOVED lines=17> */
.L_x_8274:
        /* <DEDUP_REMOVED lines=13> */
.L_x_8276:
[----:B------:R-:W-:Y:S05]  /*7390*/  BSYNC.RECONVERGENT B2 ;  /* 0x0000000000027941 */ /* 0x000fea0003800200 */
.L_x_8275:
        /* <DEDUP_REMOVED lines=61> */
.L_x_8273:
[----:B------:R-:W-:Y:S05]  /*7770*/  BSYNC.RECONVERGENT B1 ;  /* 0x0000000000017941 */ /* 0x000fea0003800200 */
.L_x_8272:
[----:B------:R-:W-:Y:S01]  /*7780*/  I2FP.F32.U32 R11, R11 ;  /* 0x0000000b000b7245 */ /* 0x000fe20000201000 */
[----:B------:R-:W-:Y:S01]  /*7790*/  HADD2.F32 R71, -RZ, R57.H1_H1 ;  /* 0x30000039ff477230 */ /* 0x000fe20000004100 */
[----:B------:R-:W-:Y:S01]  /*77a0*/  FSEL R4, R4, RZ, P4 ;  /* 0x000000ff04047208 */ /* 0x000fe20002000000 */
[----:B------:R-:W-:Y:S01]  /*77b0*/  BSSY.RECONVERGENT B1, `(.L_x_8277) ;  /* 0x000005f000017945 */ /* 0x000fe20003800200 */
[----:B------:R-:W-:Y:S02]  /*77c0*/  IMAD.MOV.U32 R97, RZ, RZ, 0x2 ;  /* 0x00000002ff617424 */ /* 0x000fe400078e00ff */
        /* <DEDUP_REMOVED lines=18> */
.L_x_8279:
        /* <DEDUP_REMOVED lines=13> */
.L_x_8281:
[----:B------:R-:W-:Y:S05]  /*79c0*/  BSYNC.RECONVERGENT B2 ;  /* 0x0000000000027941 */ /* 0x000fea0003800200 */
.L_x_8280:
        /* <DEDUP_REMOVED lines=61> */
.L_x_8278:
[----:B------:R-:W-:Y:S05]  /*7da0*/  BSYNC.RECONVERGENT B1 ;  /* 0x0000000000017941 */ /* 0x000fea0003800200 */
.L_x_8277:
[----:B------:R-:W-:Y:S01]  /*7db0*/  ISETP.NE.AND P3, PT, R97, 0x1, PT ;  /* 0x000000016100780c */ /* 0x000fe20003f65270 */
[----:B------:R-:W-:Y:S01]  /*7dc0*/  HADD2.F32 R73, -RZ, R74.H0_H0 ;  /* 0x2000004aff497230 */ /* 0x000fe20000004100 */
        /* <DEDUP_REMOVED lines=16> */
.L_x_8284:
        /* <DEDUP_REMOVED lines=13> */
.L_x_8286:
[----:B------:R-:W-:Y:S05]  /*7fa0*/  BSYNC.RECONVERGENT B2 ;  /* 0x0000000000027941 */ /* 0x000fea0003800200 */
.L_x_8285:
        /* <DEDUP_REMOVED lines=61> */
.L_x_8283:
[----:B------:R-:W-:Y:S05]  /*8380*/  BSYNC.RECONVERGENT B1 ;  /* 0x0000000000017941 */ /* 0x000fea0003800200 */
.L_x_8282:
[----:B------:R-:W-:Y:S01]  /*8390*/  I2FP.F32.U32 R11, R11 ;  /* 0x0000000b000b7245 */ /* 0x000fe20000201000 */
[----:B------:R-:W-:Y:S01]  /*83a0*/  HADD2.F32 R73, -RZ, R58.H0_H0 ;  /* 0x2000003aff497230 */ /* 0x000fe20000004100 */
[----:B------:R-:W-:Y:S01]  /*83b0*/  FSEL R4, R4, RZ, P2 ;  /* 0x000000ff04047208 */ /* 0x000fe20001000000 */
[----:B------:R-:W-:Y:S01]  /*83c0*/  BSSY.RECONVERGENT B1, `(.L_x_8287) ;  /* 0x000005f000017945 */ /* 0x000fe20003800200 */
[----:B------:R-:W-:Y:S02]  /*83d0*/  IMAD.MOV.U32 R97, RZ, RZ, 0x2 ;  /* 0x00000002ff617424 */ /* 0x000fe400078e00ff */
[----:B------:R-:W-:Y:S01]  /*83e0*/  FFMA.FTZ R72, R11, R118, 1.1641532182693481445e-10 ;  /* 0x2f0000000b487423 */ /* 0x000fe20000010076 */
[----:B------:R-:W-:Y:S01]  /*83f0*/  FMUL.FTZ R73, R73, R114 ;  /* 0x0000007249497220 */ /* 0x000fe20000410000 */
[----:B------:R-:W-:-:S03]  /*8400*/  MOV R11, R2 ;  /* 0x00000002000b7202 */ /* 0x000fc60000000f00 */
        /* <DEDUP_REMOVED lines=15> */
.L_x_8289:
        /* <DEDUP_REMOVED lines=13> */
.L_x_8291:
[----:B------:R-:W-:Y:S05]  /*85d0*/  BSYNC.RECONVERGENT B2 ;  /* 0x0000000000027941 */ /* 0x000fea0003800200 */
.L_x_8290:
        /* <DEDUP_REMOVED lines=61> */
.L_x_8288:
[----:B------:R-:W-:Y:S05]  /*89b0*/  BSYNC.RECONVERGENT B1 ;  /* 0x0000000000017941 */ /* 0x000fea0003800200 */
.L_x_8287:
[----:B------:R-:W-:Y:S01]  /*89c0*/  ISETP.NE.AND P4, PT, R97, 0x1, PT ;  /* 0x000000016100780c */ /* 0x000fe20003f85270 */
[----:B------:R-:W-:Y:S01]  /*89d0*/  HADD2.F32 R73, -RZ, R74.H1_H1 ;  /* 0x3000004aff497230 */ /* 0x000fe20000004100 */
[----:B------:R-:W-:Y:S01]  /*89e0*/  I2FP.F32.U32 R11, R11 ;  /* 0x0000000b000b7245 */ /* 0x000fe20000201000 */
[----:B------:R-:W-:Y:S01]  /*89f0*/  BSSY.RECONVERGENT B1, `(.L_x_8292) ;  /* 0x000005a000017945 */ /* 0x000fe20003800200 */
[----:B------:R-:W-:Y:S02]  /*8a00*/  IMAD.MOV.U32 R96, RZ, RZ, 0x2 ;  /* 0x00000002ff607424 */ /* 0x000fe400078e00ff */
        /* <DEDUP_REMOVED lines=13> */
.L_x_8294:
        /* <DEDUP_REMOVED lines=13> */
.L_x_8296:
[----:B------:R-:W-:Y:S05]  /*8bb0*/  BSYNC.RECONVERGENT B2 ;  /* 0x0000000000027941 */ /* 0x000fea0003800200 */
.L_x_8295:
        /* <DEDUP_REMOVED lines=61> */
.L_x_8293:
[----:B------:R-:W-:Y:S05]  /*8f90*/  BSYNC.RECONVERGENT B1 ;  /* 0x0000000000017941 */ /* 0x000fea0003800200 */
.L_x_8292:
[----:B------:R-:W-:Y:S01]  /*8fa0*/  I2FP.F32.U32 R11, R11 ;  /* 0x0000000b000b7245 */ /* 0x000fe20000201000 */
[----:B------:R-:W-:Y:S01]  /*8fb0*/  HADD2.F32 R73, -RZ, R58.H1_H1 ;  /* 0x3000003aff497230 */ /* 0x000fe20000004100 */
        /* <DEDUP_REMOVED lines=21> */
.L_x_8299:
        /* <DEDUP_REMOVED lines=13> */
.L_x_8301:
[----:B------:R-:W-:Y:S05]  /*91e0*/  BSYNC.RECONVERGENT B2 ;  /* 0x0000000000027941 */ /* 0x000fea0003800200 */
.L_x_8300:
        /* <DEDUP_REMOVED lines=61> */
.L_x_8298:
[----:B------:R-:W-:Y:S05]  /*95c0*/  BSYNC.RECONVERGENT B1 ;  /* 0x0000000000017941 */ /* 0x000fea0003800200 */
.L_x_8297:
[----:B------:R-:W-:Y:S01]  /*95d0*/  ISETP.NE.AND P5, PT, R98, 0x1, PT ;  /* 0x000000016200780c */ /* 0x000fe20003fa5270 */
[----:B------:R-:W-:Y:S01]  /*95e0*/  HADD2.F32 R97, -RZ, R75.H0_H0 ;  /* 0x2000004bff617230 */ /* 0x000fe20000004100 */
        /* <DEDUP_REMOVED lines=16> */
.L_x_8304:
        /* <DEDUP_REMOVED lines=13> */
.L_x_8306:
[----:B------:R-:W-:Y:S05]  /*97c0*/  BSYNC.RECONVERGENT B2 ;  /* 0x0000000000027941 */ /* 0x000fea0003800200 */
.L_x_8305:
        /* <DEDUP_REMOVED lines=61> */
.L_x_8303:
[----:B------:R-:W-:Y:S05]  /*9ba0*/  BSYNC.RECONVERGENT B1 ;  /* 0x0000000000017941 */ /* 0x000fea0003800200 */
.L_x_8302:
[----:B------:R-:W-:Y:S01]  /*9bb0*/  I2FP.F32.U32 R11, R11 ;  /* 0x0000000b000b7245 */ /* 0x000fe20000201000 */
[----:B------:R-:W-:Y:S01]  /*9bc0*/  HADD2.F32 R97, -RZ, R59.H0_H0 ;  /* 0x2000003bff617230 */ /* 0x000fe20000004100 */
        /* <DEDUP_REMOVED lines=21> */
.L_x_8309:
        /* <DEDUP_REMOVED lines=13> */
.L_x_8311:
[----:B------:R-:W-:Y:S05]  /*9df0*/  BSYNC.RECONVERGENT B2 ;  /* 0x0000000000027941 */ /* 0x000fea0003800200 */
.L_x_8310:
        /* <DEDUP_REMOVED lines=61> */
.L_x_8308:
[----:B------:R-:W-:Y:S05]  /*a1d0*/  BSYNC.RECONVERGENT B1 ;  /* 0x0000000000017941 */ /* 0x000fea0003800200 */
.L_x_8307:
[----:B------:R-:W-:Y:S01]  /*a1e0*/  ISETP.NE.AND P6, PT, R98, 0x1, PT ;  /* 0x000000016200780c */ /* 0x000fe20003fc5270 */
[----:B------:R-:W-:Y:S01]  /*a1f0*/  HADD2.F32 R97, -RZ, R75.H1_H1 ;  /* 0x3000004bff617230 */ /* 0x000fe20000004100 */
[----:B------:R-:W-:Y:S01]  /*a200*/  I2FP.F32.U32 R11, R11 ;  /* 0x0000000b000b7245 */ /* 0x000fe20000201000 */
[----:B------:R-:W-:Y:S01]  /*a210*/  BSSY.RECONVERGENT B1, `(.L_x_8312) ;  /* 0x000005c000017945 */ /* 0x000fe20003800200 */
[----:B------:R-:W-:Y:S02]  /*a220*/  HFMA2 R4, -RZ, RZ, 0, 1.1920928955078125e-07 ;  /* 0x00000002ff047431 */ /* 0x000fe400000001ff */
        /* <DEDUP_REMOVED lines=13> */
.L_x_8314:
        /* <DEDUP_REMOVED lines=15> */
.L_x_8316:
[----:B------:R-:W-:Y:S05]  /*a3f0*/  BSYNC.RECONVERGENT B2 ;  /* 0x0000000000027941 */ /* 0x000fea0003800200 */
.L_x_8315:
        /* <DEDUP_REMOVED lines=61> */
.L_x_8313:
[----:B------:R-:W-:Y:S05]  /*a7d0*/  BSYNC.RECONVERGENT B1 ;  /* 0x0000000000017941 */ /* 0x000fea0003800200 */
.L_x_8312:
[----:B------:R-:W-:Y:S01]  /*a7e0*/  I2FP.F32.U32 R75, R75 ;  /* 0x0000004b004b7245 */ /* 0x000fe20000201000 */
[----:B------:R-:W-:Y:S01]  /*a7f0*/  HADD2.F32 R97, -RZ, R59.H1_H1 ;  /* 0x3000003bff617230 */ /* 0x000fe20000004100 */
[----:B------:R-:W-:-:S03]  /*a800*/  FSEL R98, R11, RZ, P5 ;  /* 0x000000ff0b627208 */ /* 0x000fc60002800000 */
[----:B------:R-:W-:Y:S01]  /*a810*/  FFMA.FTZ R118, R75, R118, 1.1641532182693481445e-10 ;  /* 0x2f0000004b767423 */ /* 0x000fe20000010076 */
[----:B------:R-:W-:-:S04]  /*a820*/  FMUL.FTZ R97, R97, R114 ;  /* 0x0000007261617220 */ /* 0x000fc80000410000 */
[----:B------:R-:W-:-:S04]  /*a830*/  FSETP.GTU.FTZ.AND P6, PT, R118, R115, PT ;  /* 0x000000737600720b */ /* 0x000fc80003fdc000 */
[----:B------:R-:W-:Y:S02]  /*a840*/  FSEL R97, R97, RZ, !P6 ;  /* 0x000000ff61617208 */ /* 0x000fe40007000000 */
[----:B------:R-:W-:-:S03]  /*a850*/  SEL R96, RZ, 0x1, P6 ;  /* 0x00000001ff607807 */ /* 0x000fc60003000000 */
[----:B------:R-:W-:Y:S01]  /*a860*/  FADD.FTZ R75, R97, R98 ;  /* 0x00000062614b7221 */ /* 0x000fe20000010000 */
[----:B------:R-:W-:-:S03]  /*a870*/  PRMT R11, R96, 0x7610, R11 ;  /* 0x00007610600b7816 */ /* 0x000fc6000000000b */
[----:B------:R-:W-:-:S07]  /*a880*/  @P1 FADD.FTZ R75, R67, R75 ;  /* 0x0000004b434b1221 */ /* 0x000fce0000010000 */
.L_x_8236:
[----:B------:R-:W-:Y:S01]  /*a890*/  SEL R109, RZ, 0x1000000, !P5 ;  /* 0x01000000ff6d7807 */ /* 0x000fe20006800000 */
[----:B------:R-:W0:Y:S01]  /*a8a0*/  LDC.64 R98, c[0x0][0x3b0] ;  /* 0x0000ec00ff627b82 */ /* 0x000e220000000a00 */
[----:B------:R-:W-:Y:S02]  /*a8b0*/  SEL R108, RZ, 0x10000, !P4 ;  /* 0x00010000ff6c7807 */ /* 0x000fe40006000000 */
[----:B------:R-:W-:Y:S02]  /*a8c0*/  ISETP.NE.AND P5, PT, R94, RZ, PT ;  /* 0x000000ff5e00720c */ /* 0x000fe40003fa5270 */
[----:B------:R-:W-:Y:S02]  /*a8d0*/  ISETP.NE.AND P4, PT, R95, RZ, PT ;  /* 0x000000ff5f00720c */ /* 0x000fe40003f85270 */
[----:B------:R-:W-:Y:S01]  /*a8e0*/  ISETP.NE.AND P6, PT, R93, RZ, PT ;  /* 0x000000ff5d00720c */ /* 0x000fe20003fc5270 */
[----:B------:R-:W1:Y:S01]  /*a8f0*/  LDC.64 R94, c[0x0][0x3a8] ;  /* 0x0000ea00ff5e7b82 */ /* 0x000e620000000a00 */
        /* <DEDUP_REMOVED lines=12> */
[----:B-1----:R-:W-:-:S05]  /*a9c0*/  IMAD.WIDE.U32 R94, R10, 0x20, R94 ;  /* 0x000000200a5e7825 */ /* 0x002fca00078e005e */
[----:B------:R0:W-:Y:S04]  /*a9d0*/  STG.E.128 desc[UR10][R94.64], R68 ;  /* 0x000000445e007986 */ /* 0x0001e8000c101d0a */
[----:B------:R0:W-:Y:S04]  /*a9e0*/  STG.E.128 desc[UR10][R94.64+0x10], R72 ;  /* 0x000010485e007986 */ /* 0x0001e8000c101d0a */
[----:B------:R0:W-:Y:S01]  /*a9f0*/  STG.E.64 desc[UR10][R98.64], R96 ;  /* 0x0000006062007986 */ /* 0x0001e2000c101b0a */
[----:B------:R-:W-:Y:S05]  /*aa00*/  @!P0 BRA `(.L_x_8317) ;  /* 0x0000000000508947 */ /* 0x000fea0003800000 */
[----:B------:R-:W-:Y:S01]  /*aa10*/  IMAD.U32 R93, R104, 0x10000, RZ ;  /* 0x00010000685d7824 */ /* 0x000fe200078e00ff */
[----:B------:R-:W1:Y:S01]  /*aa20*/  LDC.64 R108, c[0x0][0x3b8] ;  /* 0x0000ee00ff6c7b82 */ /* 0x000e620000000a00 */
[----:B------:R-:W-:Y:S02]  /*aa30*/  LOP3.LUT R0, R11, 0xffff, RZ, 0xc0, !PT ;  /* 0x0000ffff0b007812 */ /* 0x000fe400078ec0ff */
[----:B0-----:R-:W-:Y:S02]  /*aa40*/  LOP3.LUT R94, R106, 0xff, RZ, 0xc0, !PT ;  /* 0x000000ff6a5e7812 */ /* 0x001fe400078ec0ff */
        /* <DEDUP_REMOVED lines=12> */
[----:B-1----:R-:W-:Y:S01]  /*ab10*/  IMAD.WIDE.U32 R96, R10, 0x8, R108 ;  /* 0x000000080a607825 */ /* 0x002fe200078e006c */
[----:B------:R-:W-:Y:S02]  /*ab20*/  LOP3.LUT R95, R93, R99, RZ, 0xfc, !PT ;  /* 0x000000635d5f7212 */ /* 0x000fe400078efcff */
[----:B------:R-:W-:-:S05]  /*ab30*/  LOP3.LUT R94, R94, 0xff, R117, 0xf8, !PT ;  /* 0x000000ff5e5e7812 */ /* 0x000fca00078ef875 */
[----:B------:R1:W-:Y:S02]  /*ab40*/  STG.E.64 desc[UR10][R96.64], R94 ;  /* 0x0000005e60007986 */ /* 0x0003e4000c101b0a */
.L_x_8317:
[----:B------:R-:W-:Y:S01]  /*ab50*/  MOV R0, R92 ;  /* 0x0000005c00007202 */ /* 0x000fe20000000f00 */
[----:B------:R-:W-:-:S07]  /*ab60*/  VIADD R92, R10, 0x100 ;  /* 0x000001000a5c7836 */ /* 0x000fce0000000000 */
.L_x_8194:
[----:B------:R-:W-:Y:S05]  /*ab70*/  BSYNC.RECONVERGENT B0 ;  /* 0x0000000000007941 */ /* 0x000fea0003800200 */
.L_x_8193:
        /* <DEDUP_REMOVED lines=11> */
[----:B--2---:R-:W-:-:S04]  /*ac30*/  IMAD.WIDE.U32 R78, R92, 0x10, R78 ;  /* 0x000000105c4e7825 */ /* 0x004fc800078e004e */
[----:B---3--:R-:W-:-:S05]  /*ac40*/  @P1 IMAD.WIDE.U32 R80, R92, 0x20, R80 ;  /* 0x000000205c501825 */ /* 0x008fca00078e0050 */
[----:B------:R2:W5:Y:S01]  /*ac50*/  @P1 LDG.E.128 R60, desc[UR10][R80.64] ;  /* 0x0000000a503c1981 */ /* 0x000562000c1e1d00 */
[----:B----4-:R-:W-:-:S03]  /*ac60*/  @P0 IMAD.WIDE.U32 R76, R92, 0x10, R76 ;  /* 0x000000105c4c0825 */ /* 0x010fc600078e004c */
[----:B------:R2:W5:Y:S04]  /*ac70*/  @P1 LDG.E.128 R64, desc[UR10][R80.64+0x10] ;  /* 0x0000100a50401981 */ /* 0x000568000c1e1d00 */
[----:B------:R2:W5:Y:S04]  /*ac80*/  @P0 LDG.E.128 R56, desc[UR10][R76.64] ;  /* 0x0000000a4c380981 */ /* 0x000568000c1e1d00 */
[----:B------:R2:W5:Y:S01]  /*ac90*/  LDG.E.128 R80, desc[UR10][R78.64] ;  /* 0x0000000a4e507981 */ /* 0x000562000c1e1d00 */
[----:B------:R-:W-:Y:S05]  /*aca0*/  @!P0 BRA `(.L_x_8320) ;  /* 0x0000006000588947 */ /* 0x000fea0003800000 */
        /* <DEDUP_REMOVED lines=16> */
.L_x_8323:
        /* <DEDUP_REMOVED lines=13> */
.L_x_8325:
[----:B------:R-:W-:Y:S05]  /*ae80*/  BSYNC.RECONVERGENT B2 ;  /* 0x0000000000027941 */ /* 0x000fea0003800200 */
.L_x_8324:
[----:B------:R-:W-:Y:S01]  /*ae90*/  IMAD.WIDE.U32 R76, R7, -0x326172a9, RZ ;  /* 0xcd9e8d57074c7825 */ /* 0x000fe200078e00ff */
[----:B01----:R-:W-:Y:S01]  /*aea0*/  LOP3.LUT R94, R3, UR9, R5, 0x96, !PT ;  /* 0x00000009035e7c12 */ /* 0x003fe2000f8e9605 */
        /* <DEDUP_REMOVED lines=59> */
.L_x_8322:
[----:B------:R-:W-:Y:S05]  /*b260*/  BSYNC.RECONVERGENT B1 ;  /* 0x0000000000017941 */ /* 0x000fea0003800200 */
.L_x_8321:
[----:B------:R-:W2:Y:S01]  /*b270*/  LDC R118, c[0x0][0x404] ;  /* 0x00010100ff767b82 */ /* 0x000ea20000000800 */
[----:B------:R-:W-:Y:S01]  /*b280*/  ISETP.NE.AND P2, PT, R76, 0x1, PT ;  /* 0x000000014c00780c */ /* 0x000fe20003f45270 */
[----:B------:R-:W-:Y:S01]  /*b290*/  IMAD.MOV.U32 R120, RZ, RZ, 0x2f800000 ;  /* 0x2f800000ff787424 */ /* 0x000fe200078e00ff */
[----:B------:R-:W-:Y:S01]  /*b2a0*/  I2FP.F32.U32 R11, R11 ;  /* 0x0000000b000b7245 */ /* 0x000fe20000201000 */
[----:B-----5:R-:W-:Y:S01]  /*b2b0*/  HADD2.F32 R4, -RZ, R80.H0_H0 ;  /* 0x20000050ff047230 */ /* 0x020fe20000004100 */
[----:B------:R-:W-:Y:S01]  /*b2c0*/  BSSY.RECONVERGENT B1, `(.L_x_8326) ;  /* 0x000005c000017945 */ /* 0x000fe20003800200 */
[----:B------:R-:W-:Y:S01]  /*b2d0*/  IMAD.MOV.U32 R78, RZ, RZ, 0x2 ;  /* 0x00000002ff4e7424 */ /* 0x000fe200078e00ff */
[----:B------:R-:W-:Y:S01]  /*b2e0*/  MOV R77, R2 ;  /* 0x00000002004d7202 */ /* 0x000fe20000000f00 */
[----:B01----:R-:W0:Y:S01]  /*b2f0*/  LDC R97, c[0x0][0x408] ;  /* 0x00010200ff617b82 */ /* 0x003e220000000800 */
[----:B------:R-:W-:-:S05]  /*b300*/  FFMA.FTZ R11, R11, R120, 1.1641532182693481445e-10 ;  /* 0x2f0000000b0b7423 */ /* 0x000fca0000010078 */
[----:B--2---:R-:W-:-:S04]  /*b310*/  FSETP.LE.FTZ.AND P4, PT, R11, R118, PT ;  /* 0x000000760b00720b */ /* 0x004fc80003f93000 */
[----:B------:R-:W-:Y:S01]  /*b320*/  P2R R0, PR, RZ, 0x10 ;  /* 0x00000010ff007803 */ /* 0x000fe20000000000 */
[----:B0-----:R-:W-:Y:S01]  /*b330*/  FMUL.FTZ R11, R4, R97 ;  /* 0x00000061040b7220 */ /* 0x001fe20000410000 */
        /* <DEDUP_REMOVED lines=9> */
.L_x_8328:
        /* <DEDUP_REMOVED lines=13> */
.L_x_8330:
[----:B------:R-:W-:Y:S05]  /*b4a0*/  BSYNC.RECONVERGENT B2 ;  /* 0x0000000000027941 */ /* 0x000fea0003800200 */
.L_x_8329:
        /* <DEDUP_REMOVED lines=61> */
.L_x_8327:
[----:B------:R-:W-:Y:S05]  /*b880*/  BSYNC.RECONVERGENT B1 ;  /* 0x0000000000017941 */ /* 0x000fea0003800200 */
.L_x_8326:
[----:B------:R-:W-:Y:S01]  /*b890*/  I2FP.F32.U32 R77, R77 ;  /* 0x0000004d004d7245 */ /* 0x000fe20000201000 */
[----:B------:R-:W-:Y:S01]  /*b8a0*/  HADD2.F32 R4, -RZ, R56.H0_H0 ;  /* 0x20000038ff047230 */ /* 0x000fe20000004100 */
        /* <DEDUP_REMOVED lines=21> */
.L_x_8333:
        /* <DEDUP_REMOVED lines=13> */
.L_x_8335:
[----:B------:R-:W-:Y:S05]  /*bad0*/  BSYNC.RECONVERGENT B2 ;  /* 0x0000000000027941 */ /* 0x000fea0003800200 */
.L_x_8334:
        /* <DEDUP_REMOVED lines=61> */
.L_x_8332:
[----:B------:R-:W-:Y:S05]  /*beb0*/  BSYNC.RECONVERGENT B1 ;  /* 0x0000000000017941 */ /* 0x000fea0003800200 */
.L_x_8331:
[----:B------:R-:W-:Y:S01]  /*bec0*/  ISETP.NE.AND P2, PT, R77, 0x1, PT ;  /* 0x000000014d00780c */ /* 0x000fe20003f45270 */
[----:B------:R-:W-:Y:S01]  /*bed0*/  HADD2.F32 R4, -RZ, R80.H1_H1 ;  /* 0x30000050ff047230 */ /* 0x000fe20000004100 */
        /* <DEDUP_REMOVED lines=17> */
.L_x_8338:
        /* <DEDUP_REMOVED lines=13> */
.L_x_8340:
[----:B------:R-:W-:Y:S05]  /*c0c0*/  BSYNC.RECONVERGENT B2 ;  /* 0x0000000000027941 */ /* 0x000fea0003800200 */
.L_x_8339:
        /* <DEDUP_REMOVED lines=61> */
.L_x_8337:
[----:B------:R-:W-:Y:S05]  /*c4a0*/  BSYNC.RECONVERGENT B1 ;  /* 0x0000000000017941 */ /* 0x000fea0003800200 */
.L_x_8336:
[----:B------:R-:W-:Y:S01]  /*c4b0*/  I2FP.F32.U32 R11, R11 ;  /* 0x0000000b000b7245 */ /* 0x000fe20000201000 */
[----:B------:R-:W-:Y:S01]  /*c4c0*/  HADD2.F32 R78, -RZ, R56.H1_H1 ;  /* 0x30000038ff4e7230 */ /* 0x000fe20000004100 */
[----:B------:R-:W-:Y:S01]  /*c4d0*/  FSEL R4, R4, RZ, P4 ;  /* 0x000000ff04047208 */ /* 0x000fe20002000000 */
[----:B------:R-:W-:Y:S02]  /*c4e0*/  BSSY.RECONVERGENT B1, `(.L_x_8341) ;  /* 0x000005f000017945 */ /* 0x000fe40003800200 */
[----:B------:R-:W-:Y:S01]  /*c4f0*/  FFMA.FTZ R11, R11, R120, 1.1641532182693481445e-10 ;  /* 0x2f0000000b0b7423 */ /* 0x000fe20000010078 */
[----:B------:R-:W-:Y:S01]  /*c500*/  FMUL.FTZ R77, R78, R97 ;  /* 0x000000614e4d7220 */ /* 0x000fe20000410000 */
[----:B------:R-:W-:-:S03]  /*c510*/  IMAD.MOV.U32 R78, RZ, RZ, 0x2 ;  /* 0x00000002ff4e7424 */ /* 0x000fc600078e00ff */
        /* <DEDUP_REMOVED lines=16> */
.L_x_8343:
        /* <DEDUP_REMOVED lines=13> */
.L_x_8345:
[----:B------:R-:W-:Y:S05]  /*c6f0*/  BSYNC.RECONVERGENT B2 ;  /* 0x0000000000027941 */ /* 0x000fea0003800200 */
.L_x_8344:
        /* <DEDUP_REMOVED lines=61> */
.L_x_8342:
[----:B------:R-:W-:Y:S05]  /*cad0*/  BSYNC.RECONVERGENT B1 ;  /* 0x0000000000017941 */ /* 0x000fea0003800200 */
.L_x_8341:
[----:B------:R-:W-:Y:S01]  /*cae0*/  ISETP.NE.AND P2, PT, R78, 0x1, PT ;  /* 0x000000014e00780c */ /* 0x000fe20003f45270 */
[----:B------:R-:W-:Y:S01]  /*caf0*/  HADD2.F32 R4, -RZ, R81.H0_H0 ;  /* 0x20000051ff047230 */ /* 0x000fe20000004100 */
[----:B------:R-:W-:Y:S01]  /*cb00*/  I2FP.F32.U32 R11, R11 ;  /* 0x0000000b000b7245 */ /* 0x000fe20000201000 */
[----:B------:R-:W-:Y:S01]  /*cb10*/  BSSY.RECONVERGENT B1, `(.L_x_8346) ;  /* 0x000005b000017945 */ /* 0x000fe20003800200 */
[----:B------:R-:W-:Y:S02]  /*cb20*/  IMAD.MOV.U32 R79, RZ, RZ, 0x2 ;  /* 0x00000002ff4f7424 */ /* 0x000fe400078e00ff */
        /* <DEDUP_REMOVED lines=14> */
.L_x_8348:
        /* <DEDUP_REMOVED lines=13> */
.L_x_8350:
[----:B------:R-:W-:Y:S05]  /*cce0*/  BSYNC.RECONVERGENT B2 ;  /* 0x0000000000027941 */ /* 0x000fea0003800200 */
.L_x_8349:
        /* <DEDUP_REMOVED lines=61> */
.L_x_8347:
[----:B------:R-:W-:Y:S05]  /*d0c0*/  BSYNC.RECONVERGENT B1 ;  /* 0x0000000000017941 */ /* 0x000fea0003800200 */
.L_x_8346:
[----:B------:R-:W-:Y:S01]  /*d0d0*/  I2FP.F32.U32 R11, R11 ;  /* 0x0000000b000b7245 */ /* 0x000fe20000201000 */
[----:B------:R-:W-:Y:S01]  /*d0e0*/  HADD2.F32 R78, -RZ, R57.H0_H0 ;  /* 0x20000039ff4e7230 */ /* 0x000fe20000004100 */
        /* <DEDUP_REMOVED lines=21> */
.L_x_8353:
        /* <DEDUP_REMOVED lines=13> */
.L_x_8355:
[----:B------:R-:W-:Y:S05]  /*d310*/  BSYNC.RECONVERGENT B2 ;  /* 0x0000000000027941 */ /* 0x000fea0003800200 */
.L_x_8354:
        /* <DEDUP_REMOVED lines=61> */
.L_x_8352:
[----:B------:R-:W-:Y:S05]  /*d6f0*/  BSYNC.RECONVERGENT B1 ;  /* 0x0000000000017941 */ /* 0x000fea0003800200 */
.L_x_8351:
[----:B------:R-:W-:Y:S01]  /*d700*/  ISETP.NE.AND P2, PT, R80, 0x1, PT ;  /* 0x000000015000780c */ /* 0x000fe20003f45270 */
[----:B------:R-:W-:Y:S01]  /*d710*/  HADD2.F32 R4, -RZ, R81.H1_H1 ;  /* 0x30000051ff047230 */ /* 0x000fe20000004100 */
[----:B------:R-:W-:Y:S01]  /*d720*/  I2FP.F32.U32 R11, R11 ;  /* 0x0000000b000b7245 */ /* 0x000fe20000201000 */
[----:B------:R-:W-:Y:S01]  /*d730*/  BSSY.RECONVERGENT B1, `(.L_x_8356) ;  /* 0x000005b000017945 */ /* 0x000fe20003800200 */
[----:B------:R-:W-:Y:S01]  /*d740*/  IMAD.MOV.U32 R81, RZ, RZ, 0x2 ;  /* 0x00000002ff517424 */ /* 0x000fe200078e00ff */
[----:B------:R-:W-:Y:S01]  /*d750*/  MOV R79, R2 ;  /* 0x00000002004f7202 */ /* 0x000fe20000000f00 */
[----:B------:R-:W-:Y:S01]  /*d760*/  FMUL.FTZ R4, R4, R97 ;  /* 0x0000006104047220 */ /* 0x000fe20000410000 */
        /* <DEDUP_REMOVED lines=12> */
.L_x_8358:
        /* <DEDUP_REMOVED lines=13> */
.L_x_8360:
[----:B------:R-:W-:Y:S05]  /*d900*/  BSYNC.RECONVERGENT B2 ;  /* 0x0000000000027941 */ /* 0x000fea0003800200 */
.L_x_8359:
        /* <DEDUP_REMOVED lines=61> */
.L_x_8357:
[----:B------:R-:W-:Y:S05]  /*dce0*/  BSYNC.RECONVERGENT B1 ;  /* 0x0000000000017941 */ /* 0x000fea0003800200 */
.L_x_8356:
[----:B------:R-:W-:Y:S01]  /*dcf0*/  I2FP.F32.U32 R11, R79 ;  /* 0x0000004f000b7245 */ /* 0x000fe20000201000 */
[----:B------:R-:W-:Y:S01]  /*dd00*/  HADD2.F32 R80, -RZ, R57.H1_H1 ;  /* 0x30000039ff507230 */ /* 0x000fe20000004100 */
[----:B------:R-:W-:Y:S01]  /*dd10*/  FSEL R4, R4, RZ, P4 ;  /* 0x000000ff04047208 */ /* 0x000fe20002000000 */
[----:B------:R-:W-:Y:S02]  /*dd20*/  BSSY.RECONVERGENT B1, `(.L_x_8361) ;  /* 0x000005f000017945 */ /* 0x000fe40003800200 */
[----:B------:R-:W-:Y:S01]  /*dd30*/  FFMA.FTZ R11, R11, R120, 1.1641532182693481445e-10 ;  /* 0x2f0000000b0b7423 */ /* 0x000fe20000010078 */
[----:B------:R-:W-:Y:S01]  /*dd40*/  FMUL.FTZ R79, R80, R97 ;  /* 0x00000061504f7220 */ /* 0x000fe20000410000 */
[----:B------:R-:W-:-:S03]  /*dd50*/  IMAD.MOV.U32 R80, RZ, RZ, 0x2 ;  /* 0x00000002ff507424 */ /* 0x000fc600078e00ff */
        /* <DEDUP_REMOVED lines=16> */
.L_x_8363:
        /* <DEDUP_REMOVED lines=13> */
.L_x_8365:
[----:B------:R-:W-:Y:S05]  /*df30*/  BSYNC.RECONVERGENT B2 ;  /* 0x0000000000027941 */ /* 0x000fea0003800200 */
.L_x_8364:
        /* <DEDUP_REMOVED lines=61> */
.L_x_8362:
[----:B------:R-:W-:Y:S05]  /*e310*/  BSYNC.RECONVERGENT B1 ;  /* 0x0000000000017941 */ /* 0x000fea0003800200 */
.L_x_8361:
[----:B------:R-:W-:Y:S01]  /*e320*/  ISETP.NE.AND P3, PT, R80, 0x1, PT ;  /* 0x000000015000780c */ /* 0x000fe20003f65270 */
[----:B------:R-:W-:Y:S01]  /*e330*/  HADD2.F32 R4, -RZ, R82.H0_H0 ;  /* 0x20000052ff047230 */ /* 0x000fe20000004100 */
        /* <DEDUP_REMOVED lines=16> */
.L_x_8368:
        /* <DEDUP_REMOVED lines=13> */
.L_x_8370:
[----:B------:R-:W-:Y:S05]  /*e510*/  BSYNC.RECONVERGENT B2 ;  /* 0x0000000000027941 */ /* 0x000fea0003800200 */
.L_x_8369:
        /* <DEDUP_REMOVED lines=61> */
.L_x_8367:
[----:B------:R-:W-:Y:S05]  /*e8f0*/  BSYNC.RECONVERGENT B1 ;  /* 0x0000000000017941 */ /* 0x000fea0003800200 */
.L_x_8366:
[----:B------:R-:W-:Y:S01]  /*e900*/  I2FP.F32.U32 R11, R81 ;  /* 0x00000051000b7245 */ /* 0x000fe20000201000 */
[----:B------:R-:W-:Y:S01]  /*e910*/  HADD2.F32 R80, -RZ, R58.H0_H0 ;  /* 0x2000003aff507230 */ /* 0x000fe20000004100 */
        /* <DEDUP_REMOVED lines=21> */
.L_x_8373:
        /* <DEDUP_REMOVED lines=13> */
.L_x_8375:
[----:B------:R-:W-:Y:S05]  /*eb40*/  BSYNC.RECONVERGENT B2 ;  /* 0x0000000000027941 */ /* 0x000fea0003800200 */
.L_x_8374:
        /* <DEDUP_REMOVED lines=61> */
.L_x_8372:
[----:B------:R-:W-:Y:S05]  /*ef20*/  BSYNC.RECONVERGENT B1 ;  /* 0x0000000000017941 */ /* 0x000fea0003800200 */
.L_x_8371:
[----:B------:R-:W-:Y:S01]  /*ef30*/  ISETP.NE.AND P4, PT, R99, 0x1, PT ;  /* 0x000000016300780c */ /* 0x000fe20003f85270 */
[----:B------:R-:W-:Y:S01]  /*ef40*/  HADD2.F32 R4, -RZ, R82.H1_H1 ;  /* 0x30000052ff047230 */ /* 0x000fe20000004100 */
[----:B------:R-:W-:Y:S01]  /*ef50*/  I2FP.F32.U32 R11, R11 ;  /* 0x0000000b000b7245 */ /* 0x000fe20000201000 */
[----:B------:R-:W-:Y:S01]  /*ef60*/  BSSY.RECONVERGENT B1, `(.L_x_8376) ;  /* 0x000005a000017945 */ /* 0x000fe20003800200 */
[----:B------:R-:W-:Y:S02]  /*ef70*/  IMAD.MOV.U32 R98, RZ, RZ, 0x2 ;  /* 0x00000002ff627424 */ /* 0x000fe400078e00ff */
        /* <DEDUP_REMOVED lines=13> */
.L_x_8378:
        /* <DEDUP_REMOVED lines=13> */
.L_x_8380:
[----:B------:R-:W-:Y:S05]  /*f120*/  BSYNC.RECONVERGENT B2 ;  /* 0x0000000000027941 */ /* 0x000fea0003800200 */
.L_x_8379:
        /* <DEDUP_REMOVED lines=61> */
.L_x_8377:
[----:B------:R-:W-:Y:S05]  /*f500*/  BSYNC.RECONVERGENT B1 ;  /* 0x0000000000017941 */ /* 0x000fea0003800200 */
.L_x_8376:
[----:B------:R-:W-:Y:S01]  /*f510*/  I2FP.F32.U32 R11, R81 ;  /* 0x00000051000b7245 */ /* 0x000fe20000201000 */
[----:B------:R-:W-:Y:S01]  /*f520*/  HADD2.F32 R82, -RZ, R58.H1_H1 ;  /* 0x3000003aff527230 */ /* 0x000fe20000004100 */
[----:B------:R-:W-:Y:S01]  /*f530*/  FSEL R4, R4, RZ, P3 ;  /* 0x000000ff04047208 */ /* 0x000fe20001800000 */
        /* <DEDUP_REMOVED lines=20> */
.L_x_8383:
        /* <DEDUP_REMOVED lines=13> */
.L_x_8385:
[----:B------:R-:W-:Y:S05]  /*f750*/  BSYNC.RECONVERGENT B2 ;  /* 0x0000000000027941 */ /* 0x000fea0003800200 */
.L_x_8384:
        /* <DEDUP_REMOVED lines=61> */
.L_x_8382:
[----:B------:R-:W-:Y:S05]  /*fb30*/  BSYNC.RECONVERGENT B1 ;  /* 0x0000000000017941 */ /* 0x000fea0003800200 */
.L_x_8381:
[----:B------:R-:W-:Y:S01]  /*fb40*/  ISETP.NE.AND P5, PT, R99, 0x1, PT ;  /* 0x000000016300780c */ /* 0x000fe20003fa5270 */
[----:B------:R-:W-:Y:S01]  /*fb50*/  HADD2.F32 R4, -RZ, R83.H0_H0 ;  /* 0x20000053ff047230 */ /* 0x000fe20000004100 */
        /* <DEDUP_REMOVED lines=16> */
.L_x_8388:
        /* <DEDUP_REMOVED lines=13> */
.L_x_8390:
[----:B------:R-:W-:Y:S05]  /*fd30*/  BSYNC.RECONVERGENT B2 ;  /* 0x0000000000027941 */ /* 0x000fea0003800200 */
.L_x_8389:
        /* <DEDUP_REMOVED lines=61> */
.L_x_8387:
[----:B------:R-:W-:Y:S05]  /*10110*/  BSYNC.RECONVERGENT B1 ;  /* 0x0000000000017941 */ /* 0x000fea0003800200 */
.L_x_8386:
        /* <DEDUP_REMOVED lines=23> */
.L_x_8393:
        /* <DEDUP_REMOVED lines=13> */
.L_x_8395:
[----:B------:R-:W-:Y:S05]  /*10360*/  BSYNC.RECONVERGENT B2 ;  /* 0x0000000000027941 */ /* 0x000fea0003800200 */
.L_x_8394:
        /* <DEDUP_REMOVED lines=61> */
.L_x_8392:
[----:B------:R-:W-:Y:S05]  /*10740*/  BSYNC.RECONVERGENT B1 ;  /* 0x0000000000017941 */ /* 0x000fea0003800200 */
.L_x_8391:
        /* <DEDUP_REMOVED lines=18> */
.L_x_8398:
        /* <DEDUP_REMOVED lines=15> */
.L_x_8400:
[----:B------:R-:W-:Y:S05]  /*10960*/  BSYNC.RECONVERGENT B2 ;  /* 0x0000000000027941 */ /* 0x000fea0003800200 */
.L_x_8399:
        /* <DEDUP_REMOVED lines=61> */
.L_x_8397:
[----:B------:R-:W-:Y:S05]  /*10d40*/  BSYNC.RECONVERGENT B1 ;  /* 0x0000000000017941 */ /* 0x000fea0003800200 */
.L_x_8396:
[----:B------:R-:W-:Y:S01]  /*10d50*/  I2FP.F32.U32 R83, R99 ;  /* 0x0000006300537245 */ /* 0x000fe20000201000 */
[----:B------:R-:W-:-:S04]  /*10d60*/  HADD2.F32 R98, -RZ, R59.H1_H1 ;  /* 0x3000003bff627230 */ /* 0x000fc80000004100 */
[----:B------:R-:W-:Y:S01]  /*10d70*/  FFMA.FTZ R83, R83, R120, 1.1641532182693481445e-10 ;  /* 0x2f00000053537423 */ /* 0x000fe20000010078 */
[----:B------:R-:W-:-:S04]  /*10d80*/  FMUL.FTZ R98, R98, R97 ;  /* 0x0000006162627220 */ /* 0x000fc80000410000 */
[----:B------:R-:W-:-:S04]  /*10d90*/  FSETP.GTU.FTZ.AND P6, PT, R83, R118, PT ;  /* 0x000000765300720b */ /* 0x000fc80003fdc000 */
[----:B------:R-:W-:Y:S02]  /*10da0*/  FSEL R83, R98, RZ, !P6 ;  /* 0x000000ff62537208 */ /* 0x000fe40007000000 */
[----:B------:R-:W-:Y:S02]  /*10db0*/  FSEL R98, R11, RZ, P5 ;  /* 0x000000ff0b627208 */ /* 0x000fe40002800000 */
[----:B------:R-:W-:-:S03]  /*10dc0*/  SEL R97, RZ, 0x1, P6 ;  /* 0x00000001ff617807 */ /* 0x000fc60003000000 */
[----:B------:R-:W-:Y:S01]  /*10dd0*/  FADD.FTZ R83, R83, R98 ;  /* 0x0000006253537221 */ /* 0x000fe20000010000 */
[----:B------:R-:W-:-:S03]  /*10de0*/  PRMT R11, R97, 0x7610, R11 ;  /* 0x00007610610b7816 */ /* 0x000fc6000000000b */
[----:B------:R-:W-:Y:S01]  /*10df0*/  @P1 FADD.FTZ R83, R67, R83 ;  /* 0x0000005343531221 */ /* 0x000fe20000010000 */
[----:B------:R-:W-:Y:S06]  /*10e00*/  BRA `(.L_x_8401) ;  /* 0x0000003000487947 */ /* 0x000fec0003800000 */
.L_x_8320:
        /* <DEDUP_REMOVED lines=16> */
.L_x_8404:
        /* <DEDUP_REMOVED lines=13> */
.L_x_8406:
[----:B------:R-:W-:Y:S05]  /*10fe0*/  BSYNC.RECONVERGENT B2 ;  /* 0x0000000000027941 */ /* 0x000fea0003800200 */
.L_x_8405:
[----:B01----:R-:W-:Y:S01]  /*10ff0*/  IMAD.WIDE.U32 R94, R7, -0x326172a9, RZ ;  /* 0xcd9e8d57075e7825 */ /* 0x003fe200078e00ff */
        /* <DEDUP_REMOVED lines=58> */
[----:B------:R-:W-:Y:S01]  /*113a0*/  LOP3.LUT R5, R76, UR6, R5, 0x96, !PT ;  /* 0x000000064c057c12 */ /* 0x000fe2000f8e9605 */
[----:B------:R-:W-:-:S07]  /*113b0*/  IMAD.MOV.U32 R76, RZ, RZ, R0 ;  /* 0x000000ffff4c7224 */ /* 0x000fce00078e0000 */
.L_x_8403:
[----:B------:R-:W-:Y:S05]  /*113c0*/  BSYNC.RECONVERGENT B1 ;  /* 0x0000000000017941 */ /* 0x000fea0003800200 */
.L_x_8402:
[----:B------:R-:W2:Y:S01]  /*113d0*/  LDC R114, c[0x0][0x404] ;  /* 0x00010100ff727b82 */ /* 0x000ea20000000800 */
[----:B------:R-:W-:Y:S01]  /*113e0*/  ISETP.NE.AND P2, PT, R78, 0x1, PT ;  /* 0x000000014e00780c */ /* 0x000fe20003f45270 */
[----:B------:R-:W-:Y:S01]  /*113f0*/  IMAD.MOV.U32 R111, RZ, RZ, 0x2f800000 ;  /* 0x2f800000ff6f7424 */ /* 0x000fe200078e00ff */
[----:B------:R-:W-:Y:S01]  /*11400*/  I2FP.F32.U32 R0, R76 ;  /* 0x0000004c00007245 */ /* 0x000fe20000201000 */
[----:B------:R-:W-:Y:S01]  /*11410*/  BSSY.RECONVERGENT B1, `(.L_x_8407) ;  /* 0x000005b000017945 */ /* 0x000fe20003800200 */
[----:B-----5:R-:W-:Y:S01]  /*11420*/  HADD2.F32 R110, -RZ, R80.H0_H0 ;  /* 0x20000050ff6e7230 */ /* 0x020fe20000004100 */
[----:B------:R-:W-:Y:S01]  /*11430*/  MOV R76, R2 ;  /* 0x00000002004c7202 */ /* 0x000fe20000000f00 */
[----:B------:R-:W-:Y:S02]  /*11440*/  IMAD.MOV.U32 R79, RZ, RZ, 0x2 ;  /* 0x00000002ff4f7424 */ /* 0x000fe400078e00ff */
[----:B------:R-:W-:-:S05]  /*11450*/  FFMA.FTZ R77, R0, R111, 1.1641532182693481445e-10 ;  /* 0x2f000000004d7423 */ /* 0x000fca000001006f */
[----:B--2---:R-:W-:-:S04]  /*11460*/  FSETP.LE.FTZ.AND P3, PT, R77, R114, PT ;  /* 0x000000724d00720b */ /* 0x004fc80003f73000 */
        /* <DEDUP_REMOVED lines=10> */
.L_x_8409:
        /* <DEDUP_REMOVED lines=13> */
.L_x_8411:
[----:B------:R-:W-:Y:S05]  /*115e0*/  BSYNC.RECONVERGENT B2 ;  /* 0x0000000000027941 */ /* 0x000fea0003800200 */
.L_x_8410:
        /* <DEDUP_REMOVED lines=61> */
.L_x_8408:
[----:B------:R-:W-:Y:S05]  /*119c0*/  BSYNC.RECONVERGENT B1 ;  /* 0x0000000000017941 */ /* 0x000fea0003800200 */
.L_x_8407:
        /* <DEDUP_REMOVED lines=8> */
[----:B01----:R-:W-:Y:S01]  /*11a50*/  P2R R94, PR, RZ, 0x8 ;  /* 0x00000008ff5e7803 */ /* 0x003fe20000000000 */
        /* <DEDUP_REMOVED lines=9> */
.L_x_8414:
        /* <DEDUP_REMOVED lines=13> */
.L_x_8416:
[----:B------:R-:W-:Y:S05]  /*11bc0*/  BSYNC.RECONVERGENT B2 ;  /* 0x0000000000027941 */ /* 0x000fea0003800200 */
.L_x_8415:
        /* <DEDUP_REMOVED lines=61> */
.L_x_8413:
[----:B------:R-:W-:Y:S05]  /*11fa0*/  BSYNC.RECONVERGENT B1 ;  /* 0x0000000000017941 */ /* 0x000fea0003800200 */
.L_x_8412:
[----:B------:R-:W-:Y:S01]  /*11fb0*/  ISETP.NE.AND P2, PT, R78, 0x1, PT ;  /* 0x000000014e00780c */ /* 0x000fe20003f45270 */
[----:B------:R-:W-:Y:S01]  /*11fc0*/  BSSY.RECONVERGENT B1, `(.L_x_8417) ;  /* 0x000005c000017945 */ /* 0x000fe20003800200 */
[----:B------:R-:W-:Y:S01]  /*11fd0*/  I2FP.F32.U32 R4, R76 ;  /* 0x0000004c00047245 */ /* 0x000fe20000201000 */
[----:B------:R-:W-:Y:S02]  /*11fe0*/  HFMA2 R79, -RZ, RZ, 0, 1.1920928955078125e-07 ;  /* 0x00000002ff4f7431 */ /* 0x000fe400000001ff */
[----:B------:R-:W-:Y:S02]  /*11ff0*/  HADD2.F32 R108, -RZ, R81.H0_H0 ;  /* 0x20000051ff6c7230 */ /* 0x000fe40000004100 */
        /* <DEDUP_REMOVED lines=13> */
.L_x_8419:
        /* <DEDUP_REMOVED lines=13> */
.L_x_8421:
[----:B------:R-:W-:Y:S05]  /*121a0*/  BSYNC.RECONVERGENT B2 ;  /* 0x0000000000027941 */ /* 0x000fea0003800200 */
.L_x_8420:
        /* <DEDUP_REMOVED lines=61> */
.L_x_8418:
[----:B------:R-:W-:Y:S05]  /*12580*/  BSYNC.RECONVERGENT B1 ;  /* 0x0000000000017941 */ /* 0x000fea0003800200 */
.L_x_8417:
[----:B------:R-:W-:Y:S01]  /*12590*/  ISETP.NE.AND P2, PT, R79, 0x1, PT ;  /* 0x000000014f00780c */ /* 0x000fe20003f45270 */
[----:B------:R-:W-:Y:S01]  /*125a0*/  BSSY.RECONVERGENT B1, `(.L_x_8422) ;  /* 0x000005c000017945 */ /* 0x000fe20003800200 */
[----:B------:R-:W-:Y:S01]  /*125b0*/  I2FP.F32.U32 R4, R76 ;  /* 0x0000004c00047245 */ /* 0x000fe20000201000 */
[----:B------:R-:W-:Y:S01]  /*125c0*/  HADD2.F32 R97, -RZ, R81.H1_H1 ;  /* 0x30000051ff617230 */ /* 0x000fe20000004100 */
        /* <DEDUP_REMOVED lines=14> */
.L_x_8424:
        /* <DEDUP_REMOVED lines=13> */
.L_x_8426:
[----:B------:R-:W-:Y:S05]  /*12780*/  BSYNC.RECONVERGENT B2 ;  /* 0x0000000000027941 */ /* 0x000fea0003800200 */
.L_x_8425:
        /* <DEDUP_REMOVED lines=61> */
.L_x_8423:
[----:B------:R-:W-:Y:S05]  /*12b60*/  BSYNC.RECONVERGENT B1 ;  /* 0x0000000000017941 */ /* 0x000fea0003800200 */
.L_x_8422:
[----:B------:R-:W-:Y:S01]  /*12b70*/  ISETP.NE.AND P3, PT, R80, 0x1, PT ;  /* 0x000000015000780c */ /* 0x000fe20003f65270 */
[----:B------:R-:W-:Y:S01]  /*12b80*/  BSSY.RECONVERGENT B1, `(.L_x_8427) ;  /* 0x000005b000017945 */ /* 0x000fe20003800200 */
[----:B------:R-:W-:Y:S01]  /*12b90*/  I2FP.F32.U32 R4, R76 ;  /* 0x0000004c00047245 */ /* 0x000fe20000201000 */
[----:B------:R-:W-:Y:S01]  /*12ba0*/  HADD2.F32 R76, -RZ, R82.H0_H0 ;  /* 0x20000052ff4c7230 */ /* 0x000fe20000004100 */
        /* <DEDUP_REMOVED lines=13> */
.L_x_8429:
        /* <DEDUP_REMOVED lines=13> */
.L_x_8431:
[----:B------:R-:W-:Y:S05]  /*12d50*/  BSYNC.RECONVERGENT B2 ;  /* 0x0000000000027941 */ /* 0x000fea0003800200 */
.L_x_8430:
        /* <DEDUP_REMOVED lines=61> */
.L_x_8428:
[----:B------:R-:W-:Y:S05]  /*13130*/  BSYNC.RECONVERGENT B1 ;  /* 0x0000000000017941 */ /* 0x000fea0003800200 */
.L_x_8427:
[----:B------:R-:W-:Y:S01]  /*13140*/  ISETP.NE.AND P4, PT, R79, 0x1, PT ;  /* 0x000000014f00780c */ /* 0x000fe20003f85270 */
[----:B------:R-:W-:Y:S01]  /*13150*/  BSSY.RECONVERGENT B1, `(.L_x_8432) ;  /* 0x000005b000017945 */ /* 0x000fe20003800200 */
[----:B------:R-:W-:Y:S01]  /*13160*/  I2FP.F32.U32 R4, R78 ;  /* 0x0000004e00047245 */ /* 0x000fe20000201000 */
[----:B------:R-:W-:Y:S02]  /*13170*/  HFMA2 R80, -RZ, RZ, 0, 1.1920928955078125e-07 ;  /* 0x00000002ff507431 */ /* 0x000fe400000001ff */
[----:B------:R-:W-:Y:S02]  /*13180*/  HADD2.F32 R82, -RZ, R82.H1_H1 ;  /* 0x30000052ff527230 */ /* 0x000fe40000004100 */
        /* <DEDUP_REMOVED lines=12> */
.L_x_8434:
        /* <DEDUP_REMOVED lines=13> */
.L_x_8436:
[----:B------:R-:W-:Y:S05]  /*13320*/  BSYNC.RECONVERGENT B2 ;  /* 0x0000000000027941 */ /* 0x000fea0003800200 */
.L_x_8435:
        /* <DEDUP_REMOVED lines=61> */
.L_x_8433:
[----:B------:R-:W-:Y:S05]  /*13700*/  BSYNC.RECONVERGENT B1 ;  /* 0x0000000000017941 */ /* 0x000fea0003800200 */
.L_x_8432:
[----:B------:R-:W-:Y:S01]  /*13710*/  ISETP.NE.AND P5, PT, R80, 0x1, PT ;  /* 0x000000015000780c */ /* 0x000fe20003fa5270 */
[----:B------:R-:W-:Y:S01]  /*13720*/  BSSY.RECONVERGENT B1, `(.L_x_8437) ;  /* 0x000005b000017945 */ /* 0x000fe20003800200 */
[----:B------:R-:W-:Y:S01]  /*13730*/  I2FP.F32.U32 R4, R78 ;  /* 0x0000004e00047245 */ /* 0x000fe20000201000 */
[----:B------:R-:W-:Y:S01]  /*13740*/  HADD2.F32 R77, -RZ, R83.H0_H0 ;  /* 0x20000053ff4d7230 */ /* 0x000fe20000004100 */
[----:B------:R-:W-:-:S03]  /*13750*/  MOV R78, R2 ;  /* 0x00000002004e7202 */ /* 0x000fc60000000f00 */
        /* <DEDUP_REMOVED lines=12> */
.L_x_8439:
        /* <DEDUP_REMOVED lines=13> */
.L_x_8441:
[----:B------:R-:W-:Y:S05]  /*138f0*/  BSYNC.RECONVERGENT B2 ;  /* 0x0000000000027941 */ /* 0x000fea0003800200 */
.L_x_8440:
        /* <DEDUP_REMOVED lines=61> */
.L_x_8438:
[----:B------:R-:W-:Y:S05]  /*13cd0*/  BSYNC.RECONVERGENT B1 ;  /* 0x0000000000017941 */ /* 0x000fea0003800200 */
.L_x_8437:
[----:B------:R-:W-:Y:S01]  /*13ce0*/  P2R R98, PR, RZ, 0x2 ;  /* 0x00000002ff627803 */ /* 0x000fe20000000000 */
[----:B------:R-:W-:Y:S01]  /*13cf0*/  FMUL.FTZ R110, R110, UR7 ;  /* 0x000000076e6e7c20 */ /* 0x000fe20008410000 */
[----:B------:R-:W-:Y:S01]  /*13d00*/  I2FP.F32.U32 R78, R78 ;  /* 0x0000004e004e7245 */ /* 0x000fe20000201000 */
[----:B------:R-:W-:Y:S01]  /*13d10*/  FMUL.FTZ R77, R77, UR7 ;  /* 0x000000074d4d7c20 */ /* 0x000fe20008410000 */
[----:B------:R-:W-:Y:S01]  /*13d20*/  ISETP.NE.AND P1, PT, R0, RZ, PT ;  /* 0x000000ff0000720c */ /* 0x000fe20003f25270 */
[----:B------:R-:W-:Y:S01]  /*13d30*/  FMUL.FTZ R109, R109, UR7 ;  /* 0x000000076d6d7c20 */ /* 0x000fe20008410000 */
[----:B------:R-:W-:Y:S01]  /*13d40*/  P2R R79, PR, RZ, 0x1 ;  /* 0x00000001ff4f7803 */ /* 0x000fe20000000000 */
[----:B------:R-:W-:Y:S01]  /*13d50*/  HADD2.F32 R83, -RZ, R83.H1_H1 ;  /* 0x30000053ff537230 */ /* 0x000fe20000004100 */
[----:B------:R-:W-:Y:S01]  /*13d60*/  ISETP.NE.AND P0, PT, R94, RZ, PT ;  /* 0x000000ff5e00720c */ /* 0x000fe20003f05270 */
[----:B------:R-:W-:Y:S01]  /*13d70*/  FMUL.FTZ R80, R76, UR7 ;  /* 0x000000074c507c20 */ /* 0x000fe20008410000 */
[----:B------:R-:W-:Y:S01]  /*13d80*/  FMUL.FTZ R97, R97, UR7 ;  /* 0x0000000761617c20 */ /* 0x000fe20008410000 */
[----:B------:R-:W-:Y:S01]  /*13d90*/  ISETP.NE.AND P5, PT, R96, RZ, PT ;  /* 0x000000ff6000720c */ /* 0x000fe20003fa5270 */
[----:B------:R-:W-:Y:S01]  /*13da0*/  FFMA.FTZ R111, R78, R111, 1.1641532182693481445e-10 ;  /* 0x2f0000004e6f7423 */ /* 0x000fe2000001006f */
[----:B------:R-:W-:Y:S01]  /*13db0*/  FMUL.FTZ R81, R82, UR7 ;  /* 0x0000000752517c20 */ /* 0x000fe20008410000 */
[----:B------:R-:W-:Y:S01]  /*13dc0*/  FSEL R76, R110, RZ, P1 ;  /* 0x000000ff6e4c7208 */ /* 0x000fe20000800000 */
[----:B------:R-:W-:Y:S01]  /*13dd0*/  FMUL.FTZ R108, R108, UR7 ;  /* 0x000000076c6c7c20 */ /* 0x000fe20008410000 */
[----:B------:R-:W-:Y:S01]  /*13de0*/  FSEL R82, R77, RZ, P4 ;  /* 0x000000ff4d527208 */ /* 0x000fe20002000000 */
[----:B------:R-:W-:Y:S01]  /*13df0*/  FMUL.FTZ R83, R83, UR7 ;  /* 0x0000000753537c20 */ /* 0x000fe20008410000 */
[----:B------:R-:W-:-:S02]  /*13e00*/  ISETP.NE.AND P1, PT, R98, RZ, PT ;  /* 0x000000ff6200720c */ /* 0x000fc40003f25270 */
[----:B------:R-:W-:Y:S02]  /*13e10*/  FSEL R77, R109, RZ, P0 ;  /* 0x000000ff6d4d7208 */ /* 0x000fe40000000000 */
[----:B------:R-:W-:Y:S02]  /*13e20*/  ISETP.NE.AND P0, PT, R79, RZ, PT ;  /* 0x000000ff4f00720c */ /* 0x000fe40003f05270 */
[----:B------:R-:W-:Y:S02]  /*13e30*/  FSEL R79, R97, RZ, P5 ;  /* 0x000000ff614f7208 */ /* 0x000fe40002800000 */
        /* <DEDUP_REMOVED lines=12> */
[----:B------:R-:W-:Y:S01]  /*13f00*/  @P1 FADD.FTZ R82, R66, R82 ;  /* 0x0000005242521221 */ /* 0x000fe20000010000 */
[----:B------:R-:W-:Y:S01]  /*13f10*/  @P1 FADD.FTZ R83, R67, R83 ;  /* 0x0000005343531221 */ /* 0x000fe20000010000 */
[----:B------:R-:W-:-:S13]  /*13f20*/  PLOP3.LUT P5, PT, P5, PT, PT, 0x8, 0x80 ;  /* 0x000000000080781c */ /* 0x000fda0002fae170 */
.L_x_8401:
[----:B------:R-:W-:Y:S01]  /*13f30*/  SEL R97, RZ, 0x1000000, !P5 ;  /* 0x01000000ff617807 */ /* 0x000fe20006800000 */
[----:B------:R-:W0:Y:S01]  /*13f40*/  LDC.64 R98, c[0x0][0x3b0] ;  /* 0x0000ec00ff627b82 */ /* 0x000e220000000a00 */
[----:B------:R-:W-:Y:S02]  /*13f50*/  ISETP.NE.AND P6, PT, R94, RZ, PT ;  /* 0x000000ff5e00720c */ /* 0x000fe40003fc5270 */
        /* <DEDUP_REMOVED lines=9> */
[----:B------:R-:W-:Y:S02]  /*13ff0*/  SEL R0, RZ, 0x100, !P6 ;  /* 0x00000100ff007807 */ /* 0x000fe40007000000 */
[----:B------:R-:W-:-:S02]  /*14000*/  SEL R109, RZ, 0x1, !P1 ;  /* 0x00000001ff6d7807 */ /* 0x000fc40004800000 */
[----:B------:R-:W-:Y:S01]  /*14010*/  LOP3.LUT R0, R0, R96, R97, 0xfe, !PT ;  /* 0x0000006000007212 */ /* 0x000fe200078efe61 */
[----:B0-----:R-:W-:Y:S01]  /*14020*/  IMAD.WIDE.U32 R98, R92, 0x8, R98 ;  /* 0x000000085c627825 */ /* 0x001fe200078e0062 */
[----:B------:R-:W-:-:S04]  /*14030*/  SEL R96, RZ, 0x1, !P2 ;  /* 0x00000001ff607807 */ /* 0x000fc80005000000 */
[----:B------:R-:W-:Y:S02]  /*14040*/  LOP3.LUT R97, R111, R96, RZ, 0xfc, !PT ;  /* 0x000000606f617212 */ /* 0x000fe400078efcff */
[----:B------:R-:W-:Y:S01]  /*14050*/  LOP3.LUT R96, R0, R109, RZ, 0xfc, !PT ;  /* 0x0000006d00607212 */ /* 0x000fe200078efcff */
[----:B-1----:R-:W-:-:S05]  /*14060*/  IMAD.WIDE.U32 R94, R92, 0x20, R94 ;  /* 0x000000205c5e7825 */ /* 0x002fca00078e005e */
        /* <DEDUP_REMOVED lines=24> */
.L_x_8442:
[----:B------:R-:W-:Y:S01]  /*141f0*/  IMAD.MOV.U32 R0, RZ, RZ, R93 ;  /* 0x000000ffff007224 */ /* 0x000fe200078e005d */
[----:B------:R-:W-:-:S07]  /*14200*/  IADD3 R92, PT, PT, R92, 0x100, RZ ;  /* 0x000001005c5c7810 */ /* 0x000fce0007ffe0ff */
.L_x_8319:
[----:B------:R-:W-:Y:S05]  /*14210*/  BSYNC.RECONVERGENT B0 ;  /* 0x0000000000007941 */ /* 0x000fea0003800200 */
.L_x_8318:
        /* <DEDUP_REMOVED lines=35> */
.L_x_8448:
        /* <DEDUP_REMOVED lines=13> */
.L_x_8450:
[----:B------:R-:W-:Y:S05]  /*14520*/  BSYNC.RECONVERGENT B2 ;  /* 0x0000000000027941 */ /* 0x000fea0003800200 */
.L_x_8449:
[----:B------:R-:W-:Y:S01]  /*14530*/  IMAD.WIDE.U32 R86, R7, -0x326172a9, RZ ;  /* 0xcd9e8d5707567825 */ /* 0x000fe200078e00ff */
[----:B------:R-:W-:Y:S01]  /*14540*/  LOP3.LUT R4, R3, UR9, R85, 0x96, !PT ;  /* 0x0000000903047c12 */ /* 0x000fe2000f8e9655 */
[----:B------:R-:W-:Y:S02]  /*14550*/  UIADD3 UR5, UPT, UPT, UR8, -0x61c88647, URZ ;  /* 0x9e3779b908057890 */ /* 0x000fe4000fffe0ff */
[----:B------:R-:W-:Y:S01]  /*14560*/  UIADD3 UR6, UPT, UPT, UR9, -0x4498517b, URZ ;  /* 0xbb67ae8509067890 */ /* 0x000fe2000fffe0ff */
[----:B01----:R-:W-:Y:S01]  /*14570*/  LOP3.LUT R94, R8, UR8, R87, 0x96, !PT ;  /* 0x00000008085e7c12 */ /* 0x003fe2000f8e9657 */
        /* <DEDUP_REMOVED lines=55> */
[----:B------:R-:W-:-:S07]  /*148f0*/  MOV R93, R86 ;  /* 0x00000056005d7202 */ /* 0x000fce0000000f00 */
.L_x_8447:
[----:B------:R-:W-:Y:S05]  /*14900*/  BSYNC.RECONVERGENT B1 ;  /* 0x0000000000017941 */ /* 0x000fea0003800200 */
.L_x_8446:
[----:B------:R-:W2:Y:S01]  /*14910*/  LDC R121, c[0x0][0x404] ;  /* 0x00010100ff797b82 */ /* 0x000ea20000000800 */
[----:B------:R-:W-:Y:S01]  /*14920*/  ISETP.NE.AND P2, PT, R84, 0x1, PT ;  /* 0x000000015400780c */ /* 0x000fe20003f45270 */
[----:B------:R-:W-:Y:S01]  /*14930*/  IMAD.MOV.U32 R122, RZ, RZ, 0x2f800000 ;  /* 0x2f800000ff7a7424 */ /* 0x000fe200078e00ff */
[----:B------:R-:W-:Y:S01]  /*14940*/  I2FP.F32.U32 R11, R11 ;  /* 0x0000000b000b7245 */ /* 0x000fe20000201000 */
[----:B------:R-:W-:Y:S01]  /*14950*/  BSSY.RECONVERGENT B1, `(.L_x_8451) ;  /* 0x000005d000017945 */ /* 0x000fe20003800200 */
[----:B------:R-:W-:Y:S01]  /*14960*/  MOV R86, 0x2 ;  /* 0x0000000200567802 */ /* 0x000fe20000000f00 */
[----:B------:R-:W-:Y:S02]  /*14970*/  IMAD.MOV.U32 R4, RZ, RZ, R2 ;  /* 0x000000ffff047224 */ /* 0x000fe400078e0002 */
[----:B------:R-:W3:Y:S01]  /*14980*/  LDC R120, c[0x0][0x408] ;  /* 0x00010200ff787b82 */ /* 0x000ee20000000800 */
[----:B------:R-:W-:Y:S01]  /*14990*/  FFMA.FTZ R0, R11, R122, 1.1641532182693481445e-10 ;  /* 0x2f0000000b007423 */ /* 0x000fe2000001007a */
[----:B-----5:R-:W-:-:S04]  /*149a0*/  HADD2.F32 R11, -RZ, R88.H0_H0 ;  /* 0x20000058ff0b7230 */ /* 0x020fc80000004100 */
[----:B--2---:R-:W-:-:S04]  /*149b0*/  FSETP.LE.FTZ.AND P4, PT, R0, R121, PT ;  /* 0x000000790000720b */ /* 0x004fc80003f93000 */
[----:B------:R-:W-:Y:S01]  /*149c0*/  P2R R0, PR, RZ, 0x10 ;  /* 0x00000010ff007803 */ /* 0x000fe20000000000 */
[----:B---3--:R-:W-:Y:S01]  /*149d0*/  FMUL.FTZ R11, R11, R120 ;  /* 0x000000780b0b7220 */ /* 0x008fe20000410000 */
[----:B------:R-:W-:Y:S07]  /*149e0*/  @!P2 BRA `(.L_x_8452) ;  /* 0x00000004004ca947 */ /* 0x000fee0003800000 */
        /* <DEDUP_REMOVED lines=8> */
.L_x_8453:
        /* <DEDUP_REMOVED lines=13> */
.L_x_8455:
[----:B------:R-:W-:Y:S05]  /*14b40*/  BSYNC.RECONVERGENT B2 ;  /* 0x0000000000027941 */ /* 0x000fea0003800200 */
.L_x_8454:
        /* <DEDUP_REMOVED lines=61> */
.L_x_8452:
[----:B------:R-:W-:Y:S05]  /*14f20*/  BSYNC.RECONVERGENT B1 ;  /* 0x0000000000017941 */ /* 0x000fea0003800200 */
.L_x_8451:
[----:B------:R-:W-:Y:S01]  /*14f30*/  I2FP.F32.U32 R85, R4 ;  /* 0x0000000400557245 */ /* 0x000fe20000201000 */
[----:B------:R-:W-:Y:S01]  /*14f40*/  HADD2.F32 R87, -RZ, R56.H0_H0 ;  /* 0x20000038ff577230 */ /* 0x000fe20000004100 */
[----:B------:R-:W-:Y:S01]  /*14f50*/  FSEL R11, R11, RZ, P4 ;  /* 0x000000ff0b0b7208 */ /* 0x000fe20002000000 */
[----:B------:R-:W-:Y:S02]  /*14f60*/  BSSY.RECONVERGENT B1, `(.L_x_8456) ;  /* 0x000005f000017945 */ /* 0x000fe40003800200 */
        /* <DEDUP_REMOVED lines=19> */
.L_x_8458:
        /* <DEDUP_REMOVED lines=13> */
.L_x_8460:
[----:B------:R-:W-:Y:S05]  /*15170*/  BSYNC.RECONVERGENT B2 ;  /* 0x0000000000027941 */ /* 0x000fea0003800200 */
.L_x_8459:
        /* <DEDUP_REMOVED lines=61> */
.L_x_8457:
[----:B------:R-:W-:Y:S05]  /*15550*/  BSYNC.RECONVERGENT B1 ;  /* 0x0000000000017941 */ /* 0x000fea0003800200 */
.L_x_8456:
[----:B------:R-:W-:Y:S01]  /*15560*/  ISETP.NE.AND P2, PT, R87, 0x1, PT ;  /* 0x000000015700780c */ /* 0x000fe20003f45270 */
[----:B------:R-:W-:Y:S01]  /*15570*/  BSSY.RECONVERGENT B1, `(.L_x_8461) ;  /* 0x000005d000017945 */ /* 0x000fe20003800200 */
[----:B------:R-:W-:Y:S01]  /*15580*/  I2FP.F32.U32 R11, R11 ;  /* 0x0000000b000b7245 */ /* 0x000fe20000201000 */
[----:B------:R-:W-:-:S04]  /*15590*/  IMAD.MOV.U32 R85, RZ, RZ, R2 ;  /* 0x000000ffff557224 */ /* 0x000fc800078e0002 */
[----:B------:R-:W-:Y:S01]  /*155a0*/  FFMA.FTZ R4, R11, R122, 1.1641532182693481445e-10 ;  /* 0x2f0000000b047423 */ /* 0x000fe2000001007a */
[----:B------:R-:W-:Y:S02]  /*155b0*/  HADD2.F32 R11, -RZ, R88.H1_H1 ;  /* 0x30000058ff0b7230 */ /* 0x000fe40000004100 */
[----:B------:R-:W-:Y:S02]  /*155c0*/  HFMA2 R88, -RZ, RZ, 0, 1.1920928955078125e-07 ;  /* 0x00000002ff587431 */ /* 0x000fe400000001ff */
[----:B------:R-:W-:Y:S01]  /*155d0*/  FSETP.LE.FTZ.AND P4, PT, R4, R121, PT ;  /* 0x000000790400720b */ /* 0x000fe20003f93000 */
[----:B------:R-:W-:-:S03]  /*155e0*/  FMUL.FTZ R4, R11, R120 ;  /* 0x000000780b047220 */ /* 0x000fc60000410000 */
[----:B01----:R-:W-:Y:S01]  /*155f0*/  P2R R94, PR, RZ, 0x10 ;  /* 0x00000010ff5e7803 */ /* 0x003fe20000000000 */
        /* <DEDUP_REMOVED lines=9> */
.L_x_8463:
        /* <DEDUP_REMOVED lines=13> */
.L_x_8465:
[----:B------:R-:W-:Y:S05]  /*15760*/  BSYNC.RECONVERGENT B2 ;  /* 0x0000000000027941 */ /* 0x000fea0003800200 */
.L_x_8464:
[----:B------:R-:W-:Y:S01]  /*15770*/  IMAD.WIDE.U32 R104, R7, -0x326172a9, RZ ;  /* 0xcd9e8d5707687825 */ /* 0x000fe200078e00ff */
[----:B------:R-:W-:Y:S01]  /*15780*/  LOP3.LUT R86, R3, UR9, R97, 0x96, !PT ;  /* 0x0000000903567c12 */ /* 0x000fe2000f8e9661 */
[----:B------:R-:W-:Y:S02]  /*15790*/  UIADD3 UR5, UPT, UPT, UR8, -0x61c88647, URZ ;  /* 0x9e3779b908057890 */ /* 0x000fe4000fffe0ff */
[----:B------:R-:W-:Y:S01]  /*157a0*/  HFMA2 R88, -RZ, RZ, 0, 0 ;  /* 0x00000000ff587431 */ /* 0x000fe200000001ff */
[----:B------:R-:W-:Y:S01]  /*157b0*/  UIADD3 UR6, UPT, UPT, UR9, -0x4498517b, URZ ;  /* 0xbb67ae8509067890 */ /* 0x000fe2000fffe0ff */
[----:B------:R-:W-:Y:S01]  /*157c0*/  LOP3.LUT R98, R8, UR8, R105, 0x96, !PT ;  /* 0x0000000808627c12 */ /* 0x000fe2000f8e9669 */
[----:B------:R-:W-:Y:S01]  /*157d0*/  IMAD.WIDE.U32 R86, R86, -0x326172a9, RZ ;  /* 0xcd9e8d5756567825 */ /* 0x000fe200078e00ff */
[----:B------:R-:W-:-:S03]  /*157e0*/  MOV R85, R93 ;  /* 0x0000005d00557202 */ /* 0x000fc60000000f00 */
        /* <DEDUP_REMOVED lines=53> */
.L_x_8462:
[----:B------:R-:W-:Y:S05]  /*15b40*/  BSYNC.RECONVERGENT B1 ;  /* 0x0000000000017941 */ /* 0x000fea0003800200 */
.L_x_8461:
[----:B------:R-:W-:Y:S01]  /*15b50*/  I2FP.F32.U32 R11, R85 ;  /* 0x00000055000b7245 */ /* 0x000fe20000201000 */
[----:B------:R-:W-:Y:S01]  /*15b60*/  HADD2.F32 R85, -RZ, R56.H1_H1 ;  /* 0x30000038ff557230 */ /* 0x000fe20000004100 */
        /* <DEDUP_REMOVED lines=21> */
.L_x_8468:
        /* <DEDUP_REMOVED lines=13> */
.L_x_8470:
[----:B------:R-:W-:Y:S05]  /*15d90*/  BSYNC.RECONVERGENT B2 ;  /* 0x0000000000027941 */ /* 0x000fea0003800200 */
.L_x_8469:
        /* <DEDUP_REMOVED lines=61> */
.L_x_8467:
[----:B------:R-:W-:Y:S05]  /*16170*/  BSYNC.RECONVERGENT B1 ;  /* 0x0000000000017941 */ /* 0x000fea0003800200 */
.L_x_8466:
        /* <DEDUP_REMOVED lines=19> */
.L_x_8473:
        /* <DEDUP_REMOVED lines=13> */
.L_x_8475:
[----:B------:R-:W-:Y:S05]  /*16380*/  BSYNC.RECONVERGENT B2 ;  /* 0x0000000000027941 */ /* 0x000fea0003800200 */
.L_x_8474:
        /* <DEDUP_REMOVED lines=61> */
.L_x_8472:
[----:B------:R-:W-:Y:S05]  /*16760*/  BSYNC.RECONVERGENT B1 ;  /* 0x0000000000017941 */ /* 0x000fea0003800200 */
.L_x_8471:
[----:B------:R-:W-:Y:S01]  /*16770*/  I2FP.F32.U32 R11, R11 ;  /* 0x0000000b000b7245 */ /* 0x000fe20000201000 */
[----:B------:R-:W-:Y:S01]  /*16780*/  HADD2.F32 R87, -RZ, R57.H0_H0 ;  /* 0x20000039ff577230 */ /* 0x000fe20000004100 */
[----:B------:R-:W-:Y:S03]  /*16790*/  BSSY.RECONVERGENT B1, `(.L_x_8476) ;  /* 0x0000060000017945 */ /* 0x000fe60003800200 */
[----:B------:R-:W-:Y:S01]  /*167a0*/  FFMA.FTZ R86, R11, R122, 1.1641532182693481445e-10 ;  /* 0x2f0000000b567423 */ /* 0x000fe2000001007a */
[----:B------:R-:W-:Y:S01]  /*167b0*/  FMUL.FTZ R87, R87, R120 ;  /* 0x0000007857577220 */ /* 0x000fe20000410000 */
[----:B------:R-:W-:-:S03]  /*167c0*/  FSEL R11, R4, RZ, P4 ;  /* 0x000000ff040b7208 */ /* 0x000fc60002000000 */
[----:B------:R-:W-:-:S04]  /*167d0*/  FSETP.GTU.FTZ.AND P2, PT, R86, R121, PT ;  /* 0x000000795600720b */ /* 0x000fc80003f5c000 */
[----:B------:R-:W-:Y:S01]  /*167e0*/  FSEL R86, R87, RZ, !P2 ;  /* 0x000000ff57567208 */ /* 0x000fe20005000000 */
[----:B------:R-:W-:Y:S01]  /*167f0*/  IMAD.MOV.U32 R87, RZ, RZ, 0x2 ;  /* 0x00000002ff577424 */ /* 0x000fe200078e00ff */
        /* <DEDUP_REMOVED lines=14> */
.L_x_8478:
        /* <DEDUP_REMOVED lines=13> */
.L_x_8480:
[----:B------:R-:W-:Y:S05]  /*169b0*/  BSYNC.RECONVERGENT B2 ;  /* 0x0000000000027941 */ /* 0x000fea0003800200 */
.L_x_8479:
        /* <DEDUP_REMOVED lines=61> */
.L_x_8477:
[----:B------:R-:W-:Y:S05]  /*16d90*/  BSYNC.RECONVERGENT B1 ;  /* 0x0000000000017941 */ /* 0x000fea0003800200 */
.L_x_8476:
[----:B------:R-:W-:Y:S01]  /*16da0*/  ISETP.NE.AND P2, PT, R87, 0x1, PT ;  /* 0x000000015700780c */ /* 0x000fe20003f45270 */
[----:B------:R-:W-:Y:S01]  /*16db0*/  HADD2.F32 R89, -RZ, R89.H1_H1 ;  /* 0x30000059ff597230 */ /* 0x000fe20000004100 */
        /* <DEDUP_REMOVED lines=17> */
.L_x_8483:
        /* <DEDUP_REMOVED lines=13> */
.L_x_8485:
[----:B------:R-:W-:Y:S05]  /*16fa0*/  BSYNC.RECONVERGENT B2 ;  /* 0x0000000000027941 */ /* 0x000fea0003800200 */
.L_x_8484:
        /* <DEDUP_REMOVED lines=61> */
.L_x_8482:
[----:B------:R-:W-:Y:S05]  /*17380*/  BSYNC.RECONVERGENT B1 ;  /* 0x0000000000017941 */ /* 0x000fea0003800200 */
.L_x_8481:
        /* <DEDUP_REMOVED lines=23> */
.L_x_8488:
        /* <DEDUP_REMOVED lines=13> */
.L_x_8490:
[----:B------:R-:W-:Y:S05]  /*175d0*/  BSYNC.RECONVERGENT B2 ;  /* 0x0000000000027941 */ /* 0x000fea0003800200 */
.L_x_8489:
        /* <DEDUP_REMOVED lines=61> */
.L_x_8487:
[----:B------:R-:W-:Y:S05]  /*179b0*/  BSYNC.RECONVERGENT B1 ;  /* 0x0000000000017941 */ /* 0x000fea0003800200 */
.L_x_8486:
        /* <DEDUP_REMOVED lines=18> */
.L_x_8493:
        /* <DEDUP_REMOVED lines=13> */
.L_x_8495:
[----:B------:R-:W-:Y:S05]  /*17bb0*/  BSYNC.RECONVERGENT B2 ;  /* 0x0000000000027941 */ /* 0x000fea0003800200 */
.L_x_8494:
        /* <DEDUP_REMOVED lines=61> */
.L_x_8492:
[----:B------:R-:W-:Y:S05]  /*17f90*/  BSYNC.RECONVERGENT B1 ;  /* 0x0000000000017941 */ /* 0x000fea0003800200 */
.L_x_8491:
[----:B------:R-:W-:Y:S01]  /*17fa0*/  I2FP.F32.U32 R11, R11 ;  /* 0x0000000b000b7245 */ /* 0x000fe20000201000 */
[----:B------:R-:W-:Y:S01]  /*17fb0*/  HADD2.F32 R89, -RZ, R58.H0_H0 ;  /* 0x2000003aff597230 */ /* 0x000fe20000004100 */
[----:B------:R-:W-:Y:S01]  /*17fc0*/  BSSY.RECONVERGENT B1, `(.L_x_8496) ;  /* 0x0000060000017945 */ /* 0x000fe20003800200 */
[----:B------:R-:W-:Y:S02]  /*17fd0*/  IMAD.MOV.U32 R98, RZ, RZ, 0x2 ;  /* 0x00000002ff627424 */ /* 0x000fe400078e00ff */
        /* <DEDUP_REMOVED lines=19> */
.L_x_8498:
        /* <DEDUP_REMOVED lines=13> */
.L_x_8500:
[----:B------:R-:W-:Y:S05]  /*181e0*/  BSYNC.RECONVERGENT B2 ;  /* 0x0000000000027941 */ /* 0x000fea0003800200 */
.L_x_8499:
        /* <DEDUP_REMOVED lines=61> */
.L_x_8497:
[----:B------:R-:W-:Y:S05]  /*185c0*/  BSYNC.RECONVERGENT B1 ;  /* 0x0000000000017941 */ /* 0x000fea0003800200 */
.L_x_8496:
        /* <DEDUP_REMOVED lines=18> */
.L_x_8503:
        /* <DEDUP_REMOVED lines=13> */
.L_x_8505:
[----:B------:R-:W-:Y:S05]  /*187c0*/  BSYNC.RECONVERGENT B2 ;  /* 0x0000000000027941 */ /* 0x000fea0003800200 */
.L_x_8504:
        /* <DEDUP_REMOVED lines=61> */
.L_x_8502:
[----:B------:R-:W-:Y:S05]  /*18ba0*/  BSYNC.RECONVERGENT B1 ;  /* 0x0000000000017941 */ /* 0x000fea0003800200 */
.L_x_8501:
        /* <DEDUP_REMOVED lines=23> */
.L_x_8508:
        /* <DEDUP_REMOVED lines=13> */
.L_x_8510:
[----:B------:R-:W-:Y:S05]  /*18df0*/  BSYNC.RECONVERGENT B2 ;  /* 0x0000000000027941 */ /* 0x000fea0003800200 */
.L_x_8509:
        /* <DEDUP_REMOVED lines=61> */
.L_x_8507:
[----:B------:R-:W-:Y:S05]  /*191d0*/  BSYNC.RECONVERGENT B1 ;  /* 0x0000000000017941 */ /* 0x000fea0003800200 */
.L_x_8506:
        /* <DEDUP_REMOVED lines=18> */
.L_x_8513:
        /* <DEDUP_REMOVED lines=13> */
.L_x_8515:
[----:B------:R-:W-:Y:S05]  /*193d0*/  BSYNC.RECONVERGENT B2 ;  /* 0x0000000000027941 */ /* 0x000fea0003800200 */
.L_x_8514:
        /* <DEDUP_REMOVED lines=61> */
.L_x_8512:
[----:B------:R-:W-:Y:S05]  /*197b0*/  BSYNC.RECONVERGENT B1 ;  /* 0x0000000000017941 */ /* 0x000fea0003800200 */
.L_x_8511:
        /* <DEDUP_REMOVED lines=23> */
.L_x_8518:
        /* <DEDUP_REMOVED lines=13> */
.L_x_8520:
[----:B------:R-:W-:Y:S05]  /*19a00*/  BSYNC.RECONVERGENT B2 ;  /* 0x0000000000027941 */ /* 0x000fea0003800200 */
.L_x_8519:
        /* <DEDUP_REMOVED lines=61> */
.L_x_8517:
[----:B------:R-:W-:Y:S05]  /*19de0*/  BSYNC.RECONVERGENT B1 ;  /* 0x0000000000017941 */ /* 0x000fea0003800200 */
.L_x_8516:
        /* <DEDUP_REMOVED lines=18> */
.L_x_8523:
        /* <DEDUP_REMOVED lines=15> */
.L_x_8525:
[----:B------:R-:W-:Y:S05]  /*1a000*/  BSYNC.RECONVERGENT B2 ;  /* 0x0000000000027941 */ /* 0x000fea0003800200 */
.L_x_8524:
        /* <DEDUP_REMOVED lines=61> */
.L_x_8522:
[----:B------:R-:W-:Y:S05]  /*1a3e0*/  BSYNC.RECONVERGENT B1 ;  /* 0x0000000000017941 */ /* 0x000fea0003800200 */
.L_x_8521:
        /* <DEDUP_REMOVED lines=10> */
[----:B------:R-:W-:Y:S01]  /*1a490*/  @P1 FADD.FTZ R91, R67, R91 ;  /* 0x0000005b435b1221 */ /* 0x000fe20000010000 */
[----:B------:R-:W-:Y:S06]  /*1a4a0*/  BRA `(.L_x_8526) ;  /* 0x0000003000487947 */ /* 0x000fec0003800000 */
.L_x_8445:
        /* <DEDUP_REMOVED lines=16> */
.L_x_8529:
        /* <DEDUP_REMOVED lines=13> */
.L_x_8531:
[----:B------:R-:W-:Y:S05]  /*1a680*/  BSYNC.RECONVERGENT B2 ;  /* 0x0000000000027941 */ /* 0x000fea0003800200 */
.L_x_8530:
        /* <DEDUP_REMOVED lines=56> */
[----:B------:R-:W-:Y:S02]  /*1aa10*/  IMAD.MOV.U32 R2, RZ, RZ, R86 ;  /* 0x000000ffff027224 */ /* 0x000fe400078e0056 */
[----:B------:R-:W-:Y:S01]  /*1aa20*/  HFMA2 R86, -RZ, RZ, 0, 0 ;  /* 0x00000000ff567431 */ /* 0x000fe200000001ff */
[----:B------:R-:W-:Y:S01]  /*1aa30*/  LOP3.LUT R5, R84, UR6, R5, 0x96, !PT ;  /* 0x0000000654057c12 */ /* 0x000fe2000f8e9605 */
[----:B------:R-:W-:Y:S01]  /*1aa40*/  IMAD.MOV.U32 R84, RZ, RZ, R0 ;  /* 0x000000ffff547224 */ /* 0x000fe200078e0000 */
[----:B------:R-:W-:-:S07]  /*1aa50*/  MOV R93, R4 ;  /* 0x00000004005d7202 */ /* 0x000fce0000000f00 */
.L_x_8528:
[----:B------:R-:W-:Y:S05]  /*1aa60*/  BSYNC.RECONVERGENT B1 ;  /* 0x0000000000017941 */ /* 0x000fea0003800200 */
.L_x_8527:
[----:B------:R-:W2:Y:S01]  /*1aa70*/  LDC R114, c[0x0][0x404] ;  /* 0x00010100ff727b82 */ /* 0x000ea20000000800 */
[----:B------:R-:W-:Y:S01]  /*1aa80*/  ISETP.NE.AND P2, PT, R86, 0x1, PT ;  /* 0x000000015600780c */ /* 0x000fe20003f45270 */
[----:B------:R-:W-:Y:S01]  /*1aa90*/  IMAD.MOV.U32 R111, RZ, RZ, 0x2f800000 ;  /* 0x2f800000ff6f7424 */ /* 0x000fe200078e00ff */
[----:B------:R-:W-:Y:S01]  /*1aaa0*/  I2FP.F32.U32 R0, R84 ;  /* 0x0000005400007245 */ /* 0x000fe20000201000 */
[----:B------:R-:W-:Y:S01]  /*1aab0*/  BSSY.RECONVERGENT B1, `(.L_x_8532) ;  /* 0x000005b000017945 */ /* 0x000fe20003800200 */
[----:B-----5:R-:W-:Y:S01]  /*1aac0*/  HADD2.F32 R110, -RZ, R88.H0_H0 ;  /* 0x20000058ff6e7230 */ /* 0x020fe20000004100 */
[----:B------:R-:W-:Y:S01]  /*1aad0*/  MOV R87, 0x2 ;  /* 0x0000000200577802 */ /* 0x000fe20000000f00 */
[----:B------:R-:W-:Y:S02]  /*1aae0*/  IMAD.MOV.U32 R84, RZ, RZ, R2 ;  /* 0x000000ffff547224 */ /* 0x000fe400078e0002 */
[----:B------:R-:W-:-:S05]  /*1aaf0*/  FFMA.FTZ R85, R0, R111, 1.1641532182693481445e-10 ;  /* 0x2f00000000557423 */ /* 0x000fca000001006f */
[----:B--2---:R-:W-:-:S04]  /*1ab00*/  FSETP.LE.FTZ.AND P3, PT, R85, R114, PT ;  /* 0x000000725500720b */ /* 0x004fc80003f73000 */
        /* <DEDUP_REMOVED lines=10> */
.L_x_8534:
        /* <DEDUP_REMOVED lines=13> */
.L_x_8536:
[----:B------:R-:W-:Y:S05]  /*1ac80*/  BSYNC.RECONVERGENT B2 ;  /* 0x0000000000027941 */ /* 0x000fea0003800200 */
.L_x_8535:
        /* <DEDUP_REMOVED lines=61> */
.L_x_8533:
[----:B------:R-:W-:Y:S05]  /*1b060*/  BSYNC.RECONVERGENT B1 ;  /* 0x0000000000017941 */ /* 0x000fea0003800200 */
.L_x_8532:
        /* <DEDUP_REMOVED lines=8> */
[----:B01----:R-:W-:Y:S01]  /*1b0f0*/  P2R R94, PR, RZ, 0x8 ;  /* 0x00000008ff5e7803 */ /* 0x003fe20000000000 */
        /* <DEDUP_REMOVED lines=9> */
.L_x_8539:
        /* <DEDUP_REMOVED lines=13> */
.L_x_8541:
[----:B------:R-:W-:Y:S05]  /*1b260*/  BSYNC.RECONVERGENT B2 ;  /* 0x0000000000027941 */ /* 0x000fea0003800200 */
.L_x_8540:
        /* <DEDUP_REMOVED lines=61> */
.L_x_8538:
[----:B------:R-:W-:Y:S05]  /*1b640*/  BSYNC.RECONVERGENT B1 ;  /* 0x0000000000017941 */ /* 0x000fea0003800200 */
.L_x_8537:
        /* <DEDUP_REMOVED lines=18> */
.L_x_8544:
        /* <DEDUP_REMOVED lines=13> */
.L_x_8546:
[----:B------:R-:W-:Y:S05]  /*1b840*/  BSYNC.RECONVERGENT B2 ;  /* 0x0000000000027941 */ /* 0x000fea0003800200 */
.L_x_8545:
        /* <DEDUP_REMOVED lines=61> */
.L_x_8543:
[----:B------:R-:W-:Y:S05]  /*1bc20*/  BSYNC.RECONVERGENT B1 ;  /* 0x0000000000017941 */ /* 0x000fea0003800200 */
.L_x_8542:
        /* <DEDUP_REMOVED lines=18> */
.L_x_8549:
        /* <DEDUP_REMOVED lines=13> */
.L_x_8551:
[----:B------:R-:W-:Y:S05]  /*1be20*/  BSYNC.RECONVERGENT B2 ;  /* 0x0000000000027941 */ /* 0x000fea0003800200 */
.L_x_8550:
        /* <DEDUP_REMOVED lines=61> */
.L_x_8548:
[----:B------:R-:W-:Y:S05]  /*1c200*/  BSYNC.RECONVERGENT B1 ;  /* 0x0000000000017941 */ /* 0x000fea0003800200 */
.L_x_8547:
[----:B------:R-:W-:Y:S01]  /*1c210*/  ISETP.NE.AND P3, PT, R88, 0x1, PT ;  /* 0x000000015800780c */ /* 0x000fe20003f65270 */
[----:B------:R-:W-:Y:S01]  /*1c220*/  BSSY.RECONVERGENT B1, `(.L_x_8552) ;  /* 0x000005b000017945 */ /* 0x000fe20003800200 */
[----:B------:R-:W-:Y:S01]  /*1c230*/  I2FP.F32.U32 R4, R84 ;  /* 0x0000005400047245 */ /* 0x000fe20000201000 */
[----:B------:R-:W-:Y:S02]  /*1c240*/  HFMA2 R87, -RZ, RZ, 0, 1.1920928955078125e-07 ;  /* 0x00000002ff577431 */ /* 0x000fe400000001ff */
[----:B------:R-:W-:Y:S02]  /*1c250*/  HADD2.F32 R84, -RZ, R90.H0_H0 ;  /* 0x2000005aff547230 */ /* 0x000fe40000004100 */
        /* <DEDUP_REMOVED lines=12> */
.L_x_8554:
        /* <DEDUP_REMOVED lines=13> */
.L_x_8556:
[----:B------:R-:W-:Y:S05]  /*1c3f0*/  BSYNC.RECONVERGENT B2 ;  /* 0x0000000000027941 */ /* 0x000fea0003800200 */
.L_x_8555:
        /* <DEDUP_REMOVED lines=61> */
.L_x_8553:
[----:B------:R-:W-:Y:S05]  /*1c7d0*/  BSYNC.RECONVERGENT B1 ;  /* 0x0000000000017941 */ /* 0x000fea0003800200 */
.L_x_8552:
[----:B------:R-:W-:Y:S01]  /*1c7e0*/  ISETP.NE.AND P4, PT, R87, 0x1, PT ;  /* 0x000000015700780c */ /* 0x000fe20003f85270 */
[----:B------:R-:W-:Y:S01]  /*1c7f0*/  BSSY.RECONVERGENT B1, `(.L_x_8557) ;  /* 0x000005b000017945 */ /* 0x000fe20003800200 */
[----:B------:R-:W-:Y:S01]  /*1c800*/  I2FP.F32.U32 R4, R86 ;  /* 0x0000005600047245 */ /* 0x000fe20000201000 */
[----:B------:R-:W-:Y:S01]  /*1c810*/  HADD2.F32 R90, -RZ, R90.H1_H1 ;  /* 0x3000005aff5a7230 */ /* 0x000fe20000004100 */
        /* <DEDUP_REMOVED lines=13> */
.L_x_8559:
        /* <DEDUP_REMOVED lines=13> */
.L_x_8561:
[----:B------:R-:W-:Y:S05]  /*1c9c0*/  BSYNC.RECONVERGENT B2 ;  /* 0x0000000000027941 */ /* 0x000fea0003800200 */
.L_x_8560:
        /* <DEDUP_REMOVED lines=61> */
.L_x_8558:
[----:B------:R-:W-:Y:S05]  /*1cda0*/  BSYNC.RECONVERGENT B1 ;  /* 0x0000000000017941 */ /* 0x000fea0003800200 */
.L_x_8557:
[----:B------:R-:W-:Y:S01]  /*1cdb0*/  ISETP.NE.AND P5, PT, R89, 0x1, PT ;  /* 0x000000015900780c */ /* 0x000fe20003fa5270 */
[----:B------:R-:W-:Y:S01]  /*1cdc0*/  BSSY.RECONVERGENT B1, `(.L_x_8562) ;  /* 0x000005b000017945 */ /* 0x000fe20003800200 */
[----:B------:R-:W-:Y:S01]  /*1cdd0*/  I2FP.F32.U32 R4, R86 ;  /* 0x0000005600047245 */ /* 0x000fe20000201000 */
[----:B------:R-:W-:Y:S02]  /*1cde0*/  HADD2.F32 R85, -RZ, R91.H0_H0 ;  /* 0x2000005bff557230 */ /* 0x000fe40000004100 */
[----:B------:R-:W-:Y:S02]  /*1cdf0*/  IMAD.MOV.U32 R88, RZ, RZ, R2 ;  /* 0x000000ffff587224 */ /* 0x000fe400078e0002 */
[----:B------:R-:W-:Y:S01]  /*1ce00*/  FFMA.FTZ R87, R4, R111, 1.1641532182693481445e-10 ;  /* 0x2f00000004577423 */ /* 0x000fe2000001006f */
[----:B------:R-:W-:-:S04]  /*1ce10*/  HFMA2 R4, -RZ, RZ, 0, 1.1920928955078125e-07 ;  /* 0x00000002ff047431 */ /* 0x000fc800000001ff */
        /* <DEDUP_REMOVED lines=10> */
.L_x_8564:
        /* <DEDUP_REMOVED lines=13> */
.L_x_8566:
[----:B------:R-:W-:Y:S05]  /*1cf90*/  BSYNC.RECONVERGENT B2 ;  /* 0x0000000000027941 */ /* 0x000fea0003800200 */
.L_x_8565:
        /* <DEDUP_REMOVED lines=57> */
[----:B------:R-:W-:Y:S01]  /*1d330*/  MOV R88, R93 ;  /* 0x0000005d00587202 */ /* 0x000fe20000000f00 */
[----:B------:R-:W-:Y:S02]  /*1d340*/  IMAD.MOV.U32 R93, RZ, RZ, R4 ;  /* 0x000000ffff5d7224 */ /* 0x000fe400078e0004 */
[----:B------:R-:W-:Y:S01]  /*1d350*/  HFMA2 R4, -RZ, RZ, 0, 0 ;  /* 0x00000000ff047431 */ /* 0x000fe200000001ff */
[----:B------:R-:W-:-:S07]  /*1d360*/  LOP3.LUT R5, R86, UR6, R5, 0x96, !PT ;  /* 0x0000000656057c12 */ /* 0x000fce000f8e9605 */
.L_x_8563:
[----:B------:R-:W-:Y:S05]  /*1d370*/  BSYNC.RECONVERGENT B1 ;  /* 0x0000000000017941 */ /* 0x000fea0003800200 */
.L_x_8562:
[----:B------:R-:W-:Y:S01]  /*1d380*/  I2FP.F32.U32 R88, R88 ;  /* 0x0000005800587245 */ /* 0x000fe20000201000 */
[----:B------:R-:W-:Y:S01]  /*1d390*/  FMUL.FTZ R110, R110, UR7 ;  /* 0x000000076e6e7c20 */ /* 0x000fe20008410000 */
[----:B------:R-:W-:Y:S01]  /*1d3a0*/  P2R R87, PR, RZ, 0x2 ;  /* 0x00000002ff577803 */ /* 0x000fe20000000000 */
[----:B------:R-:W-:Y:S01]  /*1d3b0*/  HADD2.F32 R91, -RZ, R91.H1_H1 ;  /* 0x3000005bff5b7230 */ /* 0x000fe20000004100 */
[----:B------:R-:W-:Y:S01]  /*1d3c0*/  ISETP.NE.AND P1, PT, R0, RZ, PT ;  /* 0x000000ff0000720c */ /* 0x000fe20003f25270 */
[----:B------:R-:W-:Y:S01]  /*1d3d0*/  FFMA.FTZ R111, R88, R111, 1.1641532182693481445e-10 ;  /* 0x2f000000586f7423 */ /* 0x000fe2000001006f */
[----:B------:R-:W-:Y:S01]  /*1d3e0*/  FMUL.FTZ R88, R84, UR7 ;  /* 0x0000000754587c20 */ /* 0x000fe20008410000 */
[----:B------:R-:W-:Y:S01]  /*1d3f0*/  FMUL.FTZ R97, R97, UR7 ;  /* 0x0000000761617c20 */ /* 0x000fe20008410000 */
        /* <DEDUP_REMOVED lines=24> */
[----:B------:R-:W-:Y:S01]  /*1d580*/  FSEL R91, R91, RZ, !P5 ;  /* 0x000000ff5b5b7208 */ /* 0x000fe20006800000 */
[----:B------:R-:W-:Y:S01]  /*1d590*/  @P1 FADD.FTZ R86, R62, R86 ;  /* 0x000000563e561221 */ /* 0x000fe20000010000 */
[----:B------:R-:W-:Y:S01]  /*1d5a0*/  PLOP3.LUT P5, PT, P5, PT, PT, 0x8, 0x80 ;  /* 0x000000000080781c */ /* 0x000fe20002fae170 */
[----:B------:R-:W-:Y:S02]  /*1d5b0*/  @P1 FADD.FTZ R88, R64, R88 ;  /* 0x0000005840581221 */ /* 0x000fe40000010000 */
[----:B------:R-:W-:-:S10]  /*1d5c0*/  @P1 FADD.FTZ R91, R67, R91 ;  /* 0x0000005b435b1221 */ /* 0x000fd40000010000 */
.L_x_8526:
        /* <DEDUP_REMOVED lines=19> */
[----:B-1----:R-:W-:-:S04]  /*1d700*/  IMAD.WIDE.U32 R94, R92, 0x20, R94 ;  /* 0x000000205c5e7825 */ /* 0x002fc800078e005e */
[----:B------:R-:W-:Y:S01]  /*1d710*/  IMAD.MOV.U32 R0, RZ, RZ, R93 ;  /* 0x000000ffff007224 */ /* 0x000fe200078e005d */
[----:B------:R2:W-:Y:S04]  /*1d720*/  STG.E.128 desc[UR10][R94.64], R84 ;  /* 0x000000545e007986 */ /* 0x0005e8000c101d0a */
[----:B------:R2:W-:Y:S04]  /*1d730*/  STG.E.128 desc[UR10][R94.64+0x10], R88 ;  /* 0x000010585e007986 */ /* 0x0005e8000c101d0a */
[----:B------:R2:W-:Y:S01]  /*1d740*/  STG.E.64 desc[UR10][R98.64], R96 ;  /* 0x0000006062007986 */ /* 0x0005e2000c101b0a */
[----:B------:R-:W-:Y:S05]  /*1d750*/  @!P0 BRA `(.L_x_8444) ;  /* 0x0000000000508947 */ /* 0x000fea0003800000 */
[----:B--2---:R-:W-:Y:S01]  /*1d760*/  SHF.L.U32 R94, R104, 0x10, RZ ;  /* 0x00000010685e7819 */ /* 0x004fe200000006ff */
        /* <DEDUP_REMOVED lines=19> */
.L_x_8444:
[----:B------:R-:W-:Y:S05]  /*1d8a0*/  BSYNC.RECONVERGENT B0 ;  /* 0x0000000000007941 */ /* 0x000fea0003800200 */
.L_x_8443:
[----:B0-2---:R-:W2:Y:S01]  /*1d8b0*/  LDL R98, [R1] ;  /* 0x0000000001627983 */ /* 0x005ea20000100800 */
[----:B---3--:R-:W-:Y:S01]  /*1d8c0*/  FADD.FTZ R92, RZ, R68 ;  /* 0x00000044ff5c7221 */ /* 0x008fe20000010000 */
[C---:B------:R-:W-:Y:S01]  /*1d8d0*/  ISETP.GE.U32.AND P0, PT, R113.reuse, 0x100, PT ;  /* 0x000001007100780c */ /* 0x040fe20003f06070 */
[----:B------:R-:W-:Y:S01]  /*1d8e0*/  BSSY.RECONVERGENT B0, `(.L_x_8567) ;  /* 0x000006e000007945 */ /* 0x000fe20003800200 */
[----:B------:R-:W-:Y:S01]  /*1d8f0*/  ISETP.GT.U32.AND P2, PT, R113, 0x1ff, PT ;  /* 0x000001ff7100780c */ /* 0x000fe20003f44070 */
[----:B------:R-:W-:Y:S01]  /*1d900*/  FADD.FTZ R93, R69, R92 ;  /* 0x0000005c455d7221 */ /* 0x000fe20000010000 */
[----:B------:R-:W-:Y:S01]  /*1d910*/  ISETP.GT.U32.AND P1, PT, R113, 0x2ff, PT ;  /* 0x000002ff7100780c */ /* 0x000fe20003f24070 */
[----:B------:R-:W0:Y:S02]  /*1d920*/  S2R R110, SR_TID.X ;  /* 0x00000000006e7919 */ /* 0x000e240000002100 */
[----:B------:R-:W-:-:S04]  /*1d930*/  FADD.FTZ R92, R70, R93 ;  /* 0x0000005d465c7221 */ /* 0x000fc80000010000 */
[----:B------:R-:W-:-:S04]  /*1d940*/  FADD.FTZ R93, R71, R92 ;  /* 0x0000005c475d7221 */ /* 0x000fc80000010000 */
[----:B------:R-:W-:-:S04]  /*1d950*/  FADD.FTZ R92, R72, R93 ;  /* 0x0000005d485c7221 */ /* 0x000fc80000010000 */
[----:B------:R-:W-:-:S04]  /*1d960*/  FADD.FTZ R93, R73, R92 ;  /* 0x0000005c495d7221 */ /* 0x000fc80000010000 */
[----:B------:R-:W-:-:S04]  /*1d970*/  FADD.FTZ R92, R74, R93 ;  /* 0x0000005d4a5c7221 */ /* 0x000fc80000010000 */
[----:B------:R-:W-:-:S05]  /*1d980*/  FADD.FTZ R92, R75, R92 ;  /* 0x0000005c4b5c7221 */ /* 0x000fca0000010000 */
[----:B------:R-:W-:-:S05]  /*1d990*/  FSEL R93, R92, RZ, P0 ;  /* 0x000000ff5c5d7208 */ /* 0x000fca0000000000 */
[----:B------:R-:W-:Y:S01]  /*1d9a0*/  FADD.FTZ R92, R76, R93 ;  /* 0x0000005d4c5c7221 */ /* 0x000fe20000010000 */
[----:B0-----:R-:W-:-:S03]  /*1d9b0*/  LOP3.LUT R99, R110, 0x1f, RZ, 0xc0, !PT ;  /* 0x0000001f6e637812 */ /* 0x001fc600078ec0ff */
[----:B-1----:R-:W-:-:S04]  /*1d9c0*/  FADD.FTZ R95, R77, R92 ;  /* 0x0000005c4d5f7221 */ /* 0x002fc80000010000 */
        /* <DEDUP_REMOVED lines=95> */
.L_x_8568:
[----:B------:R-:W-:Y:S05]  /*1dfc0*/  BSYNC.RECONVERGENT B0 ;  /* 0x0000000000007941 */ /* 0x000fea0003800200 */
.L_x_8567:
        /* <DEDUP_REMOVED lines=12> */
.L_x_8570:
[----:B------:R-:W-:Y:S05]  /*1e090*/  BSYNC.RECONVERGENT B0 ;  /* 0x0000000000007941 */ /* 0x000fea0003800200 */
.L_x_8569:
        /* <DEDUP_REMOVED lines=33> */
[----:B---3--:R-:W-:Y:S02]  /*1e2b0*/  I2FP.F32.S32 R99, R93 ;  /* 0x0000005d00637245 */ /* 0x008fe40000201400 */
[----:B------:R-:W-:Y:S01]  /*1e2c0*/  FMUL.FTZ R94, R94, R95 ;  /* 0x0000005f5e5e7220 */ /* 0x000fe20000410000 */
[----:B--2---:R-:W-:-:S03]  /*1e2d0*/  FMUL.FTZ R95, R97, R114 ;  /* 0x00000072615f7220 */ /* 0x004fc60000410000 */
[----:B------:R-:W-:Y:S02]  /*1e2e0*/  FMUL.FTZ R94, R94, R111 ;  /* 0x0000006f5e5e7220 */ /* 0x000fe40000410000 */
[----:B------:R-:W0:Y:S02]  /*1e2f0*/  SHFL.DOWN PT, R108, R95, 0x1, 0x1f ;  /* 0x08201f005f6c7f89 */ /* 0x000e2400000e0000 */
[----:B------:R-:W-:Y:S01]  /*1e300*/  FFMA.FTZ R97, R97, R94, R98 ;  /* 0x0000005e61617223 */ /* 0x000fe20000010062 */
[----:B------:R-:W-:-:S04]  /*1e310*/  IADD3 R94, PT, PT, R96, R93, RZ ;  /* 0x0000005d605e7210 */ /* 0x000fc80007ffe0ff */
[----:B------:R-:W-:Y:S01]  /*1e320*/  I2FP.F32.S32 R94, R94 ;  /* 0x0000005e005e7245 */ /* 0x000fe20000201400 */
[----:B------:R-:W1:Y:S05]  /*1e330*/  SHFL.DOWN PT, R96, R97, 0x1, 0x1f ;  /* 0x08201f0061607f89 */ /* 0x000e6a00000e0000 */
[----:B------:R-:W2:Y:S01]  /*1e340*/  MUFU.RCP R94, R94 ;  /* 0x0000005e005e7308 */ /* 0x000ea20000001000 */
[----:B0-----:R-:W-:Y:S01]  /*1e350*/  FADD.FTZ R93, R95, -R108 ;  /* 0x8000006c5f5d7221 */ /* 0x001fe20000010000 */
[----:B------:R-:W-:Y:S02]  /*1e360*/  FMUL.FTZ R109, R108, R99 ;  /* 0x000000636c6d7220 */ /* 0x000fe40000410000 */
[----:B------:R-:W0:Y:S01]  /*1e370*/  LDC R108, c[0x0][0x448] ;  /* 0x00011200ff6c7b82 */ /* 0x000e220000000800 */
[----:B------:R-:W-:Y:S01]  /*1e380*/  FMUL.FTZ R93, R93, R93 ;  /* 0x0000005d5d5d7220 */ /* 0x000fe20000410000 */
[----:B------:R-:W-:-:S03]  /*1e390*/  FFMA.FTZ R109, R92, R95, R109 ;  /* 0x0000005f5c6d7223 */ /* 0x000fc6000001006d */
[----:B------:R-:W-:Y:S01]  /*1e3a0*/  FMUL.FTZ R92, R92, R93 ;  /* 0x0000005d5c5c7220 */ /* 0x000fe20000410000 */
[----:B--2---:R-:W-:Y:S01]  /*1e3b0*/  FMUL.FTZ R109, R94, R109 ;  /* 0x0000006d5e6d7220 */ /* 0x004fe20000410000 */
[----:B-1----:R-:W-:Y:S02]  /*1e3c0*/  FADD.FTZ R93, R97, R96 ;  /* 0x00000060615d7221 */ /* 0x002fe40000010000 */
[----:B------:R-:W-:Y:S02]  /*1e3d0*/  FMUL.FTZ R92, R92, R99 ;  /* 0x000000635c5c7220 */ /* 0x000fe40000410000 */
[----:B------:R1:W2:Y:S02]  /*1e3e0*/  SHFL.IDX PT, R97, R109, RZ, 0x1f ;  /* 0x00001fff6d617589 */ /* 0x0002a400000e0000 */
[----:B------:R-:W-:Y:S02]  /*1e3f0*/  FFMA.FTZ R96, R94, R92, R93 ;  /* 0x0000005c5e607223 */ /* 0x000fe4000001005d */
[----:B------:R-:W3:Y:S03]  /*1e400*/  @!P1 LDC.64 R94, c[0x0][0x3c0] ;  /* 0x0000f000ff5e9b82 */ /* 0x000ee60000000a00 */
[----:B------:R-:W0:Y:S01]  /*1e410*/  SHFL.IDX PT, R111, R96, RZ, 0x1f ;  /* 0x00001fff606f7589 */ /* 0x000e2200000e0000 */
[----:B-1----:R-:W-:-:S04]  /*1e420*/  MOV R109, UR4 ;  /* 0x00000004006d7c02 */ /* 0x002fc80008000f00 */
[----:B------:R-:W1:Y:S01]  /*1e430*/  @!P1 LDC.64 R92, c[0x0][0x3c8] ;  /* 0x0000f200ff5c9b82 */ /* 0x000e620000000a00 */
[----:B--2---:R-:W-:-:S05]  /*1e440*/  FMUL.FTZ R98, R97, R97 ;  /* 0x0000006161627220 */ /* 0x004fca0000410000 */
[----:B------:R-:W-:Y:S01]  /*1e450*/  FSEL R99, R98, RZ, P2 ;  /* 0x000000ff62637208 */ /* 0x000fe20001000000 */
[----:B0-----:R-:W-:-:S04]  /*1e460*/  FFMA.FTZ R98, R111, UR20, R108 ;  /* 0x000000146f627c23 */ /* 0x001fc8000801006c */
[----:B------:R-:W-:Y:S01]  /*1e470*/  FADD.FTZ R98, R98, R99 ;  /* 0x0000006362627221 */ /* 0x000fe20000010000 */
[----:B------:R-:W-:Y:S02]  /*1e480*/  IMAD.U32 R99, RZ, RZ, UR4 ;  /* 0x00000004ff637e24 */ /* 0x000fe4000f8e00ff */
[----:B-1----:R-:W-:Y:S01]  /*1e490*/  @!P1 IMAD.WIDE R92, R109, 0x4, R92 ;  /* 0x000000046d5c9825 */ /* 0x002fe200078e025c */
[----:B------:R-:W0:Y:S01]  /*1e4a0*/  MUFU.RSQ R108, R98 ;  /* 0x00000062006c7308 */ /* 0x000e220000001400 */
[----:B------:R-:W-:Y:S02]  /*1e4b0*/  FSEL R109, R97, RZ, !P2 ;  /* 0x000000ff616d7208 */ /* 0x000fe40005000000 */
[----:B---3--:R-:W-:-:S05]  /*1e4c0*/  @!P1 IMAD.WIDE R94, R99, 0x4, R94 ;  /* 0x00000004635e9825 */ /* 0x008fca00078e025e */
[----:B------:R1:W-:Y:S04]  /*1e4d0*/  @!P1 STG.E desc[UR10][R94.64], R97 ;  /* 0x000000615e009986 */ /* 0x0003e8000c10190a */
[----:B0-----:R1:W-:Y:S01]  /*1e4e0*/  @!P1 STG.E desc[UR10][R92.64], R108 ;  /* 0x0000006c5c009986 */ /* 0x0013e2000c10190a */
[----:B------:R-:W-:Y:S05]  /*1e4f0*/  @!P0 BRA `(.L_x_8572) ;  /* 0x00000004003c8947 */ /* 0x000fea0003800000 */
[--C-:B-1----:R-:W-:Y:S01]  /*1e500*/  FADD.FTZ R93, R74, -R109.reuse ;  /* 0x8000006d4a5d7221 */ /* 0x102fe20000010000 */
[----:B-----5:R-:W-:Y:S02]  /*1e510*/  HADD2.F32 R92, -RZ, R103.H0_H0 ;  /* 0x20000067ff5c7230 */ /* 0x020fe40000004100 */
[----:B------:R-:W-:Y:S01]  /*1e520*/  FADD.FTZ R95, R75, -R109 ;  /* 0x8000006d4b5f7221 */ /* 0x000fe20000010000 */
[----:B------:R-:W-:Y:S02]  /*1e530*/  HADD2.F32 R94, -RZ, R31.H0_H0 ;  /* 0x2000001fff5e7230 */ /* 0x000fe40000004100 */
[C---:B------:R-:W-:Y:S01]  /*1e540*/  FMUL.FTZ R93, R108.reuse, R93 ;  /* 0x0000005d6c5d7220 */ /* 0x040fe20000410000 */
[----:B------:R-:W-:Y:S02]  /*1e550*/  HADD2.F32 R122, -RZ, R15.H0_H0 ;  /* 0x2000000fff7a7230 */ /* 0x000fe40000004100 */
[----:B------:R-:W-:Y:S01]  /*1e560*/  FMUL.FTZ R99, R108, R95 ;  /* 0x0000005f6c637220 */ /* 0x000fe20000410000 */
[----:B------:R-:W-:-:S02]  /*1e570*/  HADD2.F32 R96, -RZ, R103.H1_H1 ;  /* 0x30000067ff607230 */ /* 0x000fc40000004100 */
[C---:B------:R-:W-:Y:S01]  /*1e580*/  FFMA.FTZ R92, R93.reuse, R92, R94 ;  /* 0x0000005c5d5c7223 */ /* 0x040fe2000001005e */
[----:B------:R-:W-:Y:S02]  /*1e590*/  HADD2.F32 R94, -RZ, R39.H0_H0 ;  /* 0x20000027ff5e7230 */ /* 0x000fe40000004100 */
[----:B------:R-:W-:Y:S02]  /*1e5a0*/  HADD2.F32 R98, -RZ, R31.H1_H1 ;  /* 0x3000001fff627230 */ /* 0x000fe40000004100 */
[----:B------:R-:W-:Y:S02]  /*1e5b0*/  HADD2.F32 R114, -RZ, R102.H0_H0 ;  /* 0x20000066ff727230 */ /* 0x000fe40000004100 */
[----:B------:R-:W-:Y:S01]  /*1e5c0*/  FFMA.FTZ R122, R93, R122, R94 ;  /* 0x0000007a5d7a7223 */ /* 0x000fe2000001005e */
[----:B------:R-:W-:Y:S02]  /*1e5d0*/  HADD2.F32 R94, -RZ, R15.H1_H1 ;  /* 0x3000000fff5e7230 */ /* 0x000fe40000004100 */
[----:B------:R-:W-:Y:S01]  /*1e5e0*/  FFMA.FTZ R95, R99, R96, R98 ;  /* 0x00000060635f7223 */ /* 0x000fe20000010062 */
[----:B------:R-:W-:-:S02]  /*1e5f0*/  HADD2.F32 R96, -RZ, R39.H1_H1 ;  /* 0x30000027ff607230 */ /* 0x000fc40000004100 */
[----:B------:R-:W-:Y:S01]  /*1e600*/  FADD.FTZ R93, R72, -R109 ;  /* 0x8000006d485d7221 */ /* 0x000fe20000010000 */
[----:B------:R-:W-:Y:S02]  /*1e610*/  HADD2.F32 R98, -RZ, R14.H0_H0 ;  /* 0x2000000eff627230 */ /* 0x000fe40000004100 */
[----:B------:R-:W-:Y:S02]  /*1e620*/  HADD2.F32 R97, -RZ, R38.H0_H0 ;  /* 0x20000026ff617230 */ /* 0x000fe40000004100 */
[----:B------:R-:W-:Y:S01]  /*1e630*/  FFMA.FTZ R99, R99, R94, R96 ;  /* 0x0000005e63637223 */ /* 0x000fe20000010060 */
[--C-:B------:R-:W-:Y:S02]  /*1e640*/  HADD2.F32 R94, -RZ, R30.reuse.H0_H0 ;  /* 0x2000001eff5e7230 */ /* 0x100fe40000004100 */
[----:B------:R-:W-:Y:S01]  /*1e650*/  FMUL.FTZ R93, R108, R93 ;  /* 0x0000005d6c5d7220 */ /* 0x000fe20000410000 */
[----:B------:R-:W-:Y:S01]  /*1e660*/  HADD2.F32 R96, -RZ, R30.H1_H1 ;  /* 0x3000001eff607230 */ /* 0x000fe20000004100 */
[----:B------:R-:W-:Y:S01]  /*1e670*/  F2FP.F16.F32.PACK_AB R95, R95, R92 ;  /* 0x0000005c5f5f723e */ /* 0x000fe200000000ff */
[----:B------:R-:W-:-:S02]  /*1e680*/  HADD2.F32 R120, -RZ, R14.H1_H1 ;  /* 0x3000000eff787230 */ /* 0x000fc40000004100 */
[C---:B------:R-:W-:Y:S01]  /*1e690*/  FFMA.FTZ R114, R93.reuse, R114, R94 ;  /* 0x000000725d727223 */ /* 0x040fe2000001005e */
[----:B------:R-:W-:Y:S01]  /*1e6a0*/  FFMA.FTZ R98, R93, R98, R97 ;  /* 0x000000625d627223 */ /* 0x000fe20000010061 */
[----:B------:R-:W-:Y:S01]  /*1e6b0*/  FADD.FTZ R93, R73, -R109 ;  /* 0x8000006d495d7221 */ /* 0x000fe20000010000 */
[----:B------:R-:W-:Y:S01]  /*1e6c0*/  HADD2.F32 R94, -RZ, R102.H1_H1 ;  /* 0x30000066ff5e7230 */ /* 0x000fe20000004100 */
[----:B------:R-:W-:Y:S01]  /*1e6d0*/  F2FP.F16.F32.PACK_AB R99, R99, R122 ;  /* 0x0000007a6363723e */ /* 0x000fe200000000ff */
[----:B------:R-:W-:Y:S02]  /*1e6e0*/  HADD2.F32 R121, -RZ, R38.H1_H1 ;  /* 0x30000026ff797230 */ /* 0x000fe40000004100 */
[----:B------:R-:W-:Y:S01]  /*1e6f0*/  FMUL.FTZ R93, R108, R93 ;  /* 0x0000005d6c5d7220 */ /* 0x000fe20000410000 */
[----:B------:R-:W-:Y:S02]  /*1e700*/  HADD2.F32 R97, -RZ, R13.H0_H0 ;  /* 0x2000000dff617230 */ /* 0x000fe40000004100 */
[----:B------:R-:W-:-:S02]  /*1e710*/  HADD2.F32 R111, -RZ, R37.H0_H0 ;  /* 0x20000025ff6f7230 */ /* 0x000fc40000004100 */
[C---:B------:R-:W-:Y:S01]  /*1e720*/  FFMA.FTZ R94, R93.reuse, R94, R96 ;  /* 0x0000005e5d5e7223 */ /* 0x040fe20000010060 */
[----:B------:R-:W-:Y:S01]  /*1e730*/  FFMA.FTZ R121, R93, R120, R121 ;  /* 0x000000785d797223 */ /* 0x000fe20000010079 */
[----:B------:R-:W-:Y:S01]  /*1e740*/  FADD.FTZ R93, R70, -R109 ;  /* 0x8000006d465d7221 */ /* 0x000fe20000010000 */
[----:B------:R-:W-:Y:S02]  /*1e750*/  HADD2.F32 R96, -RZ, R101.H0_H0 ;  /* 0x20000065ff607230 */ /* 0x000fe40000004100 */
[----:B------:R-:W-:Y:S02]  /*1e760*/  HADD2.F32 R120, -RZ, R29.H0_H0 ;  /* 0x2000001dff787230 */ /* 0x000fe40000004100 */
[----:B------:R-:W-:Y:S01]  /*1e770*/  FMUL.FTZ R115, R108, R93 ;  /* 0x0000005d6c737220 */ /* 0x000fe20000410000 */
[----:B------:R-:W-:Y:S01]  /*1e780*/  HADD2.F32 R92, -RZ, R28.H0_H0 ;  /* 0x2000001cff5c7230 */ /* 0x000fe20000004100 */
[----:B------:R-:W-:Y:S01]  /*1e790*/  F2FP.F16.F32.PACK_AB R94, R94, R114 ;  /* 0x000000725e5e723e */ /* 0x000fe200000000ff */
[----:B------:R-:W-:-:S02]  /*1e7a0*/  HADD2.F32 R125, -RZ, R36.H0_H0 ;  /* 0x20000024ff7d7230 */ /* 0x000fc40000004100 */
[C---:B------:R-:W-:Y:S01]  /*1e7b0*/  FFMA.FTZ R93, R115.reuse, R96, R120 ;  /* 0x00000060735d7223 */ /* 0x040fe20000010078 */
[----:B------:R-:W-:Y:S01]  /*1e7c0*/  FFMA.FTZ R115, R115, R97, R111 ;  /* 0x0000006173737223 */ /* 0x000fe2000001006f */
[----:B------:R-:W-:Y:S01]  /*1e7d0*/  FADD.FTZ R97, R71, -R109 ;  /* 0x8000006d47617221 */ /* 0x000fe20000010000 */
[----:B------:R-:W-:Y:S01]  /*1e7e0*/  HADD2.F32 R111, -RZ, R29.H1_H1 ;  /* 0x3000001dff6f7230 */ /* 0x000fe20000004100 */
[----:B------:R-:W-:Y:S01]  /*1e7f0*/  F2FP.F16.F32.PACK_AB R98, R121, R98 ;  /* 0x000000627962723e */ /* 0x000fe200000000ff */
[----:B------:R-:W-:Y:S02]  /*1e800*/  HADD2.F32 R96, -RZ, R37.H1_H1 ;  /* 0x30000025ff607230 */ /* 0x000fe40000004100 */
[----:B------:R-:W-:Y:S01]  /*1e810*/  FMUL.FTZ R120, R108, R97 ;  /* 0x000000616c787220 */ /* 0x000fe20000410000 */
[----:B------:R-:W-:-:S05]  /*1e820*/  HADD2.F32 R97, -RZ, R101.H1_H1 ;  /* 0x30000065ff617230 */ /* 0x000fca0000004100 */
[----:B------:R-:W-:Y:S01]  /*1e830*/  FFMA.FTZ R97, R120, R97, R111 ;  /* 0x0000006178617223 */ /* 0x000fe2000001006f */
[----:B------:R-:W-:-:S04]  /*1e840*/  HADD2.F32 R111, -RZ, R13.H1_H1 ;  /* 0x3000000dff6f7230 */ /* 0x000fc80000004100 */
[----:B------:R-:W-:Y:S01]  /*1e850*/  F2FP.F16.F32.PACK_AB R93, R97, R93 ;  /* 0x0000005d615d723e */ /* 0x000fe200000000ff */
[----:B------:R-:W-:Y:S01]  /*1e860*/  FFMA.FTZ R120, R120, R111, R96 ;  /* 0x0000006f78787223 */ /* 0x000fe20000010060 */
[--C-:B------:R-:W-:Y:S01]  /*1e870*/  FADD.FTZ R111, R68, -R109.reuse ;  /* 0x8000006d446f7221 */ /* 0x100fe20000010000 */
[----:B------:R-:W-:Y:S02]  /*1e880*/  HADD2.F32 R96, -RZ, R100.H0_H0 ;  /* 0x20000064ff607230 */ /* 0x000fe40000004100 */
[----:B------:R-:W-:Y:S01]  /*1e890*/  FADD.FTZ R97, R69, -R109 ;  /* 0x8000006d45617221 */ /* 0x000fe20000010000 */
[----:B------:R-:W-:-:S03]  /*1e8a0*/  FMUL.FTZ R111, R108, R111 ;  /* 0x0000006f6c6f7220 */ /* 0x000fc60000410000 */
[----:B------:R-:W-:Y:S01]  /*1e8b0*/  FMUL.FTZ R114, R108, R97 ;  /* 0x000000616c727220 */ /* 0x000fe20000410000 */
[----:B------:R-:W-:Y:S02]  /*1e8c0*/  HADD2.F32 R97, -RZ, R100.H1_H1 ;  /* 0x30000064ff617230 */ /* 0x000fe40000004100 */
[----:B------:R-:W-:Y:S01]  /*1e8d0*/  FFMA.FTZ R96, R111, R96, R92 ;  /* 0x000000606f607223 */ /* 0x000fe2000001005c */
[----:B------:R-:W-:-:S05]  /*1e8e0*/  HADD2.F32 R92, -RZ, R12.H0_H0 ;  /* 0x2000000cff5c7230 */ /* 0x000fca0000004100 */
[----:B------:R-:W-:Y:S01]  /*1e8f0*/  FFMA.FTZ R111, R111, R92, R125 ;  /* 0x0000005c6f6f7223 */ /* 0x000fe2000001007d */
[----:B------:R-:W-:Y:S02]  /*1e900*/  HADD2.F32 R125, -RZ, R28.H1_H1 ;  /* 0x3000001cff7d7230 */ /* 0x000fe40000004100 */
[----:B------:R-:W-:-:S03]  /*1e910*/  HADD2.F32 R92, -RZ, R12.H1_H1 ;  /* 0x3000000cff5c7230 */ /* 0x000fc60000004100 */
[----:B------:R-:W-:Y:S01]  /*1e920*/  FFMA.FTZ R97, R114, R97, R125 ;  /* 0x0000006172617223 */ /* 0x000fe2000001007d */
[----:B------:R-:W-:-:S05]  /*1e930*/  HADD2.F32 R125, -RZ, R36.H1_H1 ;  /* 0x30000024ff7d7230 */ /* 0x000fca0000004100 */
[----:B------:R-:W-:Y:S01]  /*1e940*/  FFMA.FTZ R114, R114, R92, R125 ;  /* 0x0000005c72727223 */ /* 0x000fe2000001007d */
[----:B------:R-:W-:Y:S02]  /*1e950*/  F2FP.F16.F32.PACK_AB R92, R97, R96 ;  /* 0x00000060615c723e */ /* 0x000fe400000000ff */
[----:B------:R-:W0:Y:S02]  /*1e960*/  LDC.64 R96, c[0x0][0x428] ;  /* 0x00010a00ff607b82 */ /* 0x000e240000000a00 */
[----:B0-----:R-:W-:-:S05]  /*1e970*/  IMAD.WIDE.U32 R96, R10, 0x10, R96 ;  /* 0x000000100a607825 */ /* 0x001fca00078e0060 */
[----:B------:R0:W-:Y:S02]  /*1e980*/  STG.E.128 desc[UR10][R96.64], R92 ;  /* 0x0000005c60007986 */ /* 0x0001e4000c101d0a */
[----:B0-----:R-:W0:Y:S01]  /*1e990*/  LDC.64 R92, c[0x0][0x430] ;  /* 0x00010c00ff5c7b82 */ /* 0x001e220000000a00 */
[----:B------:R-:W-:Y:S02]  /*1e9a0*/  F2FP.F16.F32.PACK_AB R97, R120, R115 ;  /* 0x000000737861723e */ /* 0x000fe400000000ff */
[----:B------:R-:W-:Y:S01]  /*1e9b0*/  F2FP.F16.F32.PACK_AB R96, R114, R111 ;  /* 0x0000006f7260723e */ /* 0x000fe200000000ff */
[----:B0-----:R-:W-:-:S04]  /*1e9c0*/  IMAD.WIDE.U32 R92, R10, 0x10, R92 ;  /* 0x000000100a5c7825 */ /* 0x001fc800078e005c */
[----:B------:R-:W-:Y:S01]  /*1e9d0*/  VIADD R10, R10, 0x100 ;  /* 0x000001000a0a7836 */ /* 0x000fe20000000000 */
[----:B------:R0:W-:Y:S06]  /*1e9e0*/  STG.E.128 desc[UR10][R92.64], R96 ;  /* 0x000000605c007986 */ /* 0x0001ec000c101d0a */
.L_x_8572:
[----:B------:R-:W-:Y:S05]  /*1e9f0*/  BSYNC.RECONVERGENT B0 ;  /* 0x0000000000007941 */ /* 0x000fea0003800200 */
.L_x_8571:
[----:B------:R-:W-:Y:S01]  /*1ea00*/  ISETP.NE.AND P0, PT, R119, RZ, PT ;  /* 0x000000ff7700720c */ /* 0x000fe20003f05270 */
[----:B------:R-:W-:-:S12]  /*1ea10*/  BSSY.RECONVERGENT B0, `(.L_x_8573) ;  /* 0x0000051000007945 */ /* 0x000fd80003800200 */
        /* <DEDUP_REMOVED lines=8> */
[----:B------:R-:W-:-:S02]  /*1eaa0*/  HADD2.F32 R98, -RZ, R19.H1_H1 ;  /* 0x30000013ff627230 */ /* 0x000fc40000004100 */
[----:B------:R-:W-:Y:S01]  /*1eab0*/  FFMA.FTZ R92, R93, R92, R94 ;  /* 0x0000005c5d5c7223 */ /* 0x000fe2000001005e */
[----:B------:R-:W-:Y:S02]  /*1eac0*/  HADD2.F32 R94, -RZ, R35.H0_H0 ;  /* 0x20000023ff5e7230 */ /* 0x000fe40000004100 */
[--C-:B------:R-:W-:Y:S01]  /*1ead0*/  FADD.FTZ R119, R79, -R109.reuse ;  /* 0x8000006d4f777221 */ /* 0x100fe20000010000 */
[----:B------:R-:W-:Y:S02]  /*1eae0*/  HADD2.F32 R114, -RZ, R27.H1_H1 ;  /* 0x3000001bff727230 */ /* 0x000fe40000004100 */
[----:B------:R-:W-:Y:S02]  /*1eaf0*/  HADD2.F32 R120, -RZ, R22.H0_H0 ;  /* 0x20000016ff787230 */ /* 0x000fe40000004100 */
[----:B------:R-:W-:Y:S01]  /*1eb00*/  FFMA.FTZ R121, R93, R96, R94 ;  /* 0x000000605d797223 */ /* 0x000fe2000001005e */
[----:B------:R-:W-:Y:S02]  /*1eb10*/  HADD2.F32 R94, -RZ, R23.H1_H1 ;  /* 0x30000017ff5e7230 */ /* 0x000fe40000004100 */
[----:B------:R-:W-:Y:S01]  /*1eb20*/  FADD.FTZ R93, R80, -R109 ;  /* 0x8000006d505d7221 */ /* 0x000fe20000010000 */
[----:B------:R-:W-:-:S02]  /*1eb30*/  HADD2.F32 R96, -RZ, R35.H1_H1 ;  /* 0x30000023ff607230 */ /* 0x000fc40000004100 */
[C---:B------:R-:W-:Y:S01]  /*1eb40*/  FFMA.FTZ R95, R99.reuse, R98, R114 ;  /* 0x00000062635f7223 */ /* 0x040fe20000010072 */
[----:B------:R-:W-:Y:S02]  /*1eb50*/  HADD2.F32 R97, -RZ, R34.H0_H0 ;  /* 0x20000022ff617230 */ /* 0x000fe40000004100 */
[----:B------:R-:W-:Y:S01]  /*1eb60*/  FMUL.FTZ R93, R108, R93 ;  /* 0x0000005d6c5d7220 */ /* 0x000fe20000410000 */
[----:B------:R-:W-:Y:S02]  /*1eb70*/  HADD2.F32 R98, -RZ, R26.H1_H1 ;  /* 0x3000001aff627230 */ /* 0x000fe40000004100 */
[----:B------:R-:W-:Y:S01]  /*1eb80*/  FFMA.FTZ R99, R99, R94, R96 ;  /* 0x0000005e63637223 */ /* 0x000fe20000010060 */
[----:B------:R-:W-:Y:S02]  /*1eb90*/  HADD2.F32 R94, -RZ, R18.H0_H0 ;  /* 0x20000012ff5e7230 */ /* 0x000fe40000004100 */
[----:B------:R-:W-:Y:S01]  /*1eba0*/  FFMA.FTZ R120, R93, R120, R97 ;  /* 0x000000785d787223 */ /* 0x000fe20000010061 */
[----:B------:R-:W-:-:S02]  /*1ebb0*/  HADD2.F32 R96, -RZ, R26.H0_H0 ;  /* 0x2000001aff607230 */ /* 0x000fc40000004100 */
[C---:B------:R-:W-:Y:S01]  /*1ebc0*/  FMUL.FTZ R119, R108.reuse, R119 ;  /* 0x000000776c777220 */ /* 0x040fe20000410000 */
[----:B------:R-:W-:Y:S01]  /*1ebd0*/  HADD2.F32 R114, -RZ, R22.H1_H1 ;  /* 0x30000016ff727230 */ /* 0x000fe20000004100 */
[----:B------:R-:W-:Y:S01]  /*1ebe0*/  F2FP.F16.F32.PACK_AB R95, R95, R92 ;  /* 0x0000005c5f5f723e */ /* 0x000fe200000000ff */
[----:B------:R-:W-:Y:S02]  /*1ebf0*/  HADD2.F32 R111, -RZ, R34.H1_H1 ;  /* 0x30000022ff6f7230 */ /* 0x000fe40000004100 */
[----:B------:R-:W-:Y:S01]  /*1ec00*/  FFMA.FTZ R94, R93, R94, R96 ;  /* 0x0000005e5d5e7223 */ /* 0x000fe20000010060 */
[----:B------:R-:W-:Y:S01]  /*1ec10*/  FADD.FTZ R93, R81, -R109 ;  /* 0x8000006d515d7221 */ /* 0x000fe20000010000 */
[----:B------:R-:W-:Y:S01]  /*1ec20*/  HADD2.F32 R96, -RZ, R18.H1_H1 ;  /* 0x30000012ff607230 */ /* 0x000fe20000004100 */
[----:B------:R-:W-:Y:S01]  /*1ec30*/  F2FP.F16.F32.PACK_AB R99, R99, R121 ;  /* 0x000000796363723e */ /* 0x000fe200000000ff */
[----:B------:R-:W-:Y:S02]  /*1ec40*/  HADD2.F32 R122, -RZ, R21.H0_H0 ;  /* 0x20000015ff7a7230 */ /* 0x000fe40000004100 */
[----:B------:R-:W-:Y:S01]  /*1ec50*/  FMUL.FTZ R93, R108, R93 ;  /* 0x0000005d6c5d7220 */ /* 0x000fe20000410000 */
[----:B------:R-:W-:-:S02]  /*1ec60*/  HADD2.F32 R92, -RZ, R16.H0_H0 ;  /* 0x20000010ff5c7230 */ /* 0x000fc40000004100 */
[----:B------:R-:W-:Y:S02]  /*1ec70*/  HADD2.F32 R125, -RZ, R32.H0_H0 ;  /* 0x20000020ff7d7230 */ /* 0x000fe40000004100 */
[C---:B------:R-:W-:Y:S01]  /*1ec80*/  FFMA.FTZ R97, R93.reuse, R96, R98 ;  /* 0x000000605d617223 */ /* 0x040fe20000010062 */
[----:B------:R-:W-:Y:S01]  /*1ec90*/  FFMA.FTZ R98, R93, R114, R111 ;  /* 0x000000725d627223 */ /* 0x000fe2000001006f */
[--C-:B------:R-:W-:Y:S01]  /*1eca0*/  FADD.FTZ R93, R78, -R109.reuse ;  /* 0x8000006d4e5d7221 */ /* 0x100fe20000010000 */
[----:B------:R-:W-:Y:S02]  /*1ecb0*/  HADD2.F32 R96, -RZ, R17.H0_H0 ;  /* 0x20000011ff607230 */ /* 0x000fe40000004100 */
[----:B------:R-:W-:Y:S02]  /*1ecc0*/  HADD2.F32 R114, -RZ, R25.H0_H0 ;  /* 0x20000019ff727230 */ /* 0x000fe40000004100 */
[----:B------:R-:W-:Y:S01]  /*1ecd0*/  FMUL.FTZ R115, R108, R93 ;  /* 0x0000005d6c737220 */ /* 0x000fe20000410000 */
[----:B------:R-:W-:Y:S01]  /*1ece0*/  HADD2.F32 R111, -RZ, R33.H0_H0 ;  /* 0x20000021ff6f7230 */ /* 0x000fe20000004100 */
[----:B------:R-:W-:Y:S01]  /*1ecf0*/  F2FP.F16.F32.PACK_AB R94, R97, R94 ;  /* 0x0000005e615e723e */ /* 0x000fe200000000ff */
[----:B------:R-:W-:Y:S01]  /*1ed00*/  FADD.FTZ R97, R77, -R109 ;  /* 0x8000006d4d617221 */ /* 0x000fe20000010000 */
[----:B------:R-:W-:Y:S01]  /*1ed10*/  FFMA.FTZ R93, R115, R96, R114 ;  /* 0x00000060735d7223 */ /* 0x000fe20000010072 */
[----:B------:R-:W-:-:S02]  /*1ed20*/  HADD2.F32 R96, -RZ, R17.H1_H1 ;  /* 0x30000011ff607230 */ /* 0x000fc40000004100 */
[----:B------:R-:W-:Y:S01]  /*1ed30*/  FFMA.FTZ R115, R115, R122, R111 ;  /* 0x0000007a73737223 */ /* 0x000fe2000001006f */
[----:B------:R-:W-:Y:S01]  /*1ed40*/  HADD2.F32 R114, -RZ, R25.H1_H1 ;  /* 0x30000019ff727230 */ /* 0x000fe20000004100 */
[----:B------:R-:W-:Y:S01]  /*1ed50*/  F2FP.F16.F32.PACK_AB R98, R98, R120 ;  /* 0x000000786262723e */ /* 0x000fe200000000ff */
[----:B------:R-:W-:-:S03]  /*1ed60*/  HADD2.F32 R111, -RZ, R33.H1_H1 ;  /* 0x30000021ff6f7230 */ /* 0x000fc60000004100 */
[----:B------:R-:W-:Y:S01]  /*1ed70*/  FFMA.FTZ R96, R119, R96, R114 ;  /* 0x0000006077607223 */ /* 0x000fe20000010072 */
[----:B------:R-:W-:-:S04]  /*1ed80*/  HADD2.F32 R114, -RZ, R21.H1_H1 ;  /* 0x30000015ff727230 */ /* 0x000fc80000004100 */
[----:B------:R-:W-:Y:S01]  /*1ed90*/  F2FP.F16.F32.PACK_AB R93, R96, R93 ;  /* 0x0000005d605d723e */ /* 0x000fe200000000ff */
[----:B------:R-:W-:Y:S01]  /*1eda0*/  FFMA.FTZ R119, R119, R114, R111 ;  /* 0x0000007277777223 */ /* 0x000fe2000001006f */
[----:B------:R-:W-:Y:S01]  /*1edb0*/  FADD.FTZ R111, R76, -R109 ;  /* 0x8000006d4c6f7221 */ /* 0x000fe20000010000 */
[----:B------:R-:W-:Y:S02]  /*1edc0*/  HADD2.F32 R114, -RZ, R24.H0_H0 ;  /* 0x20000018ff727230 */ /* 0x000fe40000004100 */
[----:B------:R-:W-:Y:S02]  /*1edd0*/  HADD2.F32 R96, -RZ, R32.H1_H1 ;  /* 0x30000020ff607230 */ /* 0x000fe40000004100 */
[----:B------:R-:W-:-:S04]  /*1ede0*/  FMUL.FTZ R111, R108, R111 ;  /* 0x0000006f6c6f7220 */ /* 0x000fc80000410000 */
[----:B------:R-:W-:Y:S01]  /*1edf0*/  FFMA.FTZ R92, R111, R92, R114 ;  /* 0x0000005c6f5c7223 */ /* 0x000fe20000010072 */
[----:B------:R-:W-:-:S05]  /*1ee00*/  HADD2.F32 R114, -RZ, R20.H0_H0 ;  /* 0x20000014ff727230 */ /* 0x000fca0000004100 */
[----:B------:R-:W-:Y:S01]  /*1ee10*/  FFMA.FTZ R111, R111, R114, R125 ;  /* 0x000000726f6f7223 */ /* 0x000fe2000001007d */
[----:B------:R-:W-:Y:S01]  /*1ee20*/  FMUL.FTZ R114, R108, R97 ;  /* 0x000000616c727220 */ /* 0x000fe20000410000 */
[----:B------:R-:W-:Y:S02]  /*1ee30*/  HADD2.F32 R97, -RZ, R16.H1_H1 ;  /* 0x30000010ff617230 */ /* 0x000fe40000004100 */
[----:B------:R-:W-:-:S05]  /*1ee40*/  HADD2.F32 R125, -RZ, R24.H1_H1 ;  /* 0x30000018ff7d7230 */ /* 0x000fca0000004100 */
[----:B------:R-:W-:Y:S01]  /*1ee50*/  FFMA.FTZ R97, R114, R97, R125 ;  /* 0x0000006172617223 */ /* 0x000fe2000001007d */
[----:B------:R-:W-:-:S04]  /*1ee60*/  HADD2.F32 R125, -RZ, R20.H1_H1 ;  /* 0x30000014ff7d7230 */ /* 0x000fc80000004100 */
[----:B------:R-:W-:Y:S01]  /*1ee70*/  F2FP.F16.F32.PACK_AB R92, R97, R92 ;  /* 0x0000005c615c723e */ /* 0x000fe200000000ff */
[----:B------:R-:W-:Y:S02]  /*1ee80*/  FFMA.FTZ R114, R114, R125, R96 ;  /* 0x0000007d72727223 */ /* 0x000fe40000010060 */
[----:B------:R-:W0:Y:S02]  /*1ee90*/  LDC.64 R96, c[0x0][0x428] ;  /* 0x00010a00ff607b82 */ /* 0x000e240000000a00 */
[----:B0-----:R-:W-:-:S05]  /*1eea0*/  IMAD.WIDE.U32 R96, R10, 0x10, R96 ;  /* 0x000000100a607825 */ /* 0x001fca00078e0060 */
[----:B------:R0:W-:Y:S02]  /*1eeb0*/  STG.E.128 desc[UR10][R96.64], R92 ;  /* 0x0000005c60007986 */ /* 0x0001e4000c101d0a */
[----:B0-----:R-:W0:Y:S01]  /*1eec0*/  LDC.64 R92, c[0x0][0x430] ;  /* 0x00010c00ff5c7b82 */ /* 0x001e220000000a00 */
[----:B------:R-:W-:Y:S02]  /*1eed0*/  F2FP.F16.F32.PACK_AB R97, R119, R115 ;  /* 0x000000737761723e */ /* 0x000fe400000000ff */
[----:B------:R-:W-:Y:S01]  /*1eee0*/  F2FP.F16.F32.PACK_AB R96, R114, R111 ;  /* 0x0000006f7260723e */ /* 0x000fe200000000ff */
[C---:B0-----:R-:W-:Y:S01]  /*1eef0*/  IMAD.WIDE.U32 R92, R10.reuse, 0x10, R92 ;  /* 0x000000100a5c7825 */ /* 0x041fe200078e005c */
[----:B------:R-:W-:-:S04]  /*1ef00*/  IADD3 R10, PT, PT, R10, 0x100, RZ ;  /* 0x000001000a0a7810 */ /* 0x000fc80007ffe0ff */
[----:B------:R2:W-:Y:S03]  /*1ef10*/  STG.E.128 desc[UR10][R92.64], R96 ;  /* 0x000000605c007986 */ /* 0x0005e6000c101d0a */
.L_x_8574:
[----:B------:R-:W-:Y:S05]  /*1ef20*/  BSYNC.RECONVERGENT B0 ;  /* 0x0000000000007941 */ /* 0x000fea0003800200 */
.L_x_8573:
[----:B------:R-:W-:Y:S01]  /*1ef30*/  ISETP.NE.AND P0, PT, R118, RZ, PT ;  /* 0x000000ff7600720c */ /* 0x000fe20003f05270 */
[----:B------:R-:W-:-:S12]  /*1ef40*/  BSSY.RECONVERGENT B0, `(.L_x_8575) ;  /* 0x0000050000007945 */ /* 0x000fd80003800200 */
        /* <DEDUP_REMOVED lines=18> */
[--C-:B------:R-:W-:Y:S02]  /*1f070*/  HADD2.F32 R98, -RZ, R45.reuse.H0_H0 ;  /* 0x2000002dff627230 */ /* 0x100fe40000004100 */
[----:B------:R-:W-:Y:S02]  /*1f080*/  HADD2.F32 R99, -RZ, R45.H1_H1 ;  /* 0x3000002dff637230 */ /* 0x000fe40000004100 */
[----:B------:R-:W-:Y:S01]  /*1f090*/  FFMA.FTZ R111, R95, R94, R96 ;  /* 0x0000005e5f6f7223 */ /* 0x000fe20000010060 */
[----:B------:R-:W-:Y:S02]  /*1f0a0*/  HADD2.F32 R96, -RZ, R41.H0_H0 ;  /* 0x20000029ff607230 */ /* 0x000fe40000004100 */
[----:B------:R-:W-:Y:S01]  /*1f0b0*/  FMUL.FTZ R93, R108, R93 ;  /* 0x0000005d6c5d7220 */ /* 0x000fe20000410000 */
[--C-:B------:R-:W-:Y:S01]  /*1f0c0*/  HADD2.F32 R94, -RZ, R49.reuse.H0_H0 ;  /* 0x20000031ff5e7230 */ /* 0x100fe20000004100 */
[----:B------:R-:W-:Y:S01]  /*1f0d0*/  F2FP.F16.F32.PACK_AB R92, R97, R92 ;  /* 0x0000005c615c723e */ /* 0x000fe200000000ff */
[----:B------:R-:W-:-:S02]  /*1f0e0*/  HADD2.F32 R95, -RZ, R49.H1_H1 ;  /* 0x30000031ff5f7230 */ /* 0x000fc40000004100 */
[C---:B------:R-:W-:Y:S01]  /*1f0f0*/  FFMA.FTZ R115, R93.reuse, R98, R115 ;  /* 0x000000625d737223 */ /* 0x040fe20000010073 */
[----:B------:R-:W-:Y:S02]  /*1f100*/  HADD2.F32 R98, -RZ, R50.H0_H0 ;  /* 0x20000032ff627230 */ /* 0x000fe40000004100 */
[----:B------:R-:W-:Y:S01]  /*1f110*/  FFMA.FTZ R96, R93, R96, R94 ;  /* 0x000000605d607223 */ /* 0x000fe2000001005e */
[----:B------:R-:W-:Y:S01]  /*1f120*/  FADD.FTZ R93, R87, -R109 ;  /* 0x8000006d575d7221 */ /* 0x000fe20000010000 */
[----:B------:R-:W-:Y:S02]  /*1f130*/  HADD2.F32 R94, -RZ, R53.H1_H1 ;  /* 0x30000035ff5e7230 */ /* 0x000fe40000004100 */
[----:B------:R-:W-:Y:S02]  /*1f140*/  HADD2.F32 R120, -RZ, R46.H0_H0 ;  /* 0x2000002eff787230 */ /* 0x000fe40000004100 */
[----:B------:R-:W-:Y:S01]  /*1f150*/  FMUL.FTZ R118, R108, R93 ;  /* 0x0000005d6c767220 */ /* 0x000fe20000410000 */
[----:B------:R-:W-:-:S02]  /*1f160*/  HADD2.F32 R93, -RZ, R41.H1_H1 ;  /* 0x30000029ff5d7230 */ /* 0x000fc40000004100 */
[----:B------:R-:W-:Y:S02]  /*1f170*/  HADD2.F32 R119, -RZ, R54.H0_H0 ;  /* 0x20000036ff777230 */ /* 0x000fe40000004100 */
[----:B------:R-:W-:Y:S02]  /*1f180*/  HADD2.F32 R122, -RZ, R51.H0_H0 ;  /* 0x20000033ff7a7230 */ /* 0x000fe40000004100 */
[----:B------:R-:W-:Y:S01]  /*1f190*/  FFMA.FTZ R93, R118, R93, R95 ;  /* 0x0000005d765d7223 */ /* 0x000fe2000001005f */
[----:B------:R-:W-:Y:S01]  /*1f1a0*/  FADD.FTZ R95, R88, -R109 ;  /* 0x8000006d585f7221 */ /* 0x000fe20000010000 */
[----:B------:R-:W-:Y:S01]  /*1f1b0*/  FFMA.FTZ R118, R118, R99, R94 ;  /* 0x0000006376767223 */ /* 0x000fe2000001005e */
[----:B------:R-:W-:Y:S02]  /*1f1c0*/  HADD2.F32 R94, -RZ, R42.H0_H0 ;  /* 0x2000002aff5e7230 */ /* 0x000fe40000004100 */
[----:B------:R-:W-:Y:S01]  /*1f1d0*/  FMUL.FTZ R95, R108, R95 ;  /* 0x0000005f6c5f7220 */ /* 0x000fe20000410000 */
[----:B------:R-:W-:Y:S01]  /*1f1e0*/  HADD2.F32 R99, -RZ, R54.H1_H1 ;  /* 0x30000036ff637230 */ /* 0x000fe20000004100 */
[----:B------:R-:W-:Y:S01]  /*1f1f0*/  F2FP.F16.F32.PACK_AB R93, R93, R96 ;  /* 0x000000605d5d723e */ /* 0x000fe200000000ff */
[----:B------:R-:W-:-:S02]  /*1f200*/  HADD2.F32 R125, -RZ, R55.H0_H0 ;  /* 0x20000037ff7d7230 */ /* 0x000fc40000004100 */
[C---:B------:R-:W-:Y:S01]  /*1f210*/  FFMA.FTZ R94, R95.reuse, R94, R98 ;  /* 0x0000005e5f5e7223 */ /* 0x040fe20000010062 */
[----:B------:R-:W-:Y:S01]  /*1f220*/  FFMA.FTZ R119, R95, R120, R119 ;  /* 0x000000785f777223 */ /* 0x000fe20000010077 */
[----:B------:R-:W-:Y:S01]  /*1f230*/  FADD.FTZ R95, R89, -R109 ;  /* 0x8000006d595f7221 */ /* 0x000fe20000010000 */
[----:B------:R-:W-:Y:S01]  /*1f240*/  HADD2.F32 R98, -RZ, R42.H1_H1 ;  /* 0x3000002aff627230 */ /* 0x000fe20000004100 */
[----:B------:R-:W0:Y:S01]  /*1f250*/  LDC.64 R96, c[0x0][0x428] ;  /* 0x00010a00ff607b82 */ /* 0x000e220000000a00 */
[----:B------:R-:W-:Y:S02]  /*1f260*/  HADD2.F32 R120, -RZ, R50.H1_H1 ;  /* 0x30000032ff787230 */ /* 0x000fe40000004100 */
[----:B------:R-:W-:-:S04]  /*1f270*/  FMUL.FTZ R95, R108, R95 ;  /* 0x0000005f6c5f7220 */ /* 0x000fc80000410000 */
[----:B------:R-:W-:Y:S01]  /*1f280*/  FFMA.FTZ R121, R95, R98, R120 ;  /* 0x000000625f797223 */ /* 0x000fe20000010078 */
[----:B------:R-:W-:Y:S02]  /*1f290*/  HADD2.F32 R98, -RZ, R46.H1_H1 ;  /* 0x3000002eff627230 */ /* 0x000fe40000004100 */
[----:B------:R-:W-:Y:S02]  /*1f2a0*/  HADD2.F32 R120, -RZ, R43.H0_H0 ;  /* 0x2000002bff787230 */ /* 0x000fe40000004100 */
[----:B------:R-:W-:Y:S01]  /*1f2b0*/  F2FP.F16.F32.PACK_AB R94, R121, R94 ;  /* 0x0000005e795e723e */ /* 0x000fe200000000ff */
[----:B------:R-:W-:Y:S01]  /*1f2c0*/  FFMA.FTZ R98, R95, R98, R99 ;  /* 0x000000625f627223 */ /* 0x000fe20000010063 */
[--C-:B------:R-:W-:Y:S01]  /*1f2d0*/  FADD.FTZ R99, R90, -R109.reuse ;  /* 0x8000006d5a637221 */ /* 0x100fe20000010000 */
[----:B------:R-:W-:Y:S01]  /*1f2e0*/  FADD.FTZ R109, R91, -R109 ;  /* 0x8000006d5b6d7221 */ /* 0x000fe20000010000 */
[----:B------:R-:W-:Y:S02]  /*1f2f0*/  HADD2.F32 R121, -RZ, R51.H1_H1 ;  /* 0x30000033ff797230 */ /* 0x000fe40000004100 */
[C---:B------:R-:W-:Y:S01]  /*1f300*/  FMUL.FTZ R99, R108.reuse, R99 ;  /* 0x000000636c637220 */ /* 0x040fe20000410000 */
[----:B------:R-:W-:Y:S01]  /*1f310*/  FMUL.FTZ R108, R108, R109 ;  /* 0x0000006d6c6c7220 */ /* 0x000fe20000410000 */
[----:B------:R-:W-:Y:S01]  /*1f320*/  HADD2.F32 R109, -RZ, R43.H1_H1 ;  /* 0x3000002bff6d7230 */ /* 0x000fe20000004100 */
[----:B------:R-:W-:Y:S01]  /*1f330*/  F2FP.F16.F32.PACK_AB R98, R98, R119 ;  /* 0x000000776262723e */ /* 0x000fe200000000ff */
[----:B------:R-:W-:Y:S01]  /*1f340*/  FFMA.FTZ R95, R99, R120, R122 ;  /* 0x00000078635f7223 */ /* 0x000fe2000001007a */
[----:B------:R-:W-:-:S02]  /*1f350*/  HADD2.F32 R120, -RZ, R47.H0_H0 ;  /* 0x2000002fff787230 */ /* 0x000fc40000004100 */
[----:B0-----:R-:W-:-:S04]  /*1f360*/  IMAD.WIDE.U32 R96, R10, 0x10, R96 ;  /* 0x000000100a607825 */ /* 0x001fc800078e0060 */
[----:B------:R-:W-:Y:S01]  /*1f370*/  FFMA.FTZ R99, R99, R120, R125 ;  /* 0x0000007863637223 */ /* 0x000fe2000001007d */
[----:B------:R-:W-:Y:S01]  /*1f380*/  FFMA.FTZ R120, R108, R109, R121 ;  /* 0x0000006d6c787223 */ /* 0x000fe20000010079 */
[----:B------:R-:W-:Y:S02]  /*1f390*/  HADD2.F32 R109, -RZ, R47.H1_H1 ;  /* 0x3000002fff6d7230 */ /* 0x000fe40000004100 */
[----:B------:R-:W-:Y:S02]  /*1f3a0*/  HADD2.F32 R122, -RZ, R55.H1_H1 ;  /* 0x30000037ff7a7230 */ /* 0x000fe40000004100 */
[----:B------:R-:W-:-:S03]  /*1f3b0*/  F2FP.F16.F32.PACK_AB R95, R120, R95 ;  /* 0x0000005f785f723e */ /* 0x000fc600000000ff */
[----:B------:R-:W-:Y:S02]  /*1f3c0*/  FFMA.FTZ R108, R108, R109, R122 ;  /* 0x0000006d6c6c7223 */ /* 0x000fe4000001007a */
[----:B------:R0:W-:Y:S03]  /*1f3d0*/  STG.E.128 desc[UR10][R96.64], R92 ;  /* 0x0000005c60007986 */ /* 0x0001e6000c101d0a */
[----:B------:R-:W-:Y:S01]  /*1f3e0*/  F2FP.F16.F32.PACK_AB R99, R108, R99 ;  /* 0x000000636c63723e */ /* 0x000fe200000000ff */
[----:B0-----:R-:W0:Y:S01]  /*1f3f0*/  LDC.64 R92, c[0x0][0x430] ;  /* 0x00010c00ff5c7b82 */ /* 0x001e220000000a00 */
[----:B------:R-:W-:Y:S02]  /*1f400*/  F2FP.F16.F32.PACK_AB R97, R118, R115 ;  /* 0x000000737661723e */ /* 0x000fe400000000ff */
[----:B------:R-:W-:Y:S01]  /*1f410*/  F2FP.F16.F32.PACK_AB R96, R111, R114 ;  /* 0x000000726f60723e */ /* 0x000fe200000000ff */
[----:B0-----:R-:W-:-:S05]  /*1f420*/  IMAD.WIDE.U32 R92, R10, 0x10, R92 ;  /* 0x000000100a5c7825 */ /* 0x001fca00078e005c */
[----:B------:R3:W-:Y:S02]  /*1f430*/  STG.E.128 desc[UR10][R92.64], R96 ;  /* 0x000000605c007986 */ /* 0x0007e4000c101d0a */
.L_x_8576:
[----:B------:R-:W-:Y:S05]  /*1f440*/  BSYNC.RECONVERGENT B0 ;  /* 0x0000000000007941 */ /* 0x000fea0003800200 */
.L_x_8575:
[----:B------:R-:W-:Y:S02]  /*1f450*/  UIADD3 UR4, UPT, UPT, UR4, UR16, URZ ;  /* 0x0000001004047290 */ /* 0x000fe4000fffe0ff */
[----:B------:R-:W-:Y:S02]  /*1f460*/  UPLOP3.LUT UP1, UPT, UPT, UPT, UP1, 0x40, 0x4 ;  /* 0x000000000004789c */ /* 0x000fe40003f2e810 */
[----:B------:R-:W-:-:S09]  /*1f470*/  UISETP.GE.AND UP0, UPT, UR4, UR17, UPT ;  /* 0x000000110400728c */ /* 0x000fd2000bf06270 */
[----:B------:R-:W-:Y:S05]  /*1f480*/  BRA.U !UP0, `(.L_x_8577) ;  /* 0xfffffe2108007547 */ /* 0x000fea000b83ffff */
[----:B------:R-:W-:Y:S05]  /*1f490*/  EXIT ;  /* 0x000000000000794d */ /* 0x000fea0003800000 */
.L_x_8578:
        /* <DEDUP_REMOVED lines=14> */
.L_x_13716:


//--------------------- .text._ZN10layer_norm31ln_parallel_residual_fwd_kernelINS_13Kernel_traitsI6__halfS2_fS2_fjLj6144ELj1ELj1ELj8ELj16ENS_18Kernel_traits_baseILj6144ES2_S2_fS2_fjLj256EEEEELb1ELb0ELb1EEEvNS_9FwdParamsE --------------------------
	.section	.text._ZN10layer_norm31ln_parallel_residual_fwd_kernelINS_13Kernel_traitsI6__halfS2_fS2_fjLj6144ELj1ELj1ELj8ELj16ENS_18Kernel_traits_baseILj6144ES2_S2_fS2_fjLj256EEEEELb1ELb0ELb1EEEvNS_9FwdParamsE,"ax",@progbits
	.align	128
        .global         _ZN10layer_norm31ln_parallel_residual_fwd_kernelINS_13Kernel_traitsI6__halfS2_fS2_fjLj6144ELj1ELj1ELj8ELj16ENS_18Kernel_traits_baseILj6144ES2_S2_fS2_fjLj256EEEEELb1ELb0ELb1EEEvNS_9FwdParamsE
        .type           _ZN10layer_norm31ln_parallel_residual_fwd_kernelINS_13Kernel_traitsI6__halfS2_fS2_fjLj6144ELj1ELj1ELj8ELj16ENS_18Kernel_traits_baseILj6144ES2_S2_fS2_fjLj256EEEEELb1ELb0ELb1EEEvNS_9FwdParamsE,@function
        .size           _ZN10layer_norm31ln_parallel_residual_fwd_kernelINS_13Kernel_traitsI6__halfS2_fS2_fjLj6144ELj1ELj1ELj8ELj16ENS_18Kernel_traits_baseILj6144ES2_S2_fS2_fjLj256EEEEELb1ELb0ELb1EEEvNS_9FwdParamsE,(.L_x_13717 - _ZN10layer_norm31ln_parallel_residual_fwd_kernelINS_13Kernel_traitsI6__halfS2_fS2_fjLj6144ELj1ELj1ELj8ELj16ENS_18Kernel_traits_baseILj6144ES2_S2_fS2_fjLj256EEEEELb1ELb0ELb1EEEvNS_9FwdParamsE)
        .other          _ZN10layer_norm31ln_parallel_residual_fwd_kernelINS_13Kernel_traitsI6__halfS2_fS2_fjLj6144ELj1ELj1ELj8ELj16ENS_18Kernel_traits_baseILj6144ES2_S2_fS2_fjLj256EEEEELb1ELb0ELb1EEEvNS_9FwdParamsE,@"STO_CUDA_ENTRY STV_DEFAULT"
_ZN10layer_norm31ln_parallel_residual_fwd_kernelINS_13Kernel_traitsI6__halfS2_fS2_fjLj6144ELj1ELj1ELj8ELj16ENS_18Kernel_traits_baseILj6144ES2_S2_fS2_fjLj256EEEEELb1ELb0ELb1EEEvNS_9FwdParamsE:
.text._ZN10layer_norm31ln_parallel_residual_fwd_kernelINS_13Kernel_traitsI6__halfS2_fS2_fjLj6144ELj1ELj1ELj8ELj16ENS_18Kernel_traits_baseILj6144ES2_S2_fS2_fjLj256EEEEELb1ELb0ELb1EEEvNS_9FwdParamsE:
[----:B------:R-:W0:Y:S01]  /*0000*/  LDC R1, c[0x0][0x37c] ;  /* 0x0000df00ff017b82 */ /* 0x000e220000000800 */
[----:B------:R-:W1:Y:S07]  /*0010*/  LDCU.U8 UR4, c[0x0][0x464] ;  /* 0x00008c80ff0477ac */ /* 0x000e6e0008000000 */
[----:B------:R-:W2:Y:S01]  /*0020*/  LDC R12, c[0x0][0x458] ;  /* 0x00011600ff0c7b82 */ /* 0x000ea20000000800 */
[----:B0-----:R-:W-:Y:S01]  /*0030*/  VIADD R1, R1, 0xfffffff0 ;  /* 0xfffffff001017836 */ /* 0x001fe20000000000 */
[----:B------:R-:W0:Y:S01]  /*0040*/  LDCU.64 UR10, c[0x0][0x450] ;  /* 0x00008a00ff0a77ac */ /* 0x000e220008000a00 */
[----:B------:R-:W3:Y:S05]  /*0050*/  LDCU.64 UR12, c[0x0][0x358] ;  /* 0x00006b00ff0c77ac */ /* 0x000eea0008000a00 */
[----:B------:R-:W4:Y:S01]  /*0060*/  LDC R13, c[0x0][0x45c] ;  /* 0x00011700ff0d7b82 */ /* 0x000f220000000800 */
[----:B-1----:R-:W-:Y:S01]  /*0070*/  ISETP.NE.AND P0, PT, RZ, UR4, PT ;  /* 0x00000004ff007c0c */ /* 0x002fe2000bf05270 */
[----:B------:R-:W1:Y:S01]  /*0080*/  LDCU.64 UR4, c[0x0][0x438] ;  /* 0x00008700ff0477ac */ /* 0x000e620008000a00 */
[----:B0-----:R-:W-:Y:S01]  /*0090*/  IMAD.U32 R2, RZ, RZ, UR10 ;  /* 0x0000000aff027e24 */ /* 0x001fe2000f8e00ff */
[----:B------:R-:W-:-:S10]  /*00a0*/  MOV R3, UR11 ;  /* 0x0000000b00037c02 */ /* 0x000fd40008000f00 */
[----:B--2---:R-:W-:Y:S01]  /*00b0*/  @P0 IMAD.MOV.U32 R4, RZ, RZ, R12 ;  /* 0x000000ffff040224 */ /* 0x004fe200078e000c */
[----:B---3--:R-:W2:Y:S01]  /*00c0*/  @P0 LDG.E.64 R2, desc[UR12][R2.64] ;  /* 0x0000000c02020981 */ /* 0x008ea2000c1e1b00 */
[----:B----4-:R-:W-:Y:S01]  /*00d0*/  @P0 IMAD.MOV.U32 R5, RZ, RZ, R13 ;  /* 0x000000ffff050224 */ /* 0x010fe200078e000d */
[----:B------:R-:W0:Y:S05]  /*00e0*/  @P0 LDC R7, c[0x0][0x460] ;  /* 0x00011800ff070b82 */ /* 0x000e2a0000000800 */
[----:B------:R-:W0:Y:S01]  /*00f0*/  @P0 LDG.E.64 R4, desc[UR12][R4.64] ;  /* 0x0000000c04040981 */ /* 0x000e22000c1e1b00 */
[----:B------:R-:W3:Y:S01]  /*0100*/  S2R R104, SR_TID.X ;  /* 0x0000000000687919 */ /* 0x000ee20000002100 */
[----:B-1----:R-:W-:-:S04]  /*0110*/  UISETP.NE.U32.AND UP0, UPT, UR4, URZ, UPT ;  /* 0x000000ff0400728c */ /* 0x002fc8000bf05070 */
[----:B------:R-:W-:Y:S01]  /*0120*/  UISETP.NE.AND.EX UP0, UPT, UR5, URZ, UPT, UP0 ;  /* 0x000000ff0500728c */ /* 0x000fe2000bf05300 */
[----:B--2---:R-:W-:Y:S02]  /*0130*/  @P0 R2UR UR10, R2 ;  /* 0x00000000020a02ca */ /* 0x004fe400000e0000 */
[----:B------:R-:W-:Y:S02]  /*0140*/  @P0 R2UR UR11, R3 ;  /* 0x00000000030b02ca */ /* 0x000fe400000e0000 */
[----:B0-----:R-:W-:-:S04]  /*0150*/  @P0 IADD3 R12, P1, PT, R4, R7, RZ ;  /* 0x00000007040c0210 */ /* 0x001fc80007f3e0ff */
[----:B------:R-:W-:-:S04]  /*0160*/  @P0 IADD3.X R13, PT, PT, RZ, R5, RZ, P1, !PT ;  /* 0x00000005ff0d0210 */ /* 0x000fc80000ffe4ff */
        /* <DEDUP_REMOVED lines=12> */
[----:B------:R-:W-:Y:S01]  /*0230*/  CS2R R90, SRZ ;  /* 0x00000000005a7805 */ /* 0x000fe2000001ff00 */
[----:B------:R-:W-:Y:S01]  /*0240*/  IMAD.MOV.U32 R0, RZ, RZ, RZ ;  /* 0x000000ffff007224 */ /* 0x000fe200078e00ff */
[----:B------:R-:W-:Y:S02]  /*0250*/  CS2R R58, SRZ ;  /* 0x00000000003a7805 */ /* 0x000fe4000001ff00 */
[----:B------:R-:W-:Y:S02]  /*0260*/  CS2R R56, SRZ ;  /* 0x0000000000387805 */ /* 0x000fe4000001ff00 */
[----:B------:R-:W-:Y:S02]  /*0270*/  CS2R R54, SRZ ;  /* 0x0000000000367805 */ /* 0x000fe4000001ff00 */
[----:B------:R-:W-:-:S02]  /*0280*/  CS2R R52, SRZ ;  /* 0x0000000000347805 */ /* 0x000fc4000001ff00 */
        /* <DEDUP_REMOVED lines=13> */
.L_x_8580:
        /* <DEDUP_REMOVED lines=8> */
[----:B--2---:R-:W-:-:S04]  /*03e0*/  IMAD.WIDE.U32 R4, R104, 0x10, R4 ;  /* 0x0000001068047825 */ /* 0x004fc800078e0004 */
[----:B------:R-:W-:Y:S01]  /*03f0*/  HFMA2 R0, -RZ, RZ, 0, 0 ;  /* 0x00000000ff007431 */ /* 0x000fe200000001ff */
[----:B------:R-:W5:Y:S01]  /*0400*/  LDG.E.128 R80, desc[UR12][R2.64] ;  /* 0x0000000c02507981 */ /* 0x000f62000c1e1d00 */
[----:B------:R-:W-:Y:S02]  /*0410*/  CS2R R96, SRZ ;  /* 0x0000000000607805 */ /* 0x000fe4000001ff00 */
[----:B------:R-:W-:Y:S02]  /*0420*/  CS2R R94, SRZ ;  /* 0x00000000005e7805 */ /* 0x000fe4000001ff00 */
[----:B------:R-:W-:Y:S01]  /*0430*/  CS2R R92, SRZ ;  /* 0x00000000005c7805 */ /* 0x000fe2000001ff00 */
[----:B------:R-:W5:Y:S01]  /*0440*/  LDG.E.128 R76, desc[UR12][R2.64+0x1000] ;  /* 0x0010000c024c7981 */ /* 0x000f62000c1e1d00 */
[----:B------:R-:W-:-:S03]  /*0450*/  CS2R R90, SRZ ;  /* 0x00000000005a7805 */ /* 0x000fc6000001ff00 */
[----:B------:R0:W5:Y:S04]  /*0460*/  LDG.E.128 R72, desc[UR12][R2.64+0x2000] ;  /* 0x0020000c02487981 */ /* 0x000168000c1e1d00 */
[----:B------:R-:W5:Y:S04]  /*0470*/  LDG.E.128 R48, desc[UR12][R4.64] ;  /* 0x0000000c04307981 */ /* 0x000f68000c1e1d00 */
[----:B------:R-:W5:Y:S01]  /*0480*/  LDG.E.128 R52, desc[UR12][R4.64+0x1000] ;  /* 0x0010000c04347981 */ /* 0x000f62000c1e1d00 */
[----:B0-----:R-:W-:-:S03]  /*0490*/  CS2R R2, SRZ ;  /* 0x0000000000027805 */ /* 0x001fc6000001ff00 */
[----:B------:R0:W5:Y:S02]  /*04a0*/  LDG.E.128 R56, desc[UR12][R4.64+0x2000] ;  /* 0x0020000c04387981 */ /* 0x000164000c1e1d00 */
[----:B0-----:R-:W-:Y:S01]  /*04b0*/  IMAD.MOV.U32 R4, RZ, RZ, RZ ;  /* 0x000000ffff047224 */ /* 0x001fe200078e00ff */
[----:B------:R-:W-:Y:S06]  /*04c0*/  BRA `(.L_x_8581) ;  /* 0x0000000000d47947 */ /* 0x000fec0003800000 */
.L_x_8579:
        /* <DEDUP_REMOVED lines=13> */
[----:B------:R-:W5:Y:S04]  /*05a0*/  LDG.E.128 R68, desc[UR12][R6.64] ;  /* 0x0000000c06447981 */ /* 0x000f68000c1e1d00 */
[----:B------:R-:W5:Y:S01]  /*05b0*/  LDG.E.128 R64, desc[UR12][R6.64+0x1000] ;  /* 0x0010000c06407981 */ /* 0x000f62000c1e1d00 */
[----:B0-----:R-:W-:-:S03]  /*05c0*/  @P0 IMAD.WIDE.U32 R14, R104, 0x10, R14 ;  /* 0x00000010680e0825 */ /* 0x001fc600078e000e */
[----:B------:R-:W5:Y:S04]  /*05d0*/  LDG.E.128 R60, desc[UR12][R6.64+0x2000] ;  /* 0x0020000c063c7981 */ /* 0x000f68000c1e1d00 */
[----:B------:R-:W5:Y:S04]  /*05e0*/  @P0 LDG.E.128 R48, desc[UR12][R14.64] ;  /* 0x0000000c0e300981 */ /* 0x000f68000c1e1d00 */
[----:B------:R-:W5:Y:S04]  /*05f0*/  @P0 LDG.E.128 R52, desc[UR12][R14.64+0x1000] ;  /* 0x0010000c0e340981 */ /* 0x000f68000c1e1d00 */
[----:B------:R-:W5:Y:S04]  /*0600*/  @P0 LDG.E.128 R56, desc[UR12][R14.64+0x2000] ;  /* 0x0020000c0e380981 */ /* 0x000f68000c1e1d00 */
[----:B------:R-:W5:Y:S04]  /*0610*/  LDG.E.128 R80, desc[UR12][R4.64] ;  /* 0x0000000c04507981 */ /* 0x000f68000c1e1d00 */
[----:B------:R-:W5:Y:S04]  /*0620*/  LDG.E.128 R76, desc[UR12][R4.64+0x1000] ;  /* 0x0010000c044c7981 */ /* 0x000f68000c1e1d00 */
[----:B------:R2:W5:Y:S02]  /*0630*/  LDG.E.128 R72, desc[UR12][R4.64+0x2000] ;  /* 0x0020000c04487981 */ /* 0x000564000c1e1d00 */
[----:B--2---:R-:W-:Y:S01]  /*0640*/  @P0 IMAD.MOV.U32 R4, RZ, RZ, R20 ;  /* 0x000000ffff040224 */ /* 0x004fe200078e0014 */
        /* <DEDUP_REMOVED lines=8> */
[----:B----4-:R-:W-:Y:S01]  /*06d0*/  @P0 MOV R94, R8 ;  /* 0x00000008005e0202 */ /* 0x010fe20000000f00 */
[----:B------:R-:W-:Y:S01]  /*06e0*/  @P0 IMAD.MOV.U32 R93, RZ, RZ, R19 ;  /* 0x000000ffff5d0224 */ /* 0x000fe200078e0013 */
[----:B------:R-:W-:Y:S01]  /*06f0*/  @P0 MOV R97, R11 ;  /* 0x0000000b00610202 */ /* 0x000fe20000000f00 */
        /* <DEDUP_REMOVED lines=8> */
[----:B------:R-:W-:Y:S01]  /*0780*/  @!P0 IMAD.MOV.U32 R93, RZ, RZ, R19 ;  /* 0x000000ffff5d8224 */ /* 0x000fe200078e0013 */
[----:B------:R-:W-:Y:S01]  /*0790*/  @!P0 CS2R R50, SRZ ;  /* 0x0000000000328805 */ /* 0x000fe2000001ff00 */
[----:B------:R-:W-:Y:S01]  /*07a0*/  @!P0 IMAD.MOV.U32 R94, RZ, RZ, R8 ;  /* 0x000000ffff5e8224 */ /* 0x000fe200078e0008 */
[----:B------:R-:W-:Y:S01]  /*07b0*/  @!P0 CS2R R48, SRZ ;  /* 0x0000000000308805 */ /* 0x000fe2000001ff00 */
[----:B------:R-:W-:Y:S01]  /*07c0*/  @!P0 IMAD.MOV.U32 R95, RZ, RZ, R9 ;  /* 0x000000ffff5f8224 */ /* 0x000fe200078e0009 */
[----:B------:R-:W-:Y:S01]  /*07d0*/  @!P0 CS2R R54, SRZ ;  /* 0x0000000000368805 */ /* 0x000fe2000001ff00 */
[----:B------:R-:W-:Y:S01]  /*07e0*/  @!P0 IMAD.MOV.U32 R97, RZ, RZ, R11 ;  /* 0x000000ffff618224 */ /* 0x000fe200078e000b */
[----:B------:R-:W-:-:S02]  /*07f0*/  @!P0 CS2R R52, SRZ ;  /* 0x0000000000348805 */ /* 0x000fc4000001ff00 */
[----:B------:R-:W-:Y:S02]  /*0800*/  @!P0 CS2R R58, SRZ ;  /* 0x00000000003a8805 */ /* 0x000fe4000001ff00 */
[----:B------:R-:W-:-:S07]  /*0810*/  @!P0 CS2R R56, SRZ ;  /* 0x0000000000388805 */ /* 0x000fce000001ff00 */
.L_x_8581:
        /* <DEDUP_REMOVED lines=66> */
[----:B------:R-:W-:Y:S01]  /*0c40*/  IMAD.HI.U32 R7, R6, -0x2daee0ad, RZ ;  /* 0xd2511f5306077827 */ /* 0x000fe200078e00ff */
        /* <DEDUP_REMOVED lines=29> */
[----:B------:R-:W-:Y:S02]  /*0e20*/  IMAD.MOV.U32 R8, RZ, RZ, RZ ;  /* 0x000000ffff087224 */ /* 0x000fe400078e00ff */
[----:B01234-:R-:W-:-:S07]  /*0e30*/  IMAD R102, R11, -0x2daee0ad, RZ ;  /* 0xd2511f530b667824 */ /* 0x01ffce00078e02ff */
.L_x_8811:
[----:B------:R-:W-:Y:S01]  /*0e40*/  ISETP.NE.U32.AND P0, PT, RZ, UR16, PT ;  /* 0x00000010ff007c0c */ /* 0x000fe2000bf05070 */
[----:B0-----:R-:W0:Y:S01]  /*0e50*/  LDC.64 R84, c[0x0][0x390] ;  /* 0x0000e400ff547b82 */ /* 0x001e220000000a00 */
[----:B------:R-:W-:Y:S01]  /*0e60*/  UIMAD UR7, UR4, UR9, URZ ;  /* 0x00000009040772a4 */ /* 0x000fe2000f8e02ff */
[----:B------:R-:W-:Y:S01]  /*0e70*/  PLOP3.LUT P1, PT, PT, PT, UP0, 0x80, 0x8 ;  /* 0x000000000008781c */ /* 0x000fe20003f2f008 */
[----:B------:R-:W1:Y:S01]  /*0e80*/  @UP0 LDCU.64 UR22, c[0x0][0x398] ;  /* 0x00007300ff1607ac */ /* 0x000e620008000a00 */
[----:B------:R-:W-:Y:S01]  /*0e90*/  ISETP.NE.AND.EX P0, PT, RZ, UR17, PT, P0 ;  /* 0x00000011ff007c0c */ /* 0x000fe2000bf05300 */
[----:B------:R-:W-:Y:S01]  /*0ea0*/  IMAD.MOV.U32 R20, RZ, RZ, 0x10 ;  /* 0x00000010ff147424 */ /* 0x000fe200078e00ff */
[----:B------:R-:W-:Y:S01]  /*0eb0*/  PLOP3.LUT P2, PT, PT, PT, UP0, 0x80, 0x8 ;  /* 0x000000000008781c */ /* 0x000fe20003f4f008 */
[----:B------:R-:W-:-:S04]  /*0ec0*/  USHF.R.S32.HI UR8, URZ, 0x1f, UR7 ;  /* 0x0000001fff087899 */ /* 0x000fc80008011407 */
[----:B------:R-:W-:-:S06]  /*0ed0*/  ULEA.HI UR8, UR8, UR7, URZ, 0x3 ;  /* 0x0000000708087291 */ /* 0x000fcc000f8f18ff */
[----:B------:R-:W2:Y:S01]  /*0ee0*/  @P0 LDC.64 R22, c[0x0][0x3a0] ;  /* 0x0000e800ff160b82 */ /* 0x000ea20000000a00 */
[----:B------:R-:W-:-:S04]  /*0ef0*/  MOV R105, UR8 ;  /* 0x0000000800697c02 */ /* 0x000fc80008000f00 */
[----:B------:R-:W-:-:S05]  /*0f00*/  LEA.HI.SX32 R105, R105, R104, 0x1d ;  /* 0x0000006869697211 */ /* 0x000fca00078feaff */
[----:B0-----:R-:W-:-:S04]  /*0f10*/  IMAD.WIDE.U32 R16, R105, 0x10, R84 ;  /* 0x0000001069107825 */ /* 0x001fc800078e0054 */
[C---:B-1----:R-:W-:Y:S02]  /*0f20*/  @P1 IMAD.WIDE.U32 R20, R105.reuse, R20, UR22 ;  /* 0x0000001669141e25 */ /* 0x042fe4000f8e0014 */
[----:B-----5:R-:W5:Y:S04]  /*0f30*/  LDG.E.128 R16, desc[UR12][R16.64] ;  /* 0x0000000c10107981 */ /* 0x020f68000c1e1d00 */
[----:B------:R0:W5:Y:S01]  /*0f40*/  @P2 LDG.E.128 R44, desc[UR12][R20.64] ;  /* 0x0000000c142c2981 */ /* 0x000162000c1e1d00 */
[----:B--2---:R-:W-:-:S05]  /*0f50*/  @P0 IMAD.WIDE.U32 R22, R105, 0x20, R22 ;  /* 0x0000002069160825 */ /* 0x004fca00078e0016 */
[----:B------:R0:W5:Y:S04]  /*0f60*/  @P0 LDG.E.128 R40, desc[UR12][R22.64] ;  /* 0x0000000c16280981 */ /* 0x000168000c1e1d00 */
[----:B------:R0:W5:Y:S01]  /*0f70*/  @P0 LDG.E.128 R36, desc[UR12][R22.64+0x10] ;  /* 0x0000100c16240981 */ /* 0x000162000c1e1d00 */
[----:B------:R-:W-:-:S04]  /*0f80*/  UISETP.NE.U32.AND UP0, UPT, UR14, URZ, UPT ;  /* 0x000000ff0e00728c */ /* 0x000fc8000bf05070 */
[----:B------:R-:W-:Y:S01]  /*0f90*/  UISETP.NE.AND.EX UP0, UPT, UR15, URZ, UPT, UP0 ;  /* 0x000000ff0f00728c */ /* 0x000fe2000bf05300 */
[----:B------:R-:W-:-:S08]  /*0fa0*/  IMAD.MOV.U32 R104, RZ, RZ, 0x2f800000 ;  /* 0x2f800000ff687424 */ /* 0x000fd000078e00ff */
[----:B0-----:R-:W-:Y:S05]  /*0fb0*/  BRA.U UP0, `(.L_x_8582) ;  /* 0x0000002d00b07547 */ /* 0x001fea000b800000 */
        /* <DEDUP_REMOVED lines=15> */
.L_x_8584:
        /* <DEDUP_REMOVED lines=12> */
.L_x_8585:
        /* <DEDUP_REMOVED lines=54> */
[----:B------:R-:W-:Y:S02]  /*14d0*/  HFMA2 R23, -RZ, RZ, 0, 0 ;  /* 0x00000000ff177431 */ /* 0x000fe400000001ff */
[----:B------:R-:W-:Y:S01]  /*14e0*/  IMAD.WIDE.U32 R86, R86, -0x2daee0ad, RZ ;  /* 0xd2511f5356567825 */ /* 0x000fe200078e00ff */
[----:B------:R-:W-:-:S03]  /*14f0*/  LOP3.LUT R6, R22, UR7, R25, 0x96, !PT ;  /* 0x0000000716067c12 */ /* 0x000fc6000f8e9619 */
[----:B------:R-:W-:Y:S01]  /*1500*/  IMAD.MOV.U32 R10, RZ, RZ, R24 ;  /* 0x000000ffff0a7224 */ /* 0x000fe200078e0018 */
[----:B------:R-:W-:Y:S01]  /*1510*/  LOP3.LUT R7, R20, UR8, R87, 0x96, !PT ;  /* 0x0000000814077c12 */ /* 0x000fe2000f8e9657 */
[----:B------:R-:W-:-:S07]  /*1520*/  IMAD.MOV.U32 R20, RZ, RZ, R102 ;  /* 0x000000ffff147224 */ /* 0x000fce00078e0066 */
.L_x_8583:
[----:B------:R-:W-:Y:S01]  /*1530*/  ISETP.NE.AND P1, PT, R23, 0x1, PT ;  /* 0x000000011700780c */ /* 0x000fe20003f25270 */
[----:B-----5:R-:W-:Y:S01]  /*1540*/  HADD2.F32 R22, -RZ, R16.H0_H0 ;  /* 0x20000010ff167230 */ /* 0x020fe20000004100 */
[----:B------:R-:W-:Y:S01]  /*1550*/  I2FP.F32.U32 R21, R20 ;  /* 0x0000001400157245 */ /* 0x000fe20000201000 */
[----:B------:R-:W-:-:S04]  /*1560*/  IMAD.MOV.U32 R24, RZ, RZ, 0x2 ;  /* 0x00000002ff187424 */ /* 0x000fc800078e00ff */
        /* <DEDUP_REMOVED lines=13> */
.L_x_8587:
        /* <DEDUP_REMOVED lines=12> */
.L_x_8588:
        /* <DEDUP_REMOVED lines=61> */
.L_x_8586:
[----:B------:R-:W-:Y:S01]  /*1ad0*/  ISETP.NE.AND P1, PT, R24, 0x1, PT ;  /* 0x000000011800780c */ /* 0x000fe20003f25270 */
[----:B------:R-:W-:Y:S01]  /*1ae0*/  HFMA2 R26, -RZ, RZ, 0, 1.1920928955078125e-07 ;  /* 0x00000002ff1a7431 */ /* 0x000fe200000001ff */
[----:B------:R-:W-:Y:S01]  /*1af0*/  I2FP.F32.U32 R21, R21 ;  /* 0x0000001500157245 */ /* 0x000fe20000201000 */
[----:B------:R-:W-:Y:S02]  /*1b00*/  HADD2.F32 R30, -RZ, R16.H1_H1 ;  /* 0x30000010ff1e7230 */ /* 0x000fe40000004100 */
        /* <DEDUP_REMOVED lines=13> */
.L_x_8590:
        /* <DEDUP_REMOVED lines=12> */
.L_x_8591:
        /* <DEDUP_REMOVED lines=61> */
.L_x_8589:
[----:B------:R-:W-:Y:S01]  /*2070*/  ISETP.NE.AND P1, PT, R26, 0x1, PT ;  /* 0x000000011a00780c */ /* 0x000fe20003f25270 */
[----:B------:R-:W-:Y:S01]  /*2080*/  IMAD.MOV.U32 R24, RZ, RZ, 0x2 ;  /* 0x00000002ff187424 */ /* 0x000fe200078e00ff */
[----:B------:R-:W-:Y:S02]  /*2090*/  I2FP.F32.U32 R23, R16 ;  /* 0x0000001000177245 */ /* 0x000fe40000201000 */
[----:B------:R-:W-:-:S03]  /*20a0*/  MOV R25, R10 ;  /* 0x0000000a00197202 */ /* 0x000fc60000000f00 */
[----:B------:R-:W-:-:S05]  /*20b0*/  FFMA.FTZ R23, R23, R104, 1.1641532182693481445e-10 ;  /* 0x2f00000017177423 */ /* 0x000fca0000010068 */
[----:B------:R-:W-:Y:S01]  /*20c0*/  FSETP.LE.FTZ.AND P2, PT, R23, UR5, PT ;  /* 0x0000000517007c0b */ /* 0x000fe2000bf53000 */
[----:B------:R-:W-:-:S03]  /*20d0*/  HADD2.F32 R23, -RZ, R17.H0_H0 ;  /* 0x20000011ff177230 */ /* 0x000fc60000004100 */
        /* <DEDUP_REMOVED lines=10> */
.L_x_8593:
        /* <DEDUP_REMOVED lines=12> */
.L_x_8594:
        /* <DEDUP_REMOVED lines=61> */
.L_x_8592:
[----:B------:R-:W-:Y:S01]  /*2610*/  ISETP.NE.AND P2, PT, R24, 0x1, PT ;  /* 0x000000011800780c */ /* 0x000fe20003f45270 */
[----:B------:R-:W-:Y:S01]  /*2620*/  HADD2.F32 R17, -RZ, R17.H1_H1 ;  /* 0x30000011ff117230 */ /* 0x000fe20000004100 */
[----:B------:R-:W-:Y:S01]  /*2630*/  I2FP.F32.U32 R25, R25 ;  /* 0x0000001900197245 */ /* 0x000fe20000201000 */
[----:B------:R-:W-:-:S04]  /*2640*/  IMAD.MOV.U32 R26, RZ, RZ, 0x2 ;  /* 0x00000002ff1a7424 */ /* 0x000fc800078e00ff */
        /* <DEDUP_REMOVED lines=12> */
.L_x_8596:
        /* <DEDUP_REMOVED lines=12> */
.L_x_8597:
        /* <DEDUP_REMOVED lines=61> */
.L_x_8595:
[----:B------:R-:W-:Y:S01]  /*2ba0*/  ISETP.NE.AND P3, PT, R26, 0x1, PT ;  /* 0x000000011a00780c */ /* 0x000fe20003f65270 */
[----:B------:R-:W-:Y:S01]  /*2bb0*/  HFMA2 R24, -RZ, RZ, 0, 1.1920928955078125e-07 ;  /* 0x00000002ff187431 */ /* 0x000fe200000001ff */
[----:B------:R-:W-:Y:S01]  /*2bc0*/  I2FP.F32.U32 R25, R25 ;  /* 0x0000001900197245 */ /* 0x000fe20000201000 */
[----:B------:R-:W-:-:S04]  /*2bd0*/  HADD2.F32 R31, -RZ, R18.H0_H0 ;  /* 0x20000012ff1f7230 */ /* 0x000fc80000004100 */
        /* <DEDUP_REMOVED lines=12> */
.L_x_8599:
        /* <DEDUP_REMOVED lines=12> */
.L_x_8600:
        /* <DEDUP_REMOVED lines=61> */
.L_x_8598:
[----:B------:R-:W-:Y:S01]  /*3130*/  ISETP.NE.AND P4, PT, R24, 0x1, PT ;  /* 0x000000011800780c */ /* 0x000fe20003f85270 */
[----:B------:R-:W-:Y:S01]  /*3140*/  HADD2.F32 R18, -RZ, R18.H1_H1 ;  /* 0x30000012ff127230 */ /* 0x000fe20000004100 */
        /* <DEDUP_REMOVED lines=14> */
.L_x_8602:
        /* <DEDUP_REMOVED lines=12> */
.L_x_8603:
        /* <DEDUP_REMOVED lines=61> */
.L_x_8601:
[----:B------:R-:W-:Y:S01]  /*36c0*/  ISETP.NE.AND P5, PT, R27, 0x1, PT ;  /* 0x000000011b00780c */ /* 0x000fe20003fa5270 */
[----:B------:R-:W-:Y:S01]  /*36d0*/  HADD2.F32 R32, -RZ, R19.H0_H0 ;  /* 0x20000013ff207230 */ /* 0x000fe20000004100 */
[----:B------:R-:W-:Y:S01]  /*36e0*/  I2FP.F32.U32 R25, R25 ;  /* 0x0000001900197245 */ /* 0x000fe20000201000 */
[----:B------:R-:W-:Y:S02]  /*36f0*/  IMAD.MOV.U32 R106, RZ, RZ, 0x2 ;  /* 0x00000002ff6a7424 */ /* 0x000fe400078e00ff */
[----:B------:R-:W-:Y:S02]  /*3700*/  IMAD.MOV.U32 R26, RZ, RZ, R10 ;  /* 0x000000ffff1a7224 */ /* 0x000fe400078e000a */
        /* <DEDUP_REMOVED lines=11> */
.L_x_8605:
        /* <DEDUP_REMOVED lines=12> */
.L_x_8606:
        /* <DEDUP_REMOVED lines=61> */
.L_x_8604:
[----:B------:R-:W-:Y:S01]  /*3c50*/  HADD2.F32 R24, -RZ, R19.H1_H1 ;  /* 0x30000013ff187230 */ /* 0x000fe20000004100 */
[----:B------:R-:W-:Y:S01]  /*3c60*/  P2R R25, PR, RZ, 0x1 ;  /* 0x00000001ff197803 */ /* 0x000fe20000000000 */
[----:B------:R-:W-:Y:S01]  /*3c70*/  FMUL.FTZ R23, R23, UR6 ;  /* 0x0000000617177c20 */ /* 0x000fe20008410000 */
[----:B------:R-:W-:Y:S01]  /*3c80*/  I2FP.F32.U32 R19, R26 ;  /* 0x0000001a00137245 */ /* 0x000fe20000201000 */
[----:B------:R-:W-:Y:S01]  /*3c90*/  FMUL.FTZ R29, R30, UR6 ;  /* 0x000000061e1d7c20 */ /* 0x000fe20008410000 */
[----:B------:R-:W-:Y:S01]  /*3ca0*/  ISETP.NE.AND P0, PT, R16, RZ, PT ;  /* 0x000000ff1000720c */ /* 0x000fe20003f05270 */
[----:B------:R-:W-:Y:S01]  /*3cb0*/  FMUL.FTZ R22, R22, UR6 ;  /* 0x0000000616167c20 */ /* 0x000fe20008410000 */
        /* <DEDUP_REMOVED lines=28> */
.L_x_8582:
        /* <DEDUP_REMOVED lines=15> */
.L_x_8609:
        /* <DEDUP_REMOVED lines=12> */
.L_x_8610:
        /* <DEDUP_REMOVED lines=57> */
[----:B------:R-:W-:-:S04]  /*43c0*/  LOP3.LUT R6, R6, UR7, R11, 0x96, !PT ;  /* 0x0000000706067c12 */ /* 0x000fc8000f8e960b */
[----:B------:R-:W-:-:S07]  /*43d0*/  LOP3.LUT R7, R20, UR8, R87, 0x96, !PT ;  /* 0x0000000814077c12 */ /* 0x000fce000f8e9657 */
.L_x_8608:
[----:B------:R-:W-:Y:S01]  /*43e0*/  I2FP.F32.U32 R9, R9 ;  /* 0x0000000900097245 */ /* 0x000fe20000201000 */
[----:B------:R-:W-:Y:S01]  /*43f0*/  IMAD.MOV.U32 R11, RZ, RZ, R10 ;  /* 0x000000ffff0b7224 */ /* 0x000fe200078e000a */
[----:B------:R-:W-:Y:S02]  /*4400*/  ISETP.NE.AND P1, PT, R12, 0x1, PT ;  /* 0x000000010c00780c */ /* 0x000fe40003f25270 */
[----:B------:R-:W-:Y:S01]  /*4410*/  MOV R13, 0x2 ;  /* 0x00000002000d7802 */ /* 0x000fe20000000f00 */
[----:B------:R-:W-:-:S05]  /*4420*/  FFMA.FTZ R9, R9, R104, 1.1641532182693481445e-10 ;  /* 0x2f00000009097423 */ /* 0x000fca0000010068 */
[----:B------:R-:W-:Y:S01]  /*4430*/  FSETP.LE.FTZ.AND P3, PT, R9, UR5, PT ;  /* 0x0000000509007c0b */ /* 0x000fe2000bf73000 */
[----:B-----5:R-:W-:-:S03]  /*4440*/  HADD2.F32 R9, -RZ, R16.H0_H0 ;  /* 0x20000010ff097230 */ /* 0x020fc60000004100 */
[----:B------:R-:W-:Y:S02]  /*4450*/  P2R R20, PR, RZ, 0x8 ;  /* 0x00000008ff147803 */ /* 0x000fe40000000000 */
[----:B------:R-:W-:Y:S01]  /*4460*/  FMUL.FTZ R9, R9, UR6 ;  /* 0x0000000609097c20 */ /* 0x000fe20008410000 */
        /* <DEDUP_REMOVED lines=9> */
.L_x_8612:
        /* <DEDUP_REMOVED lines=12> */
.L_x_8613:
        /* <DEDUP_REMOVED lines=60> */
.L_x_8611:
[----:B------:R-:W-:Y:S01]  /*4980*/  I2FP.F32.U32 R11, R11 ;  /* 0x0000000b000b7245 */ /* 0x000fe20000201000 */
[----:B------:R-:W-:Y:S01]  /*4990*/  HADD2.F32 R12, -RZ, R44.H0_H0 ;  /* 0x2000002cff0c7230 */ /* 0x000fe20000004100 */
        /* <DEDUP_REMOVED lines=20> */
.L_x_8615:
        /* <DEDUP_REMOVED lines=12> */
.L_x_8616:
        /* <DEDUP_REMOVED lines=60> */
.L_x_8614:
[----:B------:R-:W-:Y:S01]  /*4f60*/  I2FP.F32.U32 R11, R11 ;  /* 0x0000000b000b7245 */ /* 0x000fe20000201000 */
[----:B------:R-:W-:Y:S01]  /*4f70*/  IMAD.MOV.U32 R15, RZ, RZ, 0x2 ;  /* 0x00000002ff0f7424 */ /* 0x000fe200078e00ff */
[----:B------:R-:W-:Y:S02]  /*4f80*/  ISETP.NE.AND P1, PT, R14, 0x1, PT ;  /* 0x000000010e00780c */ /* 0x000fe40003f25270 */
[----:B------:R-:W-:Y:S01]  /*4f90*/  MOV R12, R10 ;  /* 0x0000000a000c7202 */ /* 0x000fe20000000f00 */
[----:B------:R-:W-:-:S05]  /*4fa0*/  FFMA.FTZ R11, R11, R104, 1.1641532182693481445e-10 ;  /* 0x2f0000000b0b7423 */ /* 0x000fca0000010068 */
[----:B------:R-:W-:Y:S01]  /*4fb0*/  FSETP.LE.FTZ.AND P3, PT, R11, UR5, PT ;  /* 0x000000050b007c0b */ /* 0x000fe2000bf73000 */
[----:B------:R-:W-:-:S03]  /*4fc0*/  HADD2.F32 R11, -RZ, R16.H1_H1 ;  /* 0x30000010ff0b7230 */ /* 0x000fc60000004100 */
[----:B------:R-:W-:Y:S02]  /*4fd0*/  P2R R21, PR, RZ, 0x8 ;  /* 0x00000008ff157803 */ /* 0x000fe40000000000 */
[----:B------:R-:W-:Y:S01]  /*4fe0*/  FMUL.FTZ R11, R11, UR6 ;  /* 0x000000060b0b7c20 */ /* 0x000fe20008410000 */
        /* <DEDUP_REMOVED lines=9> */
.L_x_8618:
        /* <DEDUP_REMOVED lines=12> */
.L_x_8619:
        /* <DEDUP_REMOVED lines=61> */
.L_x_8617:
[----:B------:R-:W-:Y:S01]  /*5510*/  I2FP.F32.U32 R13, R12 ;  /* 0x0000000c000d7245 */ /* 0x000fe20000201000 */
[----:B------:R-:W-:Y:S01]  /*5520*/  HADD2.F32 R12, -RZ, R44.H1_H1 ;  /* 0x3000002cff0c7230 */ /* 0x000fe20000004100 */
[----:B------:R-:W-:Y:S01]  /*5530*/  ISETP.NE.AND P2, PT, R15, 0x1, PT ;  /* 0x000000010f00780c */ /* 0x000fe20003f45270 */
[----:B------:R-:W-:Y:S01]  /*5540*/  IMAD.MOV.U32 R14, RZ, RZ, 0x2 ;  /* 0x00000002ff0e7424 */ /* 0x000fe200078e00ff */
[----:B------:R-:W-:Y:S01]  /*5550*/  FSEL R29, R11, RZ, P3 ;  /* 0x000000ff0b1d7208 */ /* 0x000fe20001800000 */
[----:B------:R-:W-:Y:S01]  /*5560*/  FFMA.FTZ R13, R13, R104, 1.1641532182693481445e-10 ;  /* 0x2f0000000d0d7423 */ /* 0x000fe20000010068 */
[----:B------:R-:W-:-:S04]  /*5570*/  FMUL.FTZ R12, R12, UR6 ;  /* 0x000000060c0c7c20 */ /* 0x000fc80008410000 */
[----:B------:R-:W-:-:S04]  /*5580*/  FSETP.GTU.FTZ.AND P1, PT, R13, UR5, PT ;  /* 0x000000050d007c0b */ /* 0x000fc8000bf3c000 */
        /* <DEDUP_REMOVED lines=14> */
.L_x_8621:
        /* <DEDUP_REMOVED lines=12> */
.L_x_8622:
        /* <DEDUP_REMOVED lines=61> */
.L_x_8620:
[----:B------:R-:W-:Y:S01]  /*5b00*/  ISETP.NE.AND P1, PT, R14, 0x1, PT ;  /* 0x000000010e00780c */ /* 0x000fe20003f25270 */
[----:B------:R-:W-:Y:S01]  /*5b10*/  HFMA2 R15, -RZ, RZ, 0, 1.1920928955078125e-07 ;  /* 0x00000002ff0f7431 */ /* 0x000fe200000001ff */
[----:B------:R-:W-:Y:S01]  /*5b20*/  I2FP.F32.U32 R13, R12 ;  /* 0x0000000c000d7245 */ /* 0x000fe20000201000 */
[----:B------:R-:W-:-:S04]  /*5b30*/  HADD2.F32 R12, -RZ, R17.H0_H0 ;  /* 0x20000011ff0c7230 */ /* 0x000fc80000004100 */
        /* <DEDUP_REMOVED lines=14> */
.L_x_8624:
        /* <DEDUP_REMOVED lines=12> */
.L_x_8625:
        /* <DEDUP_REMOVED lines=61> */
.L_x_8623:
        /* <DEDUP_REMOVED lines=22> */
.L_x_8627:
        /* <DEDUP_REMOVED lines=12> */
.L_x_8628:
        /* <DEDUP_REMOVED lines=61> */
.L_x_8626:
[----:B------:R-:W-:Y:S01]  /*66a0*/  I2FP.F32.U32 R13, R13 ;  /* 0x0000000d000d7245 */ /* 0x000fe20000201000 */
[----:B------:R-:W-:Y:S01]  /*66b0*/  IMAD.MOV.U32 R14, RZ, RZ, R10 ;  /* 0x000000ffff0e7224 */ /* 0x000fe200078e000a */
[----:B------:R-:W-:-:S03]  /*66c0*/  ISETP.NE.AND P2, PT, R22, 0x1, PT ;  /* 0x000000011600780c */ /* 0x000fc60003f45270 */
[----:B------:R-:W-:-:S05]  /*66d0*/  FFMA.FTZ R13, R13, R104, 1.1641532182693481445e-10 ;  /* 0x2f0000000d0d7423 */ /* 0x000fca0000010068 */
[----:B------:R-:W-:Y:S01]  /*66e0*/  FSETP.LE.FTZ.AND P1, PT, R13, UR5, PT ;  /* 0x000000050d007c0b */ /* 0x000fe2000bf33000 */
[----:B------:R-:W-:Y:S02]  /*66f0*/  HADD2.F32 R13, -RZ, R17.H1_H1 ;  /* 0x30000011ff0d7230 */ /* 0x000fe40000004100 */
[----:B------:R-:W-:-:S03]  /*6700*/  IMAD.MOV.U32 R17, RZ, RZ, 0x2 ;  /* 0x00000002ff117424 */ /* 0x000fc600078e00ff */
        /* <DEDUP_REMOVED lines=10> */
.L_x_8630:
        /* <DEDUP_REMOVED lines=12> */
.L_x_8631:
        /* <DEDUP_REMOVED lines=61> */
.L_x_8629:
[----:B------:R-:W-:Y:S01]  /*6c40*/  I2FP.F32.U32 R15, R14 ;  /* 0x0000000e000f7245 */ /* 0x000fe20000201000 */
[----:B------:R-:W-:Y:S01]  /*6c50*/  HADD2.F32 R14, -RZ, R45.H1_H1 ;  /* 0x3000002dff0e7230 */ /* 0x000fe20000004100 */
[----:B------:R-:W-:Y:S01]  /*6c60*/  ISETP.NE.AND P3, PT, R17, 0x1, PT ;  /* 0x000000011100780c */ /* 0x000fe20003f65270 */
[----:B------:R-:W-:Y:S01]  /*6c70*/  HFMA2 R22, -RZ, RZ, 0, 1.1920928955078125e-07 ;  /* 0x00000002ff167431 */ /* 0x000fe200000001ff */
        /* <DEDUP_REMOVED lines=18> */
.L_x_8633:
        /* <DEDUP_REMOVED lines=12> */
.L_x_8634:
        /* <DEDUP_REMOVED lines=61> */
.L_x_8632:
[----:B------:R-:W-:Y:S01]  /*7230*/  ISETP.NE.AND P3, PT, R22, 0x1, PT ;  /* 0x000000011600780c */ /* 0x000fe20003f65270 */
[----:B------:R-:W-:Y:S01]  /*7240*/  HADD2.F32 R17, -RZ, R18.H0_H0 ;  /* 0x20000012ff117230 */ /* 0x000fe20000004100 */
[----:B------:R-:W-:Y:S01]  /*7250*/  I2FP.F32.U32 R15, R14 ;  /* 0x0000000e000f7245 */ /* 0x000fe20000201000 */
[----:B------:R-:W-:Y:S01]  /*7260*/  IMAD.MOV.U32 R23, RZ, RZ, 0x2 ;  /* 0x00000002ff177424 */ /* 0x000fe200078e00ff */
[----:B------:R-:W-:Y:S02]  /*7270*/  MOV R14, R10 ;  /* 0x0000000a000e7202 */ /* 0x000fe40000000f00 */
        /* <DEDUP_REMOVED lines=12> */
.L_x_8636:
        /* <DEDUP_REMOVED lines=12> */
.L_x_8637:
        /* <DEDUP_REMOVED lines=61> */
.L_x_8635:
[----:B------:R-:W-:Y:S01]  /*77d0*/  I2FP.F32.U32 R15, R14 ;  /* 0x0000000e000f7245 */ /* 0x000fe20000201000 */
[----:B------:R-:W-:Y:S01]  /*77e0*/  HADD2.F32 R14, -RZ, R46.H0_H0 ;  /* 0x2000002eff0e7230 */ /* 0x000fe20000004100 */
[----:B------:R-:W-:Y:S01]  /*77f0*/  FSEL R17, R17, RZ, P2 ;  /* 0x000000ff11117208 */ /* 0x000fe20001000000 */
        /* <DEDUP_REMOVED lines=19> */
.L_x_8639:
        /* <DEDUP_REMOVED lines=12> */
.L_x_8640:
        /* <DEDUP_REMOVED lines=61> */
.L_x_8638:
[----:B------:R-:W-:Y:S01]  /*7dc0*/  ISETP.NE.AND P4, PT, R22, 0x1, PT ;  /* 0x000000011600780c */ /* 0x000fe20003f85270 */
[----:B------:R-:W-:Y:S01]  /*7dd0*/  HADD2.F32 R18, -RZ, R18.H1_H1 ;  /* 0x30000012ff127230 */ /* 0x000fe20000004100 */
[----:B------:R-:W-:Y:S01]  /*7de0*/  I2FP.F32.U32 R15, R15 ;  /* 0x0000000f000f7245 */ /* 0x000fe20000201000 */
[----:B------:R-:W-:Y:S02]  /*7df0*/  HFMA2 R23, -RZ, RZ, 0, 1.1920928955078125e-07 ;  /* 0x00000002ff177431 */ /* 0x000fe400000001ff */
[----:B------:R-:W-:Y:S02]  /*7e00*/  IMAD.MOV.U32 R17, RZ, RZ, R10 ;  /* 0x000000ffff117224 */ /* 0x000fe400078e000a */
[----:B------:R-:W-:-:S05]  /*7e10*/  FFMA.FTZ R15, R15, R104, 1.1641532182693481445e-10 ;  /* 0x2f0000000f0f7423 */ /* 0x000fca0000010068 */
[----:B------:R-:W-:Y:S01]  /*7e20*/  FSETP.LE.FTZ.AND P3, PT, R15, UR5, PT ;  /* 0x000000050f007c0b */ /* 0x000fe2000bf73000 */
[----:B------:R-:W-:Y:S01]  /*7e30*/  FMUL.FTZ R15, R18, UR6 ;  /* 0x00000006120f7c20 */ /* 0x000fe20008410000 */
        /* <DEDUP_REMOVED lines=9> */
.L_x_8642:
        /* <DEDUP_REMOVED lines=12> */
.L_x_8643:
        /* <DEDUP_REMOVED lines=61> */
.L_x_8641:
[----:B------:R-:W-:Y:S01]  /*8360*/  I2FP.F32.U32 R17, R17 ;  /* 0x0000001100117245 */ /* 0x000fe20000201000 */
[----:B------:R-:W-:Y:S01]  /*8370*/  HADD2.F32 R18, -RZ, R46.H1_H1 ;  /* 0x3000002eff127230 */ /* 0x000fe20000004100 */
        /* <DEDUP_REMOVED lines=8> */
[--C-:B------:R-:W-:Y:S01]  /*8400*/  FADD.FTZ R33, R18, R15.reuse ;  /* 0x0000000f12217221 */ /* 0x100fe20000010000 */
        /* <DEDUP_REMOVED lines=12> */
.L_x_8645:
        /* <DEDUP_REMOVED lines=12> */
.L_x_8646:
        /* <DEDUP_REMOVED lines=61> */
.L_x_8644:
[----:B------:R-:W-:Y:S01]  /*8960*/  ISETP.NE.AND P5, PT, R24, 0x1, PT ;  /* 0x000000011800780c */ /* 0x000fe20003fa5270 */
[----:B------:R-:W-:Y:S01]  /*8970*/  HADD2.F32 R23, -RZ, R19.H0_H0 ;  /* 0x20000013ff177230 */ /* 0x000fe20000004100 */
[----:B------:R-:W-:Y:S01]  /*8980*/  I2FP.F32.U32 R17, R18 ;  /* 0x0000001200117245 */ /* 0x000fe20000201000 */
[----:B------:R-:W-:Y:S02]  /*8990*/  IMAD.MOV.U32 R25, RZ, RZ, 0x2 ;  /* 0x00000002ff197424 */ /* 0x000fe400078e00ff */
        /* <DEDUP_REMOVED lines=13> */
.L_x_8648:
        /* <DEDUP_REMOVED lines=12> */
.L_x_8649:
        /* <DEDUP_REMOVED lines=61> */
.L_x_8647:
[----:B------:R-:W-:Y:S01]  /*8f00*/  I2FP.F32.U32 R23, R22 ;  /* 0x0000001600177245 */ /* 0x000fe20000201000 */
[----:B------:R-:W-:Y:S01]  /*8f10*/  HADD2.F32 R18, -RZ, R47.H0_H0 ;  /* 0x2000002fff127230 */ /* 0x000fe20000004100 */
[----:B------:R-:W-:-:S03]  /*8f20*/  FSEL R17, R17, RZ, P4 ;  /* 0x000000ff11117208 */ /* 0x000fc60002000000 */
[----:B------:R-:W-:Y:S01]  /*8f30*/  FFMA.FTZ R23, R23, R104, 1.1641532182693481445e-10 ;  /* 0x2f00000017177423 */ /* 0x000fe20000010068 */
[----:B------:R-:W-:-:S04]  /*8f40*/  FMUL.FTZ R18, R18, UR6 ;  /* 0x0000000612127c20 */ /* 0x000fc80008410000 */
[----:B------:R-:W-:Y:S01]  /*8f50*/  FSETP.GTU.FTZ.AND P5, PT, R23, UR5, PT ;  /* 0x0000000517007c0b */ /* 0x000fe2000bfbc000 */
[----:B------:R-:W-:-:S03]  /*8f60*/  HFMA2 R23, -RZ, RZ, 0, 1.1920928955078125e-07 ;  /* 0x00000002ff177431 */ /* 0x000fc600000001ff */
        /* <DEDUP_REMOVED lines=15> */
.L_x_8651:
        /* <DEDUP_REMOVED lines=12> */
.L_x_8652:
        /* <DEDUP_REMOVED lines=61> */
.L_x_8650:
[----:B------:R-:W-:Y:S01]  /*94f0*/  ISETP.NE.AND P6, PT, R23, 0x1, PT ;  /* 0x000000011700780c */ /* 0x000fe20003fc5270 */
[----:B------:R-:W-:Y:S01]  /*9500*/  HADD2.F32 R22, -RZ, R19.H1_H1 ;  /* 0x30000013ff167230 */ /* 0x000fe20000004100 */
        /* <DEDUP_REMOVED lines=15> */
.L_x_8654:
        /* <DEDUP_REMOVED lines=14> */
.L_x_8655:
        /* <DEDUP_REMOVED lines=61> */
.L_x_8653:
[----:B------:R-:W-:Y:S01]  /*9ab0*/  I2FP.F32.U32 R19, R19 ;  /* 0x0000001300137245 */ /* 0x000fe20000201000 */
[----:B------:R-:W-:Y:S01]  /*9ac0*/  HADD2.F32 R18, -RZ, R47.H1_H1 ;  /* 0x3000002fff127230 */ /* 0x000fe20000004100 */
[----:B------:R-:W-:-:S03]  /*9ad0*/  FSEL R17, R17, RZ, P5 ;  /* 0x000000ff11117208 */ /* 0x000fc60002800000 */
[----:B------:R-:W-:Y:S01]  /*9ae0*/  FFMA.FTZ R19, R19, R104, 1.1641532182693481445e-10 ;  /* 0x2f00000013137423 */ /* 0x000fe20000010068 */
[----:B------:R-:W-:-:S04]  /*9af0*/  FMUL.FTZ R18, R18, UR6 ;  /* 0x0000000612127c20 */ /* 0x000fc80008410000 */
[----:B------:R-:W-:-:S04]  /*9b00*/  FSETP.GTU.FTZ.AND P6, PT, R19, UR5, PT ;  /* 0x0000000513007c0b */ /* 0x000fc8000bfdc000 */
[----:B------:R-:W-:Y:S02]  /*9b10*/  FSEL R18, R18, RZ, !P6 ;  /* 0x000000ff12127208 */ /* 0x000fe40007000000 */
[----:B------:R-:W-:-:S03]  /*9b20*/  SEL R89, RZ, 0x1, P6 ;  /* 0x00000001ff597807 */ /* 0x000fc60003000000 */
[----:B------:R-:W-:-:S04]  /*9b30*/  FADD.FTZ R35, R18, R17 ;  /* 0x0000001112237221 */ /* 0x000fc80000010000 */
[----:B------:R-:W-:-:S07]  /*9b40*/  @P0 FADD.FTZ R35, R39, R35 ;  /* 0x0000002327230221 */ /* 0x000fce0000010000 */
.L_x_8607:
[----:B------:R-:W0:Y:S01]  /*9b50*/  LDC.64 R108, c[0x0][0x3a8] ;  /* 0x0000ea00ff6c7b82 */ /* 0x000e220000000a00 */
[----:B------:R-:W-:Y:S01]  /*9b60*/  SEL R23, RZ, 0x1000000, !P5 ;  /* 0x01000000ff177807 */ /* 0x000fe20006800000 */
[----:B------:R-:W-:Y:S01]  /*9b70*/  UISETP.NE.U32.AND UP0, UPT, UR14, URZ, UPT ;  /* 0x000000ff0e00728c */ /* 0x000fe2000bf05070 */
[----:B------:R-:W-:Y:S01]  /*9b80*/  ISETP.NE.AND P5, PT, R21, RZ, PT ;  /* 0x000000ff1500720c */ /* 0x000fe20003fa5270 */
[----:B------:R-:W-:Y:S01]  /*9b90*/  VIADD R87, R105, 0x100 ;  /* 0x0000010069577836 */ /* 0x000fe20000000000 */
[----:B------:R-:W-:Y:S01]  /*9ba0*/  SEL R21, RZ, 0x10000, !P4 ;  /* 0x00010000ff157807 */ /* 0x000fe20006000000 */
[----:B------:R-:W-:Y:S01]  /*9bb0*/  UISETP.NE.AND.EX UP0, UPT, UR15, URZ, UPT, UP0 ;  /* 0x000000ff0f00728c */ /* 0x000fe2000bf05300 */
[----:B------:R-:W-:Y:S01]  /*9bc0*/  ISETP.NE.AND P4, PT, R16, RZ, PT ;  /* 0x000000ff1000720c */ /* 0x000fe20003f85270 */
[----:B------:R-:W1:Y:S01]  /*9bd0*/  LDC.64 R98, c[0x0][0x3b0] ;  /* 0x0000ec00ff627b82 */ /* 0x000e620000000a00 */
[----:B------:R-:W-:Y:S01]  /*9be0*/  ISETP.NE.AND P6, PT, R20, RZ, PT ;  /* 0x000000ff1400720c */ /* 0x000fe20003fc5270 */
[----:B------:R-:W-:Y:S01]  /*9bf0*/  IMAD.MOV.U32 R26, RZ, RZ, 0x10 ;  /* 0x00000010ff1a7424 */ /* 0x000fe200078e00ff */
        /* <DEDUP_REMOVED lines=11> */
[----:B------:R-:W-:Y:S02]  /*9cb0*/  LOP3.LUT R17, R22, R17, RZ, 0xfc, !PT ;  /* 0x0000001116117212 */ /* 0x000fe400078efcff */
[----:B------:R-:W-:Y:S01]  /*9cc0*/  LOP3.LUT R16, R16, R23, RZ, 0xfc, !PT ;  /* 0x0000001710107212 */ /* 0x000fe200078efcff */
[----:B------:R-:W-:Y:S01]  /*9cd0*/  STG.E.128 desc[UR12][R20.64], R28 ;  /* 0x0000001c14007986 */ /* 0x000fe2000c101d0c */
[----:B------:R-:W-:Y:S01]  /*9ce0*/  PLOP3.LUT P1, PT, PT, PT, UP0, 0x80, 0x8 ;  /* 0x000000000008781c */ /* 0x000fe20003f2f008 */
[----:B-1----:R-:W-:Y:S01]  /*9cf0*/  IMAD.WIDE.U32 R24, R105, 0x8, R98 ;  /* 0x0000000869187825 */ /* 0x002fe200078e0062 */
[----:B------:R-:W-:Y:S01]  /*9d00*/  PLOP3.LUT P2, PT, PT, PT, UP0, 0x80, 0x8 ;  /* 0x000000000008781c */ /* 0x000fe20003f4f008 */
[----:B------:R3:W-:Y:S02]  /*9d10*/  STG.E.128 desc[UR12][R20.64+0x10], R32 ;  /* 0x0000102014007986 */ /* 0x0007e4000c101d0c */
[C---:B------:R-:W-:Y:S02]  /*9d20*/  IMAD.WIDE.U32 R22, R87.reuse, 0x10, R84 ;  /* 0x0000001057167825 */ /* 0x040fe400078e0054 */
[----:B------:R0:W-:Y:S02]  /*9d30*/  STG.E.64 desc[UR12][R24.64], R16 ;  /* 0x0000001018007986 */ /* 0x0001e4000c101b0c */
[----:B--2---:R-:W-:-:S04]  /*9d40*/  @P0 IMAD.WIDE.U32 R18, R87, 0x20, R18 ;  /* 0x0000002057120825 */ /* 0x004fc800078e0012 */
[----:B---3--:R-:W-:Y:S01]  /*9d50*/  @P1 IMAD.WIDE.U32 R20, R87, R26, UR22 ;  /* 0x0000001657141e25 */ /* 0x008fe2000f8e001a */
[----:B0-----:R-:W-:Y:S06]  /*9d60*/  BRA.U !UP0, `(.L_x_8656) ;  /* 0x0000000108507547 */ /* 0x001fec000b800000 */
[----:B------:R-:W-:Y:S01]  /*9d70*/  SHF.L.U32 R25, R88, 0x10, RZ ;  /* 0x0000001058197819 */ /* 0x000fe200000006ff */
        /* <DEDUP_REMOVED lines=19> */
.L_x_8656:
[----:B------:R1:W5:Y:S04]  /*9eb0*/  @P0 LDG.E.128 R40, desc[UR12][R18.64] ;  /* 0x0000000c12280981 */ /* 0x000368000c1e1d00 */
[----:B------:R1:W5:Y:S04]  /*9ec0*/  @P0 LDG.E.128 R36, desc[UR12][R18.64+0x10] ;  /* 0x0000100c12240981 */ /* 0x000368000c1e1d00 */
[----:B------:R1:W5:Y:S04]  /*9ed0*/  @P2 LDG.E.128 R44, desc[UR12][R20.64] ;  /* 0x0000000c142c2981 */ /* 0x000368000c1e1d00 */
[----:B0-----:R1:W5:Y:S01]  /*9ee0*/  LDG.E.128 R16, desc[UR12][R22.64] ;  /* 0x0000000c16107981 */ /* 0x001362000c1e1d00 */
[----:B------:R-:W-:Y:S05]  /*9ef0*/  BRA.U !UP0, `(.L_x_8657) ;  /* 0x0000005d083c7547 */ /* 0x000fea000b800000 */
        /* <DEDUP_REMOVED lines=15> */
.L_x_8659:
        /* <DEDUP_REMOVED lines=12> */
.L_x_8660:
        /* <DEDUP_REMOVED lines=50> */
[----:B-1----:R-:W-:Y:S01]  /*a3d0*/  LOP3.LUT R20, R14, UR8, R13, 0x96, !PT ;  /* 0x000000080e147c12 */ /* 0x002fe2000f8e960d */
        /* <DEDUP_REMOVED lines=10> */
.L_x_8658:
[----:B------:R-:W-:Y:S01]  /*a480*/  I2FP.F32.U32 R9, R9 ;  /* 0x0000000900097245 */ /* 0x000fe20000201000 */
[----:B------:R-:W-:Y:S01]  /*a490*/  HFMA2 R13, -RZ, RZ, 0, 1.1920928955078125e-07 ;  /* 0x00000002ff0d7431 */ /* 0x000fe200000001ff */
[----:B------:R-:W-:Y:S01]  /*a4a0*/  ISETP.NE.AND P1, PT, R12, 0x1, PT ;  /* 0x000000010c00780c */ /* 0x000fe20003f25270 */
[----:B------:R-:W-:Y:S02]  /*a4b0*/  IMAD.MOV.U32 R11, RZ, RZ, R10 ;  /* 0x000000ffff0b7224 */ /* 0x000fe400078e000a */
        /* <DEDUP_REMOVED lines=14> */
.L_x_8662:
        /* <DEDUP_REMOVED lines=12> */
.L_x_8663:
        /* <DEDUP_REMOVED lines=45> */
[----:B-1----:R-:W-:Y:S01]  /*a930*/  LOP3.LUT R20, R12, UR8, R11, 0x96, !PT ;  /* 0x000000080c147c12 */ /* 0x002fe2000f8e960b */
        /* <DEDUP_REMOVED lines=14> */
.L_x_8661:
[----:B------:R-:W-:Y:S01]  /*aa20*/  I2FP.F32.U32 R11, R11 ;  /* 0x0000000b000b7245 */ /* 0x000fe20000201000 */
[----:B------:R-:W-:Y:S01]  /*aa30*/  HADD2.F32 R12, -RZ, R44.H0_H0 ;  /* 0x2000002cff0c7230 */ /* 0x000fe20000004100 */
        /* <DEDUP_REMOVED lines=20> */
.L_x_8665:
        /* <DEDUP_REMOVED lines=12> */
.L_x_8666:
        /* <DEDUP_REMOVED lines=60> */
.L_x_8664:
[----:B------:R-:W-:Y:S01]  /*b000*/  ISETP.NE.AND P1, PT, R12, 0x1, PT ;  /* 0x000000010c00780c */ /* 0x000fe20003f25270 */
[----:B------:R-:W-:Y:S01]  /*b010*/  HADD2.F32 R16, -RZ, R16.H1_H1 ;  /* 0x30000010ff107230 */ /* 0x000fe20000004100 */
[----:B------:R-:W-:Y:S01]  /*b020*/  I2FP.F32.U32 R11, R11 ;  /* 0x0000000b000b7245 */ /* 0x000fe20000201000 */
[----:B------:R-:W-:-:S03]  /*b030*/  IMAD.MOV.U32 R14, RZ, RZ, 0x2 ;  /* 0x00000002ff0e7424 */ /* 0x000fc600078e00ff */
[----:B------:R-:W-:Y:S01]  /*b040*/  FMUL.FTZ R16, R16, UR6 ;  /* 0x0000000610107c20 */ /* 0x000fe20008410000 */
        /* <DEDUP_REMOVED lines=13> */
.L_x_8668:
        /* <DEDUP_REMOVED lines=12> */
.L_x_8669:
        /* <DEDUP_REMOVED lines=39> */
[----:B-1----:R-:W-:Y:S01]  /*b450*/  LOP3.LUT R20, R12, UR7, R11, 0x96, !PT ;  /* 0x000000070c147c12 */ /* 0x002fe2000f8e960b */
        /* <DEDUP_REMOVED lines=20> */
.L_x_8667:
[----:B------:R-:W-:Y:S01]  /*b5a0*/  I2FP.F32.U32 R11, R11 ;  /* 0x0000000b000b7245 */ /* 0x000fe20000201000 */
[----:B------:R-:W-:Y:S01]  /*b5b0*/  HADD2.F32 R12, -RZ, R44.H1_H1 ;  /* 0x3000002cff0c7230 */ /* 0x000fe20000004100 */
[----:B------:R-:W-:Y:S01]  /*b5c0*/  ISETP.NE.AND P2, PT, R14, 0x1, PT ;  /* 0x000000010e00780c */ /* 0x000fe20003f45270 */
[----:B------:R-:W-:Y:S01]  /*b5d0*/  IMAD.MOV.U32 R13, RZ, RZ, R10 ;  /* 0x000000ffff0d7224 */ /* 0x000fe200078e000a */
[----:B------:R-:W-:Y:S01]  /*b5e0*/  FSEL R16, R16, RZ, P3 ;  /* 0x000000ff10107208 */ /* 0x000fe20001800000 */
[----:B------:R-:W-:Y:S01]  /*b5f0*/  FFMA.FTZ R11, R11, R104, 1.1641532182693481445e-10 ;  /* 0x2f0000000b0b7423 */ /* 0x000fe20000010068 */
[----:B------:R-:W-:-:S04]  /*b600*/  FMUL.FTZ R12, R12, UR6 ;  /* 0x000000060c0c7c20 */ /* 0x000fc80008410000 */
[----:B------:R-:W-:-:S04]  /*b610*/  FSETP.GTU.FTZ.AND P1, PT, R11, UR5, PT ;  /* 0x000000050b007c0b */ /* 0x000fc8000bf3c000 */
[----:B------:R-:W-:Y:S01]  /*b620*/  FSEL R25, R12, RZ, !P1 ;  /* 0x000000ff0c197208 */ /* 0x000fe20004800000 */
[----:B------:R-:W-:Y:S01]  /*b630*/  HFMA2 R12, -RZ, RZ, 0, 1.1920928955078125e-07 ;  /* 0x00000002ff0c7431 */ /* 0x000fe200000001ff */
        /* <DEDUP_REMOVED lines=12> */
.L_x_8671:
        /* <DEDUP_REMOVED lines=12> */
.L_x_8672:
[----:B------:R-:W-:Y:S01]  /*b7c0*/  IMAD.WIDE.U32 R14, R5, -0x326172a9, RZ ;  /* 0xcd9e8d57050e7825 */ /* 0x000fe200078e00ff */
[----:B------:R-:W-:Y:S01]  /*b7d0*/  LOP3.LUT R12, R8, UR11, R7, 0x96, !PT ;  /* 0x0000000b080c7c12 */ /* 0x000fe2000f8e9607 */
[----:B------:R-:W-:Y:S02]  /*b7e0*/  UIADD3 UR7, UPT, UPT, UR10, -0x61c88647, URZ ;  /* 0x9e3779b90a077890 */ /* 0x000fe4000fffe0ff */
[----:B------:R-:W-:Y:S01]  /*b7f0*/  UIADD3 UR8, UPT, UPT, UR11, -0x4498517b, URZ ;  /* 0xbb67ae850b087890 */ /* 0x000fe2000fffe0ff */
[----:B-1----:R-:W-:Y:S01]  /*b800*/  LOP3.LUT R20, R100, UR10, R15, 0x96, !PT ;  /* 0x0000000a64147c12 */ /* 0x002fe2000f8e960f */
        /* <DEDUP_REMOVED lines=56> */
.L_x_8670:
[----:B------:R-:W-:Y:S01]  /*bb90*/  ISETP.NE.AND P1, PT, R12, 0x1, PT ;  /* 0x000000010c00780c */ /* 0x000fe20003f25270 */
[----:B------:R-:W-:Y:S01]  /*bba0*/  HADD2.F32 R16, -RZ, R17.H0_H0 ;  /* 0x20000011ff107230 */ /* 0x000fe20000004100 */
        /* <DEDUP_REMOVED lines=16> */
.L_x_8674:
        /* <DEDUP_REMOVED lines=12> */
.L_x_8675:
        /* <DEDUP_REMOVED lines=61> */
.L_x_8673:
[----:B------:R-:W-:Y:S01]  /*c140*/  I2FP.F32.U32 R13, R13 ;  /* 0x0000000d000d7245 */ /* 0x000fe20000201000 */
[----:B------:R-:W-:Y:S01]  /*c150*/  HADD2.F32 R12, -RZ, R45.H0_H0 ;  /* 0x2000002dff0c7230 */ /* 0x000fe20000004100 */
        /* <DEDUP_REMOVED lines=20> */
.L_x_8677:
[----:B------:R-:W-:-:S04]  /*c2a0*/  VIADD R101, R101, 0x1 ;  /* 0x0000000165657836 */ /* 0x000fc80000000000 */
        /* <DEDUP_REMOVED lines=11> */
.L_x_8678:
        /* <DEDUP_REMOVED lines=61> */
.L_x_8676:
[----:B------:R-:W-:Y:S01]  /*c730*/  I2FP.F32.U32 R13, R13 ;  /* 0x0000000d000d7245 */ /* 0x000fe20000201000 */
[----:B------:R-:W-:Y:S01]  /*c740*/  IMAD.MOV.U32 R15, RZ, RZ, R10 ;  /* 0x000000ffff0f7224 */ /* 0x000fe200078e000a */
[----:B------:R-:W-:-:S03]  /*c750*/  ISETP.NE.AND P2, PT, R16, 0x1, PT ;  /* 0x000000011000780c */ /* 0x000fc60003f45270 */
[----:B------:R-:W-:-:S05]  /*c760*/  FFMA.FTZ R13, R13, R104, 1.1641532182693481445e-10 ;  /* 0x2f0000000d0d7423 */ /* 0x000fca0000010068 */
[----:B------:R-:W-:Y:S01]  /*c770*/  FSETP.LE.FTZ.AND P1, PT, R13, UR5, PT ;  /* 0x000000050d007c0b */ /* 0x000fe2000bf33000 */
[----:B------:R-:W-:Y:S02]  /*c780*/  HADD2.F32 R13, -RZ, R17.H1_H1 ;  /* 0x30000011ff0d7230 */ /* 0x000fe40000004100 */
[----:B------:R-:W-:-:S03]  /*c790*/  HFMA2 R17, -RZ, RZ, 0, 1.1920928955078125e-07 ;  /* 0x00000002ff117431 */ /* 0x000fc600000001ff */
        /* <DEDUP_REMOVED lines=10> */
.L_x_8680:
        /* <DEDUP_REMOVED lines=12> */
.L_x_8681:
        /* <DEDUP_REMOVED lines=61> */
.L_x_8679:
[----:B------:R-:W-:Y:S01]  /*ccd0*/  I2FP.F32.U32 R15, R15 ;  /* 0x0000000f000f7245 */ /* 0x000fe20000201000 */
[----:B------:R-:W-:Y:S01]  /*cce0*/  HADD2.F32 R14, -RZ, R45.H1_H1 ;  /* 0x3000002dff0e7230 */ /* 0x000fe20000004100 */
[----:B------:R-:W-:-:S03]  /*ccf0*/  ISETP.NE.AND P3, PT, R17, 0x1, PT ;  /* 0x000000011100780c */ /* 0x000fc60003f65270 */
[----:B------:R-:W-:Y:S01]  /*cd00*/  FFMA.FTZ R15, R15, R104, 1.1641532182693481445e-10 ;  /* 0x2f0000000f0f7423 */ /* 0x000fe20000010068 */
[----:B------:R-:W-:Y:S01]  /*cd10*/  FMUL.FTZ R27, R14, UR6 ;  /* 0x000000060e1b7c20 */ /* 0x000fe20008410000 */
[----:B------:R-:W-:-:S03]  /*cd20*/  FSEL R14, R13, RZ, P1 ;  /* 0x000000ff0d0e7208 */ /* 0x000fc60000800000 */
[----:B------:R-:W-:Y:S02]  /*cd30*/  FSETP.GTU.FTZ.AND P2, PT, R15, UR5, PT ;  /* 0x000000050f007c0b */ /* 0x000fe4000bf5c000 */
[----:B------:R-:W-:Y:S02]  /*cd40*/  MOV R15, R10 ;  /* 0x0000000a000f7202 */ /* 0x000fe40000000f00 */
[----:B------:R-:W-:Y:S02]  /*cd50*/  FSEL R27, R27, RZ, !P2 ;  /* 0x000000ff1b1b7208 */ /* 0x000fe40005000000 */
[----:B------:R-:W-:-:S03]  /*cd60*/  SEL R13, RZ, 0x1, P2 ;  /* 0x00000001ff0d7807 */ /* 0x000fc60001000000 */
[----:B------:R-:W-:Y:S01]  /*cd70*/  FADD.FTZ R27, R27, R14 ;  /* 0x0000000e1b1b7221 */ /* 0x000fe20000010000 */
[----:B------:R-:W-:-:S03]  /*cd80*/  IMAD.MOV.U32 R14, RZ, RZ, 0x2 ;  /* 0x00000002ff0e7424 */ /* 0x000fc600078e00ff */
        /* <DEDUP_REMOVED lines=10> */
.L_x_8683:
        /* <DEDUP_REMOVED lines=12> */
.L_x_8684:
        /* <DEDUP_REMOVED lines=61> */
.L_x_8682:
[----:B------:R-:W-:Y:S01]  /*d2c0*/  ISETP.NE.AND P3, PT, R14, 0x1, PT ;  /* 0x000000010e00780c */ /* 0x000fe20003f65270 */
[----:B-1----:R-:W-:Y:S01]  /*d2d0*/  HADD2.F32 R22, -RZ, R18.H0_H0 ;  /* 0x20000012ff167230 */ /* 0x002fe20000004100 */
[----:B------:R-:W-:Y:S01]  /*d2e0*/  I2FP.F32.U32 R15, R15 ;  /* 0x0000000f000f7245 */ /* 0x000fe20000201000 */
[----:B------:R-:W-:-:S03]  /*d2f0*/  IMAD.MOV.U32 R16, RZ, RZ, 0x2 ;  /* 0x00000002ff107424 */ /* 0x000fc600078e00ff */
[----:B------:R-:W-:Y:S01]  /*d300*/  FMUL.FTZ R22, R22, UR6 ;  /* 0x0000000616167c20 */ /* 0x000fe20008410000 */
        /* <DEDUP_REMOVED lines=12> */
.L_x_8686:
        /* <DEDUP_REMOVED lines=12> */
.L_x_8687:
        /* <DEDUP_REMOVED lines=61> */
.L_x_8685:
[----:B------:R-:W-:Y:S01]  /*d860*/  I2FP.F32.U32 R15, R15 ;  /* 0x0000000f000f7245 */ /* 0x000fe20000201000 */
[----:B------:R-:W-:Y:S02]  /*d870*/  HADD2.F32 R14, -RZ, R46.H0_H0 ;  /* 0x2000002eff0e7230 */ /* 0x000fe40000004100 */
        /* <DEDUP_REMOVED lines=20> */
.L_x_8689:
        /* <DEDUP_REMOVED lines=12> */
.L_x_8690:
        /* <DEDUP_REMOVED lines=61> */
.L_x_8688:
[----:B------:R-:W-:Y:S01]  /*de50*/  ISETP.NE.AND P4, PT, R21, 0x1, PT ;  /* 0x000000011500780c */ /* 0x000fe20003f85270 */
[----:B------:R-:W-:Y:S01]  /*de60*/  HADD2.F32 R18, -RZ, R18.H1_H1 ;  /* 0x30000012ff127230 */ /* 0x000fe20000004100 */
[----:B------:R-:W-:Y:S01]  /*de70*/  I2FP.F32.U32 R15, R15 ;  /* 0x0000000f000f7245 */ /* 0x000fe20000201000 */
[----:B------:R-:W-:Y:S01]  /*de80*/  IMAD.MOV.U32 R22, RZ, RZ, 0x2 ;  /* 0x00000002ff167424 */ /* 0x000fe200078e00ff */
[----:B------:R-:W-:-:S03]  /*de90*/  MOV R17, R10 ;  /* 0x0000000a00117202 */ /* 0x000fc60000000f00 */
        /* <DEDUP_REMOVED lines=12> */
.L_x_8692:
        /* <DEDUP_REMOVED lines=12> */
.L_x_8693:
        /* <DEDUP_REMOVED lines=61> */
.L_x_8691:
[----:B------:R-:W-:Y:S01]  /*e3f0*/  I2FP.F32.U32 R17, R17 ;  /* 0x0000001100117245 */ /* 0x000fe20000201000 */
[----:B------:R-:W-:Y:S01]  /*e400*/  HADD2.F32 R16, -RZ, R46.H1_H1 ;  /* 0x3000002eff107230 */ /* 0x000fe20000004100 */
        /* <DEDUP_REMOVED lines=21> */
.L_x_8695:
        /* <DEDUP_REMOVED lines=12> */
.L_x_8696:
        /* <DEDUP_REMOVED lines=61> */
.L_x_8694:
        /* <DEDUP_REMOVED lines=17> */
.L_x_8698:
        /* <DEDUP_REMOVED lines=12> */
.L_x_8699:
        /* <DEDUP_REMOVED lines=61> */
.L_x_8697:
[----:B------:R-:W-:Y:S01]  /*ef90*/  I2FP.F32.U32 R17, R22 ;  /* 0x0000001600117245 */ /* 0x000fe20000201000 */
[----:B------:R-:W-:-:S04]  /*efa0*/  HADD2.F32 R16, -RZ, R47.H0_H0 ;  /* 0x2000002fff107230 */ /* 0x000fc80000004100 */
[----:B------:R-:W-:Y:S01]  /*efb0*/  FFMA.FTZ R17, R17, R104, 1.1641532182693481445e-10 ;  /* 0x2f00000011117423 */ /* 0x000fe20000010068 */
[----:B------:R-:W-:-:S04]  /*efc0*/  FMUL.FTZ R16, R16, UR6 ;  /* 0x0000000610107c20 */ /* 0x000fc80008410000 */
[----:B------:R-:W-:Y:S02]  /*efd0*/  FSETP.GTU.FTZ.AND P5, PT, R17, UR5, PT ;  /* 0x0000000511007c0b */ /* 0x000fe4000bfbc000 */
[----:B------:R-:W-:Y:S02]  /*efe0*/  FSEL R17, R18, RZ, P4 ;  /* 0x000000ff12117208 */ /* 0x000fe40002000000 */
[----:B------:R-:W-:Y:S01]  /*eff0*/  FSEL R22, R16, RZ, !P5 ;  /* 0x000000ff10167208 */ /* 0x000fe20006800000 */
[----:B------:R-:W-:Y:S01]  /*f000*/  HFMA2 R16, -RZ, RZ, 0, 1.1920928955078125e-07 ;  /* 0x00000002ff107431 */ /* 0x000fe200000001ff */
        /* <DEDUP_REMOVED lines=14> */
.L_x_8701:
        /* <DEDUP_REMOVED lines=12> */
.L_x_8702:
        /* <DEDUP_REMOVED lines=60> */
[----:B------:R-:W-:-:S07]  /*f570*/  HFMA2 R16, -RZ, RZ, 0, 0 ;  /* 0x00000000ff107431 */ /* 0x000fce00000001ff */
.L_x_8700:
[----:B------:R-:W-:Y:S01]  /*f580*/  ISETP.NE.AND P6, PT, R16, 0x1, PT ;  /* 0x000000011000780c */ /* 0x000fe20003fc5270 */
[----:B------:R-:W-:Y:S01]  /*f590*/  HADD2.F32 R23, -RZ, R19.H1_H1 ;  /* 0x30000013ff177230 */ /* 0x000fe20000004100 */
        /* <DEDUP_REMOVED lines=15> */
.L_x_8704:
        /* <DEDUP_REMOVED lines=14> */
.L_x_8705:
        /* <DEDUP_REMOVED lines=61> */
.L_x_8703:
        /* <DEDUP_REMOVED lines=9> */
[----:B------:R-:W-:Y:S01]  /*fbd0*/  @P0 FADD.FTZ R23, R39, R23 ;  /* 0x0000001727170221 */ /* 0x000fe20000010000 */
[----:B------:R-:W-:Y:S06]  /*fbe0*/  BRA `(.L_x_8706) ;  /* 0x0000002c00b07947 */ /* 0x000fec0003800000 */
.L_x_8657:
[----:B------:R-:W-:Y:S01]  /*fbf0*/  ISETP.NE.AND P1, PT, R106, 0x1, PT ;  /* 0x000000016a00780c */ /* 0x000fe20003f25270 */
[----:B-1----:R-:W-:Y:S02]  /*fc00*/  HFMA2 R22, -RZ, RZ, 0, 1.1920928955078125e-07 ;  /* 0x00000002ff167431 */ /* 0x002fe400000001ff */
        /* <DEDUP_REMOVED lines=13> */
.L_x_8708:
        /* <DEDUP_REMOVED lines=12> */
.L_x_8709:
        /* <DEDUP_REMOVED lines=59> */
[----:B------:R-:W-:Y:S01]  /*10150*/  IMAD.MOV.U32 R22, RZ, RZ, RZ ;  /* 0x000000ffff167224 */ /* 0x000fe200078e00ff */
[----:B------:R-:W-:-:S07]  /*10160*/  MOV R20, R86 ;  /* 0x0000005600147202 */ /* 0x000fce0000000f00 */
.L_x_8707:
[----:B------:R-:W-:Y:S01]  /*10170*/  ISETP.NE.AND P1, PT, R22, 0x1, PT ;  /* 0x000000011600780c */ /* 0x000fe20003f25270 */
[----:B-----5:R-:W-:Y:S01]  /*10180*/  HADD2.F32 R24, -RZ, R16.H0_H0 ;  /* 0x20000010ff187230 */ /* 0x020fe20000004100 */
[----:B------:R-:W-:Y:S02]  /*10190*/  I2FP.F32.U32 R21, R20 ;  /* 0x0000001400157245 */ /* 0x000fe40000201000 */
[----:B------:R-:W-:-:S03]  /*101a0*/  MOV R20, 0x2 ;  /* 0x0000000200147802 */ /* 0x000fc60000000f00 */
        /* <DEDUP_REMOVED lines=13> */
.L_x_8711:
        /* <DEDUP_REMOVED lines=12> */
.L_x_8712:
        /* <DEDUP_REMOVED lines=61> */
.L_x_8710:
[----:B------:R-:W-:Y:S01]  /*10710*/  ISETP.NE.AND P1, PT, R20, 0x1, PT ;  /* 0x000000011400780c */ /* 0x000fe20003f25270 */
[----:B------:R-:W-:Y:S01]  /*10720*/  HADD2.F32 R26, -RZ, R16.H1_H1 ;  /* 0x30000010ff1a7230 */ /* 0x000fe20000004100 */
        /* <DEDUP_REMOVED lines=15> */
.L_x_8714:
        /* <DEDUP_REMOVED lines=12> */
.L_x_8715:
        /* <DEDUP_REMOVED lines=61> */
.L_x_8713:
[----:B------:R-:W-:Y:S01]  /*10cb0*/  ISETP.NE.AND P1, PT, R22, 0x1, PT ;  /* 0x000000011600780c */ /* 0x000fe20003f25270 */
[----:B------:R-:W-:Y:S01]  /*10cc0*/  HFMA2 R20, -RZ, RZ, 0, 1.1920928955078125e-07 ;  /* 0x00000002ff147431 */ /* 0x000fe200000001ff */
[----:B------:R-:W-:Y:S01]  /*10cd0*/  I2FP.F32.U32 R21, R16 ;  /* 0x0000001000157245 */ /* 0x000fe20000201000 */
[----:B------:R-:W-:Y:S02]  /*10ce0*/  HADD2.F32 R25, -RZ, R17.H0_H0 ;  /* 0x20000011ff197230 */ /* 0x000fe40000004100 */
        /* <DEDUP_REMOVED lines=13> */
.L_x_8717:
        /* <DEDUP_REMOVED lines=12> */
.L_x_8718:
        /* <DEDUP_REMOVED lines=61> */
.L_x_8716:
[----:B------:R-:W-:Y:S01]  /*11250*/  ISETP.NE.AND P2, PT, R20, 0x1, PT ;  /* 0x000000011400780c */ /* 0x000fe20003f45270 */
[----:B------:R-:W-:Y:S01]  /*11260*/  HADD2.F32 R27, -RZ, R17.H1_H1 ;  /* 0x30000011ff1b7230 */ /* 0x000fe20000004100 */
        /* <DEDUP_REMOVED lines=14> */
.L_x_8720:
        /* <DEDUP_REMOVED lines=12> */
.L_x_8721:
        /* <DEDUP_REMOVED lines=61> */
.L_x_8719:
        /* <DEDUP_REMOVED lines=16> */
.L_x_8723:
        /* <DEDUP_REMOVED lines=12> */
.L_x_8724:
        /* <DEDUP_REMOVED lines=61> */
.L_x_8722:
        /* <DEDUP_REMOVED lines=16> */
.L_x_8726:
        /* <DEDUP_REMOVED lines=12> */
.L_x_8727:
        /* <DEDUP_REMOVED lines=61> */
.L_x_8725:
[----:B------:R-:W-:Y:S01]  /*12300*/  ISETP.NE.AND P5, PT, R16, 0x1, PT ;  /* 0x000000011000780c */ /* 0x000fe20003fa5270 */
[----:B------:R-:W-:Y:S01]  /*12310*/  HFMA2 R111, -RZ, RZ, 0, 1.1920928955078125e-07 ;  /* 0x00000002ff6f7431 */ /* 0x000fe200000001ff */
[----:B------:R-:W-:Y:S01]  /*12320*/  I2FP.F32.U32 R17, R17 ;  /* 0x0000001100117245 */ /* 0x000fe20000201000 */
[----:B------:R-:W-:Y:S02]  /*12330*/  HADD2.F32 R110, -RZ, R19.H0_H0 ;  /* 0x20000013ff6e7230 */ /* 0x000fe40000004100 */
        /* <DEDUP_REMOVED lines=12> */
.L_x_8729:
        /* <DEDUP_REMOVED lines=12> */
.L_x_8730:
        /* <DEDUP_REMOVED lines=61> */
.L_x_8728:
[----:B------:R-:W-:Y:S01]  /*12890*/  P2R R23, PR, RZ, 0x1 ;  /* 0x00000001ff177803 */ /* 0x000fe20000000000 */
[----:B------:R-:W-:Y:S01]  /*128a0*/  FMUL.FTZ R24, R24, UR6 ;  /* 0x0000000618187c20 */ /* 0x000fe20008410000 */
[----:B------:R-:W-:Y:S01]  /*128b0*/  I2FP.F32.U32 R17, R20 ;  /* 0x0000001400117245 */ /* 0x000fe20000201000 */
[----:B------:R-:W-:Y:S01]  /*128c0*/  FMUL.FTZ R26, R26, UR6 ;  /* 0x000000061a1a7c20 */ /* 0x000fe20008410000 */
[----:B------:R-:W-:Y:S01]  /*128d0*/  ISETP.NE.AND P0, PT, R86, RZ, PT ;  /* 0x000000ff5600720c */ /* 0x000fe20003f05270 */
[----:B------:R-:W-:Y:S01]  /*128e0*/  HADD2.F32 R19, -RZ, R19.H1_H1 ;  /* 0x30000013ff137230 */ /* 0x000fe20000004100 */
        /* <DEDUP_REMOVED lines=27> */
[----:B------:R-:W-:-:S09]  /*12aa0*/  @P0 FADD.FTZ R23, R39, R23 ;  /* 0x0000001727170221 */ /* 0x000fd20000010000 */
.L_x_8706:
[----:B------:R-:W-:Y:S01]  /*12ab0*/  SEL R17, RZ, 0x1000000, !P5 ;  /* 0x01000000ff117807 */ /* 0x000fe20006800000 */
[----:B------:R-:W0:Y:S01]  /*12ac0*/  @P0 LDC.64 R112, c[0x0][0x3a0] ;  /* 0x0000e800ff700b82 */ /* 0x000e220000000a00 */
[----:B------:R-:W-:Y:S01]  /*12ad0*/  SEL R16, RZ, 0x10000, !P4 ;  /* 0x00010000ff107807 */ /* 0x000fe20006000000 */
[----:B------:R-:W1:Y:S01]  /*12ae0*/  @UP0 LDCU.64 UR22, c[0x0][0x398] ;  /* 0x00007300ff1607ac */ /* 0x000e620008000a00 */
[----:B------:R-:W-:Y:S01]  /*12af0*/  ISETP.NE.AND P5, PT, R102, RZ, PT ;  /* 0x000000ff6600720c */ /* 0x000fe20003fa5270 */
[----:B------:R-:W-:Y:S01]  /*12b00*/  VIADD R115, R105, 0x200 ;  /* 0x0000020069737836 */ /* 0x000fe20000000000 */
[----:B------:R-:W-:Y:S02]  /*12b10*/  ISETP.NE.AND P4, PT, R106, RZ, PT ;  /* 0x000000ff6a00720c */ /* 0x000fe40003f85270 */
[----:B------:R-:W-:Y:S01]  /*12b20*/  SEL R107, RZ, 0x100, !P3 ;  /* 0x00000100ff6b7807 */ /* 0x000fe20005800000 */
[----:B------:R-:W-:Y:S01]  /*12b30*/  IMAD.WIDE.U32 R116, R115, 0x10, R84 ;  /* 0x0000001073747825 */ /* 0x000fe200078e0054 */
[----:B------:R-:W-:-:S02]  /*12b40*/  ISETP.NE.AND P6, PT, R86, RZ, PT ;  /* 0x000000ff5600720c */ /* 0x000fc40003fc5270 */
[----:B------:R-:W-:Y:S02]  /*12b50*/  SEL R86, RZ, 0x1000000, !P1 ;  /* 0x01000000ff567807 */ /* 0x000fe40004800000 */
[----:B------:R-:W-:Y:S02]  /*12b60*/  SEL R19, RZ, 0x10000, !P4 ;  /* 0x00010000ff137807 */ /* 0x000fe40006000000 */
[----:B------:R-:W-:Y:S02]  /*12b70*/  SEL R18, RZ, 0x100, !P5 ;  /* 0x00000100ff127807 */ /* 0x000fe40006800000 */
[----:B------:R-:W-:Y:S01]  /*12b80*/  LOP3.LUT R107, R107, R17, R16, 0xfe, !PT ;  /* 0x000000116b6b7212 */ /* 0x000fe200078efe10 */
[----:B------:R-:W-:Y:S01]  /*12b90*/  IMAD.WIDE.U32 R16, R87, 0x20, R108 ;  /* 0x0000002057107825 */ /* 0x000fe200078e006c */
[----:B------:R-:W-:Y:S02]  /*12ba0*/  LOP3.LUT R18, R18, R86, R19, 0xfe, !PT ;  /* 0x0000005612127212 */ /* 0x000fe400078efe13 */
[----:B------:R-:W-:-:S02]  /*12bb0*/  SEL R19, RZ, 0x1, !P6 ;  /* 0x00000001ff137807 */ /* 0x000fc40007000000 */
[----:B------:R-:W-:Y:S01]  /*12bc0*/  SEL R102, RZ, 0x1, !P2 ;  /* 0x00000001ff667807 */ /* 0x000fe20005000000 */
[----:B------:R-:W-:Y:S01]  /*12bd0*/  STG.E.128 desc[UR12][R16.64], R24 ;  /* 0x0000001810007986 */ /* 0x000fe2000c101d0c */
[----:B------:R-:W-:Y:S01]  /*12be0*/  PLOP3.LUT P3, PT, PT, PT, UP0, 0x80, 0x8 ;  /* 0x000000000008781c */ /* 0x000fe20003f6f008 */
[----:B0-----:R-:W-:Y:S01]  /*12bf0*/  @P0 IMAD.WIDE.U32 R112, R115, 0x20, R112 ;  /* 0x0000002073700825 */ /* 0x001fe200078e0070 */
[----:B------:R-:W-:Y:S01]  /*12c00*/  MOV R114, 0x10 ;  /* 0x0000001000727802 */ /* 0x000fe20000000f00 */
[----:B------:R0:W-:Y:S01]  /*12c10*/  STG.E.128 desc[UR12][R16.64+0x10], R20 ;  /* 0x0000101410007986 */ /* 0x0001e2000c101d0c */
[----:B------:R-:W-:-:S09]  /*12c20*/  PLOP3.LUT P1, PT, PT, PT, UP0, 0x80, 0x8 ;  /* 0x000000000008781c */ /* 0x000fd20003f2f008 */
[----:B-1----:R-:W-:Y:S01]  /*12c30*/  @P3 IMAD.WIDE.U32 R114, R115, R114, UR22 ;  /* 0x0000001673723e25 */ /* 0x002fe2000f8e0072 */
[----:B0-----:R-:W-:-:S03]  /*12c40*/  LOP3.LUT R16, R18, R19, RZ, 0xfc, !PT ;  /* 0x0000001312107212 */ /* 0x001fc600078efcff */
[----:B------:R-:W-:Y:S01]  /*12c50*/  IMAD.WIDE.U32 R18, R87, 0x8, R98 ;  /* 0x0000000857127825 */ /* 0x000fe200078e0062 */
[----:B------:R-:W-:-:S05]  /*12c60*/  LOP3.LUT R17, R107, R102, RZ, 0xfc, !PT ;  /* 0x000000666b117212 */ /* 0x000fca00078efcff */
[----:B------:R0:W-:Y:S01]  /*12c70*/  STG.E.64 desc[UR12][R18.64], R16 ;  /* 0x0000001012007986 */ /* 0x0001e2000c101b0c */
[----:B------:R-:W-:Y:S05]  /*12c80*/  BRA.U !UP0, `(.L_x_8731) ;  /* 0x0000000108507547 */ /* 0x000fea000b800000 */
        /* <DEDUP_REMOVED lines=20> */
.L_x_8731:
[----:B------:R2:W5:Y:S04]  /*12dd0*/  @P1 LDG.E.128 R44, desc[UR12][R114.64] ;  /* 0x0000000c722c1981 */ /* 0x000568000c1e1d00 */
[----:B------:R2:W5:Y:S04]  /*12de0*/  @P0 LDG.E.128 R40, desc[UR12][R112.64] ;  /* 0x0000000c70280981 */ /* 0x000568000c1e1d00 */
[----:B------:R2:W5:Y:S04]  /*12df0*/  @P0 LDG.E.128 R36, desc[UR12][R112.64+0x10] ;  /* 0x0000100c70240981 */ /* 0x000568000c1e1d00 */
[----:B------:R2:W5:Y:S01]  /*12e00*/  LDG.E.128 R84, desc[UR12][R116.64] ;  /* 0x0000000c74547981 */ /* 0x000562000c1e1d00 */
        /* <DEDUP_REMOVED lines=16> */
.L_x_8734:
        /* <DEDUP_REMOVED lines=12> */
.L_x_8735:
        /* <DEDUP_REMOVED lines=52> */
[----:B01----:R-:W-:Y:S01]  /*13310*/  LOP3.LUT R16, R6, UR7, R15, 0x96, !PT ;  /* 0x0000000706107c12 */ /* 0x003fe2000f8e960f */
[----:B------:R-:W-:Y:S01]  /*13320*/  UIADD3 UR7, UPT, UPT, UR10, -0x700cb87f, URZ ;  /* 0x8ff347810a077890 */ /* 0x000fe2000fffe0ff */
[----:B------:R-:W-:-:S04]  /*13330*/  IMAD.WIDE.U32 R10, R10, -0x326172a9, RZ ;  /* 0xcd9e8d570a0a7825 */ /* 0x000fc800078e00ff */
[----:B------:R-:W-:Y:S01]  /*13340*/  IMAD.WIDE.U32 R16, R16, -0x2daee0ad, RZ ;  /* 0xd2511f5310107825 */ /* 0x000fe200078e00ff */
[----:B------:R-:W-:-:S04]  /*13350*/  LOP3.LUT R6, R14, UR7, R11, 0x96, !PT ;  /* 0x000000070e067c12 */ /* 0x000fc8000f8e960b */
[----:B------:R-:W-:Y:S01]  /*13360*/  LOP3.LUT R7, R12, UR8, R17, 0x96, !PT ;  /* 0x000000080c077c12 */ /* 0x000fe2000f8e9611 */
[----:B------:R-:W-:Y:S01]  /*13370*/  HFMA2 R12, -RZ, RZ, 0, 0 ;  /* 0x00000000ff0c7431 */ /* 0x000fe200000001ff */
[----:B------:R-:W-:-:S07]  /*13380*/  MOV R102, R16 ;  /* 0x0000001000667202 */ /* 0x000fce0000000f00 */
.L_x_8733:
[----:B------:R-:W-:Y:S01]  /*13390*/  I2FP.F32.U32 R9, R9 ;  /* 0x0000000900097245 */ /* 0x000fe20000201000 */
[----:B------:R-:W-:Y:S01]  /*133a0*/  IMAD.MOV.U32 R13, RZ, RZ, 0x2 ;  /* 0x00000002ff0d7424 */ /* 0x000fe200078e00ff */
[----:B------:R-:W-:Y:S02]  /*133b0*/  ISETP.NE.AND P1, PT, R12, 0x1, PT ;  /* 0x000000010c00780c */ /* 0x000fe40003f25270 */
[----:B------:R-:W-:Y:S01]  /*133c0*/  MOV R11, R10 ;  /* 0x0000000a000b7202 */ /* 0x000fe20000000f00 */
        /* <DEDUP_REMOVED lines=14> */
.L_x_8737:
        /* <DEDUP_REMOVED lines=12> */
.L_x_8738:
        /* <DEDUP_REMOVED lines=39> */
[----:B01----:R-:W-:Y:S01]  /*137e0*/  LOP3.LUT R16, R12, UR7, R11, 0x96, !PT ;  /* 0x000000070c107c12 */ /* 0x003fe2000f8e960b */
        /* <DEDUP_REMOVED lines=20> */
.L_x_8736:
[----:B------:R-:W-:Y:S01]  /*13930*/  I2FP.F32.U32 R11, R11 ;  /* 0x0000000b000b7245 */ /* 0x000fe20000201000 */
[----:B------:R-:W-:Y:S01]  /*13940*/  HADD2.F32 R12, -RZ, R44.H0_H0 ;  /* 0x2000002cff0c7230 */ /* 0x000fe20000004100 */
[----:B------:R-:W-:-:S03]  /*13950*/  ISETP.NE.AND P2, PT, R13, 0x1, PT ;  /* 0x000000010d00780c */ /* 0x000fc60003f45270 */
[----:B------:R-:W-:Y:S01]  /*13960*/  FFMA.FTZ R11, R11, R104, 1.1641532182693481445e-10 ;  /* 0x2f0000000b0b7423 */ /* 0x000fe20000010068 */
[----:B------:R-:W-:-:S04]  /*13970*/  FMUL.FTZ R12, R12, UR6 ;  /* 0x000000060c0c7c20 */ /* 0x000fc80008410000 */
[----:B------:R-:W-:Y:S02]  /*13980*/  FSETP.GTU.FTZ.AND P1, PT, R11, UR5, PT ;  /* 0x000000050b007c0b */ /* 0x000fe4000bf3c000 */
[----:B------:R-:W-:Y:S02]  /*13990*/  FSEL R11, R9, RZ, P3 ;  /* 0x000000ff090b7208 */ /* 0x000fe40001800000 */
[----:B01----:R-:W-:Y:S01]  /*139a0*/  FSEL R16, R12, RZ, !P1 ;  /* 0x000000ff0c107208 */ /* 0x003fe20004800000 */
        /* <DEDUP_REMOVED lines=14> */
.L_x_8740:
        /* <DEDUP_REMOVED lines=12> */
.L_x_8741:
        /* <DEDUP_REMOVED lines=60> */
.L_x_8739:
        /* <DEDUP_REMOVED lines=18> */
.L_x_8743:
        /* <DEDUP_REMOVED lines=12> */
.L_x_8744:
        /* <DEDUP_REMOVED lines=60> */
.L_x_8742:
[----:B------:R-:W-:Y:S01]  /*144b0*/  I2FP.F32.U32 R11, R11 ;  /* 0x0000000b000b7245 */ /* 0x000fe20000201000 */
[----:B------:R-:W-:Y:S01]  /*144c0*/  HADD2.F32 R12, -RZ, R44.H1_H1 ;  /* 0x3000002cff0c7230 */ /* 0x000fe20000004100 */
[----:B------:R-:W-:-:S03]  /*144d0*/  ISETP.NE.AND P2, PT, R14, 0x1, PT ;  /* 0x000000010e00780c */ /* 0x000fc60003f45270 */
[----:B------:R-:W-:Y:S01]  /*144e0*/  FFMA.FTZ R11, R11, R104, 1.1641532182693481445e-10 ;  /* 0x2f0000000b0b7423 */ /* 0x000fe20000010068 */
[----:B------:R-:W-:Y:S01]  /*144f0*/  FMUL.FTZ R13, R12, UR6 ;  /* 0x000000060c0d7c20 */ /* 0x000fe20008410000 */
[----:B------:R-:W-:-:S03]  /*14500*/  FSEL R12, R17, RZ, P3 ;  /* 0x000000ff110c7208 */ /* 0x000fc60001800000 */
[----:B------:R-:W-:-:S04]  /*14510*/  FSETP.GTU.FTZ.AND P1, PT, R11, UR5, PT ;  /* 0x000000050b007c0b */ /* 0x000fc8000bf3c000 */
[----:B------:R-:W-:Y:S02]  /*14520*/  FSEL R17, R13, RZ, !P1 ;  /* 0x000000ff0d117208 */ /* 0x000fe40004800000 */
[----:B------:R-:W-:Y:S02]  /*14530*/  SEL R11, RZ, 0x1, P1 ;  /* 0x00000001ff0b7807 */ /* 0x000fe40000800000 */
[----:B------:R-:W-:Y:S01]  /*14540*/  MOV R13, R10 ;  /* 0x0000000a000d7202 */ /* 0x000fe20000000f00 */
        /* <DEDUP_REMOVED lines=12> */
.L_x_8746:
        /* <DEDUP_REMOVED lines=12> */
.L_x_8747:
        /* <DEDUP_REMOVED lines=61> */
.L_x_8745:
[----:B------:R-:W-:Y:S01]  /*14aa0*/  ISETP.NE.AND P1, PT, R12, 0x1, PT ;  /* 0x000000010c00780c */ /* 0x000fe20003f25270 */
[----:B------:R-:W-:Y:S01]  /*14ab0*/  HADD2.F32 R84, -RZ, R85.H0_H0 ;  /* 0x20000055ff547230 */ /* 0x000fe20000004100 */
[----:B------:R-:W-:Y:S01]  /*14ac0*/  I2FP.F32.U32 R13, R13 ;  /* 0x0000000d000d7245 */ /* 0x000fe20000201000 */
[----:B------:R-:W-:-:S03]  /*14ad0*/  HFMA2 R14, -RZ, RZ, 0, 1.1920928955078125e-07 ;  /* 0x00000002ff0e7431 */ /* 0x000fc600000001ff */
[----:B------:R-:W-:Y:S01]  /*14ae0*/  FMUL.FTZ R84, R84, UR6 ;  /* 0x0000000654547c20 */ /* 0x000fe20008410000 */
        /* <DEDUP_REMOVED lines=13> */
.L_x_8749:
        /* <DEDUP_REMOVED lines=12> */
.L_x_8750:
        /* <DEDUP_REMOVED lines=61> */
.L_x_8748:
        /* <DEDUP_REMOVED lines=22> */
.L_x_8752:
        /* <DEDUP_REMOVED lines=12> */
.L_x_8753:
[----:B------:R-:W-:Y:S01]  /*15270*/  IMAD.WIDE.U32 R6, R5, -0x326172a9, RZ ;  /* 0xcd9e8d5705067825 */ /* 0x000fe200078e00ff */
[----:B------:R-:W-:Y:S01]  /*15280*/  LOP3.LUT R14, R8, UR11, R89, 0x96, !PT ;  /* 0x0000000b080e7c12 */ /* 0x000fe2000f8e9659 */
[----:B------:R-:W-:Y:S02]  /*15290*/  UIADD3 UR7, UPT, UPT, UR10, -0x61c88647, URZ ;  /* 0x9e3779b90a077890 */ /* 0x000fe4000fffe0ff */
[----:B------:R-:W-:Y:S01]  /*152a0*/  UIADD3 UR8, UPT, UPT, UR11, -0x4498517b, URZ ;  /* 0xbb67ae850b087890 */ /* 0x000fe2000fffe0ff */
[----:B--2---:R-:W-:Y:S01]  /*152b0*/  LOP3.LUT R112, R100, UR10, R7, 0x96, !PT ;  /* 0x0000000a64707c12 */ /* 0x004fe2000f8e9607 */
        /* <DEDUP_REMOVED lines=56> */
.L_x_8751:
[----:B------:R-:W-:Y:S01]  /*15640*/  I2FP.F32.U32 R13, R13 ;  /* 0x0000000d000d7245 */ /* 0x000fe20000201000 */
[----:B------:R-:W-:Y:S01]  /*15650*/  HFMA2 R84, -RZ, RZ, 0, 1.1920928955078125e-07 ;  /* 0x00000002ff547431 */ /* 0x000fe200000001ff */
[----:B------:R-:W-:Y:S01]  /*15660*/  ISETP.NE.AND P2, PT, R19, 0x1, PT ;  /* 0x000000011300780c */ /* 0x000fe20003f45270 */
[----:B------:R-:W-:Y:S02]  /*15670*/  IMAD.MOV.U32 R15, RZ, RZ, R10 ;  /* 0x000000ffff0f7224 */ /* 0x000fe400078e000a */
[----:B------:R-:W-:-:S05]  /*15680*/  FFMA.FTZ R13, R13, R104, 1.1641532182693481445e-10 ;  /* 0x2f0000000d0d7423 */ /* 0x000fca0000010068 */
[----:B------:R-:W-:Y:S01]  /*15690*/  FSETP.LE.FTZ.AND P1, PT, R13, UR5, PT ;  /* 0x000000050d007c0b */ /* 0x000fe2000bf33000 */
[----:B------:R-:W-:-:S05]  /*156a0*/  HADD2.F32 R13, -RZ, R85.H1_H1 ;  /* 0x30000055ff0d7230 */ /* 0x000fca0000004100 */
[----:B------:R-:W-:Y:S01]  /*156b0*/  FMUL.FTZ R13, R13, UR6 ;  /* 0x000000060d0d7c20 */ /* 0x000fe20008410000 */
        /* <DEDUP_REMOVED lines=9> */
.L_x_8755:
        /* <DEDUP_REMOVED lines=12> */
.L_x_8756:
        /* <DEDUP_REMOVED lines=61> */
.L_x_8754:
        /* <DEDUP_REMOVED lines=22> */
.L_x_8758:
        /* <DEDUP_REMOVED lines=12> */
.L_x_8759:
        /* <DEDUP_REMOVED lines=61> */
.L_x_8757:
[----:B------:R-:W-:Y:S01]  /*161d0*/  ISETP.NE.AND P3, PT, R14, 0x1, PT ;  /* 0x000000010e00780c */ /* 0x000fe20003f65270 */
[----:B------:R-:W-:Y:S01]  /*161e0*/  HADD2.F32 R103, -RZ, R86.H0_H0 ;  /* 0x20000056ff677230 */ /* 0x000fe20000004100 */
[----:B------:R-:W-:Y:S01]  /*161f0*/  I2FP.F32.U32 R15, R15 ;  /* 0x0000000f000f7245 */ /* 0x000fe20000201000 */
[----:B------:R-:W-:-:S03]  /*16200*/  HFMA2 R85, -RZ, RZ, 0, 1.1920928955078125e-07 ;  /* 0x00000002ff557431 */ /* 0x000fc600000001ff */
        /* <DEDUP_REMOVED lines=13> */
.L_x_8761:
        /* <DEDUP_REMOVED lines=12> */
.L_x_8762:
        /* <DEDUP_REMOVED lines=61> */
.L_x_8760:
[----:B------:R-:W-:Y:S01]  /*16770*/  I2FP.F32.U32 R15, R15 ;  /* 0x0000000f000f7245 */ /* 0x000fe20000201000 */
[----:B------:R-:W-:Y:S01]  /*16780*/  HADD2.F32 R14, -RZ, R46.H0_H0 ;  /* 0x2000002eff0e7230 */ /* 0x000fe20000004100 */
        /* <DEDUP_REMOVED lines=20> */
.L_x_8764:
[----:B------:R-:W-:-:S04]  /*168d0*/  VIADD R101, R101, 0x1 ;  /* 0x0000000165657836 */ /* 0x000fc80000000000 */
[C---:B--2---:R-:W-:Y:S01]  /*168e0*/  IMAD.WIDE.U32 R112, R101.reuse, -0x2daee0ad, RZ ;  /* 0xd2511f5365707825 */ /* 0x044fe200078e00ff */
        /* <DEDUP_REMOVED lines=10> */
.L_x_8765:
        /* <DEDUP_REMOVED lines=61> */
.L_x_8763:
        /* <DEDUP_REMOVED lines=17> */
.L_x_8767:
[----:B------:R-:W-:-:S04]  /*16e70*/  IADD3 R101, PT, PT, R101, 0x1, RZ ;  /* 0x0000000165657810 */ /* 0x000fc80007ffe0ff */
[C---:B------:R-:W-:Y:S01]  /*16e80*/  ISETP.NE.AND P4, PT, R101.reuse, RZ, PT ;  /* 0x000000ff6500720c */ /* 0x040fe20003f85270 */
[----:B--2---:R-:W-:-:S12]  /*16e90*/  IMAD.WIDE.U32 R112, R101, -0x2daee0ad, RZ ;  /* 0xd2511f5365707825 */ /* 0x004fd800078e00ff */
        /* <DEDUP_REMOVED lines=9> */
.L_x_8768:
        /* <DEDUP_REMOVED lines=61> */
.L_x_8766:
[----:B------:R-:W-:Y:S01]  /*17300*/  I2FP.F32.U32 R85, R85 ;  /* 0x0000005500557245 */ /* 0x000fe20000201000 */
[----:B------:R-:W-:Y:S01]  /*17310*/  HADD2.F32 R86, -RZ, R46.H1_H1 ;  /* 0x3000002eff567230 */ /* 0x000fe20000004100 */
[----:B------:R-:W-:Y:S02]  /*17320*/  FSEL R88, R15, RZ, P3 ;  /* 0x000000ff0f587208 */ /* 0x000fe40001800000 */
[----:B------:R-:W-:Y:S01]  /*17330*/  MOV R89, R10 ;  /* 0x0000000a00597202 */ /* 0x000fe20000000f00 */
        /* <DEDUP_REMOVED lines=19> */
.L_x_8770:
[----:B------:R-:W-:-:S04]  /*17470*/  VIADD R101, R101, 0x1 ;  /* 0x0000000165657836 */ /* 0x000fc80000000000 */
[C---:B--2---:R-:W-:Y:S01]  /*17480*/  IMAD.WIDE.U32 R112, R101.reuse, -0x2daee0ad, RZ ;  /* 0xd2511f5365707825 */ /* 0x044fe200078e00ff */
        /* <DEDUP_REMOVED lines=10> */
.L_x_8771:
        /* <DEDUP_REMOVED lines=61> */
.L_x_8769:
[----:B------:R-:W-:Y:S01]  /*17900*/  ISETP.NE.AND P5, PT, R88, 0x1, PT ;  /* 0x000000015800780c */ /* 0x000fe20003fa5270 */
[----:B------:R-:W-:Y:S01]  /*17910*/  HADD2.F32 R86, -RZ, R87.H0_H0 ;  /* 0x20000057ff567230 */ /* 0x000fe20000004100 */
        /* <DEDUP_REMOVED lines=15> */
.L_x_8773:
        /* <DEDUP_REMOVED lines=12> */
.L_x_8774:
        /* <DEDUP_REMOVED lines=61> */
.L_x_8772:
[----:B------:R-:W-:Y:S01]  /*17ea0*/  I2FP.F32.U32 R89, R103 ;  /* 0x0000006700597245 */ /* 0x000fe20000201000 */
[----:B------:R-:W-:Y:S01]  /*17eb0*/  HADD2.F32 R88, -RZ, R47.H0_H0 ;  /* 0x2000002fff587230 */ /* 0x000fe20000004100 */
[----:B------:R-:W-:Y:S01]  /*17ec0*/  FSEL R86, R86, RZ, P4 ;  /* 0x000000ff56567208 */ /* 0x000fe20002000000 */
[----:B--2---:R-:W-:Y:S02]  /*17ed0*/  IMAD.MOV.U32 R112, RZ, RZ, 0x2 ;  /* 0x00000002ff707424 */ /* 0x004fe400078e00ff */
        /* <DEDUP_REMOVED lines=18> */
.L_x_8776:
        /* <DEDUP_REMOVED lines=12> */
.L_x_8777:
        /* <DEDUP_REMOVED lines=61> */
.L_x_8775:
[----:B------:R-:W-:Y:S01]  /*18490*/  ISETP.NE.AND P6, PT, R112, 0x1, PT ;  /* 0x000000017000780c */ /* 0x000fe20003fc5270 */
[----:B------:R-:W-:Y:S01]  /*184a0*/  HADD2.F32 R87, -RZ, R87.H1_H1 ;  /* 0x30000057ff577230 */ /* 0x000fe20000004100 */
        /* <DEDUP_REMOVED lines=15> */
.L_x_8779:
        /* <DEDUP_REMOVED lines=14> */
.L_x_8780:
        /* <DEDUP_REMOVED lines=61> */
.L_x_8778:
        /* <DEDUP_REMOVED lines=11> */
.L_x_8732:
        /* <DEDUP_REMOVED lines=15> */
.L_x_8783:
        /* <DEDUP_REMOVED lines=12> */
.L_x_8784:
        /* <DEDUP_REMOVED lines=61> */
.L_x_8782:
[----:B------:R-:W-:Y:S01]  /*19080*/  ISETP.NE.AND P1, PT, R18, 0x1, PT ;  /* 0x000000011200780c */ /* 0x000fe20003f25270 */
[----:B-----5:R-:W-:Y:S01]  /*19090*/  HADD2.F32 R111, -RZ, R84.H0_H0 ;  /* 0x20000054ff6f7230 */ /* 0x020fe20000004100 */
        /* <DEDUP_REMOVED lines=15> */
.L_x_8786:
        /* <DEDUP_REMOVED lines=12> */
.L_x_8787:
        /* <DEDUP_REMOVED lines=61> */
.L_x_8785:
[----:B------:R-:W-:Y:S01]  /*19620*/  ISETP.NE.AND P1, PT, R16, 0x1, PT ;  /* 0x000000011000780c */ /* 0x000fe20003f25270 */
[----:B------:R-:W-:Y:S01]  /*19630*/  HFMA2 R18, -RZ, RZ, 0, 1.1920928955078125e-07 ;  /* 0x00000002ff127431 */ /* 0x000fe200000001ff */
[----:B------:R-:W-:Y:S01]  /*19640*/  I2FP.F32.U32 R17, R17 ;  /* 0x0000001100117245 */ /* 0x000fe20000201000 */
[----:B--2---:R-:W-:-:S04]  /*19650*/  HADD2.F32 R113, -RZ, R84.H1_H1 ;  /* 0x30000054ff717230 */ /* 0x004fc80000004100 */
        /* <DEDUP_REMOVED lines=13> */
.L_x_8789:
        /* <DEDUP_REMOVED lines=12> */
.L_x_8790:
        /* <DEDUP_REMOVED lines=61> */
.L_x_8788:
[----:B------:R-:W-:Y:S01]  /*19bc0*/  ISETP.NE.AND P1, PT, R18, 0x1, PT ;  /* 0x000000011200780c */ /* 0x000fe20003f25270 */
[----:B------:R-:W-:Y:S01]  /*19bd0*/  HADD2.F32 R112, -RZ, R85.H0_H0 ;  /* 0x20000055ff707230 */ /* 0x000fe20000004100 */
        /* <DEDUP_REMOVED lines=15> */
.L_x_8792:
        /* <DEDUP_REMOVED lines=12> */
.L_x_8793:
        /* <DEDUP_REMOVED lines=61> */
.L_x_8791:
[----:B------:R-:W-:Y:S01]  /*1a160*/  ISETP.NE.AND P2, PT, R16, 0x1, PT ;  /* 0x000000011000780c */ /* 0x000fe20003f45270 */
[----:B------:R-:W-:Y:S01]  /*1a170*/  HFMA2 R18, -RZ, RZ, 0, 1.1920928955078125e-07 ;  /* 0x00000002ff127431 */ /* 0x000fe200000001ff */
[----:B------:R-:W-:Y:S01]  /*1a180*/  I2FP.F32.U32 R17, R17 ;  /* 0x0000001100117245 */ /* 0x000fe20000201000 */
[----:B------:R-:W-:-:S04]  /*1a190*/  HADD2.F32 R114, -RZ, R85.H1_H1 ;  /* 0x30000055ff727230 */ /* 0x000fc80000004100 */
        /* <DEDUP_REMOVED lines=12> */
.L_x_8795:
        /* <DEDUP_REMOVED lines=12> */
.L_x_8796:
        /* <DEDUP_REMOVED lines=61> */
.L_x_8794:
[----:B------:R-:W-:Y:S01]  /*1a6f0*/  ISETP.NE.AND P3, PT, R18, 0x1, PT ;  /* 0x000000011200780c */ /* 0x000fe20003f65270 */
[----:B------:R-:W-:Y:S01]  /*1a700*/  HADD2.F32 R115, -RZ, R86.H0_H0 ;  /* 0x20000056ff737230 */ /* 0x000fe20000004100 */
        /* <DEDUP_REMOVED lines=14> */
.L_x_8798:
        /* <DEDUP_REMOVED lines=12> */
.L_x_8799:
        /* <DEDUP_REMOVED lines=61> */
.L_x_8797:
        /* <DEDUP_REMOVED lines=16> */
.L_x_8801:
        /* <DEDUP_REMOVED lines=12> */
.L_x_8802:
        /* <DEDUP_REMOVED lines=61> */
.L_x_8800:
[----:B------:R-:W-:Y:S01]  /*1b210*/  ISETP.NE.AND P5, PT, R19, 0x1, PT ;  /* 0x000000011300780c */ /* 0x000fe20003fa5270 */
[----:B------:R-:W-:Y:S01]  /*1b220*/  HADD2.F32 R116, -RZ, R87.H0_H0 ;  /* 0x20000057ff747230 */ /* 0x000fe20000004100 */
        /* <DEDUP_REMOVED lines=14> */
.L_x_8804:
        /* <DEDUP_REMOVED lines=12> */
.L_x_8805:
        /* <DEDUP_REMOVED lines=61> */
.L_x_8803:
[----:B------:R-:W-:Y:S01]  /*1b7a0*/  P2R R19, PR, RZ, 0x1 ;  /* 0x00000001ff137803 */ /* 0x000fe20000000000 */
[----:B------:R-:W-:Y:S01]  /*1b7b0*/  FMUL.FTZ R111, R111, UR6 ;  /* 0x000000066f6f7c20 */ /* 0x000fe20008410000 */
[----:B------:R-:W-:Y:S01]  /*1b7c0*/  I2FP.F32.U32 R17, R18 ;  /* 0x0000001200117245 */ /* 0x000fe20000201000 */
        /* <DEDUP_REMOVED lines=30> */
[----:B------:R-:W-:-:S10]  /*1b9b0*/  @P0 FADD.FTZ R87, R39, R87 ;  /* 0x0000005727570221 */ /* 0x000fd40000010000 */
.L_x_8781:
[----:B------:R-:W-:Y:S01]  /*1b9c0*/  ISETP.NE.AND P0, PT, R106, RZ, PT ;  /* 0x000000ff6a00720c */ /* 0x000fe20003f05270 */
[----:B------:R-:W-:Y:S01]  /*1b9d0*/  FADD.FTZ R106, RZ, R28 ;  /* 0x0000001cff6a7221 */ /* 0x000fe20000010000 */
[----:B------:R-:W-:Y:S02]  /*1b9e0*/  SEL R104, RZ, 0x1000000, !P5 ;  /* 0x01000000ff687807 */ /* 0x000fe40006800000 */
[----:B------:R-:W-:Y:S01]  /*1b9f0*/  ISETP.NE.AND P5, PT, R107, RZ, PT ;  /* 0x000000ff6b00720c */ /* 0x000fe20003fa5270 */
[----:B------:R-:W-:Y:S01]  /*1ba00*/  FADD.FTZ R107, R106, R29 ;  /* 0x0000001d6a6b7221 */ /* 0x000fe20000010000 */
[----:B------:R-:W-:Y:S02]  /*1ba10*/  ISETP.NE.AND P6, PT, R110, RZ, PT ;  /* 0x000000ff6e00720c */ /* 0x000fe40003fc5270 */
[----:B------:R-:W-:Y:S01]  /*1ba20*/  SEL R113, RZ, 0x10000, !P4 ;  /* 0x00010000ff717807 */ /* 0x000fe20006000000 */
[----:B------:R-:W-:Y:S01]  /*1ba30*/  FADD.FTZ R106, R107, R30 ;  /* 0x0000001e6b6a7221 */ /* 0x000fe20000010000 */
[----:B------:R-:W-:-:S02]  /*1ba40*/  SEL R115, RZ, 0x100, !P3 ;  /* 0x00000100ff737807 */ /* 0x000fc40005800000 */
[----:B------:R-:W-:Y:S01]  /*1ba50*/  SEL R110, RZ, 0x1000000, !P1 ;  /* 0x01000000ff6e7807 */ /* 0x000fe20004800000 */
[----:B------:R-:W-:Y:S01]  /*1ba60*/  FADD.FTZ R107, R106, R31 ;  /* 0x0000001f6a6b7221 */ /* 0x000fe20000010000 */
[----:B------:R-:W-:Y:S02]  /*1ba70*/  SEL R111, RZ, 0x10000, !P5 ;  /* 0x00010000ff6f7807 */ /* 0x000fe40006800000 */
[----:B------:R-:W-:Y:S01]  /*1ba80*/  SEL R112, RZ, 0x100, !P6 ;  /* 0x00000100ff707807 */ /* 0x000fe20007000000 */
[----:B------:R-:W-:Y:S01]  /*1ba90*/  FADD.FTZ R106, R107, R32 ;  /* 0x000000206b6a7221 */ /* 0x000fe20000010000 */
[----:B------:R-:W-:Y:S02]  /*1baa0*/  LOP3.LUT R115, R115, R104, R113, 0xfe, !PT ;  /* 0x0000006873737212 */ /* 0x000fe400078efe71 */
[----:B------:R-:W-:Y:S01]  /*1bab0*/  LOP3.LUT R112, R112, R110, R111, 0xfe, !PT ;  /* 0x0000006e70707212 */ /* 0x000fe200078efe6f */
[----:B------:R-:W-:Y:S01]  /*1bac0*/  FADD.FTZ R107, R106, R33 ;  /* 0x000000216a6b7221 */ /* 0x000fe20000010000 */
[----:B------:R-:W-:-:S02]  /*1bad0*/  SEL R114, RZ, 0x1, !P2 ;  /* 0x00000001ff727807 */ /* 0x000fc40005000000 */
        /* <DEDUP_REMOVED lines=15> */
[----:B------:R-:W-:-:S03]  /*1bbd0*/  IADD3 R106, PT, PT, R105, 0x200, RZ ;  /* 0x00000200696a7810 */ /* 0x000fc60007ffe0ff */
[----:B------:R-:W-:Y:S02]  /*1bbe0*/  FADD.FTZ R104, R107, R84 ;  /* 0x000000546b687221 */ /* 0x000fe40000010000 */
[----:B------:R-:W-:Y:S01]  /*1bbf0*/  IMAD.WIDE.U32 R110, R106, 0x20, R108 ;  /* 0x000000206a6e7825 */ /* 0x000fe200078e006c */
[----:B------:R-:W-:-:S03]  /*1bc00*/  LOP3.LUT R109, R115, R114, RZ, 0xfc, !PT ;  /* 0x00000072736d7212 */ /* 0x000fc600078efcff */
[----:B------:R-:W-:Y:S01]  /*1bc10*/  FADD.FTZ R107, R104, R85 ;  /* 0x00000055686b7221 */ /* 0x000fe20000010000 */
[----:B------:R-:W-:Y:S01]  /*1bc20*/  LOP3.LUT R108, R112, R113, RZ, 0xfc, !PT ;  /* 0x00000071706c7212 */ /* 0x000fe200078efcff */
[----:B------:R-:W-:Y:S01]  /*1bc30*/  IMAD.WIDE.U32 R98, R106, 0x8, R98 ;  /* 0x000000086a627825 */ /* 0x000fe200078e0062 */
[----:B------:R0:W-:Y:S03]  /*1bc40*/  STG.E.128 desc[UR12][R110.64], R16 ;  /* 0x000000106e007986 */ /* 0x0001e6000c101d0c */
[----:B------:R-:W-:Y:S01]  /*1bc50*/  FADD.FTZ R104, R107, R86 ;  /* 0x000000566b687221 */ /* 0x000fe20000010000 */
[----:B------:R0:W-:Y:S03]  /*1bc60*/  STG.E.128 desc[UR12][R110.64+0x10], R84 ;  /* 0x000010546e007986 */ /* 0x0001e6000c101d0c */
[----:B------:R-:W-:Y:S01]  /*1bc70*/  FADD.FTZ R104, R104, R87 ;  /* 0x0000005768687221 */ /* 0x000fe20000010000 */
[----:B------:R0:W-:Y:S01]  /*1bc80*/  STG.E.64 desc[UR12][R98.64], R108 ;  /* 0x0000006c62007986 */ /* 0x0001e2000c101b0c */
[----:B------:R-:W-:Y:S05]  /*1bc90*/  BRA.U !UP0, `(.L_x_8806) ;  /* 0x0000000108507547 */ /* 0x000fea000b800000 */
        /* <DEDUP_REMOVED lines=20> */
.L_x_8806:
        /* <DEDUP_REMOVED lines=80> */
.L_x_8808:
[----:B------:R-:W-:Y:S05]  /*1c2e0*/  BSYNC.RECONVERGENT B0 ;  /* 0x0000000000007941 */ /* 0x000fea0003800200 */
.L_x_8807:
        /* <DEDUP_REMOVED lines=15> */
.L_x_8810:
[----:B------:R-:W-:Y:S05]  /*1c3e0*/  BSYNC.RECONVERGENT B0 ;  /* 0x0000000000007941 */ /* 0x000fea0003800200 */
.L_x_8809:
[----:B------:R-:W1:Y:S01]  /*1c3f0*/  SHFL.DOWN PT, R111, R110, 0x4, 0x1f ;  /* 0x08801f006e6f7f89 */ /* 0x000e6200000e0000 */
[----:B------:R-:W-:Y:S01]  /*1c400*/  ISETP.NE.AND P0, PT, R104, RZ, PT ;  /* 0x000000ff6800720c */ /* 0x000fe20003f05270 */
[----:B------:R-:W-:Y:S01]  /*1c410*/  HADD2.F32 R117, -RZ, R81.H0_H0 ;  /* 0x20000051ff757230 */ /* 0x000fe20000004100 */
[----:B------:R-:W-:Y:S01]  /*1c420*/  ISETP.NE.AND P1, PT, RZ, UR20, PT ;  /* 0x00000014ff007c0c */ /* 0x000fe2000bf25270 */
[----:B0-----:R-:W0:Y:S01]  /*1c430*/  SHFL.DOWN PT, R113, R98, 0x4, 0x1f ;  /* 0x08801f0062717f89 */ /* 0x001e2200000e0000 */
[----:B------:R-:W-:Y:S02]  /*1c440*/  HADD2.F32 R121, -RZ, R3.H0_H0 ;  /* 0x20000003ff797230 */ /* 0x000fe40000004100 */
[--C-:B------:R-:W-:Y:S01]  /*1c450*/  HADD2.F32 R120, -RZ, R74.reuse.H0_H0 ;  /* 0x2000004aff787230 */ /* 0x100fe20000004100 */
[----:B------:R-:W2:Y:S01]  /*1c460*/  SHFL.DOWN PT, R112, R99, 0x4, 0x1f ;  /* 0x08801f0063707f89 */ /* 0x000ea200000e0000 */
[----:B------:R-:W-:Y:S02]  /*1c470*/  HADD2.F32 R124, -RZ, R74.H1_H1 ;  /* 0x3000004aff7c7230 */ /* 0x000fe40000004100 */
[----:B------:R-:W-:Y:S01]  /*1c480*/  HADD2.F32 R125, -RZ, R75.H0_H0 ;  /* 0x2000004bff7d7230 */ /* 0x000fe20000004100 */
[----:B------:R3:W-:Y:S04]  /*1c490*/  STL.64 [R1+0x8], R8 ;  /* 0x0000080801007387 */ /* 0x0007e80000100a00 */
[----:B------:R-:W-:Y:S01]  /*1c4a0*/  STL.64 [R1], R6 ;  /* 0x0000000601007387 */ /* 0x000fe20000100a00 */
[----:B-1----:R-:W-:Y:S01]  /*1c4b0*/  IMAD.IADD R115, R111, 0x1, R110 ;  /* 0x000000016f737824 */ /* 0x002fe200078e026e */
[----:B------:R-:W-:Y:S01]  /*1c4c0*/  I2FP.F32.S32 R114, R111 ;  /* 0x0000006f00727245 */ /* 0x000fe20000201400 */
[----:B---3--:R-:W1:Y:S01]  /*1c4d0*/  LDC.64 R8, c[0x0][0x428] ;  /* 0x00010a00ff087b82 */ /* 0x008e620000000a00 */
[----:B------:R-:W-:-:S02]  /*1c4e0*/  I2FP.F32.U32 R111, R110 ;  /* 0x0000006e006f7245 */ /* 0x000fc40000201000 */
[----:B------:R-:W-:Y:S01]  /*1c4f0*/  I2FP.F32.S32 R107, R115 ;  /* 0x00000073006b7245 */ /* 0x000fe20000201400 */
[----:B------:R-:W3:Y:S01]  /*1c500*/  SHFL.DOWN PT, R108, R115, 0x2, 0x1f ;  /* 0x08401f00736c7f89 */ /* 0x000ee200000e0000 */
        /* <DEDUP_REMOVED lines=10> */
[-C--:B---3--:R-:W-:Y:S01]  /*1c5b0*/  IADD3 R99, PT, PT, R115, R108.reuse, RZ ;  /* 0x0000006c73637210 */ /* 0x088fe20007ffe0ff */
[----:B------:R-:W0:Y:S01]  /*1c5c0*/  SHFL.DOWN PT, R111, R98, 0x2, 0x1f ;  /* 0x08401f00626f7f89 */ /* 0x000e2200000e0000 */
[----:B------:R-:W-:Y:S02]  /*1c5d0*/  I2FP.F32.S32 R115, R108 ;  /* 0x0000006c00737245 */ /* 0x000fe40000201400 */
        /* <DEDUP_REMOVED lines=8> */
[----:B--2---:R-:W-:Y:S02]  /*1c660*/  FADD.FTZ R113, R112, R113 ;  /* 0x0000007170717221 */ /* 0x004fe40000010000 */
[----:B---3--:R-:W-:Y:S01]  /*1c670*/  FMUL.FTZ R109, R114, R109 ;  /* 0x0000006d726d7220 */ /* 0x008fe20000410000 */
[----:B------:R-:W-:Y:S01]  /*1c680*/  FMUL.FTZ R98, R107, R98 ;  /* 0x000000626b627220 */ /* 0x000fe20000410000 */
[----:B----4-:R-:W-:Y:S01]  /*1c690*/  IMAD.IADD R107, R99, 0x1, R108 ;  /* 0x00000001636b7824 */ /* 0x010fe200078e026c */
[----:B------:R-:W-:Y:S02]  /*1c6a0*/  I2FP.F32.S32 R112, R108 ;  /* 0x0000006c00707245 */ /* 0x000fe40000201400 */
[----:B------:R-:W0:Y:S01]  /*1c6b0*/  SHFL.DOWN PT, R116, R109, 0x1, 0x1f ;  /* 0x08201f006d747f89 */ /* 0x000e2200000e0000 */
[----:B------:R-:W-:Y:S01]  /*1c6c0*/  FMUL.FTZ R98, R98, R115 ;  /* 0x0000007362627220 */ /* 0x000fe20000410000 */
[----:B------:R-:W-:-:S02]  /*1c6d0*/  I2FP.F32.S32 R107, R107 ;  /* 0x0000006b006b7245 */ /* 0x000fc40000201400 */
[----:B------:R-:W-:Y:S01]  /*1c6e0*/  MOV R115, UR4 ;  /* 0x0000000400737c02 */ /* 0x000fe20008000f00 */
        /* <DEDUP_REMOVED lines=11> */
[----:B------:R-:W-:Y:S02]  /*1c7a0*/  HADD2.F32 R112, -RZ, R4.H0_H0 ;  /* 0x20000004ff707230 */ /* 0x000fe40000004100 */
[----:B------:R-:W0:Y:S01]  /*1c7b0*/  SHFL.IDX PT, R113, R113, RZ, 0x1f ;  /* 0x00001fff71717589 */ /* 0x000e2200000e0000 */
[----:B------:R-:W-:Y:S02]  /*1c7c0*/  FFMA.FTZ R108, R107, R111, R108 ;  /* 0x0000006f6b6c7223 */ /* 0x000fe4000001006c */
[----:B------:R-:W2:Y:S04]  /*1c7d0*/  LDC R107, c[0x0][0x448] ;  /* 0x00011200ff6b7b82 */ /* 0x000ea80000000800 */
[----:B------:R-:W2:Y:S04]  /*1c7e0*/  SHFL.IDX PT, R108, R108, RZ, 0x1f ;  /* 0x00001fff6c6c7589 */ /* 0x000ea800000e0000 */
[----:B------:R-:W3:Y:S01]  /*1c7f0*/  @!P0 LDC.64 R110, c[0x0][0x3c0] ;  /* 0x0000f000ff6e8b82 */ /* 0x000ee20000000a00 */
[----:B0-----:R-:W-:-:S05]  /*1c800*/  FMUL.FTZ R98, R113, R113 ;  /* 0x0000007171627220 */ /* 0x001fca0000410000 */
[----:B------:R-:W-:Y:S01]  /*1c810*/  FSEL R99, R98, RZ, P1 ;  /* 0x000000ff62637208 */ /* 0x000fe20000800000 */
[----:B--2---:R-:W-:Y:S02]  /*1c820*/  FFMA.FTZ R98, R108, UR21, R107 ;  /* 0x000000156c627c23 */ /* 0x004fe4000801006b */
[----:B------:R-:W0:Y:S02]  /*1c830*/  @!P0 LDC.64 R108, c[0x0][0x3c8] ;  /* 0x0000f200ff6c8b82 */ /* 0x000e240000000a00 */
[----:B------:R-:W-:Y:S01]  /*1c840*/  FADD.FTZ R98, R98, R99 ;  /* 0x0000006362627221 */ /* 0x000fe20000010000 */
[----:B------:R-:W-:Y:S01]  /*1c850*/  FSEL R99, R113, RZ, !P1 ;  /* 0x000000ff71637208 */ /* 0x000fe20004800000 */
[----:B---3--:R-:W-:-:S04]  /*1c860*/  @!P0 IMAD.WIDE R110, R115, 0x4, R110 ;  /* 0x00000004736e8825 */ /* 0x008fc800078e026e */
[----:B------:R-:W2:Y:S01]  /*1c870*/  MUFU.RSQ R98, R98 ;  /* 0x0000006200627308 */ /* 0x000ea20000001400 */
[C---:B------:R-:W-:Y:S01]  /*1c880*/  FADD.FTZ R33, -R99.reuse, R33 ;  /* 0x0000002163217221 */ /* 0x040fe20000010100 */
[----:B------:R3:W-:Y:S01]  /*1c890*/  @!P0 STG.E desc[UR12][R110.64], R113 ;  /* 0x000000716e008986 */ /* 0x0007e2000c10190c */
[C---:B------:R-:W-:Y:S01]  /*1c8a0*/  FADD.FTZ R115, -R99.reuse, R30 ;  /* 0x0000001e63737221 */ /* 0x040fe20000010100 */
[C---:B------:R-:W-:Y:S01]  /*1c8b0*/  FADD.FTZ R123, -R99.reuse, R34 ;  /* 0x00000022637b7221 */ /* 0x040fe20000010100 */
[C---:B------:R-:W-:Y:S01]  /*1c8c0*/  FADD.FTZ R107, -R99.reuse, R28 ;  /* 0x0000001c636b7221 */ /* 0x040fe20000010100 */
[----:B------:R-:W-:Y:S02]  /*1c8d0*/  HADD2.F32 R34, -RZ, R83.H0_H0 ;  /* 0x20000053ff227230 */ /* 0x000fe40000004100 */
[C---:B------:R-:W-:Y:S01]  /*1c8e0*/  FADD.FTZ R29, -R99.reuse, R29 ;  /* 0x0000001d631d7221 */ /* 0x040fe20000010100 */
[----:B------:R-:W-:Y:S02]  /*1c8f0*/  HADD2.F32 R28, -RZ, R80.H0_H0 ;  /* 0x20000050ff1c7230 */ /* 0x000fe40000004100 */
[C---:B------:R-:W-:Y:S01]  /*1c900*/  FADD.FTZ R31, -R99.reuse, R31 ;  /* 0x0000001f631f7221 */ /* 0x040fe20000010100 */
[----:B------:R-:W-:Y:S01]  /*1c910*/  FADD.FTZ R119, -R99, R32 ;  /* 0x0000002063777221 */ /* 0x000fe20000010100 */
[----:B------:R-:W-:-:S02]  /*1c920*/  HADD2.F32 R30, -RZ, R82.H0_H0 ;  /* 0x20000052ff1e7230 */ /* 0x000fc40000004100 */
[C---:B------:R-:W-:Y:S01]  /*1c930*/  FADD.FTZ R25, -R99.reuse, R25 ;  /* 0x0000001963197221 */ /* 0x040fe20000010100 */
[C---:B------:R-:W-:Y:S01]  /*1c940*/  FADD.FTZ R27, -R99.reuse, R27 ;  /* 0x0000001b631b7221 */ /* 0x040fe20000010100 */
[----:B---3--:R-:W-:Y:S02]  /*1c950*/  HADD2.F32 R111, -RZ, R82.H1_H1 ;  /* 0x30000052ff6f7230 */ /* 0x008fe40000004100 */
[C---:B------:R-:W-:Y:S01]  /*1c960*/  FADD.FTZ R23, -R99.reuse, R23 ;  /* 0x0000001763177221 */ /* 0x040fe20000010100 */
[----:B------:R-:W-:Y:S02]  /*1c970*/  HADD2.F32 R113, -RZ, R2.H1_H1 ;  /* 0x30000002ff717230 */ /* 0x000fe40000004100 */
[----:B------:R-:W-:Y:S01]  /*1c980*/  FADD.FTZ R17, -R99, R17 ;  /* 0x0000001163117221 */ /* 0x000fe20000010100 */
[C---:B--2---:R-:W-:Y:S01]  /*1c990*/  FMUL.FTZ R118, R98.reuse, R33 ;  /* 0x0000002162767220 */ /* 0x044fe20000410000 */
[----:B------:R-:W-:Y:S01]  /*1c9a0*/  FMUL.FTZ R116, R98, R115 ;  /* 0x0000007362747220 */ /* 0x000fe20000410000 */
[----:B------:R-:W-:-:S02]  /*1c9b0*/  IMAD.U32 R115, RZ, RZ, UR4 ;  /* 0x00000004ff737e24 */ /* 0x000fc4000f8e00ff */
[----:B------:R-:W-:Y:S01]  /*1c9c0*/  FMUL.FTZ R123, R98, R123 ;  /* 0x0000007b627b7220 */ /* 0x000fe20000410000 */
[----:B------:R-:W-:Y:S01]  /*1c9d0*/  FFMA.FTZ R33, R118, R111, R113 ;  /* 0x0000006f76217223 */ /* 0x000fe20000010071 */
[----:B------:R-:W-:Y:S01]  /*1c9e0*/  FADD.FTZ R111, -R99, R35 ;  /* 0x00000023636f7221 */ /* 0x000fe20000010100 */
[----:B------:R-:W-:Y:S02]  /*1c9f0*/  HADD2.F32 R110, -RZ, R0.H0_H0 ;  /* 0x20000000ff6e7230 */ /* 0x000fe40000004100 */
[----:B------:R-:W-:Y:S01]  /*1ca00*/  FMUL.FTZ R107, R98, R107 ;  /* 0x0000006b626b7220 */ /* 0x000fe20000410000 */
[----:B0-----:R-:W-:-:S04]  /*1ca10*/  @!P0 IMAD.WIDE R108, R115, 0x4, R108 ;  /* 0x00000004736c8825 */ /* 0x001fc800078e026c */
[C---:B------:R-:W-:Y:S01]  /*1ca20*/  FMUL.FTZ R122, R98.reuse, R111 ;  /* 0x0000006f627a7220 */ /* 0x040fe20000410000 */
[C---:B------:R-:W-:Y:S01]  /*1ca30*/  FMUL.FTZ R114, R98.reuse, R31 ;  /* 0x0000001f62727220 */ /* 0x040fe20000410000 */
[----:B------:R-:W-:Y:S01]  /*1ca40*/  FFMA.FTZ R35, R123, R34, R110 ;  /* 0x000000227b237223 */ /* 0x000fe2000001006e */
[----:B------:R-:W-:Y:S02]  /*1ca50*/  HADD2.F32 R111, -RZ, R83.H1_H1 ;  /* 0x30000053ff6f7230 */ /* 0x000fe40000004100 */
[----:B------:R-:W-:Y:S01]  /*1ca60*/  FFMA.FTZ R28, R107, R28, R112 ;  /* 0x0000001c6b1c7223 */ /* 0x000fe20000010070 */
[----:B------:R-:W-:Y:S01]  /*1ca70*/  HADD2.F32 R113, -RZ, R0.H1_H1 ;  /* 0x30000000ff717230 */ /* 0x000fe20000004100 */
[----:B------:R0:W-:Y:S01]  /*1ca80*/  @!P0 STG.E desc[UR12][R108.64], R98 ;  /* 0x000000626c008986 */ /* 0x0001e2000c10190c */
[----:B------:R-:W-:Y:S02]  /*1ca90*/  HADD2.F32 R112, -RZ, R2.H0_H0 ;  /* 0x20000002ff707230 */ /* 0x000fe40000004100 */
[C---:B------:R-:W-:Y:S01]  /*1caa0*/  FMUL.FTZ R34, R98.reuse, R29 ;  /* 0x0000001d62227220 */ /* 0x040fe20000410000 */
[----:B------:R-:W-:Y:S01]  /*1cab0*/  FMUL.FTZ R119, R98, R119 ;  /* 0x0000007762777220 */ /* 0x000fe20000410000 */
[----:B------:R-:W-:Y:S01]  /*1cac0*/  FFMA.FTZ R110, R122, R111, R113 ;  /* 0x0000006f7a6e7223 */ /* 0x000fe20000010071 */
[----:B------:R-:W-:-:S02]  /*1cad0*/  HADD2.F32 R111, -RZ, R3.H1_H1 ;  /* 0x30000003ff6f7230 */ /* 0x000fc40000004100 */
[----:B------:R-:W-:Y:S01]  /*1cae0*/  FFMA.FTZ R32, R116, R117, R121 ;  /* 0x0000007574207223 */ /* 0x000fe20000010079 */
[----:B------:R-:W-:Y:S02]  /*1caf0*/  HADD2.F32 R29, -RZ, R80.H1_H1 ;  /* 0x30000050ff1d7230 */ /* 0x000fe40000004100 */
[----:B------:R-:W-:Y:S01]  /*1cb00*/  FFMA.FTZ R30, R119, R30, R112 ;  /* 0x0000001e771e7223 */ /* 0x000fe20000010070 */
[----:B------:R-:W-:Y:S02]  /*1cb10*/  HADD2.F32 R31, -RZ, R4.H1_H1 ;  /* 0x30000004ff1f7230 */ /* 0x000fe40000004100 */
[C---:B------:R-:W-:Y:S01]  /*1cb20*/  FMUL.FTZ R25, R98.reuse, R25 ;  /* 0x0000001962197220 */ /* 0x040fe20000410000 */
[----:B------:R-:W-:Y:S02]  /*1cb30*/  HADD2.F32 R113, -RZ, R49.H1_H1 ;  /* 0x30000031ff717230 */ /* 0x000fe40000004100 */
[----:B------:R-:W-:Y:S01]  /*1cb40*/  FMUL.FTZ R121, R98, R23 ;  /* 0x0000001762797220 */ /* 0x000fe20000410000 */
[----:B0-----:R-:W-:Y:S01]  /*1cb50*/  HADD2.F32 R109, -RZ, R81.H1_H1 ;  /* 0x30000051ff6d7230 */ /* 0x001fe20000004100 */
[----:B------:R-:W-:Y:S01]  /*1cb60*/  F2FP.F16.F32.PACK_AB R30, R33, R30 ;  /* 0x0000001e211e723e */ /* 0x000fe200000000ff */
[----:B------:R-:W-:-:S02]  /*1cb70*/  HADD2.F32 R108, -RZ, R48.H0_H0 ;  /* 0x20000030ff6c7230 */ /* 0x000fc40000004100 */
[----:B------:R-:W-:Y:S01]  /*1cb80*/  FMUL.FTZ R17, R98, R17 ;  /* 0x0000001162117220 */ /* 0x000fe20000410000 */
[----:B------:R-:W-:Y:S02]  /*1cb90*/  HADD2.F32 R117, -RZ, R55.H0_H0 ;  /* 0x20000037ff757230 */ /* 0x000fe40000004100 */
[----:B------:R-:W-:Y:S01]  /*1cba0*/  FFMA.FTZ R111, R114, R109, R111 ;  /* 0x0000006d726f7223 */ /* 0x000fe2000001006f */
[----:B------:R-:W-:Y:S01]  /*1cbb0*/  FFMA.FTZ R109, R34, R29, R31 ;  /* 0x0000001d226d7223 */ /* 0x000fe2000001001f */
[----:B------:R-:W-:Y:S01]  /*1cbc0*/  F2FP.F16.F32.PACK_AB R31, R110, R35 ;  /* 0x000000236e1f723e */ /* 0x000fe200000000ff */
[----:B------:R-:W-:Y:S02]  /*1cbd0*/  HADD2.F32 R110, -RZ, R68.H0_H0 ;  /* 0x20000044ff6e7230 */ /* 0x000fe40000004100 */
[----:B------:R-:W-:Y:S01]  /*1cbe0*/  FADD.FTZ R19, -R99, R19 ;  /* 0x0000001363137221 */ /* 0x000fe20000010100 */
[----:B------:R-:W-:Y:S01]  /*1cbf0*/  F2FP.F16.F32.PACK_AB R29, R111, R32 ;  /* 0x000000206f1d723e */ /* 0x000fe200000000ff */
[----:B-1----:R-:W-:Y:S01]  /*1cc00*/  IMAD.WIDE.U32 R32, R105, 0x10, R8 ;  /* 0x0000001069207825 */ /* 0x002fe200078e0008 */
[----:B------:R-:W-:-:S03]  /*1cc10*/  F2FP.F16.F32.PACK_AB R28, R109, R28 ;  /* 0x0000001c6d1c723e */ /* 0x000fc600000000ff */
[----:B------:R-:W-:Y:S01]  /*1cc20*/  FFMA.FTZ R110, R107, R110, R108 ;  /* 0x0000006e6b6e7223 */ /* 0x000fe2000001006c */
[C---:B------:R-:W-:Y:S01]  /*1cc30*/  FMUL.FTZ R19, R98.reuse, R19 ;  /* 0x0000001362137220 */ /* 0x040fe20000410000 */
[----:B------:R-:W-:Y:S02]  /*1cc40*/  HADD2.F32 R109, -RZ, R68.H1_H1 ;  /* 0x30000044ff6d7230 */ /* 0x000fe40000004100 */
[C---:B------:R-:W-:Y:S01]  /*1cc50*/  FADD.FTZ R85, -R99.reuse, R85 ;  /* 0x0000005563557221 */ /* 0x040fe20000010100 */
[----:B------:R0:W-:Y:S01]  /*1cc60*/  STG.E.128 desc[UR12][R32.64], R28 ;  /* 0x0000001c20007986 */ /* 0x0001e2000c101d0c */
[----:B------:R-:W-:Y:S02]  /*1cc70*/  HADD2.F32 R35, -RZ, R48.H1_H1 ;  /* 0x30000030ff237230 */ /* 0x000fe40000004100 */
[----:B------:R-:W-:Y:S01]  /*1cc80*/  FADD.FTZ R87, -R99, R87 ;  /* 0x0000005763577221 */ /* 0x000fe20000010100 */
[----:B------:R-:W-:Y:S02]  /*1cc90*/  HADD2.F32 R108, -RZ, R90.H1_H1 ;  /* 0x3000005aff6c7230 */ /* 0x000fe40000004100 */
[----:B------:R-:W-:Y:S01]  /*1cca0*/  FMUL.FTZ R85, R98, R85 ;  /* 0x0000005562557220 */ /* 0x000fe20000410000 */
[----:B------:R-:W-:-:S02]  /*1ccb0*/  HADD2.F32 R107, -RZ, R49.H0_H0 ;  /* 0x20000031ff6b7230 */ /* 0x000fc40000004100 */
[----:B------:R-:W-:Y:S01]  /*1ccc0*/  FFMA.FTZ R109, R34, R109, R35 ;  /* 0x0000006d226d7223 */ /* 0x000fe20000010023 */
[----:B------:R-:W-:Y:S02]  /*1ccd0*/  HADD2.F32 R34, -RZ, R76.H1_H1 ;  /* 0x3000004cff227230 */ /* 0x000fe40000004100 */
[----:B------:R-:W-:Y:S01]  /*1cce0*/  FMUL.FTZ R87, R98, R87 ;  /* 0x0000005762577220 */ /* 0x000fe20000410000 */
[--C-:B------:R-:W-:Y:S02]  /*1ccf0*/  HADD2.F32 R35, -RZ, R69.reuse.H0_H0 ;  /* 0x20000045ff237230 */ /* 0x100fe40000004100 */
[----:B------:R-:W-:Y:S02]  /*1cd00*/  HADD2.F32 R111, -RZ, R69.H1_H1 ;  /* 0x30000045ff6f7230 */ /* 0x000fe40000004100 */
[----:B------:R-:W-:Y:S02]  /*1cd10*/  HADD2.F32 R112, -RZ, R60.H1_H1 ;  /* 0x3000003cff707230 */ /* 0x000fe40000004100 */
[----:B------:R-:W-:Y:S01]  /*1cd20*/  FFMA.FTZ R116, R116, R35, R107 ;  /* 0x0000002374747223 */ /* 0x000fe2000001006b */
[----:B------:R-:W-:-:S02]  /*1cd30*/  HADD2.F32 R35, -RZ, R51.H1_H1 ;  /* 0x30000033ff237230 */ /* 0x000fc40000004100 */
[----:B------:R-:W-:Y:S01]  /*1cd40*/  FFMA.FTZ R114, R114, R111, R113 ;  /* 0x0000006f72727223 */ /* 0x000fe20000010071 */
[----:B------:R-:W-:Y:S02]  /*1cd50*/  HADD2.F32 R111, -RZ, R54.H0_H0 ;  /* 0x20000036ff6f7230 */ /* 0x000fe40000004100 */
[----:B0-----:R-:W-:Y:S02]  /*1cd60*/  HADD2.F32 R28, -RZ, R70.H0_H0 ;  /* 0x20000046ff1c7230 */ /* 0x001fe40000004100 */
[----:B------:R-:W-:Y:S02]  /*1cd70*/  HADD2.F32 R30, -RZ, R50.H0_H0 ;  /* 0x20000032ff1e7230 */ /* 0x000fe40000004100 */
[----:B------:R-:W-:Y:S02]  /*1cd80*/  HADD2.F32 R29, -RZ, R70.H1_H1 ;  /* 0x30000046ff1d7230 */ /* 0x000fe40000004100 */
[----:B------:R-:W-:Y:S02]  /*1cd90*/  HADD2.F32 R31, -RZ, R50.H1_H1 ;  /* 0x30000032ff1f7230 */ /* 0x000fe40000004100 */
[----:B------:R-:W-:Y:S01]  /*1cda0*/  FFMA.FTZ R119, R119, R28, R30 ;  /* 0x0000001c77777223 */ /* 0x000fe2000001001e */
[----:B------:R-:W-:-:S02]  /*1cdb0*/  HADD2.F32 R28, -RZ, R71.H0_H0 ;  /* 0x20000047ff1c7230 */ /* 0x000fc40000004100 */
[----:B------:R-:W-:Y:S02]  /*1cdc0*/  HADD2.F32 R30, -RZ, R51.H0_H0 ;  /* 0x20000033ff1e7230 */ /* 0x000fe40000004100 */
[----:B------:R-:W-:Y:S01]  /*1cdd0*/  FFMA.FTZ R118, R118, R29, R31 ;  /* 0x0000001d76767223 */ /* 0x000fe2000001001f */
[----:B------:R-:W-:Y:S01]  /*1cde0*/  FADD.FTZ R29, -R99, R24 ;  /* 0x00000018631d7221 */ /* 0x000fe20000010100 */
[----:B------:R-:W-:Y:S02]  /*1cdf0*/  HADD2.F32 R32, -RZ, R64.H0_H0 ;  /* 0x20000040ff207230 */ /* 0x000fe40000004100 */
[----:B------:R-:W-:Y:S02]  /*1ce00*/  HADD2.F32 R31, -RZ, R52.H0_H0 ;  /* 0x20000034ff1f7230 */ /* 0x000fe40000004100 */
[----:B------:R-:W-:Y:S01]  /*1ce10*/  FFMA.FTZ R123, R123, R28, R30 ;  /* 0x0000001c7b7b7223 */ /* 0x000fe2000001001e */
[----:B------:R-:W-:Y:S01]  /*1ce20*/  FMUL.FTZ R29, R98, R29 ;  /* 0x0000001d621d7220 */ /* 0x000fe20000410000 */
[----:B------:R-:W-:-:S02]  /*1ce30*/  HADD2.F32 R30, -RZ, R76.H0_H0 ;  /* 0x2000004cff1e7230 */ /* 0x000fc40000004100 */
[----:B------:R-:W-:Y:S02]  /*1ce40*/  HADD2.F32 R28, -RZ, R90.H0_H0 ;  /* 0x2000005aff1c7230 */ /* 0x000fe40000004100 */
[----:B------:R-:W-:Y:S01]  /*1ce50*/  FFMA.FTZ R24, R29, R32, R31 ;  /* 0x000000201d187223 */ /* 0x000fe2000001001f */
[----:B------:R-:W-:Y:S01]  /*1ce60*/  FADD.FTZ R31, -R99, R26 ;  /* 0x0000001a631f7221 */ /* 0x000fe20000010100 */
[----:B------:R-:W-:Y:S02]  /*1ce70*/  HADD2.F32 R26, -RZ, R52.H1_H1 ;  /* 0x30000034ff1a7230 */ /* 0x000fe40000004100 */
[----:B------:R-:W-:Y:S01]  /*1ce80*/  FFMA.FTZ R30, R29, R30, R28 ;  /* 0x0000001e1d1e7223 */ /* 0x000fe2000001001c */
[----:B------:R-:W-:Y:S01]  /*1ce90*/  FFMA.FTZ R29, R25, R34, R108 ;  /* 0x00000022191d7223 */ /* 0x000fe2000001006c */
[----:B------:R-:W-:Y:S02]  /*1cea0*/  HADD2.F32 R28, -RZ, R64.H1_H1 ;  /* 0x30000040ff1c7230 */ /* 0x000fe40000004100 */
[----:B------:R-:W-:Y:S01]  /*1ceb0*/  FMUL.FTZ R31, R98, R31 ;  /* 0x0000001f621f7220 */ /* 0x000fe20000410000 */
[----:B------:R-:W-:-:S02]  /*1cec0*/  HADD2.F32 R32, -RZ, R77.H0_H0 ;  /* 0x2000004dff207230 */ /* 0x000fc40000004100 */
[----:B------:R-:W-:Y:S02]  /*1ced0*/  HADD2.F32 R34, -RZ, R91.H0_H0 ;  /* 0x2000005bff227230 */ /* 0x000fe40000004100 */
[----:B------:R-:W-:Y:S01]  /*1cee0*/  FFMA.FTZ R28, R25, R28, R26 ;  /* 0x0000001c191c7223 */ /* 0x000fe2000001001a */
[----:B------:R-:W-:Y:S02]  /*1cef0*/  HADD2.F32 R26, -RZ, R65.H0_H0 ;  /* 0x20000041ff1a7230 */ /* 0x000fe40000004100 */
[----:B------:R-:W-:Y:S02]  /*1cf00*/  HADD2.F32 R33, -RZ, R71.H1_H1 ;  /* 0x30000047ff217230 */ /* 0x000fe40000004100 */
[----:B------:R-:W-:Y:S01]  /*1cf10*/  FFMA.FTZ R115, R31, R32, R34 ;  /* 0x000000201f737223 */ /* 0x000fe20000010022 */
[----:B------:R-:W-:Y:S02]  /*1cf20*/  HADD2.F32 R32, -RZ, R53.H0_H0 ;  /* 0x20000035ff207230 */ /* 0x000fe40000004100 */
[----:B------:R-:W-:-:S02]  /*1cf30*/  HADD2.F32 R34, -RZ, R77.H1_H1 ;  /* 0x3000004dff227230 */ /* 0x000fc40000004100 */
[----:B------:R-:W-:Y:S01]  /*1cf40*/  FFMA.FTZ R122, R122, R33, R35 ;  /* 0x000000217a7a7223 */ /* 0x000fe20000010023 */
[C---:B------:R-:W-:Y:S01]  /*1cf50*/  FMUL.FTZ R33, R98.reuse, R27 ;  /* 0x0000001b62217220 */ /* 0x040fe20000410000 */
[----:B------:R-:W-:Y:S01]  /*1cf60*/  FFMA.FTZ R25, R31, R26, R32 ;  /* 0x0000001a1f197223 */ /* 0x000fe20000010020 */
[----:B------:R-:W-:Y:S02]  /*1cf70*/  HADD2.F32 R26, -RZ, R65.H1_H1 ;  /* 0x30000041ff1a7230 */ /* 0x000fe40000004100 */
[----:B------:R-:W-:Y:S01]  /*1cf80*/  FADD.FTZ R35, -R99, R20 ;  /* 0x0000001463237221 */ /* 0x000fe20000010100 */
[----:B------:R-:W-:Y:S02]  /*1cf90*/  HADD2.F32 R32, -RZ, R53.H1_H1 ;  /* 0x30000035ff207230 */ /* 0x000fe40000004100 */
[----:B------:R-:W-:Y:S02]  /*1cfa0*/  HADD2.F32 R108, -RZ, R91.H1_H1 ;  /* 0x3000005bff6c7230 */ /* 0x000fe40000004100 */
[----:B------:R-:W-:Y:S01]  /*1cfb0*/  FMUL.FTZ R35, R98, R35 ;  /* 0x0000002362237220 */ /* 0x000fe20000410000 */
[----:B------:R-:W-:-:S02]  /*1cfc0*/  HADD2.F32 R20, -RZ, R78.H0_H0 ;  /* 0x2000004eff147230 */ /* 0x000fc40000004100 */
[C---:B------:R-:W-:Y:S01]  /*1cfd0*/  FFMA.FTZ R31, R33.reuse, R26, R32 ;  /* 0x0000001a211f7223 */ /* 0x040fe20000010020 */
[----:B------:R-:W-:Y:S02]  /*1cfe0*/  HADD2.F32 R26, -RZ, R92.H0_H0 ;  /* 0x2000005cff1a7230 */ /* 0x000fe40000004100 */
[----:B------:R-:W-:Y:S01]  /*1cff0*/  FFMA.FTZ R27, R33, R34, R108 ;  /* 0x00000022211b7223 */ /* 0x000fe2000001006c */
[----:B------:R-:W-:Y:S02]  /*1d000*/  HADD2.F32 R32, -RZ, R66.H0_H0 ;  /* 0x20000042ff207230 */ /* 0x000fe40000004100 */
[----:B------:R-:W-:Y:S01]  /*1d010*/  FADD.FTZ R33, -R99, R21 ;  /* 0x0000001563217221 */ /* 0x000fe20000010100 */
[----:B------:R-:W-:Y:S02]  /*1d020*/  HADD2.F32 R34, -RZ, R67.H0_H0 ;  /* 0x20000043ff227230 */ /* 0x000fe40000004100 */
[----:B------:R-:W-:Y:S01]  /*1d030*/  FFMA.FTZ R21, R35, R20, R26 ;  /* 0x0000001423157223 */ /* 0x000fe2000001001a */
[----:B------:R-:W-:-:S02]  /*1d040*/  HADD2.F32 R20, -RZ, R78.H1_H1 ;  /* 0x3000004eff147230 */ /* 0x000fc40000004100 */
[----:B------:R-:W-:Y:S01]  /*1d050*/  FFMA.FTZ R111, R35, R32, R111 ;  /* 0x00000020236f7223 */ /* 0x000fe2000001006f */
[----:B------:R-:W-:Y:S02]  /*1d060*/  HADD2.F32 R26, -RZ, R92.H1_H1 ;  /* 0x3000005cff1a7230 */ /* 0x000fe40000004100 */
[----:B------:R-:W-:Y:S01]  /*1d070*/  FMUL.FTZ R33, R98, R33 ;  /* 0x0000002162217220 */ /* 0x000fe20000410000 */
[----:B------:R-:W-:Y:S02]  /*1d080*/  HADD2.F32 R32, -RZ, R66.H1_H1 ;  /* 0x30000042ff207230 */ /* 0x000fe40000004100 */
[----:B------:R-:W-:Y:S02]  /*1d090*/  HADD2.F32 R35, -RZ, R54.H1_H1 ;  /* 0x30000036ff237230 */ /* 0x000fe40000004100 */
[----:B------:R-:W-:Y:S01]  /*1d0a0*/  FFMA.FTZ R20, R33, R20, R26 ;  /* 0x0000001421147223 */ /* 0x000fe2000001001a */
[----:B------:R-:W-:Y:S02]  /*1d0b0*/  HADD2.F32 R108, -RZ, R67.H1_H1 ;  /* 0x30000043ff6c7230 */ /* 0x000fe40000004100 */
[----:B------:R-:W-:-:S02]  /*1d0c0*/  HADD2.F32 R107, -RZ, R56.H1_H1 ;  /* 0x30000038ff6b7230 */ /* 0x000fc40000004100 */
[----:B------:R-:W-:Y:S01]  /*1d0d0*/  FFMA.FTZ R26, R33, R32, R35 ;  /* 0x00000020211a7223 */ /* 0x000fe20000010023 */
[----:B------:R-:W-:Y:S01]  /*1d0e0*/  FADD.FTZ R33, -R99, R22 ;  /* 0x0000001663217221 */ /* 0x000fe20000010100 */
[----:B------:R-:W-:Y:S02]  /*1d0f0*/  HADD2.F32 R22, -RZ, R79.H0_H0 ;  /* 0x2000004fff167230 */ /* 0x000fe40000004100 */
[----:B------:R-:W-:Y:S02]  /*1d100*/  HADD2.F32 R32, -RZ, R93.H0_H0 ;  /* 0x2000005dff207230 */ /* 0x000fe40000004100 */
[----:B------:R-:W-:Y:S01]  /*1d110*/  FMUL.FTZ R33, R98, R33 ;  /* 0x0000002162217220 */ /* 0x000fe20000410000 */
[----:B------:R-:W-:Y:S02]  /*1d120*/  HADD2.F32 R35, -RZ, R56.H0_H0 ;  /* 0x20000038ff237230 */ /* 0x000fe40000004100 */
[----:B------:R-:W-:Y:S01]  /*1d130*/  FFMA.FTZ R107, R17, R112, R107 ;  /* 0x00000070116b7223 */ /* 0x000fe2000001006b */
[----:B------:R-:W-:-:S02]  /*1d140*/  HADD2.F32 R112, -RZ, R73.H0_H0 ;  /* 0x20000049ff707230 */ /* 0x000fc40000004100 */
[C---:B------:R-:W-:Y:S01]  /*1d150*/  FFMA.FTZ R22, R33.reuse, R22, R32 ;  /* 0x0000001621167223 */ /* 0x040fe20000010020 */
[----:B------:R-:W-:Y:S01]  /*1d160*/  FFMA.FTZ R117, R33, R34, R117 ;  /* 0x0000002221757223 */ /* 0x000fe20000010075 */
[----:B------:R-:W-:Y:S02]  /*1d170*/  HADD2.F32 R32, -RZ, R79.H1_H1 ;  /* 0x3000004fff207230 */ /* 0x000fe40000004100 */
[----:B------:R-:W-:Y:S02]  /*1d180*/  HADD2.F32 R34, -RZ, R93.H1_H1 ;  /* 0x3000005dff227230 */ /* 0x000fe40000004100 */
[----:B------:R-:W-:-:S03]  /*1d190*/  HADD2.F32 R33, -RZ, R55.H1_H1 ;  /* 0x30000037ff217230 */ /* 0x000fc60000004100 */
[C---:B------:R-:W-:Y:S01]  /*1d1a0*/  FFMA.FTZ R23, R121.reuse, R32, R34 ;  /* 0x0000002079177223 */ /* 0x040fe20000010022 */
[----:B------:R-:W-:Y:S02]  /*1d1b0*/  HADD2.F32 R34, -RZ, R72.H0_H0 ;  /* 0x20000048ff227230 */ /* 0x000fe40000004100 */
[----:B------:R-:W-:Y:S01]  /*1d1c0*/  FFMA.FTZ R121, R121, R108, R33 ;  /* 0x0000006c79797223 */ /* 0x000fe20000010021 */
[----:B------:R-:W-:Y:S01]  /*1d1d0*/  FADD.FTZ R33, -R99, R16 ;  /* 0x0000001063217221 */ /* 0x000fe20000010100 */
[----:B------:R-:W-:Y:S01]  /*1d1e0*/  HADD2.F32 R16, -RZ, R94.H0_H0 ;  /* 0x2000005eff107230 */ /* 0x000fe20000004100 */
[----:B------:R-:W-:Y:S01]  /*1d1f0*/  F2FP.F16.F32.PACK_AB R23, R23, R22 ;  /* 0x000000161717723e */ /* 0x000fe200000000ff */
[----:B------:R-:W-:Y:S02]  /*1d200*/  HADD2.F32 R32, -RZ, R60.H0_H0 ;  /* 0x2000003cff207230 */ /* 0x000fe40000004100 */
[----:B------:R-:W-:Y:S01]  /*1d210*/  FMUL.FTZ R33, R98, R33 ;  /* 0x0000002162217220 */ /* 0x000fe20000410000 */
[----:B------:R-:W-:Y:S01]  /*1d220*/  HADD2.F32 R108, -RZ, R94.H1_H1 ;  /* 0x3000005eff6c7230 */ /* 0x000fe20000004100 */
[----:B------:R-:W-:-:S02]  /*1d230*/  F2FP.F16.F32.PACK_AB R22, R20, R21 ;  /* 0x000000151416723e */ /* 0x000fc400000000ff */
[C---:B------:R-:W-:Y:S01]  /*1d240*/  FFMA.FTZ R34, R33.reuse, R34, R16 ;  /* 0x0000002221227223 */ /* 0x040fe20000010010 */
[----:B------:R-:W-:Y:S02]  /*1d250*/  HADD2.F32 R16, -RZ, R72.H1_H1 ;  /* 0x30000048ff107230 */ /* 0x000fe40000004100 */
[----:B------:R-:W-:Y:S01]  /*1d260*/  FFMA.FTZ R32, R33, R32, R35 ;  /* 0x0000002021207223 */ /* 0x000fe20000010023 */
[----:B------:R-:W-:Y:S01]  /*1d270*/  HADD2.F32 R33, -RZ, R57.H0_H0 ;  /* 0x20000039ff217230 */ /* 0x000fe20000004100 */
[----:B------:R-:W-:Y:S01]  /*1d280*/  F2FP.F16.F32.PACK_AB R21, R27, R115 ;  /* 0x000000731b15723e */ /* 0x000fe200000000ff */
[----:B------:R-:W-:Y:S01]  /*1d290*/  FFMA.FTZ R35, R17, R16, R108 ;  /* 0x0000001011237223 */ /* 0x000fe2000001006c */
[----:B------:R-:W-:Y:S01]  /*1d2a0*/  FADD.FTZ R17, -R99, R18 ;  /* 0x0000001263117221 */ /* 0x000fe20000010100 */
[----:B------:R-:W-:Y:S01]  /*1d2b0*/  HADD2.F32 R16, -RZ, R95.H0_H0 ;  /* 0x2000005fff107230 */ /* 0x000fe20000004100 */
[----:B------:R-:W-:Y:S01]  /*1d2c0*/  IADD3 R27, PT, PT, R105, 0x100, RZ ;  /* 0x00000100691b7810 */ /* 0x000fe20007ffe0ff */
[----:B------:R-:W-:-:S02]  /*1d2d0*/  HADD2.F32 R108, -RZ, R61.H1_H1 ;  /* 0x3000003dff6c7230 */ /* 0x000fc40000004100 */
[----:B------:R-:W-:Y:S01]  /*1d2e0*/  FMUL.FTZ R17, R98, R17 ;  /* 0x0000001162117220 */ /* 0x000fe20000410000 */
[----:B------:R-:W-:Y:S01]  /*1d2f0*/  HADD2.F32 R18, -RZ, R95.H1_H1 ;  /* 0x3000005fff127230 */ /* 0x000fe20000004100 */
[----:B------:R-:W-:Y:S02]  /*1d300*/  F2FP.F16.F32.PACK_AB R26, R26, R111 ;  /* 0x0000006f1a1a723e */ /* 0x000fe400000000ff */
[----:B------:R-:W-:Y:S01]  /*1d310*/  FFMA.FTZ R112, R17, R112, R16 ;  /* 0x0000007011707223 */ /* 0x000fe20000010010 */
[----:B------:R-:W-:Y:S01]  /*1d320*/  HADD2.F32 R16, -RZ, R61.H0_H0 ;  /* 0x2000003dff107230 */ /* 0x000fe20000004100 */
[----:B------:R-:W-:-:S04]  /*1d330*/  F2FP.F16.F32.PACK_AB R20, R29, R30 ;  /* 0x0000001e1d14723e */ /* 0x000fc800000000ff */
[----:B------:R-:W-:Y:S01]  /*1d340*/  FFMA.FTZ R33, R17, R16, R33 ;  /* 0x0000001011217223 */ /* 0x000fe20000010021 */
[----:B------:R-:W-:Y:S02]  /*1d350*/  HADD2.F32 R17, -RZ, R57.H1_H1 ;  /* 0x30000039ff117230 */ /* 0x000fe40000004100 */
[----:B------:R-:W-:-:S03]  /*1d360*/  HADD2.F32 R16, -RZ, R73.H1_H1 ;  /* 0x30000049ff107230 */ /* 0x000fc60000004100 */
[----:B------:R-:W-:Y:S01]  /*1d370*/  FFMA.FTZ R108, R19, R108, R17 ;  /* 0x0000006c136c7223 */ /* 0x000fe20000010011 */
[----:B------:R-:W-:Y:S01]  /*1d380*/  FADD.FTZ R17, -R99, R84 ;  /* 0x0000005463117221 */ /* 0x000fe20000010100 */
[----:B------:R-:W-:Y:S01]  /*1d390*/  FFMA.FTZ R113, R19, R16, R18 ;  /* 0x0000001013717223 */ /* 0x000fe20000010012 */
[----:B------:R-:W-:Y:S01]  /*1d3a0*/  HADD2.F32 R16, -RZ, R96.H0_H0 ;  /* 0x20000060ff107230 */ /* 0x000fe20000004100 */
[----:B------:R-:W-:Y:S01]  /*1d3b0*/  F2FP.F16.F32.PACK_AB R18, R118, R119 ;  /* 0x000000777612723e */ /* 0x000fe200000000ff */
[----:B------:R-:W-:Y:S01]  /*1d3c0*/  FMUL.FTZ R17, R98, R17 ;  /* 0x0000001162117220 */ /* 0x000fe20000410000 */
[----:B------:R-:W-:Y:S01]  /*1d3d0*/  HADD2.F32 R84, -RZ, R62.H0_H0 ;  /* 0x2000003eff547230 */ /* 0x000fe20000004100 */
[----:B------:R-:W0:Y:S01]  /*1d3e0*/  LDC.64 R118, c[0x0][0x430] ;  /* 0x00010c00ff767b82 */ /* 0x000e220000000a00 */
[----:B------:R-:W-:Y:S02]  /*1d3f0*/  HADD2.F32 R19, -RZ, R58.H0_H0 ;  /* 0x2000003aff137230 */ /* 0x000fe40000004100 */
[----:B------:R-:W-:Y:S01]  /*1d400*/  FFMA.FTZ R120, R17, R120, R16 ;  /* 0x0000007811787223 */ /* 0x000fe20000010010 */
[----:B------:R-:W-:-:S02]  /*1d410*/  HADD2.F32 R16, -RZ, R96.H1_H1 ;  /* 0x30000060ff107230 */ /* 0x000fc40000004100 */
[----:B------:R-:W-:Y:S01]  /*1d420*/  FFMA.FTZ R84, R17, R84, R19 ;  /* 0x0000005411547223 */ /* 0x000fe20000010013 */
[----:B------:R-:W-:Y:S02]  /*1d430*/  HADD2.F32 R17, -RZ, R58.H1_H1 ;  /* 0x3000003aff117230 */ /* 0x000fe40000004100 */
[----:B------:R-:W-:Y:S01]  /*1d440*/  FFMA.FTZ R124, R85, R124, R16 ;  /* 0x0000007c557c7223 */ /* 0x000fe20000010010 */
[----:B------:R-:W-:Y:S01]  /*1d450*/  HADD2.F32 R16, -RZ, R62.H1_H1 ;  /* 0x3000003eff107230 */ /* 0x000fe20000004100 */
[----:B------:R-:W-:Y:S01]  /*1d460*/  F2FP.F16.F32.PACK_AB R19, R122, R123 ;  /* 0x0000007b7a13723e */ /* 0x000fe200000000ff */
[----:B------:R-:W-:-:S04]  /*1d470*/  IMAD.WIDE.U32 R122, R106, 0x10, R8 ;  /* 0x000000106a7a7825 */ /* 0x000fc800078e0008 */
[----:B------:R-:W-:Y:S01]  /*1d480*/  FFMA.FTZ R85, R85, R16, R17 ;  /* 0x0000001055557223 */ /* 0x000fe20000010011 */
[----:B------:R-:W-:Y:S01]  /*1d490*/  FADD.FTZ R17, -R99, R86 ;  /* 0x0000005663117221 */ /* 0x000fe20000010100 */
[----:B------:R-:W-:-:S03]  /*1d4a0*/  HADD2.F32 R16, -RZ, R59.H0_H0 ;  /* 0x2000003bff107230 */ /* 0x000fc60000004100 */
[----:B------:R-:W-:Y:S01]  /*1d4b0*/  FMUL.FTZ R86, R98, R17 ;  /* 0x0000001162567220 */ /* 0x000fe20000410000 */
[----:B------:R-:W-:Y:S02]  /*1d4c0*/  HADD2.F32 R17, -RZ, R97.H0_H0 ;  /* 0x20000061ff117230 */ /* 0x000fe40000004100 */
[----:B------:R-:W-:Y:S02]  /*1d4d0*/  HADD2.F32 R98, -RZ, R75.H1_H1 ;  /* 0x3000004bff627230 */ /* 0x000fe40000004100 */
[----:B0-----:R-:W-:-:S04]  /*1d4e0*/  IMAD.WIDE.U32 R6, R105, 0x10, R118 ;  /* 0x0000001069067825 */ /* 0x001fc800078e0076 */
[----:B------:R-:W-:Y:S01]  /*1d4f0*/  FFMA.FTZ R125, R86, R125, R17 ;  /* 0x0000007d567d7223 */ /* 0x000fe20000010011 */
[----:B------:R-:W-:-:S05]  /*1d500*/  HADD2.F32 R17, -RZ, R63.H0_H0 ;  /* 0x2000003fff117230 */ /* 0x000fca0000004100 */
[----:B------:R-:W-:Y:S01]  /*1d510*/  FFMA.FTZ R86, R86, R17, R16 ;  /* 0x0000001156567223 */ /* 0x000fe20000010010 */
[----:B------:R-:W-:Y:S01]  /*1d520*/  HADD2.F32 R16, -RZ, R97.H1_H1 ;  /* 0x30000061ff107230 */ /* 0x000fe20000004100 */
[----:B------:R-:W-:Y:S01]  /*1d530*/  F2FP.F16.F32.PACK_AB R17, R114, R116 ;  /* 0x000000747211723e */ /* 0x000fe200000000ff */
[----:B------:R-:W-:-:S03]  /*1d540*/  HADD2.F32 R114, -RZ, R59.H1_H1 ;  /* 0x3000003bff727230 */ /* 0x000fc60000004100 */
[----:B------:R-:W-:Y:S01]  /*1d550*/  FFMA.FTZ R98, R87, R98, R16 ;  /* 0x0000006257627223 */ /* 0x000fe20000010010 */
[----:B------:R-:W-:-:S05]  /*1d560*/  HADD2.F32 R16, -RZ, R63.H1_H1 ;  /* 0x3000003fff107230 */ /* 0x000fca0000004100 */
[----:B------:R-:W-:Y:S01]  /*1d570*/  FFMA.FTZ R87, R87, R16, R114 ;  /* 0x0000001057577223 */ /* 0x000fe20000010072 */
[----:B------:R-:W-:Y:S01]  /*1d580*/  IMAD.WIDE.U32 R114, R27, 0x10, R8 ;  /* 0x000000101b727825 */ /* 0x000fe200078e0008 */
[----:B------:R-:W-:-:S03]  /*1d590*/  F2FP.F16.F32.PACK_AB R16, R109, R110 ;  /* 0x0000006e6d10723e */ /* 0x000fc600000000ff */
[----:B------:R-:W-:Y:S01]  /*1d5a0*/  IMAD.WIDE.U32 R8, R27, 0x10, R118 ;  /* 0x000000101b087825 */ /* 0x000fe200078e0076 */
[----:B------:R-:W-:Y:S02]  /*1d5b0*/  F2FP.F16.F32.PACK_AB R27, R121, R117 ;  /* 0x00000075791b723e */ /* 0x000fe400000000ff */
[----:B------:R-:W-:Y:S01]  /*1d5c0*/  MOV R111, R7 ;  /* 0x00000007006f7202 */ /* 0x000fe20000000f00 */
[----:B------:R-:W-:Y:S01]  /*1d5d0*/  IMAD.MOV.U32 R116, RZ, RZ, R8 ;  /* 0x000000ffff747224 */ /* 0x000fe200078e0008 */
[----:B------:R-:W-:Y:S01]  /*1d5e0*/  MOV R117, R9 ;  /* 0x0000000900757202 */ /* 0x000fe20000000f00 */
[----:B------:R-:W-:Y:S01]  /*1d5f0*/  IMAD.MOV.U32 R110, RZ, RZ, R6 ;  /* 0x000000ffff6e7224 */ /* 0x000fe200078e0006 */
[----:B------:R0:W5:Y:S01]  /*1d600*/  LDL.LU.64 R8, [R1+0x8] ;  /* 0x0000080001087983 */ /* 0x0001620000300a00 */
[----:B------:R-:W-:Y:S01]  /*1d610*/  F2FP.F16.F32.PACK_AB R25, R31, R25 ;  /* 0x000000191f19723e */ /* 0x000fe200000000ff */
[----:B------:R-:W-:Y:S02]  /*1d620*/  IMAD.WIDE.U32 R118, R106, 0x10, R118 ;  /* 0x000000106a767825 */ /* 0x000fe400078e0076 */
[----:B------:R0:W5:Y:S01]  /*1d630*/  LDL.LU.64 R6, [R1] ;  /* 0x0000000001067983 */ /* 0x0001620000300a00 */
[----:B------:R-:W-:-:S02]  /*1d640*/  F2FP.F16.F32.PACK_AB R24, R28, R24 ;  /* 0x000000181c18723e */ /* 0x000fc400000000ff */
[----:B------:R-:W-:Y:S02]  /*1d650*/  F2FP.F16.F32.PACK_AB R31, R98, R125 ;  /* 0x0000007d621f723e */ /* 0x000fe400000000ff */
[----:B------:R-:W-:Y:S02]  /*1d660*/  F2FP.F16.F32.PACK_AB R30, R124, R120 ;  /* 0x000000787c1e723e */ /* 0x000fe400000000ff */
[----:B------:R-:W-:Y:S02]  /*1d670*/  F2FP.F16.F32.PACK_AB R29, R113, R112 ;  /* 0x00000070711d723e */ /* 0x000fe400000000ff */
[----:B------:R-:W-:Y:S01]  /*1d680*/  F2FP.F16.F32.PACK_AB R28, R35, R34 ;  /* 0x00000022231c723e */ /* 0x000fe200000000ff */
[----:B------:R0:W-:Y:S01]  /*1d690*/  STG.E.128 desc[UR12][R110.64], R16 ;  /* 0x000000106e007986 */ /* 0x0001e2000c101d0c */
[----:B------:R-:W-:Y:S02]  /*1d6a0*/  F2FP.F16.F32.PACK_AB R35, R87, R86 ;  /* 0x000000565723723e */ /* 0x000fe400000000ff */
[----:B------:R-:W-:-:S02]  /*1d6b0*/  F2FP.F16.F32.PACK_AB R34, R85, R84 ;  /* 0x000000545522723e */ /* 0x000fc400000000ff */
[----:B------:R-:W-:Y:S02]  /*1d6c0*/  F2FP.F16.F32.PACK_AB R33, R108, R33 ;  /* 0x000000216c21723e */ /* 0x000fe400000000ff */
[----:B------:R-:W-:Y:S01]  /*1d6d0*/  F2FP.F16.F32.PACK_AB R32, R107, R32 ;  /* 0x000000206b20723e */ /* 0x000fe200000000ff */
[----:B------:R0:W-:Y:S04]  /*1d6e0*/  STG.E.128 desc[UR12][R114.64], R20 ;  /* 0x0000001472007986 */ /* 0x0001e8000c101d0c */
[----:B------:R0:W-:Y:S04]  /*1d6f0*/  STG.E.128 desc[UR12][R116.64], R24 ;  /* 0x0000001874007986 */ /* 0x0001e8000c101d0c */
[----:B------:R0:W-:Y:S04]  /*1d700*/  STG.E.128 desc[UR12][R122.64], R28 ;  /* 0x0000001c7a007986 */ /* 0x0001e8000c101d0c */
[----:B------:R0:W-:Y:S01]  /*1d710*/  STG.E.128 desc[UR12][R118.64], R32 ;  /* 0x0000002076007986 */ /* 0x0001e2000c101d0c */
[----:B------:R-:W-:-:S04]  /*1d720*/  UIADD3 UR4, UPT, UPT, UR4, UR18, URZ ;  /* 0x0000001204047290 */ /* 0x000fc8000fffe0ff */
[----:B------:R-:W-:Y:S02]  /*1d730*/  UISETP.GE.AND UP2, UPT, UR4, UR19, UPT ;  /* 0x000000130400728c */ /* 0x000fe4000bf46270 */
[----:B------:R-:W-:-:S07]  /*1d740*/  UPLOP3.LUT UP1, UPT, UPT, UPT, UP1, 0x40, 0x4 ;  /* 0x000000000004789c */ /* 0x000fce0003f2e810 */
[----:B------:R-:W-:Y:S05]  /*1d750*/  BRA.U !UP2, `(.L_x_8811) ;  /* 0xfffffe350ab87547 */ /* 0x000fea000b83ffff */
[----:B------:R-:W-:Y:S05]  /*1d760*/  EXIT ;  /* 0x000000000000794d */ /* 0x000fea0003800000 */
.L_x_8812:
        /* <DEDUP_REMOVED lines=9> */
.L_x_13717:


//--------------------- .text._ZN10layer_norm31ln_parallel_residual_fwd_kernelINS_13Kernel_traitsI6__halfS2_fS2_fjLj6144ELj1ELj1ELj8ELj16ENS_18Kernel_traits_baseILj6144ES2_S2_fS2_fjLj256EEEEELb1ELb1ELb0EEEvNS_9FwdParamsE --------------------------
	.section	.text._ZN10layer_norm31ln_parallel_residual_fwd_kernelINS_13Kernel_traitsI6__halfS2_fS2_fjLj6144ELj1ELj1ELj8ELj16ENS_18Kernel_traits_baseILj6144ES2_S2_fS2_fjLj256EEEEELb1ELb1ELb0EEEvNS_9FwdParamsE,"ax",@progbits
	.align	128
        .global         _ZN10layer_norm31ln_parallel_residual_fwd_kernelINS_13Kernel_traitsI6__halfS2_fS2_fjLj6144ELj1ELj1ELj8ELj16ENS_18Kernel_traits_baseILj6144ES2_S2_fS2_fjLj256EEEEELb1ELb1ELb0EEEvNS_9FwdParamsE
        .type           _ZN10layer_norm31ln_parallel_residual_fwd_kernelINS_13Kernel_traitsI6__halfS2_fS2_fjLj6144ELj1ELj1ELj8ELj16ENS_18Kernel_traits_baseILj6144ES2_S2_fS2_fjLj256EEEEELb1ELb1ELb0EEEvNS_9FwdParamsE,@function
        .size           _ZN10layer_norm31ln_parallel_residual_fwd_kernelINS_13Kernel_traitsI6__halfS2_fS2_fjLj6144ELj1ELj1ELj8ELj16ENS_18Kernel_traits_baseILj6144ES2_S2_fS2_fjLj256EEEEELb1ELb1ELb0EEEvNS_9FwdParamsE,(.L_x_13718 - _ZN10layer_norm31ln_parallel_residual_fwd_kernelINS_13Kernel_traitsI6__halfS2_fS2_fjLj6144ELj1ELj1ELj8ELj16ENS_18Kernel_traits_baseILj6144ES2_S2_fS2_fjLj256EEEEELb1ELb1ELb0EEEvNS_9FwdParamsE)
        .other          _ZN10layer_norm31ln_parallel_residual_fwd_kernelINS_13Kernel_traitsI6__halfS2_fS2_fjLj6144ELj1ELj1ELj8ELj16ENS_18Kernel_traits_baseILj6144ES2_S2_fS2_fjLj256EEEEELb1ELb1ELb0EEEvNS_9FwdParamsE,@"STO_CUDA_ENTRY STV_DEFAULT"
_ZN10layer_norm31ln_parallel_residual_fwd_kernelINS_13Kernel_traitsI6__halfS2_fS2_fjLj6144ELj1ELj1ELj8ELj16ENS_18Kernel_traits_baseILj6144ES2_S2_fS2_fjLj256EEEEELb1ELb1ELb0EEEvNS_9FwdParamsE:
.text._ZN10layer_norm31ln_parallel_residual_fwd_kernelINS_13Kernel_traitsI6__halfS2_fS2_fjLj6144ELj1ELj1ELj8ELj16ENS_18Kernel_traits_baseILj6144ES2_S2_fS2_fjLj256EEEEELb1ELb1ELb0EEEvNS_9FwdParamsE:
        /* <DEDUP_REMOVED lines=12> */
[----:B---3--:R-:W-:-:S06]  /*00c0*/  @P0 IMAD.MOV.U32 R3, RZ, RZ, R17 ;  /* 0x000000ffff030224 */ /* 0x008fcc00078e0011 */
[----:B--2---:R-:W1:Y:S01]  /*00d0*/  @P0 LDG.E.64 R2, desc[UR6][R2.64] ;  /* 0x0000000602020981 */ /* 0x004e62000c1e1b00 */
        /* <DEDUP_REMOVED lines=12> */
[----:B0-----:R-:W-:Y:S01]  /*01a0*/  IMAD.U32 R0, RZ, RZ, UR4 ;  /* 0x00000004ff007e24 */ /* 0x001fe2000f8e00ff */
[----:B-1----:R-:W-:Y:S02]  /*01b0*/  @P0 IADD3 R40, P1, PT, R2, R5, RZ ;  /* 0x0000000502280210 */ /* 0x002fe40007f3e0ff */
[----:B------:R-:W-:Y:S02]  /*01c0*/  SHF.R.S32.HI R2, RZ, 0x1f, R41 ;  /* 0x0000001fff027819 */ /* 0x000fe40000011429 */
[----:B------:R-:W-:Y:S02]  /*01d0*/  @P0 IADD3.X R17, PT, PT, RZ, R3, RZ, P1, !PT ;  /* 0x00000003ff110210 */ /* 0x000fe40000ffe4ff */
[----:B------:R-:W-:Y:S01]  /*01e0*/  LEA.HI R41, R2, R41, RZ, 0x3 ;  /* 0x0000002902297211 */ /* 0x000fe200078f18ff */
[----:B---3--:R-:W-:Y:S01]  /*01f0*/  IMAD R2, R0, UR5, R97 ;  /* 0x0000000500027c24 */ /* 0x008fe2000f8e0261 */
[C---:B--2---:R-:W-:Y:S01]  /*0200*/  IADD3 R54, PT, PT, R84.reuse, 0x3c6ef372, RZ ;  /* 0x3c6ef37254367810 */ /* 0x044fe20007ffe0ff */
        /* <DEDUP_REMOVED lines=48> */
.L_x_8814:
        /* <DEDUP_REMOVED lines=23> */
.L_x_8815:
[----:B------:R-:W-:Y:S05]  /*0680*/  BSYNC.RECONVERGENT B0 ;  /* 0x0000000000007941 */ /* 0x000fea0003800200 */
.L_x_8813:
[----:B------:R-:W0:Y:S02]  /*0690*/  LDCU UR4, c[0x0][0x384] ;  /* 0x00007080ff0477ac */ /* 0x000e240008000800 */
[----:B0-----:R-:W-:-:S13]  /*06a0*/  ISETP.GE.AND P0, PT, R0, UR4, PT ;  /* 0x0000000400007c0c */ /* 0x001fda000bf06270 */
[----:B------:R-:W-:Y:S05]  /*06b0*/  @P0 EXIT ;  /* 0x000000000000094d */ /* 0x000fea0003800000 */
[----:B------:R-:W-:Y:S01]  /*06c0*/  IMAD.HI.U32 R47, R9, -0x2daee0ad, RZ ;  /* 0xd2511f53092f7827 */ /* 0x000fe200078e00ff */
[----:B------:R-:W-:Y:S01]  /*06d0*/  LOP3.LUT R91, R40, 0x3, RZ, 0xc0, !PT ;  /* 0x00000003285b7812 */ /* 0x000fe200078ec0ff */
[----:B------:R-:W0:Y:S02]  /*06e0*/  LDCU UR12, c[0x0][0x408] ;  /* 0x00008100ff0c77ac */ /* 0x000e240008000800 */
[C---:B------:R-:W-:Y:S01]  /*06f0*/  IMAD.HI.U32 R45, R2.reuse, -0x326172a9, RZ ;  /* 0xcd9e8d57022d7827 */ /* 0x040fe200078e00ff */
[----:B------:R-:W-:Y:S01]  /*0700*/  LOP3.LUT R47, R47, R85, RZ, 0x3c, !PT ;  /* 0x000000552f2f7212 */ /* 0x000fe200078e3cff */
[----:B------:R-:W1:Y:S02]  /*0710*/  LDCU UR15, c[0x0][0x388] ;  /* 0x00007100ff0f77ac */ /* 0x000e640008000800 */
[----:B------:R-:W-:Y:S01]  /*0720*/  IMAD R49, R2, -0x326172a9, RZ ;  /* 0xcd9e8d5702317824 */ /* 0x000fe200078e02ff */
[----:B------:R-:W-:Y:S01]  /*0730*/  LOP3.LUT R45, R10, R45, R84, 0x96, !PT ;  /* 0x0000002d0a2d7212 */ /* 0x000fe200078e9654 */
[----:B------:R-:W-:Y:S01]  /*0740*/  IMAD.HI.U32 R46, R47, -0x326172a9, RZ ;  /* 0xcd9e8d572f2e7827 */ /* 0x000fe200078e00ff */
[----:B------:R-:W2:Y:S03]  /*0750*/  LDCU.U8 UR13, c[0x0][0x410] ;  /* 0x00008200ff0d77ac */ /* 0x000ea60008000000 */
[----:B------:R-:W-:Y:S01]  /*0760*/  IMAD R51, R9, -0x2daee0ad, RZ ;  /* 0xd2511f5309337824 */ /* 0x000fe200078e02ff */
[----:B------:R-:W-:Y:S01]  /*0770*/  LOP3.LUT R46, R52, R49, R46, 0x96, !PT ;  /* 0x00000031342e7212 */ /* 0x000fe200078e962e */
[C---:B------:R-:W-:Y:S01]  /*0780*/  IMAD.HI.U32 R48, R45.reuse, -0x2daee0ad, RZ ;  /* 0xd2511f532d307827 */ /* 0x040fe200078e00ff */
[----:B------:R-:W3:Y:S03]  /*0790*/  LDCU UR14, c[0x0][0x400] ;  /* 0x00008000ff0e77ac */ /* 0x000ee60008000800 */
[----:B------:R-:W-:Y:S01]  /*07a0*/  IMAD R49, R45, -0x2daee0ad, RZ ;  /* 0xd2511f532d317824 */ /* 0x000fe200078e02ff */
[----:B------:R-:W-:Y:S01]  /*07b0*/  LOP3.LUT R48, R53, R51, R48, 0x96, !PT ;  /* 0x0000003335307212 */ /* 0x000fe200078e9630 */
[----:B------:R-:W-:Y:S01]  /*07c0*/  IMAD.HI.U32 R52, R46, -0x2daee0ad, RZ ;  /* 0xd2511f532e347827 */ /* 0x000fe200078e00ff */
[----:B------:R-:W4:Y:S03]  /*07d0*/  LDCU.64 UR8, c[0x0][0x398] ;  /* 0x00007300ff0877ac */ /* 0x000f260008000a00 */
[----:B------:R-:W-:Y:S01]  /*07e0*/  IMAD R50, R47, -0x326172a9, RZ ;  /* 0xcd9e8d572f327824 */ /* 0x000fe200078e02ff */
[----:B------:R-:W-:Y:S01]  /*07f0*/  LOP3.LUT R49, R3, R49, R52, 0x96, !PT ;  /* 0x0000003103317212 */ /* 0x000fe200078e9634 */
[C---:B------:R-:W-:Y:S01]  /*0800*/  IMAD.HI.U32 R45, R48.reuse, -0x326172a9, RZ ;  /* 0xcd9e8d57302d7827 */ /* 0x040fe200078e00ff */
[----:B------:R-:W0:Y:S03]  /*0810*/  LDCU.64 UR10, c[0x0][0x3a0] ;  /* 0x00007400ff0a77ac */ /* 0x000e260008000a00 */
[----:B------:R-:W-:Y:S01]  /*0820*/  IMAD R48, R48, -0x326172a9, RZ ;  /* 0xcd9e8d5730307824 */ /* 0x000fe200078e02ff */
[----:B------:R-:W-:Y:S01]  /*0830*/  LOP3.LUT R45, R54, R50, R45, 0x96, !PT ;  /* 0x00000032362d7212 */ /* 0x000fe200078e962d */
[----:B------:R-:W-:Y:S01]  /*0840*/  IMAD.HI.U32 R47, R49, -0x326172a9, RZ ;  /* 0xcd9e8d57312f7827 */ /* 0x000fe200078e00ff */
[----:B------:R-:W-:-:S03]  /*0850*/  UPLOP3.LUT UP1, UPT, UPT, UPT, UPT, 0x40, 0x4 ;  /* 0x000000000004789c */ /* 0x000fc60003f2e870 */
[----:B------:R-:W-:Y:S01]  /*0860*/  IMAD R51, R46, -0x2daee0ad, RZ ;  /* 0xd2511f532e337824 */ /* 0x000fe200078e02ff */
[----:B------:R-:W-:Y:S01]  /*0870*/  LOP3.LUT R47, R55, R48, R47, 0x96, !PT ;  /* 0x00000030372f7212 */ /* 0x000fe200078e962f */
[----:B------:R-:W-:-:S04]  /*0880*/  IMAD.HI.U32 R46, R45, -0x2daee0ad, RZ ;  /* 0xd2511f532d2e7827 */ /* 0x000fc800078e00ff */
[----:B------:R-:W-:Y:S01]  /*0890*/  IMAD.HI.U32 R48, R47, -0x2daee0ad, RZ ;  /* 0xd2511f532f307827 */ /* 0x000fe200078e00ff */
[----:B------:R-:W-:-:S03]  /*08a0*/  LOP3.LUT R46, R56, R51, R46, 0x96, !PT ;  /* 0x00000033382e7212 */ /* 0x000fc600078e962e */
[----:B------:R-:W-:Y:S02]  /*08b0*/  IMAD R51, R45, -0x2daee0ad, RZ ;  /* 0xd2511f532d337824 */ /* 0x000fe400078e02ff */
[----:B------:R-:W-:Y:S02]  /*08c0*/  IMAD R49, R49, -0x326172a9, RZ ;  /* 0xcd9e8d5731317824 */ /* 0x000fe400078e02ff */
        /* <DEDUP_REMOVED lines=21> */
[C---:B------:R-:W-:Y:S01]  /*0a20*/  IMAD.HI.U32 R47, R42.reuse, -0x2daee0ad, RZ ;  /* 0xd2511f532a2f7827 */ /* 0x040fe200078e00ff */
[----:B------:R-:W-:Y:S02]  /*0a30*/  LOP3.LUT R13, R13, R45, R44, 0x96, !PT ;  /* 0x0000002d0d0d7212 */ /* 0x000fe400078e962c */
[----:B------:R-:W-:Y:S01]  /*0a40*/  VIMNMX R44, PT, PT, R11, 0x20, PT ;  /* 0x000000200b2c7848 */ /* 0x000fe20003fe0100 */
[----:B------:R-:W-:Y:S01]  /*0a50*/  IMAD R11, R42, -0x2daee0ad, RZ ;  /* 0xd2511f532a0b7824 */ /* 0x000fe200078e02ff */
[----:B------:R-:W-:Y:S01]  /*0a60*/  LOP3.LUT R46, R6, R46, R47, 0x96, !PT ;  /* 0x0000002e062e7212 */ /* 0x000fe200078e962f */
[----:B------:R-:W-:-:S04]  /*0a70*/  IMAD.HI.U32 R42, R13, -0x2daee0ad, RZ ;  /* 0xd2511f530d2a7827 */ /* 0x000fc800078e00ff */
[----:B------:R-:W-:Y:S01]  /*0a80*/  IMAD R44, R44, 0x8, R41 ;  /* 0x000000082c2c7824 */ /* 0x000fe200078e0229 */
[----:B------:R-:W-:Y:S01]  /*0a90*/  LOP3.LUT R42, R7, R11, R42, 0x96, !PT ;  /* 0x0000000b072a7212 */ /* 0x000fe200078e962a */
[----:B------:R-:W-:Y:S02]  /*0aa0*/  IMAD R48, R12, -0x20, R48 ;  /* 0xffffffe00c307824 */ /* 0x000fe400078e0230 */
[----:B------:R-:W-:Y:S01]  /*0ab0*/  IMAD R43, R43, -0x326172a9, RZ ;  /* 0xcd9e8d572b2b7824 */ /* 0x000fe200078e02ff */
[----:B------:R-:W-:Y:S01]  /*0ac0*/  I2FP.F32.U32 R44, R44 ;  /* 0x0000002c002c7245 */ /* 0x000fe20000201000 */
[C---:B------:R-:W-:Y:S01]  /*0ad0*/  IMAD.HI.U32 R12, R46.reuse, -0x326172a9, RZ ;  /* 0xcd9e8d572e0c7827 */ /* 0x040fe200078e00ff */
[----:B------:R-:W-:Y:S02]  /*0ae0*/  VIMNMX R48, PT, PT, RZ, R48, !PT ;  /* 0x00000030ff307248 */ /* 0x000fe40007fe0100 */
[----:B------:R0:W0:Y:S01]  /*0af0*/  MUFU.RCP R11, R44 ;  /* 0x0000002c000b7308 */ /* 0x0000220000001000 */
[----:B------:R-:W-:Y:S01]  /*0b00*/  IMAD R45, R46, -0x326172a9, RZ ;  /* 0xcd9e8d572e2d7824 */ /* 0x000fe200078e02ff */
[----:B------:R-:W-:Y:S01]  /*0b10*/  LOP3.LUT R15, R15, R43, R12, 0x96, !PT ;  /* 0x0000002b0f0f7212 */ /* 0x000fe200078e960c */
[----:B------:R-:W-:Y:S01]  /*0b20*/  IMAD R13, R13, -0x2daee0ad, RZ ;  /* 0xd2511f530d0d7824 */ /* 0x000fe200078e02ff */
[----:B------:R-:W-:Y:S01]  /*0b30*/  VIMNMX R12, PT, PT, R48, 0x20, PT ;  /* 0x00000020300c7848 */ /* 0x000fe20003fe0100 */
[----:B------:R-:W-:-:S03]  /*0b40*/  IMAD.HI.U32 R43, R42, -0x326172a9, RZ ;  /* 0xcd9e8d572a2b7827 */ /* 0x000fc600078e00ff */
[----:B------:R-:W-:Y:S01]  /*0b50*/  LEA R12, R12, R41, 0x3 ;  /* 0x000000290c0c7211 */ /* 0x000fe200078e18ff */
[----:B------:R-:W-:Y:S01]  /*0b60*/  IMAD.HI.U32 R46, R15, -0x2daee0ad, RZ ;  /* 0xd2511f530f2e7827 */ /* 0x000fe200078e00ff */
[----:B------:R-:W-:-:S03]  /*0b70*/  LOP3.LUT R88, R88, R45, R43, 0x96, !PT ;  /* 0x0000002d58587212 */ /* 0x000fc600078e962b */
[----:B------:R-:W-:Y:S01]  /*0b80*/  IMAD R90, R42, -0x326172a9, RZ ;  /* 0xcd9e8d572a5a7824 */ /* 0x000fe200078e02ff */
[----:B------:R-:W-:Y:S01]  /*0b90*/  LOP3.LUT R89, R89, R13, R46, 0x96, !PT ;  /* 0x0000000d59597212 */ /* 0x000fe200078e962e */
[----:B------:R-:W-:Y:S02]  /*0ba0*/  IMAD.MOV.U32 R13, RZ, RZ, RZ ;  /* 0x000000ffff0d7224 */ /* 0x000fe400078e00ff */
[----:B-1234-:R-:W-:-:S07]  /*0bb0*/  IMAD R96, R15, -0x2daee0ad, RZ ;  /* 0xd2511f530f607824 */ /* 0x01efce00078e02ff */
.L_x_9200:
        /* <DEDUP_REMOVED lines=41> */
.L_x_8821:
        /* <DEDUP_REMOVED lines=13> */
.L_x_8823:
[----:B------:R-:W-:Y:S05]  /*0f20*/  BSYNC.RECONVERGENT B2 ;  /* 0x0000000000027941 */ /* 0x000fea0003800200 */
.L_x_8822:
        /* <DEDUP_REMOVED lines=32> */
[----:B------:R-:W-:-:S04]  /*1130*/  IMAD.WIDE.U32 R78, R78, -0x326172a9, RZ ;  /* 0xcd9e8d574e4e7825 */ /* 0x000fc800078e00ff */
[----:B------:R-:W-:Y:S01]  /*1140*/  VIADD R77, R85, 0x646e171e ;  /* 0x646e171e554d7836 */ /* 0x000fe20000000000 */
[----:B------:R-:W-:Y:S01]  /*1150*/  LOP3.LUT R88, R53, R52, R79, 0x96, !PT ;  /* 0x0000003435587212 */ /* 0x000fe200078e964f */
[----:B------:R-:W-:Y:S02]  /*1160*/  VIADD R53, R84, 0x5384540f ;  /* 0x5384540f54357836 */ /* 0x000fe40000000000 */
[----:B------:R-:W-:Y:S01]  /*1170*/  HFMA2 R79, -RZ, RZ, 0, 0 ;  /* 0x00000000ff4f7431 */ /* 0x000fe200000001ff */
        /* <DEDUP_REMOVED lines=16> */
[----:B------:R-:W-:-:S07]  /*1280*/  LOP3.LUT R88, R53, R54, R91, 0x96, !PT ;  /* 0x0000003635587212 */ /* 0x000fce00078e965b */
.L_x_8820:
[----:B------:R-:W-:Y:S05]  /*1290*/  BSYNC.RECONVERGENT B1 ;  /* 0x0000000000017941 */ /* 0x000fea0003800200 */
.L_x_8819:
[----:B------:R-:W0:Y:S01]  /*12a0*/  LDC R78, c[0x0][0x404] ;  /* 0x00010100ff4e7b82 */ /* 0x000e220000000800 */
[----:B------:R-:W-:Y:S01]  /*12b0*/  ISETP.NE.AND P2, PT, R79, 0x1, PT ;  /* 0x000000014f00780c */ /* 0x000fe20003f45270 */
[----:B------:R-:W-:Y:S01]  /*12c0*/  IMAD.MOV.U32 R53, RZ, RZ, 0x2f800000 ;  /* 0x2f800000ff357424 */ /* 0x000fe200078e00ff */
[----:B------:R-:W-:Y:S01]  /*12d0*/  I2FP.F32.U32 R52, R52 ;  /* 0x0000003400347245 */ /* 0x000fe20000201000 */
[----:B------:R-:W-:Y:S01]  /*12e0*/  BSSY.RECONVERGENT B1, `(.L_x_8824) ;  /* 0x0000055000017945 */ /* 0x000fe20003800200 */
[----:B------:R-:W-:Y:S01]  /*12f0*/  IMAD.MOV.U32 R91, RZ, RZ, 0x2 ;  /* 0x00000002ff5b7424 */ /* 0x000fe200078e00ff */
[----:B------:R-:W-:Y:S02]  /*1300*/  MOV R54, R90 ;  /* 0x0000005a00367202 */ /* 0x000fe40000000f00 */
[----:B------:R-:W-:Y:S01]  /*1310*/  FFMA.FTZ R55, R52, R53, 1.1641532182693481445e-10 ;  /* 0x2f00000034377423 */ /* 0x000fe20000010035 */
[----:B-----5:R-:W-:-:S04]  /*1320*/  HADD2.F32 R52, -RZ, R56.H0_H0 ;  /* 0x20000038ff347230 */ /* 0x020fc80000004100 */
[----:B0-----:R-:W-:-:S04]  /*1330*/  FSETP.LE.FTZ.AND P3, PT, R55, R78, PT ;  /* 0x0000004e3700720b */ /* 0x001fc80003f73000 */
        /* <DEDUP_REMOVED lines=10> */
.L_x_8826:
        /* <DEDUP_REMOVED lines=13> */
.L_x_8828:
[----:B------:R-:W-:Y:S05]  /*14b0*/  BSYNC.RECONVERGENT B2 ;  /* 0x0000000000027941 */ /* 0x000fea0003800200 */
.L_x_8827:
        /* <DEDUP_REMOVED lines=52> */
[----:B------:R-:W-:Y:S01]  /*1800*/  LOP3.LUT R89, R89, R54, R97, 0x96, !PT ;  /* 0x0000003659597212 */ /* 0x000fe200078e9661 */
[----:B------:R-:W-:Y:S02]  /*1810*/  IMAD.MOV.U32 R54, RZ, RZ, R76 ;  /* 0x000000ffff367224 */ /* 0x000fe400078e004c */
[----:B------:R-:W-:-:S07]  /*1820*/  IMAD.MOV.U32 R76, RZ, RZ, R96 ;  /* 0x000000ffff4c7224 */ /* 0x000fce00078e0060 */
.L_x_8825:
[----:B------:R-:W-:Y:S05]  /*1830*/  BSYNC.RECONVERGENT B1 ;  /* 0x0000000000017941 */ /* 0x000fea0003800200 */
.L_x_8824:
[----:B------:R-:W-:Y:S01]  /*1840*/  ISETP.NE.AND P2, PT, R91, 0x1, PT ;  /* 0x000000015b00780c */ /* 0x000fe20003f45270 */
[----:B------:R-:W-:Y:S01]  /*1850*/  BSSY.RECONVERGENT B1, `(.L_x_8829) ;  /* 0x0000056000017945 */ /* 0x000fe20003800200 */
[----:B------:R-:W-:Y:S01]  /*1860*/  I2FP.F32.U32 R54, R54 ;  /* 0x0000003600367245 */ /* 0x000fe20000201000 */
[----:B------:R-:W-:Y:S02]  /*1870*/  HADD2.F32 R93, -RZ, R56.H1_H1 ;  /* 0x30000038ff5d7230 */ /* 0x000fe40000004100 */
        /* <DEDUP_REMOVED lines=14> */
.L_x_8831:
        /* <DEDUP_REMOVED lines=13> */
.L_x_8833:
[----:B------:R-:W-:Y:S05]  /*1a30*/  BSYNC.RECONVERGENT B2 ;  /* 0x0000000000027941 */ /* 0x000fea0003800200 */
.L_x_8832:
        /* <DEDUP_REMOVED lines=55> */
.L_x_8830:
[----:B------:R-:W-:Y:S05]  /*1db0*/  BSYNC.RECONVERGENT B1 ;  /* 0x0000000000017941 */ /* 0x000fea0003800200 */
.L_x_8829:
[----:B------:R-:W-:Y:S01]  /*1dc0*/  ISETP.NE.AND P2, PT, R56, 0x1, PT ;  /* 0x000000013800780c */ /* 0x000fe20003f45270 */
[----:B------:R-:W-:Y:S01]  /*1dd0*/  BSSY.RECONVERGENT B1, `(.L_x_8834) ;  /* 0x0000056000017945 */ /* 0x000fe20003800200 */
[----:B------:R-:W-:Y:S01]  /*1de0*/  I2FP.F32.U32 R54, R55 ;  /* 0x0000003700367245 */ /* 0x000fe20000201000 */
[----:B------:R-:W-:Y:S02]  /*1df0*/  HFMA2 R91, -RZ, RZ, 0, 1.1920928955078125e-07 ;  /* 0x00000002ff5b7431 */ /* 0x000fe400000001ff */
[----:B------:R-:W-:Y:S02]  /*1e00*/  HADD2.F32 R79, -RZ, R57.H0_H0 ;  /* 0x20000039ff4f7230 */ /* 0x000fe40000004100 */
        /* <DEDUP_REMOVED lines=13> */
.L_x_8836:
        /* <DEDUP_REMOVED lines=13> */
.L_x_8838:
[----:B------:R-:W-:Y:S05]  /*1fb0*/  BSYNC.RECONVERGENT B2 ;  /* 0x0000000000027941 */ /* 0x000fea0003800200 */
.L_x_8837:
        /* <DEDUP_REMOVED lines=53> */
[----:B------:R-:W-:Y:S01]  /*2310*/  IMAD.MOV.U32 R55, RZ, RZ, R76 ;  /* 0x000000ffff377224 */ /* 0x000fe200078e004c */
[----:B------:R-:W-:-:S07]  /*2320*/  MOV R76, R54 ;  /* 0x00000036004c7202 */ /* 0x000fce0000000f00 */
.L_x_8835:
[----:B------:R-:W-:Y:S05]  /*2330*/  BSYNC.RECONVERGENT B1 ;  /* 0x0000000000017941 */ /* 0x000fea0003800200 */
.L_x_8834:
[----:B------:R-:W-:Y:S01]  /*2340*/  ISETP.NE.AND P2, PT, R91, 0x1, PT ;  /* 0x000000015b00780c */ /* 0x000fe20003f45270 */
[----:B------:R-:W-:Y:S01]  /*2350*/  BSSY.RECONVERGENT B1, `(.L_x_8839) ;  /* 0x0000056000017945 */ /* 0x000fe20003800200 */
[----:B------:R-:W-:Y:S01]  /*2360*/  I2FP.F32.U32 R54, R55 ;  /* 0x0000003700367245 */ /* 0x000fe20000201000 */
[----:B------:R-:W-:Y:S02]  /*2370*/  HADD2.F32 R94, -RZ, R57.H1_H1 ;  /* 0x30000039ff5e7230 */ /* 0x000fe40000004100 */
[----:B------:R-:W-:Y:S02]  /*2380*/  IMAD.MOV.U32 R57, RZ, RZ, 0x2 ;  /* 0x00000002ff397424 */ /* 0x000fe400078e00ff */
        /* <DEDUP_REMOVED lines=13> */
.L_x_8841:
        /* <DEDUP_REMOVED lines=13> */
.L_x_8843:
[----:B------:R-:W-:Y:S05]  /*2530*/  BSYNC.RECONVERGENT B2 ;  /* 0x0000000000027941 */ /* 0x000fea0003800200 */
.L_x_8842:
        /* <DEDUP_REMOVED lines=55> */
.L_x_8840:
[----:B------:R-:W-:Y:S05]  /*28b0*/  BSYNC.RECONVERGENT B1 ;  /* 0x0000000000017941 */ /* 0x000fea0003800200 */
.L_x_8839:
[----:B------:R-:W-:Y:S01]  /*28c0*/  ISETP.NE.AND P3, PT, R57, 0x1, PT ;  /* 0x000000013900780c */ /* 0x000fe20003f65270 */
[----:B------:R-:W-:Y:S01]  /*28d0*/  BSSY.RECONVERGENT B1, `(.L_x_8844) ;  /* 0x0000055000017945 */ /* 0x000fe20003800200 */
[----:B------:R-:W-:Y:S01]  /*28e0*/  I2FP.F32.U32 R54, R55 ;  /* 0x0000003700367245 */ /* 0x000fe20000201000 */
[----:B------:R-:W-:Y:S02]  /*28f0*/  HADD2.F32 R96, -RZ, R58.H0_H0 ;  /* 0x2000003aff607230 */ /* 0x000fe40000004100 */
        /* <DEDUP_REMOVED lines=13> */
.L_x_8846:
        /* <DEDUP_REMOVED lines=13> */
.L_x_8848:
[----:B------:R-:W-:Y:S05]  /*2aa0*/  BSYNC.RECONVERGENT B2 ;  /* 0x0000000000027941 */ /* 0x000fea0003800200 */
.L_x_8847:
        /* <DEDUP_REMOVED lines=53> */
[----:B------:R-:W-:Y:S01]  /*2e00*/  LOP3.LUT R88, R57, R88, R91, 0x96, !PT ;  /* 0x0000005839587212 */ /* 0x000fe200078e965b */
[----:B------:R-:W-:-:S07]  /*2e10*/  IMAD.MOV.U32 R91, RZ, RZ, RZ ;  /* 0x000000ffff5b7224 */ /* 0x000fce00078e00ff */
.L_x_8845:
[----:B------:R-:W-:Y:S05]  /*2e20*/  BSYNC.RECONVERGENT B1 ;  /* 0x0000000000017941 */ /* 0x000fea0003800200 */
.L_x_8844:
        /* <DEDUP_REMOVED lines=17> */
.L_x_8851:
        /* <DEDUP_REMOVED lines=13> */
.L_x_8853:
[----:B------:R-:W-:Y:S05]  /*3010*/  BSYNC.RECONVERGENT B2 ;  /* 0x0000000000027941 */ /* 0x000fea0003800200 */
.L_x_8852:
        /* <DEDUP_REMOVED lines=51> */
[----:B------:R-:W-:Y:S01]  /*3350*/  IMAD.MOV.U32 R57, RZ, RZ, RZ ;  /* 0x000000ffff397224 */ /* 0x000fe200078e00ff */
[----:B------:R-:W-:Y:S01]  /*3360*/  LOP3.LUT R89, R89, R56, R55, 0x96, !PT ;  /* 0x0000003859597212 */ /* 0x000fe200078e9637 */
[----:B------:R-:W-:Y:S01]  /*3370*/  IMAD.MOV.U32 R56, RZ, RZ, R76 ;  /* 0x000000ffff387224 */ /* 0x000fe200078e004c */
[----:B------:R-:W-:-:S07]  /*3380*/  MOV R76, R54 ;  /* 0x00000036004c7202 */ /* 0x000fce0000000f00 */
.L_x_8850:
[----:B------:R-:W-:Y:S05]  /*3390*/  BSYNC.RECONVERGENT B1 ;  /* 0x0000000000017941 */ /* 0x000fea0003800200 */
.L_x_8849:
        /* <DEDUP_REMOVED lines=17> */
.L_x_8856:
        /* <DEDUP_REMOVED lines=13> */
.L_x_8858:
[----:B------:R-:W-:Y:S05]  /*3580*/  BSYNC.RECONVERGENT B2 ;  /* 0x0000000000027941 */ /* 0x000fea0003800200 */
.L_x_8857:
        /* <DEDUP_REMOVED lines=55> */
.L_x_8855:
[----:B------:R-:W-:Y:S05]  /*3900*/  BSYNC.RECONVERGENT B1 ;  /* 0x0000000000017941 */ /* 0x000fea0003800200 */
.L_x_8854:
        /* <DEDUP_REMOVED lines=38> */
.L_x_8818:
[----:B------:R-:W-:Y:S01]  /*3b70*/  ISETP.NE.AND P2, PT, R91, 0x1, PT ;  /* 0x000000015b00780c */ /* 0x000fe20003f45270 */
[----:B------:R-:W-:Y:S01]  /*3b80*/  BSSY.RECONVERGENT B1, `(.L_x_8860) ;  /* 0x0000053000017945 */ /* 0x000fe20003800200 */
[C---:B------:R-:W-:Y:S01]  /*3b90*/  VIADD R98, R85.reuse, 0xbb67ae85 ;  /* 0xbb67ae8555627836 */ /* 0x040fe20000000000 */
[C---:B------:R-:W-:Y:S01]  /*3ba0*/  IADD3 R99, PT, PT, R84.reuse, -0xe443238, RZ ;  /* 0xf1bbcdc854637810 */ /* 0x040fe20007ffe0ff */
[C---:B------:R-:W-:Y:S01]  /*3bb0*/  VIADD R101, R84.reuse, 0xb54cda56 ;  /* 0xb54cda5654657836 */ /* 0x040fe20000000000 */
[----:B------:R-:W-:Y:S01]  /*3bc0*/  IADD3 R78, PT, PT, R84, -0x255992d5, RZ ;  /* 0xdaa66d2b544e7810 */ /* 0x000fe20007ffe0ff */
[C---:B------:R-:W-:Y:S01]  /*3bd0*/  VIADD R93, R85.reuse, 0xa9066899 ;  /* 0xa9066899555d7836 */ /* 0x040fe20000000000 */
        /* <DEDUP_REMOVED lines=15> */
.L_x_8862:
        /* <DEDUP_REMOVED lines=13> */
.L_x_8864:
[----:B------:R-:W-:Y:S05]  /*3da0*/  BSYNC.RECONVERGENT B2 ;  /* 0x0000000000027941 */ /* 0x000fea0003800200 */
.L_x_8863:
        /* <DEDUP_REMOVED lines=46> */
[----:B------:R-:W-:-:S05]  /*4090*/  VIADD R89, R85, 0x96a522ad ;  /* 0x96a522ad55597836 */ /* 0x000fca0000000000 */
[----:B------:R-:W-:-:S07]  /*40a0*/  LOP3.LUT R89, R89, R52, R77, 0x96, !PT ;  /* 0x0000003459597212 */ /* 0x000fce00078e964d */
.L_x_8861:
[----:B------:R-:W-:Y:S05]  /*40b0*/  BSYNC.RECONVERGENT B1 ;  /* 0x0000000000017941 */ /* 0x000fea0003800200 */
.L_x_8860:
[----:B------:R-:W0:Y:S01]  /*40c0*/  LDC R104, c[0x0][0x404] ;  /* 0x00010100ff687b82 */ /* 0x000e220000000800 */
[----:B------:R-:W-:Y:S01]  /*40d0*/  ISETP.NE.AND P2, PT, R53, 0x1, PT ;  /* 0x000000013500780c */ /* 0x000fe20003f45270 */
[----:B------:R-:W-:Y:S01]  /*40e0*/  IMAD.MOV.U32 R106, RZ, RZ, 0x2f800000 ;  /* 0x2f800000ff6a7424 */ /* 0x000fe200078e00ff */
[----:B------:R-:W-:Y:S01]  /*40f0*/  I2FP.F32.U32 R15, R15 ;  /* 0x0000000f000f7245 */ /* 0x000fe20000201000 */
[----:B-----5:R-:W-:Y:S01]  /*4100*/  HADD2.F32 R54, -RZ, R56.H0_H0 ;  /* 0x20000038ff367230 */ /* 0x020fe20000004100 */
[----:B------:R-:W-:Y:S01]  /*4110*/  BSSY.RECONVERGENT B1, `(.L_x_8865) ;  /* 0x0000050000017945 */ /* 0x000fe20003800200 */
[----:B------:R-:W-:Y:S02]  /*4120*/  HFMA2 R55, -RZ, RZ, 0, 1.1920928955078125e-07 ;  /* 0x00000002ff377431 */ /* 0x000fe400000001ff */
[----:B------:R-:W-:Y:S01]  /*4130*/  IMAD.MOV.U32 R52, RZ, RZ, R90 ;  /* 0x000000ffff347224 */ /* 0x000fe200078e005a */
[----:B------:R-:W1:Y:S01]  /*4140*/  LDC R105, c[0x0][0x408] ;  /* 0x00010200ff697b82 */ /* 0x000e620000000800 */
[----:B------:R-:W-:-:S05]  /*4150*/  FFMA.FTZ R15, R15, R106, 1.1641532182693481445e-10 ;  /* 0x2f0000000f0f7423 */ /* 0x000fca000001006a */
        /* <DEDUP_REMOVED lines=12> */
.L_x_8867:
        /* <DEDUP_REMOVED lines=13> */
.L_x_8869:
[----:B------:R-:W-:Y:S05]  /*42f0*/  BSYNC.RECONVERGENT B2 ;  /* 0x0000000000027941 */ /* 0x000fea0003800200 */
.L_x_8868:
        /* <DEDUP_REMOVED lines=47> */
[----:B------:R-:W-:Y:S01]  /*45f0*/  MOV R76, R54 ;  /* 0x00000036004c7202 */ /* 0x000fe20000000f00 */
[----:B------:R-:W-:-:S07]  /*4600*/  IMAD.MOV.U32 R55, RZ, RZ, RZ ;  /* 0x000000ffff377224 */ /* 0x000fce00078e00ff */
.L_x_8866:
[----:B------:R-:W-:Y:S05]  /*4610*/  BSYNC.RECONVERGENT B1 ;  /* 0x0000000000017941 */ /* 0x000fea0003800200 */
.L_x_8865:
        /* <DEDUP_REMOVED lines=23> */
.L_x_8872:
        /* <DEDUP_REMOVED lines=13> */
.L_x_8874:
[----:B------:R-:W-:Y:S05]  /*4860*/  BSYNC.RECONVERGENT B2 ;  /* 0x0000000000027941 */ /* 0x000fea0003800200 */
.L_x_8873:
        /* <DEDUP_REMOVED lines=45> */
[----:B------:R-:W-:Y:S01]  /*4b40*/  HFMA2 R54, -RZ, RZ, 0, 0 ;  /* 0x00000000ff367431 */ /* 0x000fe200000001ff */
[----:B------:R-:W-:Y:S01]  /*4b50*/  LOP3.LUT R88, R53, R88, R91, 0x96, !PT ;  /* 0x0000005835587212 */ /* 0x000fe200078e965b */
[----:B------:R-:W-:Y:S02]  /*4b60*/  IMAD.MOV.U32 R53, RZ, RZ, R76 ;  /* 0x000000ffff357224 */ /* 0x000fe400078e004c */
[----:B------:R-:W-:-:S07]  /*4b70*/  IMAD.MOV.U32 R76, RZ, RZ, R80 ;  /* 0x000000ffff4c7224 */ /* 0x000fce00078e0050 */
.L_x_8871:
[----:B------:R-:W-:Y:S05]  /*4b80*/  BSYNC.RECONVERGENT B1 ;  /* 0x0000000000017941 */ /* 0x000fea0003800200 */
.L_x_8870:
[----:B------:R-:W-:Y:S01]  /*4b90*/  ISETP.NE.AND P2, PT, R54, 0x1, PT ;  /* 0x000000013600780c */ /* 0x000fe20003f45270 */
[----:B------:R-:W-:Y:S01]  /*4ba0*/  HADD2.F32 R56, -RZ, R56.H1_H1 ;  /* 0x30000038ff387230 */ /* 0x000fe20000004100 */
[----:B------:R-:W-:Y:S01]  /*4bb0*/  I2FP.F32.U32 R53, R53 ;  /* 0x0000003500357245 */ /* 0x000fe20000201000 */
[----:B------:R-:W-:Y:S01]  /*4bc0*/  BSSY.RECONVERGENT B1, `(.L_x_8875) ;  /* 0x000004f000017945 */ /* 0x000fe20003800200 */
[----:B------:R-:W-:Y:S02]  /*4bd0*/  IMAD.MOV.U32 R81, RZ, RZ, 0x2 ;  /* 0x00000002ff517424 */ /* 0x000fe400078e00ff */
        /* <DEDUP_REMOVED lines=14> */
.L_x_8877:
        /* <DEDUP_REMOVED lines=13> */
.L_x_8879:
[----:B------:R-:W-:Y:S05]  /*4d90*/  BSYNC.RECONVERGENT B2 ;  /* 0x0000000000027941 */ /* 0x000fea0003800200 */
.L_x_8878:
        /* <DEDUP_REMOVED lines=45> */
[----:B------:R-:W-:Y:S01]  /*5070*/  IMAD.MOV.U32 R81, RZ, RZ, RZ ;  /* 0x000000ffff517224 */ /* 0x000fe200078e00ff */
[----:B------:R-:W-:Y:S02]  /*5080*/  LOP3.LUT R89, R89, R80, R55, 0x96, !PT ;  /* 0x0000005059597212 */ /* 0x000fe400078e9637 */
[----:B------:R-:W-:Y:S01]  /*5090*/  MOV R55, R76 ;  /* 0x0000004c00377202 */ /* 0x000fe20000000f00 */
[----:B------:R-:W-:-:S07]  /*50a0*/  IMAD.MOV.U32 R76, RZ, RZ, R54 ;  /* 0x000000ffff4c7224 */ /* 0x000fce00078e0036 */
.L_x_8876:
[----:B------:R-:W-:Y:S05]  /*50b0*/  BSYNC.RECONVERGENT B1 ;  /* 0x0000000000017941 */ /* 0x000fea0003800200 */
.L_x_8875:
[----:B------:R-:W-:Y:S01]  /*50c0*/  I2FP.F32.U32 R55, R55 ;  /* 0x0000003700377245 */ /* 0x000fe20000201000 */
[----:B------:R-:W-:Y:S01]  /*50d0*/  HADD2.F32 R54, -RZ, R40.H1_H1 ;  /* 0x30000028ff367230 */ /* 0x000fe20000004100 */
[----:B------:R-:W-:Y:S01]  /*50e0*/  ISETP.NE.AND P3, PT, R81, 0x1, PT ;  /* 0x000000015100780c */ /* 0x000fe20003f65270 */
[----:B------:R-:W-:Y:S01]  /*50f0*/  BSSY.RECONVERGENT B1, `(.L_x_8880) ;  /* 0x0000053000017945 */ /* 0x000fe20003800200 */
[----:B------:R-:W-:Y:S01]  /*5100*/  FSEL R53, R53, RZ, P4 ;  /* 0x000000ff35357208 */ /* 0x000fe20002000000 */
[----:B------:R-:W-:Y:S01]  /*5110*/  FFMA.FTZ R55, R55, R106, 1.1641532182693481445e-10 ;  /* 0x2f00000037377423 */ /* 0x000fe2000001006a */
[----:B------:R-:W-:-:S04]  /*5120*/  FMUL.FTZ R54, R54, R105 ;  /* 0x0000006936367220 */ /* 0x000fc80000410000 */
[----:B------:R-:W-:Y:S01]  /*5130*/  FSETP.GTU.FTZ.AND P2, PT, R55, R104, PT ;  /* 0x000000683700720b */ /* 0x000fe20003f5c000 */
[----:B------:R-:W-:-:S03]  /*5140*/  IMAD.MOV.U32 R55, RZ, RZ, R90 ;  /* 0x000000ffff377224 */ /* 0x000fc600078e005a */
[----:B------:R-:W-:Y:S02]  /*5150*/  FSEL R54, R54, RZ, !P2 ;  /* 0x000000ff36367208 */ /* 0x000fe40005000000 */
[----:B------:R-:W-:-:S03]  /*5160*/  SEL R80, RZ, 0x1, P2 ;  /* 0x00000001ff507807 */ /* 0x000fc60001000000 */
        /* <DEDUP_REMOVED lines=12> */
.L_x_8882:
        /* <DEDUP_REMOVED lines=13> */
.L_x_8884:
[----:B------:R-:W-:Y:S05]  /*5300*/  BSYNC.RECONVERGENT B2 ;  /* 0x0000000000027941 */ /* 0x000fea0003800200 */
.L_x_8883:
        /* <DEDUP_REMOVED lines=49> */
.L_x_8881:
[----:B------:R-:W-:Y:S05]  /*5620*/  BSYNC.RECONVERGENT B1 ;  /* 0x0000000000017941 */ /* 0x000fea0003800200 */
.L_x_8880:
[----:B------:R-:W-:Y:S01]  /*5630*/  ISETP.NE.AND P2, PT, R54, 0x1, PT ;  /* 0x000000013600780c */ /* 0x000fe20003f45270 */
[----:B------:R-:W-:Y:S01]  /*5640*/  HADD2.F32 R56, -RZ, R57.H0_H0 ;  /* 0x20000039ff387230 */ /* 0x000fe20000004100 */
        /* <DEDUP_REMOVED lines=17> */
.L_x_8887:
        /* <DEDUP_REMOVED lines=13> */
.L_x_8889:
[----:B------:R-:W-:Y:S05]  /*5830*/  BSYNC.RECONVERGENT B2 ;  /* 0x0000000000027941 */ /* 0x000fea0003800200 */
.L_x_8888:
        /* <DEDUP_REMOVED lines=46> */
[----:B------:R-:W-:Y:S02]  /*5b20*/  HFMA2 R82, -RZ, RZ, 0, 0 ;  /* 0x00000000ff527431 */ /* 0x000fe400000001ff */
[----:B------:R-:W-:Y:S02]  /*5b30*/  IMAD.MOV.U32 R55, RZ, RZ, R76 ;  /* 0x000000ffff377224 */ /* 0x000fe400078e004c */
[----:B------:R-:W-:-:S07]  /*5b40*/  IMAD.MOV.U32 R76, RZ, RZ, R54 ;  /* 0x000000ffff4c7224 */ /* 0x000fce00078e0036 */
.L_x_8886:
[----:B------:R-:W-:Y:S05]  /*5b50*/  BSYNC.RECONVERGENT B1 ;  /* 0x0000000000017941 */ /* 0x000fea0003800200 */
.L_x_8885:
        /* <DEDUP_REMOVED lines=23> */
.L_x_8892:
        /* <DEDUP_REMOVED lines=13> */
.L_x_8894:
[----:B------:R-:W-:Y:S05]  /*5da0*/  BSYNC.RECONVERGENT B2 ;  /* 0x0000000000027941 */ /* 0x000fea0003800200 */
.L_x_8893:
        /* <DEDUP_REMOVED lines=49> */
.L_x_8891:
[----:B------:R-:W-:Y:S05]  /*60c0*/  BSYNC.RECONVERGENT B1 ;  /* 0x0000000000017941 */ /* 0x000fea0003800200 */
.L_x_8890:
[----:B------:R-:W-:Y:S01]  /*60d0*/  ISETP.NE.AND P2, PT, R83, 0x1, PT ;  /* 0x000000015300780c */ /* 0x000fe20003f45270 */
[----:B------:R-:W-:Y:S01]  /*60e0*/  HADD2.F32 R56, -RZ, R57.H1_H1 ;  /* 0x30000039ff387230 */ /* 0x000fe20000004100 */
[----:B------:R-:W-:Y:S01]  /*60f0*/  I2FP.F32.U32 R55, R55 ;  /* 0x0000003700377245 */ /* 0x000fe20000201000 */
[----:B------:R-:W-:Y:S01]  /*6100*/  BSSY.RECONVERGENT B1, `(.L_x_8895) ;  /* 0x000004f000017945 */ /* 0x000fe20003800200 */
[----:B------:R-:W-:Y:S02]  /*6110*/  HFMA2 R86, -RZ, RZ, 0, 1.1920928955078125e-07 ;  /* 0x00000002ff567431 */ /* 0x000fe400000001ff */
        /* <DEDUP_REMOVED lines=14> */
.L_x_8897:
        /* <DEDUP_REMOVED lines=13> */
.L_x_8899:
[----:B------:R-:W-:Y:S05]  /*62d0*/  BSYNC.RECONVERGENT B2 ;  /* 0x0000000000027941 */ /* 0x000fea0003800200 */
.L_x_8898:
        /* <DEDUP_REMOVED lines=49> */
.L_x_8896:
[----:B------:R-:W-:Y:S05]  /*65f0*/  BSYNC.RECONVERGENT B1 ;  /* 0x0000000000017941 */ /* 0x000fea0003800200 */
.L_x_8895:
[----:B------:R-:W-:Y:S01]  /*6600*/  I2FP.F32.U32 R57, R57 ;  /* 0x0000003900397245 */ /* 0x000fe20000201000 */
[----:B------:R-:W-:Y:S01]  /*6610*/  HADD2.F32 R56, -RZ, R41.H1_H1 ;  /* 0x30000029ff387230 */ /* 0x000fe20000004100 */
[----:B------:R-:W-:Y:S01]  /*6620*/  FSEL R55, R55, RZ, P4 ;  /* 0x000000ff37377208 */ /* 0x000fe20002000000 */
        /* <DEDUP_REMOVED lines=20> */
.L_x_8902:
        /* <DEDUP_REMOVED lines=13> */
.L_x_8904:
[----:B------:R-:W-:Y:S05]  /*6840*/  BSYNC.RECONVERGENT B2 ;  /* 0x0000000000027941 */ /* 0x000fea0003800200 */
.L_x_8903:
        /* <DEDUP_REMOVED lines=41> */
[----:B------:R-:W-:Y:S01]  /*6ae0*/  LOP3.LUT R56, R99, R56, R89, 0x96, !PT ;  /* 0x0000003863387212 */ /* 0x000fe200078e9659 */
[----:B------:R-:W-:Y:S01]  /*6af0*/  IMAD.WIDE.U32 R90, R90, -0x326172a9, RZ ;  /* 0xcd9e8d575a5a7825 */ /* 0x000fe200078e00ff */
[----:B------:R-:W-:-:S03]  /*6b00*/  IADD3 R89, PT, PT, R85, -0x695add53, RZ ;  /* 0x96a522ad55597810 */ /* 0x000fc60007ffe0ff */
[----:B------:R-:W-:Y:S01]  /*6b10*/  IMAD.WIDE.U32 R56, R56, -0x2daee0ad, RZ ;  /* 0xd2511f5338387825 */ /* 0x000fe200078e00ff */
[----:B------:R-:W-:-:S04]  /*6b20*/  LOP3.LUT R88, R83, R88, R91, 0x96, !PT ;  /* 0x0000005853587212 */ /* 0x000fc800078e965b */
[----:B------:R-:W-:Y:S01]  /*6b30*/  LOP3.LUT R89, R89, R86, R57, 0x96, !PT ;  /* 0x0000005659597212 */ /* 0x000fe200078e9639 */
[----:B------:R-:W-:Y:S02]  /*6b40*/  IMAD.MOV.U32 R57, RZ, RZ, R76 ;  /* 0x000000ffff397224 */ /* 0x000fe400078e004c */
[----:B------:R-:W-:-:S07]  /*6b50*/  IMAD.MOV.U32 R76, RZ, RZ, R56 ;  /* 0x000000ffff4c7224 */ /* 0x000fce00078e0038 */
.L_x_8901:
[----:B------:R-:W-:Y:S05]  /*6b60*/  BSYNC.RECONVERGENT B1 ;  /* 0x0000000000017941 */ /* 0x000fea0003800200 */
.L_x_8900:
[----:B------:R-:W-:Y:S01]  /*6b70*/  ISETP.NE.AND P3, PT, R87, 0x1, PT ;  /* 0x000000015700780c */ /* 0x000fe20003f65270 */
[----:B------:R-:W-:Y:S01]  /*6b80*/  HADD2.F32 R56, -RZ, R58.H0_H0 ;  /* 0x2000003aff387230 */ /* 0x000fe20000004100 */
        /* <DEDUP_REMOVED lines=16> */
.L_x_8907:
        /* <DEDUP_REMOVED lines=13> */
.L_x_8909:
[----:B------:R-:W-:Y:S05]  /*6d60*/  BSYNC.RECONVERGENT B2 ;  /* 0x0000000000027941 */ /* 0x000fea0003800200 */
.L_x_8908:
        /* <DEDUP_REMOVED lines=49> */
.L_x_8906:
[----:B------:R-:W-:Y:S05]  /*7080*/  BSYNC.RECONVERGENT B1 ;  /* 0x0000000000017941 */ /* 0x000fea0003800200 */
.L_x_8905:
[----:B------:R-:W-:Y:S01]  /*7090*/  I2FP.F32.U32 R57, R86 ;  /* 0x0000005600397245 */ /* 0x000fe20000201000 */
[----:B------:R-:W-:Y:S01]  /*70a0*/  HADD2.F32 R56, -RZ, R42.H0_H0 ;  /* 0x2000002aff387230 */ /* 0x000fe20000004100 */
        /* <DEDUP_REMOVED lines=22> */
.L_x_8912:
        /* <DEDUP_REMOVED lines=13> */
.L_x_8914:
[----:B------:R-:W-:Y:S05]  /*72e0*/  BSYNC.RECONVERGENT B2 ;  /* 0x0000000000027941 */ /* 0x000fea0003800200 */
.L_x_8913:
        /* <DEDUP_REMOVED lines=49> */
.L_x_8911:
[----:B------:R-:W-:Y:S05]  /*7600*/  BSYNC.RECONVERGENT B1 ;  /* 0x0000000000017941 */ /* 0x000fea0003800200 */
.L_x_8910:
[----:B------:R-:W-:Y:S01]  /*7610*/  ISETP.NE.AND P4, PT, R94, 0x1, PT ;  /* 0x000000015e00780c */ /* 0x000fe20003f85270 */
[----:B------:R-:W-:Y:S01]  /*7620*/  HADD2.F32 R86, -RZ, R58.H1_H1 ;  /* 0x3000003aff567230 */ /* 0x000fe20000004100 */
[----:B------:R-:W-:Y:S01]  /*7630*/  I2FP.F32.U32 R57, R87 ;  /* 0x0000005700397245 */ /* 0x000fe20000201000 */
[----:B------:R-:W-:Y:S01]  /*7640*/  BSSY.RECONVERGENT B1, `(.L_x_8915) ;  /* 0x000004e000017945 */ /* 0x000fe20003800200 */
[----:B------:R-:W-:Y:S01]  /*7650*/  IMAD.MOV.U32 R91, RZ, RZ, 0x2 ;  /* 0x00000002ff5b7424 */ /* 0x000fe200078e00ff */
[----:B------:R-:W-:Y:S02]  /*7660*/  MOV R58, R90 ;  /* 0x0000005a003a7202 */ /* 0x000fe40000000f00 */
        /* <DEDUP_REMOVED lines=12> */
.L_x_8917:
        /* <DEDUP_REMOVED lines=13> */
.L_x_8919:
[----:B------:R-:W-:Y:S05]  /*7800*/  BSYNC.RECONVERGENT B2 ;  /* 0x0000000000027941 */ /* 0x000fea0003800200 */
.L_x_8918:
        /* <DEDUP_REMOVED lines=48> */
[----:B------:R-:W-:-:S07]  /*7b10*/  IMAD.MOV.U32 R76, RZ, RZ, R86 ;  /* 0x000000ffff4c7224 */ /* 0x000fce00078e0056 */
.L_x_8916:
[----:B------:R-:W-:Y:S05]  /*7b20*/  BSYNC.RECONVERGENT B1 ;  /* 0x0000000000017941 */ /* 0x000fea0003800200 */
.L_x_8915:
[----:B------:R-:W-:Y:S01]  /*7b30*/  I2FP.F32.U32 R87, R58 ;  /* 0x0000003a00577245 */ /* 0x000fe20000201000 */
[----:B------:R-:W-:Y:S01]  /*7b40*/  HADD2.F32 R58, -RZ, R42.H1_H1 ;  /* 0x3000002aff3a7230 */ /* 0x000fe20000004100 */
[----:B------:R-:W-:Y:S01]  /*7b50*/  FSEL R57, R57, RZ, P3 ;  /* 0x000000ff39397208 */ /* 0x000fe20001800000 */
        /* <DEDUP_REMOVED lines=20> */
.L_x_8922:
        /* <DEDUP_REMOVED lines=13> */
.L_x_8924:
[----:B------:R-:W-:Y:S05]  /*7d70*/  BSYNC.RECONVERGENT B2 ;  /* 0x0000000000027941 */ /* 0x000fea0003800200 */
.L_x_8923:
        /* <DEDUP_REMOVED lines=49> */
.L_x_8921:
[----:B------:R-:W-:Y:S05]  /*8090*/  BSYNC.RECONVERGENT B1 ;  /* 0x0000000000017941 */ /* 0x000fea0003800200 */
.L_x_8920:
[----:B------:R-:W-:Y:S01]  /*80a0*/  ISETP.NE.AND P5, PT, R94, 0x1, PT ;  /* 0x000000015e00780c */ /* 0x000fe20003fa5270 */
[----:B------:R-:W-:Y:S01]  /*80b0*/  BSSY.RECONVERGENT B1, `(.L_x_8925) ;  /* 0x0000050000017945 */ /* 0x000fe20003800200 */
[----:B------:R-:W-:Y:S01]  /*80c0*/  I2FP.F32.U32 R87, R58 ;  /* 0x0000003a00577245 */ /* 0x000fe20000201000 */
[----:B------:R-:W-:Y:S02]  /*80d0*/  HADD2.F32 R58, -RZ, R59.H0_H0 ;  /* 0x2000003bff3a7230 */ /* 0x000fe40000004100 */
        /* <DEDUP_REMOVED lines=14> */
.L_x_8927:
        /* <DEDUP_REMOVED lines=13> */
.L_x_8929:
[----:B------:R-:W-:Y:S05]  /*8290*/  BSYNC.RECONVERGENT B2 ;  /* 0x0000000000027941 */ /* 0x000fea0003800200 */
.L_x_8928:
        /* <DEDUP_REMOVED lines=49> */
.L_x_8926:
[----:B------:R-:W-:Y:S05]  /*85b0*/  BSYNC.RECONVERGENT B1 ;  /* 0x0000000000017941 */ /* 0x000fea0003800200 */
.L_x_8925:
[----:B------:R-:W-:Y:S01]  /*85c0*/  I2FP.F32.U32 R87, R91 ;  /* 0x0000005b00577245 */ /* 0x000fe20000201000 */
[----:B------:R-:W-:Y:S01]  /*85d0*/  HADD2.F32 R94, -RZ, R43.H0_H0 ;  /* 0x2000002bff5e7230 */ /* 0x000fe20000004100 */
        /* <DEDUP_REMOVED lines=21> */
.L_x_8932:
        /* <DEDUP_REMOVED lines=13> */
.L_x_8934:
[----:B------:R-:W-:Y:S05]  /*8800*/  BSYNC.RECONVERGENT B2 ;  /* 0x0000000000027941 */ /* 0x000fea0003800200 */
.L_x_8933:
        /* <DEDUP_REMOVED lines=45> */
[----:B------:R-:W-:Y:S01]  /*8ae0*/  IMAD.MOV.U32 R91, RZ, RZ, R76 ;  /* 0x000000ffff5b7224 */ /* 0x000fe200078e004c */
[----:B------:R-:W-:Y:S01]  /*8af0*/  LOP3.LUT R89, R97, R96, R95, 0x96, !PT ;  /* 0x0000006061597212 */ /* 0x000fe200078e965f */
[----:B------:R-:W-:Y:S02]  /*8b00*/  HFMA2 R97, -RZ, RZ, 0, 0 ;  /* 0x00000000ff617431 */ /* 0x000fe400000001ff */
[----:B------:R-:W-:-:S07]  /*8b10*/  IMAD.MOV.U32 R76, RZ, RZ, R94 ;  /* 0x000000ffff4c7224 */ /* 0x000fce00078e005e */
.L_x_8931:
[----:B------:R-:W-:Y:S05]  /*8b20*/  BSYNC.RECONVERGENT B1 ;  /* 0x0000000000017941 */ /* 0x000fea0003800200 */
.L_x_8930:
[----:B------:R-:W-:Y:S01]  /*8b30*/  ISETP.NE.AND P6, PT, R97, 0x1, PT ;  /* 0x000000016100780c */ /* 0x000fe20003fc5270 */
[----:B------:R-:W-:Y:S01]  /*8b40*/  HADD2.F32 R94, -RZ, R59.H1_H1 ;  /* 0x3000003bff5e7230 */ /* 0x000fe20000004100 */
[----:B------:R-:W-:Y:S01]  /*8b50*/  I2FP.F32.U32 R91, R91 ;  /* 0x0000005b005b7245 */ /* 0x000fe20000201000 */
[----:B------:R-:W-:Y:S01]  /*8b60*/  BSSY.RECONVERGENT B1, `(.L_x_8935) ;  /* 0x0000050000017945 */ /* 0x000fe20003800200 */
[----:B------:R-:W-:Y:S02]  /*8b70*/  IMAD.MOV.U32 R96, RZ, RZ, R90 ;  /* 0x000000ffff607224 */ /* 0x000fe400078e005a */
[----:B------:R-:W-:Y:S01]  /*8b80*/  FMUL.FTZ R59, R94, R105 ;  /* 0x000000695e3b7220 */ /* 0x000fe20000410000 */
[----:B------:R-:W-:Y:S01]  /*8b90*/  FFMA.FTZ R95, R91, R106, 1.1641532182693481445e-10 ;  /* 0x2f0000005b5f7423 */ /* 0x000fe2000001006a */
[----:B------:R-:W-:-:S04]  /*8ba0*/  IMAD.MOV.U32 R91, RZ, RZ, 0x2 ;  /* 0x00000002ff5b7424 */ /* 0x000fc800078e00ff */
        /* <DEDUP_REMOVED lines=10> */
.L_x_8937:
        /* <DEDUP_REMOVED lines=15> */
.L_x_8939:
[----:B------:R-:W-:Y:S05]  /*8d40*/  BSYNC.RECONVERGENT B2 ;  /* 0x0000000000027941 */ /* 0x000fea0003800200 */
.L_x_8938:
        /* <DEDUP_REMOVED lines=49> */
.L_x_8936:
[----:B------:R-:W-:Y:S05]  /*9060*/  BSYNC.RECONVERGENT B1 ;  /* 0x0000000000017941 */ /* 0x000fea0003800200 */
.L_x_8935:
        /* <DEDUP_REMOVED lines=8> */
[----:B------:R-:W-:-:S04]  /*90f0*/  FADD.FTZ R59, R78, R59 ;  /* 0x0000003b4e3b7221 */ /* 0x000fc80000010000 */
[----:B------:R-:W-:-:S07]  /*9100*/  @P1 FADD.FTZ R59, R51, R59 ;  /* 0x0000003b333b1221 */ /* 0x000fce0000010000 */
.L_x_8859:
        /* <DEDUP_REMOVED lines=24> */
[----:B------:R-:W-:Y:S01]  /*9290*/  SHF.L.U32 R93, R87, 0x10, RZ ;  /* 0x00000010575d7819 */ /* 0x000fe200000006ff */
[----:B0-----:R-:W0:Y:S01]  /*92a0*/  LDC.64 R78, c[0x0][0x3b8] ;  /* 0x0000ee00ff4e7b82 */ /* 0x001e220000000a00 */
        /* <DEDUP_REMOVED lines=18> */
.L_x_8940:
[----:B01----:R-:W-:Y:S02]  /*93d0*/  IMAD.MOV.U32 R96, RZ, RZ, R76 ;  /* 0x000000ffff607224 */ /* 0x003fe400078e004c */
[----:B------:R-:W-:-:S07]  /*93e0*/  VIADD R76, R92, 0x100 ;  /* 0x000001005c4c7836 */ /* 0x000fce0000000000 */
.L_x_8817:
[----:B0-----:R-:W-:Y:S05]  /*93f0*/  BSYNC.RECONVERGENT B0 ;  /* 0x0000000000007941 */ /* 0x001fea0003800200 */
.L_x_8816:
        /* <DEDUP_REMOVED lines=25> */
[----:B------:R-:W-:Y:S01]  /*9590*/  MOV R15, R90 ;  /* 0x0000005a000f7202 */ /* 0x000fe20000000f00 */
[----:B------:R-:W-:Y:S02]  /*95a0*/  VIADD R100, R85, 0x32370b8f ;  /* 0x32370b8f55647836 */ /* 0x000fe40000000000 */
[----:B0-----:R-:W-:Y:S02]  /*95b0*/  IMAD.MOV.U32 R62, RZ, RZ, 0x2 ;  /* 0x00000002ff3e7424 */ /* 0x001fe400078e00ff */
        /* <DEDUP_REMOVED lines=12> */
.L_x_8946:
        /* <DEDUP_REMOVED lines=13> */
.L_x_8948:
[----:B------:R-:W-:Y:S05]  /*9750*/  BSYNC.RECONVERGENT B2 ;  /* 0x0000000000027941 */ /* 0x000fea0003800200 */
.L_x_8947:
        /* <DEDUP_REMOVED lines=50> */
.L_x_8945:
[----:B------:R-:W-:Y:S05]  /*9a80*/  BSYNC.RECONVERGENT B1 ;  /* 0x0000000000017941 */ /* 0x000fea0003800200 */
.L_x_8944:
        /* <DEDUP_REMOVED lines=22> */
.L_x_8951:
        /* <DEDUP_REMOVED lines=13> */
.L_x_8953:
[----:B------:R-:W-:Y:S05]  /*9cc0*/  BSYNC.RECONVERGENT B2 ;  /* 0x0000000000027941 */ /* 0x000fea0003800200 */
.L_x_8952:
        /* <DEDUP_REMOVED lines=50> */
.L_x_8950:
[----:B------:R-:W-:Y:S05]  /*9ff0*/  BSYNC.RECONVERGENT B1 ;  /* 0x0000000000017941 */ /* 0x000fea0003800200 */
.L_x_8949:
[----:B------:R-:W-:Y:S01]  /*a000*/  I2FP.F32.U32 R61, R61 ;  /* 0x0000003d003d7245 */ /* 0x000fe20000201000 */
[----:B------:R-:W-:Y:S01]  /*a010*/  HADD2.F32 R60, -RZ, R40.H0_H0 ;  /* 0x20000028ff3c7230 */ /* 0x000fe20000004100 */
[----:B------:R-:W-:Y:S01]  /*a020*/  ISETP.NE.AND P3, PT, R63, 0x1, PT ;  /* 0x000000013f00780c */ /* 0x000fe20003f65270 */
[----:B------:R-:W-:Y:S01]  /*a030*/  BSSY.RECONVERGENT B1, `(.L_x_8954) ;  /* 0x0000054000017945 */ /* 0x000fe20003800200 */
[----:B------:R-:W-:Y:S02]  /*a040*/  HFMA2 R62, -RZ, RZ, 0, 1.1920928955078125e-07 ;  /* 0x00000002ff3e7431 */ /* 0x000fe400000001ff */
[----:B------:R-:W-:Y:S01]  /*a050*/  FFMA.FTZ R61, R61, R106, 1.1641532182693481445e-10 ;  /* 0x2f0000003d3d7423 */ /* 0x000fe2000001006a */
[----:B------:R-:W-:-:S04]  /*a060*/  FMUL.FTZ R60, R60, R105 ;  /* 0x000000693c3c7220 */ /* 0x000fc80000410000 */
        /* <DEDUP_REMOVED lines=16> */
.L_x_8956:
        /* <DEDUP_REMOVED lines=13> */
.L_x_8958:
[----:B------:R-:W-:Y:S05]  /*a240*/  BSYNC.RECONVERGENT B2 ;  /* 0x0000000000027941 */ /* 0x000fea0003800200 */
.L_x_8957:
        /* <DEDUP_REMOVED lines=50> */
.L_x_8955:
[----:B------:R-:W-:Y:S05]  /*a570*/  BSYNC.RECONVERGENT B1 ;  /* 0x0000000000017941 */ /* 0x000fea0003800200 */
.L_x_8954:
        /* <DEDUP_REMOVED lines=19> */
.L_x_8961:
        /* <DEDUP_REMOVED lines=13> */
.L_x_8963:
[----:B------:R-:W-:Y:S05]  /*a780*/  BSYNC.RECONVERGENT B2 ;  /* 0x0000000000027941 */ /* 0x000fea0003800200 */
.L_x_8962:
        /* <DEDUP_REMOVED lines=50> */
.L_x_8960:
[----:B------:R-:W-:Y:S05]  /*aab0*/  BSYNC.RECONVERGENT B1 ;  /* 0x0000000000017941 */ /* 0x000fea0003800200 */
.L_x_8959:
[----:B------:R-:W-:Y:S01]  /*aac0*/  I2FP.F32.U32 R63, R63 ;  /* 0x0000003f003f7245 */ /* 0x000fe20000201000 */
[----:B------:R-:W-:Y:S01]  /*aad0*/  HADD2.F32 R62, -RZ, R40.H1_H1 ;  /* 0x30000028ff3e7230 */ /* 0x000fe20000004100 */
[----:B------:R-:W-:Y:S03]  /*aae0*/  BSSY.RECONVERGENT B1, `(.L_x_8964) ;  /* 0x0000055000017945 */ /* 0x000fe60003800200 */
[----:B------:R-:W-:Y:S01]  /*aaf0*/  FFMA.FTZ R63, R63, R106, 1.1641532182693481445e-10 ;  /* 0x2f0000003f3f7423 */ /* 0x000fe2000001006a */
[----:B------:R-:W-:Y:S01]  /*ab00*/  FMUL.FTZ R64, R62, R105 ;  /* 0x000000693e407220 */ /* 0x000fe20000410000 */
[----:B------:R-:W-:-:S03]  /*ab10*/  FSEL R62, R61, RZ, P4 ;  /* 0x000000ff3d3e7208 */ /* 0x000fc60002000000 */
[----:B------:R-:W-:Y:S01]  /*ab20*/  FSETP.GTU.FTZ.AND P2, PT, R63, R104, PT ;  /* 0x000000683f00720b */ /* 0x000fe20003f5c000 */
        /* <DEDUP_REMOVED lines=16> */
.L_x_8966:
        /* <DEDUP_REMOVED lines=13> */
.L_x_8968:
[----:B------:R-:W-:Y:S05]  /*ad00*/  BSYNC.RECONVERGENT B2 ;  /* 0x0000000000027941 */ /* 0x000fea0003800200 */
.L_x_8967:
        /* <DEDUP_REMOVED lines=46> */
[----:B------:R-:W-:Y:S02]  /*aff0*/  LOP3.LUT R89, R89, R82, R63, 0x96, !PT ;  /* 0x0000005259597212 */ /* 0x000fe400078e963f */
[----:B------:R-:W-:Y:S01]  /*b000*/  MOV R63, R78 ;  /* 0x0000004e003f7202 */ /* 0x000fe20000000f00 */
[----:B------:R-:W-:Y:S02]  /*b010*/  IMAD.MOV.U32 R78, RZ, RZ, R62 ;  /* 0x000000ffff4e7224 */ /* 0x000fe400078e003e */
[----:B------:R-:W-:-:S07]  /*b020*/  IMAD.MOV.U32 R62, RZ, RZ, RZ ;  /* 0x000000ffff3e7224 */ /* 0x000fce00078e00ff */
.L_x_8965:
[----:B------:R-:W-:Y:S05]  /*b030*/  BSYNC.RECONVERGENT B1 ;  /* 0x0000000000017941 */ /* 0x000fea0003800200 */
.L_x_8964:
[----:B------:R-:W-:Y:S01]  /*b040*/  ISETP.NE.AND P2, PT, R62, 0x1, PT ;  /* 0x000000013e00780c */ /* 0x000fe20003f45270 */
[----:B------:R-:W-:Y:S01]  /*b050*/  HADD2.F32 R64, -RZ, R65.H0_H0 ;  /* 0x20000041ff407230 */ /* 0x000fe20000004100 */
        /* <DEDUP_REMOVED lines=17> */
.L_x_8971:
        /* <DEDUP_REMOVED lines=13> */
.L_x_8973:
[----:B------:R-:W-:Y:S05]  /*b240*/  BSYNC.RECONVERGENT B2 ;  /* 0x0000000000027941 */ /* 0x000fea0003800200 */
.L_x_8972:
        /* <DEDUP_REMOVED lines=47> */
[----:B------:R-:W-:Y:S01]  /*b540*/  IMAD.MOV.U32 R82, RZ, RZ, RZ ;  /* 0x000000ffff527224 */ /* 0x000fe200078e00ff */
[----:B------:R-:W-:Y:S01]  /*b550*/  MOV R63, R78 ;  /* 0x0000004e003f7202 */ /* 0x000fe20000000f00 */
[----:B------:R-:W-:-:S07]  /*b560*/  IMAD.MOV.U32 R78, RZ, RZ, R62 ;  /* 0x000000ffff4e7224 */ /* 0x000fce00078e003e */
.L_x_8970:
[----:B------:R-:W-:Y:S05]  /*b570*/  BSYNC.RECONVERGENT B1 ;  /* 0x0000000000017941 */ /* 0x000fea0003800200 */
.L_x_8969:
        /* <DEDUP_REMOVED lines=23> */
.L_x_8976:
        /* <DEDUP_REMOVED lines=13> */
.L_x_8978:
[----:B------:R-:W-:Y:S05]  /*b7c0*/  BSYNC.RECONVERGENT B2 ;  /* 0x0000000000027941 */ /* 0x000fea0003800200 */
.L_x_8977:
        /* <DEDUP_REMOVED lines=50> */
.L_x_8975:
[----:B------:R-:W-:Y:S05]  /*baf0*/  BSYNC.RECONVERGENT B1 ;  /* 0x0000000000017941 */ /* 0x000fea0003800200 */
.L_x_8974:
        /* <DEDUP_REMOVED lines=19> */
.L_x_8981:
        /* <DEDUP_REMOVED lines=13> */
.L_x_8983:
[----:B------:R-:W-:Y:S05]  /*bd00*/  BSYNC.RECONVERGENT B2 ;  /* 0x0000000000027941 */ /* 0x000fea0003800200 */
.L_x_8982:
        /* <DEDUP_REMOVED lines=50> */
.L_x_8980:
[----:B------:R-:W-:Y:S05]  /*c030*/  BSYNC.RECONVERGENT B1 ;  /* 0x0000000000017941 */ /* 0x000fea0003800200 */
.L_x_8979:
        /* <DEDUP_REMOVED lines=23> */
.L_x_8986:
        /* <DEDUP_REMOVED lines=13> */
.L_x_8988:
[----:B------:R-:W-:Y:S05]  /*c280*/  BSYNC.RECONVERGENT B2 ;  /* 0x0000000000027941 */ /* 0x000fea0003800200 */
.L_x_8987:
        /* <DEDUP_REMOVED lines=50> */
.L_x_8985:
[----:B------:R-:W-:Y:S05]  /*c5b0*/  BSYNC.RECONVERGENT B1 ;  /* 0x0000000000017941 */ /* 0x000fea0003800200 */
.L_x_8984:
        /* <DEDUP_REMOVED lines=18> */
.L_x_8991:
        /* <DEDUP_REMOVED lines=13> */
.L_x_8993:
[----:B------:R-:W-:Y:S05]  /*c7b0*/  BSYNC.RECONVERGENT B2 ;  /* 0x0000000000027941 */ /* 0x000fea0003800200 */
.L_x_8992:
        /* <DEDUP_REMOVED lines=50> */
.L_x_8990:
[----:B------:R-:W-:Y:S05]  /*cae0*/  BSYNC.RECONVERGENT B1 ;  /* 0x0000000000017941 */ /* 0x000fea0003800200 */
.L_x_8989:
        /* <DEDUP_REMOVED lines=24> */
.L_x_8996:
        /* <DEDUP_REMOVED lines=13> */
.L_x_8998:
[----:B------:R-:W-:Y:S05]  /*cd40*/  BSYNC.RECONVERGENT B2 ;  /* 0x0000000000027941 */ /* 0x000fea0003800200 */
.L_x_8997:
        /* <DEDUP_REMOVED lines=50> */
.L_x_8995:
[----:B------:R-:W-:Y:S05]  /*d070*/  BSYNC.RECONVERGENT B1 ;  /* 0x0000000000017941 */ /* 0x000fea0003800200 */
.L_x_8994:
        /* <DEDUP_REMOVED lines=18> */
.L_x_9001:
        /* <DEDUP_REMOVED lines=13> */
.L_x_9003:
[----:B------:R-:W-:Y:S05]  /*d270*/  BSYNC.RECONVERGENT B2 ;  /* 0x0000000000027941 */ /* 0x000fea0003800200 */
.L_x_9002:
        /* <DEDUP_REMOVED lines=48> */
[----:B------:R-:W-:Y:S01]  /*d580*/  MOV R91, R78 ;  /* 0x0000004e005b7202 */ /* 0x000fe20000000f00 */
[----:B------:R-:W-:-:S07]  /*d590*/  IMAD.MOV.U32 R78, RZ, RZ, R86 ;  /* 0x000000ffff4e7224 */ /* 0x000fce00078e0056 */
.L_x_9000:
[----:B------:R-:W-:Y:S05]  /*d5a0*/  BSYNC.RECONVERGENT B1 ;  /* 0x0000000000017941 */ /* 0x000fea0003800200 */
.L_x_8999:
[----:B------:R-:W-:Y:S01]  /*d5b0*/  I2FP.F32.U32 R87, R91 ;  /* 0x0000005b00577245 */ /* 0x000fe20000201000 */
[----:B------:R-:W-:Y:S01]  /*d5c0*/  HADD2.F32 R66, -RZ, R42.H1_H1 ;  /* 0x3000002aff427230 */ /* 0x000fe20000004100 */
        /* <DEDUP_REMOVED lines=21> */
.L_x_9006:
        /* <DEDUP_REMOVED lines=13> */
.L_x_9008:
[----:B------:R-:W-:Y:S05]  /*d7f0*/  BSYNC.RECONVERGENT B2 ;  /* 0x0000000000027941 */ /* 0x000fea0003800200 */
.L_x_9007:
        /* <DEDUP_REMOVED lines=49> */
[----:B------:R-:W-:-:S07]  /*db10*/  HFMA2 R95, -RZ, RZ, 0, 0 ;  /* 0x00000000ff5f7431 */ /* 0x000fce00000001ff */
.L_x_9005:
[----:B------:R-:W-:Y:S05]  /*db20*/  BSYNC.RECONVERGENT B1 ;  /* 0x0000000000017941 */ /* 0x000fea0003800200 */
.L_x_9004:
[----:B------:R-:W-:Y:S01]  /*db30*/  ISETP.NE.AND P5, PT, R95, 0x1, PT ;  /* 0x000000015f00780c */ /* 0x000fe20003fa5270 */
[----:B------:R-:W-:Y:S01]  /*db40*/  BSSY.RECONVERGENT B1, `(.L_x_9009) ;  /* 0x0000051000017945 */ /* 0x000fe20003800200 */
[----:B------:R-:W-:Y:S01]  /*db50*/  I2FP.F32.U32 R87, R66 ;  /* 0x0000004200577245 */ /* 0x000fe20000201000 */
[----:B------:R-:W-:Y:S01]  /*db60*/  HADD2.F32 R66, -RZ, R67.H0_H0 ;  /* 0x20000043ff427230 */ /* 0x000fe20000004100 */
        /* <DEDUP_REMOVED lines=14> */
.L_x_9011:
        /* <DEDUP_REMOVED lines=13> */
.L_x_9013:
[----:B------:R-:W-:Y:S05]  /*dd20*/  BSYNC.RECONVERGENT B2 ;  /* 0x0000000000027941 */ /* 0x000fea0003800200 */
.L_x_9012:
        /* <DEDUP_REMOVED lines=50> */
.L_x_9010:
[----:B------:R-:W-:Y:S05]  /*e050*/  BSYNC.RECONVERGENT B1 ;  /* 0x0000000000017941 */ /* 0x000fea0003800200 */
.L_x_9009:
        /* <DEDUP_REMOVED lines=23> */
.L_x_9016:
        /* <DEDUP_REMOVED lines=13> */
.L_x_9018:
[----:B------:R-:W-:Y:S05]  /*e2a0*/  BSYNC.RECONVERGENT B2 ;  /* 0x0000000000027941 */ /* 0x000fea0003800200 */
.L_x_9017:
        /* <DEDUP_REMOVED lines=49> */
[----:B------:R-:W-:-:S07]  /*e5c0*/  LOP3.LUT R89, R97, R96, R95, 0x96, !PT ;  /* 0x0000006061597212 */ /* 0x000fce00078e965f */
.L_x_9015:
[----:B------:R-:W-:Y:S05]  /*e5d0*/  BSYNC.RECONVERGENT B1 ;  /* 0x0000000000017941 */ /* 0x000fea0003800200 */
.L_x_9014:
[----:B------:R-:W-:Y:S01]  /*e5e0*/  ISETP.NE.AND P6, PT, R108, 0x1, PT ;  /* 0x000000016c00780c */ /* 0x000fe20003fc5270 */
[----:B------:R-:W-:Y:S01]  /*e5f0*/  HADD2.F32 R94, -RZ, R67.H1_H1 ;  /* 0x30000043ff5e7230 */ /* 0x000fe20000004100 */
[----:B------:R-:W-:Y:S01]  /*e600*/  I2FP.F32.U32 R91, R91 ;  /* 0x0000005b005b7245 */ /* 0x000fe20000201000 */
[----:B------:R-:W-:Y:S01]  /*e610*/  BSSY.RECONVERGENT B1, `(.L_x_9019) ;  /* 0x0000051000017945 */ /* 0x000fe20003800200 */
[----:B------:R-:W-:Y:S02]  /*e620*/  MOV R97, R90 ;  /* 0x0000005a00617202 */ /* 0x000fe40000000f00 */
        /* <DEDUP_REMOVED lines=13> */
.L_x_9021:
        /* <DEDUP_REMOVED lines=15> */
.L_x_9023:
[----:B------:R-:W-:Y:S05]  /*e7f0*/  BSYNC.RECONVERGENT B2 ;  /* 0x0000000000027941 */ /* 0x000fea0003800200 */
.L_x_9022:
        /* <DEDUP_REMOVED lines=47> */
[----:B------:R-:W-:Y:S02]  /*eaf0*/  LOP3.LUT R89, R89, R94, R97, 0x96, !PT ;  /* 0x0000005e59597212 */ /* 0x000fe400078e9661 */
[----:B------:R-:W-:Y:S01]  /*eb00*/  MOV R97, R78 ;  /* 0x0000004e00617202 */ /* 0x000fe20000000f00 */
[----:B------:R-:W-:-:S07]  /*eb10*/  IMAD.MOV.U32 R78, RZ, RZ, R96 ;  /* 0x000000ffff4e7224 */ /* 0x000fce00078e0060 */
.L_x_9020:
[----:B------:R-:W-:Y:S05]  /*eb20*/  BSYNC.RECONVERGENT B1 ;  /* 0x0000000000017941 */ /* 0x000fea0003800200 */
.L_x_9019:
        /* <DEDUP_REMOVED lines=8> */
[----:B------:R-:W-:-:S04]  /*ebb0*/  FADD.FTZ R67, R79, R94 ;  /* 0x0000005e4f437221 */ /* 0x000fc80000010000 */
[----:B------:R-:W-:Y:S01]  /*ebc0*/  @P1 FADD.FTZ R67, R51, R67 ;  /* 0x0000004333431221 */ /* 0x000fe20000010000 */
[----:B------:R-:W-:Y:S06]  /*ebd0*/  BRA `(.L_x_9024) ;  /* 0x0000002c00847947 */ /* 0x000fec0003800000 */
.L_x_8943:
        /* <DEDUP_REMOVED lines=16> */
.L_x_9027:
        /* <DEDUP_REMOVED lines=13> */
.L_x_9029:
[----:B------:R-:W-:Y:S05]  /*edb0*/  BSYNC.RECONVERGENT B2 ;  /* 0x0000000000027941 */ /* 0x000fea0003800200 */
.L_x_9028:
        /* <DEDUP_REMOVED lines=52> */
[----:B------:R-:W-:Y:S02]  /*f100*/  LOP3.LUT R89, R89, R60, R79, 0x96, !PT ;  /* 0x0000003c59597212 */ /* 0x000fe400078e964f */
[----:B------:R-:W-:-:S07]  /*f110*/  MOV R60, R96 ;  /* 0x00000060003c7202 */ /* 0x000fce0000000f00 */
.L_x_9026:
[----:B------:R-:W-:Y:S05]  /*f120*/  BSYNC.RECONVERGENT B1 ;  /* 0x0000000000017941 */ /* 0x000fea0003800200 */
.L_x_9025:
        /* <DEDUP_REMOVED lines=20> */
.L_x_9032:
        /* <DEDUP_REMOVED lines=13> */
.L_x_9034:
[----:B------:R-:W-:Y:S05]  /*f340*/  BSYNC.RECONVERGENT B2 ;  /* 0x0000000000027941 */ /* 0x000fea0003800200 */
.L_x_9033:
        /* <DEDUP_REMOVED lines=55> */
.L_x_9031:
[----:B------:R-:W-:Y:S05]  /*f6c0*/  BSYNC.RECONVERGENT B1 ;  /* 0x0000000000017941 */ /* 0x000fea0003800200 */
.L_x_9030:
[----:B------:R-:W-:Y:S01]  /*f6d0*/  ISETP.NE.AND P2, PT, R63, 0x1, PT ;  /* 0x000000013f00780c */ /* 0x000fe20003f45270 */
[----:B------:R-:W-:Y:S01]  /*f6e0*/  BSSY.RECONVERGENT B1, `(.L_x_9035) ;  /* 0x0000056000017945 */ /* 0x000fe20003800200 */
[----:B------:R-:W-:Y:S01]  /*f6f0*/  I2FP.F32.U32 R61, R61 ;  /* 0x0000003d003d7245 */ /* 0x000fe20000201000 */
[----:B------:R-:W-:Y:S02]  /*f700*/  HFMA2 R62, -RZ, RZ, 0, 1.1920928955078125e-07 ;  /* 0x00000002ff3e7431 */ /* 0x000fe400000001ff */
[----:B------:R-:W-:Y:S02]  /*f710*/  HADD2.F32 R98, -RZ, R64.H1_H1 ;  /* 0x30000040ff627230 */ /* 0x000fe40000004100 */
        /* <DEDUP_REMOVED lines=13> */
.L_x_9037:
        /* <DEDUP_REMOVED lines=13> */
.L_x_9039:
[----:B------:R-:W-:Y:S05]  /*f8c0*/  BSYNC.RECONVERGENT B2 ;  /* 0x0000000000027941 */ /* 0x000fea0003800200 */
.L_x_9038:
        /* <DEDUP_REMOVED lines=52> */
[----:B------:R-:W-:Y:S01]  /*fc10*/  HFMA2 R62, -RZ, RZ, 0, 0 ;  /* 0x00000000ff3e7431 */ /* 0x000fe200000001ff */
[----:B------:R-:W-:Y:S01]  /*fc20*/  MOV R61, R78 ;  /* 0x0000004e003d7202 */ /* 0x000fe20000000f00 */
[----:B------:R-:W-:-:S07]  /*fc30*/  IMAD.MOV.U32 R78, RZ, RZ, R60 ;  /* 0x000000ffff4e7224 */ /* 0x000fce00078e003c */
.L_x_9036:
[----:B------:R-:W-:Y:S05]  /*fc40*/  BSYNC.RECONVERGENT B1 ;  /* 0x0000000000017941 */ /* 0x000fea0003800200 */
.L_x_9035:
[----:B------:R-:W-:Y:S01]  /*fc50*/  ISETP.NE.AND P2, PT, R62, 0x1, PT ;  /* 0x000000013e00780c */ /* 0x000fe20003f45270 */
[----:B------:R-:W-:Y:S01]  /*fc60*/  BSSY.RECONVERGENT B1, `(.L_x_9040) ;  /* 0x0000056000017945 */ /* 0x000fe20003800200 */
[----:B------:R-:W-:Y:S01]  /*fc70*/  I2FP.F32.U32 R61, R61 ;  /* 0x0000003d003d7245 */ /* 0x000fe20000201000 */
[----:B------:R-:W-:Y:S02]  /*fc80*/  HADD2.F32 R97, -RZ, R65.H0_H0 ;  /* 0x20000041ff617230 */ /* 0x000fe40000004100 */
[----:B------:R-:W-:Y:S02]  /*fc90*/  IMAD.MOV.U32 R63, RZ, RZ, 0x2 ;  /* 0x00000002ff3f7424 */ /* 0x000fe400078e00ff */
        /* <DEDUP_REMOVED lines=13> */
.L_x_9042:
        /* <DEDUP_REMOVED lines=13> */
.L_x_9044:
[----:B------:R-:W-:Y:S05]  /*fe40*/  BSYNC.RECONVERGENT B2 ;  /* 0x0000000000027941 */ /* 0x000fea0003800200 */
.L_x_9043:
        /* <DEDUP_REMOVED lines=55> */
.L_x_9041:
[----:B------:R-:W-:Y:S05]  /*101c0*/  BSYNC.RECONVERGENT B1 ;  /* 0x0000000000017941 */ /* 0x000fea0003800200 */
.L_x_9040:
        /* <DEDUP_REMOVED lines=18> */
.L_x_9047:
        /* <DEDUP_REMOVED lines=13> */
.L_x_9049:
[----:B------:R-:W-:Y:S05]  /*103c0*/  BSYNC.RECONVERGENT B2 ;  /* 0x0000000000027941 */ /* 0x000fea0003800200 */
.L_x_9048:
        /* <DEDUP_REMOVED lines=55> */
.L_x_9046:
[----:B------:R-:W-:Y:S05]  /*10740*/  BSYNC.RECONVERGENT B1 ;  /* 0x0000000000017941 */ /* 0x000fea0003800200 */
.L_x_9045:
[----:B------:R-:W-:Y:S01]  /*10750*/  ISETP.NE.AND P3, PT, R62, 0x1, PT ;  /* 0x000000013e00780c */ /* 0x000fe20003f65270 */
[----:B------:R-:W-:Y:S01]  /*10760*/  BSSY.RECONVERGENT B1, `(.L_x_9050) ;  /* 0x0000055000017945 */ /* 0x000fe20003800200 */
[----:B------:R-:W-:Y:S01]  /*10770*/  I2FP.F32.U32 R61, R61 ;  /* 0x0000003d003d7245 */ /* 0x000fe20000201000 */
[----:B------:R-:W-:Y:S02]  /*10780*/  HADD2.F32 R100, -RZ, R66.H0_H0 ;  /* 0x20000042ff647230 */ /* 0x000fe40000004100 */
        /* <DEDUP_REMOVED lines=13> */
.L_x_9052:
        /* <DEDUP_REMOVED lines=13> */
.L_x_9054:
[----:B------:R-:W-:Y:S05]  /*10930*/  BSYNC.RECONVERGENT B2 ;  /* 0x0000000000027941 */ /* 0x000fea0003800200 */
.L_x_9053:
        /* <DEDUP_REMOVED lines=55> */
.L_x_9051:
[----:B------:R-:W-:Y:S05]  /*10cb0*/  BSYNC.RECONVERGENT B1 ;  /* 0x0000000000017941 */ /* 0x000fea0003800200 */
.L_x_9050:
[----:B------:R-:W-:Y:S01]  /*10cc0*/  ISETP.NE.AND P4, PT, R63, 0x1, PT ;  /* 0x000000013f00780c */ /* 0x000fe20003f85270 */
[----:B------:R-:W-:Y:S01]  /*10cd0*/  BSSY.RECONVERGENT B1, `(.L_x_9055) ;  /* 0x0000055000017945 */ /* 0x000fe20003800200 */
[----:B------:R-:W-:Y:S01]  /*10ce0*/  I2FP.F32.U32 R61, R61 ;  /* 0x0000003d003d7245 */ /* 0x000fe20000201000 */
[----:B------:R-:W-:Y:S02]  /*10cf0*/  HFMA2 R62, -RZ, RZ, 0, 1.1920928955078125e-07 ;  /* 0x00000002ff3e7431 */ /* 0x000fe400000001ff */
[----:B------:R-:W-:Y:S02]  /*10d00*/  HADD2.F32 R66, -RZ, R66.H1_H1 ;  /* 0x30000042ff427230 */ /* 0x000fe40000004100 */
        /* <DEDUP_REMOVED lines=12> */
.L_x_9057:
        /* <DEDUP_REMOVED lines=13> */
.L_x_9059:
[----:B------:R-:W-:Y:S05]  /*10ea0*/  BSYNC.RECONVERGENT B2 ;  /* 0x0000000000027941 */ /* 0x000fea0003800200 */
.L_x_9058:
        /* <DEDUP_REMOVED lines=55> */
.L_x_9056:
[----:B------:R-:W-:Y:S05]  /*11220*/  BSYNC.RECONVERGENT B1 ;  /* 0x0000000000017941 */ /* 0x000fea0003800200 */
.L_x_9055:
        /* <DEDUP_REMOVED lines=17> */
.L_x_9062:
        /* <DEDUP_REMOVED lines=13> */
.L_x_9064:
[----:B------:R-:W-:Y:S05]  /*11410*/  BSYNC.RECONVERGENT B2 ;  /* 0x0000000000027941 */ /* 0x000fea0003800200 */
.L_x_9063:
        /* <DEDUP_REMOVED lines=55> */
.L_x_9061:
[----:B------:R-:W-:Y:S05]  /*11790*/  BSYNC.RECONVERGENT B1 ;  /* 0x0000000000017941 */ /* 0x000fea0003800200 */
.L_x_9060:
[----:B------:R-:W-:Y:S01]  /*117a0*/  P2R R62, PR, RZ, 0x2 ;  /* 0x00000002ff3e7803 */ /* 0x000fe20000000000 */
[----:B------:R-:W-:Y:S01]  /*117b0*/  FMUL.FTZ R94, R94, UR12 ;  /* 0x0000000c5e5e7c20 */ /* 0x000fe20008410000 */
[----:B------:R-:W-:Y:S01]  /*117c0*/  I2FP.F32.U32 R61, R61 ;  /* 0x0000003d003d7245 */ /* 0x000fe20000201000 */
[----:B------:R-:W-:Y:S01]  /*117d0*/  FMUL.FTZ R98, R98, UR12 ;  /* 0x0000000c62627c20 */ /* 0x000fe20008410000 */
[----:B------:R-:W-:Y:S01]  /*117e0*/  ISETP.NE.AND P1, PT, R77, RZ, PT ;  /* 0x000000ff4d00720c */ /* 0x000fe20003f25270 */
[----:B------:R-:W-:Y:S01]  /*117f0*/  HADD2.F32 R67, -RZ, R67.H1_H1 ;  /* 0x30000043ff437230 */ /* 0x000fe20000004100 */
[----:B------:R-:W-:Y:S01]  /*11800*/  P2R R63, PR, RZ, 0x1 ;  /* 0x00000001ff3f7803 */ /* 0x000fe20000000000 */
[----:B------:R-:W-:Y:S01]  /*11810*/  FMUL.FTZ R99, R99, UR12 ;  /* 0x0000000c63637c20 */ /* 0x000fe20008410000 */
        /* <DEDUP_REMOVED lines=29> */
.L_x_9024:
        /* <DEDUP_REMOVED lines=44> */
.L_x_9065:
[----:B01----:R-:W-:Y:S01]  /*11cb0*/  IMAD.MOV.U32 R96, RZ, RZ, R78 ;  /* 0x000000ffff607224 */ /* 0x003fe200078e004e */
[----:B------:R-:W-:-:S07]  /*11cc0*/  IADD3 R76, PT, PT, R76, 0x100, RZ ;  /* 0x000001004c4c7810 */ /* 0x000fce0007ffe0ff */
.L_x_8942:
[----:B------:R-:W-:Y:S05]  /*11cd0*/  BSYNC.RECONVERGENT B0 ;  /* 0x0000000000007941 */ /* 0x000fea0003800200 */
.L_x_8941:
        /* <DEDUP_REMOVED lines=21> */
[----:B0-----:R-:W-:Y:S02]  /*11e30*/  HFMA2 R69, -RZ, RZ, 0, 1.1920928955078125e-07 ;  /* 0x00000002ff457431 */ /* 0x001fe400000001ff */
[C---:B------:R-:W-:Y:S01]  /*11e40*/  VIADD R95, R85.reuse, 0xbb67ae85 ;  /* 0xbb67ae85555f7836 */ /* 0x040fe20000000000 */
[C---:B------:R-:W-:Y:S01]  /*11e50*/  IADD3 R99, PT, PT, R84.reuse, -0x4ab325aa, RZ ;  /* 0xb54cda5654637810 */ /* 0x040fe20007ffe0ff */
[----:B------:R-:W-:Y:S01]  /*11e60*/  VIADD R101, R84, 0xf1bbcdc8 ;  /* 0xf1bbcdc854657836 */ /* 0x000fe20000000000 */
[C---:B------:R-:W-:Y:S01]  /*11e70*/  IADD3 R100, PT, PT, R85.reuse, -0x56f99767, RZ ;  /* 0xa906689955647810 */ /* 0x040fe20007ffe0ff */
[----:B------:R-:W-:Y:S01]  /*11e80*/  VIADD R102, R85, 0x32370b8f ;  /* 0x32370b8f55667836 */ /* 0x000fe20000000000 */
[----:B------:R-:W-:Y:S01]  /*11e90*/  MOV R98, R96 ;  /* 0x0000006000627202 */ /* 0x000fe20000000f00 */
[----:B------:R-:W-:-:S03]  /*11ea0*/  IMAD.MOV.U32 R15, RZ, RZ, R90 ;  /* 0x000000ffff0f7224 */ /* 0x000fc600078e005a */
        /* <DEDUP_REMOVED lines=11> */
.L_x_9071:
        /* <DEDUP_REMOVED lines=13> */
.L_x_9073:
[----:B------:R-:W-:Y:S05]  /*12030*/  BSYNC.RECONVERGENT B2 ;  /* 0x0000000000027941 */ /* 0x000fea0003800200 */
.L_x_9072:
        /* <DEDUP_REMOVED lines=45> */
[----:B------:R-:W-:-:S03]  /*12310*/  LOP3.LUT R88, R15, R88, R91, 0x96, !PT ;  /* 0x000000580f587212 */ /* 0x000fc600078e965b */
[----:B------:R-:W-:Y:S01]  /*12320*/  VIADD R89, R85, 0x96a522ad ;  /* 0x96a522ad55597836 */ /* 0x000fe20000000000 */
[----:B------:R-:W-:Y:S01]  /*12330*/  MOV R98, R70 ;  /* 0x0000004600627202 */ /* 0x000fe20000000f00 */
[----:B------:R-:W-:-:S03]  /*12340*/  IMAD.MOV.U32 R15, RZ, RZ, R96 ;  /* 0x000000ffff0f7224 */ /* 0x000fc600078e0060 */
[----:B------:R-:W-:-:S07]  /*12350*/  LOP3.LUT R89, R89, R68, R71, 0x96, !PT ;  /* 0x0000004459597212 */ /* 0x000fce00078e9647 */
.L_x_9070:
[----:B------:R-:W-:Y:S05]  /*12360*/  BSYNC.RECONVERGENT B1 ;  /* 0x0000000000017941 */ /* 0x000fea0003800200 */
.L_x_9069:
[----:B------:R-:W0:Y:S01]  /*12370*/  LDC R103, c[0x0][0x404] ;  /* 0x00010100ff677b82 */ /* 0x000e220000000800 */
[----:B------:R-:W-:Y:S01]  /*12380*/  ISETP.NE.AND P2, PT, R69, 0x1, PT ;  /* 0x000000014500780c */ /* 0x000fe20003f45270 */
[----:B------:R-:W-:Y:S01]  /*12390*/  IMAD.MOV.U32 R105, RZ, RZ, 0x2f800000 ;  /* 0x2f800000ff697424 */ /* 0x000fe200078e00ff */
[----:B------:R-:W-:Y:S01]  /*123a0*/  I2FP.F32.U32 R68, R15 ;  /* 0x0000000f00447245 */ /* 0x000fe20000201000 */
[----:B-----5:R-:W-:Y:S01]  /*123b0*/  HADD2.F32 R15, -RZ, R72.H0_H0 ;  /* 0x20000048ff0f7230 */ /* 0x020fe20000004100 */
[----:B------:R-:W-:Y:S01]  /*123c0*/  BSSY.RECONVERGENT B1, `(.L_x_9074) ;  /* 0x0000051000017945 */ /* 0x000fe20003800200 */
[----:B------:R-:W-:Y:S02]  /*123d0*/  MOV R71, 0x2 ;  /* 0x0000000200477802 */ /* 0x000fe40000000f00 */
[----:B------:R-:W1:Y:S01]  /*123e0*/  LDC R104, c[0x0][0x408] ;  /* 0x00010200ff687b82 */ /* 0x000e620000000800 */
[----:B------:R-:W-:-:S05]  /*123f0*/  FFMA.FTZ R68, R68, R105, 1.1641532182693481445e-10 ;  /* 0x2f00000044447423 */ /* 0x000fca0000010069 */
[----:B0-----:R-:W-:Y:S01]  /*12400*/  FSETP.LE.FTZ.AND P4, PT, R68, R103, PT ;  /* 0x000000674400720b */ /* 0x001fe20003f93000 */
[----:B------:R-:W-:-:S03]  /*12410*/  IMAD.MOV.U32 R68, RZ, RZ, R90 ;  /* 0x000000ffff447224 */ /* 0x000fc600078e005a */
[----:B------:R-:W-:Y:S01]  /*12420*/  P2R R77, PR, RZ, 0x10 ;  /* 0x00000010ff4d7803 */ /* 0x000fe20000000000 */
[----:B-1----:R-:W-:Y:S01]  /*12430*/  FMUL.FTZ R15, R15, R104 ;  /* 0x000000680f0f7220 */ /* 0x002fe20000410000 */
        /* <DEDUP_REMOVED lines=9> */
.L_x_9076:
        /* <DEDUP_REMOVED lines=13> */
.L_x_9078:
[----:B------:R-:W-:Y:S05]  /*125a0*/  BSYNC.RECONVERGENT B2 ;  /* 0x0000000000027941 */ /* 0x000fea0003800200 */
.L_x_9077:
        /* <DEDUP_REMOVED lines=47> */
[----:B------:R-:W-:Y:S01]  /*128a0*/  IMAD.MOV.U32 R68, RZ, RZ, R98 ;  /* 0x000000ffff447224 */ /* 0x000fe200078e0062 */
[----:B------:R-:W-:Y:S01]  /*128b0*/  MOV R98, R70 ;  /* 0x0000004600627202 */ /* 0x000fe20000000f00 */
[----:B------:R-:W-:-:S07]  /*128c0*/  IMAD.MOV.U32 R71, RZ, RZ, RZ ;  /* 0x000000ffff477224 */ /* 0x000fce00078e00ff */
.L_x_9075:
[----:B------:R-:W-:Y:S05]  /*128d0*/  BSYNC.RECONVERGENT B1 ;  /* 0x0000000000017941 */ /* 0x000fea0003800200 */
.L_x_9074:
[----:B------:R-:W-:Y:S01]  /*128e0*/  I2FP.F32.U32 R68, R68 ;  /* 0x0000004400447245 */ /* 0x000fe20000201000 */
[----:B------:R-:W-:Y:S01]  /*128f0*/  HADD2.F32 R69, -RZ, R40.H0_H0 ;  /* 0x20000028ff457230 */ /* 0x000fe20000004100 */
        /* <DEDUP_REMOVED lines=21> */
.L_x_9081:
        /* <DEDUP_REMOVED lines=13> */
.L_x_9083:
[----:B------:R-:W-:Y:S05]  /*12b20*/  BSYNC.RECONVERGENT B2 ;  /* 0x0000000000027941 */ /* 0x000fea0003800200 */
.L_x_9082:
        /* <DEDUP_REMOVED lines=50> */
.L_x_9080:
[----:B------:R-:W-:Y:S05]  /*12e50*/  BSYNC.RECONVERGENT B1 ;  /* 0x0000000000017941 */ /* 0x000fea0003800200 */
.L_x_9079:
[----:B------:R-:W-:Y:S01]  /*12e60*/  ISETP.NE.AND P2, PT, R78, 0x1, PT ;  /* 0x000000014e00780c */ /* 0x000fe20003f45270 */
[----:B------:R-:W-:Y:S01]  /*12e70*/  BSSY.RECONVERGENT B1, `(.L_x_9084) ;  /* 0x0000052000017945 */ /* 0x000fe20003800200 */
[----:B------:R-:W-:Y:S01]  /*12e80*/  I2FP.F32.U32 R70, R69 ;  /* 0x0000004500467245 */ /* 0x000fe20000201000 */
[----:B------:R-:W-:Y:S02]  /*12e90*/  HADD2.F32 R69, -RZ, R72.H1_H1 ;  /* 0x30000048ff457230 */ /* 0x000fe40000004100 */
        /* <DEDUP_REMOVED lines=15> */
.L_x_9086:
        /* <DEDUP_REMOVED lines=13> */
.L_x_9088:
[----:B------:R-:W-:Y:S05]  /*13060*/  BSYNC.RECONVERGENT B2 ;  /* 0x0000000000027941 */ /* 0x000fea0003800200 */
.L_x_9087:
        /* <DEDUP_REMOVED lines=49> */
[----:B------:R-:W-:-:S07]  /*13380*/  MOV R98, R70 ;  /* 0x0000004600627202 */ /* 0x000fce0000000f00 */
.L_x_9085:
[----:B------:R-:W-:Y:S05]  /*13390*/  BSYNC.RECONVERGENT B1 ;  /* 0x0000000000017941 */ /* 0x000fea0003800200 */
.L_x_9084:
        /* <DEDUP_REMOVED lines=23> */
.L_x_9091:
        /* <DEDUP_REMOVED lines=13> */
.L_x_9093:
[----:B------:R-:W-:Y:S05]  /*135e0*/  BSYNC.RECONVERGENT B2 ;  /* 0x0000000000027941 */ /* 0x000fea0003800200 */
.L_x_9092:
        /* <DEDUP_REMOVED lines=50> */
.L_x_9090:
[----:B------:R-:W-:Y:S05]  /*13910*/  BSYNC.RECONVERGENT B1 ;  /* 0x0000000000017941 */ /* 0x000fea0003800200 */
.L_x_9089:
        /* <DEDUP_REMOVED lines=19> */
.L_x_9096:
        /* <DEDUP_REMOVED lines=13> */
.L_x_9098:
[----:B------:R-:W-:Y:S05]  /*13b20*/  BSYNC.RECONVERGENT B2 ;  /* 0x0000000000027941 */ /* 0x000fea0003800200 */
.L_x_9097:
        /* <DEDUP_REMOVED lines=50> */
.L_x_9095:
[----:B------:R-:W-:Y:S05]  /*13e50*/  BSYNC.RECONVERGENT B1 ;  /* 0x0000000000017941 */ /* 0x000fea0003800200 */
.L_x_9094:
[----:B------:R-:W-:Y:S01]  /*13e60*/  I2FP.F32.U32 R70, R78 ;  /* 0x0000004e00467245 */ /* 0x000fe20000201000 */
[----:B------:R-:W-:Y:S01]  /*13e70*/  HADD2.F32 R71, -RZ, R41.H0_H0 ;  /* 0x20000029ff477230 */ /* 0x000fe20000004100 */
[----:B------:R-:W-:Y:S01]  /*13e80*/  BSSY.RECONVERGENT B1, `(.L_x_9099) ;  /* 0x0000055000017945 */ /* 0x000fe20003800200 */
[----:B------:R-:W-:Y:S02]  /*13e90*/  HFMA2 R78, -RZ, RZ, 0, 1.1920928955078125e-07 ;  /* 0x00000002ff4e7431 */ /* 0x000fe400000001ff */
        /* <DEDUP_REMOVED lines=19> */
.L_x_9101:
        /* <DEDUP_REMOVED lines=13> */
.L_x_9103:
[----:B------:R-:W-:Y:S05]  /*140a0*/  BSYNC.RECONVERGENT B2 ;  /* 0x0000000000027941 */ /* 0x000fea0003800200 */
.L_x_9102:
        /* <DEDUP_REMOVED lines=50> */
.L_x_9100:
[----:B------:R-:W-:Y:S05]  /*143d0*/  BSYNC.RECONVERGENT B1 ;  /* 0x0000000000017941 */ /* 0x000fea0003800200 */
.L_x_9099:
        /* <DEDUP_REMOVED lines=19> */
.L_x_9106:
        /* <DEDUP_REMOVED lines=13> */
.L_x_9108:
[----:B------:R-:W-:Y:S05]  /*145e0*/  BSYNC.RECONVERGENT B2 ;  /* 0x0000000000027941 */ /* 0x000fea0003800200 */
.L_x_9107:
        /* <DEDUP_REMOVED lines=50> */
.L_x_9105:
[----:B------:R-:W-:Y:S05]  /*14910*/  BSYNC.RECONVERGENT B1 ;  /* 0x0000000000017941 */ /* 0x000fea0003800200 */
.L_x_9104:
        /* <DEDUP_REMOVED lines=23> */
.L_x_9111:
        /* <DEDUP_REMOVED lines=13> */
.L_x_9113:
[----:B------:R-:W-:Y:S05]  /*14b60*/  BSYNC.RECONVERGENT B2 ;  /* 0x0000000000027941 */ /* 0x000fea0003800200 */
.L_x_9112:
        /* <DEDUP_REMOVED lines=50> */
.L_x_9110:
[----:B------:R-:W-:Y:S05]  /*14e90*/  BSYNC.RECONVERGENT B1 ;  /* 0x0000000000017941 */ /* 0x000fea0003800200 */
.L_x_9109:
        /* <DEDUP_REMOVED lines=18> */
.L_x_9116:
        /* <DEDUP_REMOVED lines=13> */
.L_x_9118:
[----:B------:R-:W-:Y:S05]  /*15090*/  BSYNC.RECONVERGENT B2 ;  /* 0x0000000000027941 */ /* 0x000fea0003800200 */
.L_x_9117:
        /* <DEDUP_REMOVED lines=50> */
.L_x_9115:
[----:B------:R-:W-:Y:S05]  /*153c0*/  BSYNC.RECONVERGENT B1 ;  /* 0x0000000000017941 */ /* 0x000fea0003800200 */
.L_x_9114:
        /* <DEDUP_REMOVED lines=24> */
.L_x_9121:
        /* <DEDUP_REMOVED lines=13> */
.L_x_9123:
[----:B------:R-:W-:Y:S05]  /*15620*/  BSYNC.RECONVERGENT B2 ;  /* 0x0000000000027941 */ /* 0x000fea0003800200 */
.L_x_9122:
        /* <DEDUP_REMOVED lines=50> */
.L_x_9120:
[----:B------:R-:W-:Y:S05]  /*15950*/  BSYNC.RECONVERGENT B1 ;  /* 0x0000000000017941 */ /* 0x000fea0003800200 */
.L_x_9119:
[----:B------:R-:W-:Y:S01]  /*15960*/  ISETP.NE.AND P4, PT, R87, 0x1, PT ;  /* 0x000000015700780c */ /* 0x000fe20003f85270 */
[----:B------:R-:W-:Y:S01]  /*15970*/  HADD2.F32 R73, -RZ, R74.H1_H1 ;  /* 0x3000004aff497230 */ /* 0x000fe20000004100 */
        /* <DEDUP_REMOVED lines=16> */
.L_x_9126:
        /* <DEDUP_REMOVED lines=13> */
.L_x_9128:
[----:B------:R-:W-:Y:S05]  /*15b50*/  BSYNC.RECONVERGENT B2 ;  /* 0x0000000000027941 */ /* 0x000fea0003800200 */
.L_x_9127:
        /* <DEDUP_REMOVED lines=48> */
[----:B------:R-:W-:Y:S02]  /*15e60*/  LOP3.LUT R89, R89, R86, R79, 0x96, !PT ;  /* 0x0000005659597212 */ /* 0x000fe400078e964f */
[----:B------:R-:W-:-:S07]  /*15e70*/  MOV R98, R78 ;  /* 0x0000004e00627202 */ /* 0x000fce0000000f00 */
.L_x_9125:
[----:B------:R-:W-:Y:S05]  /*15e80*/  BSYNC.RECONVERGENT B1 ;  /* 0x0000000000017941 */ /* 0x000fea0003800200 */
.L_x_9124:
        /* <DEDUP_REMOVED lines=23> */
.L_x_9131:
        /* <DEDUP_REMOVED lines=13> */
.L_x_9133:
[----:B------:R-:W-:Y:S05]  /*160d0*/  BSYNC.RECONVERGENT B2 ;  /* 0x0000000000027941 */ /* 0x000fea0003800200 */
.L_x_9132:
        /* <DEDUP_REMOVED lines=48> */
[----:B------:R-:W-:Y:S01]  /*163e0*/  IMAD.MOV.U32 R96, RZ, RZ, RZ ;  /* 0x000000ffff607224 */ /* 0x000fe200078e00ff */
[----:B------:R-:W-:-:S07]  /*163f0*/  MOV R98, R78 ;  /* 0x0000004e00627202 */ /* 0x000fce0000000f00 */
.L_x_9130:
[----:B------:R-:W-:Y:S05]  /*16400*/  BSYNC.RECONVERGENT B1 ;  /* 0x0000000000017941 */ /* 0x000fea0003800200 */
.L_x_9129:
[----:B------:R-:W-:Y:S01]  /*16410*/  ISETP.NE.AND P5, PT, R96, 0x1, PT ;  /* 0x000000016000780c */ /* 0x000fe20003fa5270 */
[----:B------:R-:W-:Y:S01]  /*16420*/  HADD2.F32 R79, -RZ, R75.H0_H0 ;  /* 0x2000004bff4f7230 */ /* 0x000fe20000004100 */
        /* <DEDUP_REMOVED lines=16> */
.L_x_9136:
        /* <DEDUP_REMOVED lines=13> */
.L_x_9138:
[----:B------:R-:W-:Y:S05]  /*16600*/  BSYNC.RECONVERGENT B2 ;  /* 0x0000000000027941 */ /* 0x000fea0003800200 */
.L_x_9137:
        /* <DEDUP_REMOVED lines=50> */
.L_x_9135:
[----:B------:R-:W-:Y:S05]  /*16930*/  BSYNC.RECONVERGENT B1 ;  /* 0x0000000000017941 */ /* 0x000fea0003800200 */
.L_x_9134:
        /* <DEDUP_REMOVED lines=23> */
.L_x_9141:
        /* <DEDUP_REMOVED lines=13> */
.L_x_9143:
[----:B------:R-:W-:Y:S05]  /*16b80*/  BSYNC.RECONVERGENT B2 ;  /* 0x0000000000027941 */ /* 0x000fea0003800200 */
.L_x_9142:
        /* <DEDUP_REMOVED lines=47> */
[----:B------:R-:W-:Y:S01]  /*16e80*/  IMAD.MOV.U32 R79, RZ, RZ, R98 ;  /* 0x000000ffff4f7224 */ /* 0x000fe200078e0062 */
[----:B------:R-:W-:Y:S01]  /*16e90*/  MOV R98, R78 ;  /* 0x0000004e00627202 */ /* 0x000fe20000000f00 */
[----:B------:R-:W-:-:S07]  /*16ea0*/  IMAD.MOV.U32 R96, RZ, RZ, RZ ;  /* 0x000000ffff607224 */ /* 0x000fce00078e00ff */
.L_x_9140:
[----:B------:R-:W-:Y:S05]  /*16eb0*/  BSYNC.RECONVERGENT B1 ;  /* 0x0000000000017941 */ /* 0x000fea0003800200 */
.L_x_9139:
        /* <DEDUP_REMOVED lines=18> */
.L_x_9146:
        /* <DEDUP_REMOVED lines=15> */
.L_x_9148:
[----:B------:R-:W-:Y:S05]  /*170d0*/  BSYNC.RECONVERGENT B2 ;  /* 0x0000000000027941 */ /* 0x000fea0003800200 */
.L_x_9147:
        /* <DEDUP_REMOVED lines=51> */
.L_x_9145:
[----:B------:R-:W-:Y:S05]  /*17410*/  BSYNC.RECONVERGENT B1 ;  /* 0x0000000000017941 */ /* 0x000fea0003800200 */
.L_x_9144:
        /* <DEDUP_REMOVED lines=9> */
[----:B------:R-:W-:Y:S01]  /*174b0*/  @P1 FADD.FTZ R75, R51, R75 ;  /* 0x0000004b334b1221 */ /* 0x000fe20000010000 */
[----:B------:R-:W-:Y:S06]  /*174c0*/  BRA `(.L_x_9149) ;  /* 0x0000002c00847947 */ /* 0x000fec0003800000 */
.L_x_9068:
        /* <DEDUP_REMOVED lines=16> */
.L_x_9152:
        /* <DEDUP_REMOVED lines=13> */
.L_x_9154:
[----:B------:R-:W-:Y:S05]  /*176a0*/  BSYNC.RECONVERGENT B2 ;  /* 0x0000000000027941 */ /* 0x000fea0003800200 */
.L_x_9153:
        /* <DEDUP_REMOVED lines=51> */
[----:B------:R-:W-:Y:S01]  /*179e0*/  IMAD.MOV.U32 R70, RZ, RZ, RZ ;  /* 0x000000ffff467224 */ /* 0x000fe200078e00ff */
[----:B------:R-:W-:Y:S02]  /*179f0*/  LOP3.LUT R89, R89, R68, R99, 0x96, !PT ;  /* 0x0000004459597212 */ /* 0x000fe400078e9663 */
[----:B------:R-:W-:-:S07]  /*17a00*/  MOV R68, R96 ;  /* 0x0000006000447202 */ /* 0x000fce0000000f00 */
.L_x_9151:
[----:B------:R-:W-:Y:S05]  /*17a10*/  BSYNC.RECONVERGENT B1 ;  /* 0x0000000000017941 */ /* 0x000fea0003800200 */
.L_x_9150:
[----:B------:R-:W0:Y:S01]  /*17a20*/  LDC R96, c[0x0][0x404] ;  /* 0x00010100ff607b82 */ /* 0x000e220000000800 */
[----:B------:R-:W-:Y:S01]  /*17a30*/  ISETP.NE.AND P2, PT, R70, 0x1, PT ;  /* 0x000000014600780c */ /* 0x000fe20003f45270 */
[----:B------:R-:W-:Y:S01]  /*17a40*/  HFMA2 R99, -RZ, RZ, 0.1171875, 0 ;  /* 0x2f800000ff637431 */ /* 0x000fe200000001ff */
[----:B------:R-:W-:Y:S01]  /*17a50*/  I2FP.F32.U32 R68, R68 ;  /* 0x0000004400447245 */ /* 0x000fe20000201000 */
[----:B------:R-:W-:Y:S01]  /*17a60*/  BSSY.RECONVERGENT B1, `(.L_x_9155) ;  /* 0x0000055000017945 */ /* 0x000fe20003800200 */
[----:B-----5:R-:W-:Y:S02]  /*17a70*/  HADD2.F32 R97, -RZ, R72.H0_H0 ;  /* 0x20000048ff617230 */ /* 0x020fe40000004100 */
[----:B------:R-:W-:Y:S02]  /*17a80*/  IMAD.MOV.U32 R71, RZ, RZ, 0x2 ;  /* 0x00000002ff477424 */ /* 0x000fe400078e00ff */
[----:B------:R-:W-:-:S05]  /*17a90*/  FFMA.FTZ R69, R68, R99, 1.1641532182693481445e-10 ;  /* 0x2f00000044457423 */ /* 0x000fca0000010063 */
[----:B0-----:R-:W-:Y:S02]  /*17aa0*/  FSETP.LE.FTZ.AND P3, PT, R69, R96, PT ;  /* 0x000000604500720b */ /* 0x001fe40003f73000 */
        /* <DEDUP_REMOVED lines=11> */
.L_x_9157:
        /* <DEDUP_REMOVED lines=13> */
.L_x_9159:
[----:B------:R-:W-:Y:S05]  /*17c30*/  BSYNC.RECONVERGENT B2 ;  /* 0x0000000000027941 */ /* 0x000fea0003800200 */
.L_x_9158:
        /* <DEDUP_REMOVED lines=55> */
.L_x_9156:
[----:B------:R-:W-:Y:S05]  /*17fb0*/  BSYNC.RECONVERGENT B1 ;  /* 0x0000000000017941 */ /* 0x000fea0003800200 */
.L_x_9155:
[----:B------:R-:W-:Y:S01]  /*17fc0*/  ISETP.NE.AND P2, PT, R71, 0x1, PT ;  /* 0x000000014700780c */ /* 0x000fe20003f45270 */
[----:B------:R-:W-:Y:S01]  /*17fd0*/  HADD2.F32 R101, -RZ, R72.H1_H1 ;  /* 0x30000048ff657230 */ /* 0x000fe20000004100 */
[----:B------:R-:W-:Y:S01]  /*17fe0*/  I2FP.F32.U32 R68, R69 ;  /* 0x0000004500447245 */ /* 0x000fe20000201000 */
[----:B------:R-:W-:Y:S01]  /*17ff0*/  BSSY.RECONVERGENT B1, `(.L_x_9160) ;  /* 0x0000054000017945 */ /* 0x000fe20003800200 */
[----:B------:R-:W-:-:S03]  /*18000*/  HFMA2 R72, -RZ, RZ, 0, 1.1920928955078125e-07 ;  /* 0x00000002ff487431 */ /* 0x000fc600000001ff */
        /* <DEDUP_REMOVED lines=13> */
.L_x_9162:
        /* <DEDUP_REMOVED lines=13> */
.L_x_9164:
[----:B------:R-:W-:Y:S05]  /*181b0*/  BSYNC.RECONVERGENT B2 ;  /* 0x0000000000027941 */ /* 0x000fea0003800200 */
.L_x_9163:
        /* <DEDUP_REMOVED lines=55> */
.L_x_9161:
[----:B------:R-:W-:Y:S05]  /*18530*/  BSYNC.RECONVERGENT B1 ;  /* 0x0000000000017941 */ /* 0x000fea0003800200 */
.L_x_9160:
        /* <DEDUP_REMOVED lines=18> */
.L_x_9167:
        /* <DEDUP_REMOVED lines=13> */
.L_x_9169:
[----:B------:R-:W-:Y:S05]  /*18730*/  BSYNC.RECONVERGENT B2 ;  /* 0x0000000000027941 */ /* 0x000fea0003800200 */
.L_x_9168:
        /* <DEDUP_REMOVED lines=55> */
.L_x_9166:
[----:B------:R-:W-:Y:S05]  /*18ab0*/  BSYNC.RECONVERGENT B1 ;  /* 0x0000000000017941 */ /* 0x000fea0003800200 */
.L_x_9165:
        /* <DEDUP_REMOVED lines=18> */
.L_x_9172:
        /* <DEDUP_REMOVED lines=13> */
.L_x_9174:
[----:B------:R-:W-:Y:S05]  /*18cb0*/  BSYNC.RECONVERGENT B2 ;  /* 0x0000000000027941 */ /* 0x000fea0003800200 */
.L_x_9173:
        /* <DEDUP_REMOVED lines=55> */
.L_x_9171:
[----:B------:R-:W-:Y:S05]  /*19030*/  BSYNC.RECONVERGENT B1 ;  /* 0x0000000000017941 */ /* 0x000fea0003800200 */
.L_x_9170:
        /* <DEDUP_REMOVED lines=17> */
.L_x_9177:
        /* <DEDUP_REMOVED lines=13> */
.L_x_9179:
[----:B------:R-:W-:Y:S05]  /*19220*/  BSYNC.RECONVERGENT B2 ;  /* 0x0000000000027941 */ /* 0x000fea0003800200 */
.L_x_9178:
        /* <DEDUP_REMOVED lines=55> */
.L_x_9176:
[----:B------:R-:W-:Y:S05]  /*195a0*/  BSYNC.RECONVERGENT B1 ;  /* 0x0000000000017941 */ /* 0x000fea0003800200 */
.L_x_9175:
        /* <DEDUP_REMOVED lines=17> */
.L_x_9182:
        /* <DEDUP_REMOVED lines=13> */
.L_x_9184:
[----:B------:R-:W-:Y:S05]  /*19790*/  BSYNC.RECONVERGENT B2 ;  /* 0x0000000000027941 */ /* 0x000fea0003800200 */
.L_x_9183:
        /* <DEDUP_REMOVED lines=55> */
.L_x_9181:
[----:B------:R-:W-:Y:S05]  /*19b10*/  BSYNC.RECONVERGENT B1 ;  /* 0x0000000000017941 */ /* 0x000fea0003800200 */
.L_x_9180:
        /* <DEDUP_REMOVED lines=17> */
.L_x_9187:
        /* <DEDUP_REMOVED lines=13> */
.L_x_9189:
[----:B------:R-:W-:Y:S05]  /*19d00*/  BSYNC.RECONVERGENT B2 ;  /* 0x0000000000027941 */ /* 0x000fea0003800200 */
.L_x_9188:
        /* <DEDUP_REMOVED lines=55> */
.L_x_9186:
[----:B------:R-:W-:Y:S05]  /*1a080*/  BSYNC.RECONVERGENT B1 ;  /* 0x0000000000017941 */ /* 0x000fea0003800200 */
.L_x_9185:
[----:B------:R-:W-:Y:S01]  /*1a090*/  I2FP.F32.U32 R68, R70 ;  /* 0x0000004600447245 */ /* 0x000fe20000201000 */
[----:B------:R-:W-:Y:S01]  /*1a0a0*/  FMUL.FTZ R97, R97, UR12 ;  /* 0x0000000c61617c20 */ /* 0x000fe20008410000 */
[----:B------:R-:W-:Y:S01]  /*1a0b0*/  P2R R69, PR, RZ, 0x2 ;  /* 0x00000002ff457803 */ /* 0x000fe20000000000 */
[----:B------:R-:W-:Y:S01]  /*1a0c0*/  FMUL.FTZ R101, R101, UR12 ;  /* 0x0000000c65657c20 */ /* 0x000fe20008410000 */
[----:B------:R-:W-:Y:S01]  /*1a0d0*/  ISETP.NE.AND P1, PT, R77, RZ, PT ;  /* 0x000000ff4d00720c */ /* 0x000fe20003f25270 */
[----:B------:R-:W-:Y:S01]  /*1a0e0*/  HADD2.F32 R75, -RZ, R75.H1_H1 ;  /* 0x3000004bff4b7230 */ /* 0x000fe20000004100 */
[----:B------:R-:W-:Y:S01]  /*1a0f0*/  P2R R71, PR, RZ, 0x1 ;  /* 0x00000001ff477803 */ /* 0x000fe20000000000 */
[----:B------:R-:W-:Y:S01]  /*1a100*/  FFMA.FTZ R99, R68, R99, 1.1641532182693481445e-10 ;  /* 0x2f00000044637423 */ /* 0x000fe20000010063 */
[----:B------:R-:W-:Y:S01]  /*1a110*/  ISETP.NE.AND P0, PT, R106, RZ, PT ;  /* 0x000000ff6a00720c */ /* 0x000fe20003f05270 */
[----:B------:R-:W-:Y:S01]  /*1a120*/  FMUL.FTZ R103, R103, UR12 ;  /* 0x0000000c67677c20 */ /* 0x000fe20008410000 */
        /* <DEDUP_REMOVED lines=27> */
.L_x_9149:
        /* <DEDUP_REMOVED lines=26> */
[----:B0-----:R-:W0:Y:S01]  /*1a480*/  LDC.64 R78, c[0x0][0x3b8] ;  /* 0x0000ee00ff4e7b82 */ /* 0x001e220000000a00 */
        /* <DEDUP_REMOVED lines=18> */
.L_x_9067:
[----:B------:R-:W-:Y:S05]  /*1a5b0*/  BSYNC.RECONVERGENT B0 ;  /* 0x0000000000007941 */ /* 0x000fea0003800200 */
.L_x_9066:
[----:B------:R-:W-:Y:S01]  /*1a5c0*/  FADD.FTZ R76, RZ, R52 ;  /* 0x00000034ff4c7221 */ /* 0x000fe20000010000 */
[C---:B------:R-:W-:Y:S01]  /*1a5d0*/  ISETP.GE.U32.AND P0, PT, R8.reuse, 0x100, PT ;  /* 0x000001000800780c */ /* 0x040fe20003f06070 */
[----:B------:R-:W-:Y:S01]  /*1a5e0*/  BSSY.RECONVERGENT B0, `(.L_x_9190) ;  /* 0x000006d000007945 */ /* 0x000fe20003800200 */
[C---:B------:R-:W-:Y:S01]  /*1a5f0*/  ISETP.GT.U32.AND P2, PT, R8.reuse, 0x1ff, PT ;  /* 0x000001ff0800780c */ /* 0x040fe20003f44070 */
[----:B------:R-:W-:Y:S01]  /*1a600*/  FADD.FTZ R77, R53, R76 ;  /* 0x0000004c354d7221 */ /* 0x000fe20000010000 */
[----:B------:R-:W-:Y:S01]  /*1a610*/  ISETP.GT.U32.AND P1, PT, R8, 0x2ff, PT ;  /* 0x000002ff0800780c */ /* 0x000fe20003f24070 */
[----:B0-----:R-:W-:Y:S02]  /*1a620*/  HFMA2 R102, -RZ, RZ, 0, 0 ;  /* 0x00000000ff667431 */ /* 0x001fe400000001ff */
        /* <DEDUP_REMOVED lines=104> */
.L_x_9191:
[----:B------:R-:W-:Y:S05]  /*1acb0*/  BSYNC.RECONVERGENT B0 ;  /* 0x0000000000007941 */ /* 0x000fea0003800200 */
.L_x_9190:
        /* <DEDUP_REMOVED lines=12> */
.L_x_9193:
[----:B------:R-:W-:Y:S05]  /*1ad80*/  BSYNC.RECONVERGENT B0 ;  /* 0x0000000000007941 */ /* 0x000fea0003800200 */
.L_x_9192:
        /* <DEDUP_REMOVED lines=80> */
[----:B------:R-:W-:Y:S01]  /*1b290*/  FADD.FTZ R102, R58, -R100 ;  /* 0x800000643a667221 */ /* 0x000fe20000010000 */
[----:B------:R-:W-:Y:S02]  /*1b2a0*/  HADD2.F32 R107, -RZ, R22.H0_H0 ;  /* 0x20000016ff6b7230 */ /* 0x000fe40000004100 */
[----:B------:R-:W-:Y:S01]  /*1b2b0*/  FFMA.FTZ R77, R78, R99, R103 ;  /* 0x000000634e4d7223 */ /* 0x000fe20000010067 */
[----:B------:R-:W-:Y:S02]  /*1b2c0*/  HADD2.F32 R109, -RZ, R19.H0_H0 ;  /* 0x20000013ff6d7230 */ /* 0x000fe40000004100 */
[----:B------:R-:W-:Y:S01]  /*1b2d0*/  FMUL.FTZ R102, R101, R102 ;  /* 0x0000006665667220 */ /* 0x000fe20000410000 */
[----:B------:R-:W-:-:S02]  /*1b2e0*/  HADD2.F32 R111, -RZ, R23.H0_H0 ;  /* 0x20000017ff6f7230 */ /* 0x000fc40000004100 */
[----:B------:R-:W-:Y:S01]  /*1b2f0*/  FFMA.FTZ R104, R98, R105, R107 ;  /* 0x0000006962687223 */ /* 0x000fe2000001006b */
[--C-:B------:R-:W-:Y:S01]  /*1b300*/  FADD.FTZ R78, R53, -R100.reuse ;  /* 0x80000064354e7221 */ /* 0x100fe20000010000 */
[----:B------:R-:W0:Y:S01]  /*1b310*/  LDC.64 R98, c[0x0][0x428] ;  /* 0x00010a00ff627b82 */ /* 0x000e220000000a00 */
[--C-:B------:R-:W-:Y:S01]  /*1b320*/  FADD.FTZ R106, R57, -R100.reuse ;  /* 0x80000064396a7221 */ /* 0x100fe20000010000 */
[----:B------:R-:W-:Y:S01]  /*1b330*/  FFMA.FTZ R108, R102, R109, R111 ;  /* 0x0000006d666c7223 */ /* 0x000fe2000001006f */
[--C-:B------:R-:W-:Y:S01]  /*1b340*/  FADD.FTZ R102, R55, -R100.reuse ;  /* 0x8000006437667221 */ /* 0x100fe20000010000 */
[----:B------:R-:W-:Y:S01]  /*1b350*/  FADD.FTZ R110, R59, -R100 ;  /* 0x800000643b6e7221 */ /* 0x000fe20000010000 */
[----:B------:R-:W-:Y:S02]  /*1b360*/  HADD2.F32 R79, -RZ, R16.H1_H1 ;  /* 0x30000010ff4f7230 */ /* 0x000fe40000004100 */
[----:B------:R-:W-:Y:S01]  /*1b370*/  FMUL.FTZ R106, R101, R106 ;  /* 0x0000006a656a7220 */ /* 0x000fe20000410000 */
[----:B------:R-:W-:-:S02]  /*1b380*/  HADD2.F32 R103, -RZ, R20.H1_H1 ;  /* 0x30000014ff677230 */ /* 0x000fc40000004100 */
[C---:B------:R-:W-:Y:S01]  /*1b390*/  FMUL.FTZ R110, R101.reuse, R110 ;  /* 0x0000006e656e7220 */ /* 0x040fe20000410000 */
[----:B------:R-:W-:Y:S02]  /*1b3a0*/  HADD2.F32 R105, -RZ, R17.H1_H1 ;  /* 0x30000011ff697230 */ /* 0x000fe40000004100 */
[C---:B------:R-:W-:Y:S01]  /*1b3b0*/  FMUL.FTZ R102, R101.reuse, R102 ;  /* 0x0000006665667220 */ /* 0x040fe20000410000 */
[----:B------:R-:W-:Y:S02]  /*1b3c0*/  HADD2.F32 R107, -RZ, R21.H1_H1 ;  /* 0x30000015ff6b7230 */ /* 0x000fe40000004100 */
[----:B------:R-:W-:Y:S01]  /*1b3d0*/  FMUL.FTZ R78, R101, R78 ;  /* 0x0000004e654e7220 */ /* 0x000fe20000410000 */
[----:B------:R-:W-:Y:S02]  /*1b3e0*/  HADD2.F32 R109, -RZ, R18.H1_H1 ;  /* 0x30000012ff6d7230 */ /* 0x000fe40000004100 */
[----:B------:R-:W-:Y:S02]  /*1b3f0*/  HADD2.F32 R111, -RZ, R22.H1_H1 ;  /* 0x30000016ff6f7230 */ /* 0x000fe40000004100 */
[----:B------:R-:W-:Y:S01]  /*1b400*/  FFMA.FTZ R102, R102, R105, R107 ;  /* 0x0000006966667223 */ /* 0x000fe2000001006b */
[----:B------:R-:W-:-:S02]  /*1b410*/  HADD2.F32 R113, -RZ, R19.H1_H1 ;  /* 0x30000013ff717230 */ /* 0x000fc40000004100 */
[----:B------:R-:W-:Y:S01]  /*1b420*/  FFMA.FTZ R103, R78, R79, R103 ;  /* 0x0000004f4e677223 */ /* 0x000fe20000010067 */
[----:B------:R-:W-:Y:S02]  /*1b430*/  HADD2.F32 R115, -RZ, R23.H1_H1 ;  /* 0x30000017ff737230 */ /* 0x000fe40000004100 */
[----:B------:R-:W-:Y:S01]  /*1b440*/  FFMA.FTZ R109, R106, R109, R111 ;  /* 0x0000006d6a6d7223 */ /* 0x000fe2000001006f */
[----:B------:R-:W-:Y:S02]  /*1b450*/  F2FP.F16.F32.PACK_AB R77, R102, R77 ;  /* 0x0000004d664d723e */ /* 0x000fe400000000ff */
[----:B------:R-:W-:Y:S01]  /*1b460*/  F2FP.F16.F32.PACK_AB R76, R103, R76 ;  /* 0x0000004c674c723e */ /* 0x000fe200000000ff */
[----:B------:R-:W-:Y:S01]  /*1b470*/  FFMA.FTZ R113, R110, R113, R115 ;  /* 0x000000716e717223 */ /* 0x000fe20000010073 */
[----:B------:R-:W-:Y:S01]  /*1b480*/  F2FP.F16.F32.PACK_AB R78, R109, R104 ;  /* 0x000000686d4e723e */ /* 0x000fe200000000ff */
[C---:B0-----:R-:W-:Y:S01]  /*1b490*/  IMAD.WIDE.U32 R98, R92.reuse, 0x10, R98 ;  /* 0x000000105c627825 */ /* 0x041fe200078e0062 */
[----:B------:R-:W-:-:S02]  /*1b4a0*/  IADD3 R92, PT, PT, R92, 0x100, RZ ;  /* 0x000001005c5c7810 */ /* 0x000fc40007ffe0ff */
[----:B------:R-:W-:-:S05]  /*1b4b0*/  F2FP.F16.F32.PACK_AB R79, R113, R108 ;  /* 0x0000006c714f723e */ /* 0x000fca00000000ff */
[----:B------:R1:W-:Y:S02]  /*1b4c0*/  STG.E.128 desc[UR6][R98.64], R76 ;  /* 0x0000004c62007986 */ /* 0x0003e4000c101d06 */
.L_x_9195:
[----:B------:R-:W-:Y:S05]  /*1b4d0*/  BSYNC.RECONVERGENT B0 ;  /* 0x0000000000007941 */ /* 0x000fea0003800200 */
.L_x_9194:
[----:B------:R-:W-:Y:S01]  /*1b4e0*/  ISETP.NE.AND P0, PT, R93, RZ, PT ;  /* 0x000000ff5d00720c */ /* 0x000fe20003f05270 */
[----:B------:R-:W-:-:S12]  /*1b4f0*/  BSSY.RECONVERGENT B0, `(.L_x_9196) ;  /* 0x0000032000007945 */ /* 0x000fd80003800200 */
        /* <DEDUP_REMOVED lines=45> */
[----:B0-----:R-:W-:-:S03]  /*1b7d0*/  IMAD.WIDE.U32 R98, R92, 0x10, R98 ;  /* 0x000000105c627825 */ /* 0x001fc600078e0062 */
[----:B------:R-:W-:Y:S01]  /*1b7e0*/  F2FP.F16.F32.PACK_AB R79, R111, R108 ;  /* 0x0000006c6f4f723e */ /* 0x000fe200000000ff */
[----:B------:R-:W-:-:S04]  /*1b7f0*/  VIADD R92, R92, 0x100 ;  /* 0x000001005c5c7836 */ /* 0x000fc80000000000 */
[----:B------:R2:W-:Y:S03]  /*1b800*/  STG.E.128 desc[UR6][R98.64], R76 ;  /* 0x0000004c62007986 */ /* 0x0005e6000c101d06 */
.L_x_9197:
[----:B------:R-:W-:Y:S05]  /*1b810*/  BSYNC.RECONVERGENT B0 ;  /* 0x0000000000007941 */ /* 0x000fea0003800200 */
.L_x_9196:
[----:B------:R-:W-:Y:S01]  /*1b820*/  ISETP.NE.AND P0, PT, R94, RZ, PT ;  /* 0x000000ff5e00720c */ /* 0x000fe20003f05270 */
[----:B------:R-:W-:-:S12]  /*1b830*/  BSSY.RECONVERGENT B0, `(.L_x_9198) ;  /* 0x0000031000007945 */ /* 0x000fd80003800200 */
        /* <DEDUP_REMOVED lines=9> */
[----:B-----5:R-:W-:Y:S02]  /*1b8d0*/  HADD2.F32 R103, -RZ, R33.H0_H0 ;  /* 0x20000021ff677230 */ /* 0x020fe40000004100 */
[----:B------:R-:W-:Y:S01]  /*1b8e0*/  FADD.FTZ R100, R75, -R100 ;  /* 0x800000644b647221 */ /* 0x000fe20000010000 */
[----:B------:R-:W-:-:S02]  /*1b8f0*/  HADD2.F32 R105, -RZ, R37.H0_H0 ;  /* 0x20000025ff697230 */ /* 0x000fc40000004100 */
[C---:B------:R-:W-:Y:S01]  /*1b900*/  FMUL.FTZ R102, R101.reuse, R102 ;  /* 0x0000006665667220 */ /* 0x040fe20000410000 */
[----:B------:R-:W-:Y:S02]  /*1b910*/  HADD2.F32 R93, -RZ, R32.H0_H0 ;  /* 0x20000020ff5d7230 */ /* 0x000fe40000004100 */
[C---:B------:R-:W-:Y:S01]  /*1b920*/  FMUL.FTZ R94, R101.reuse, R78 ;  /* 0x0000004e655e7220 */ /* 0x040fe20000410000 */
[----:B------:R-:W-:Y:S02]  /*1b930*/  HADD2.F32 R99, -RZ, R36.H0_H0 ;  /* 0x20000024ff637230 */ /* 0x000fe40000004100 */
[C---:B------:R-:W-:Y:S01]  /*1b940*/  FMUL.FTZ R106, R101.reuse, R106 ;  /* 0x0000006a656a7220 */ /* 0x040fe20000410000 */
[----:B------:R-:W-:Y:S02]  /*1b950*/  HADD2.F32 R107, -RZ, R34.H0_H0 ;  /* 0x20000022ff6b7230 */ /* 0x000fe40000004100 */
[----:B------:R-:W-:Y:S01]  /*1b960*/  FMUL.FTZ R79, R101, R104 ;  /* 0x00000068654f7220 */ /* 0x000fe20000410000 */
[----:B------:R-:W-:-:S02]  /*1b970*/  HADD2.F32 R109, -RZ, R38.H0_H0 ;  /* 0x20000026ff6d7230 */ /* 0x000fc40000004100 */
[C---:B------:R-:W-:Y:S01]  /*1b980*/  FMUL.FTZ R78, R101.reuse, R98 ;  /* 0x00000062654e7220 */ /* 0x040fe20000410000 */
[C---:B------:R-:W-:Y:S01]  /*1b990*/  FMUL.FTZ R108, R101.reuse, R108 ;  /* 0x0000006c656c7220 */ /* 0x040fe20000410000 */
[C---:B------:R-:W-:Y:S01]  /*1b9a0*/  FMUL.FTZ R110, R101.reuse, R110 ;  /* 0x0000006e656e7220 */ /* 0x040fe20000410000 */
[----:B------:R-:W-:Y:S01]  /*1b9b0*/  FMUL.FTZ R104, R101, R100 ;  /* 0x0000006465687220 */ /* 0x000fe20000410000 */
[----:B------:R-:W-:Y:S01]  /*1b9c0*/  FFMA.FTZ R102, R102, R103, R105 ;  /* 0x0000006766667223 */ /* 0x000fe20000010069 */
[----:B------:R-:W-:Y:S01]  /*1b9d0*/  FFMA.FTZ R94, R94, R93, R99 ;  /* 0x0000005d5e5e7223 */ /* 0x000fe20000010063 */
[----:B------:R-:W-:Y:S01]  /*1b9e0*/  FFMA.FTZ R106, R106, R107, R109 ;  /* 0x0000006b6a6a7223 */ /* 0x000fe2000001006d */
[----:B------:R-:W-:Y:S02]  /*1b9f0*/  HADD2.F32 R101, -RZ, R34.H1_H1 ;  /* 0x30000022ff657230 */ /* 0x000fe40000004100 */
[----:B------:R-:W-:Y:S02]  /*1ba00*/  HADD2.F32 R103, -RZ, R38.H1_H1 ;  /* 0x30000026ff677230 */ /* 0x000fe40000004100 */
[----:B------:R-:W-:-:S02]  /*1ba10*/  HADD2.F32 R93, -RZ, R32.H1_H1 ;  /* 0x30000020ff5d7230 */ /* 0x000fc40000004100 */
[----:B------:R-:W-:Y:S02]  /*1ba20*/  HADD2.F32 R98, -RZ, R33.H1_H1 ;  /* 0x30000021ff627230 */ /* 0x000fe40000004100 */
[----:B------:R-:W-:Y:S01]  /*1ba30*/  FFMA.FTZ R103, R108, R101, R103 ;  /* 0x000000656c677223 */ /* 0x000fe20000010067 */
[----:B------:R-:W-:Y:S02]  /*1ba40*/  HADD2.F32 R105, -RZ, R35.H0_H0 ;  /* 0x20000023ff697230 */ /* 0x000fe40000004100 */
[----:B------:R-:W-:Y:S02]  /*1ba50*/  HADD2.F32 R107, -RZ, R39.H0_H0 ;  /* 0x20000027ff6b7230 */ /* 0x000fe40000004100 */
[----:B------:R-:W-:Y:S02]  /*1ba60*/  HADD2.F32 R109, -RZ, R35.H1_H1 ;  /* 0x30000023ff6d7230 */ /* 0x000fe40000004100 */
[----:B------:R-:W-:Y:S02]  /*1ba70*/  HADD2.F32 R111, -RZ, R39.H1_H1 ;  /* 0x30000027ff6f7230 */ /* 0x000fe40000004100 */
[----:B------:R-:W-:Y:S01]  /*1ba80*/  FFMA.FTZ R105, R110, R105, R107 ;  /* 0x000000696e697223 */ /* 0x000fe2000001006b */
[----:B------:R-:W-:-:S02]  /*1ba90*/  HADD2.F32 R100, -RZ, R37.H1_H1 ;  /* 0x30000025ff647230 */ /* 0x000fc40000004100 */
[----:B------:R-:W-:Y:S02]  /*1baa0*/  HADD2.F32 R99, -RZ, R36.H1_H1 ;  /* 0x30000024ff637230 */ /* 0x000fe40000004100 */
[----:B------:R-:W-:Y:S01]  /*1bab0*/  FFMA.FTZ R104, R104, R109, R111 ;  /* 0x0000006d68687223 */ /* 0x000fe2000001006f */
[----:B------:R-:W-:Y:S02]  /*1bac0*/  FFMA.FTZ R101, R79, R98, R100 ;  /* 0x000000624f657223 */ /* 0x000fe40000010064 */
[----:B------:R-:W-:Y:S01]  /*1bad0*/  FFMA.FTZ R99, R78, R93, R99 ;  /* 0x0000005d4e637223 */ /* 0x000fe20000010063 */
[----:B0-----:R-:W-:Y:S01]  /*1bae0*/  IMAD.WIDE.U32 R92, R92, 0x10, R76 ;  /* 0x000000105c5c7825 */ /* 0x001fe200078e004c */
[----:B------:R-:W-:Y:S02]  /*1baf0*/  F2FP.F16.F32.PACK_AB R79, R104, R105 ;  /* 0x00000069684f723e */ /* 0x000fe400000000ff */
[----:B------:R-:W-:Y:S02]  /*1bb00*/  F2FP.F16.F32.PACK_AB R78, R103, R106 ;  /* 0x0000006a674e723e */ /* 0x000fe400000000ff */
[----:B------:R-:W-:-:S02]  /*1bb10*/  F2FP.F16.F32.PACK_AB R77, R101, R102 ;  /* 0x00000066654d723e */ /* 0x000fc400000000ff */
[----:B------:R-:W-:-:S05]  /*1bb20*/  F2FP.F16.F32.PACK_AB R76, R99, R94 ;  /* 0x0000005e634c723e */ /* 0x000fca00000000ff */
[----:B------:R3:W-:Y:S02]  /*1bb30*/  STG.E.128 desc[UR6][R92.64], R76 ;  /* 0x0000004c5c007986 */ /* 0x0007e4000c101d06 */
.L_x_9199:
[----:B------:R-:W-:Y:S05]  /*1bb40*/  BSYNC.RECONVERGENT B0 ;  /* 0x0000000000007941 */ /* 0x000fea0003800200 */
.L_x_9198:
[----:B0123--:R-:W0:Y:S01]  /*1bb50*/  LDC.64 R76, c[0x0][0x380] ;  /* 0x0000e000ff4c7b82 */ /* 0x00fe220000000a00 */
[----:B------:R-:W-:Y:S01]  /*1bb60*/  UPLOP3.LUT UP1, UPT, UPT, UPT, UP1, 0x40, 0x4 ;  /* 0x000000000004789c */ /* 0x000fe20003f2e810 */
[----:B0-----:R-:W-:-:S04]  /*1bb70*/  IADD3 R0, PT, PT, R0, R76, RZ ;  /* 0x0000004c00007210 */ /* 0x001fc80007ffe0ff */
[----:B------:R-:W-:-:S13]  /*1bb80*/  ISETP.GE.AND P0, PT, R0, R77, PT ;  /* 0x0000004d0000720c */ /* 0x000fda0003f06270 */
[----:B------:R-:W-:Y:S05]  /*1bb90*/  @!P0 BRA `(.L_x_9200) ;  /* 0xfffffe5000088947 */ /* 0x000fea000383ffff */
[----:B------:R-:W-:Y:S05]  /*1bba0*/  EXIT ;  /* 0x000000000000794d */ /* 0x000fea0003800000 */
.L_x_9201:
        /* <DEDUP_REMOVED lines=13> */
.L_x_13718:


//--------------------- .text._ZN10layer_norm31ln_parallel_residual_fwd_kernelINS_13Kernel_traitsI6__halfS2_fS2_fjLj6144ELj1ELj1ELj8ELj16ENS_18Kernel_traits_baseILj6144ES2_S2_fS2_fjLj256EEEEELb1ELb1ELb1EEEvNS_9FwdParamsE --------------------------
	.section	.text._ZN10layer_norm31ln_parallel_residual_fwd_kernelINS_13Kernel_traitsI6__halfS2_fS2_fjLj6144ELj1ELj1ELj8ELj16ENS_18Kernel_traits_baseILj6144ES2_S2_fS2_fjLj256EEEEELb1ELb1ELb1EEEvNS_9FwdParamsE,"ax",@progbits
	.align	128
        .global         _ZN10layer_norm31ln_parallel_residual_fwd_kernelINS_13Kernel_traitsI6__halfS2_fS2_fjLj6144ELj1ELj1ELj8ELj16ENS_18Kernel_traits_baseILj6144ES2_S2_fS2_fjLj256EEEEELb1ELb1ELb1EEEvNS_9FwdParamsE
        .type           _ZN10layer_norm31ln_parallel_residual_fwd_kernelINS_13Kernel_traitsI6__halfS2_fS2_fjLj6144ELj1ELj1ELj8ELj16ENS_18Kernel_traits_baseILj6144ES2_S2_fS2_fjLj256EEEEELb1ELb1ELb1EEEvNS_9FwdParamsE,@function
        .size           _ZN10layer_norm31ln_parallel_residual_fwd_kernelINS_13Kernel_traitsI6__halfS2_fS2_fjLj6144ELj1ELj1ELj8ELj16ENS_18Kernel_traits_baseILj6144ES2_S2_fS2_fjLj256EEEEELb1ELb1ELb1EEEvNS_9FwdParamsE,(.L_x_13719 - _ZN10layer_norm31ln_parallel_residual_fwd_kernelINS_13Kernel_traitsI6__halfS2_fS2_fjLj6144ELj1ELj1ELj8ELj16ENS_18Kernel_traits_baseILj6144ES2_S2_fS2_fjLj256EEEEELb1ELb1ELb1EEEvNS_9FwdParamsE)
        .other          _ZN10layer_norm31ln_parallel_residual_fwd_kernelINS_13Kernel_traitsI6__halfS2_fS2_fjLj6144ELj1ELj1ELj8ELj16ENS_18Kernel_traits_baseILj6144ES2_S2_fS2_fjLj256EEEEELb1ELb1ELb1EEEvNS_9FwdParamsE,@"STO_CUDA_ENTRY STV_DEFAULT"
_ZN10layer_norm31ln_parallel_residual_fwd_kernelINS_13Kernel_traitsI6__halfS2_fS2_fjLj6144ELj1ELj1ELj8ELj16ENS_18Kernel_traits_baseILj6144ES2_S2_fS2_fjLj256EEEEELb1ELb1ELb1EEEvNS_9FwdParamsE:
.text._ZN10layer_norm31ln_parallel_residual_fwd_kernelINS_13Kernel_traitsI6__halfS2_fS2_fjLj6144ELj1ELj1ELj8ELj16ENS_18Kernel_traits_baseILj6144ES2_S2_fS2_fjLj256EEEEELb1ELb1ELb1EEEvNS_9FwdParamsE:
        /* <DEDUP_REMOVED lines=53> */
[----:B------:R-:W-:Y:S01]  /*0350*/  UIADD3 UR5, UPT, UPT, UR8, -0x255992d5, URZ ;  /* 0xdaa66d2b08057890 */ /* 0x000fe2000fffe0ff */
        /* <DEDUP_REMOVED lines=13> */
[----:B------:R-:W-:Y:S02]  /*0430*/  UIADD3 UR27, UPT, UPT, UR9, 0x1fd5c5a3, URZ ;  /* 0x1fd5c5a3091b7890 */ /* 0x000fe4000fffe0ff */
[----:B------:R-:W-:Y:S01]  /*0440*/  IMAD R9, R21, -0x326172a9, RZ ;  /* 0xcd9e8d5715097824 */ /* 0x000fe200078e02ff */
[----:B------:R-:W-:Y:S01]  /*0450*/  LOP3.LUT R3, R20, UR8, R3, 0x96, !PT ;  /* 0x0000000814037c12 */ /* 0x000fe2000f8e9603 */
[----:B------:R-:W-:Y:S01]  /*0460*/  IMAD.HI.U32 R2, R0, -0x326172a9, RZ ;  /* 0xcd9e8d5700027827 */ /* 0x000fe200078e00ff */
[----:B------:R-:W-:Y:S02]  /*0470*/  UIADD3 UR6, UPT, UPT, UR8, -0xe443238, URZ ;  /* 0xf1bbcdc808067890 */ /* 0x000fe4000fffe0ff */
        /* <DEDUP_REMOVED lines=9> */
[----:B------:R-:W0:Y:S03]  /*0510*/  LDCU UR19, c[0x0][0x388] ;  /* 0x00007100ff1377ac */ /* 0x000e260008000800 */
[----:B------:R-:W-:Y:S01]  /*0520*/  IMAD.HI.U32 R0, R8, -0x326172a9, RZ ;  /* 0xcd9e8d5708007827 */ /* 0x000fe200078e00ff */
[----:B------:R-:W-:Y:S01]  /*0530*/  LOP3.LUT R9, R10, UR22, R9, 0x96, !PT ;  /* 0x000000160a097c12 */ /* 0x000fe2000f8e9609 */
[----:B------:R-:W1:Y:S02]  /*0540*/  LDCU.U8 UR39, c[0x0][0x410] ;  /* 0x00008200ff2777ac */ /* 0x000e640008000000 */
[----:B------:R-:W-:Y:S01]  /*0550*/  IMAD R11, R2, -0x2daee0ad, RZ ;  /* 0xd2511f53020b7824 */ /* 0x000fe200078e02ff */
[----:B------:R-:W-:Y:S01]  /*0560*/  LOP3.LUT R0, R3, UR4, R0, 0x96, !PT ;  /* 0x0000000403007c12 */ /* 0x000fe2000f8e9600 */
[----:B------:R-:W-:Y:S01]  /*0570*/  UIADD3 UR4, UPT, UPT, UR9, 0x32370b8f, URZ ;  /* 0x32370b8f09047890 */ /* 0x000fe2000fffe0ff */
[----:B------:R-:W-:Y:S01]  /*0580*/  IMAD R8, R8, -0x326172a9, RZ ;  /* 0xcd9e8d5708087824 */ /* 0x000fe200078e02ff */
[----:B------:R-:W2:Y:S01]  /*0590*/  LDCU UR20, c[0x0][0x400] ;  /* 0x00008000ff1477ac */ /* 0x000ea20008000800 */
[----:B------:R-:W-:Y:S01]  /*05a0*/  IMAD.HI.U32 R3, R9, -0x326172a9, RZ ;  /* 0xcd9e8d5709037827 */ /* 0x000fe200078e00ff */
[----:B------:R-:W3:Y:S03]  /*05b0*/  LDCU.64 UR16, c[0x0][0x398] ;  /* 0x00007300ff1077ac */ /* 0x000ee60008000a00 */
        /* <DEDUP_REMOVED lines=8> */
[----:B------:R-:W4:Y:S03]  /*0640*/  LDCU.64 UR14, c[0x0][0x3a0] ;  /* 0x00007400ff0e77ac */ /* 0x000f260008000a00 */
[C---:B------:R-:W-:Y:S01]  /*0650*/  IMAD.HI.U32 R0, R2.reuse, -0x326172a9, RZ ;  /* 0xcd9e8d5702007827 */ /* 0x040fe200078e00ff */
[----:B------:R-:W-:Y:S01]  /*0660*/  LOP3.LUT R8, R11, UR23, R8, 0x96, !PT ;  /* 0x000000170b087c12 */ /* 0x000fe2000f8e9608 */
[----:B------:R-:W0:Y:S02]  /*0670*/  LDCU.64 UR12, c[0x0][0x380] ;  /* 0x00007000ff0c77ac */ /* 0x000e240008000a00 */
        /* <DEDUP_REMOVED lines=9> */
[----:B------:R-:W-:Y:S01]  /*0710*/  UIADD3 UR4, UPT, UPT, UR9, 0x646e171e, URZ ;  /* 0x646e171e09047890 */ /* 0x000fe2000fffe0ff */
[----:B------:R-:W-:-:S04]  /*0720*/  IMAD.HI.U32 R10, R2, -0x2daee0ad, RZ ;  /* 0xd2511f53020a7827 */ /* 0x000fc800078e00ff */
[----:B------:R-:W-:Y:S01]  /*0730*/  IMAD R9, R8, -0x326172a9, RZ ;  /* 0xcd9e8d5708097824 */ /* 0x000fe200078e02ff */
[----:B------:R-:W-:Y:S01]  /*0740*/  LOP3.LUT R10, R11, UR4, R10, 0x96, !PT ;  /* 0x000000040b0a7c12 */ /* 0x000fe2000f8e960a */
[----:B------:R-:W-:-:S04]  /*0750*/  IMAD.HI.U32 R0, R3, -0x326172a9, RZ ;  /* 0xcd9e8d5703007827 */ /* 0x000fc800078e00ff */
[----:B------:R-:W1:Y:S01]  /*0760*/  LDCU.64 UR4, c[0x0][0x398] ;  /* 0x00007300ff0477ac */ /* 0x000e620008000a00 */
[----:B------:R-:W-:Y:S01]  /*0770*/  LOP3.LUT R0, R9, UR25, R0, 0x96, !PT ;  /* 0x0000001909007c12 */ /* 0x000fe2000f8e9600 */
[----:B------:R-:W-:Y:S02]  /*0780*/  IMAD R8, R3, -0x326172a9, RZ ;  /* 0xcd9e8d5703087824 */ /* 0x000fe400078e02ff */
[----:B------:R-:W-:Y:S02]  /*0790*/  IMAD R9, R2, -0x2daee0ad, RZ ;  /* 0xd2511f5302097824 */ /* 0x000fe400078e02ff */
[----:B------:R-:W-:-:S04]  /*07a0*/  IMAD.HI.U32 R3, R10, -0x326172a9, RZ ;  /* 0xcd9e8d570a037827 */ /* 0x000fc800078e00ff */
[----:B------:R-:W-:Y:S01]  /*07b0*/  IMAD.HI.U32 R2, R0, -0x2daee0ad, RZ ;  /* 0xd2511f5300027827 */ /* 0x000fe200078e00ff */
[----:B------:R-:W-:-:S03]  /*07c0*/  LOP3.LUT R3, R8, UR26, R3, 0x96, !PT ;  /* 0x0000001a08037c12 */ /* 0x000fc6000f8e9603 */
[----:B------:R-:W-:Y:S01]  /*07d0*/  IMAD R11, R0, -0x2daee0ad, RZ ;  /* 0xd2511f53000b7824 */ /* 0x000fe200078e02ff */
[----:B------:R-:W-:Y:S01]  /*07e0*/  LOP3.LUT R2, R9, UR27, R2, 0x96, !PT ;  /* 0x0000001b09027c12 */ /* 0x000fe2000f8e9602 */
[----:B------:R-:W-:Y:S01]  /*07f0*/  IMAD.HI.U32 R8, R3, -0x2daee0ad, RZ ;  /* 0xd2511f5303087827 */ /* 0x000fe200078e00ff */
[----:B-1----:R-:W-:-:S03]  /*0800*/  UISETP.NE.U32.AND UP0, UPT, UR4, URZ, UPT ;  /* 0x000000ff0400728c */ /* 0x002fc6000bf05070 */
[----:B------:R-:W-:Y:S01]  /*0810*/  IMAD R9, R10, -0x326172a9, RZ ;  /* 0xcd9e8d570a097824 */ /* 0x000fe200078e02ff */
[----:B------:R-:W-:Y:S01]  /*0820*/  LOP3.LUT R102, R11, UR28, R8, 0x96, !PT ;  /* 0x0000001c0b667c12 */ /* 0x000fe2000f8e9608 */
[----:B------:R-:W-:Y:S01]  /*0830*/  IMAD.HI.U32 R0, R2, -0x326172a9, RZ ;  /* 0xcd9e8d5702007827 */ /* 0x000fe200078e00ff */
[----:B------:R-:W-:-:S03]  /*0840*/  UISETP.NE.AND.EX UP0, UPT, UR5, URZ, UPT, UP0 ;  /* 0x000000ff0500728c */ /* 0x000fc6000bf05300 */
[----:B------:R-:W-:Y:S01]  /*0850*/  IMAD R3, R3, -0x2daee0ad, RZ ;  /* 0xd2511f5303037824 */ /* 0x000fe200078e02ff */
[----:B------:R-:W-:Y:S01]  /*0860*/  LOP3.LUT R103, R9, UR6, R0, 0x96, !PT ;  /* 0x0000000609677c12 */ /* 0x000fe2000f8e9600 */
[----:B------:R-:W-:Y:S01]  /*0870*/  UIADD3 UR6, UPT, UPT, UR9, -0x695add53, URZ ;  /* 0x96a522ad09067890 */ /* 0x000fe2000fffe0ff */
[----:B------:R-:W-:Y:S01]  /*0880*/  IMAD R2, R2, -0x326172a9, RZ ;  /* 0xcd9e8d5702027824 */ /* 0x000fe200078e02ff */
[----:B------:R-:W-:Y:S01]  /*0890*/  PLOP3.LUT P0, PT, PT, PT, UP0, 0x80, 0x8 ;  /* 0x000000000008781c */ /* 0x000fe20003f0f008 */
[----:B------:R-:W-:-:S04]  /*08a0*/  IMAD.HI.U32 R19, R102, -0x326172a9, RZ ;  /* 0xcd9e8d5766137827 */ /* 0x000fc800078e00ff */
[----:B------:R-:W-:Y:S01]  /*08b0*/  IMAD.HI.U32 R18, R103, -0x2daee0ad, RZ ;  /* 0xd2511f5367127827 */ /* 0x000fe200078e00ff */
[----:B------:R-:W-:Y:S01]  /*08c0*/  LOP3.LUT R19, R2, UR7, R19, 0x96, !PT ;  /* 0x0000000702137c12 */ /* 0x000fe2000f8e9613 */
[----:B------:R-:W1:Y:S02]  /*08d0*/  LDCU UR7, c[0x0][0x408] ;  /* 0x00008100ff0777ac */ /* 0x000e640008000800 */
[----:B------:R-:W-:Y:S01]  /*08e0*/  HADD2.F32 R12, -RZ, R6.H1_H1 ;  /* 0x30000006ff0c7230 */ /* 0x000fe20000004100 */
[----:B------:R-:W-:Y:S01]  /*08f0*/  LOP3.LUT R18, R3, UR6, R18, 0x96, !PT ;  /* 0x0000000603127c12 */ /* 0x000fe2000f8e9612 */
[--C-:B------:R-:W-:Y:S01]  /*0900*/  HADD2.F32 R11, -RZ, R7.reuse.H0_H0 ;  /* 0x20000007ff0b7230 */ /* 0x100fe20000004100 */
[----:B------:R-:W0:Y:S01]  /*0910*/  LDCU UR6, c[0x0][0x404] ;  /* 0x00008080ff0677ac */ /* 0x000e220008000800 */
        /* <DEDUP_REMOVED lines=43> */
[----:B01234-:R-:W-:-:S07]  /*0bd0*/  IMAD R103, R103, -0x2daee0ad, RZ ;  /* 0xd2511f5367677824 */ /* 0x01ffce00078e02ff */
.L_x_9431:
        /* <DEDUP_REMOVED lines=19> */
[----:B------:R-:W-:Y:S01]  /*0d10*/  HFMA2 R85, -RZ, RZ, 0.1171875, 0 ;  /* 0x2f800000ff557431 */ /* 0x000fe200000001ff */
        /* <DEDUP_REMOVED lines=26> */
.L_x_9204:
        /* <DEDUP_REMOVED lines=12> */
.L_x_9205:
        /* <DEDUP_REMOVED lines=42> */
.L_x_9203:
[----:B------:R-:W-:Y:S01]  /*1220*/  ISETP.NE.AND P0, PT, R30, 0x1, PT ;  /* 0x000000011e00780c */ /* 0x000fe20003f05270 */
[----:B------:R-:W-:Y:S01]  /*1230*/  UMOV UR4, UR6 ;  /* 0x0000000600047c82 */ /* 0x000fe20008000000 */
[----:B------:R-:W-:Y:S01]  /*1240*/  I2FP.F32.U32 R28, R28 ;  /* 0x0000001c001c7245 */ /* 0x000fe20000201000 */
[----:B-----5:R-:W-:Y:S01]  /*1250*/  HADD2.F32 R35, -RZ, R24.H0_H0 ;  /* 0x20000018ff237230 */ /* 0x020fe20000004100 */
[----:B------:R-:W-:Y:S01]  /*1260*/  MOV R29, R102 ;  /* 0x00000066001d7202 */ /* 0x000fe20000000f00 */
[----:B------:R-:W-:Y:S02]  /*1270*/  IMAD.MOV.U32 R31, RZ, RZ, 0x2 ;  /* 0x00000002ff1f7424 */ /* 0x000fe400078e00ff */
        /* <DEDUP_REMOVED lines=12> */
.L_x_9207:
        /* <DEDUP_REMOVED lines=12> */
.L_x_9208:
        /* <DEDUP_REMOVED lines=42> */
.L_x_9206:
[----:B------:R-:W-:Y:S01]  /*16a0*/  ISETP.NE.AND P0, PT, R31, 0x1, PT ;  /* 0x000000011f00780c */ /* 0x000fe20003f05270 */
[----:B------:R-:W-:Y:S01]  /*16b0*/  HADD2.F32 R37, -RZ, R24.H1_H1 ;  /* 0x30000018ff257230 */ /* 0x000fe20000004100 */
[----:B------:R-:W-:Y:S01]  /*16c0*/  I2FP.F32.U32 R28, R29 ;  /* 0x0000001d001c7245 */ /* 0x000fe20000201000 */
[----:B------:R-:W-:-:S04]  /*16d0*/  IMAD.MOV.U32 R24, RZ, RZ, R102 ;  /* 0x000000ffff187224 */ /* 0x000fc800078e0066 */
[----:B------:R-:W-:-:S05]  /*16e0*/  FFMA.FTZ R28, R28, R85, 1.1641532182693481445e-10 ;  /* 0x2f0000001c1c7423 */ /* 0x000fca0000010055 */
[----:B------:R-:W-:Y:S01]  /*16f0*/  FSETP.LE.FTZ.AND P2, PT, R28, UR4, PT ;  /* 0x000000041c007c0b */ /* 0x000fe2000bf53000 */
[----:B------:R-:W-:-:S03]  /*1700*/  HFMA2 R28, -RZ, RZ, 0, 1.1920928955078125e-07 ;  /* 0x00000002ff1c7431 */ /* 0x000fc600000001ff */
        /* <DEDUP_REMOVED lines=10> */
.L_x_9210:
        /* <DEDUP_REMOVED lines=12> */
.L_x_9211:
        /* <DEDUP_REMOVED lines=42> */
.L_x_9209:
[----:B------:R-:W-:Y:S01]  /*1b10*/  ISETP.NE.AND P0, PT, R28, 0x1, PT ;  /* 0x000000011c00780c */ /* 0x000fe20003f05270 */
[----:B------:R-:W-:Y:S01]  /*1b20*/  HADD2.F32 R36, -RZ, R25.H0_H0 ;  /* 0x20000019ff247230 */ /* 0x000fe20000004100 */
        /* <DEDUP_REMOVED lines=15> */
.L_x_9213:
        /* <DEDUP_REMOVED lines=12> */
.L_x_9214:
        /* <DEDUP_REMOVED lines=42> */
.L_x_9212:
        /* <DEDUP_REMOVED lines=16> */
.L_x_9216:
        /* <DEDUP_REMOVED lines=12> */
.L_x_9217:
        /* <DEDUP_REMOVED lines=42> */
.L_x_9215:
        /* <DEDUP_REMOVED lines=16> */
.L_x_9219:
        /* <DEDUP_REMOVED lines=12> */
.L_x_9220:
        /* <DEDUP_REMOVED lines=42> */
.L_x_9218:
[----:B------:R-:W-:Y:S01]  /*2840*/  ISETP.NE.AND P4, PT, R29, 0x1, PT ;  /* 0x000000011d00780c */ /* 0x000fe20003f85270 */
[----:B------:R-:W-:Y:S01]  /*2850*/  HADD2.F32 R26, -RZ, R26.H1_H1 ;  /* 0x3000001aff1a7230 */ /* 0x000fe20000004100 */
        /* <DEDUP_REMOVED lines=14> */
.L_x_9222:
        /* <DEDUP_REMOVED lines=12> */
.L_x_9223:
        /* <DEDUP_REMOVED lines=42> */
.L_x_9221:
        /* <DEDUP_REMOVED lines=16> */
.L_x_9225:
        /* <DEDUP_REMOVED lines=12> */
.L_x_9226:
        /* <DEDUP_REMOVED lines=42> */
.L_x_9224:
[----:B------:R-:W-:Y:S01]  /*3100*/  UMOV UR5, UR7 ;  /* 0x0000000700057c82 */ /* 0x000fe20008000000 */
[----:B------:R-:W-:Y:S01]  /*3110*/  P2R R28, PR, RZ, 0x2 ;  /* 0x00000002ff1c7803 */ /* 0x000fe20000000000 */
[----:B------:R-:W-:Y:S01]  /*3120*/  FMUL.FTZ R40, R40, UR5 ;  /* 0x0000000528287c20 */ /* 0x000fe20008410000 */
[----:B------:R-:W-:Y:S01]  /*3130*/  FMUL.FTZ R39, R39, UR5 ;  /* 0x0000000527277c20 */ /* 0x000fe20008410000 */
[----:B------:R-:W-:Y:S01]  /*3140*/  FMUL.FTZ R38, R38, UR5 ;  /* 0x0000000526267c20 */ /* 0x000fe20008410000 */
[----:B------:R-:W-:Y:S01]  /*3150*/  I2FP.F32.U32 R24, R25 ;  /* 0x0000001900187245 */ /* 0x000fe20000201000 */
[----:B------:R-:W-:Y:S01]  /*3160*/  FMUL.FTZ R36, R36, UR5 ;  /* 0x0000000524247c20 */ /* 0x000fe20008410000 */
[----:B------:R-:W-:Y:S01]  /*3170*/  ISETP.NE.AND P1, PT, R33, RZ, PT ;  /* 0x000000ff2100720c */ /* 0x000fe20003f25270 */
[----:B------:R-:W-:Y:S01]  /*3180*/  HADD2.F32 R27, -RZ, R27.H1_H1 ;  /* 0x3000001bff1b7230 */ /* 0x000fe20000004100 */
[----:B------:R-:W-:Y:S01]  /*3190*/  FSEL R42, R40, RZ, P4 ;  /* 0x000000ff282a7208 */ /* 0x000fe20002000000 */
[----:B------:R-:W-:Y:S01]  /*31a0*/  FMUL.FTZ R35, R35, UR5 ;  /* 0x0000000523237c20 */ /* 0x000fe20008410000 */
[----:B------:R-:W-:Y:S01]  /*31b0*/  FSEL R40, R39, RZ, P3 ;  /* 0x000000ff27287208 */ /* 0x000fe20001800000 */
[----:B------:R-:W-:Y:S01]  /*31c0*/  FFMA.FTZ R24, R24, R85, 1.1641532182693481445e-10 ;  /* 0x2f00000018187423 */ /* 0x000fe20000010055 */
[----:B------:R-:W-:Y:S01]  /*31d0*/  FSEL R39, R38, RZ, P2 ;  /* 0x000000ff26277208 */ /* 0x000fe20001000000 */
[----:B------:R-:W-:Y:S01]  /*31e0*/  FMUL.FTZ R26, R26, UR5 ;  /* 0x000000051a1a7c20 */ /* 0x000fe20008410000 */
[----:B------:R-:W-:Y:S01]  /*31f0*/  ISETP.NE.AND P5, PT, R32, RZ, PT ;  /* 0x000000ff2000720c */ /* 0x000fe20003fa5270 */
[----:B------:R-:W-:Y:S01]  /*3200*/  FMUL.FTZ R37, R37, UR5 ;  /* 0x0000000525257c20 */ /* 0x000fe20008410000 */
[----:B------:R-:W-:Y:S01]  /*3210*/  FSEL R38, R36, RZ, P1 ;  /* 0x000000ff24267208 */ /* 0x000fe20000800000 */
[----:B------:R-:W-:Y:S01]  /*3220*/  FMUL.FTZ R27, R27, UR5 ;  /* 0x000000051b1b7c20 */ /* 0x000fe20008410000 */
[----:B------:R-:W-:-:S02]  /*3230*/  ISETP.NE.AND P1, PT, R28, RZ, PT ;  /* 0x000000ff1c00720c */ /* 0x000fc40003f25270 */
[----:B------:R-:W-:Y:S02]  /*3240*/  FSEL R36, R35, RZ, P5 ;  /* 0x000000ff23247208 */ /* 0x000fe40002800000 */
[----:B------:R-:W-:Y:S02]  /*3250*/  ISETP.NE.AND P6, PT, R34, RZ, PT ;  /* 0x000000ff2200720c */ /* 0x000fe40003fc5270 */
[----:B------:R-:W-:Y:S02]  /*3260*/  FSETP.GTU.FTZ.AND P5, PT, R24, UR4, PT ;  /* 0x0000000418007c0b */ /* 0x000fe4000bfbc000 */
[----:B------:R-:W-:Y:S02]  /*3270*/  FSEL R41, R26, RZ, P0 ;  /* 0x000000ff1a297208 */ /* 0x000fe40000000000 */
[----:B------:R-:W-:Y:S02]  /*3280*/  FSEL R37, R37, RZ, P6 ;  /* 0x000000ff25257208 */ /* 0x000fe40003000000 */
        /* <DEDUP_REMOVED lines=8> */
[----:B------:R-:W-:Y:S01]  /*3310*/  @P1 FADD.FTZ R42, R46, R42 ;  /* 0x0000002a2e2a1221 */ /* 0x000fe20000010000 */
[----:B------:R-:W-:Y:S01]  /*3320*/  @P1 FADD.FTZ R43, R47, R43 ;  /* 0x0000002b2f2b1221 */ /* 0x000fe20000010000 */
[----:B------:R-:W-:Y:S06]  /*3330*/  BRA `(.L_x_9227) ;  /* 0x0000004800887947 */ /* 0x000fec0003800000 */
.L_x_9202:
        /* <DEDUP_REMOVED lines=15> */
.L_x_9229:
        /* <DEDUP_REMOVED lines=12> */
.L_x_9230:
        /* <DEDUP_REMOVED lines=38> */
[----:B------:R-:W-:Y:S02]  /*3750*/  HFMA2 R30, -RZ, RZ, 0, 0 ;  /* 0x00000000ff1e7431 */ /* 0x000fe400000001ff */
[----:B------:R-:W-:Y:S01]  /*3760*/  IMAD.MOV.U32 R102, RZ, RZ, R28 ;  /* 0x000000ffff667224 */ /* 0x000fe200078e001c */
[----:B------:R-:W-:Y:S01]  /*3770*/  LOP3.LUT R18, R18, UR36, R111, 0x96, !PT ;  /* 0x0000002412127c12 */ /* 0x000fe2000f8e966f */
[----:B------:R-:W-:-:S07]  /*3780*/  IMAD.MOV.U32 R28, RZ, RZ, R103 ;  /* 0x000000ffff1c7224 */ /* 0x000fce00078e0067 */
.L_x_9228:
[----:B------:R-:W-:Y:S01]  /*3790*/  ISETP.NE.AND P0, PT, R30, 0x1, PT ;  /* 0x000000011e00780c */ /* 0x000fe20003f05270 */
[----:B-----5:R-:W-:Y:S01]  /*37a0*/  HADD2.F32 R33, -RZ, R24.H0_H0 ;  /* 0x20000018ff217230 */ /* 0x020fe20000004100 */
[----:B------:R-:W-:Y:S01]  /*37b0*/  I2FP.F32.U32 R28, R28 ;  /* 0x0000001c001c7245 */ /* 0x000fe20000201000 */
[----:B------:R-:W-:Y:S01]  /*37c0*/  UMOV UR4, UR6 ;  /* 0x0000000600047c82 */ /* 0x000fe20008000000 */
[----:B------:R-:W-:Y:S01]  /*37d0*/  UMOV UR5, UR7 ;  /* 0x0000000700057c82 */ /* 0x000fe20008000000 */
[----:B------:R-:W-:Y:S02]  /*37e0*/  IMAD.MOV.U32 R31, RZ, RZ, 0x2 ;  /* 0x00000002ff1f7424 */ /* 0x000fe400078e00ff */
[----:B------:R-:W-:Y:S01]  /*37f0*/  FMUL.FTZ R33, R33, UR5 ;  /* 0x0000000521217c20 */ /* 0x000fe20008410000 */
        /* <DEDUP_REMOVED lines=13> */
.L_x_9232:
        /* <DEDUP_REMOVED lines=12> */
.L_x_9233:
        /* <DEDUP_REMOVED lines=42> */
.L_x_9231:
[----:B------:R-:W-:Y:S01]  /*3c30*/  I2FP.F32.U32 R28, R29 ;  /* 0x0000001d001c7245 */ /* 0x000fe20000201000 */
[----:B------:R-:W-:Y:S01]  /*3c40*/  HADD2.F32 R29, -RZ, R52.H0_H0 ;  /* 0x20000034ff1d7230 */ /* 0x000fe20000004100 */
        /* <DEDUP_REMOVED lines=20> */
.L_x_9235:
        /* <DEDUP_REMOVED lines=12> */
.L_x_9236:
        /* <DEDUP_REMOVED lines=42> */
.L_x_9234:
[----:B------:R-:W-:Y:S01]  /*40f0*/  ISETP.NE.AND P0, PT, R30, 0x1, PT ;  /* 0x000000011e00780c */ /* 0x000fe20003f05270 */
[----:B------:R-:W-:Y:S01]  /*4100*/  HADD2.F32 R24, -RZ, R24.H1_H1 ;  /* 0x30000018ff187230 */ /* 0x000fe20000004100 */
[----:B------:R-:W-:Y:S01]  /*4110*/  I2FP.F32.U32 R28, R29 ;  /* 0x0000001d001c7245 */ /* 0x000fe20000201000 */
[----:B------:R-:W-:Y:S02]  /*4120*/  HFMA2 R31, -RZ, RZ, 0, 1.1920928955078125e-07 ;  /* 0x00000002ff1f7431 */ /* 0x000fe400000001ff */
[----:B------:R-:W-:Y:S02]  /*4130*/  IMAD.MOV.U32 R29, RZ, RZ, R102 ;  /* 0x000000ffff1d7224 */ /* 0x000fe400078e0066 */
[----:B------:R-:W-:Y:S01]  /*4140*/  FMUL.FTZ R24, R24, UR5 ;  /* 0x0000000518187c20 */ /* 0x000fe20008410000 */
        /* <DEDUP_REMOVED lines=12> */
.L_x_9238:
        /* <DEDUP_REMOVED lines=12> */
.L_x_9239:
        /* <DEDUP_REMOVED lines=42> */
.L_x_9237:
[----:B------:R-:W-:Y:S01]  /*4570*/  I2FP.F32.U32 R28, R29 ;  /* 0x0000001d001c7245 */ /* 0x000fe20000201000 */
[----:B------:R-:W-:Y:S01]  /*4580*/  HADD2.F32 R29, -RZ, R52.H1_H1 ;  /* 0x30000034ff1d7230 */ /* 0x000fe20000004100 */
[----:B------:R-:W-:Y:S02]  /*4590*/  ISETP.NE.AND P2, PT, R31, 0x1, PT ;  /* 0x000000011f00780c */ /* 0x000fe40003f45270 */
[----:B------:R-:W-:Y:S01]  /*45a0*/  FSEL R24, R24, RZ, P3 ;  /* 0x000000ff18187208 */ /* 0x000fe20001800000 */
[----:B------:R-:W-:Y:S01]  /*45b0*/  FFMA.FTZ R28, R28, R85, 1.1641532182693481445e-10 ;  /* 0x2f0000001c1c7423 */ /* 0x000fe20000010055 */
[----:B------:R-:W-:-:S04]  /*45c0*/  FMUL.FTZ R29, R29, UR5 ;  /* 0x000000051d1d7c20 */ /* 0x000fc80008410000 */
[----:B------:R-:W-:Y:S01]  /*45d0*/  FSETP.GTU.FTZ.AND P0, PT, R28, UR4, PT ;  /* 0x000000041c007c0b */ /* 0x000fe2000bf1c000 */
        /* <DEDUP_REMOVED lines=15> */
.L_x_9241:
        /* <DEDUP_REMOVED lines=12> */
.L_x_9242:
        /* <DEDUP_REMOVED lines=42> */
.L_x_9240:
[----:B------:R-:W-:Y:S01]  /*4a30*/  I2FP.F32.U32 R24, R24 ;  /* 0x0000001800187245 */ /* 0x000fe20000201000 */
[----:B------:R-:W-:Y:S01]  /*4a40*/  IMAD.MOV.U32 R30, RZ, RZ, 0x2 ;  /* 0x00000002ff1e7424 */ /* 0x000fe200078e00ff */
[----:B------:R-:W-:Y:S02]  /*4a50*/  ISETP.NE.AND P0, PT, R28, 0x1, PT ;  /* 0x000000011c00780c */ /* 0x000fe40003f05270 */
[----:B------:R-:W-:Y:S01]  /*4a60*/  MOV R29, R102 ;  /* 0x00000066001d7202 */ /* 0x000fe20000000f00 */
[----:B------:R-:W-:-:S05]  /*4a70*/  FFMA.FTZ R24, R24, R85, 1.1641532182693481445e-10 ;  /* 0x2f00000018187423 */ /* 0x000fca0000010055 */
[----:B------:R-:W-:Y:S01]  /*4a80*/  FSETP.LE.FTZ.AND P3, PT, R24, UR4, PT ;  /* 0x0000000418007c0b */ /* 0x000fe2000bf73000 */
[----:B------:R-:W-:-:S03]  /*4a90*/  HADD2.F32 R24, -RZ, R25.H0_H0 ;  /* 0x20000019ff187230 */ /* 0x000fc60000004100 */
        /* <DEDUP_REMOVED lines=11> */
.L_x_9244:
        /* <DEDUP_REMOVED lines=12> */
.L_x_9245:
        /* <DEDUP_REMOVED lines=42> */
.L_x_9243:
[----:B------:R-:W-:Y:S01]  /*4eb0*/  I2FP.F32.U32 R28, R29 ;  /* 0x0000001d001c7245 */ /* 0x000fe20000201000 */
[----:B------:R-:W-:Y:S01]  /*4ec0*/  HADD2.F32 R29, -RZ, R53.H0_H0 ;  /* 0x20000035ff1d7230 */ /* 0x000fe20000004100 */
[----:B------:R-:W-:Y:S02]  /*4ed0*/  ISETP.NE.AND P2, PT, R30, 0x1, PT ;  /* 0x000000011e00780c */ /* 0x000fe40003f45270 */
[----:B------:R-:W-:Y:S01]  /*4ee0*/  FSEL R24, R24, RZ, P3 ;  /* 0x000000ff18187208 */ /* 0x000fe20001800000 */
[----:B------:R-:W-:Y:S01]  /*4ef0*/  FFMA.FTZ R28, R28, R85, 1.1641532182693481445e-10 ;  /* 0x2f0000001c1c7423 */ /* 0x000fe20000010055 */
[----:B------:R-:W-:-:S04]  /*4f00*/  FMUL.FTZ R29, R29, UR5 ;  /* 0x000000051d1d7c20 */ /* 0x000fc80008410000 */
[----:B------:R-:W-:Y:S01]  /*4f10*/  FSETP.GTU.FTZ.AND P0, PT, R28, UR4, PT ;  /* 0x000000041c007c0b */ /* 0x000fe2000bf1c000 */
[----:B------:R-:W-:-:S03]  /*4f20*/  HFMA2 R28, -RZ, RZ, 0, 1.1920928955078125e-07 ;  /* 0x00000002ff1c7431 */ /* 0x000fc600000001ff */
        /* <DEDUP_REMOVED lines=14> */
.L_x_9247:
        /* <DEDUP_REMOVED lines=12> */
.L_x_9248:
        /* <DEDUP_REMOVED lines=42> */
.L_x_9246:
[----:B------:R-:W-:Y:S01]  /*5370*/  ISETP.NE.AND P0, PT, R28, 0x1, PT ;  /* 0x000000011c00780c */ /* 0x000fe20003f05270 */
[----:B------:R-:W-:Y:S01]  /*5380*/  HADD2.F32 R35, -RZ, R25.H1_H1 ;  /* 0x30000019ff237230 */ /* 0x000fe20000004100 */
[----:B------:R-:W-:Y:S01]  /*5390*/  I2FP.F32.U32 R24, R24 ;  /* 0x0000001800187245 */ /* 0x000fe20000201000 */
[----:B------:R-:W-:Y:S02]  /*53a0*/  IMAD.MOV.U32 R29, RZ, RZ, 0x2 ;  /* 0x00000002ff1d7424 */ /* 0x000fe400078e00ff */
        /* <DEDUP_REMOVED lines=13> */
.L_x_9250:
        /* <DEDUP_REMOVED lines=12> */
.L_x_9251:
        /* <DEDUP_REMOVED lines=42> */
.L_x_9249:
[----:B------:R-:W-:Y:S01]  /*57e0*/  I2FP.F32.U32 R24, R25 ;  /* 0x0000001900187245 */ /* 0x000fe20000201000 */
[----:B------:R-:W-:Y:S01]  /*57f0*/  HADD2.F32 R25, -RZ, R53.H1_H1 ;  /* 0x30000035ff197230 */ /* 0x000fe20000004100 */
        /* <DEDUP_REMOVED lines=20> */
.L_x_9253:
        /* <DEDUP_REMOVED lines=12> */
.L_x_9254:
        /* <DEDUP_REMOVED lines=42> */
.L_x_9252:
        /* <DEDUP_REMOVED lines=17> */
.L_x_9256:
        /* <DEDUP_REMOVED lines=12> */
.L_x_9257:
        /* <DEDUP_REMOVED lines=42> */
.L_x_9255:
[----:B------:R-:W-:Y:S01]  /*6110*/  I2FP.F32.U32 R24, R25 ;  /* 0x0000001900187245 */ /* 0x000fe20000201000 */
[----:B------:R-:W-:Y:S01]  /*6120*/  HADD2.F32 R25, -RZ, R54.H0_H0 ;  /* 0x20000036ff197230 */ /* 0x000fe20000004100 */
        /* <DEDUP_REMOVED lines=20> */
.L_x_9259:
        /* <DEDUP_REMOVED lines=12> */
.L_x_9260:
        /* <DEDUP_REMOVED lines=42> */
.L_x_9258:
        /* <DEDUP_REMOVED lines=17> */
.L_x_9262:
        /* <DEDUP_REMOVED lines=12> */
.L_x_9263:
        /* <DEDUP_REMOVED lines=42> */
.L_x_9261:
[----:B------:R-:W-:Y:S01]  /*6a40*/  I2FP.F32.U32 R24, R25 ;  /* 0x0000001900187245 */ /* 0x000fe20000201000 */
[----:B------:R-:W-:Y:S01]  /*6a50*/  HADD2.F32 R25, -RZ, R54.H1_H1 ;  /* 0x30000036ff197230 */ /* 0x000fe20000004100 */
[----:B------:R-:W-:Y:S01]  /*6a60*/  FSEL R26, R26, RZ, P0 ;  /* 0x000000ff1a1a7208 */ /* 0x000fe20000000000 */
[----:B------:R-:W-:Y:S02]  /*6a70*/  HFMA2 R28, -RZ, RZ, 0, 1.1920928955078125e-07 ;  /* 0x00000002ff1c7431 */ /* 0x000fe400000001ff */
        /* <DEDUP_REMOVED lines=18> */
.L_x_9265:
        /* <DEDUP_REMOVED lines=12> */
.L_x_9266:
        /* <DEDUP_REMOVED lines=42> */
.L_x_9264:
[----:B------:R-:W-:Y:S01]  /*6f00*/  ISETP.NE.AND P5, PT, R28, 0x1, PT ;  /* 0x000000011c00780c */ /* 0x000fe20003fa5270 */
[----:B------:R-:W-:Y:S01]  /*6f10*/  HADD2.F32 R26, -RZ, R27.H0_H0 ;  /* 0x2000001bff1a7230 */ /* 0x000fe20000004100 */
        /* <DEDUP_REMOVED lines=15> */
.L_x_9268:
        /* <DEDUP_REMOVED lines=12> */
.L_x_9269:
        /* <DEDUP_REMOVED lines=42> */
.L_x_9267:
[----:B------:R-:W-:Y:S01]  /*7370*/  I2FP.F32.U32 R24, R25 ;  /* 0x0000001900187245 */ /* 0x000fe20000201000 */
[----:B------:R-:W-:Y:S01]  /*7380*/  HADD2.F32 R25, -RZ, R55.H0_H0 ;  /* 0x20000037ff197230 */ /* 0x000fe20000004100 */
[----:B------:R-:W-:-:S03]  /*7390*/  FSEL R26, R26, RZ, P4 ;  /* 0x000000ff1a1a7208 */ /* 0x000fc60002000000 */
        /* <DEDUP_REMOVED lines=19> */
.L_x_9271:
        /* <DEDUP_REMOVED lines=12> */
.L_x_9272:
        /* <DEDUP_REMOVED lines=42> */
.L_x_9270:
        /* <DEDUP_REMOVED lines=17> */
.L_x_9274:
        /* <DEDUP_REMOVED lines=14> */
.L_x_9275:
        /* <DEDUP_REMOVED lines=42> */
.L_x_9273:
        /* <DEDUP_REMOVED lines=10> */
.L_x_9227:
[----:B------:R-:W0:Y:S01]  /*7d60*/  LDC.64 R108, c[0x0][0x3a8] ;  /* 0x0000ea00ff6c7b82 */ /* 0x000e220000000a00 */
[----:B------:R-:W-:Y:S01]  /*7d70*/  ISETP.NE.AND P6, PT, R32, RZ, PT ;  /* 0x000000ff2000720c */ /* 0x000fe20003fc5270 */
[----:B------:R-:W-:Y:S01]  /*7d80*/  VIADD R106, R105, 0x100 ;  /* 0x00000100696a7836 */ /* 0x000fe20000000000 */
[----:B------:R-:W-:Y:S02]  /*7d90*/  SEL R32, RZ, 0x100, !P0 ;  /* 0x00000100ff207807 */ /* 0x000fe40004000000 */
[----:B------:R-:W-:Y:S02]  /*7da0*/  ISETP.NE.U32.AND P0, PT, RZ, UR16, PT ;  /* 0x00000010ff007c0c */ /* 0x000fe4000bf05070 */
[----:B------:R-:W-:Y:S01]  /*7db0*/  SEL R35, RZ, 0x1000000, !P5 ;  /* 0x01000000ff237807 */ /* 0x000fe20006800000 */
[----:B------:R-:W1:Y:S01]  /*7dc0*/  LDC.64 R80, c[0x0][0x3b0] ;  /* 0x0000ec00ff507b82 */ /* 0x000e620000000a00 */
[----:B------:R-:W-:Y:S02]  /*7dd0*/  SEL R31, RZ, 0x10000, !P4 ;  /* 0x00010000ff1f7807 */ /* 0x000fe40006000000 */
        /* <DEDUP_REMOVED lines=16> */
[----:B-1----:R-:W-:Y:S02]  /*7ee0*/  IMAD.WIDE.U32 R32, R105, 0x8, R80 ;  /* 0x0000000869207825 */ /* 0x002fe400078e0050 */
        /* <DEDUP_REMOVED lines=26> */
.L_x_9276:
[----:B------:R1:W5:Y:S04]  /*8090*/  @P1 LDG.E.128 R48, desc[UR10][R26.64] ;  /* 0x0000000a1a301981 */ /* 0x000368000c1e1d00 */
        /* <DEDUP_REMOVED lines=19> */
.L_x_9279:
        /* <DEDUP_REMOVED lines=12> */
.L_x_9280:
        /* <DEDUP_REMOVED lines=42> */
.L_x_9278:
[----:B------:R-:W-:Y:S01]  /*8530*/  ISETP.NE.AND P2, PT, R30, 0x1, PT ;  /* 0x000000011e00780c */ /* 0x000fe20003f45270 */
[----:B-----5:R-:W-:Y:S01]  /*8540*/  HADD2.F32 R34, -RZ, R24.H0_H0 ;  /* 0x20000018ff227230 */ /* 0x020fe20000004100 */
[----:B------:R-:W-:Y:S01]  /*8550*/  I2FP.F32.U32 R28, R28 ;  /* 0x0000001c001c7245 */ /* 0x000fe20000201000 */
[----:B------:R-:W-:Y:S02]  /*8560*/  IMAD.MOV.U32 R31, RZ, RZ, 0x2 ;  /* 0x00000002ff1f7424 */ /* 0x000fe400078e00ff */
        /* <DEDUP_REMOVED lines=14> */
.L_x_9282:
        /* <DEDUP_REMOVED lines=12> */
.L_x_9283:
        /* <DEDUP_REMOVED lines=42> */
.L_x_9281:
[----:B------:R-:W-:Y:S01]  /*89b0*/  I2FP.F32.U32 R28, R29 ;  /* 0x0000001d001c7245 */ /* 0x000fe20000201000 */
[----:B------:R-:W-:Y:S01]  /*89c0*/  HADD2.F32 R29, -RZ, R52.H0_H0 ;  /* 0x20000034ff1d7230 */ /* 0x000fe20000004100 */
[----:B------:R-:W-:Y:S01]  /*89d0*/  ISETP.NE.AND P3, PT, R31, 0x1, PT ;  /* 0x000000011f00780c */ /* 0x000fe20003f65270 */
[----:B------:R-:W-:Y:S02]  /*89e0*/  IMAD.MOV.U32 R30, RZ, RZ, 0x2 ;  /* 0x00000002ff1e7424 */ /* 0x000fe400078e00ff */
[----:B------:R-:W-:Y:S01]  /*89f0*/  FFMA.FTZ R28, R28, R85, 1.1641532182693481445e-10 ;  /* 0x2f0000001c1c7423 */ /* 0x000fe20000010055 */
[----:B------:R-:W-:Y:S01]  /*8a00*/  FMUL.FTZ R32, R29, UR5 ;  /* 0x000000051d207c20 */ /* 0x000fe20008410000 */
[----:B------:R-:W-:-:S03]  /*8a10*/  FSEL R29, R34, RZ, P4 ;  /* 0x000000ff221d7208 */ /* 0x000fc60002000000 */
        /* <DEDUP_REMOVED lines=15> */
.L_x_9285:
        /* <DEDUP_REMOVED lines=12> */
.L_x_9286:
        /* <DEDUP_REMOVED lines=42> */
.L_x_9284:
        /* <DEDUP_REMOVED lines=18> */
.L_x_9288:
        /* <DEDUP_REMOVED lines=12> */
.L_x_9289:
        /* <DEDUP_REMOVED lines=42> */
.L_x_9287:
        /* <DEDUP_REMOVED lines=22> */
.L_x_9291:
        /* <DEDUP_REMOVED lines=12> */
.L_x_9292:
        /* <DEDUP_REMOVED lines=42> */
.L_x_9290:
        /* <DEDUP_REMOVED lines=18> */
.L_x_9294:
        /* <DEDUP_REMOVED lines=12> */
.L_x_9295:
        /* <DEDUP_REMOVED lines=42> */
.L_x_9293:
[----:B------:R-:W-:Y:S01]  /*9c30*/  I2FP.F32.U32 R28, R29 ;  /* 0x0000001d001c7245 */ /* 0x000fe20000201000 */
[----:B------:R-:W-:Y:S01]  /*9c40*/  HADD2.F32 R29, -RZ, R53.H0_H0 ;  /* 0x20000035ff1d7230 */ /* 0x000fe20000004100 */
[----:B------:R-:W-:-:S03]  /*9c50*/  ISETP.NE.AND P3, PT, R30, 0x1, PT ;  /* 0x000000011e00780c */ /* 0x000fc60003f65270 */
[----:B------:R-:W-:Y:S01]  /*9c60*/  FFMA.FTZ R28, R28, R85, 1.1641532182693481445e-10 ;  /* 0x2f0000001c1c7423 */ /* 0x000fe20000010055 */
[----:B------:R-:W-:Y:S01]  /*9c70*/  FMUL.FTZ R34, R29, UR5 ;  /* 0x000000051d227c20 */ /* 0x000fe20008410000 */
[----:B------:R-:W-:Y:S01]  /*9c80*/  FSEL R29, R24, RZ, P4 ;  /* 0x000000ff181d7208 */ /* 0x000fe20002000000 */
[----:B------:R-:W-:Y:S02]  /*9c90*/  IMAD.MOV.U32 R24, RZ, RZ, R102 ;  /* 0x000000ffff187224 */ /* 0x000fe400078e0066 */
[----:B------:R-:W-:Y:S01]  /*9ca0*/  FSETP.GTU.FTZ.AND P2, PT, R28, UR4, PT ;  /* 0x000000041c007c0b */ /* 0x000fe2000bf5c000 */
[----:B------:R-:W-:-:S03]  /*9cb0*/  HFMA2 R28, -RZ, RZ, 0, 1.1920928955078125e-07 ;  /* 0x00000002ff1c7431 */ /* 0x000fc600000001ff */
        /* <DEDUP_REMOVED lines=13> */
.L_x_9297:
        /* <DEDUP_REMOVED lines=12> */
.L_x_9298:
        /* <DEDUP_REMOVED lines=42> */
.L_x_9296:
[----:B------:R-:W-:Y:S01]  /*a0f0*/  ISETP.NE.AND P2, PT, R28, 0x1, PT ;  /* 0x000000011c00780c */ /* 0x000fe20003f45270 */
[----:B------:R-:W-:Y:S01]  /*a100*/  HADD2.F32 R35, -RZ, R25.H1_H1 ;  /* 0x30000019ff237230 */ /* 0x000fe20000004100 */
        /* <DEDUP_REMOVED lines=16> */
.L_x_9300:
        /* <DEDUP_REMOVED lines=12> */
.L_x_9301:
        /* <DEDUP_REMOVED lines=42> */
.L_x_9299:
[----:B------:R-:W-:Y:S01]  /*a570*/  I2FP.F32.U32 R24, R25 ;  /* 0x0000001900187245 */ /* 0x000fe20000201000 */
[----:B------:R-:W-:Y:S02]  /*a580*/  HADD2.F32 R25, -RZ, R53.H1_H1 ;  /* 0x30000035ff197230 */ /* 0x000fe40000004100 */
        /* <DEDUP_REMOVED lines=20> */
.L_x_9303:
        /* <DEDUP_REMOVED lines=12> */
.L_x_9304:
        /* <DEDUP_REMOVED lines=42> */
.L_x_9302:
        /* <DEDUP_REMOVED lines=17> */
.L_x_9306:
        /* <DEDUP_REMOVED lines=12> */
.L_x_9307:
        /* <DEDUP_REMOVED lines=42> */
.L_x_9305:
        /* <DEDUP_REMOVED lines=8> */
[----:B------:R-:W-:Y:S02]  /*af20*/  ISETP.NE.AND P3, PT, R29, 0x1, PT ;  /* 0x000000011d00780c */ /* 0x000fe40003f65270 */
[----:B------:R-:W-:Y:S02]  /*af30*/  FSEL R25, R96, RZ, P2 ;  /* 0x000000ff60197208 */ /* 0x000fe40001000000 */
[----:B------:R-:W-:-:S03]  /*af40*/  PRMT R96, R24, 0x7610, R96 ;  /* 0x0000761018607816 */ /* 0x000fc60000000060 */
        /* <DEDUP_REMOVED lines=12> */
.L_x_9309:
        /* <DEDUP_REMOVED lines=12> */
.L_x_9310:
        /* <DEDUP_REMOVED lines=42> */
.L_x_9308:
        /* <DEDUP_REMOVED lines=17> */
.L_x_9312:
        /* <DEDUP_REMOVED lines=12> */
.L_x_9313:
        /* <DEDUP_REMOVED lines=42> */
.L_x_9311:
[----:B------:R-:W-:Y:S01]  /*b7e0*/  I2FP.F32.U32 R24, R25 ;  /* 0x0000001900187245 */ /* 0x000fe20000201000 */
[----:B------:R-:W-:Y:S01]  /*b7f0*/  HADD2.F32 R25, -RZ, R54.H1_H1 ;  /* 0x30000036ff197230 */ /* 0x000fe20000004100 */
[----:B------:R-:W-:Y:S01]  /*b800*/  FSEL R26, R26, RZ, P3 ;  /* 0x000000ff1a1a7208 */ /* 0x000fe20001800000 */
[----:B------:R-:W-:Y:S02]  /*b810*/  HFMA2 R30, -RZ, RZ, 0, 1.1920928955078125e-07 ;  /* 0x00000002ff1e7431 */ /* 0x000fe400000001ff */
        /* <DEDUP_REMOVED lines=18> */
.L_x_9315:
        /* <DEDUP_REMOVED lines=12> */
.L_x_9316:
        /* <DEDUP_REMOVED lines=42> */
.L_x_9314:
        /* <DEDUP_REMOVED lines=17> */
.L_x_9318:
        /* <DEDUP_REMOVED lines=12> */
.L_x_9319:
        /* <DEDUP_REMOVED lines=42> */
.L_x_9317:
[----:B------:R-:W-:Y:S01]  /*c110*/  I2FP.F32.U32 R24, R25 ;  /* 0x0000001900187245 */ /* 0x000fe20000201000 */
[----:B------:R-:W-:-:S04]  /*c120*/  HADD2.F32 R25, -RZ, R55.H0_H0 ;  /* 0x20000037ff197230 */ /* 0x000fc80000004100 */
[----:B------:R-:W-:Y:S01]  /*c130*/  FFMA.FTZ R24, R24, R85, 1.1641532182693481445e-10 ;  /* 0x2f00000018187423 */ /* 0x000fe20000010055 */
[----:B------:R-:W-:-:S04]  /*c140*/  FMUL.FTZ R25, R25, UR5 ;  /* 0x0000000519197c20 */ /* 0x000fc80008410000 */
[----:B------:R-:W-:-:S04]  /*c150*/  FSETP.GTU.FTZ.AND P5, PT, R24, UR4, PT ;  /* 0x0000000418007c0b */ /* 0x000fc8000bfbc000 */
[----:B------:R-:W-:Y:S02]  /*c160*/  FSEL R30, R25, RZ, !P5 ;  /* 0x000000ff191e7208 */ /* 0x000fe40006800000 */
[----:B------:R-:W-:Y:S02]  /*c170*/  SEL R98, RZ, 0x1, P5 ;  /* 0x00000001ff627807 */ /* 0x000fe40002800000 */
[----:B------:R-:W-:Y:S02]  /*c180*/  ISETP.NE.AND P5, PT, R31, 0x1, PT ;  /* 0x000000011f00780c */ /* 0x000fe40003fa5270 */
[----:B------:R-:W-:Y:S01]  /*c190*/  FSEL R25, R26, RZ, P4 ;  /* 0x000000ff1a197208 */ /* 0x000fe20002000000 */
[----:B------:R-:W-:-:S04]  /*c1a0*/  IMAD.MOV.U32 R26, RZ, RZ, 0x2 ;  /* 0x00000002ff1a7424 */ /* 0x000fc800078e00ff */
        /* <DEDUP_REMOVED lines=12> */
.L_x_9321:
        /* <DEDUP_REMOVED lines=12> */
.L_x_9322:
        /* <DEDUP_REMOVED lines=42> */
.L_x_9320:
        /* <DEDUP_REMOVED lines=17> */
.L_x_9324:
        /* <DEDUP_REMOVED lines=14> */
.L_x_9325:
        /* <DEDUP_REMOVED lines=42> */
.L_x_9323:
        /* <DEDUP_REMOVED lines=11> */
.L_x_9277:
        /* <DEDUP_REMOVED lines=15> */
.L_x_9328:
        /* <DEDUP_REMOVED lines=12> */
.L_x_9329:
        /* <DEDUP_REMOVED lines=42> */
.L_x_9327:
[----:B------:R-:W-:Y:S01]  /*cf60*/  ISETP.NE.AND P2, PT, R30, 0x1, PT ;  /* 0x000000011e00780c */ /* 0x000fe20003f45270 */
[----:B-----5:R-:W-:Y:S01]  /*cf70*/  HADD2.F32 R32, -RZ, R24.H0_H0 ;  /* 0x20000018ff207230 */ /* 0x020fe20000004100 */
        /* <DEDUP_REMOVED lines=15> */
.L_x_9331:
        /* <DEDUP_REMOVED lines=12> */
.L_x_9332:
        /* <DEDUP_REMOVED lines=42> */
.L_x_9330:
        /* <DEDUP_REMOVED lines=17> */
.L_x_9334:
        /* <DEDUP_REMOVED lines=12> */
.L_x_9335:
        /* <DEDUP_REMOVED lines=42> */
.L_x_9333:
        /* <DEDUP_REMOVED lines=17> */
.L_x_9337:
        /* <DEDUP_REMOVED lines=12> */
.L_x_9338:
        /* <DEDUP_REMOVED lines=42> */
.L_x_9336:
        /* <DEDUP_REMOVED lines=17> */
.L_x_9340:
        /* <DEDUP_REMOVED lines=12> */
.L_x_9341:
        /* <DEDUP_REMOVED lines=42> */
.L_x_9339:
        /* <DEDUP_REMOVED lines=16> */
.L_x_9343:
        /* <DEDUP_REMOVED lines=12> */
.L_x_9344:
        /* <DEDUP_REMOVED lines=42> */
.L_x_9342:
        /* <DEDUP_REMOVED lines=16> */
.L_x_9346:
        /* <DEDUP_REMOVED lines=12> */
.L_x_9347:
        /* <DEDUP_REMOVED lines=42> */
.L_x_9345:
        /* <DEDUP_REMOVED lines=16> */
.L_x_9349:
        /* <DEDUP_REMOVED lines=12> */
.L_x_9350:
        /* <DEDUP_REMOVED lines=42> */
.L_x_9348:
        /* <DEDUP_REMOVED lines=37> */
.L_x_9326:
[----:B------:R-:W-:Y:S01]  /*f090*/  SEL R25, RZ, 0x1000000, !P5 ;  /* 0x01000000ff197807 */ /* 0x000fe20006800000 */
[----:B------:R-:W0:Y:S01]  /*f0a0*/  @P0 LDC.64 R114, c[0x0][0x398] ;  /* 0x0000e600ff720b82 */ /* 0x000e220000000a00 */
[----:B------:R-:W-:Y:S02]  /*f0b0*/  ISETP.NE.AND P5, PT, R59, RZ, PT ;  /* 0x000000ff3b00720c */ /* 0x000fe40003fa5270 */
[----:B------:R-:W-:Y:S02]  /*f0c0*/  SEL R24, RZ, 0x10000, !P4 ;  /* 0x00010000ff187807 */ /* 0x000fe40006000000 */
[----:B------:R-:W-:Y:S02]  /*f0d0*/  SEL R59, RZ, 0x100, !P3 ;  /* 0x00000100ff3b7807 */ /* 0x000fe40005800000 */
        /* <DEDUP_REMOVED lines=43> */
.L_x_9351:
[----:B------:R2:W5:Y:S04]  /*f390*/  @P0 LDG.E.128 R52, desc[UR10][R114.64] ;  /* 0x0000000a72340981 */ /* 0x000568000c1e1d00 */
[----:B------:R2:W5:Y:S04]  /*f3a0*/  @P1 LDG.E.128 R48, desc[UR10][R110.64] ;  /* 0x0000000a6e301981 */ /* 0x000568000c1e1d00 */
[----:B------:R2:W5:Y:S04]  /*f3b0*/  @P1 LDG.E.128 R44, desc[UR10][R110.64+0x10] ;  /* 0x0000100a6e2c1981 */ /* 0x000568000c1e1d00 */
[----:B------:R2:W5:Y:S01]  /*f3c0*/  LDG.E.128 R56, desc[UR10][R116.64] ;  /* 0x0000000a74387981 */ /* 0x000562000c1e1d00 */
[----:B------:R-:W-:Y:S05]  /*f3d0*/  @!P0 BRA `(.L_x_9352) ;  /* 0x0000004800c48947 */ /* 0x000fea0003800000 */
        /* <DEDUP_REMOVED lines=15> */
.L_x_9354:
        /* <DEDUP_REMOVED lines=12> */
.L_x_9355:
        /* <DEDUP_REMOVED lines=39> */
[----:B------:R-:W-:Y:S01]  /*f800*/  MOV R103, R24 ;  /* 0x0000001800677202 */ /* 0x000fe20000000f00 */
[----:B------:R-:W-:Y:S01]  /*f810*/  IMAD.MOV.U32 R24, RZ, RZ, R104 ;  /* 0x000000ffff187224 */ /* 0x000fe200078e0068 */
[----:B------:R-:W-:-:S07]  /*f820*/  LOP3.LUT R18, R18, UR36, R25, 0x96, !PT ;  /* 0x0000002412127c12 */ /* 0x000fce000f8e9619 */
.L_x_9353:
[----:B------:R-:W-:Y:S01]  /*f830*/  ISETP.NE.AND P2, PT, R26, 0x1, PT ;  /* 0x000000011a00780c */ /* 0x000fe20003f45270 */
[----:B-----5:R-:W-:Y:S01]  /*f840*/  HADD2.F32 R93, -RZ, R56.H0_H0 ;  /* 0x20000038ff5d7230 */ /* 0x020fe20000004100 */
[----:B------:R-:W-:Y:S01]  /*f850*/  I2FP.F32.U32 R24, R24 ;  /* 0x0000001800187245 */ /* 0x000fe20000201000 */
[----:B------:R-:W-:Y:S02]  /*f860*/  HFMA2 R27, -RZ, RZ, 0, 1.1920928955078125e-07 ;  /* 0x00000002ff1b7431 */ /* 0x000fe400000001ff */
[----:B------:R-:W-:Y:S02]  /*f870*/  IMAD.MOV.U32 R25, RZ, RZ, R102 ;  /* 0x000000ffff197224 */ /* 0x000fe400078e0066 */
[----:B------:R-:W-:Y:S01]  /*f880*/  FMUL.FTZ R93, R93, UR5 ;  /* 0x000000055d5d7c20 */ /* 0x000fe20008410000 */
[----:B------:R-:W-:-:S05]  /*f890*/  FFMA.FTZ R24, R24, R85, 1.1641532182693481445e-10 ;  /* 0x2f00000018187423 */ /* 0x000fca0000010055 */
[----:B------:R-:W-:-:S04]  /*f8a0*/  FSETP.LE.FTZ.AND P4, PT, R24, UR4, PT ;  /* 0x0000000418007c0b */ /* 0x000fc8000bf93000 */
[----:B--2---:R-:W-:Y:S01]  /*f8b0*/  P2R R110, PR, RZ, 0x10 ;  /* 0x00000010ff6e7803 */ /* 0x004fe20000000000 */
        /* <DEDUP_REMOVED lines=9> */
.L_x_9357:
        /* <DEDUP_REMOVED lines=12> */
.L_x_9358:
        /* <DEDUP_REMOVED lines=43> */
.L_x_9356:
[----:B------:R-:W-:Y:S01]  /*fcc0*/  I2FP.F32.U32 R24, R25 ;  /* 0x0000001900187245 */ /* 0x000fe20000201000 */
[----:B------:R-:W-:Y:S01]  /*fcd0*/  HADD2.F32 R25, -RZ, R52.H0_H0 ;  /* 0x20000034ff197230 */ /* 0x000fe20000004100 */
[----:B------:R-:W-:Y:S02]  /*fce0*/  ISETP.NE.AND P3, PT, R27, 0x1, PT ;  /* 0x000000011b00780c */ /* 0x000fe40003f65270 */
[----:B------:R-:W-:Y:S01]  /*fcf0*/  FSEL R93, R93, RZ, P4 ;  /* 0x000000ff5d5d7208 */ /* 0x000fe20002000000 */
[----:B------:R-:W-:Y:S01]  /*fd00*/  FFMA.FTZ R24, R24, R85, 1.1641532182693481445e-10 ;  /* 0x2f00000018187423 */ /* 0x000fe20000010055 */
[----:B------:R-:W-:-:S04]  /*fd10*/  FMUL.FTZ R25, R25, UR5 ;  /* 0x0000000519197c20 */ /* 0x000fc80008410000 */
        /* <DEDUP_REMOVED lines=16> */
.L_x_9360:
        /* <DEDUP_REMOVED lines=12> */
.L_x_9361:
        /* <DEDUP_REMOVED lines=43> */
.L_x_9359:
[----:B------:R-:W-:Y:S01]  /*10190*/  ISETP.NE.AND P2, PT, R93, 0x1, PT ;  /* 0x000000015d00780c */ /* 0x000fe20003f45270 */
[----:B------:R-:W-:Y:S01]  /*101a0*/  IMAD.MOV.U32 R27, RZ, RZ, R102 ;  /* 0x000000ffff1b7224 */ /* 0x000fe200078e0066 */
[----:B------:R-:W-:Y:S01]  /*101b0*/  I2FP.F32.U32 R26, R25 ;  /* 0x00000019001a7245 */ /* 0x000fe20000201000 */
[----:B------:R-:W-:Y:S02]  /*101c0*/  HADD2.F32 R25, -RZ, R56.H1_H1 ;  /* 0x30000038ff197230 */ /* 0x000fe40000004100 */
[----:B------:R-:W-:Y:S02]  /*101d0*/  IMAD.MOV.U32 R56, RZ, RZ, 0x2 ;  /* 0x00000002ff387424 */ /* 0x000fe400078e00ff */
        /* <DEDUP_REMOVED lines=13> */
.L_x_9363:
        /* <DEDUP_REMOVED lines=12> */
.L_x_9364:
        /* <DEDUP_REMOVED lines=43> */
.L_x_9362:
[----:B------:R-:W-:Y:S01]  /*10620*/  I2FP.F32.U32 R26, R27 ;  /* 0x0000001b001a7245 */ /* 0x000fe20000201000 */
[----:B------:R-:W-:Y:S01]  /*10630*/  HADD2.F32 R27, -RZ, R52.H1_H1 ;  /* 0x30000034ff1b7230 */ /* 0x000fe20000004100 */
        /* <DEDUP_REMOVED lines=20> */
.L_x_9366:
        /* <DEDUP_REMOVED lines=12> */
.L_x_9367:
        /* <DEDUP_REMOVED lines=43> */
.L_x_9365:
[----:B------:R-:W-:Y:S01]  /*10af0*/  ISETP.NE.AND P2, PT, R94, 0x1, PT ;  /* 0x000000015e00780c */ /* 0x000fe20003f45270 */
[----:B------:R-:W-:Y:S01]  /*10b00*/  HADD2.F32 R56, -RZ, R57.H0_H0 ;  /* 0x20000039ff387230 */ /* 0x000fe20000004100 */
[----:B------:R-:W-:Y:S01]  /*10b10*/  I2FP.F32.U32 R26, R27 ;  /* 0x0000001b001a7245 */ /* 0x000fe20000201000 */
[----:B------:R-:W-:Y:S01]  /*10b20*/  IMAD.MOV.U32 R95, RZ, RZ, 0x2 ;  /* 0x00000002ff5f7424 */ /* 0x000fe200078e00ff */
[----:B------:R-:W-:Y:S02]  /*10b30*/  MOV R27, R102 ;  /* 0x00000066001b7202 */ /* 0x000fe40000000f00 */
        /* <DEDUP_REMOVED lines=13> */
.L_x_9369:
        /* <DEDUP_REMOVED lines=12> */
.L_x_9370:
        /* <DEDUP_REMOVED lines=43> */
.L_x_9368:
[----:B------:R-:W-:Y:S01]  /*10f80*/  I2FP.F32.U32 R26, R27 ;  /* 0x0000001b001a7245 */ /* 0x000fe20000201000 */
[----:B------:R-:W-:Y:S01]  /*10f90*/  HADD2.F32 R27, -RZ, R53.H0_H0 ;  /* 0x20000035ff1b7230 */ /* 0x000fe20000004100 */
[----:B------:R-:W-:Y:S01]  /*10fa0*/  ISETP.NE.AND P3, PT, R95, 0x1, PT ;  /* 0x000000015f00780c */ /* 0x000fe20003f65270 */
[----:B------:R-:W-:Y:S02]  /*10fb0*/  HFMA2 R96, -RZ, RZ, 0, 1.1920928955078125e-07 ;  /* 0x00000002ff607431 */ /* 0x000fe400000001ff */
[----:B------:R-:W-:Y:S01]  /*10fc0*/  FFMA.FTZ R26, R26, R85, 1.1641532182693481445e-10 ;  /* 0x2f0000001a1a7423 */ /* 0x000fe20000010055 */
[----:B------:R-:W-:Y:S01]  /*10fd0*/  FMUL.FTZ R94, R27, UR5 ;  /* 0x000000051b5e7c20 */ /* 0x000fe20008410000 */
[----:B------:R-:W-:-:S03]  /*10fe0*/  FSEL R27, R56, RZ, P4 ;  /* 0x000000ff381b7208 */ /* 0x000fc60002000000 */
        /* <DEDUP_REMOVED lines=15> */
.L_x_9372:
        /* <DEDUP_REMOVED lines=12> */
.L_x_9373:
        /* <DEDUP_REMOVED lines=40> */
[----:B------:R-:W-:Y:S02]  /*11420*/  HFMA2 R96, -RZ, RZ, 0, 0 ;  /* 0x00000000ff607431 */ /* 0x000fe400000001ff */
[----:B------:R-:W-:Y:S01]  /*11430*/  IMAD.MOV.U32 R102, RZ, RZ, R98 ;  /* 0x000000ffff667224 */ /* 0x000fe200078e0062 */
[----:B------:R-:W-:-:S07]  /*11440*/  LOP3.LUT R18, R18, UR36, R97, 0x96, !PT ;  /* 0x0000002412127c12 */ /* 0x000fce000f8e9661 */
.L_x_9371:
[----:B------:R-:W-:Y:S01]  /*11450*/  ISETP.NE.AND P2, PT, R96, 0x1, PT ;  /* 0x000000016000780c */ /* 0x000fe20003f45270 */
[----:B------:R-:W-:Y:S01]  /*11460*/  IMAD.MOV.U32 R97, RZ, RZ, 0x2 ;  /* 0x00000002ff617424 */ /* 0x000fe200078e00ff */
[----:B------:R-:W-:Y:S01]  /*11470*/  I2FP.F32.U32 R56, R27 ;  /* 0x0000001b00387245 */ /* 0x000fe20000201000 */
[----:B------:R-:W-:Y:S01]  /*11480*/  HADD2.F32 R27, -RZ, R57.H1_H1 ;  /* 0x30000039ff1b7230 */ /* 0x000fe20000004100 */
[----:B------:R-:W-:-:S03]  /*11490*/  MOV R57, R102 ;  /* 0x0000006600397202 */ /* 0x000fc60000000f00 */
        /* <DEDUP_REMOVED lines=13> */
.L_x_9375:
        /* <DEDUP_REMOVED lines=12> */
.L_x_9376:
        /* <DEDUP_REMOVED lines=43> */
.L_x_9374:
[----:B------:R-:W-:Y:S01]  /*118e0*/  I2FP.F32.U32 R56, R57 ;  /* 0x0000003900387245 */ /* 0x000fe20000201000 */
[----:B------:R-:W-:Y:S02]  /*118f0*/  HADD2.F32 R57, -RZ, R53.H1_H1 ;  /* 0x30000035ff397230 */ /* 0x000fe40000004100 */
[----:B------:R-:W-:Y:S02]  /*11900*/  HFMA2 R96, -RZ, RZ, 0, 1.1920928955078125e-07 ;  /* 0x00000002ff607431 */ /* 0x000fe400000001ff */
[----:B------:R-:W-:Y:S01]  /*11910*/  FFMA.FTZ R56, R56, R85, 1.1641532182693481445e-10 ;  /* 0x2f00000038387423 */ /* 0x000fe20000010055 */
[----:B------:R-:W-:-:S04]  /*11920*/  FMUL.FTZ R57, R57, UR5 ;  /* 0x0000000539397c20 */ /* 0x000fc80008410000 */
[----:B------:R-:W-:Y:S02]  /*11930*/  FSETP.GTU.FTZ.AND P2, PT, R56, UR4, PT ;  /* 0x0000000438007c0b */ /* 0x000fe4000bf5c000 */
[----:B------:R-:W-:Y:S02]  /*11940*/  FSEL R56, R27, RZ, P4 ;  /* 0x000000ff1b387208 */ /* 0x000fe40002000000 */
        /* <DEDUP_REMOVED lines=15> */
.L_x_9378:
        /* <DEDUP_REMOVED lines=12> */
.L_x_9379:
        /* <DEDUP_REMOVED lines=43> */
.L_x_9377:
        /* <DEDUP_REMOVED lines=17> */
.L_x_9381:
        /* <DEDUP_REMOVED lines=12> */
.L_x_9382:
        /* <DEDUP_REMOVED lines=43> */
.L_x_9380:
[----:B------:R-:W-:Y:S01]  /*12230*/  I2FP.F32.U32 R56, R57 ;  /* 0x0000003900387245 */ /* 0x000fe20000201000 */
[----:B------:R-:W-:Y:S02]  /*12240*/  HADD2.F32 R57, -RZ, R54.H0_H0 ;  /* 0x20000036ff397230 */ /* 0x000fe40000004100 */
[----:B------:R-:W-:Y:S02]  /*12250*/  HFMA2 R99, -RZ, RZ, 0, 1.1920928955078125e-07 ;  /* 0x00000002ff637431 */ /* 0x000fe400000001ff */
[----:B------:R-:W-:Y:S01]  /*12260*/  FFMA.FTZ R56, R56, R85, 1.1641532182693481445e-10 ;  /* 0x2f00000038387423 */ /* 0x000fe20000010055 */
[----:B------:R-:W-:-:S04]  /*12270*/  FMUL.FTZ R57, R57, UR5 ;  /* 0x0000000539397c20 */ /* 0x000fc80008410000 */
[----:B------:R-:W-:-:S04]  /*12280*/  FSETP.GTU.FTZ.AND P3, PT, R56, UR4, PT ;  /* 0x0000000438007c0b */ /* 0x000fc8000bf7c000 */
        /* <DEDUP_REMOVED lines=16> */
.L_x_9384:
        /* <DEDUP_REMOVED lines=12> */
.L_x_9385:
        /* <DEDUP_REMOVED lines=43> */
.L_x_9383:
[----:B------:R-:W-:Y:S01]  /*12700*/  ISETP.NE.AND P4, PT, R99, 0x1, PT ;  /* 0x000000016300780c */ /* 0x000fe20003f85270 */
[----:B------:R-:W-:Y:S01]  /*12710*/  IMAD.MOV.U32 R104, RZ, RZ, 0x2 ;  /* 0x00000002ff687424 */ /* 0x000fe200078e00ff */
[----:B------:R-:W-:Y:S01]  /*12720*/  I2FP.F32.U32 R98, R57 ;  /* 0x0000003900627245 */ /* 0x000fe20000201000 */
[----:B------:R-:W-:Y:S01]  /*12730*/  HADD2.F32 R57, -RZ, R58.H1_H1 ;  /* 0x3000003aff397230 */ /* 0x000fe20000004100 */
        /* <DEDUP_REMOVED lines=13> */
.L_x_9387:
        /* <DEDUP_REMOVED lines=12> */
.L_x_9388:
        /* <DEDUP_REMOVED lines=41> */
[----:B------:R-:W-:Y:S02]  /*12b60*/  LOP3.LUT R18, R18, UR36, R99, 0x96, !PT ;  /* 0x0000002412127c12 */ /* 0x000fe4000f8e9663 */
[----:B------:R-:W-:-:S07]  /*12b70*/  MOV R103, R98 ;  /* 0x0000006200677202 */ /* 0x000fce0000000f00 */
.L_x_9386:
        /* <DEDUP_REMOVED lines=22> */
.L_x_9390:
        /* <DEDUP_REMOVED lines=12> */
.L_x_9391:
        /* <DEDUP_REMOVED lines=43> */
.L_x_9389:
[----:B------:R-:W-:Y:S01]  /*13050*/  ISETP.NE.AND P5, PT, R115, 0x1, PT ;  /* 0x000000017300780c */ /* 0x000fe20003fa5270 */
[----:B------:R-:W-:Y:S01]  /*13060*/  HADD2.F32 R99, -RZ, R59.H0_H0 ;  /* 0x2000003bff637230 */ /* 0x000fe20000004100 */
        /* <DEDUP_REMOVED lines=15> */
.L_x_9393:
        /* <DEDUP_REMOVED lines=12> */
.L_x_9394:
        /* <DEDUP_REMOVED lines=40> */
[----:B------:R-:W-:Y:S01]  /*134a0*/  IMAD.MOV.U32 R114, RZ, RZ, RZ ;  /* 0x000000ffff727224 */ /* 0x000fe200078e00ff */
[----:B------:R-:W-:Y:S02]  /*134b0*/  LOP3.LUT R18, R18, UR36, R99, 0x96, !PT ;  /* 0x0000002412127c12 */ /* 0x000fe4000f8e9663 */
[----:B------:R-:W-:-:S07]  /*134c0*/  MOV R103, R98 ;  /* 0x0000006200677202 */ /* 0x000fce0000000f00 */
.L_x_9392:
[----:B------:R-:W-:Y:S01]  /*134d0*/  I2FP.F32.U32 R98, R104 ;  /* 0x0000006800627245 */ /* 0x000fe20000201000 */
[----:B------:R-:W-:Y:S01]  /*134e0*/  HADD2.F32 R99, -RZ, R55.H0_H0 ;  /* 0x20000037ff637230 */ /* 0x000fe20000004100 */
        /* <DEDUP_REMOVED lines=20> */
.L_x_9396:
        /* <DEDUP_REMOVED lines=12> */
.L_x_9397:
        /* <DEDUP_REMOVED lines=43> */
.L_x_9395:
[----:B------:R-:W-:Y:S01]  /*139a0*/  ISETP.NE.AND P6, PT, R116, 0x1, PT ;  /* 0x000000017400780c */ /* 0x000fe20003fc5270 */
[----:B------:R-:W-:Y:S01]  /*139b0*/  HADD2.F32 R59, -RZ, R59.H1_H1 ;  /* 0x3000003bff3b7230 */ /* 0x000fe20000004100 */
[----:B------:R-:W-:Y:S02]  /*139c0*/  I2FP.F32.U32 R104, R99 ;  /* 0x0000006300687245 */ /* 0x000fe40000201000 */
[----:B------:R-:W-:Y:S02]  /*139d0*/  MOV R115, R102 ;  /* 0x0000006600737202 */ /* 0x000fe40000000f00 */
[----:B------:R-:W-:Y:S01]  /*139e0*/  FMUL.FTZ R59, R59, UR5 ;  /* 0x000000053b3b7c20 */ /* 0x000fe20008410000 */
[----:B------:R-:W-:Y:S01]  /*139f0*/  FFMA.FTZ R99, R104, R85, 1.1641532182693481445e-10 ;  /* 0x2f00000068637423 */ /* 0x000fe20000010055 */
[----:B------:R-:W-:-:S04]  /*13a00*/  IMAD.MOV.U32 R104, RZ, RZ, 0x2 ;  /* 0x00000002ff687424 */ /* 0x000fc800078e00ff */
        /* <DEDUP_REMOVED lines=10> */
.L_x_9399:
        /* <DEDUP_REMOVED lines=14> */
.L_x_9400:
        /* <DEDUP_REMOVED lines=43> */
.L_x_9398:
[----:B------:R-:W-:Y:S01]  /*13e40*/  I2FP.F32.U32 R114, R115 ;  /* 0x0000007300727245 */ /* 0x000fe20000201000 */
[----:B------:R-:W-:-:S04]  /*13e50*/  HADD2.F32 R99, -RZ, R55.H1_H1 ;  /* 0x30000037ff637230 */ /* 0x000fc80000004100 */
[----:B------:R-:W-:Y:S01]  /*13e60*/  FFMA.FTZ R114, R114, R85, 1.1641532182693481445e-10 ;  /* 0x2f00000072727423 */ /* 0x000fe20000010055 */
[----:B------:R-:W-:-:S04]  /*13e70*/  FMUL.FTZ R85, R99, UR5 ;  /* 0x0000000563557c20 */ /* 0x000fc80008410000 */
[----:B------:R-:W-:Y:S02]  /*13e80*/  FSETP.GTU.FTZ.AND P6, PT, R114, UR4, PT ;  /* 0x0000000472007c0b */ /* 0x000fe4000bfdc000 */
[----:B------:R-:W-:Y:S02]  /*13e90*/  FSEL R114, R59, RZ, P5 ;  /* 0x000000ff3b727208 */ /* 0x000fe40002800000 */
[----:B------:R-:W-:Y:S02]  /*13ea0*/  FSEL R85, R85, RZ, !P6 ;  /* 0x000000ff55557208 */ /* 0x000fe40007000000 */
[----:B------:R-:W-:-:S03]  /*13eb0*/  SEL R99, RZ, 0x1, P6 ;  /* 0x00000001ff637807 */ /* 0x000fc60003000000 */
[----:B------:R-:W-:-:S04]  /*13ec0*/  FADD.FTZ R59, R85, R114 ;  /* 0x00000072553b7221 */ /* 0x000fc80000010000 */
[----:B------:R-:W-:Y:S01]  /*13ed0*/  @P1 FADD.FTZ R59, R47, R59 ;  /* 0x0000003b2f3b1221 */ /* 0x000fe20000010000 */
[----:B------:R-:W-:Y:S06]  /*13ee0*/  BRA `(.L_x_9401) ;  /* 0x00000024007c7947 */ /* 0x000fec0003800000 */
.L_x_9352:
[----:B------:R-:W-:Y:S01]  /*13ef0*/  ISETP.NE.AND P2, PT, R113, 0x1, PT ;  /* 0x000000017100780c */ /* 0x000fe20003f45270 */
[----:B01----:R-:W-:Y:S02]  /*13f00*/  HFMA2 R26, -RZ, RZ, 0, 1.1920928955078125e-07 ;  /* 0x00000002ff1a7431 */ /* 0x003fe400000001ff */
        /* <DEDUP_REMOVED lines=13> */
.L_x_9403:
        /* <DEDUP_REMOVED lines=12> */
.L_x_9404:
        /* <DEDUP_REMOVED lines=42> */
.L_x_9402:
[----:B------:R-:W-:Y:S01]  /*14340*/  ISETP.NE.AND P2, PT, R26, 0x1, PT ;  /* 0x000000011a00780c */ /* 0x000fe20003f45270 */
[----:B--2--5:R-:W-:Y:S01]  /*14350*/  HADD2.F32 R114, -RZ, R56.H0_H0 ;  /* 0x20000038ff727230 */ /* 0x024fe20000004100 */
        /* <DEDUP_REMOVED lines=15> */
.L_x_9406:
        /* <DEDUP_REMOVED lines=12> */
.L_x_9407:
        /* <DEDUP_REMOVED lines=43> */
.L_x_9405:
        /* <DEDUP_REMOVED lines=17> */
.L_x_9409:
        /* <DEDUP_REMOVED lines=12> */
.L_x_9410:
        /* <DEDUP_REMOVED lines=43> */
.L_x_9408:
[----:B------:R-:W-:Y:S01]  /*14c40*/  ISETP.NE.AND P2, PT, R26, 0x1, PT ;  /* 0x000000011a00780c */ /* 0x000fe20003f45270 */
[----:B------:R-:W-:Y:S01]  /*14c50*/  HADD2.F32 R115, -RZ, R57.H0_H0 ;  /* 0x20000039ff737230 */ /* 0x000fe20000004100 */
        /* <DEDUP_REMOVED lines=15> */
.L_x_9412:
        /* <DEDUP_REMOVED lines=12> */
.L_x_9413:
        /* <DEDUP_REMOVED lines=43> */
.L_x_9411:
        /* <DEDUP_REMOVED lines=17> */
.L_x_9415:
        /* <DEDUP_REMOVED lines=12> */
.L_x_9416:
        /* <DEDUP_REMOVED lines=43> */
.L_x_9414:
        /* <DEDUP_REMOVED lines=16> */
.L_x_9418:
        /* <DEDUP_REMOVED lines=12> */
.L_x_9419:
        /* <DEDUP_REMOVED lines=43> */
.L_x_9417:
[----:B------:R-:W-:Y:S01]  /*159b0*/  ISETP.NE.AND P4, PT, R27, 0x1, PT ;  /* 0x000000011b00780c */ /* 0x000fe20003f85270 */
[----:B------:R-:W-:Y:S01]  /*159c0*/  HFMA2 R26, -RZ, RZ, 0, 1.1920928955078125e-07 ;  /* 0x00000002ff1a7431 */ /* 0x000fe200000001ff */
[----:B------:R-:W-:Y:S01]  /*159d0*/  I2FP.F32.U32 R24, R25 ;  /* 0x0000001900187245 */ /* 0x000fe20000201000 */
[----:B------:R-:W-:Y:S02]  /*159e0*/  HADD2.F32 R58, -RZ, R58.H1_H1 ;  /* 0x3000003aff3a7230 */ /* 0x000fe40000004100 */
        /* <DEDUP_REMOVED lines=12> */
.L_x_9421:
        /* <DEDUP_REMOVED lines=12> */
.L_x_9422:
        /* <DEDUP_REMOVED lines=43> */
.L_x_9420:
        /* <DEDUP_REMOVED lines=16> */
.L_x_9424:
        /* <DEDUP_REMOVED lines=12> */
.L_x_9425:
        /* <DEDUP_REMOVED lines=43> */
.L_x_9423:
[----:B------:R-:W-:Y:S01]  /*16290*/  I2FP.F32.U32 R24, R25 ;  /* 0x0000001900187245 */ /* 0x000fe20000201000 */
[----:B------:R-:W-:Y:S01]  /*162a0*/  FMUL.FTZ R114, R114, UR5 ;  /* 0x0000000572727c20 */ /* 0x000fe20008410000 */
[----:B------:R-:W-:Y:S01]  /*162b0*/  P2R R27, PR, RZ, 0x2 ;  /* 0x00000002ff1b7803 */ /* 0x000fe20000000000 */
[----:B------:R-:W-:Y:S01]  /*162c0*/  HADD2.F32 R59, -RZ, R59.H1_H1 ;  /* 0x3000003bff3b7230 */ /* 0x000fe20000004100 */
[----:B------:R-:W-:Y:S01]  /*162d0*/  ISETP.NE.AND P1, PT, R110, RZ, PT ;  /* 0x000000ff6e00720c */ /* 0x000fe20003f25270 */
[----:B------:R-:W-:Y:S01]  /*162e0*/  FFMA.FTZ R85, R24, R85, 1.1641532182693481445e-10 ;  /* 0x2f00000018557423 */ /* 0x000fe20000010055 */
        /* <DEDUP_REMOVED lines=12> */
[----:B------:R-:W-:-:S02]  /*163b0*/  FSEL R27, R118, RZ, P5 ;  /* 0x000000ff761b7208 */ /* 0x000fc40002800000 */
[----:B------:R-:W-:Y:S02]  /*163c0*/  ISETP.NE.AND P6, PT, R111, RZ, PT ;  /* 0x000000ff6f00720c */ /* 0x000fe40003fc5270 */
        /* <DEDUP_REMOVED lines=17> */
.L_x_9401:
        /* <DEDUP_REMOVED lines=9> */
[----:B------:R-:W-:Y:S02]  /*16570*/  SEL R116, RZ, 0x100, !P3 ;  /* 0x00000100ff747807 */ /* 0x000fe40005800000 */
[----:B------:R-:W-:Y:S01]  /*16580*/  ISETP.NE.AND P4, PT, R113, RZ, PT ;  /* 0x000000ff7100720c */ /* 0x000fe20003f85270 */
[----:B------:R-:W-:Y:S01]  /*16590*/  FADD.FTZ R111, R112, R39 ;  /* 0x00000027706f7221 */ /* 0x000fe20000010000 */
[----:B------:R-:W-:Y:S02]  /*165a0*/  LOP3.LUT R116, R116, R85, R110, 0xfe, !PT ;  /* 0x0000005574747212 */ /* 0x000fe400078efe6e */
[----:B------:R-:W-:Y:S01]  /*165b0*/  SEL R114, RZ, 0x1000000, !P4 ;  /* 0x01000000ff727807 */ /* 0x000fe20006000000 */
[----:B------:R-:W-:Y:S01]  /*165c0*/  FADD.FTZ R112, R111, R40 ;  /* 0x000000286f707221 */ /* 0x000fe20000010000 */
[----:B------:R-:W-:-:S02]  /*165d0*/  SEL R110, RZ, 0x10000, !P5 ;  /* 0x00010000ff6e7807 */ /* 0x000fc40006800000 */
[----:B------:R-:W-:Y:S01]  /*165e0*/  SEL R113, RZ, 0x100, !P6 ;  /* 0x00000100ff717807 */ /* 0x000fe20007000000 */
[----:B------:R-:W-:Y:S01]  /*165f0*/  FADD.FTZ R111, R112, R41 ;  /* 0x00000029706f7221 */ /* 0x000fe20000010000 */
[----:B------:R-:W-:Y:S02]  /*16600*/  SEL R115, RZ, 0x1, !P2 ;  /* 0x00000001ff737807 */ /* 0x000fe40005000000 */
[----:B------:R-:W-:Y:S01]  /*16610*/  LOP3.LUT R113, R113, R114, R110, 0xfe, !PT ;  /* 0x0000007271717212 */ /* 0x000fe200078efe6e */
        /* <DEDUP_REMOVED lines=22> */
[----:B------:R0:W-:Y:S03]  /*16780*/  STG.E.64 desc[UR10][R80.64], R108 ;  /* 0x0000006c50007986 */ /* 0x0001e6000c101b0a */
[----:B------:R-:W-:-:S04]  /*16790*/  FADD.FTZ R112, R85, R58 ;  /* 0x0000003a55707221 */ /* 0x000fc80000010000 */
[----:B------:R-:W-:Y:S01]  /*167a0*/  FADD.FTZ R85, R112, R59 ;  /* 0x0000003b70557221 */ /* 0x000fe20000010000 */
[----:B------:R-:W-:Y:S06]  /*167b0*/  @!P0 BRA `(.L_x_9426) ;  /* 0x0000000000508947 */ /* 0x000fec0003800000 */
[----:B0-----:R-:W-:Y:S02]  /*167c0*/  SHF.L.U32 R80, R98, 0x10, RZ ;  /* 0x0000001062507819 */ /* 0x001fe400000006ff */
[----:B------:R-:W-:Y:S02]  /*167d0*/  LOP3.LUT R108, R99, 0xffff, RZ, 0xc0, !PT ;  /* 0x0000ffff636c7812 */ /* 0x000fe400078ec0ff */
[----:B------:R-:W-:Y:S02]  /*167e0*/  LOP3.LUT R109, R80, 0xff0000, RZ, 0xc0, !PT ;  /* 0x00ff0000506d7812 */ /* 0x000fe400078ec0ff */
[----:B------:R-:W0:Y:S01]  /*167f0*/  LDC.64 R80, c[0x0][0x3b8] ;  /* 0x0000ee00ff507b82 */ /* 0x000e220000000a00 */
[----:B------:R-:W-:Y:S02]  /*16800*/  PRMT R111, R97, 0x7104, RZ ;  /* 0x00007104616f7816 */ /* 0x000fe400000000ff */
[----:B------:R-:W-:Y:S02]  /*16810*/  PRMT R108, R109, 0x4210, R108 ;  /* 0x000042106d6c7816 */ /* 0x000fe4000000006c */
[----:B------:R-:W-:-:S02]  /*16820*/  LOP3.LUT R112, R95, 0xff, RZ, 0xc0, !PT ;  /* 0x000000ff5f707812 */ /* 0x000fc400078ec0ff */
[----:B------:R-:W-:Y:S02]  /*16830*/  LOP3.LUT R110, R94, 0xff, RZ, 0xc0, !PT ;  /* 0x000000ff5e6e7812 */ /* 0x000fe400078ec0ff */
[----:B------:R-:W-:Y:S01]  /*16840*/  LOP3.LUT R109, R108, 0xff00, R111, 0xf8, !PT ;  /* 0x0000ff006c6d7812 */ /* 0x000fe200078ef86f */
        /* <DEDUP_REMOVED lines=11> */
.L_x_9426:
        /* <DEDUP_REMOVED lines=80> */
.L_x_9428:
[----:B------:R-:W-:Y:S05]  /*16e00*/  BSYNC.RECONVERGENT B0 ;  /* 0x0000000000007941 */ /* 0x000fea0003800200 */
.L_x_9427:
        /* <DEDUP_REMOVED lines=14> */
.L_x_9430:
[----:B------:R-:W-:Y:S05]  /*16ef0*/  BSYNC.RECONVERGENT B0 ;  /* 0x0000000000007941 */ /* 0x000fea0003800200 */
.L_x_9429:
        /* <DEDUP_REMOVED lines=33> */
[----:B--2---:R-:W-:Y:S02]  /*17110*/  IADD3 R111, PT, PT, R112, R81, RZ ;  /* 0x00000051706f7210 */ /* 0x004fe40007ffe0ff */
[----:B------:R-:W-:Y:S01]  /*17120*/  FMUL.FTZ R108, R108, R115 ;  /* 0x000000736c6c7220 */ /* 0x000fe20000410000 */
[----:B---3--:R-:W-:Y:S01]  /*17130*/  FADD.FTZ R113, R113, R114 ;  /* 0x0000007271717221 */ /* 0x008fe20000010000 */
[----:B------:R-:W0:Y:S01]  /*17140*/  SHFL.DOWN PT, R116, R109, 0x1, 0x1f ;  /* 0x08201f006d747f89 */ /* 0x000e2200000e0000 */
[----:B------:R-:W-:Y:S02]  /*17150*/  I2FP.F32.S32 R112, R81 ;  /* 0x0000005100707245 */ /* 0x000fe40000201400 */
        /* <DEDUP_REMOVED lines=22> */
[----:B------:R-:W-:Y:S01]  /*172c0*/  ISETP.NE.AND P1, PT, R85, RZ, PT ;  /* 0x000000ff5500720c */ /* 0x000fe20003f25270 */
[C---:B------:R-:W-:Y:S01]  /*172d0*/  FADD.FTZ R81, -R114.reuse, R36 ;  /* 0x0000002472517221 */ /* 0x040fe20000010100 */
[----:B------:R-:W-:Y:S01]  /*172e0*/  FADD.FTZ R108, -R114, R37 ;  /* 0x00000025726c7221 */ /* 0x000fe20000010100 */
        /* <DEDUP_REMOVED lines=34> */
[----:B------:R-:W-:-:S03]  /*17510*/  MOV R107, UR18 ;  /* 0x00000012006b7c02 */ /* 0x000fc60008000f00 */
[----:B------:R-:W-:Y:S01]  /*17520*/  FMUL.FTZ R35, R42, R35 ;  /* 0x000000232a237220 */ /* 0x000fe20000410000 */
[----:B------:R-:W-:Y:S01]  /*17530*/  F2FP.F16.F32.PACK_AB R27, R106, R27 ;  /* 0x0000001b6a1b723e */ /* 0x000fe200000000ff */
[----:B------:R-:W-:Y:S01]  /*17540*/  IMAD.U32 R105, RZ, RZ, UR18 ;  /* 0x00000012ff697e24 */ /* 0x000fe2000f8e00ff */
[----:B------:R-:W-:Y:S01]  /*17550*/  F2FP.F16.F32.PACK_AB R26, R43, R26 ;  /* 0x0000001a2b1a723e */ /* 0x000fe200000000ff */
[----:B--2---:R-:W-:-:S04]  /*17560*/  @!P1 IMAD.WIDE R106, R107, 0x4, R24 ;  /* 0x000000046b6a9825 */ /* 0x004fc800078e0218 */
[C---:B------:R-:W-:Y:S01]  /*17570*/  FMUL.FTZ R24, R42.reuse, R81 ;  /* 0x000000512a187220 */ /* 0x040fe20000410000 */
[C---:B------:R-:W-:Y:S01]  /*17580*/  FMUL.FTZ R25, R42.reuse, R108 ;  /* 0x0000006c2a197220 */ /* 0x040fe20000410000 */
[----:B------:R-:W-:Y:S01]  /*17590*/  FMUL.FTZ R108, R42, R109 ;  /* 0x0000006d2a6c7220 */ /* 0x000fe20000410000 */
[----:B---3--:R-:W-:-:S04]  /*175a0*/  @!P1 IMAD.WIDE R120, R105, 0x4, R120 ;  /* 0x0000000469789825 */ /* 0x008fc800078e0278 */
        /* <DEDUP_REMOVED lines=11> */
[C---:B------:R-:W-:Y:S01]  /*17660*/  FADD.FTZ R57, -R114.reuse, R57 ;  /* 0x0000003972397221 */ /* 0x040fe20000010100 */
[C---:B------:R-:W-:Y:S01]  /*17670*/  FADD.FTZ R58, -R114.reuse, R58 ;  /* 0x0000003a723a7221 */ /* 0x040fe20000010100 */
[----:B------:R-:W-:Y:S01]  /*17680*/  FADD.FTZ R59, -R114, R59 ;  /* 0x0000003b723b7221 */ /* 0x000fe20000010100 */
[----:B------:R-:W-:Y:S01]  /*17690*/  F2FP.F16.F32.PACK_AB R24, R29, R24 ;  /* 0x000000181d18723e */ /* 0x000fe200000000ff */
[----:B------:R-:W-:Y:S01]  /*176a0*/  FFMA.FTZ R30, R43, R14, R90 ;  /* 0x0000000e2b1e7223 */ /* 0x000fe2000001005a */
[----:B------:R-:W-:Y:S01]  /*176b0*/  F2FP.F16.F32.PACK_AB R29, R35, R34 ;  /* 0x00000022231d723e */ /* 0x000fe200000000ff */
[C---:B------:R-:W-:Y:S01]  /*176c0*/  FMUL.FTZ R32, R42.reuse, R32 ;  /* 0x000000202a207220 */ /* 0x040fe20000410000 */
[----:B------:R-:W-:Y:S01]  /*176d0*/  FMUL.FTZ R116, R42, R116 ;  /* 0x000000742a747220 */ /* 0x000fe20000410000 */
        /* <DEDUP_REMOVED lines=24> */
[----:B------:R-:W-:Y:S01]  /*17860*/  F2FP.F16.F32.PACK_AB R30, R81, R116 ;  /* 0x00000074511e723e */ /* 0x000fe200000000ff */
[----:B------:R-:W-:Y:S01]  /*17870*/  UIADD3 UR18, UPT, UPT, UR18, UR12, URZ ;  /* 0x0000000c12127290 */ /* 0x000fe2000fffe0ff */
[----:B------:R-:W-:Y:S01]  /*17880*/  F2FP.F16.F32.PACK_AB R28, R33, R28 ;  /* 0x0000001c211c723e */ /* 0x000fe200000000ff */
[----:B------:R0:W-:Y:S01]  /*17890*/  @!P1 STG.E desc[UR10][R106.64], R42 ;  /* 0x0000002a6a009986 */ /* 0x0001e2000c10190a */
[----:B------:R-:W-:Y:S01]  /*178a0*/  F2FP.F16.F32.PACK_AB R35, R110, R35 ;  /* 0x000000236e23723e */ /* 0x000fe200000000ff */
[----:B------:R-:W-:Y:S01]  /*178b0*/  UISETP.GE.AND UP0, UPT, UR18, UR13, UPT ;  /* 0x0000000d1200728c */ /* 0x000fe2000bf06270 */
[----:B------:R-:W-:Y:S01]  /*178c0*/  F2FP.F16.F32.PACK_AB R34, R57, R56 ;  /* 0x000000383922723e */ /* 0x000fe200000000ff */
[----:B------:R0:W-:Y:S01]  /*178d0*/  STG.E.128 desc[UR10][R40.64], R24 ;  /* 0x0000001828007986 */ /* 0x0001e2000c101d0a */
[----:B------:R-:W-:-:S02]  /*178e0*/  F2FP.F16.F32.PACK_AB R33, R118, R117 ;  /* 0x000000757621723e */ /* 0x000fc400000000ff */
[----:B------:R-:W-:Y:S01]  /*178f0*/  F2FP.F16.F32.PACK_AB R32, R43, R32 ;  /* 0x000000202b20723e */ /* 0x000fe200000000ff */
[----:B------:R0:W-:Y:S04]  /*17900*/  STG.E.128 desc[UR10][R38.64], R28 ;  /* 0x0000001c26007986 */ /* 0x0001e8000c101d0a */
[----:B------:R0:W-:Y:S01]  /*17910*/  STG.E.128 desc[UR10][R36.64], R32 ;  /* 0x0000002024007986 */ /* 0x0001e2000c101d0a */
[----:B------:R-:W-:Y:S05]  /*17920*/  BRA.U !UP0, `(.L_x_9431) ;  /* 0xfffffe9108ac7547 */ /* 0x000fea000b83ffff */
[----:B------:R-:W-:Y:S05]  /*17930*/  EXIT ;  /* 0x000000000000794d */ /* 0x000fea0003800000 */
.L_x_9432:
        /* <DEDUP_REMOVED lines=12> */
.L_x_13719:


//--------------------- .text._ZN10layer_norm31ln_parallel_residual_fwd_kernelINS_13Kernel_traitsIf6__halffS2_fjLj6144ELj1ELj1ELj8ELj16ENS_18Kernel_traits_baseILj6144EfS2_fS2_fjLj256EEEEELb0ELb0ELb0EEEvNS_9FwdParamsE --------------------------
	.section	.text._ZN10layer_norm31ln_parallel_residual_fwd_kernelINS_13Kernel_traitsIf6__halffS2_fjLj6144ELj1ELj1ELj8ELj16ENS_18Kernel_traits_baseILj6144EfS2_fS2_fjLj256EEEEELb0ELb0ELb0EEEvNS_9FwdParamsE,"ax",@progbits
	.align	128
        .global         _ZN10layer_norm31ln_parallel_residual_fwd_kernelINS_13Kernel_traitsIf6__halffS2_fjLj6144ELj1ELj1ELj8ELj16ENS_18Kernel_traits_baseILj6144EfS2_fS2_fjLj256EEEEELb0ELb0ELb0EEEvNS_9FwdParamsE
        .type           _ZN10layer_norm31ln_parallel_residual_fwd_kernelINS_13Kernel_traitsIf6__halffS2_fjLj6144ELj1ELj1ELj8ELj16ENS_18Kernel_traits_baseILj6144EfS2_fS2_fjLj256EEEEELb0ELb0ELb0EEEvNS_9FwdParamsE,@function
        .size           _ZN10layer_norm31ln_parallel_residual_fwd_kernelINS_13Kernel_traitsIf6__halffS2_fjLj6144ELj1ELj1ELj8ELj16ENS_18Kernel_traits_baseILj6144EfS2_fS2_fjLj256EEEEELb0ELb0ELb0EEEvNS_9FwdParamsE,(.L_x_13720 - _ZN10layer_norm31ln_parallel_residual_fwd_kernelINS_13Kernel_traitsIf6__halffS2_fjLj6144ELj1ELj1ELj8ELj16ENS_18Kernel_traits_baseILj6144EfS2_fS2_fjLj256EEEEELb0ELb0ELb0EEEvNS_9FwdParamsE)
        .other          _ZN10layer_norm31ln_parallel_residual_fwd_kernelINS_13Kernel_traitsIf6__halffS2_fjLj6144ELj1ELj1ELj8ELj16ENS_18Kernel_traits_baseILj6144EfS2_fS2_fjLj256EEEEELb0ELb0ELb0EEEvNS_9FwdParamsE,@"STO_CUDA_ENTRY STV_DEFAULT"
_ZN10layer_norm31ln_parallel_residual_fwd_kernelINS_13Kernel_traitsIf6__halffS2_fjLj6144ELj1ELj1ELj8ELj16ENS_18Kernel_traits_baseILj6144EfS2_fS2_fjLj256EEEEELb0ELb0ELb0EEEvNS_9FwdParamsE:
.text._ZN10layer_norm31ln_parallel_residual_fwd_kernelINS_13Kernel_traitsIf6__halffS2_fjLj6144ELj1ELj1ELj8ELj16ENS_18Kernel_traits_baseILj6144EfS2_fS2_fjLj256EEEEELb0ELb0ELb0EEEvNS_9FwdParamsE:
        /* <DEDUP_REMOVED lines=91> */
.L_x_9435:
        /* <DEDUP_REMOVED lines=63> */
.L_x_9434:
        /* <DEDUP_REMOVED lines=59> */
.L_x_9437:
        /* <DEDUP_REMOVED lines=30> */
[----:B------:R-:W-:-:S03]  /*0f30*/  @P1 IADD3 R85, PT, PT, R85, 0x100, RZ ;  /* 0x0000010055551810 */ /* 0x000fc60007ffe0ff */
        /* <DEDUP_REMOVED lines=31> */
.L_x_9436:
[----:B------:R-:W-:Y:S05]  /*1130*/  BSYNC.RECONVERGENT B0 ;  /* 0x0000000000007941 */ /* 0x000fea0003800200 */
.L_x_9433:
        /* <DEDUP_REMOVED lines=23> */
.L_x_9466:
        /* <DEDUP_REMOVED lines=36> */
.L_x_9441:
        /* <DEDUP_REMOVED lines=17> */
.L_x_9440:
        /* <DEDUP_REMOVED lines=28> */
.L_x_9443:
[--C-:B-----5:R-:W-:Y:S02]  /*17c0*/  HADD2.F32 R0, -RZ, R128.reuse.H0_H0 ;  /* 0x20000080ff007230 */ /* 0x120fe40000004100 */
[--C-:B------:R-:W-:Y:S02]  /*17d0*/  HADD2.F32 R124, -RZ, R129.reuse.H0_H0 ;  /* 0x20000081ff7c7230 */ /* 0x100fe40000004100 */
[----:B------:R-:W-:Y:S02]  /*17e0*/  HADD2.F32 R126, -RZ, R129.H1_H1 ;  /* 0x30000081ff7e7230 */ /* 0x000fe40000004100 */
[----:B------:R-:W-:Y:S02]  /*17f0*/  HADD2.F32 R128, -RZ, R128.H1_H1 ;  /* 0x30000080ff807230 */ /* 0x000fe40000004100 */
[----:B------:R-:W-:Y:S02]  /*1800*/  HADD2.F32 R127, -RZ, R140.H1_H1 ;  /* 0x3000008cff7f7230 */ /* 0x000fe40000004100 */
[----:B------:R-:W-:-:S02]  /*1810*/  HADD2.F32 R129, -RZ, R141.H0_H0 ;  /* 0x2000008dff817230 */ /* 0x000fc40000004100 */
[----:B------:R-:W-:Y:S02]  /*1820*/  HADD2.F32 R135, -RZ, R130.H0_H0 ;  /* 0x20000082ff877230 */ /* 0x000fe40000004100 */
[----:B------:R-:W-:Y:S01]  /*1830*/  FADD.FTZ R128, R128, R127 ;  /* 0x0000007f80807221 */ /* 0x000fe20000010000 */
[----:B------:R-:W-:Y:S02]  /*1840*/  HADD2.F32 R125, -RZ, R140.H0_H0 ;  /* 0x2000008cff7d7230 */ /* 0x000fe40000004100 */
[----:B------:R-:W-:Y:S01]  /*1850*/  FADD.FTZ R129, R124, R129 ;  /* 0x000000817c817221 */ /* 0x000fe20000010000 */
[--C-:B------:R-:W-:Y:S02]  /*1860*/  HADD2.F32 R136, -RZ, R131.reuse.H0_H0 ;  /* 0x20000083ff887230 */ /* 0x100fe40000004100 */
[----:B------:R-:W-:Y:S02]  /*1870*/  HADD2.F32 R138, -RZ, R131.H1_H1 ;  /* 0x30000083ff8a7230 */ /* 0x000fe40000004100 */
[----:B------:R-:W-:Y:S01]  /*1880*/  FADD.FTZ R125, R0, R125 ;  /* 0x0000007d007d7221 */ /* 0x000fe20000010000 */
[----:B------:R-:W-:-:S02]  /*1890*/  HADD2.F32 R130, -RZ, R130.H1_H1 ;  /* 0x30000082ff827230 */ /* 0x000fc40000004100 */
[--C-:B------:R-:W-:Y:S02]  /*18a0*/  HADD2.F32 R131, -RZ, R142.reuse.H1_H1 ;  /* 0x3000008eff837230 */ /* 0x100fe40000004100 */
[----:B------:R-:W-:Y:S02]  /*18b0*/  HADD2.F32 R127, -RZ, R141.H1_H1 ;  /* 0x3000008dff7f7230 */ /* 0x000fe40000004100 */
[----:B------:R-:W-:Y:S02]  /*18c0*/  HADD2.F32 R124, -RZ, R142.H0_H0 ;  /* 0x2000008eff7c7230 */ /* 0x000fe40000004100 */
        /* <DEDUP_REMOVED lines=15> */
.L_x_9442:
[----:B------:R-:W0:Y:S01]  /*19c0*/  LDC.64 R136, c[0x0][0x3a8] ;  /* 0x0000ea00ff887b82 */ /* 0x000e220000000a00 */
[C---:B------:R-:W-:Y:S01]  /*19d0*/  IADD3 R0, PT, PT, R134.reuse, 0x100, RZ ;  /* 0x0000010086007810 */ /* 0x040fe20007ffe0ff */
[----:B0-----:R-:W-:-:S05]  /*19e0*/  IMAD.WIDE.U32 R136, R134, 0x20, R136 ;  /* 0x0000002086887825 */ /* 0x001fca00078e0088 */
[----:B------:R1:W-:Y:S04]  /*19f0*/  STG.E.128 desc[UR6][R136.64], R124 ;  /* 0x0000007c88007986 */ /* 0x0003e8000c101d06 */
[----:B------:R1:W-:Y:S02]  /*1a00*/  STG.E.128 desc[UR6][R136.64+0x10], R128 ;  /* 0x0000108088007986 */ /* 0x0003e4000c101d06 */
.L_x_9439:
[----:B0-234-:R-:W-:Y:S05]  /*1a10*/  BSYNC.RECONVERGENT B0 ;  /* 0x0000000000007941 */ /* 0x01dfea0003800200 */
.L_x_9438:
        /* <DEDUP_REMOVED lines=19> */
[--C-:B0----5:R-:W-:Y:S02]  /*1b50*/  HADD2.F32 R108, -RZ, R120.reuse.H0_H0 ;  /* 0x20000078ff6c7230 */ /* 0x121fe40000004100 */
[----:B------:R-:W-:Y:S02]  /*1b60*/  HADD2.F32 R120, -RZ, R120.H1_H1 ;  /* 0x30000078ff787230 */ /* 0x000fe40000004100 */
[--C-:B------:R-:W-:Y:S02]  /*1b70*/  HADD2.F32 R111, -RZ, R140.reuse.H1_H1 ;  /* 0x3000008cff6f7230 */ /* 0x100fe40000004100 */
[----:B------:R-:W-:Y:S02]  /*1b80*/  HADD2.F32 R110, -RZ, R121.H0_H0 ;  /* 0x20000079ff6e7230 */ /* 0x000fe40000004100 */
[----:B------:R-:W-:Y:S02]  /*1b90*/  HADD2.F32 R109, -RZ, R140.H0_H0 ;  /* 0x2000008cff6d7230 */ /* 0x000fe40000004100 */
[----:B------:R-:W-:Y:S01]  /*1ba0*/  FADD.FTZ R120, R111, R120 ;  /* 0x000000786f787221 */ /* 0x000fe20000010000 */
[----:B------:R-:W-:-:S02]  /*1bb0*/  HADD2.F32 R139, -RZ, R141.H0_H0 ;  /* 0x2000008dff8b7230 */ /* 0x000fc40000004100 */
[--C-:B------:R-:W-:Y:S02]  /*1bc0*/  HADD2.F32 R135, -RZ, R122.reuse.H0_H0 ;  /* 0x2000007aff877230 */ /* 0x100fe40000004100 */
[----:B------:R-:W-:Y:S01]  /*1bd0*/  FADD.FTZ R109, R109, R108 ;  /* 0x0000006c6d6d7221 */ /* 0x000fe20000010000 */
[----:B-1----:R-:W-:Y:S02]  /*1be0*/  HADD2.F32 R136, -RZ, R122.H1_H1 ;  /* 0x3000007aff887230 */ /* 0x002fe40000004100 */
[----:B------:R-:W-:Y:S01]  /*1bf0*/  FADD.FTZ R111, R139, R110 ;  /* 0x0000006e8b6f7221 */ /* 0x000fe20000010000 */
[----:B------:R-:W-:Y:S02]  /*1c00*/  HADD2.F32 R121, -RZ, R121.H1_H1 ;  /* 0x30000079ff797230 */ /* 0x000fe40000004100 */
[----:B------:R-:W-:Y:S02]  /*1c10*/  HADD2.F32 R137, -RZ, R123.H0_H0 ;  /* 0x2000007bff897230 */ /* 0x000fe40000004100 */
[----:B------:R-:W-:-:S02]  /*1c20*/  HADD2.F32 R122, -RZ, R141.H1_H1 ;  /* 0x3000008dff7a7230 */ /* 0x000fc40000004100 */
[----:B------:R-:W-:Y:S02]  /*1c30*/  HADD2.F32 R123, -RZ, R123.H1_H1 ;  /* 0x3000007bff7b7230 */ /* 0x000fe40000004100 */
[--C-:B------:R-:W-:Y:S02]  /*1c40*/  HADD2.F32 R108, -RZ, R142.reuse.H0_H0 ;  /* 0x2000008eff6c7230 */ /* 0x100fe40000004100 */
[----:B------:R-:W-:Y:S01]  /*1c50*/  FADD.FTZ R122, R122, R121 ;  /* 0x000000797a7a7221 */ /* 0x000fe20000010000 */
[----:B------:R-:W-:Y:S02]  /*1c60*/  HADD2.F32 R139, -RZ, R142.H1_H1 ;  /* 0x3000008eff8b7230 */ /* 0x000fe40000004100 */
        /* <DEDUP_REMOVED lines=15> */
.L_x_9447:
[----:B0----5:R-:W-:Y:S02]  /*1d60*/  HADD2.F32 R108, -RZ, R120.H0_H0 ;  /* 0x20000078ff6c7230 */ /* 0x021fe40000004100 */
[----:B------:R-:W-:Y:S02]  /*1d70*/  HADD2.F32 R109, -RZ, R140.H0_H0 ;  /* 0x2000008cff6d7230 */ /* 0x000fe40000004100 */
[----:B------:R-:W-:Y:S02]  /*1d80*/  HADD2.F32 R120, -RZ, R120.H1_H1 ;  /* 0x30000078ff787230 */ /* 0x000fe40000004100 */
[--C-:B------:R-:W-:Y:S02]  /*1d90*/  HADD2.F32 R110, -RZ, R121.reuse.H0_H0 ;  /* 0x20000079ff6e7230 */ /* 0x100fe40000004100 */
[----:B------:R-:W-:Y:S01]  /*1da0*/  FADD.FTZ R108, R109, R108 ;  /* 0x0000006c6d6c7221 */ /* 0x000fe20000010000 */
[----:B------:R-:W-:Y:S02]  /*1db0*/  HADD2.F32 R135, -RZ, R121.H1_H1 ;  /* 0x30000079ff877230 */ /* 0x000fe40000004100 */
[----:B------:R-:W-:-:S02]  /*1dc0*/  HADD2.F32 R111, -RZ, R140.H1_H1 ;  /* 0x3000008cff6f7230 */ /* 0x000fc40000004100 */
[--C-:B------:R-:W-:Y:S02]  /*1dd0*/  HADD2.F32 R121, -RZ, R141.reuse.H0_H0 ;  /* 0x2000008dff797230 */ /* 0x100fe40000004100 */
[----:B-1----:R-:W-:Y:S02]  /*1de0*/  HADD2.F32 R136, -RZ, R122.H0_H0 ;  /* 0x2000007aff887230 */ /* 0x002fe40000004100 */
[----:B------:R-:W-:Y:S01]  /*1df0*/  FADD.FTZ R109, R111, R120 ;  /* 0x000000786f6d7221 */ /* 0x000fe20000010000 */
[----:B------:R-:W-:Y:S02]  /*1e00*/  HADD2.F32 R120, -RZ, R141.H1_H1 ;  /* 0x3000008dff787230 */ /* 0x000fe40000004100 */
[----:B------:R-:W-:Y:S01]  /*1e10*/  FADD.FTZ R110, R121, R110 ;  /* 0x0000006e796e7221 */ /* 0x000fe20000010000 */
[--C-:B------:R-:W-:Y:S02]  /*1e20*/  HADD2.F32 R137, -RZ, R123.reuse.H0_H0 ;  /* 0x2000007bff897230 */ /* 0x100fe40000004100 */
[----:B------:R-:W-:-:S02]  /*1e30*/  HADD2.F32 R139, -RZ, R123.H1_H1 ;  /* 0x3000007bff8b7230 */ /* 0x000fc40000004100 */
[----:B------:R-:W-:Y:S01]  /*1e40*/  FADD.FTZ R111, R120, R135 ;  /* 0x00000087786f7221 */ /* 0x000fe20000010000 */
[----:B------:R-:W-:Y:S02]  /*1e50*/  HADD2.F32 R121, -RZ, R142.H0_H0 ;  /* 0x2000008eff797230 */ /* 0x000fe40000004100 */
[----:B------:R-:W-:Y:S02]  /*1e60*/  HADD2.F32 R122, -RZ, R122.H1_H1 ;  /* 0x3000007aff7a7230 */ /* 0x000fe40000004100 */
[----:B------:R-:W-:Y:S02]  /*1e70*/  HADD2.F32 R123, -RZ, R142.H1_H1 ;  /* 0x3000008eff7b7230 */ /* 0x000fe40000004100 */
[----:B------:R-:W-:Y:S01]  /*1e80*/  FADD.FTZ R120, R121, R136 ;  /* 0x0000008879787221 */ /* 0x000fe20000010000 */
[--C-:B------:R-:W-:Y:S02]  /*1e90*/  HADD2.F32 R138, -RZ, R143.reuse.H0_H0 ;  /* 0x2000008fff8a7230 */ /* 0x100fe40000004100 */
[----:B------:R-:W-:-:S02]  /*1ea0*/  HADD2.F32 R144, -RZ, R143.H1_H1 ;  /* 0x3000008fff907230 */ /* 0x000fc40000004100 */
[----:B------:R-:W-:Y:S01]  /*1eb0*/  FADD.FTZ R121, R123, R122 ;  /* 0x0000007a7b797221 */ /* 0x000fe20000010000 */
[----:B------:R-:W-:Y:S02]  /*1ec0*/  FADD.FTZ R122, R138, R137 ;  /* 0x000000898a7a7221 */ /* 0x000fe40000010000 */
[----:B------:R-:W-:Y:S01]  /*1ed0*/  FADD.FTZ R123, R144, R139 ;  /* 0x0000008b907b7221 */ /* 0x000fe20000010000 */
[----:B------:R-:W-:Y:S06]  /*1ee0*/  BRA `(.L_x_9448) ;  /* 0x0000000000687947 */ /* 0x000fec0003800000 */
.L_x_9446:
[----:B------:R-:W-:Y:S05]  /*1ef0*/  @!P1 BRA `(.L_x_9449) ;  /* 0x0000000000449947 */ /* 0x000fea0003800000 */
[--C-:B0----5:R-:W-:Y:S02]  /*1f00*/  HADD2.F32 R109, -RZ, R120.reuse.H0_H0 ;  /* 0x20000078ff6d7230 */ /* 0x121fe40000004100 */
        /* <DEDUP_REMOVED lines=16> */
.L_x_9449:
        /* <DEDUP_REMOVED lines=8> */
.L_x_9448:
[----:B-1----:R-:W0:Y:S02]  /*2090*/  LDC.64 R136, c[0x0][0x3a8] ;  /* 0x0000ea00ff887b82 */ /* 0x002e240000000a00 */
[C---:B0-----:R-:W-:Y:S01]  /*20a0*/  IMAD.WIDE.U32 R136, R0.reuse, 0x20, R136 ;  /* 0x0000002000887825 */ /* 0x041fe200078e0088 */
[----:B------:R-:W-:-:S04]  /*20b0*/  IADD3 R0, PT, PT, R0, 0x100, RZ ;  /* 0x0000010000007810 */ /* 0x000fc80007ffe0ff */
[----:B------:R0:W-:Y:S04]  /*20c0*/  STG.E.128 desc[UR6][R136.64], R108 ;  /* 0x0000006c88007986 */ /* 0x0001e8000c101d06 */
[----:B------:R0:W-:Y:S02]  /*20d0*/  STG.E.128 desc[UR6][R136.64+0x10], R120 ;  /* 0x0000107888007986 */ /* 0x0001e4000c101d06 */
.L_x_9445:
[----:B------:R-:W-:Y:S05]  /*20e0*/  BSYNC.RECONVERGENT B0 ;  /* 0x0000000000007941 */ /* 0x000fea0003800200 */
.L_x_9444:
        /* <DEDUP_REMOVED lines=28> */
[----:B01----:R-:W-:Y:S02]  /*22b0*/  HADD2.F32 R136, -RZ, R118.H1_H1 ;  /* 0x30000076ff887230 */ /* 0x003fe40000004100 */
        /* <DEDUP_REMOVED lines=23> */
.L_x_9453:
[----:B--2--5:R-:W-:Y:S02]  /*2430*/  HADD2.F32 R112, -RZ, R116.H0_H0 ;  /* 0x20000074ff707230 */ /* 0x024fe40000004100 */
[----:B------:R-:W-:Y:S02]  /*2440*/  HADD2.F32 R113, -RZ, R140.H0_H0 ;  /* 0x2000008cff717230 */ /* 0x000fe40000004100 */
[----:B------:R-:W-:Y:S02]  /*2450*/  HADD2.F32 R116, -RZ, R116.H1_H1 ;  /* 0x30000074ff747230 */ /* 0x000fe40000004100 */
[--C-:B------:R-:W-:Y:S02]  /*2460*/  HADD2.F32 R114, -RZ, R117.reuse.H0_H0 ;  /* 0x20000075ff727230 */ /* 0x100fe40000004100 */
[----:B------:R-:W-:Y:S01]  /*2470*/  FADD.FTZ R112, R113, R112 ;  /* 0x0000007071707221 */ /* 0x000fe20000010000 */
[----:B------:R-:W-:Y:S02]  /*2480*/  HADD2.F32 R135, -RZ, R117.H1_H1 ;  /* 0x30000075ff877230 */ /* 0x000fe40000004100 */
[----:B------:R-:W-:-:S02]  /*2490*/  HADD2.F32 R115, -RZ, R140.H1_H1 ;  /* 0x3000008cff737230 */ /* 0x000fc40000004100 */
[--C-:B------:R-:W-:Y:S02]  /*24a0*/  HADD2.F32 R117, -RZ, R141.reuse.H0_H0 ;  /* 0x2000008dff757230 */ /* 0x100fe40000004100 */
[----:B01----:R-:W-:Y:S02]  /*24b0*/  HADD2.F32 R136, -RZ, R118.H0_H0 ;  /* 0x20000076ff887230 */ /* 0x003fe40000004100 */
        /* <DEDUP_REMOVED lines=16> */
.L_x_9452:
        /* <DEDUP_REMOVED lines=18> */
.L_x_9455:
        /* <DEDUP_REMOVED lines=8> */
.L_x_9454:
[----:B01----:R-:W0:Y:S02]  /*2760*/  LDC.64 R136, c[0x0][0x3a8] ;  /* 0x0000ea00ff887b82 */ /* 0x003e240000000a00 */
[----:B0-----:R-:W-:-:S05]  /*2770*/  IMAD.WIDE.U32 R136, R0, 0x20, R136 ;  /* 0x0000002000887825 */ /* 0x001fca00078e0088 */
[----:B------:R2:W-:Y:S04]  /*2780*/  STG.E.128 desc[UR6][R136.64], R112 ;  /* 0x0000007088007986 */ /* 0x0005e8000c101d06 */
[----:B------:R2:W-:Y:S02]  /*2790*/  STG.E.128 desc[UR6][R136.64+0x10], R116 ;  /* 0x0000107488007986 */ /* 0x0005e4000c101d06 */
.L_x_9451:
[----:B------:R-:W-:Y:S05]  /*27a0*/  BSYNC.RECONVERGENT B0 ;  /* 0x0000000000007941 */ /* 0x000fea0003800200 */
.L_x_9450:
        /* <DEDUP_REMOVED lines=112> */
.L_x_9457:
[----:B------:R-:W-:Y:S05]  /*2eb0*/  BSYNC.RECONVERGENT B0 ;  /* 0x0000000000007941 */ /* 0x000fea0003800200 */
.L_x_9456:
        /* <DEDUP_REMOVED lines=11> */
[----:B------:R0:W1:Y:S03]  /*2f70*/  LDS.64 R136, [R135+UR4] ;  /* 0x0000000487887984 */ /* 0x0000660008000a00 */
.L_x_9459:
[----:B------:R-:W-:Y:S05]  /*2f80*/  BSYNC.RECONVERGENT B0 ;  /* 0x0000000000007941 */ /* 0x000fea0003800200 */
.L_x_9458:
        /* <DEDUP_REMOVED lines=82> */
[----:B------:R-:W-:Y:S01]  /*34b0*/  F2FP.F16.F32.PACK_AB R156, R139, R138 ;  /* 0x0000008a8b9c723e */ /* 0x000fe200000000ff */
[--C-:B------:R-:W-:Y:S01]  /*34c0*/  FADD.FTZ R138, R128, -R155.reuse ;  /* 0x8000009b808a7221 */ /* 0x100fe20000010000 */
[----:B------:R-:W-:Y:S01]  /*34d0*/  F2FP.F16.F32.PACK_AB R157, R149, R146 ;  /* 0x00000092959d723e */ /* 0x000fe200000000ff */
        /* <DEDUP_REMOVED lines=14> */
[----:B------:R-:W-:Y:S01]  /*35c0*/  F2FP.F16.F32.PACK_AB R159, R153, R150 ;  /* 0x00000096999f723e */ /* 0x000fe200000000ff */
[----:B------:R-:W-:Y:S01]  /*35d0*/  FFMA.FTZ R145, R145, R12, R52 ;  /* 0x0000000c91917223 */ /* 0x000fe20000010034 */
[----:B------:R-:W-:Y:S01]  /*35e0*/  F2FP.F16.F32.PACK_AB R158, R139, R138 ;  /* 0x0000008a8b9e723e */ /* 0x000fe200000000ff */
[----:B------:R-:W-:Y:S01]  /*35f0*/  FFMA.FTZ R151, R151, R18, R50 ;  /* 0x0000001297977223 */ /* 0x000fe20000010032 */
[----:B------:R-:W1:Y:S01]  /*3600*/  LDC.64 R138, c[0x0][0x430] ;  /* 0x00010c00ff8a7b82 */ /* 0x000e620000000a00 */
[----:B0-----:R-:W-:-:S04]  /*3610*/  IMAD.WIDE.U32 R136, R134, 0x10, R136 ;  /* 0x0000001086887825 */ /* 0x001fc800078e0088 */
[----:B------:R-:W-:Y:S01]  /*3620*/  FFMA.FTZ R152, R152, R19, R51 ;  /* 0x0000001398987223 */ /* 0x000fe20000010033 */
[----:B------:R-:W-:Y:S01]  /*3630*/  FFMA.FTZ R144, R144, R13, R53 ;  /* 0x0000000d90907223 */ /* 0x000fe20000010035 */
[----:B------:R-:W-:Y:S01]  /*3640*/  F2FP.F16.F32.PACK_AB R150, R146, R149 ;  /* 0x000000959296723e */ /* 0x000fe200000000ff */
[----:B------:R1:W-:Y:S01]  /*3650*/  STG.E.128 desc[UR6][R136.64], R156 ;  /* 0x0000009c88007986 */ /* 0x0003e2000c101d06 */
[----:B------:R-:W-:Y:S02]  /*3660*/  F2FP.F16.F32.PACK_AB R149, R148, R147 ;  /* 0x000000939495723e */ /* 0x000fe400000000ff */
[----:B------:R-:W-:Y:S02]  /*3670*/  F2FP.F16.F32.PACK_AB R151, R152, R151 ;  /* 0x000000979897723e */ /* 0x000fe400000000ff */
[----:B------:R-:W-:Y:S01]  /*3680*/  F2FP.F16.F32.PACK_AB R148, R144, R145 ;  /* 0x000000919094723e */ /* 0x000fe200000000ff */
[C---:B-1----:R-:W-:Y:S01]  /*3690*/  IMAD.WIDE.U32 R136, R134.reuse, 0x10, R138 ;  /* 0x0000001086887825 */ /* 0x042fe200078e008a */
[----:B------:R-:W-:-:S04]  /*36a0*/  IADD3 R134, PT, PT, R134, 0x100, RZ ;  /* 0x0000010086867810 */ /* 0x000fc80007ffe0ff */
[----:B------:R1:W-:Y:S03]  /*36b0*/  STG.E.128 desc[UR6][R136.64], R148 ;  /* 0x0000009488007986 */ /* 0x0003e6000c101d06 */
.L_x_9461:
[----:B------:R-:W-:Y:S05]  /*36c0*/  BSYNC.RECONVERGENT B0 ;  /* 0x0000000000007941 */ /* 0x000fea0003800200 */
.L_x_9460:
        /* <DEDUP_REMOVED lines=35> */
[----:B------:R-:W-:Y:S01]  /*3900*/  F2FP.F16.F32.PACK_AB R158, R139, R138 ;  /* 0x0000008a8b9e723e */ /* 0x000fe200000000ff */
[----:B------:R-:W-:Y:S01]  /*3910*/  FFMA.FTZ R152, R152, R35, R43 ;  /* 0x0000002398987223 */ /* 0x000fe2000001002b */
[----:B------:R-:W1:Y:S01]  /*3920*/  LDC.64 R138, c[0x0][0x430] ;  /* 0x00010c00ff8a7b82 */ /* 0x000e620000000a00 */
[----:B------:R-:W-:Y:S01]  /*3930*/  FFMA.FTZ R144, R144, R29, R45 ;  /* 0x0000001d90907223 */ /* 0x000fe2000001002d */
[----:B------:R-:W-:Y:S01]  /*3940*/  F2FP.F16.F32.PACK_AB R159, R153, R150 ;  /* 0x00000096999f723e */ /* 0x000fe200000000ff */
[----:B0-----:R-:W-:Y:S01]  /*3950*/  IMAD.WIDE.U32 R136, R134, 0x10, R136 ;  /* 0x0000001086887825 */ /* 0x001fe200078e0088 */
[----:B------:R-:W-:-:S02]  /*3960*/  F2FP.F16.F32.PACK_AB R150, R146, R149 ;  /* 0x000000959296723e */ /* 0x000fc400000000ff */
[----:B------:R-:W-:Y:S02]  /*3970*/  F2FP.F16.F32.PACK_AB R149, R148, R147 ;  /* 0x000000939495723e */ /* 0x000fe400000000ff */
[----:B------:R-:W-:Y:S01]  /*3980*/  F2FP.F16.F32.PACK_AB R151, R152, R151 ;  /* 0x000000979897723e */ /* 0x000fe200000000ff */
[----:B------:R2:W-:Y:S01]  /*3990*/  STG.E.128 desc[UR6][R136.64], R156 ;  /* 0x0000009c88007986 */ /* 0x0005e2000c101d06 */
[----:B------:R-:W-:Y:S01]  /*39a0*/  F2FP.F16.F32.PACK_AB R148, R144, R145 ;  /* 0x000000919094723e */ /* 0x000fe200000000ff */
[C---:B-1----:R-:W-:Y:S01]  /*39b0*/  IMAD.WIDE.U32 R138, R134.reuse, 0x10, R138 ;  /* 0x00000010868a7825 */ /* 0x042fe200078e008a */
[----:B------:R-:W-:-:S04]  /*39c0*/  IADD3 R134, PT, PT, R134, 0x100, RZ ;  /* 0x0000010086867810 */ /* 0x000fc80007ffe0ff */
[----:B------:R2:W-:Y:S03]  /*39d0*/  STG.E.128 desc[UR6][R138.64], R148 ;  /* 0x000000948a007986 */ /* 0x0005e6000c101d06 */
.L_x_9463:
[----:B------:R-:W-:Y:S05]  /*39e0*/  BSYNC.RECONVERGENT B0 ;  /* 0x0000000000007941 */ /* 0x000fea0003800200 */
.L_x_9462:
        /* <DEDUP_REMOVED lines=26> */
[----:B------:R-:W-:Y:S01]  /*3b90*/  F2FP.F16.F32.PACK_AB R139, R138, R139 ;  /* 0x0000008b8a8b723e */ /* 0x000fe200000000ff */
        /* <DEDUP_REMOVED lines=19> */
[----:B------:R-:W-:-:S05]  /*3cd0*/  F2FP.F16.F32.PACK_AB R152, R148, R149 ;  /* 0x000000959498723e */ /* 0x000fca00000000ff */
[----:B------:R3:W-:Y:S02]  /*3ce0*/  STG.E.128 desc[UR6][R134.64], R152 ;  /* 0x0000009886007986 */ /* 0x0007e4000c101d06 */
.L_x_9465:
[----:B------:R-:W-:Y:S05]  /*3cf0*/  BSYNC.RECONVERGENT B0 ;  /* 0x0000000000007941 */ /* 0x000fea0003800200 */
.L_x_9464:
[----:B0--3--:R-:W0:Y:S01]  /*3d00*/  LDC.64 R134, c[0x0][0x380] ;  /* 0x0000e000ff867b82 */ /* 0x009e220000000a00 */
[----:B------:R-:W-:Y:S01]  /*3d10*/  UPLOP3.LUT UP1, UPT, UPT, UPT, UP1, 0x40, 0x4 ;  /* 0x000000000004789c */ /* 0x000fe20003f2e810 */
[----:B0-----:R-:W-:-:S04]  /*3d20*/  IADD3 R2, PT, PT, R2, R134, RZ ;  /* 0x0000008602027210 */ /* 0x001fc80007ffe0ff */
[----:B------:R-:W-:-:S13]  /*3d30*/  ISETP.GE.AND P1, PT, R2, R135, PT ;  /* 0x000000870200720c */ /* 0x000fda0003f26270 */
[----:B------:R-:W-:Y:S05]  /*3d40*/  @!P1 BRA `(.L_x_9466) ;  /* 0xffffffd400589947 */ /* 0x000fea000383ffff */
[----:B------:R-:W-:Y:S05]  /*3d50*/  EXIT ;  /* 0x000000000000794d */ /* 0x000fea0003800000 */
.L_x_9467:
        /* <DEDUP_REMOVED lines=10> */
.L_x_13720:


//--------------------- .text._ZN10layer_norm31ln_parallel_residual_fwd_kernelINS_13Kernel_traitsIf6__halffS2_fjLj6144ELj1ELj1ELj8ELj16ENS_18Kernel_traits_baseILj6144EfS2_fS2_fjLj256EEEEELb0ELb0ELb1EEEvNS_9FwdParamsE --------------------------
	.section	.text._ZN10layer_norm31ln_parallel_residual_fwd_kernelINS_13Kernel_traitsIf6__halffS2_fjLj6144ELj1ELj1ELj8ELj16ENS_18Kernel_traits_baseILj6144EfS2_fS2_fjLj256EEEEELb0ELb0ELb1EEEvNS_9FwdParamsE,"ax",@progbits
	.align	128
        .global         _ZN10layer_norm31ln_parallel_residual_fwd_kernelINS_13Kernel_traitsIf6__halffS2_fjLj6144ELj1ELj1ELj8ELj16ENS_18Kernel_traits_baseILj6144EfS2_fS2_fjLj256EEEEELb0ELb0ELb1EEEvNS_9FwdParamsE
        .type           _ZN10layer_norm31ln_parallel_residual_fwd_kernelINS_13Kernel_traitsIf6__halffS2_fjLj6144ELj1ELj1ELj8ELj16ENS_18Kernel_traits_baseILj6144EfS2_fS2_fjLj256EEEEELb0ELb0ELb1EEEvNS_9FwdParamsE,@function
        .size           _ZN10layer_norm31ln_parallel_residual_fwd_kernelINS_13Kernel_traitsIf6__halffS2_fjLj6144ELj1ELj1ELj8ELj16ENS_18Kernel_traits_baseILj6144EfS2_fS2_fjLj256EEEEELb0ELb0ELb1EEEvNS_9FwdParamsE,(.L_x_13721 - _ZN10layer_norm31ln_parallel_residual_fwd_kernelINS_13Kernel_traitsIf6__halffS2_fjLj6144ELj1ELj1ELj8ELj16ENS_18Kernel_traits_baseILj6144EfS2_fS2_fjLj256EEEEELb0ELb0ELb1EEEvNS_9FwdParamsE)
        .other          _ZN10layer_norm31ln_parallel_residual_fwd_kernelINS_13Kernel_traitsIf6__halffS2_fjLj6144ELj1ELj1ELj8ELj16ENS_18Kernel_traits_baseILj6144EfS2_fS2_fjLj256EEEEELb0ELb0ELb1EEEvNS_9FwdParamsE,@"STO_CUDA_ENTRY STV_DEFAULT"
_ZN10layer_norm31ln_parallel_residual_fwd_kernelINS_13Kernel_traitsIf6__halffS2_fjLj6144ELj1ELj1ELj8ELj16ENS_18Kernel_traits_baseILj6144EfS2_fS2_fjLj256EEEEELb0ELb0ELb1EEEvNS_9FwdParamsE:
.text._ZN10layer_norm31ln_parallel_residual_fwd_kernelINS_13Kernel_traitsIf6__halffS2_fjLj6144ELj1ELj1ELj8ELj16ENS_18Kernel_traits_baseILj6144EfS2_fS2_fjLj256EEEEELb0ELb0ELb1EEEvNS_9FwdParamsE:
        /* <DEDUP_REMOVED lines=54> */
.L_x_9469:
        /* <DEDUP_REMOVED lines=25> */
.L_x_9468:
        /* <DEDUP_REMOVED lines=37> */
.L_x_9471:
        /* <DEDUP_REMOVED lines=36> */
.L_x_9470:
        /* <DEDUP_REMOVED lines=12> */
.L_x_9488:
        /* <DEDUP_REMOVED lines=11> */
[----:B-----5:R0:W5:Y:S01]  /*0af0*/  LDG.E.128 R120, desc[UR6][R112.64] ;  /* 0x0000000670787981 */ /* 0x020162000c1e1d00 */
        /* <DEDUP_REMOVED lines=20> */
.L_x_9473:
[----:B-----5:R-:W-:Y:S02]  /*0c40*/  HADD2.F32 R113, -RZ, R120.H0_H0 ;  /* 0x20000078ff717230 */ /* 0x020fe40000004100 */
[----:B------:R-:W-:Y:S02]  /*0c50*/  HADD2.F32 R115, -RZ, R121.H0_H0 ;  /* 0x20000079ff737230 */ /* 0x000fe40000004100 */
        /* <DEDUP_REMOVED lines=12> */
[----:B------:R-:W-:-:S02]  /*0d20*/  FADD.FTZ R117, R109, R122 ;  /* 0x0000007a6d757221 */ /* 0x000fc40000010000 */
[----:B------:R-:W-:Y:S01]  /*0d30*/  FADD.FTZ R119, R111, R126 ;  /* 0x0000007e6f777221 */ /* 0x000fe20000010000 */
[----:B------:R-:W-:Y:S06]  /*0d40*/  BRA `(.L_x_9474) ;  /* 0x0000000000f07947 */ /* 0x000fec0003800000 */
.L_x_9472:
[----:B------:R-:W-:-:S04]  /*0d50*/  UISETP.NE.U32.AND UP0, UPT, UR10, URZ, UPT ;  /* 0x000000ff0a00728c */ /* 0x000fc8000bf05070 */
[----:B------:R-:W-:-:S09]  /*0d60*/  UISETP.NE.AND.EX UP0, UPT, UR11, URZ, UPT, UP0 ;  /* 0x000000ff0b00728c */ /* 0x000fd2000bf05300 */
[----:B------:R-:W-:Y:S05]  /*0d70*/  BRA.U UP0, `(.L_x_9475) ;  /* 0x0000000100647547 */ /* 0x000fea000b800000 */
[----:B-----5:R-:W-:Y:S02]  /*0d80*/  HADD2.F32 R115, -RZ, R120.H0_H0 ;  /* 0x20000078ff737230 */ /* 0x020fe40000004100 */
[----:B------:R-:W-:Y:S02]  /*0d90*/  HADD2.F32 R117, -RZ, R121.H0_H0 ;  /* 0x20000079ff757230 */ /* 0x000fe40000004100 */
        /* <DEDUP_REMOVED lines=8> */
[----:B------:R-:W-:Y:S02]  /*0e20*/  HADD2.F32 R113, -RZ, R100.H1_H1 ;  /* 0x30000064ff717230 */ /* 0x000fe40000004100 */
[--C-:B------:R-:W-:Y:S02]  /*0e30*/  HADD2.F32 R127, -RZ, R123.reuse.H0_H0 ;  /* 0x2000007bff7f7230 */ /* 0x100fe40000004100 */
[----:B------:R-:W-:Y:S02]  /*0e40*/  HADD2.F32 R126, -RZ, R123.H1_H1 ;  /* 0x3000007bff7e7230 */ /* 0x000fe40000004100 */
[----:B------:R-:W-:Y:S01]  /*0e50*/  FADD.FTZ R113, R120, R113 ;  /* 0x0000007178717221 */ /* 0x000fe20000010000 */
[----:B------:R-:W-:-:S02]  /*0e60*/  HADD2.F32 R115, -RZ, R101.H1_H1 ;  /* 0x30000065ff737230 */ /* 0x000fc40000004100 */
[--C-:B------:R-:W-:Y:S02]  /*0e70*/  HADD2.F32 R116, -RZ, R102.reuse.H0_H0 ;  /* 0x20000066ff747230 */ /* 0x100fe40000004100 */
        /* <DEDUP_REMOVED lines=9> */
.L_x_9475:
[--C-:B-----5:R-:W-:Y:S02]  /*0f10*/  HADD2.F32 R0, -RZ, R120.reuse.H0_H0 ;  /* 0x20000078ff007230 */ /* 0x120fe40000004100 */
[----:B------:R-:W-:Y:S02]  /*0f20*/  HADD2.F32 R120, -RZ, R120.H1_H1 ;  /* 0x30000078ff787230 */ /* 0x000fe40000004100 */
[--C-:B------:R-:W-:Y:S02]  /*0f30*/  HADD2.F32 R115, -RZ, R100.reuse.H1_H1 ;  /* 0x30000064ff737230 */ /* 0x100fe40000004100 */
[----:B------:R-:W-:Y:S02]  /*0f40*/  HADD2.F32 R113, -RZ, R100.H0_H0 ;  /* 0x20000064ff717230 */ /* 0x000fe40000004100 */
[----:B------:R-:W-:Y:S02]  /*0f50*/  HADD2.F32 R112, -RZ, R121.H0_H0 ;  /* 0x20000079ff707230 */ /* 0x000fe40000004100 */
[----:B------:R-:W-:Y:S01]  /*0f60*/  FADD.FTZ R120, R120, R115 ;  /* 0x0000007378787221 */ /* 0x000fe20000010000 */
[----:B------:R-:W-:-:S02]  /*0f70*/  HADD2.F32 R114, -RZ, R122.H0_H0 ;  /* 0x2000007aff727230 */ /* 0x000fc40000004100 */
[----:B------:R-:W-:Y:S01]  /*0f80*/  FADD.FTZ R113, R0, R113 ;  /* 0x0000007100717221 */ /* 0x000fe20000010000 */
[----:B------:R-:W-:Y:S02]  /*0f90*/  HADD2.F32 R117, -RZ, R101.H0_H0 ;  /* 0x20000065ff757230 */ /* 0x000fe40000004100 */
[--C-:B------:R-:W-:Y:S02]  /*0fa0*/  HADD2.F32 R116, -RZ, R123.reuse.H0_H0 ;  /* 0x2000007bff747230 */ /* 0x100fe40000004100 */
        /* <DEDUP_REMOVED lines=22> */
.L_x_9474:
        /* <DEDUP_REMOVED lines=18> */
[----:B-----5:R-:W-:Y:S02]  /*1230*/  HADD2.F32 R0, -RZ, R124.H0_H0 ;  /* 0x2000007cff007230 */ /* 0x020fe40000004100 */
[----:B0-----:R-:W-:Y:S02]  /*1240*/  HADD2.F32 R121, -RZ, R100.H0_H0 ;  /* 0x20000064ff797230 */ /* 0x001fe40000004100 */
[----:B------:R-:W-:Y:S02]  /*1250*/  HADD2.F32 R124, -RZ, R124.H1_H1 ;  /* 0x3000007cff7c7230 */ /* 0x000fe40000004100 */
[----:B------:R-:W-:Y:S02]  /*1260*/  HADD2.F32 R123, -RZ, R100.H1_H1 ;  /* 0x30000064ff7b7230 */ /* 0x000fe40000004100 */
        /* <DEDUP_REMOVED lines=8> */
[----:B------:R-:W-:Y:S01]  /*12f0*/  FADD.FTZ R120, R104, R121 ;  /* 0x0000007968787221 */ /* 0x000fe20000010000 */
[----:B------:R-:W-:Y:S02]  /*1300*/  HADD2.F32 R0, -RZ, R101.H1_H1 ;  /* 0x30000065ff007230 */ /* 0x000fe40000004100 */
[----:B------:R-:W-:Y:S01]  /*1310*/  FADD.FTZ R121, R105, R124 ;  /* 0x0000007c69797221 */ /* 0x000fe20000010000 */
[----:B------:R-:W-:-:S02]  /*1320*/  HADD2.F32 R122, -RZ, R126.H0_H0 ;  /* 0x2000007eff7a7230 */ /* 0x000fc40000004100 */
[----:B------:R-:W-:Y:S02]  /*1330*/  HADD2.F32 R127, -RZ, R102.H0_H0 ;  /* 0x20000066ff7f7230 */ /* 0x000fe40000004100 */
        /* <DEDUP_REMOVED lines=13> */
[----:B------:R-:W-:Y:S02]  /*1410*/  FADD.FTZ R126, R110, R127 ;  /* 0x0000007f6e7e7221 */ /* 0x000fe40000010000 */
[----:B------:R-:W-:Y:S01]  /*1420*/  FADD.FTZ R127, R111, R134 ;  /* 0x000000866f7f7221 */ /* 0x000fe20000010000 */
[----:B------:R-:W-:Y:S06]  /*1430*/  BRA `(.L_x_9478) ;  /* 0x0000000000cc7947 */ /* 0x000fec0003800000 */
.L_x_9477:
[--C-:B0----5:R-:W-:Y:S02]  /*1440*/  HADD2.F32 R122, -RZ, R125.reuse.H0_H0 ;  /* 0x2000007dff7a7230 */ /* 0x121fe40000004100 */
        /* <DEDUP_REMOVED lines=24> */
.L_x_9476:
        /* <DEDUP_REMOVED lines=18> */
.L_x_9479:
        /* <DEDUP_REMOVED lines=8> */
.L_x_9478:
        /* <DEDUP_REMOVED lines=48> */
.L_x_9481:
        /* <DEDUP_REMOVED lines=25> */
.L_x_9480:
        /* <DEDUP_REMOVED lines=18> */
.L_x_9483:
        /* <DEDUP_REMOVED lines=8> */
.L_x_9482:
        /* <DEDUP_REMOVED lines=107> */
.L_x_9485:
[----:B------:R-:W-:Y:S05]  /*2450*/  BSYNC.RECONVERGENT B0 ;  /* 0x0000000000007941 */ /* 0x000fea0003800200 */
.L_x_9484:
        /* <DEDUP_REMOVED lines=15> */
.L_x_9487:
[----:B------:R-:W-:Y:S05]  /*2550*/  BSYNC.RECONVERGENT B0 ;  /* 0x0000000000007941 */ /* 0x000fea0003800200 */
.L_x_9486:
        /* <DEDUP_REMOVED lines=67> */
[----:B------:R-:W1:Y:S01]  /*2990*/  LDC.64 R122, c[0x0][0x428] ;  /* 0x00010a00ff7a7b82 */ /* 0x000e620000000a00 */
[C---:B------:R-:W-:Y:S01]  /*29a0*/  FADD.FTZ R154, -R144.reuse, R132 ;  /* 0x00000084909a7221 */ /* 0x040fe20000010100 */
[C---:B------:R-:W-:Y:S01]  /*29b0*/  FADD.FTZ R155, -R144.reuse, R133 ;  /* 0x00000085909b7221 */ /* 0x040fe20000010100 */
[----:B------:R3:W2:Y:S01]  /*29c0*/  MUFU.RSQ R163, R114 ;  /* 0x0000007200a37308 */ /* 0x0006a20000001400 */
[C---:B------:R-:W-:Y:S01]  /*29d0*/  FADD.FTZ R148, -R144.reuse, R115 ;  /* 0x0000007390947221 */ /* 0x040fe20000010100 */
[C---:B------:R-:W-:Y:S01]  /*29e0*/  FADD.FTZ R116, -R144.reuse, R116 ;  /* 0x0000007490747221 */ /* 0x040fe20000010100 */
[----:B------:R-:W-:Y:S01]  /*29f0*/  FADD.FTZ R117, -R144, R117 ;  /* 0x0000007590757221 */ /* 0x000fe20000010100 */
[----:B0-----:R-:W-:Y:S01]  /*2a00*/  @!P0 IMAD.WIDE R112, R2, 0x4, R128 ;  /* 0x0000000402708825 */ /* 0x001fe200078e0280 */
[----:B------:R-:W0:Y:S03]  /*2a10*/  LDC.64 R132, c[0x0][0x430] ;  /* 0x00010c00ff847b82 */ /* 0x000e260000000a00 */
[C---:B------:R-:W-:Y:S01]  /*2a20*/  FADD.FTZ R130, -R144.reuse, R118 ;  /* 0x0000007690827221 */ /* 0x040fe20000010100 */
[C---:B------:R-:W-:Y:S01]  /*2a30*/  FADD.FTZ R140, -R144.reuse, R119 ;  /* 0x00000077908c7221 */ /* 0x040fe20000010100 */
[----:B------:R-:W-:Y:S01]  /*2a40*/  FADD.FTZ R157, -R144, R135 ;  /* 0x00000087909d7221 */ /* 0x000fe20000010100 */
[----:B---3--:R-:W-:Y:S01]  /*2a50*/  @!P0 IMAD.WIDE R114, R2, 0x4, R142 ;  /* 0x0000000402728825 */ /* 0x008fe200078e028e */
[----:B------:R3:W-:Y:S03]  /*2a60*/  @!P0 STG.E desc[UR6][R112.64], R161 ;  /* 0x000000a170008986 */ /* 0x0007e6000c101906 */
[C---:B------:R-:W-:Y:S01]  /*2a70*/  FADD.FTZ R149, -R144.reuse, R120 ;  /* 0x0000007890957221 */ /* 0x040fe20000010100 */
[C---:B------:R-:W-:Y:S01]  /*2a80*/  FADD.FTZ R150, -R144.reuse, R121 ;  /* 0x0000007990967221 */ /* 0x040fe20000010100 */
[C---:B------:R-:W-:Y:S01]  /*2a90*/  FADD.FTZ R153, -R144.reuse, R124 ;  /* 0x0000007c90997221 */ /* 0x040fe20000010100 */
[C---:B------:R-:W-:Y:S01]  /*2aa0*/  FADD.FTZ R127, -R144.reuse, R127 ;  /* 0x0000007f907f7221 */ /* 0x040fe20000010100 */
[C---:B------:R-:W-:Y:S01]  /*2ab0*/  FADD.FTZ R125, -R144.reuse, R125 ;  /* 0x0000007d907d7221 */ /* 0x040fe20000010100 */
[C---:B------:R-:W-:Y:S01]  /*2ac0*/  FADD.FTZ R126, -R144.reuse, R126 ;  /* 0x0000007e907e7221 */ /* 0x040fe20000010100 */
[----:B------:R-:W-:Y:S01]  /*2ad0*/  FADD.FTZ R158, -R144, R136 ;  /* 0x00000088909e7221 */ /* 0x000fe20000010100 */
[C---:B--2---:R-:W-:Y:S01]  /*2ae0*/  FMUL.FTZ R119, R163.reuse, R146 ;  /* 0x00000092a3777220 */ /* 0x044fe20000410000 */
[C---:B------:R-:W-:Y:S01]  /*2af0*/  FMUL.FTZ R118, R163.reuse, R145 ;  /* 0x00000091a3767220 */ /* 0x040fe20000410000 */
[C---:B------:R-:W-:Y:S01]  /*2b00*/  FMUL.FTZ R147, R163.reuse, R147 ;  /* 0x00000093a3937220 */ /* 0x040fe20000410000 */
[C---:B------:R-:W-:Y:S01]  /*2b10*/  FMUL.FTZ R148, R163.reuse, R148 ;  /* 0x00000094a3947220 */ /* 0x040fe20000410000 */
[C---:B------:R-:W-:Y:S01]  /*2b20*/  FMUL.FTZ R129, R163.reuse, R116 ;  /* 0x00000074a3817220 */ /* 0x040fe20000410000 */
[C---:B------:R-:W-:Y:S01]  /*2b30*/  FMUL.FTZ R128, R163.reuse, R117 ;  /* 0x00000075a3807220 */ /* 0x040fe20000410000 */
[C---:B------:R-:W-:Y:S01]  /*2b40*/  FMUL.FTZ R135, R163.reuse, R130 ;  /* 0x00000082a3877220 */ /* 0x040fe20000410000 */
[----:B------:R-:W-:Y:S01]  /*2b50*/  FMUL.FTZ R140, R163, R140 ;  /* 0x0000008ca38c7220 */ /* 0x000fe20000410000 */
[----:B------:R2:W-:Y:S01]  /*2b60*/  @!P0 STG.E desc[UR6][R114.64], R163 ;  /* 0x000000a372008986 */ /* 0x0005e2000c101906 */
[----:B------:R-:W-:Y:S01]  /*2b70*/  FFMA.FTZ R116, R119, R28, R24 ;  /* 0x0000001c77747223 */ /* 0x000fe20000010018 */
[----:B---3--:R-:W-:Y:S01]  /*2b80*/  FFMA.FTZ R113, R118, R29, R25 ;  /* 0x0000001d76717223 */ /* 0x008fe20000010019 */
[----:B------:R-:W-:Y:S01]  /*2b90*/  FFMA.FTZ R117, R129, R32, R20 ;  /* 0x0000002081757223 */ /* 0x000fe20000010014 */
[----:B------:R-:W-:Y:S01]  /*2ba0*/  FFMA.FTZ R120, R128, R33, R21 ;  /* 0x0000002180787223 */ /* 0x000fe20000010015 */
[----:B------:R-:W-:Y:S01]  /*2bb0*/  FFMA.FTZ R121, R135, R34, R22 ;  /* 0x0000002287797223 */ /* 0x000fe20000010016 */
[----:B------:R-:W-:Y:S01]  /*2bc0*/  FFMA.FTZ R124, R140, R35, R23 ;  /* 0x000000238c7c7223 */ /* 0x000fe20000010017 */
[----:B------:R-:W-:Y:S01]  /*2bd0*/  F2FP.F16.F32.PACK_AB R112, R113, R116 ;  /* 0x000000747170723e */ /* 0x000fe200000000ff */
[C---:B------:R-:W-:Y:S01]  /*2be0*/  FADD.FTZ R138, -R144.reuse, R138 ;  /* 0x0000008a908a7221 */ /* 0x040fe20000010100 */
[C---:B------:R-:W-:Y:S01]  /*2bf0*/  FMUL.FTZ R149, R163.reuse, R149 ;  /* 0x00000095a3957220 */ /* 0x040fe20000410000 */
[----:B------:R-:W-:Y:S01]  /*2c00*/  FMUL.FTZ R150, R163, R150 ;  /* 0x00000096a3967220 */ /* 0x000fe20000410000 */
[----:B------:R-:W-:Y:S01]  /*2c10*/  FADD.FTZ R156, -R144, R134 ;  /* 0x00000086909c7221 */ /* 0x000fe20000010100 */
[----:B--2---:R-:W-:Y:S01]  /*2c20*/  FFMA.FTZ R114, R147, R30, R26 ;  /* 0x0000001e93727223 */ /* 0x004fe2000001001a */
[----:B------:R-:W-:Y:S01]  /*2c30*/  FFMA.FTZ R115, R148, R31, R27 ;  /* 0x0000001f94737223 */ /* 0x000fe2000001001b */
[----:B------:R-:W-:Y:S01]  /*2c40*/  FADD.FTZ R159, -R144, R137 ;  /* 0x00000089909f7221 */ /* 0x000fe20000010100 */
[C---:B------:R-:W-:Y:S01]  /*2c50*/  FMUL.FTZ R136, R163.reuse, R127 ;  /* 0x0000007fa3887220 */ /* 0x040fe20000410000 */
[C---:B------:R-:W-:Y:S01]  /*2c60*/  FMUL.FTZ R134, R163.reuse, R125 ;  /* 0x0000007da3867220 */ /* 0x040fe20000410000 */
[----:B------:R-:W-:Y:S01]  /*2c70*/  FMUL.FTZ R137, R163, R126 ;  /* 0x0000007ea3897220 */ /* 0x000fe20000410000 */
[----:B------:R-:W-:Y:S01]  /*2c80*/  F2FP.F16.F32.PACK_AB R113, R115, R114 ;  /* 0x000000727371723e */ /* 0x000fe200000000ff */
[----:B------:R-:W-:Y:S01]  /*2c90*/  FMUL.FTZ R142, R163, R155 ;  /* 0x0000009ba38e7220 */ /* 0x000fe20000410000 */
[----:B------:R-:W-:Y:S01]  /*2ca0*/  F2FP.F16.F32.PACK_AB R114, R120, R117 ;  /* 0x000000757872723e */ /* 0x000fe200000000ff */
[----:B-1----:R-:W-:Y:S01]  /*2cb0*/  IMAD.WIDE.U32 R116, R3, 0x10, R122 ;  /* 0x0000001003747825 */ /* 0x002fe200078e007a */
[----:B------:R-:W-:-:S03]  /*2cc0*/  F2FP.F16.F32.PACK_AB R115, R124, R121 ;  /* 0x000000797c73723e */ /* 0x000fc600000000ff */
[----:B------:R-:W-:Y:S01]  /*2cd0*/  FFMA.FTZ R119, R119, R52, R92 ;  /* 0x0000003477777223 */ /* 0x000fe2000001005c */
[----:B------:R-:W-:Y:S01]  /*2ce0*/  FFMA.FTZ R118, R118, R53, R93 ;  /* 0x0000003576767223 */ /* 0x000fe2000001005d */
[----:B0-----:R-:W-:-:S04]  /*2cf0*/  IMAD.WIDE.U32 R124, R3, 0x10, R132 ;  /* 0x00000010037c7825 */ /* 0x001fc800078e0084 */
[C---:B------:R-:W-:Y:S01]  /*2d00*/  FMUL.FTZ R155, R163.reuse, R138 ;  /* 0x0000008aa39b7220 */ /* 0x040fe20000410000 */
[----:B------:R0:W-:Y:S01]  /*2d10*/  STG.E.128 desc[UR6][R116.64], R112 ;  /* 0x0000007074007986 */ /* 0x0001e2000c101d06 */
[----:B------:R-:W-:Y:S01]  /*2d20*/  FFMA.FTZ R3, R150, R37, R17 ;  /* 0x0000002596037223 */ /* 0x000fe20000010011 */
[C---:B------:R-:W-:Y:S01]  /*2d30*/  FMUL.FTZ R151, R163.reuse, R151 ;  /* 0x00000097a3977220 */ /* 0x040fe20000410000 */
[----:B------:R-:W-:Y:S01]  /*2d40*/  FMUL.FTZ R152, R163, R152 ;  /* 0x00000098a3987220 */ /* 0x000fe20000410000 */
[----:B------:R-:W-:-:S04]  /*2d50*/  IMAD.WIDE.U32 R120, R131, 0x10, R122 ;  /* 0x0000001083787825 */ /* 0x000fc800078e007a */
[C---:B------:R-:W-:Y:S01]  /*2d60*/  FFMA.FTZ R138, R136.reuse, R43, R15 ;  /* 0x0000002b888a7223 */ /* 0x040fe2000001000f */
[----:B------:R-:W-:Y:S01]  /*2d70*/  FMUL.FTZ R153, R163, R153 ;  /* 0x00000099a3997220 */ /* 0x000fe20000410000 */
[----:B------:R-:W-:Y:S01]  /*2d80*/  FFMA.FTZ R136, R136, R67, R83 ;  /* 0x0000004388887223 */ /* 0x000fe20000010053 */
[----:B------:R-:W-:-:S04]  /*2d90*/  IMAD.WIDE.U32 R126, R131, 0x10, R132 ;  /* 0x00000010837e7825 */ /* 0x000fc800078e0084 */
[----:B------:R-:W-:Y:S01]  /*2da0*/  FFMA.FTZ R131, R137, R66, R82 ;  /* 0x0000004289837223 */ /* 0x000fe20000010052 */
[----:B------:R-:W-:Y:S01]  /*2db0*/  FADD.FTZ R160, -R144, R139 ;  /* 0x0000008b90a07221 */ /* 0x000fe20000010100 */
[C---:B------:R-:W-:Y:S01]  /*2dc0*/  FMUL.FTZ R143, R163.reuse, R156 ;  /* 0x0000009ca38f7220 */ /* 0x040fe20000410000 */
[----:B------:R-:W-:Y:S01]  /*2dd0*/  FMUL.FTZ R144, R163, R157 ;  /* 0x0000009da3907220 */ /* 0x000fe20000410000 */
[----:B------:R-:W-:Y:S01]  /*2de0*/  FFMA.FTZ R129, R129, R56, R88 ;  /* 0x0000003881817223 */ /* 0x000fe20000010058 */
[----:B------:R-:W-:Y:S01]  /*2df0*/  F2FP.F16.F32.PACK_AB R131, R136, R131 ;  /* 0x000000838883723e */ /* 0x000fe200000000ff */
[----:B------:R-:W-:Y:S01]  /*2e00*/  FFMA.FTZ R136, R143, R46, R10 ;  /* 0x0000002e8f887223 */ /* 0x000fe2000001000a */
[----:B------:R-:W-:Y:S01]  /*2e10*/  FFMA.FTZ R135, R135, R58, R90 ;  /* 0x0000003a87877223 */ /* 0x000fe2000001005a */
[----:B------:R-:W-:Y:S01]  /*2e20*/  FFMA.FTZ R140, R140, R59, R91 ;  /* 0x0000003b8c8c7223 */ /* 0x000fe2000001005b */
[----:B0-----:R-:W-:Y:S01]  /*2e30*/  FFMA.FTZ R116, R149, R36, R16 ;  /* 0x0000002495747223 */ /* 0x001fe20000010010 */
[----:B------:R-:W-:Y:S01]  /*2e40*/  F2FP.F16.F32.PACK_AB R112, R118, R119 ;  /* 0x000000777670723e */ /* 0x000fe200000000ff */
        /* <DEDUP_REMOVED lines=8> */
[----:B------:R-:W-:Y:S01]  /*2ed0*/  F2FP.F16.F32.PACK_AB R117, R118, R117 ;  /* 0x000000757675723e */ /* 0x000fe200000000ff */
[----:B------:R-:W-:Y:S01]  /*2ee0*/  FMUL.FTZ R139, R163, R154 ;  /* 0x0000009aa38b7220 */ /* 0x000fe20000410000 */
[----:B------:R-:W-:Y:S01]  /*2ef0*/  F2FP.F16.F32.PACK_AB R118, R128, R3 ;  /* 0x000000038076723e */ /* 0x000fe200000000ff */
[----:B------:R-:W-:Y:S01]  /*2f00*/  FFMA.FTZ R128, R149, R60, R84 ;  /* 0x0000003c95807223 */ /* 0x000fe20000010054 */
[----:B------:R-:W-:Y:S01]  /*2f10*/  F2FP.F16.F32.PACK_AB R149, R137, R136 ;  /* 0x000000888995723e */ /* 0x000fe200000000ff */
[----:B------:R-:W-:Y:S01]  /*2f20*/  FFMA.FTZ R147, R147, R54, R94 ;  /* 0x0000003693937223 */ /* 0x000fe2000001005e */
[----:B------:R-:W0:Y:S01]  /*2f30*/  LDC.64 R136, c[0x0][0x380] ;  /* 0x0000e000ff887b82 */ /* 0x000e220000000a00 */
[----:B------:R-:W-:Y:S01]  /*2f40*/  F2FP.F16.F32.PACK_AB R114, R114, R129 ;  /* 0x000000817272723e */ /* 0x000fe200000000ff */
[----:B------:R-:W-:Y:S01]  /*2f50*/  FFMA.FTZ R148, R148, R55, R95 ;  /* 0x0000003794947223 */ /* 0x000fe2000001005f */
[----:B------:R-:W-:Y:S01]  /*2f60*/  F2FP.F16.F32.PACK_AB R115, R140, R135 ;  /* 0x000000878c73723e */ /* 0x000fe200000000ff */
[----:B------:R-:W-:Y:S01]  /*2f70*/  FFMA.FTZ R130, R153, R64, R80 ;  /* 0x0000004099827223 */ /* 0x000fe20000010050 */
[----:B------:R-:W-:Y:S01]  /*2f80*/  FFMA.FTZ R129, R134, R65, R81 ;  /* 0x0000004186817223 */ /* 0x000fe20000010051 */
[C---:B------:R-:W-:Y:S01]  /*2f90*/  FMUL.FTZ R145, R163.reuse, R158 ;  /* 0x0000009ea3917220 */ /* 0x040fe20000410000 */
[----:B------:R-:W-:Y:S01]  /*2fa0*/  FMUL.FTZ R146, R163, R159 ;  /* 0x0000009fa3927220 */ /* 0x000fe20000410000 */
[----:B------:R-:W-:Y:S01]  /*2fb0*/  FFMA.FTZ R3, R150, R61, R85 ;  /* 0x0000003d96037223 */ /* 0x000fe20000010055 */
[----:B------:R-:W-:Y:S01]  /*2fc0*/  FFMA.FTZ R134, R139, R44, R8 ;  /* 0x0000002c8b867223 */ /* 0x000fe20000010008 */
[----:B------:R-:W-:Y:S01]  /*2fd0*/  FFMA.FTZ R135, R142, R45, R9 ;  /* 0x0000002d8e877223 */ /* 0x000fe20000010009 */
[----:B------:R-:W-:Y:S01]  /*2fe0*/  FMUL.FTZ R160, R163, R160 ;  /* 0x000000a0a3a07220 */ /* 0x000fe20000410000 */
[----:B------:R-:W-:Y:S01]  /*2ff0*/  IMAD.WIDE.U32 R122, R141, 0x10, R122 ;  /* 0x000000108d7a7825 */ /* 0x000fe200078e007a */
[----:B------:R-:W-:-:S03]  /*3000*/  F2FP.F16.F32.PACK_AB R119, R138, R119 ;  /* 0x000000778a77723e */ /* 0x000fc600000000ff */
[----:B------:R-:W-:Y:S01]  /*3010*/  FFMA.FTZ R138, R145, R48, R4 ;  /* 0x00000030918a7223 */ /* 0x000fe20000010004 */
[----:B------:R-:W-:Y:S01]  /*3020*/  F2FP.F16.F32.PACK_AB R113, R148, R147 ;  /* 0x000000939471723e */ /* 0x000fe200000000ff */
[----:B------:R-:W-:Y:S01]  /*3030*/  IMAD.WIDE.U32 R132, R141, 0x10, R132 ;  /* 0x000000108d847825 */ /* 0x000fe200078e0084 */
[----:B------:R-:W-:-:S03]  /*3040*/  F2FP.F16.F32.PACK_AB R130, R129, R130 ;  /* 0x000000828182723e */ /* 0x000fc600000000ff */
        /* <DEDUP_REMOVED lines=26> */
[----:B0-----:R-:W-:-:S03]  /*31f0*/  IADD3 R2, PT, PT, R2, R136, RZ ;  /* 0x0000008802027210 */ /* 0x001fc60007ffe0ff */
[----:B------:R1:W-:Y:S01]  /*3200*/  STG.E.128 desc[UR6][R132.64], R144 ;  /* 0x0000009084007986 */ /* 0x0003e2000c101d06 */
[----:B------:R-:W-:-:S13]  /*3210*/  ISETP.GE.AND P0, PT, R2, R137, PT ;  /* 0x000000890200720c */ /* 0x000fda0003f06270 */
[----:B------:R-:W-:Y:S05]  /*3220*/  @!P0 BRA `(.L_x_9488) ;  /* 0xffffffd800048947 */ /* 0x000fea000383ffff */
[----:B------:R-:W-:Y:S05]  /*3230*/  EXIT ;  /* 0x000000000000794d */ /* 0x000fea0003800000 */
.L_x_9489:
        /* <DEDUP_REMOVED lines=12> */
.L_x_13721:


//--------------------- .text._ZN10layer_norm31ln_parallel_residual_fwd_kernelINS_13Kernel_traitsIf6__halffS2_fjLj6144ELj1ELj1ELj8ELj16ENS_18Kernel_traits_baseILj6144EfS2_fS2_fjLj256EEEEELb0ELb1ELb0EEEvNS_9FwdParamsE --------------------------
	.section	.text._ZN10layer_norm31ln_parallel_residual_fwd_kernelINS_13Kernel_traitsIf6__halffS2_fjLj6144ELj1ELj1ELj8ELj16ENS_18Kernel_traits_baseILj6144EfS2_fS2_fjLj256EEEEELb0ELb1ELb0EEEvNS_9FwdParamsE,"ax",@progbits
	.align	128
        .global         _ZN10layer_norm31ln_parallel_residual_fwd_kernelINS_13Kernel_traitsIf6__halffS2_fjLj6144ELj1ELj1ELj8ELj16ENS_18Kernel_traits_baseILj6144EfS2_fS2_fjLj256EEEEELb0ELb1ELb0EEEvNS_9FwdParamsE
        .type           _ZN10layer_norm31ln_parallel_residual_fwd_kernelINS_13Kernel_traitsIf6__halffS2_fjLj6144ELj1ELj1ELj8ELj16ENS_18Kernel_traits_baseILj6144EfS2_fS2_fjLj256EEEEELb0ELb1ELb0EEEvNS_9FwdParamsE,@function
        .size           _ZN10layer_norm31ln_parallel_residual_fwd_kernelINS_13Kernel_traitsIf6__halffS2_fjLj6144ELj1ELj1ELj8ELj16ENS_18Kernel_traits_baseILj6144EfS2_fS2_fjLj256EEEEELb0ELb1ELb0EEEvNS_9FwdParamsE,(.L_x_13722 - _ZN10layer_norm31ln_parallel_residual_fwd_kernelINS_13Kernel_traitsIf6__halffS2_fjLj6144ELj1ELj1ELj8ELj16ENS_18Kernel_traits_baseILj6144EfS2_fS2_fjLj256EEEEELb0ELb1ELb0EEEvNS_9FwdParamsE)
        .other          _ZN10layer_norm31ln_parallel_residual_fwd_kernelINS_13Kernel_traitsIf6__halffS2_fjLj6144ELj1ELj1ELj8ELj16ENS_18Kernel_traits_baseILj6144EfS2_fS2_fjLj256EEEEELb0ELb1ELb0EEEvNS_9FwdParamsE,@"STO_CUDA_ENTRY STV_DEFAULT"
_ZN10layer_norm31ln_parallel_residual_fwd_kernelINS_13Kernel_traitsIf6__halffS2_fjLj6144ELj1ELj1ELj8ELj16ENS_18Kernel_traits_baseILj6144EfS2_fS2_fjLj256EEEEELb0ELb1ELb0EEEvNS_9FwdParamsE:
.text._ZN10layer_norm31ln_parallel_residual_fwd_kernelINS_13Kernel_traitsIf6__halffS2_fjLj6144ELj1ELj1ELj8ELj16ENS_18Kernel_traits_baseILj6144EfS2_fS2_fjLj256EEEEELb0ELb1ELb0EEEvNS_9FwdParamsE:
        /* <DEDUP_REMOVED lines=50> */
.L_x_9491:
        /* <DEDUP_REMOVED lines=30> */
.L_x_9492:
[----:B------:R-:W-:Y:S05]  /*0500*/  BSYNC.RECONVERGENT B0 ;  /* 0x0000000000007941 */ /* 0x000fea0003800200 */
.L_x_9490:
        /* <DEDUP_REMOVED lines=22> */
.L_x_9517:
        /* <DEDUP_REMOVED lines=19> */
[----:B------:R0:W5:Y:S04]  /*07a0*/  @P1 LDG.E.128 R52, desc[UR6][R62.64] ;  /* 0x000000063e341981 */ /* 0x000168000c1e1d00 */
[----:B-1----:R0:W5:Y:S01]  /*07b0*/  @P1 LDG.E.128 R56, desc[UR6][R62.64+0x10] ;  /* 0x000010063e381981 */ /* 0x002162000c1e1d00 */
        /* <DEDUP_REMOVED lines=15> */
.L_x_9496:
        /* <DEDUP_REMOVED lines=17> */
.L_x_9495:
        /* <DEDUP_REMOVED lines=28> */
.L_x_9498:
        /* <DEDUP_REMOVED lines=32> */
.L_x_9497:
[----:B------:R-:W0:Y:S01]  /*0d80*/  LDC.64 R84, c[0x0][0x3a8] ;  /* 0x0000ea00ff547b82 */ /* 0x000e220000000a00 */
[C---:B------:R-:W-:Y:S01]  /*0d90*/  IADD3 R0, PT, PT, R97.reuse, 0x100, RZ ;  /* 0x0000010061007810 */ /* 0x040fe20007ffe0ff */
[----:B0-----:R-:W-:-:S05]  /*0da0*/  IMAD.WIDE.U32 R84, R97, 0x20, R84 ;  /* 0x0000002061547825 */ /* 0x001fca00078e0054 */
[----:B------:R0:W-:Y:S04]  /*0db0*/  STG.E.128 desc[UR6][R84.64], R60 ;  /* 0x0000003c54007986 */ /* 0x0001e8000c101d06 */
[----:B------:R0:W-:Y:S02]  /*0dc0*/  STG.E.128 desc[UR6][R84.64+0x10], R64 ;  /* 0x0000104054007986 */ /* 0x0001e4000c101d06 */
.L_x_9494:
[----:B--234-:R-:W-:Y:S05]  /*0dd0*/  BSYNC.RECONVERGENT B0 ;  /* 0x0000000000007941 */ /* 0x01cfea0003800200 */
.L_x_9493:
        /* <DEDUP_REMOVED lines=52> */
.L_x_9502:
[--C-:B--2--5:R-:W-:Y:S02]  /*1120*/  HADD2.F32 R70, -RZ, R73.reuse.H0_H0 ;  /* 0x20000049ff467230 */ /* 0x124fe40000004100 */
        /* <DEDUP_REMOVED lines=24> */
.L_x_9501:
[----:B------:R-:W-:Y:S05]  /*12b0*/  @!P1 BRA `(.L_x_9504) ;  /* 0x0000000000449947 */ /* 0x000fea0003800000 */
[--C-:B--2--5:R-:W-:Y:S02]  /*12c0*/  HADD2.F32 R69, -RZ, R72.reuse.H0_H0 ;  /* 0x20000048ff457230 */ /* 0x124fe40000004100 */
        /* <DEDUP_REMOVED lines=16> */
.L_x_9504:
        /* <DEDUP_REMOVED lines=8> */
.L_x_9503:
[----:B0-----:R-:W0:Y:S02]  /*1450*/  LDC.64 R84, c[0x0][0x3a8] ;  /* 0x0000ea00ff547b82 */ /* 0x001e240000000a00 */
[C---:B0-----:R-:W-:Y:S01]  /*1460*/  IMAD.WIDE.U32 R84, R0.reuse, 0x20, R84 ;  /* 0x0000002000547825 */ /* 0x041fe200078e0054 */
[----:B------:R-:W-:-:S04]  /*1470*/  IADD3 R0, PT, PT, R0, 0x100, RZ ;  /* 0x0000010000007810 */ /* 0x000fc80007ffe0ff */
[----:B------:R2:W-:Y:S04]  /*1480*/  STG.E.128 desc[UR6][R84.64], R68 ;  /* 0x0000004454007986 */ /* 0x0005e8000c101d06 */
[----:B------:R2:W-:Y:S02]  /*1490*/  STG.E.128 desc[UR6][R84.64+0x10], R72 ;  /* 0x0000104854007986 */ /* 0x0005e4000c101d06 */
.L_x_9500:
[----:B------:R-:W-:Y:S05]  /*14a0*/  BSYNC.RECONVERGENT B0 ;  /* 0x0000000000007941 */ /* 0x000fea0003800200 */
.L_x_9499:
        /* <DEDUP_REMOVED lines=26> */
[--C-:B--2---:R-:W-:Y:S02]  /*1650*/  HADD2.F32 R84, -RZ, R82.reuse.H0_H0 ;  /* 0x20000052ff547230 */ /* 0x104fe40000004100 */
        /* <DEDUP_REMOVED lines=25> */
.L_x_9508:
[--C-:B---3-5:R-:W-:Y:S02]  /*17f0*/  HADD2.F32 R78, -RZ, R81.reuse.H0_H0 ;  /* 0x20000051ff4e7230 */ /* 0x128fe40000004100 */
[----:B--2---:R-:W-:Y:S02]  /*1800*/  HADD2.F32 R84, -RZ, R81.H1_H1 ;  /* 0x30000051ff547230 */ /* 0x004fe40000004100 */
        /* <DEDUP_REMOVED lines=23> */
.L_x_9507:
[----:B------:R-:W-:Y:S05]  /*1980*/  @!P1 BRA `(.L_x_9510) ;  /* 0x0000000000449947 */ /* 0x000fea0003800000 */
[--C-:B---3-5:R-:W-:Y:S02]  /*1990*/  HADD2.F32 R77, -RZ, R80.reuse.H0_H0 ;  /* 0x20000050ff4d7230 */ /* 0x128fe40000004100 */
[----:B------:R-:W-:Y:S02]  /*19a0*/  HADD2.F32 R80, -RZ, R80.H1_H1 ;  /* 0x30000050ff507230 */ /* 0x000fe40000004100 */
[--C-:B------:R-:W-:Y:S02]  /*19b0*/  HADD2.F32 R79, -RZ, R81.reuse.H0_H0 ;  /* 0x20000051ff4f7230 */ /* 0x100fe40000004100 */
[----:B------:R-:W-:Y:S01]  /*19c0*/  FADD.FTZ R76, R52, R77 ;  /* 0x0000004d344c7221 */ /* 0x000fe20000010000 */
[----:B--2---:R-:W-:Y:S02]  /*19d0*/  HADD2.F32 R84, -RZ, R81.H1_H1 ;  /* 0x30000051ff547230 */ /* 0x004fe40000004100 */
        /* <DEDUP_REMOVED lines=12> */
.L_x_9510:
        /* <DEDUP_REMOVED lines=8> */
.L_x_9509:
[----:B--2---:R-:W0:Y:S02]  /*1b20*/  LDC.64 R84, c[0x0][0x3a8] ;  /* 0x0000ea00ff547b82 */ /* 0x004e240000000a00 */
[----:B0-----:R-:W-:-:S05]  /*1b30*/  IMAD.WIDE.U32 R84, R0, 0x20, R84 ;  /* 0x0000002000547825 */ /* 0x001fca00078e0054 */
[----:B------:R3:W-:Y:S04]  /*1b40*/  STG.E.128 desc[UR6][R84.64], R76 ;  /* 0x0000004c54007986 */ /* 0x0007e8000c101d06 */
[----:B------:R3:W-:Y:S02]  /*1b50*/  STG.E.128 desc[UR6][R84.64+0x10], R80 ;  /* 0x0000105054007986 */ /* 0x0007e4000c101d06 */
.L_x_9506:
[----:B------:R-:W-:Y:S05]  /*1b60*/  BSYNC.RECONVERGENT B0 ;  /* 0x0000000000007941 */ /* 0x000fea0003800200 */
.L_x_9505:
        /* <DEDUP_REMOVED lines=212> */
.L_x_9512:
[----:B------:R-:W-:Y:S05]  /*28b0*/  BSYNC.RECONVERGENT B0 ;  /* 0x0000000000007941 */ /* 0x000fea0003800200 */
.L_x_9511:
        /* <DEDUP_REMOVED lines=34> */
.L_x_9514:
[----:B------:R-:W-:Y:S05]  /*2ae0*/  BSYNC.RECONVERGENT B0 ;  /* 0x0000000000007941 */ /* 0x000fea0003800200 */
.L_x_9513:
        /* <DEDUP_REMOVED lines=33> */
.L_x_9516:
[----:B------:R-:W-:Y:S05]  /*2d00*/  BSYNC.RECONVERGENT B0 ;  /* 0x0000000000007941 */ /* 0x000fea0003800200 */
.L_x_9515:
[----:B0123--:R-:W0:Y:S01]  /*2d10*/  LDC.64 R84, c[0x0][0x380] ;  /* 0x0000e000ff547b82 */ /* 0x00fe220000000a00 */
[----:B------:R-:W-:Y:S01]  /*2d20*/  UPLOP3.LUT UP1, UPT, UPT, UPT, UP1, 0x40, 0x4 ;  /* 0x000000000004789c */ /* 0x000fe20003f2e810 */
[----:B0-----:R-:W-:-:S04]  /*2d30*/  IADD3 R89, PT, PT, R89, R84, RZ ;  /* 0x0000005459597210 */ /* 0x001fc80007ffe0ff */
[----:B------:R-:W-:-:S13]  /*2d40*/  ISETP.GE.AND P1, PT, R89, R85, PT ;  /* 0x000000555900720c */ /* 0x000fda0003f26270 */
[----:B------:R-:W-:Y:S05]  /*2d50*/  @!P1 BRA `(.L_x_9517) ;  /* 0xffffffd800449947 */ /* 0x000fea000383ffff */
[----:B------:R-:W-:Y:S05]  /*2d60*/  EXIT ;  /* 0x000000000000794d */ /* 0x000fea0003800000 */
.L_x_9518:
        /* <DEDUP_REMOVED lines=9> */
.L_x_13722:


//--------------------- .text._ZN10layer_norm31ln_parallel_residual_fwd_kernelINS_13Kernel_traitsIf6__halffS2_fjLj6144ELj1ELj1ELj8ELj16ENS_18Kernel_traits_baseILj6144EfS2_fS2_fjLj256EEEEELb0ELb1ELb1EEEvNS_9FwdParamsE --------------------------
	.section	.text._ZN10layer_norm31ln_parallel_residual_fwd_kernelINS_13Kernel_traitsIf6__halffS2_fjLj6144ELj1ELj1ELj8ELj16ENS_18Kernel_traits_baseILj6144EfS2_fS2_fjLj256EEEEELb0ELb1ELb1EEEvNS_9FwdParamsE,"ax",@progbits
	.align	128
        .global         _ZN10layer_norm31ln_parallel_residual_fwd_kernelINS_13Kernel_traitsIf6__halffS2_fjLj6144ELj1ELj1ELj8ELj16ENS_18Kernel_traits_baseILj6144EfS2_fS2_fjLj256EEEEELb0ELb1ELb1EEEvNS_9FwdParamsE
        .type           _ZN10layer_norm31ln_parallel_residual_fwd_kernelINS_13Kernel_traitsIf6__halffS2_fjLj6144ELj1ELj1ELj8ELj16ENS_18Kernel_traits_baseILj6144EfS2_fS2_fjLj256EEEEELb0ELb1ELb1EEEvNS_9FwdParamsE,@function
        .size           _ZN10layer_norm31ln_parallel_residual_fwd_kernelINS_13Kernel_traitsIf6__halffS2_fjLj6144ELj1ELj1ELj8ELj16ENS_18Kernel_traits_baseILj6144EfS2_fS2_fjLj256EEEEELb0ELb1ELb1EEEvNS_9FwdParamsE,(.L_x_13723 - _ZN10layer_norm31ln_parallel_residual_fwd_kernelINS_13Kernel_traitsIf6__halffS2_fjLj6144ELj1ELj1ELj8ELj16ENS_18Kernel_traits_baseILj6144EfS2_fS2_fjLj256EEEEELb0ELb1ELb1EEEvNS_9FwdParamsE)
        .other          _ZN10layer_norm31ln_parallel_residual_fwd_kernelINS_13Kernel_traitsIf6__halffS2_fjLj6144ELj1ELj1ELj8ELj16ENS_18Kernel_traits_baseILj6144EfS2_fS2_fjLj256EEEEELb0ELb1ELb1EEEvNS_9FwdParamsE,@"STO_CUDA_ENTRY STV_DEFAULT"
_ZN10layer_norm31ln_parallel_residual_fwd_kernelINS_13Kernel_traitsIf6__halffS2_fjLj6144ELj1ELj1ELj8ELj16ENS_18Kernel_traits_baseILj6144EfS2_fS2_fjLj256EEEEELb0ELb1ELb1EEEvNS_9FwdParamsE:
.text._ZN10layer_norm31ln_parallel_residual_fwd_kernelINS_13Kernel_traitsIf6__halffS2_fjLj6144ELj1ELj1ELj8ELj16ENS_18Kernel_traits_baseILj6144EfS2_fS2_fjLj256EEEEELb0ELb1ELb1EEEvNS_9FwdParamsE:
        /* <DEDUP_REMOVED lines=26> */
.L_x_9519:
        /* <DEDUP_REMOVED lines=20> */
.L_x_9520:
        /* <DEDUP_REMOVED lines=12> */
.L_x_9537:
        /* <DEDUP_REMOVED lines=32> */
.L_x_9522:
        /* <DEDUP_REMOVED lines=17> */
.L_x_9521:
        /* <DEDUP_REMOVED lines=28> */
.L_x_9524:
        /* <DEDUP_REMOVED lines=32> */
.L_x_9523:
        /* <DEDUP_REMOVED lines=19> */
[----:B------:R-:W-:Y:S02]  /*0ba0*/  HADD2.F32 R72, -RZ, R72.H1_H1 ;  /* 0x30000048ff487230 */ /* 0x000fe40000004100 */
[--C-:B0-----:R-:W-:Y:S02]  /*0bb0*/  HADD2.F32 R69, -RZ, R52.reuse.H1_H1 ;  /* 0x30000034ff457230 */ /* 0x101fe40000004100 */
[----:B------:R-:W-:Y:S02]  /*0bc0*/  HADD2.F32 R66, -RZ, R73.H0_H0 ;  /* 0x20000049ff427230 */ /* 0x000fe40000004100 */
[----:B------:R-:W-:Y:S02]  /*0bd0*/  HADD2.F32 R67, -RZ, R52.H0_H0 ;  /* 0x20000034ff437230 */ /* 0x000fe40000004100 */
[----:B------:R-:W-:Y:S01]  /*0be0*/  FADD.FTZ R72, R69, R72 ;  /* 0x0000004845487221 */ /* 0x000fe20000010000 */
[----:B------:R-:W-:-:S02]  /*0bf0*/  HADD2.F32 R71, -RZ, R53.H0_H0 ;  /* 0x20000035ff477230 */ /* 0x000fc40000004100 */
[--C-:B------:R-:W-:Y:S02]  /*0c00*/  HADD2.F32 R68, -RZ, R74.reuse.H0_H0 ;  /* 0x2000004aff447230 */ /* 0x100fe40000004100 */
[----:B------:R-:W-:Y:S01]  /*0c10*/  FADD.FTZ R67, R67, R0 ;  /* 0x0000000043437221 */ /* 0x000fe20000010000 */
[--C-:B------:R-:W-:Y:S02]  /*0c20*/  HADD2.F32 R70, -RZ, R75.reuse.H0_H0 ;  /* 0x2000004bff467230 */ /* 0x100fe40000004100 */
[----:B------:R-:W-:Y:S01]  /*0c30*/  FADD.FTZ R69, R71, R66 ;  /* 0x0000004247457221 */ /* 0x000fe20000010000 */
[----:B------:R-:W-:Y:S02]  /*0c40*/  HADD2.F32 R76, -RZ, R75.H1_H1 ;  /* 0x3000004bff4c7230 */ /* 0x000fe40000004100 */
[----:B------:R-:W-:Y:S02]  /*0c50*/  HADD2.F32 R74, -RZ, R74.H1_H1 ;  /* 0x3000004aff4a7230 */ /* 0x000fe40000004100 */
[----:B------:R-:W-:Y:S01]  /*0c60*/  FADD.FTZ R78, R58, R69 ;  /* 0x000000453a4e7221 */ /* 0x000fe20000010000 */
[----:B------:R-:W-:-:S02]  /*0c70*/  HADD2.F32 R75, -RZ, R54.H1_H1 ;  /* 0x30000036ff4b7230 */ /* 0x000fc40000004100 */
[----:B------:R-:W-:Y:S02]  /*0c80*/  HADD2.F32 R77, -RZ, R55.H0_H0 ;  /* 0x20000037ff4d7230 */ /* 0x000fe40000004100 */
[----:B------:R-:W-:Y:S02]  /*0c90*/  HADD2.F32 R73, -RZ, R73.H1_H1 ;  /* 0x30000049ff497230 */ /* 0x000fe40000004100 */
[----:B------:R-:W-:Y:S01]  /*0ca0*/  FADD.FTZ R74, R75, R74 ;  /* 0x0000004a4b4a7221 */ /* 0x000fe20000010000 */
[----:B------:R-:W-:Y:S02]  /*0cb0*/  HADD2.F32 R0, -RZ, R53.H1_H1 ;  /* 0x30000035ff007230 */ /* 0x000fe40000004100 */
[----:B------:R-:W-:Y:S01]  /*0cc0*/  FADD.FTZ R75, R77, R70 ;  /* 0x000000464d4b7221 */ /* 0x000fe20000010000 */
[----:B------:R-:W-:Y:S02]  /*0cd0*/  HADD2.F32 R71, -RZ, R54.H0_H0 ;  /* 0x20000036ff477230 */ /* 0x000fe40000004100 */
        /* <DEDUP_REMOVED lines=12> */
.L_x_9526:
[----:B-----5:R-:W-:Y:S02]  /*0da0*/  HADD2.F32 R78, -RZ, R73.H0_H0 ;  /* 0x20000049ff4e7230 */ /* 0x020fe40000004100 */
[----:B0-----:R-:W-:Y:S02]  /*0db0*/  HADD2.F32 R69, -RZ, R53.H0_H0 ;  /* 0x20000035ff457230 */ /* 0x001fe40000004100 */
[----:B------:R-:W-:Y:S02]  /*0dc0*/  HADD2.F32 R76, -RZ, R72.H0_H0 ;  /* 0x20000048ff4c7230 */ /* 0x000fe40000004100 */
[----:B------:R-:W-:Y:S02]  /*0dd0*/  HADD2.F32 R67, -RZ, R52.H0_H0 ;  /* 0x20000034ff437230 */ /* 0x000fe40000004100 */
[----:B------:R-:W-:Y:S01]  /*0de0*/  FADD.FTZ R78, R69, R78 ;  /* 0x0000004e454e7221 */ /* 0x000fe20000010000 */
[----:B------:R-:W-:Y:S02]  /*0df0*/  HADD2.F32 R73, -RZ, R73.H1_H1 ;  /* 0x30000049ff497230 */ /* 0x000fe40000004100 */
[----:B------:R-:W-:-:S02]  /*0e00*/  HADD2.F32 R66, -RZ, R74.H0_H0 ;  /* 0x2000004aff427230 */ /* 0x000fc40000004100 */
[----:B------:R-:W-:Y:S01]  /*0e10*/  FADD.FTZ R76, R67, R76 ;  /* 0x0000004c434c7221 */ /* 0x000fe20000010000 */
[----:B------:R-:W-:Y:S02]  /*0e20*/  HADD2.F32 R0, -RZ, R53.H1_H1 ;  /* 0x30000035ff007230 */ /* 0x000fe40000004100 */
[----:B------:R-:W-:Y:S02]  /*0e30*/  HADD2.F32 R72, -RZ, R72.H1_H1 ;  /* 0x30000048ff487230 */ /* 0x000fe40000004100 */
[----:B------:R-:W-:Y:S02]  /*0e40*/  HADD2.F32 R74, -RZ, R74.H1_H1 ;  /* 0x3000004aff4a7230 */ /* 0x000fe40000004100 */
[----:B------:R-:W-:Y:S01]  /*0e50*/  FADD.FTZ R79, R0, R73 ;  /* 0x00000049004f7221 */ /* 0x000fe20000010000 */
[----:B------:R-:W-:Y:S02]  /*0e60*/  HADD2.F32 R77, -RZ, R52.H1_H1 ;  /* 0x30000034ff4d7230 */ /* 0x000fe40000004100 */
[----:B------:R-:W-:-:S02]  /*0e70*/  HADD2.F32 R68, -RZ, R75.H0_H0 ;  /* 0x2000004bff447230 */ /* 0x000fc40000004100 */
[--C-:B------:R-:W-:Y:S02]  /*0e80*/  HADD2.F32 R69, -RZ, R54.reuse.H1_H1 ;  /* 0x30000036ff457230 */ /* 0x100fe40000004100 */
[----:B------:R-:W-:Y:S01]  /*0e90*/  FADD.FTZ R77, R77, R72 ;  /* 0x000000484d4d7221 */ /* 0x000fe20000010000 */
[----:B------:R-:W-:Y:S02]  /*0ea0*/  HADD2.F32 R75, -RZ, R75.H1_H1 ;  /* 0x3000004bff4b7230 */ /* 0x000fe40000004100 */
[----:B------:R-:W-:Y:S02]  /*0eb0*/  HADD2.F32 R67, -RZ, R54.H0_H0 ;  /* 0x20000036ff437230 */ /* 0x000fe40000004100 */
[----:B------:R-:W-:Y:S01]  /*0ec0*/  FADD.FTZ R73, R69, R74 ;  /* 0x0000004a45497221 */ /* 0x000fe20000010000 */
[--C-:B------:R-:W-:Y:S02]  /*0ed0*/  HADD2.F32 R71, -RZ, R55.reuse.H0_H0 ;  /* 0x20000037ff477230 */ /* 0x100fe40000004100 */
[----:B------:R-:W-:-:S02]  /*0ee0*/  HADD2.F32 R70, -RZ, R55.H1_H1 ;  /* 0x30000037ff467230 */ /* 0x000fc40000004100 */
[----:B------:R-:W-:Y:S01]  /*0ef0*/  FADD.FTZ R72, R67, R66 ;  /* 0x0000004243487221 */ /* 0x000fe20000010000 */
[----:B------:R-:W-:Y:S02]  /*0f00*/  FADD.FTZ R74, R71, R68 ;  /* 0x00000044474a7221 */ /* 0x000fe40000010000 */
[----:B------:R-:W-:Y:S01]  /*0f10*/  FADD.FTZ R75, R70, R75 ;  /* 0x0000004b464b7221 */ /* 0x000fe20000010000 */
[----:B------:R-:W-:Y:S06]  /*0f20*/  BRA `(.L_x_9527) ;  /* 0x0000000000687947 */ /* 0x000fec0003800000 */
.L_x_9525:
[----:B------:R-:W-:Y:S05]  /*0f30*/  @!P0 BRA `(.L_x_9528) ;  /* 0x0000000000448947 */ /* 0x000fea0003800000 */
[----:B0----5:R-:W-:Y:S02]  /*0f40*/  HADD2.F32 R67, -RZ, R72.H0_H0 ;  /* 0x20000048ff437230 */ /* 0x021fe40000004100 */
        /* <DEDUP_REMOVED lines=16> */
.L_x_9528:
        /* <DEDUP_REMOVED lines=8> */
.L_x_9527:
[----:B------:R-:W1:Y:S01]  /*10d0*/  @P1 LDC.64 R94, c[0x0][0x398] ;  /* 0x0000e600ff5e1b82 */ /* 0x000e620000000a00 */
[----:B------:R-:W-:Y:S01]  /*10e0*/  IADD3 R89, PT, PT, R91, 0x200, RZ ;  /* 0x000002005b597810 */ /* 0x000fe20007ffe0ff */
[----:B0-----:R-:W-:-:S04]  /*10f0*/  IMAD.WIDE.U32 R66, R3, 0x20, R92 ;  /* 0x0000002003427825 */ /* 0x001fc800078e005c */
[C---:B------:R-:W-:Y:S01]  /*1100*/  IMAD.WIDE.U32 R68, R89.reuse, 0x10, R64 ;  /* 0x0000001059447825 */ /* 0x040fe200078e0040 */
[----:B------:R0:W-:Y:S01]  /*1110*/  STG.E.128 desc[UR6][R66.64], R76 ;  /* 0x0000004c42007986 */ /* 0x0001e2000c101d06 */
[----:B------:R-:W2:Y:S03]  /*1120*/  @P0 LDC.64 R96, c[0x0][0x3a0] ;  /* 0x0000e800ff600b82 */ /* 0x000ea60000000a00 */
[----:B------:R0:W-:Y:S04]  /*1130*/  STG.E.128 desc[UR6][R66.64+0x10], R72 ;  /* 0x0000104842007986 */ /* 0x0001e8000c101d06 */
[----:B------:R-:W5:Y:S01]  /*1140*/  LDG.E.128 R68, desc[UR6][R68.64] ;  /* 0x0000000644447981 */ /* 0x000f62000c1e1d00 */
[----:B-1----:R-:W-:-:S05]  /*1150*/  @P1 IMAD.WIDE.U32 R94, R89, 0x10, R94 ;  /* 0x00000010595e1825 */ /* 0x002fca00078e005e */
        /* <DEDUP_REMOVED lines=9> */
[----:B0-----:R-:W-:Y:S02]  /*11f0*/  HADD2.F32 R67, -RZ, R52.H1_H1 ;  /* 0x30000034ff437230 */ /* 0x001fe40000004100 */
        /* <DEDUP_REMOVED lines=29> */
.L_x_9530:
        /* <DEDUP_REMOVED lines=25> */
.L_x_9529:
[----:B------:R-:W-:Y:S05]  /*1560*/  @!P0 BRA `(.L_x_9532) ;  /* 0x0000000000448947 */ /* 0x000fea0003800000 */
[--C-:B-----5:R-:W-:Y:S02]  /*1570*/  HADD2.F32 R65, -RZ, R68.reuse.H0_H0 ;  /* 0x20000044ff417230 */ /* 0x120fe40000004100 */
[----:B------:R-:W-:Y:S02]  /*1580*/  HADD2.F32 R68, -RZ, R68.H1_H1 ;  /* 0x30000044ff447230 */ /* 0x000fe40000004100 */
[--C-:B0-----:R-:W-:Y:S02]  /*1590*/  HADD2.F32 R67, -RZ, R69.reuse.H0_H0 ;  /* 0x20000045ff437230 */ /* 0x101fe40000004100 */
        /* <DEDUP_REMOVED lines=14> */
.L_x_9532:
[--C-:B-----5:R-:W-:Y:S02]  /*1680*/  HADD2.F32 R64, -RZ, R68.reuse.H0_H0 ;  /* 0x20000044ff407230 */ /* 0x120fe40000004100 */
[----:B------:R-:W-:Y:S02]  /*1690*/  HADD2.F32 R65, -RZ, R68.H1_H1 ;  /* 0x30000044ff417230 */ /* 0x000fe40000004100 */
[--C-:B0-----:R-:W-:Y:S02]  /*16a0*/  HADD2.F32 R66, -RZ, R69.reuse.H0_H0 ;  /* 0x20000045ff427230 */ /* 0x101fe40000004100 */
[----:B------:R-:W-:Y:S02]  /*16b0*/  HADD2.F32 R67, -RZ, R69.H1_H1 ;  /* 0x30000045ff437230 */ /* 0x000fe40000004100 */
[--C-:B------:R-:W-:Y:S02]  /*16c0*/  HADD2.F32 R68, -RZ, R70.reuse.H0_H0 ;  /* 0x20000046ff447230 */ /* 0x100fe40000004100 */
[----:B------:R-:W-:-:S02]  /*16d0*/  HADD2.F32 R69, -RZ, R70.H1_H1 ;  /* 0x30000046ff457230 */ /* 0x000fc40000004100 */
[--C-:B------:R-:W-:Y:S02]  /*16e0*/  HADD2.F32 R70, -RZ, R71.reuse.H0_H0 ;  /* 0x20000047ff467230 */ /* 0x100fe40000004100 */
[----:B------:R-:W-:-:S07]  /*16f0*/  HADD2.F32 R71, -RZ, R71.H1_H1 ;  /* 0x30000047ff477230 */ /* 0x000fce0000004100 */
.L_x_9531:
        /* <DEDUP_REMOVED lines=107> */
.L_x_9534:
[----:B------:R-:W-:Y:S05]  /*1db0*/  BSYNC.RECONVERGENT B0 ;  /* 0x0000000000007941 */ /* 0x000fea0003800200 */
.L_x_9533:
        /* <DEDUP_REMOVED lines=15> */
.L_x_9536:
[----:B------:R-:W-:Y:S05]  /*1eb0*/  BSYNC.RECONVERGENT B0 ;  /* 0x0000000000007941 */ /* 0x000fea0003800200 */
.L_x_9535:
        /* <DEDUP_REMOVED lines=94> */
[----:B------:R-:W-:Y:S01]  /*24a0*/  F2FP.F16.F32.PACK_AB R66, R70, R119 ;  /* 0x000000774642723e */ /* 0x000fe200000000ff */
[C---:B------:R-:W-:Y:S01]  /*24b0*/  FMUL.FTZ R70, R80.reuse, R83 ;  /* 0x0000005350467220 */ /* 0x040fe20000410000 */
[C---:B------:R-:W-:Y:S01]  /*24c0*/  FMUL.FTZ R74, R80.reuse, R103 ;  /* 0x00000067504a7220 */ /* 0x040fe20000410000 */
[----:B------:R-:W-:Y:S01]  /*24d0*/  IMAD.WIDE.U32 R76, R91, 0x10, R84 ;  /* 0x000000105b4c7825 */ /* 0x000fe200078e0054 */
[----:B------:R-:W0:Y:S03]  /*24e0*/  @!P0 LDC.64 R110, c[0x0][0x3c0] ;  /* 0x0000f000ff6e8b82 */ /* 0x000e260000000a00 */
[C---:B------:R-:W-:Y:S01]  /*24f0*/  FMUL.FTZ R109, R80.reuse, R109 ;  /* 0x0000006d506d7220 */ /* 0x040fe20000410000 */
[C---:B------:R-:W-:Y:S01]  /*2500*/  FMUL.FTZ R82, R80.reuse, R75 ;  /* 0x0000004b50527220 */ /* 0x040fe20000410000 */
[C---:B------:R-:W-:Y:S01]  /*2510*/  FMUL.FTZ R83, R80.reuse, R69 ;  /* 0x0000004550537220 */ /* 0x040fe20000410000 */
[C---:B------:R-:W-:Y:S01]  /*2520*/  FMUL.FTZ R86, R80.reuse, R71 ;  /* 0x0000004750567220 */ /* 0x040fe20000410000 */
[----:B------:R-:W-:Y:S01]  /*2530*/  F2FP.F16.F32.PACK_AB R64, R3, R64 ;  /* 0x000000400340723e */ /* 0x000fe200000000ff */
[C---:B------:R-:W-:Y:S01]  /*2540*/  FMUL.FTZ R123, R80.reuse, R123 ;  /* 0x0000007b507b7220 */ /* 0x040fe20000410000 */
[----:B------:R-:W-:Y:S01]  /*2550*/  FMUL.FTZ R72, R80, R125 ;  /* 0x0000007d50487220 */ /* 0x000fe20000410000 */
[----:B------:R-:W1:Y:S01]  /*2560*/  @!P0 LDC.64 R90, c[0x0][0x3c8] ;  /* 0x0000f200ff5a8b82 */ /* 0x000e620000000a00 */
        /* <DEDUP_REMOVED lines=12> */
[----:B------:R-:W-:Y:S01]  /*2630*/  F2FP.F16.F32.PACK_AB R70, R75, R70 ;  /* 0x000000464b46723e */ /* 0x000fe200000000ff */
[----:B------:R-:W-:Y:S01]  /*2640*/  FADD.FTZ R93, -R92, R65 ;  /* 0x000000415c5d7221 */ /* 0x000fe20000010100 */
[----:B------:R-:W-:Y:S01]  /*2650*/  F2FP.F16.F32.PACK_AB R71, R82, R71 ;  /* 0x000000475247723e */ /* 0x000fe200000000ff */
[----:B------:R-:W-:Y:S01]  /*2660*/  FFMA.FTZ R65, R115, R6, R30 ;  /* 0x0000000673417223 */ /* 0x000fe2000001001e */
[----:B------:R-:W-:Y:S01]  /*2670*/  F2FP.F16.F32.PACK_AB R75, R86, R83 ;  /* 0x00000053564b723e */ /* 0x000fe200000000ff */
[----:B------:R-:W-:Y:S01]  /*2680*/  FFMA.FTZ R68, R68, R7, R31 ;  /* 0x0000000744447223 */ /* 0x000fe2000001001f */
[----:B------:R-:W2:Y:S01]  /*2690*/  LDC.64 R82, c[0x0][0x380] ;  /* 0x0000e000ff527b82 */ /* 0x000ea20000000a00 */
[----:B------:R-:W-:Y:S01]  /*26a0*/  F2FP.F16.F32.PACK_AB R67, R72, R67 ;  /* 0x000000434843723e */ /* 0x000fe200000000ff */
[C---:B------:R-:W-:Y:S01]  /*26b0*/  FMUL.FTZ R87, R80.reuse, R87 ;  /* 0x0000005750577220 */ /* 0x040fe20000410000 */
[C---:B------:R-:W-:Y:S01]  /*26c0*/  FMUL.FTZ R72, R80.reuse, R97 ;  /* 0x0000006150487220 */ /* 0x040fe20000410000 */
[----:B------:R-:W-:Y:S01]  /*26d0*/  FMUL.FTZ R81, R80, R81 ;  /* 0x0000005150517220 */ /* 0x000fe20000410000 */
[----:B------:R-:W-:Y:S01]  /*26e0*/  F2FP.F16.F32.PACK_AB R65, R68, R65 ;  /* 0x000000414441723e */ /* 0x000fe200000000ff */
        /* <DEDUP_REMOVED lines=17> */
[----:B0-----:R-:W-:-:S02]  /*2800*/  @!P0 IMAD.WIDE R110, R2, 0x4, R110 ;  /* 0x00000004026e8825 */ /* 0x001fc400078e026e */
[----:B------:R-:W-:Y:S02]  /*2810*/  F2FP.F16.F32.PACK_AB R74, R92, R105 ;  /* 0x000000695c4a723e */ /* 0x000fe400000000ff */
[----:B-1----:R-:W-:Y:S01]  /*2820*/  @!P0 IMAD.WIDE R90, R2, 0x4, R90 ;  /* 0x00000004025a8825 */ /* 0x002fe200078e025a */
[----:B------:R-:W-:Y:S01]  /*2830*/  F2FP.F16.F32.PACK_AB R73, R86, R73 ;  /* 0x000000495649723e */ /* 0x000fe200000000ff */
[----:B------:R0:W-:Y:S01]  /*2840*/  @!P0 STG.E desc[UR6][R110.64], R88 ;  /* 0x000000586e008986 */ /* 0x0001e2000c101906 */
[----:B------:R-:W-:Y:S01]  /*2850*/  F2FP.F16.F32.PACK_AB R72, R3, R72 ;  /* 0x000000480348723e */ /* 0x000fe200000000ff */
[----:B------:R-:W-:Y:S01]  /*2860*/  IMAD.WIDE.U32 R84, R89, 0x10, R84 ;  /* 0x0000001059547825 */ /* 0x000fe200078e0054 */
        /* <DEDUP_REMOVED lines=8> */
.L_x_9538:
        /* <DEDUP_REMOVED lines=9> */
.L_x_13723:


//--------------------- .text._ZN10layer_norm31ln_parallel_residual_fwd_kernelINS_13Kernel_traitsIf6__halffS2_fjLj6144ELj1ELj1ELj8ELj16ENS_18Kernel_traits_baseILj6144EfS2_fS2_fjLj256EEEEELb1ELb0ELb0EEEvNS_9FwdParamsE --------------------------
	.section	.text._ZN10layer_norm31ln_parallel_residual_fwd_kernelINS_13Kernel_traitsIf6__halffS2_fjLj6144ELj1ELj1ELj8ELj16ENS_18Kernel_traits_baseILj6144EfS2_fS2_fjLj256EEEEELb1ELb0ELb0EEEvNS_9FwdParamsE,"ax",@progbits
	.align	128
        .global         _ZN10layer_norm31ln_parallel_residual_fwd_kernelINS_13Kernel_traitsIf6__halffS2_fjLj6144ELj1ELj1ELj8ELj16ENS_18Kernel_traits_baseILj6144EfS2_fS2_fjLj256EEEEELb1ELb0ELb0EEEvNS_9FwdParamsE
        .type           _ZN10layer_norm31ln_parallel_residual_fwd_kernelINS_13Kernel_traitsIf6__halffS2_fjLj6144ELj1ELj1ELj8ELj16ENS_18Kernel_traits_baseILj6144EfS2_fS2_fjLj256EEEEELb1ELb0ELb0EEEvNS_9FwdParamsE,@function
        .size           _ZN10layer_norm31ln_parallel_residual_fwd_kernelINS_13Kernel_traitsIf6__halffS2_fjLj6144ELj1ELj1ELj8ELj16ENS_18Kernel_traits_baseILj6144EfS2_fS2_fjLj256EEEEELb1ELb0ELb0EEEvNS_9FwdParamsE,(.L_x_13724 - _ZN10layer_norm31ln_parallel_residual_fwd_kernelINS_13Kernel_traitsIf6__halffS2_fjLj6144ELj1ELj1ELj8ELj16ENS_18Kernel_traits_baseILj6144EfS2_fS2_fjLj256EEEEELb1ELb0ELb0EEEvNS_9FwdParamsE)
        .other          _ZN10layer_norm31ln_parallel_residual_fwd_kernelINS_13Kernel_traitsIf6__halffS2_fjLj6144ELj1ELj1ELj8ELj16ENS_18Kernel_traits_baseILj6144EfS2_fS2_fjLj256EEEEELb1ELb0ELb0EEEvNS_9FwdParamsE,@"STO_CUDA_ENTRY STV_DEFAULT"
_ZN10layer_norm31ln_parallel_residual_fwd_kernelINS_13Kernel_traitsIf6__halffS2_fjLj6144ELj1ELj1ELj8ELj16ENS_18Kernel_traits_baseILj6144EfS2_fS2_fjLj256EEEEELb1ELb0ELb0EEEvNS_9FwdParamsE:
.text._ZN10layer_norm31ln_parallel_residual_fwd_kernelINS_13Kernel_traitsIf6__halffS2_fjLj6144ELj1ELj1ELj8ELj16ENS_18Kernel_traits_baseILj6144EfS2_fS2_fjLj256EEEEELb1ELb0ELb0EEEvNS_9FwdParamsE:
        /* <DEDUP_REMOVED lines=107> */
.L_x_9541:
        /* <DEDUP_REMOVED lines=65> */
.L_x_9540:
        /* <DEDUP_REMOVED lines=61> */
.L_x_9543:
        /* <DEDUP_REMOVED lines=64> */
.L_x_9542:
[----:B------:R-:W-:Y:S05]  /*1290*/  BSYNC.RECONVERGENT B0 ;  /* 0x0000000000007941 */ /* 0x000fea0003800200 */
.L_x_9539:
        /* <DEDUP_REMOVED lines=101> */
[----:B------:R-:W-:Y:S01]  /*18f0*/  IMAD.HI.U32 R146, R101, -0x2daee0ad, RZ ;  /* 0xd2511f5365927827 */ /* 0x000fe200078e00ff */
[----:B------:R-:W-:-:S03]  /*1900*/  LOP3.LUT R145, R104, R102, R145, 0x96, !PT ;  /* 0x0000006668917212 */ /* 0x000fc600078e9691 */
[----:B------:R-:W-:Y:S02]  /*1910*/  VIADD R100, R3, 0x96a522ad ;  /* 0x96a522ad03647836 */ /* 0x000fe40000000000 */
[----:B------:R-:W-:Y:S02]  /*1920*/  IMAD R144, R144, 0x8, R109 ;  /* 0x0000000890907824 */ /* 0x000fe400078e026d */
[----:B------:R-:W-:Y:S01]  /*1930*/  IMAD R148, R106, -0x326172a9, RZ ;  /* 0xcd9e8d576a947824 */ /* 0x000fe200078e02ff */
[----:B------:R-:W-:Y:S01]  /*1940*/  LOP3.LUT R146, R100, R103, R146, 0x96, !PT ;  /* 0x0000006764927212 */ /* 0x000fe200078e9692 */
[----:B01234-:R-:W-:-:S07]  /*1950*/  IMAD R159, R101, -0x2daee0ad, RZ ;  /* 0xd2511f53659f7824 */ /* 0x01ffce00078e02ff */
.L_x_9928:
        /* <DEDUP_REMOVED lines=41> */
.L_x_9549:
        /* <DEDUP_REMOVED lines=13> */
.L_x_9551:
[----:B------:R-:W-:Y:S05]  /*1cc0*/  BSYNC.RECONVERGENT B2 ;  /* 0x0000000000027941 */ /* 0x000fea0003800200 */
.L_x_9550:
        /* <DEDUP_REMOVED lines=61> */
.L_x_9548:
[----:B------:R-:W-:Y:S05]  /*20a0*/  BSYNC.RECONVERGENT B1 ;  /* 0x0000000000017941 */ /* 0x000fea0003800200 */
.L_x_9547:
[----:B------:R-:W0:Y:S01]  /*20b0*/  LDC R132, c[0x0][0x404] ;  /* 0x00010100ff847b82 */ /* 0x000e220000000800 */
[----:B------:R-:W-:Y:S01]  /*20c0*/  I2FP.F32.U32 R109, R108 ;  /* 0x0000006c006d7245 */ /* 0x000fe20000201000 */
[----:B------:R-:W-:Y:S01]  /*20d0*/  IMAD.MOV.U32 R108, RZ, RZ, 0x2f800000 ;  /* 0x2f800000ff6c7424 */ /* 0x000fe200078e00ff */
[----:B------:R-:W-:Y:S01]  /*20e0*/  ISETP.NE.AND P2, PT, R111, 0x1, PT ;  /* 0x000000016f00780c */ /* 0x000fe20003f45270 */
[----:B------:R-:W-:Y:S01]  /*20f0*/  BSSY.RECONVERGENT B1, `(.L_x_9552) ;  /* 0x000005c000017945 */ /* 0x000fe20003800200 */
[----:B------:R-:W-:Y:S01]  /*2100*/  LOP3.LUT R171, R171, 0xffffffef, RZ, 0xc0, !PT ;  /* 0xffffffefabab7812 */ /* 0x000fe200078ec0ff */
[----:B------:R-:W-:Y:S01]  /*2110*/  FFMA.FTZ R109, R109, R108, 1.1641532182693481445e-10 ;  /* 0x2f0000006d6d7423 */ /* 0x000fe2000001006c */
[----:B------:R-:W-:Y:S01]  /*2120*/  IMAD.MOV.U32 R133, RZ, RZ, 0x2 ;  /* 0x00000002ff857424 */ /* 0x000fe200078e00ff */
[----:B------:R-:W-:-:S03]  /*2130*/  MOV R110, R148 ;  /* 0x00000094006e7202 */ /* 0x000fc60000000f00 */
[----:B0-----:R-:W-:Y:S01]  /*2140*/  FSETP.LE.FTZ.AND P3, PT, R109, R132, PT ;  /* 0x000000846d00720b */ /* 0x001fe20003f73000 */
[----:B-----5:R-:W-:-:S12]  /*2150*/  HADD2.F32 R109, -RZ, R120.H0_H0 ;  /* 0x20000078ff6d7230 */ /* 0x020fd80000004100 */
        /* <DEDUP_REMOVED lines=10> */
.L_x_9554:
        /* <DEDUP_REMOVED lines=13> */
.L_x_9556:
[----:B------:R-:W-:Y:S05]  /*22d0*/  BSYNC.RECONVERGENT B2 ;  /* 0x0000000000027941 */ /* 0x000fea0003800200 */
.L_x_9555:
        /* <DEDUP_REMOVED lines=61> */
.L_x_9553:
[----:B------:R-:W-:Y:S05]  /*26b0*/  BSYNC.RECONVERGENT B1 ;  /* 0x0000000000017941 */ /* 0x000fea0003800200 */
.L_x_9552:
[----:B------:R-:W-:Y:S01]  /*26c0*/  I2FP.F32.U32 R111, R110 ;  /* 0x0000006e006f7245 */ /* 0x000fe20000201000 */
[----:B------:R-:W-:Y:S01]  /*26d0*/  BSSY.RECONVERGENT B1, `(.L_x_9557) ;  /* 0x000005d000017945 */ /* 0x000fe20003800200 */
[----:B------:R-:W-:Y:S01]  /*26e0*/  ISETP.NE.AND P2, PT, R133, 0x1, PT ;  /* 0x000000018500780c */ /* 0x000fe20003f45270 */
[----:B------:R-:W-:Y:S01]  /*26f0*/  HADD2.F32 R120, -RZ, R120.H1_H1 ;  /* 0x30000078ff787230 */ /* 0x000fe20000004100 */
[----:B------:R-:W-:Y:S01]  /*2700*/  LOP3.LUT R171, R171, 0xfffffff7, RZ, 0xc0, !PT ;  /* 0xfffffff7abab7812 */ /* 0x000fe200078ec0ff */
[----:B------:R-:W-:Y:S01]  /*2710*/  FFMA.FTZ R111, R111, R108, 1.1641532182693481445e-10 ;  /* 0x2f0000006f6f7423 */ /* 0x000fe2000001006c */
[----:B------:R-:W-:Y:S02]  /*2720*/  IMAD.MOV.U32 R134, RZ, RZ, 0x2 ;  /* 0x00000002ff867424 */ /* 0x000fe400078e00ff */
[----:B------:R-:W-:Y:S02]  /*2730*/  IMAD.MOV.U32 R110, RZ, RZ, R148 ;  /* 0x000000ffff6e7224 */ /* 0x000fe400078e0094 */
        /* <DEDUP_REMOVED lines=11> */
.L_x_9559:
        /* <DEDUP_REMOVED lines=13> */
.L_x_9561:
[----:B------:R-:W-:Y:S05]  /*28c0*/  BSYNC.RECONVERGENT B2 ;  /* 0x0000000000027941 */ /* 0x000fea0003800200 */
.L_x_9560:
        /* <DEDUP_REMOVED lines=61> */
.L_x_9558:
[----:B------:R-:W-:Y:S05]  /*2ca0*/  BSYNC.RECONVERGENT B1 ;  /* 0x0000000000017941 */ /* 0x000fea0003800200 */
.L_x_9557:
[----:B------:R-:W-:Y:S01]  /*2cb0*/  I2FP.F32.U32 R111, R110 ;  /* 0x0000006e006f7245 */ /* 0x000fe20000201000 */
[----:B------:R-:W-:Y:S01]  /*2cc0*/  BSSY.RECONVERGENT B1, `(.L_x_9562) ;  /* 0x000005d000017945 */ /* 0x000fe20003800200 */
[----:B------:R-:W-:Y:S01]  /*2cd0*/  ISETP.NE.AND P2, PT, R134, 0x1, PT ;  /* 0x000000018600780c */ /* 0x000fe20003f45270 */
[----:B------:R-:W-:Y:S01]  /*2ce0*/  HFMA2 R133, -RZ, RZ, 0, 1.1920928955078125e-07 ;  /* 0x00000002ff857431 */ /* 0x000fe200000001ff */
[----:B------:R-:W-:Y:S01]  /*2cf0*/  LOP3.LUT R171, R171, 0xfffffffb, RZ, 0xc0, !PT ;  /* 0xfffffffbabab7812 */ /* 0x000fe200078ec0ff */
[----:B------:R-:W-:Y:S01]  /*2d00*/  FFMA.FTZ R111, R111, R108, 1.1641532182693481445e-10 ;  /* 0x2f0000006f6f7423 */ /* 0x000fe2000001006c */
[----:B------:R-:W-:-:S04]  /*2d10*/  HADD2.F32 R110, -RZ, R121.H0_H0 ;  /* 0x20000079ff6e7230 */ /* 0x000fc80000004100 */
        /* <DEDUP_REMOVED lines=12> */
.L_x_9564:
        /* <DEDUP_REMOVED lines=13> */
.L_x_9566:
[----:B------:R-:W-:Y:S05]  /*2eb0*/  BSYNC.RECONVERGENT B2 ;  /* 0x0000000000027941 */ /* 0x000fea0003800200 */
.L_x_9565:
        /* <DEDUP_REMOVED lines=61> */
.L_x_9563:
[----:B------:R-:W-:Y:S05]  /*3290*/  BSYNC.RECONVERGENT B1 ;  /* 0x0000000000017941 */ /* 0x000fea0003800200 */
.L_x_9562:
[----:B------:R-:W-:Y:S01]  /*32a0*/  I2FP.F32.U32 R111, R111 ;  /* 0x0000006f006f7245 */ /* 0x000fe20000201000 */
[----:B------:R-:W-:Y:S01]  /*32b0*/  BSSY.RECONVERGENT B1, `(.L_x_9567) ;  /* 0x000005d000017945 */ /* 0x000fe20003800200 */
[----:B------:R-:W-:Y:S01]  /*32c0*/  ISETP.NE.AND P2, PT, R133, 0x1, PT ;  /* 0x000000018500780c */ /* 0x000fe20003f45270 */
[----:B------:R-:W-:Y:S01]  /*32d0*/  HADD2.F32 R121, -RZ, R121.H1_H1 ;  /* 0x30000079ff797230 */ /* 0x000fe20000004100 */
[----:B------:R-:W-:Y:S01]  /*32e0*/  LOP3.LUT R171, R171, 0xfffffffd, RZ, 0xc0, !PT ;  /* 0xfffffffdabab7812 */ /* 0x000fe200078ec0ff */
[----:B------:R-:W-:Y:S01]  /*32f0*/  FFMA.FTZ R111, R111, R108, 1.1641532182693481445e-10 ;  /* 0x2f0000006f6f7423 */ /* 0x000fe2000001006c */
[----:B------:R-:W-:-:S04]  /*3300*/  IMAD.MOV.U32 R135, RZ, RZ, 0x2 ;  /* 0x00000002ff877424 */ /* 0x000fc800078e00ff */
        /* <DEDUP_REMOVED lines=12> */
.L_x_9569:
        /* <DEDUP_REMOVED lines=13> */
.L_x_9571:
[----:B------:R-:W-:Y:S05]  /*34a0*/  BSYNC.RECONVERGENT B2 ;  /* 0x0000000000027941 */ /* 0x000fea0003800200 */
.L_x_9570:
        /* <DEDUP_REMOVED lines=55> */
[----:B------:R-:W-:Y:S02]  /*3820*/  MOV R148, R146 ;  /* 0x0000009200947202 */ /* 0x000fe40000000f00 */
[----:B------:R-:W-:Y:S01]  /*3830*/  LOP3.LUT R145, R145, R136, R147, 0x96, !PT ;  /* 0x0000008891917212 */ /* 0x000fe200078e9693 */
[----:B------:R-:W-:-:S05]  /*3840*/  VIADD R111, R3, 0x96a522ad ;  /* 0x96a522ad036f7836 */ /* 0x000fca0000000000 */
[----:B------:R-:W-:Y:S01]  /*3850*/  LOP3.LUT R146, R111, R134, R139, 0x96, !PT ;  /* 0x000000866f927212 */ /* 0x000fe200078e968b */
[----:B------:R-:W-:Y:S02]  /*3860*/  IMAD.MOV.U32 R111, RZ, RZ, R0 ;  /* 0x000000ffff6f7224 */ /* 0x000fe400078e0000 */
[----:B------:R-:W-:-:S07]  /*3870*/  IMAD.MOV.U32 R0, RZ, RZ, R138 ;  /* 0x000000ffff007224 */ /* 0x000fce00078e008a */
.L_x_9568:
[----:B------:R-:W-:Y:S05]  /*3880*/  BSYNC.RECONVERGENT B1 ;  /* 0x0000000000017941 */ /* 0x000fea0003800200 */
.L_x_9567:
        /* <DEDUP_REMOVED lines=17> */
.L_x_9574:
        /* <DEDUP_REMOVED lines=13> */
.L_x_9576:
[----:B------:R-:W-:Y:S05]  /*3a70*/  BSYNC.RECONVERGENT B2 ;  /* 0x0000000000027941 */ /* 0x000fea0003800200 */
.L_x_9575:
        /* <DEDUP_REMOVED lines=61> */
.L_x_9573:
[----:B------:R-:W-:Y:S05]  /*3e50*/  BSYNC.RECONVERGENT B1 ;  /* 0x0000000000017941 */ /* 0x000fea0003800200 */
.L_x_9572:
        /* <DEDUP_REMOVED lines=17> */
.L_x_9579:
        /* <DEDUP_REMOVED lines=13> */
.L_x_9581:
[----:B------:R-:W-:Y:S05]  /*4040*/  BSYNC.RECONVERGENT B2 ;  /* 0x0000000000027941 */ /* 0x000fea0003800200 */
.L_x_9580:
        /* <DEDUP_REMOVED lines=61> */
.L_x_9578:
[----:B------:R-:W-:Y:S05]  /*4420*/  BSYNC.RECONVERGENT B1 ;  /* 0x0000000000017941 */ /* 0x000fea0003800200 */
.L_x_9577:
        /* <DEDUP_REMOVED lines=17> */
.L_x_9584:
        /* <DEDUP_REMOVED lines=13> */
.L_x_9586:
[----:B------:R-:W-:Y:S05]  /*4610*/  BSYNC.RECONVERGENT B2 ;  /* 0x0000000000027941 */ /* 0x000fea0003800200 */
.L_x_9585:
        /* <DEDUP_REMOVED lines=61> */
.L_x_9583:
[----:B------:R-:W-:Y:S05]  /*49f0*/  BSYNC.RECONVERGENT B1 ;  /* 0x0000000000017941 */ /* 0x000fea0003800200 */
.L_x_9582:
[----:B------:R-:W-:Y:S01]  /*4a00*/  I2FP.F32.U32 R133, R134 ;  /* 0x0000008600857245 */ /* 0x000fe20000201000 */
[----:B------:R-:W-:Y:S01]  /*4a10*/  FMUL.FTZ R109, R109, UR12 ;  /* 0x0000000c6d6d7c20 */ /* 0x000fe20008410000 */
[----:B------:R-:W-:Y:S01]  /*4a20*/  P2R R136, PR, RZ, 0x2 ;  /* 0x00000002ff887803 */ /* 0x000fe20000000000 */
[----:B------:R-:W-:Y:S01]  /*4a30*/  FMUL.FTZ R120, R120, UR12 ;  /* 0x0000000c78787c20 */ /* 0x000fe20008410000 */
[----:B------:R-:W-:Y:S01]  /*4a40*/  LOP3.LUT P1, RZ, R171, 0x10, RZ, 0xc0, !PT ;  /* 0x00000010abff7812 */ /* 0x000fe2000782c0ff */
[----:B------:R-:W-:Y:S01]  /*4a50*/  FFMA.FTZ R135, R133, R108, 1.1641532182693481445e-10 ;  /* 0x2f00000085877423 */ /* 0x000fe2000001006c */
[----:B------:R-:W-:Y:S01]  /*4a60*/  FMUL.FTZ R108, R122, UR12 ;  /* 0x0000000c7a6c7c20 */ /* 0x000fe20008410000 */
[----:B------:R-:W-:Y:S01]  /*4a70*/  P2R R137, PR, RZ, 0x1 ;  /* 0x00000001ff897803 */ /* 0x000fe20000000000 */
[----:B------:R-:W-:Y:S01]  /*4a80*/  FMUL.FTZ R111, R111, UR12 ;  /* 0x0000000c6f6f7c20 */ /* 0x000fe20008410000 */
[----:B------:R-:W-:Y:S01]  /*4a90*/  LOP3.LUT P0, RZ, R171, 0x8, RZ, 0xc0, !PT ;  /* 0x00000008abff7812 */ /* 0x000fe2000780c0ff */
[----:B------:R-:W-:Y:S01]  /*4aa0*/  FMUL.FTZ R133, R121, UR12 ;  /* 0x0000000c79857c20 */ /* 0x000fe20008410000 */
[----:B------:R-:W-:Y:S01]  /*4ab0*/  HADD2.F32 R134, -RZ, R123.H1_H1 ;  /* 0x3000007bff867230 */ /* 0x000fe20000004100 */
[----:B------:R-:W-:Y:S01]  /*4ac0*/  FSEL R121, R108, RZ, P3 ;  /* 0x000000ff6c797208 */ /* 0x000fe20001800000 */
        /* <DEDUP_REMOVED lines=9> */
[----:B------:R-:W-:Y:S02]  /*4b60*/  LOP3.LUT P6, RZ, R171, 0x4, RZ, 0xc0, !PT ;  /* 0x00000004abff7812 */ /* 0x000fe400078cc0ff */
[----:B------:R-:W-:Y:S02]  /*4b70*/  FSETP.GTU.FTZ.AND P5, PT, R135, R132, PT ;  /* 0x000000848700720b */ /* 0x000fe40003fbc000 */
        /* <DEDUP_REMOVED lines=14> */
.L_x_9546:
        /* <DEDUP_REMOVED lines=16> */
.L_x_9590:
        /* <DEDUP_REMOVED lines=13> */
.L_x_9592:
[----:B------:R-:W-:Y:S05]  /*4e30*/  BSYNC.RECONVERGENT B2 ;  /* 0x0000000000027941 */ /* 0x000fea0003800200 */
.L_x_9591:
[----:B------:R-:W-:Y:S01]  /*4e40*/  IMAD.WIDE.U32 R110, R172, -0x326172a9, RZ ;  /* 0xcd9e8d57ac6e7825 */ /* 0x000fe200078e00ff */
[----:B------:R-:W-:Y:S02]  /*4e50*/  LOP3.LUT R134, R149, R109, R3, 0x96, !PT ;  /* 0x0000006d95867212 */ /* 0x000fe400078e9603 */
[C---:B------:R-:W-:Y:S01]  /*4e60*/  IADD3 R145, PT, PT, R2.reuse, -0x700cb87f, RZ ;  /* 0x8ff3478102917810 */ /* 0x040fe20007ffe0ff */
        /* <DEDUP_REMOVED lines=50> */
[----:B------:R-:W-:Y:S01]  /*5190*/  VIADD R109, R3, 0x96a522ad ;  /* 0x96a522ad036d7836 */ /* 0x000fe20000000000 */
[----:B------:R-:W-:Y:S01]  /*51a0*/  LOP3.LUT R145, R145, R108, R133, 0x96, !PT ;  /* 0x0000006c91917212 */ /* 0x000fe200078e9685 */
[----:B------:R-:W-:-:S04]  /*51b0*/  IMAD.WIDE.U32 R110, R111, -0x2daee0ad, RZ ;  /* 0xd2511f536f6e7825 */ /* 0x000fc800078e00ff */
[----:B------:R-:W-:Y:S01]  /*51c0*/  IMAD.MOV.U32 R148, RZ, RZ, R132 ;  /* 0x000000ffff947224 */ /* 0x000fe200078e0084 */
[----:B------:R-:W-:Y:S01]  /*51d0*/  LOP3.LUT R146, R109, R146, R111, 0x96, !PT ;  /* 0x000000926d927212 */ /* 0x000fe200078e966f */
[----:B------:R-:W-:Y:S01]  /*51e0*/  IMAD.MOV.U32 R108, RZ, RZ, R159 ;  /* 0x000000ffff6c7224 */ /* 0x000fe200078e009f */
[----:B------:R-:W-:Y:S01]  /*51f0*/  MOV R0, R110 ;  /* 0x0000006e00007202 */ /* 0x000fe20000000f00 */
[----:B------:R-:W-:-:S07]  /*5200*/  IMAD.MOV.U32 R111, RZ, RZ, RZ ;  /* 0x000000ffff6f7224 */ /* 0x000fce00078e00ff */
.L_x_9589:
[----:B------:R-:W-:Y:S05]  /*5210*/  BSYNC.RECONVERGENT B1 ;  /* 0x0000000000017941 */ /* 0x000fea0003800200 */
.L_x_9588:
[----:B------:R-:W0:Y:S01]  /*5220*/  LDC R132, c[0x0][0x404] ;  /* 0x00010100ff847b82 */ /* 0x000e220000000800 */
[----:B------:R-:W-:Y:S01]  /*5230*/  I2FP.F32.U32 R109, R108 ;  /* 0x0000006c006d7245 */ /* 0x000fe20000201000 */
[----:B------:R-:W-:Y:S01]  /*5240*/  HFMA2 R134, -RZ, RZ, 0.1171875, 0 ;  /* 0x2f800000ff867431 */ /* 0x000fe200000001ff */
[----:B------:R-:W-:Y:S01]  /*5250*/  ISETP.NE.AND P2, PT, R111, 0x1, PT ;  /* 0x000000016f00780c */ /* 0x000fe20003f45270 */
[----:B-----5:R-:W-:Y:S01]  /*5260*/  HADD2.F32 R110, -RZ, R120.H0_H0 ;  /* 0x20000078ff6e7230 */ /* 0x020fe20000004100 */
[----:B------:R-:W-:Y:S01]  /*5270*/  LOP3.LUT R171, R171, 0xffffffef, RZ, 0xc0, !PT ;  /* 0xffffffefabab7812 */ /* 0x000fe200078ec0ff */
[----:B------:R-:W-:Y:S01]  /*5280*/  BSSY.RECONVERGENT B1, `(.L_x_9593) ;  /* 0x000005c000017945 */ /* 0x000fe20003800200 */
[----:B------:R-:W-:Y:S01]  /*5290*/  FFMA.FTZ R109, R109, R134, 1.1641532182693481445e-10 ;  /* 0x2f0000006d6d7423 */ /* 0x000fe20000010086 */
[----:B------:R-:W1:Y:S01]  /*52a0*/  LDC R133, c[0x0][0x408] ;  /* 0x00010200ff857b82 */ /* 0x000e620000000800 */
[----:B------:R-:W-:Y:S02]  /*52b0*/  IMAD.MOV.U32 R136, RZ, RZ, 0x2 ;  /* 0x00000002ff887424 */ /* 0x000fe400078e00ff */
        /* <DEDUP_REMOVED lines=13> */
.L_x_9595:
        /* <DEDUP_REMOVED lines=13> */
.L_x_9597:
[----:B------:R-:W-:Y:S05]  /*5460*/  BSYNC.RECONVERGENT B2 ;  /* 0x0000000000027941 */ /* 0x000fea0003800200 */
.L_x_9596:
        /* <DEDUP_REMOVED lines=61> */
.L_x_9594:
[----:B------:R-:W-:Y:S05]  /*5840*/  BSYNC.RECONVERGENT B1 ;  /* 0x0000000000017941 */ /* 0x000fea0003800200 */
.L_x_9593:
        /* <DEDUP_REMOVED lines=23> */
.L_x_9600:
        /* <DEDUP_REMOVED lines=13> */
.L_x_9602:
[----:B------:R-:W-:Y:S05]  /*5a90*/  BSYNC.RECONVERGENT B2 ;  /* 0x0000000000027941 */ /* 0x000fea0003800200 */
.L_x_9601:
        /* <DEDUP_REMOVED lines=61> */
.L_x_9599:
[----:B------:R-:W-:Y:S05]  /*5e70*/  BSYNC.RECONVERGENT B1 ;  /* 0x0000000000017941 */ /* 0x000fea0003800200 */
.L_x_9598:
[----:B------:R-:W-:Y:S01]  /*5e80*/  I2FP.F32.U32 R109, R109 ;  /* 0x0000006d006d7245 */ /* 0x000fe20000201000 */
[----:B------:R-:W-:Y:S01]  /*5e90*/  HADD2.F32 R120, -RZ, R120.H1_H1 ;  /* 0x30000078ff787230 */ /* 0x000fe20000004100 */
        /* <DEDUP_REMOVED lines=18> */
.L_x_9605:
        /* <DEDUP_REMOVED lines=13> */
.L_x_9607:
[----:B------:R-:W-:Y:S05]  /*6090*/  BSYNC.RECONVERGENT B2 ;  /* 0x0000000000027941 */ /* 0x000fea0003800200 */
.L_x_9606:
        /* <DEDUP_REMOVED lines=61> */
.L_x_9604:
[----:B------:R-:W-:Y:S05]  /*6470*/  BSYNC.RECONVERGENT B1 ;  /* 0x0000000000017941 */ /* 0x000fea0003800200 */
.L_x_9603:
        /* <DEDUP_REMOVED lines=23> */
.L_x_9610:
        /* <DEDUP_REMOVED lines=13> */
.L_x_9612:
[----:B------:R-:W-:Y:S05]  /*66c0*/  BSYNC.RECONVERGENT B2 ;  /* 0x0000000000027941 */ /* 0x000fea0003800200 */
.L_x_9611:
        /* <DEDUP_REMOVED lines=61> */
.L_x_9609:
[----:B------:R-:W-:Y:S05]  /*6aa0*/  BSYNC.RECONVERGENT B1 ;  /* 0x0000000000017941 */ /* 0x000fea0003800200 */
.L_x_9608:
[----:B------:R-:W-:Y:S01]  /*6ab0*/  I2FP.F32.U32 R111, R110 ;  /* 0x0000006e006f7245 */ /* 0x000fe20000201000 */
[----:B------:R-:W-:Y:S01]  /*6ac0*/  HADD2.F32 R120, -RZ, R121.H0_H0 ;  /* 0x20000079ff787230 */ /* 0x000fe20000004100 */
[----:B------:R-:W-:Y:S01]  /*6ad0*/  ISETP.NE.AND P2, PT, R135, 0x1, PT ;  /* 0x000000018700780c */ /* 0x000fe20003f45270 */
[----:B------:R-:W-:Y:S01]  /*6ae0*/  BSSY.RECONVERGENT B1, `(.L_x_9613) ;  /* 0x000005c000017945 */ /* 0x000fe20003800200 */
[----:B------:R-:W-:Y:S01]  /*6af0*/  LOP3.LUT R171, R171, 0xfffffffb, RZ, 0xc0, !PT ;  /* 0xfffffffbabab7812 */ /* 0x000fe200078ec0ff */
[----:B------:R-:W-:Y:S01]  /*6b00*/  FFMA.FTZ R111, R111, R134, 1.1641532182693481445e-10 ;  /* 0x2f0000006f6f7423 */ /* 0x000fe20000010086 */
[----:B------:R-:W-:Y:S02]  /*6b10*/  HFMA2 R136, -RZ, RZ, 0, 1.1920928955078125e-07 ;  /* 0x00000002ff887431 */ /* 0x000fe400000001ff */
        /* <DEDUP_REMOVED lines=13> */
.L_x_9615:
        /* <DEDUP_REMOVED lines=13> */
.L_x_9617:
[----:B------:R-:W-:Y:S05]  /*6cc0*/  BSYNC.RECONVERGENT B2 ;  /* 0x0000000000027941 */ /* 0x000fea0003800200 */
.L_x_9616:
        /* <DEDUP_REMOVED lines=61> */
.L_x_9614:
[----:B------:R-:W-:Y:S05]  /*70a0*/  BSYNC.RECONVERGENT B1 ;  /* 0x0000000000017941 */ /* 0x000fea0003800200 */
.L_x_9613:
        /* <DEDUP_REMOVED lines=23> */
.L_x_9620:
        /* <DEDUP_REMOVED lines=13> */
.L_x_9622:
[----:B------:R-:W-:Y:S05]  /*72f0*/  BSYNC.RECONVERGENT B2 ;  /* 0x0000000000027941 */ /* 0x000fea0003800200 */
.L_x_9621:
        /* <DEDUP_REMOVED lines=52> */
[----:B------:R-:W-:Y:S01]  /*7640*/  LOP3.LUT R154, R111, R154, R139, 0x96, !PT ;  /* 0x0000009a6f9a7212 */ /* 0x000fe200078e968b */
[----:B------:R-:W-:Y:S02]  /*7650*/  VIADD R111, R3, 0x96a522ad ;  /* 0x96a522ad036f7836 */ /* 0x000fe40000000000 */
[----:B------:R-:W-:-:S04]  /*7660*/  IMAD.WIDE.U32 R146, R146, -0x326172a9, RZ ;  /* 0xcd9e8d5792927825 */ /* 0x000fc800078e00ff */
[----:B------:R-:W-:Y:S01]  /*7670*/  IMAD.WIDE.U32 R154, R154, -0x2daee0ad, RZ ;  /* 0xd2511f539a9a7825 */ /* 0x000fe200078e00ff */
[----:B------:R-:W-:Y:S02]  /*7680*/  MOV R148, R146 ;  /* 0x0000009200947202 */ /* 0x000fe40000000f00 */
[----:B------:R-:W-:Y:S02]  /*7690*/  LOP3.LUT R145, R145, R138, R147, 0x96, !PT ;  /* 0x0000008a91917212 */ /* 0x000fe400078e9693 */
[----:B------:R-:W-:Y:S01]  /*76a0*/  LOP3.LUT R146, R111, R136, R155, 0x96, !PT ;  /* 0x000000886f927212 */ /* 0x000fe200078e969b */
[----:B------:R-:W-:Y:S02]  /*76b0*/  IMAD.MOV.U32 R111, RZ, RZ, R0 ;  /* 0x000000ffff6f7224 */ /* 0x000fe400078e0000 */
[----:B------:R-:W-:-:S07]  /*76c0*/  IMAD.MOV.U32 R0, RZ, RZ, R154 ;  /* 0x000000ffff007224 */ /* 0x000fce00078e009a */
.L_x_9619:
[----:B------:R-:W-:Y:S05]  /*76d0*/  BSYNC.RECONVERGENT B1 ;  /* 0x0000000000017941 */ /* 0x000fea0003800200 */
.L_x_9618:
        /* <DEDUP_REMOVED lines=20> */
.L_x_9625:
        /* <DEDUP_REMOVED lines=13> */
.L_x_9627:
[----:B------:R-:W-:Y:S05]  /*78f0*/  BSYNC.RECONVERGENT B2 ;  /* 0x0000000000027941 */ /* 0x000fea0003800200 */
.L_x_9626:
        /* <DEDUP_REMOVED lines=61> */
.L_x_9624:
[----:B------:R-:W-:Y:S05]  /*7cd0*/  BSYNC.RECONVERGENT B1 ;  /* 0x0000000000017941 */ /* 0x000fea0003800200 */
.L_x_9623:
[----:B------:R-:W-:Y:S01]  /*7ce0*/  I2FP.F32.U32 R111, R111 ;  /* 0x0000006f006f7245 */ /* 0x000fe20000201000 */
[----:B------:R-:W-:Y:S01]  /*7cf0*/  HADD2.F32 R120, -RZ, R161.H1_H1 ;  /* 0x300000a1ff787230 */ /* 0x000fe20000004100 */
        /* <DEDUP_REMOVED lines=21> */
.L_x_9630:
        /* <DEDUP_REMOVED lines=13> */
.L_x_9632:
[----:B------:R-:W-:Y:S05]  /*7f20*/  BSYNC.RECONVERGENT B2 ;  /* 0x0000000000027941 */ /* 0x000fea0003800200 */
.L_x_9631:
        /* <DEDUP_REMOVED lines=61> */
.L_x_9629:
[----:B------:R-:W-:Y:S05]  /*8300*/  BSYNC.RECONVERGENT B1 ;  /* 0x0000000000017941 */ /* 0x000fea0003800200 */
.L_x_9628:
        /* <DEDUP_REMOVED lines=18> */
.L_x_9635:
        /* <DEDUP_REMOVED lines=13> */
.L_x_9637:
[----:B------:R-:W-:Y:S05]  /*8500*/  BSYNC.RECONVERGENT B2 ;  /* 0x0000000000027941 */ /* 0x000fea0003800200 */
.L_x_9636:
        /* <DEDUP_REMOVED lines=55> */
[----:B------:R-:W-:Y:S01]  /*8880*/  VIADD R145, R2, 0x8ff34781 ;  /* 0x8ff3478102917836 */ /* 0x000fe20000000000 */
[----:B------:R-:W-:Y:S01]  /*8890*/  LOP3.LUT R146, R121, R120, R139, 0x96, !PT ;  /* 0x0000007879927212 */ /* 0x000fe200078e968b */
[----:B------:R-:W-:Y:S02]  /*88a0*/  IMAD.MOV.U32 R120, RZ, RZ, R0 ;  /* 0x000000ffff787224 */ /* 0x000fe400078e0000 */
[----:B------:R-:W-:Y:S02]  /*88b0*/  IMAD.MOV.U32 R0, RZ, RZ, R138 ;  /* 0x000000ffff007224 */ /* 0x000fe400078e008a */
[----:B------:R-:W-:Y:S01]  /*88c0*/  HFMA2 R138, -RZ, RZ, 0, 0 ;  /* 0x00000000ff8a7431 */ /* 0x000fe200000001ff */
[----:B------:R-:W-:-:S07]  /*88d0*/  LOP3.LUT R145, R145, R136, R147, 0x96, !PT ;  /* 0x0000008891917212 */ /* 0x000fce00078e9693 */
.L_x_9634:
[----:B------:R-:W-:Y:S05]  /*88e0*/  BSYNC.RECONVERGENT B1 ;  /* 0x0000000000017941 */ /* 0x000fea0003800200 */
.L_x_9633:
        /* <DEDUP_REMOVED lines=23> */
.L_x_9640:
        /* <DEDUP_REMOVED lines=13> */
.L_x_9642:
[----:B------:R-:W-:Y:S05]  /*8b30*/  BSYNC.RECONVERGENT B2 ;  /* 0x0000000000027941 */ /* 0x000fea0003800200 */
.L_x_9641:
        /* <DEDUP_REMOVED lines=61> */
.L_x_9639:
[----:B------:R-:W-:Y:S05]  /*8f10*/  BSYNC.RECONVERGENT B1 ;  /* 0x0000000000017941 */ /* 0x000fea0003800200 */
.L_x_9638:
        /* <DEDUP_REMOVED lines=18> */
.L_x_9645:
        /* <DEDUP_REMOVED lines=13> */
.L_x_9647:
[----:B------:R-:W-:Y:S05]  /*9110*/  BSYNC.RECONVERGENT B2 ;  /* 0x0000000000027941 */ /* 0x000fea0003800200 */
.L_x_9646:
        /* <DEDUP_REMOVED lines=60> */
[----:B------:R-:W-:-:S07]  /*94e0*/  MOV R0, R158 ;  /* 0x0000009e00007202 */ /* 0x000fce0000000f00 */
.L_x_9644:
[----:B------:R-:W-:Y:S05]  /*94f0*/  BSYNC.RECONVERGENT B1 ;  /* 0x0000000000017941 */ /* 0x000fea0003800200 */
.L_x_9643:
[----:B------:R-:W-:Y:S01]  /*9500*/  I2FP.F32.U32 R121, R122 ;  /* 0x0000007a00797245 */ /* 0x000fe20000201000 */
[----:B------:R-:W-:Y:S01]  /*9510*/  HADD2.F32 R122, -RZ, R162.H1_H1 ;  /* 0x300000a2ff7a7230 */ /* 0x000fe20000004100 */
        /* <DEDUP_REMOVED lines=21> */
.L_x_9650:
        /* <DEDUP_REMOVED lines=13> */
.L_x_9652:
[----:B------:R-:W-:Y:S05]  /*9740*/  BSYNC.RECONVERGENT B2 ;  /* 0x0000000000027941 */ /* 0x000fea0003800200 */
.L_x_9651:
        /* <DEDUP_REMOVED lines=60> */
[----:B------:R-:W-:-:S07]  /*9b10*/  HFMA2 R136, -RZ, RZ, 0, 0 ;  /* 0x00000000ff887431 */ /* 0x000fce00000001ff */
.L_x_9649:
[----:B------:R-:W-:Y:S05]  /*9b20*/  BSYNC.RECONVERGENT B1 ;  /* 0x0000000000017941 */ /* 0x000fea0003800200 */
.L_x_9648:
        /* <DEDUP_REMOVED lines=18> */
.L_x_9655:
        /* <DEDUP_REMOVED lines=13> */
.L_x_9657:
[----:B------:R-:W-:Y:S05]  /*9d20*/  BSYNC.RECONVERGENT B2 ;  /* 0x0000000000027941 */ /* 0x000fea0003800200 */
.L_x_9656:
        /* <DEDUP_REMOVED lines=56> */
[----:B------:R-:W-:Y:S02]  /*a0b0*/  IMAD.MOV.U32 R148, RZ, RZ, R146 ;  /* 0x000000ffff947224 */ /* 0x000fe400078e0092 */
[----:B------:R-:W-:-:S04]  /*a0c0*/  IMAD.WIDE.U32 R158, R158, -0x2daee0ad, RZ ;  /* 0xd2511f539e9e7825 */ /* 0x000fc800078e00ff */
[----:B------:R-:W-:Y:S01]  /*a0d0*/  IMAD.MOV.U32 R0, RZ, RZ, R158 ;  /* 0x000000ffff007224 */ /* 0x000fe200078e009e */
[----:B------:R-:W-:Y:S01]  /*a0e0*/  LOP3.LUT R146, R135, R136, R159, 0x96, !PT ;  /* 0x0000008887927212 */ /* 0x000fe200078e969f */
[----:B------:R-:W-:-:S07]  /*a0f0*/  IMAD.MOV.U32 R137, RZ, RZ, RZ ;  /* 0x000000ffff897224 */ /* 0x000fce00078e00ff */
.L_x_9654:
[----:B------:R-:W-:Y:S05]  /*a100*/  BSYNC.RECONVERGENT B1 ;  /* 0x0000000000017941 */ /* 0x000fea0003800200 */
.L_x_9653:
        /* <DEDUP_REMOVED lines=23> */
.L_x_9660:
        /* <DEDUP_REMOVED lines=13> */
.L_x_9662:
[----:B------:R-:W-:Y:S05]  /*a350*/  BSYNC.RECONVERGENT B2 ;  /* 0x0000000000027941 */ /* 0x000fea0003800200 */
.L_x_9661:
        /* <DEDUP_REMOVED lines=58> */
[----:B------:R-:W-:Y:S01]  /*a700*/  LOP3.LUT R146, R135, R136, R159, 0x96, !PT ;  /* 0x0000008887927212 */ /* 0x000fe200078e969f */
[----:B------:R-:W-:Y:S01]  /*a710*/  IMAD.MOV.U32 R135, RZ, RZ, R0 ;  /* 0x000000ffff877224 */ /* 0x000fe200078e0000 */
[----:B------:R-:W-:-:S07]  /*a720*/  MOV R0, R158 ;  /* 0x0000009e00007202 */ /* 0x000fce0000000f00 */
.L_x_9659:
[----:B------:R-:W-:Y:S05]  /*a730*/  BSYNC.RECONVERGENT B1 ;  /* 0x0000000000017941 */ /* 0x000fea0003800200 */
.L_x_9658:
        /* <DEDUP_REMOVED lines=18> */
.L_x_9665:
        /* <DEDUP_REMOVED lines=15> */
.L_x_9667:
[----:B------:R-:W-:Y:S05]  /*a950*/  BSYNC.RECONVERGENT B2 ;  /* 0x0000000000027941 */ /* 0x000fea0003800200 */
.L_x_9666:
        /* <DEDUP_REMOVED lines=61> */
.L_x_9664:
[----:B------:R-:W-:Y:S05]  /*ad30*/  BSYNC.RECONVERGENT B1 ;  /* 0x0000000000017941 */ /* 0x000fea0003800200 */
.L_x_9663:
[----:B------:R-:W-:Y:S01]  /*ad40*/  I2FP.F32.U32 R123, R123 ;  /* 0x0000007b007b7245 */ /* 0x000fe20000201000 */
[----:B------:R-:W-:-:S04]  /*ad50*/  HADD2.F32 R136, -RZ, R163.H1_H1 ;  /* 0x300000a3ff887230 */ /* 0x000fc80000004100 */
[----:B------:R-:W-:Y:S01]  /*ad60*/  FFMA.FTZ R123, R123, R134, 1.1641532182693481445e-10 ;  /* 0x2f0000007b7b7423 */ /* 0x000fe20000010086 */
[----:B------:R-:W-:-:S04]  /*ad70*/  FMUL.FTZ R136, R136, R133 ;  /* 0x0000008588887220 */ /* 0x000fc80000410000 */
[----:B------:R-:W-:Y:S02]  /*ad80*/  FSETP.GTU.FTZ.AND P6, PT, R123, R132, PT ;  /* 0x000000847b00720b */ /* 0x000fe40003fdc000 */
[----:B------:R-:W-:Y:S02]  /*ad90*/  FSEL R123, R164, RZ, P5 ;  /* 0x000000ffa47b7208 */ /* 0x000fe40002800000 */
[----:B------:R-:W-:Y:S02]  /*ada0*/  FSEL R136, R136, RZ, !P6 ;  /* 0x000000ff88887208 */ /* 0x000fe40007000000 */
[----:B------:R-:W-:-:S03]  /*adb0*/  SEL R158, RZ, 0x1, P6 ;  /* 0x00000001ff9e7807 */ /* 0x000fc60003000000 */
[----:B------:R-:W-:-:S04]  /*adc0*/  FADD.FTZ R123, R136, R123 ;  /* 0x0000007b887b7221 */ /* 0x000fc80000010000 */
[----:B------:R-:W-:-:S07]  /*add0*/  @P1 FADD.FTZ R123, R107, R123 ;  /* 0x0000007b6b7b1221 */ /* 0x000fce0000010000 */
.L_x_9587:
        /* <DEDUP_REMOVED lines=44> */
.L_x_9668:
[----:B------:R-:W-:Y:S01]  /*b0a0*/  IMAD.MOV.U32 R159, RZ, RZ, R0 ;  /* 0x000000ffff9f7224 */ /* 0x000fe200078e0000 */
[----:B------:R-:W-:-:S07]  /*b0b0*/  IADD3 R0, PT, PT, R157, 0x100, RZ ;  /* 0x000001009d007810 */ /* 0x000fce0007ffe0ff */
.L_x_9545:
[----:B------:R-:W-:Y:S05]  /*b0c0*/  BSYNC.RECONVERGENT B0 ;  /* 0x0000000000007941 */ /* 0x000fea0003800200 */
.L_x_9544:
        /* <DEDUP_REMOVED lines=36> */
.L_x_9674:
        /* <DEDUP_REMOVED lines=13> */
.L_x_9676:
[----:B------:R-:W-:Y:S05]  /*b3e0*/  BSYNC.RECONVERGENT B2 ;  /* 0x0000000000027941 */ /* 0x000fea0003800200 */
.L_x_9675:
        /* <DEDUP_REMOVED lines=60> */
.L_x_9673:
[----:B------:R-:W-:Y:S05]  /*b7b0*/  BSYNC.RECONVERGENT B1 ;  /* 0x0000000000017941 */ /* 0x000fea0003800200 */
.L_x_9672:
        /* <DEDUP_REMOVED lines=23> */
.L_x_9679:
        /* <DEDUP_REMOVED lines=13> */
.L_x_9681:
[----:B------:R-:W-:Y:S05]  /*ba00*/  BSYNC.RECONVERGENT B2 ;  /* 0x0000000000027941 */ /* 0x000fea0003800200 */
.L_x_9680:
        /* <DEDUP_REMOVED lines=61> */
.L_x_9678:
[----:B------:R-:W-:Y:S05]  /*bde0*/  BSYNC.RECONVERGENT B1 ;  /* 0x0000000000017941 */ /* 0x000fea0003800200 */
.L_x_9677:
[----:B------:R-:W-:Y:S01]  /*bdf0*/  I2FP.F32.U32 R112, R112 ;  /* 0x0000007000707245 */ /* 0x000fe20000201000 */
[----:B------:R-:W-:Y:S01]  /*be00*/  HADD2.F32 R113, -RZ, R160.H0_H0 ;  /* 0x200000a0ff717230 */ /* 0x000fe20000004100 */
        /* <DEDUP_REMOVED lines=21> */
.L_x_9684:
        /* <DEDUP_REMOVED lines=13> */
.L_x_9686:
[----:B------:R-:W-:Y:S05]  /*c030*/  BSYNC.RECONVERGENT B2 ;  /* 0x0000000000027941 */ /* 0x000fea0003800200 */
.L_x_9685:
        /* <DEDUP_REMOVED lines=61> */
.L_x_9683:
[----:B------:R-:W-:Y:S05]  /*c410*/  BSYNC.RECONVERGENT B1 ;  /* 0x0000000000017941 */ /* 0x000fea0003800200 */
.L_x_9682:
        /* <DEDUP_REMOVED lines=20> */
.L_x_9689:
        /* <DEDUP_REMOVED lines=13> */
.L_x_9691:
[----:B------:R-:W-:Y:S05]  /*c630*/  BSYNC.RECONVERGENT B2 ;  /* 0x0000000000027941 */ /* 0x000fea0003800200 */
.L_x_9690:
        /* <DEDUP_REMOVED lines=61> */
.L_x_9688:
[----:B------:R-:W-:Y:S05]  /*ca10*/  BSYNC.RECONVERGENT B1 ;  /* 0x0000000000017941 */ /* 0x000fea0003800200 */
.L_x_9687:
        /* <DEDUP_REMOVED lines=23> */
.L_x_9694:
        /* <DEDUP_REMOVED lines=13> */
.L_x_9696:
[----:B------:R-:W-:Y:S05]  /*cc60*/  BSYNC.RECONVERGENT B2 ;  /* 0x0000000000027941 */ /* 0x000fea0003800200 */
.L_x_9695:
        /* <DEDUP_REMOVED lines=54> */
[----:B------:R-:W-:Y:S02]  /*cfd0*/  VIADD R145, R2, 0x8ff34781 ;  /* 0x8ff3478102917836 */ /* 0x000fe40000000000 */
[----:B------:R-:W-:Y:S01]  /*cfe0*/  IMAD.MOV.U32 R148, RZ, RZ, R146 ;  /* 0x000000ffff947224 */ /* 0x000fe200078e0092 */
[----:B------:R-:W-:Y:S01]  /*cff0*/  LOP3.LUT R146, R115, R114, R139, 0x96, !PT ;  /* 0x0000007273927212 */ /* 0x000fe200078e968b */
[----:B------:R-:W-:Y:S01]  /*d000*/  IMAD.MOV.U32 R114, RZ, RZ, R132 ;  /* 0x000000ffff727224 */ /* 0x000fe200078e0084 */
[----:B------:R-:W-:Y:S01]  /*d010*/  LOP3.LUT R145, R145, R136, R147, 0x96, !PT ;  /* 0x0000008891917212 */ /* 0x000fe200078e9693 */
[----:B------:R-:W-:Y:S01]  /*d020*/  IMAD.MOV.U32 R136, RZ, RZ, RZ ;  /* 0x000000ffff887224 */ /* 0x000fe200078e00ff */
[----:B------:R-:W-:-:S07]  /*d030*/  MOV R132, R138 ;  /* 0x0000008a00847202 */ /* 0x000fce0000000f00 */
.L_x_9693:
[----:B------:R-:W-:Y:S05]  /*d040*/  BSYNC.RECONVERGENT B1 ;  /* 0x0000000000017941 */ /* 0x000fea0003800200 */
.L_x_9692:
[----:B------:R-:W-:Y:S01]  /*d050*/  I2FP.F32.U32 R114, R114 ;  /* 0x0000007200727245 */ /* 0x000fe20000201000 */
[----:B------:R-:W-:Y:S01]  /*d060*/  HADD2.F32 R115, -RZ, R125.H0_H0 ;  /* 0x2000007dff737230 */ /* 0x000fe20000004100 */
        /* <DEDUP_REMOVED lines=18> */
.L_x_9699:
        /* <DEDUP_REMOVED lines=13> */
.L_x_9701:
[----:B------:R-:W-:Y:S05]  /*d260*/  BSYNC.RECONVERGENT B2 ;  /* 0x0000000000027941 */ /* 0x000fea0003800200 */
.L_x_9700:
        /* <DEDUP_REMOVED lines=55> */
[----:B------:R-:W-:-:S03]  /*d5e0*/  MOV R148, R146 ;  /* 0x0000009200947202 */ /* 0x000fc60000000f00 */
[----:B------:R-:W-:Y:S01]  /*d5f0*/  VIADD R145, R2, 0x8ff34781 ;  /* 0x8ff3478102917836 */ /* 0x000fe20000000000 */
[----:B------:R-:W-:Y:S01]  /*d600*/  LOP3.LUT R146, R115, R114, R139, 0x96, !PT ;  /* 0x0000007273927212 */ /* 0x000fe200078e968b */
[----:B------:R-:W-:Y:S02]  /*d610*/  IMAD.MOV.U32 R114, RZ, RZ, R132 ;  /* 0x000000ffff727224 */ /* 0x000fe400078e0084 */
[----:B------:R-:W-:Y:S01]  /*d620*/  IMAD.MOV.U32 R132, RZ, RZ, R138 ;  /* 0x000000ffff847224 */ /* 0x000fe200078e008a */
[----:B------:R-:W-:-:S07]  /*d630*/  LOP3.LUT R145, R145, R136, R147, 0x96, !PT ;  /* 0x0000008891917212 */ /* 0x000fce00078e9693 */
.L_x_9698:
[----:B------:R-:W-:Y:S05]  /*d640*/  BSYNC.RECONVERGENT B1 ;  /* 0x0000000000017941 */ /* 0x000fea0003800200 */
.L_x_9697:
[----:B------:R-:W-:Y:S01]  /*d650*/  I2FP.F32.U32 R114, R114 ;  /* 0x0000007200727245 */ /* 0x000fe20000201000 */
[----:B------:R-:W-:Y:S01]  /*d660*/  HADD2.F32 R115, -RZ, R161.H0_H0 ;  /* 0x200000a1ff737230 */ /* 0x000fe20000004100 */
        /* <DEDUP_REMOVED lines=21> */
.L_x_9704:
        /* <DEDUP_REMOVED lines=13> */
.L_x_9706:
[----:B------:R-:W-:Y:S05]  /*d890*/  BSYNC.RECONVERGENT B2 ;  /* 0x0000000000027941 */ /* 0x000fea0003800200 */
.L_x_9705:
        /* <DEDUP_REMOVED lines=56> */
[----:B------:R-:W-:-:S05]  /*dc20*/  IMAD.WIDE.U32 R154, R154, -0x2daee0ad, RZ ;  /* 0xd2511f539a9a7825 */ /* 0x000fca00078e00ff */
[----:B------:R-:W-:Y:S01]  /*dc30*/  LOP3.LUT R146, R115, R136, R155, 0x96, !PT ;  /* 0x0000008873927212 */ /* 0x000fe200078e969b */
[----:B------:R-:W-:Y:S01]  /*dc40*/  IMAD.MOV.U32 R136, RZ, RZ, RZ ;  /* 0x000000ffff887224 */ /* 0x000fe200078e00ff */
[----:B------:R-:W-:Y:S01]  /*dc50*/  MOV R115, R132 ;  /* 0x0000008400737202 */ /* 0x000fe20000000f00 */
[----:B------:R-:W-:-:S07]  /*dc60*/  IMAD.MOV.U32 R132, RZ, RZ, R154 ;  /* 0x000000ffff847224 */ /* 0x000fce00078e009a */
.L_x_9703:
[----:B------:R-:W-:Y:S05]  /*dc70*/  BSYNC.RECONVERGENT B1 ;  /* 0x0000000000017941 */ /* 0x000fea0003800200 */
.L_x_9702:
[----:B------:R-:W-:Y:S01]  /*dc80*/  I2FP.F32.U32 R124, R115 ;  /* 0x00000073007c7245 */ /* 0x000fe20000201000 */
[----:B------:R-:W-:Y:S01]  /*dc90*/  HADD2.F32 R125, -RZ, R125.H1_H1 ;  /* 0x3000007dff7d7230 */ /* 0x000fe20000004100 */
        /* <DEDUP_REMOVED lines=18> */
.L_x_9709:
        /* <DEDUP_REMOVED lines=13> */
.L_x_9711:
[----:B------:R-:W-:Y:S05]  /*de90*/  BSYNC.RECONVERGENT B2 ;  /* 0x0000000000027941 */ /* 0x000fea0003800200 */
.L_x_9710:
        /* <DEDUP_REMOVED lines=61> */
.L_x_9708:
[----:B------:R-:W-:Y:S05]  /*e270*/  BSYNC.RECONVERGENT B1 ;  /* 0x0000000000017941 */ /* 0x000fea0003800200 */
.L_x_9707:
        /* <DEDUP_REMOVED lines=23> */
.L_x_9714:
        /* <DEDUP_REMOVED lines=13> */
.L_x_9716:
[----:B------:R-:W-:Y:S05]  /*e4c0*/  BSYNC.RECONVERGENT B2 ;  /* 0x0000000000027941 */ /* 0x000fea0003800200 */
.L_x_9715:
        /* <DEDUP_REMOVED lines=61> */
.L_x_9713:
[----:B------:R-:W-:Y:S05]  /*e8a0*/  BSYNC.RECONVERGENT B1 ;  /* 0x0000000000017941 */ /* 0x000fea0003800200 */
.L_x_9712:
        /* <DEDUP_REMOVED lines=18> */
.L_x_9719:
        /* <DEDUP_REMOVED lines=13> */
.L_x_9721:
[----:B------:R-:W-:Y:S05]  /*eaa0*/  BSYNC.RECONVERGENT B2 ;  /* 0x0000000000027941 */ /* 0x000fea0003800200 */
.L_x_9720:
        /* <DEDUP_REMOVED lines=61> */
.L_x_9718:
[----:B------:R-:W-:Y:S05]  /*ee80*/  BSYNC.RECONVERGENT B1 ;  /* 0x0000000000017941 */ /* 0x000fea0003800200 */
.L_x_9717:
        /* <DEDUP_REMOVED lines=23> */
.L_x_9724:
        /* <DEDUP_REMOVED lines=13> */
.L_x_9726:
[----:B------:R-:W-:Y:S05]  /*f0d0*/  BSYNC.RECONVERGENT B2 ;  /* 0x0000000000027941 */ /* 0x000fea0003800200 */
.L_x_9725:
        /* <DEDUP_REMOVED lines=61> */
.L_x_9723:
[----:B------:R-:W-:Y:S05]  /*f4b0*/  BSYNC.RECONVERGENT B1 ;  /* 0x0000000000017941 */ /* 0x000fea0003800200 */
.L_x_9722:
[----:B------:R-:W-:Y:S01]  /*f4c0*/  ISETP.NE.AND P4, PT, R138, 0x1, PT ;  /* 0x000000018a00780c */ /* 0x000fe20003f85270 */
[----:B------:R-:W-:Y:S01]  /*f4d0*/  BSSY.RECONVERGENT B1, `(.L_x_9727) ;  /* 0x000005c000017945 */ /* 0x000fe20003800200 */
[----:B------:R-:W-:Y:S01]  /*f4e0*/  I2FP.F32.U32 R136, R125 ;  /* 0x0000007d00887245 */ /* 0x000fe20000201000 */
[----:B------:R-:W-:Y:S01]  /*f4f0*/  HADD2.F32 R125, -RZ, R126.H1_H1 ;  /* 0x3000007eff7d7230 */ /* 0x000fe20000004100 */
        /* <DEDUP_REMOVED lines=14> */
.L_x_9729:
        /* <DEDUP_REMOVED lines=13> */
.L_x_9731:
[----:B------:R-:W-:Y:S05]  /*f6b0*/  BSYNC.RECONVERGENT B2 ;  /* 0x0000000000027941 */ /* 0x000fea0003800200 */
.L_x_9730:
        /* <DEDUP_REMOVED lines=54> */
[----:B------:R-:W-:Y:S02]  /*fa20*/  HFMA2 R137, -RZ, RZ, 0, 0 ;  /* 0x00000000ff897431 */ /* 0x000fe400000001ff */
[----:B------:R-:W-:-:S04]  /*fa30*/  IMAD.WIDE.U32 R146, R146, -0x326172a9, RZ ;  /* 0xcd9e8d5792927825 */ /* 0x000fc800078e00ff */
[----:B------:R-:W-:Y:S01]  /*fa40*/  IMAD.WIDE.U32 R158, R158, -0x2daee0ad, RZ ;  /* 0xd2511f539e9e7825 */ /* 0x000fe200078e00ff */
[----:B------:R-:W-:Y:S02]  /*fa50*/  MOV R148, R146 ;  /* 0x0000009200947202 */ /* 0x000fe40000000f00 */
[----:B------:R-:W-:Y:S01]  /*fa60*/  LOP3.LUT R145, R145, R138, R147, 0x96, !PT ;  /* 0x0000008a91917212 */ /* 0x000fe200078e9693 */
[----:B------:R-:W-:Y:S01]  /*fa70*/  IMAD.MOV.U32 R132, RZ, RZ, R158 ;  /* 0x000000ffff847224 */ /* 0x000fe200078e009e */
[----:B------:R-:W-:-:S07]  /*fa80*/  LOP3.LUT R146, R125, R136, R159, 0x96, !PT ;  /* 0x000000887d927212 */ /* 0x000fce00078e969f */
.L_x_9728:
[----:B------:R-:W-:Y:S05]  /*fa90*/  BSYNC.RECONVERGENT B1 ;  /* 0x0000000000017941 */ /* 0x000fea0003800200 */
.L_x_9727:
        /* <DEDUP_REMOVED lines=23> */
.L_x_9734:
        /* <DEDUP_REMOVED lines=13> */
.L_x_9736:
[----:B------:R-:W-:Y:S05]  /*fce0*/  BSYNC.RECONVERGENT B2 ;  /* 0x0000000000027941 */ /* 0x000fea0003800200 */
.L_x_9735:
        /* <DEDUP_REMOVED lines=61> */
.L_x_9733:
[----:B------:R-:W-:Y:S05]  /*100c0*/  BSYNC.RECONVERGENT B1 ;  /* 0x0000000000017941 */ /* 0x000fea0003800200 */
.L_x_9732:
        /* <DEDUP_REMOVED lines=18> */
.L_x_9739:
        /* <DEDUP_REMOVED lines=13> */
.L_x_9741:
[----:B------:R-:W-:Y:S05]  /*102c0*/  BSYNC.RECONVERGENT B2 ;  /* 0x0000000000027941 */ /* 0x000fea0003800200 */
.L_x_9740:
        /* <DEDUP_REMOVED lines=57> */
[----:B------:R-:W-:Y:S01]  /*10660*/  IMAD.MOV.U32 R139, RZ, RZ, RZ ;  /* 0x000000ffff8b7224 */ /* 0x000fe200078e00ff */
[----:B------:R-:W-:Y:S01]  /*10670*/  LOP3.LUT R146, R137, R136, R159, 0x96, !PT ;  /* 0x0000008889927212 */ /* 0x000fe200078e969f */
[----:B------:R-:W-:Y:S01]  /*10680*/  IMAD.MOV.U32 R136, RZ, RZ, R132 ;  /* 0x000000ffff887224 */ /* 0x000fe200078e0084 */
[----:B------:R-:W-:-:S07]  /*10690*/  MOV R132, R158 ;  /* 0x0000009e00847202 */ /* 0x000fce0000000f00 */
.L_x_9738:
[----:B------:R-:W-:Y:S05]  /*106a0*/  BSYNC.RECONVERGENT B1 ;  /* 0x0000000000017941 */ /* 0x000fea0003800200 */
.L_x_9737:
        /* <DEDUP_REMOVED lines=23> */
.L_x_9744:
        /* <DEDUP_REMOVED lines=13> */
.L_x_9746:
[----:B------:R-:W-:Y:S05]  /*108f0*/  BSYNC.RECONVERGENT B2 ;  /* 0x0000000000027941 */ /* 0x000fea0003800200 */
.L_x_9745:
        /* <DEDUP_REMOVED lines=61> */
.L_x_9743:
[----:B------:R-:W-:Y:S05]  /*10cd0*/  BSYNC.RECONVERGENT B1 ;  /* 0x0000000000017941 */ /* 0x000fea0003800200 */
.L_x_9742:
        /* <DEDUP_REMOVED lines=18> */
.L_x_9749:
        /* <DEDUP_REMOVED lines=15> */
.L_x_9751:
[----:B------:R-:W-:Y:S05]  /*10ef0*/  BSYNC.RECONVERGENT B2 ;  /* 0x0000000000027941 */ /* 0x000fea0003800200 */
.L_x_9750:
        /* <DEDUP_REMOVED lines=61> */
.L_x_9748:
[----:B------:R-:W-:Y:S05]  /*112d0*/  BSYNC.RECONVERGENT B1 ;  /* 0x0000000000017941 */ /* 0x000fea0003800200 */
.L_x_9747:
[----:B------:R-:W-:Y:S01]  /*112e0*/  I2FP.F32.U32 R136, R137 ;  /* 0x0000008900887245 */ /* 0x000fe20000201000 */
[----:B------:R-:W-:-:S04]  /*112f0*/  HADD2.F32 R127, -RZ, R163.H1_H1 ;  /* 0x300000a3ff7f7230 */ /* 0x000fc80000004100 */
[----:B------:R-:W-:Y:S01]  /*11300*/  FFMA.FTZ R136, R136, R135, 1.1641532182693481445e-10 ;  /* 0x2f00000088887423 */ /* 0x000fe20000010087 */
[----:B------:R-:W-:Y:S01]  /*11310*/  FMUL.FTZ R127, R127, R134 ;  /* 0x000000867f7f7220 */ /* 0x000fe20000410000 */
[----:B------:R-:W-:-:S03]  /*11320*/  FSEL R134, R164, RZ, P5 ;  /* 0x000000ffa4867208 */ /* 0x000fc60002800000 */
[----:B------:R-:W-:-:S04]  /*11330*/  FSETP.GTU.FTZ.AND P6, PT, R136, R133, PT ;  /* 0x000000858800720b */ /* 0x000fc80003fdc000 */
[----:B------:R-:W-:Y:S02]  /*11340*/  FSEL R127, R127, RZ, !P6 ;  /* 0x000000ff7f7f7208 */ /* 0x000fe40007000000 */
[----:B------:R-:W-:-:S03]  /*11350*/  SEL R158, RZ, 0x1, P6 ;  /* 0x00000001ff9e7807 */ /* 0x000fc60003000000 */
[----:B------:R-:W-:-:S04]  /*11360*/  FADD.FTZ R127, R127, R134 ;  /* 0x000000867f7f7221 */ /* 0x000fc80000010000 */
[----:B------:R-:W-:Y:S01]  /*11370*/  @P1 FADD.FTZ R127, R107, R127 ;  /* 0x0000007f6b7f1221 */ /* 0x000fe20000010000 */
[----:B------:R-:W-:Y:S06]  /*11380*/  BRA `(.L_x_9752) ;  /* 0x0000003000547947 */ /* 0x000fec0003800000 */
.L_x_9671:
        /* <DEDUP_REMOVED lines=16> */
.L_x_9755:
        /* <DEDUP_REMOVED lines=13> */
.L_x_9757:
[----:B------:R-:W-:Y:S05]  /*11560*/  BSYNC.RECONVERGENT B2 ;  /* 0x0000000000027941 */ /* 0x000fea0003800200 */
.L_x_9756:
[----:B------:R-:W-:Y:S01]  /*11570*/  IMAD.WIDE.U32 R114, R172, -0x326172a9, RZ ;  /* 0xcd9e8d57ac727825 */ /* 0x000fe200078e00ff */
[----:B------:R-:W-:Y:S02]  /*11580*/  LOP3.LUT R134, R149, R113, R3, 0x96, !PT ;  /* 0x0000007195867212 */ /* 0x000fe400078e9603 */
[----:B------:R-:W-:Y:S02]  /*11590*/  IADD3 R113, PT, PT, R2, -0x61c88647, RZ ;  /* 0x9e3779b902717810 */ /* 0x000fe40007ffe0ff */
        /* <DEDUP_REMOVED lines=57> */
.L_x_9754:
[----:B------:R-:W-:Y:S05]  /*11930*/  BSYNC.RECONVERGENT B1 ;  /* 0x0000000000017941 */ /* 0x000fea0003800200 */
.L_x_9753:
[----:B------:R-:W0:Y:S01]  /*11940*/  LDC R133, c[0x0][0x404] ;  /* 0x00010100ff857b82 */ /* 0x000e220000000800 */
[----:B------:R-:W-:Y:S01]  /*11950*/  I2FP.F32.U32 R113, R112 ;  /* 0x0000007000717245 */ /* 0x000fe20000201000 */
[----:B------:R-:W-:Y:S01]  /*11960*/  IMAD.MOV.U32 R112, RZ, RZ, 0x2f800000 ;  /* 0x2f800000ff707424 */ /* 0x000fe200078e00ff */
[----:B------:R-:W-:Y:S01]  /*11970*/  ISETP.NE.AND P2, PT, R115, 0x1, PT ;  /* 0x000000017300780c */ /* 0x000fe20003f45270 */
[----:B------:R-:W-:Y:S01]  /*11980*/  BSSY.RECONVERGENT B1, `(.L_x_9758) ;  /* 0x000005c000017945 */ /* 0x000fe20003800200 */
[----:B------:R-:W-:Y:S01]  /*11990*/  LOP3.LUT R171, R171, 0xffffffef, RZ, 0xc0, !PT ;  /* 0xffffffefabab7812 */ /* 0x000fe200078ec0ff */
[----:B------:R-:W-:Y:S01]  /*119a0*/  FFMA.FTZ R114, R113, R112, 1.1641532182693481445e-10 ;  /* 0x2f00000071727423 */ /* 0x000fe20000010070 */
[----:B-----5:R-:W-:Y:S01]  /*119b0*/  HADD2.F32 R113, -RZ, R124.H0_H0 ;  /* 0x2000007cff717230 */ /* 0x020fe20000004100 */
[----:B------:R-:W-:-:S03]  /*119c0*/  MOV R134, 0x2 ;  /* 0x0000000200867802 */ /* 0x000fc60000000f00 */
        /* <DEDUP_REMOVED lines=12> */
.L_x_9760:
        /* <DEDUP_REMOVED lines=13> */
.L_x_9762:
[----:B------:R-:W-:Y:S05]  /*11b60*/  BSYNC.RECONVERGENT B2 ;  /* 0x0000000000027941 */ /* 0x000fea0003800200 */
.L_x_9761:
        /* <DEDUP_REMOVED lines=57> */
[----:B------:R-:W-:Y:S02]  /*11f00*/  IMAD.MOV.U32 R132, RZ, RZ, R134 ;  /* 0x000000ffff847224 */ /* 0x000fe400078e0086 */
[----:B------:R-:W-:Y:S02]  /*11f10*/  HFMA2 R134, -RZ, RZ, 0, 0 ;  /* 0x00000000ff867431 */ /* 0x000fe400000001ff */
[----:B------:R-:W-:Y:S01]  /*11f20*/  IMAD.MOV.U32 R148, RZ, RZ, R136 ;  /* 0x000000ffff947224 */ /* 0x000fe200078e0088 */
[----:B------:R-:W-:-:S07]  /*11f30*/  LOP3.LUT R146, R115, R146, R135, 0x96, !PT ;  /* 0x0000009273927212 */ /* 0x000fce00078e9687 */
.L_x_9759:
[----:B------:R-:W-:Y:S05]  /*11f40*/  BSYNC.RECONVERGENT B1 ;  /* 0x0000000000017941 */ /* 0x000fea0003800200 */
.L_x_9758:
        /* <DEDUP_REMOVED lines=19> */
.L_x_9765:
        /* <DEDUP_REMOVED lines=13> */
.L_x_9767:
[----:B------:R-:W-:Y:S05]  /*12150*/  BSYNC.RECONVERGENT B2 ;  /* 0x0000000000027941 */ /* 0x000fea0003800200 */
.L_x_9766:
        /* <DEDUP_REMOVED lines=61> */
.L_x_9764:
[----:B------:R-:W-:Y:S05]  /*12530*/  BSYNC.RECONVERGENT B1 ;  /* 0x0000000000017941 */ /* 0x000fea0003800200 */
.L_x_9763:
[----:B------:R-:W-:Y:S01]  /*12540*/  I2FP.F32.U32 R115, R114 ;  /* 0x0000007200737245 */ /* 0x000fe20000201000 */
[----:B------:R-:W-:Y:S01]  /*12550*/  BSSY.RECONVERGENT B1, `(.L_x_9768) ;  /* 0x000005d000017945 */ /* 0x000fe20003800200 */
[----:B------:R-:W-:Y:S01]  /*12560*/  ISETP.NE.AND P2, PT, R135, 0x1, PT ;  /* 0x000000018700780c */ /* 0x000fe20003f45270 */
[----:B------:R-:W-:Y:S01]  /*12570*/  HFMA2 R136, -RZ, RZ, 0, 1.1920928955078125e-07 ;  /* 0x00000002ff887431 */ /* 0x000fe200000001ff */
[----:B------:R-:W-:Y:S01]  /*12580*/  LOP3.LUT R171, R171, 0xfffffffb, RZ, 0xc0, !PT ;  /* 0xfffffffbabab7812 */ /* 0x000fe200078ec0ff */
[----:B------:R-:W-:Y:S01]  /*12590*/  FFMA.FTZ R134, R115, R112, 1.1641532182693481445e-10 ;  /* 0x2f00000073867423 */ /* 0x000fe20000010070 */
[----:B------:R-:W-:Y:S02]  /*125a0*/  HADD2.F32 R114, -RZ, R125.H0_H0 ;  /* 0x2000007dff727230 */ /* 0x000fe40000004100 */
        /* <DEDUP_REMOVED lines=12> */
.L_x_9770:
        /* <DEDUP_REMOVED lines=13> */
.L_x_9772:
[----:B------:R-:W-:Y:S05]  /*12740*/  BSYNC.RECONVERGENT B2 ;  /* 0x0000000000027941 */ /* 0x000fea0003800200 */
.L_x_9771:
        /* <DEDUP_REMOVED lines=61> */
.L_x_9769:
[----:B------:R-:W-:Y:S05]  /*12b20*/  BSYNC.RECONVERGENT B1 ;  /* 0x0000000000017941 */ /* 0x000fea0003800200 */
.L_x_9768:
[----:B------:R-:W-:Y:S01]  /*12b30*/  I2FP.F32.U32 R115, R115 ;  /* 0x0000007300737245 */ /* 0x000fe20000201000 */
[----:B------:R-:W-:Y:S01]  /*12b40*/  BSSY.RECONVERGENT B1, `(.L_x_9773) ;  /* 0x000005d000017945 */ /* 0x000fe20003800200 */
[----:B------:R-:W-:Y:S01]  /*12b50*/  ISETP.NE.AND P2, PT, R136, 0x1, PT ;  /* 0x000000018800780c */ /* 0x000fe20003f45270 */
[----:B------:R-:W-:Y:S01]  /*12b60*/  HADD2.F32 R125, -RZ, R125.H1_H1 ;  /* 0x3000007dff7d7230 */ /* 0x000fe20000004100 */
[----:B------:R-:W-:Y:S01]  /*12b70*/  LOP3.LUT R171, R171, 0xfffffffd, RZ, 0xc0, !PT ;  /* 0xfffffffdabab7812 */ /* 0x000fe200078ec0ff */
[----:B------:R-:W-:Y:S01]  /*12b80*/  FFMA.FTZ R134, R115, R112, 1.1641532182693481445e-10 ;  /* 0x2f00000073867423 */ /* 0x000fe20000010070 */
[----:B------:R-:W-:Y:S01]  /*12b90*/  IMAD.MOV.U32 R137, RZ, RZ, 0x2 ;  /* 0x00000002ff897424 */ /* 0x000fe200078e00ff */
[----:B------:R-:W-:-:S03]  /*12ba0*/  MOV R115, R148 ;  /* 0x0000009400737202 */ /* 0x000fc60000000f00 */
        /* <DEDUP_REMOVED lines=11> */
.L_x_9775:
        /* <DEDUP_REMOVED lines=13> */
.L_x_9777:
[----:B------:R-:W-:Y:S05]  /*12d30*/  BSYNC.RECONVERGENT B2 ;  /* 0x0000000000027941 */ /* 0x000fea0003800200 */
.L_x_9776:
        /* <DEDUP_REMOVED lines=54> */
[----:B------:R-:W-:Y:S02]  /*130a0*/  MOV R148, R146 ;  /* 0x0000009200947202 */ /* 0x000fe40000000f00 */
[----:B------:R-:W-:Y:S01]  /*130b0*/  LOP3.LUT R145, R145, R136, R147, 0x96, !PT ;  /* 0x0000008891917212 */ /* 0x000fe200078e9693 */
[----:B------:R-:W-:Y:S02]  /*130c0*/  VIADD R115, R3, 0x96a522ad ;  /* 0x96a522ad03737836 */ /* 0x000fe40000000000 */
[----:B------:R-:W-:-:S03]  /*130d0*/  IMAD.MOV.U32 R137, RZ, RZ, RZ ;  /* 0x000000ffff897224 */ /* 0x000fc600078e00ff */
[----:B------:R-:W-:Y:S01]  /*130e0*/  LOP3.LUT R146, R115, R134, R139, 0x96, !PT ;  /* 0x0000008673927212 */ /* 0x000fe200078e968b */
[----:B------:R-:W-:Y:S01]  /*130f0*/  IMAD.MOV.U32 R115, RZ, RZ, R132 ;  /* 0x000000ffff737224 */ /* 0x000fe200078e0084 */
[----:B------:R-:W-:-:S07]  /*13100*/  MOV R132, R138 ;  /* 0x0000008a00847202 */ /* 0x000fce0000000f00 */
.L_x_9774:
[----:B------:R-:W-:Y:S05]  /*13110*/  BSYNC.RECONVERGENT B1 ;  /* 0x0000000000017941 */ /* 0x000fea0003800200 */
.L_x_9773:
[----:B------:R-:W-:Y:S01]  /*13120*/  ISETP.NE.AND P3, PT, R137, 0x1, PT ;  /* 0x000000018900780c */ /* 0x000fe20003f65270 */
[----:B------:R-:W-:Y:S01]  /*13130*/  BSSY.RECONVERGENT B1, `(.L_x_9778) ;  /* 0x000005b000017945 */ /* 0x000fe20003800200 */
[----:B------:R-:W-:Y:S01]  /*13140*/  I2FP.F32.U32 R115, R115 ;  /* 0x0000007300737245 */ /* 0x000fe20000201000 */
[----:B------:R-:W-:Y:S02]  /*13150*/  HFMA2 R136, -RZ, RZ, 0, 1.1920928955078125e-07 ;  /* 0x00000002ff887431 */ /* 0x000fe400000001ff */
        /* <DEDUP_REMOVED lines=13> */
.L_x_9780:
        /* <DEDUP_REMOVED lines=13> */
.L_x_9782:
[----:B------:R-:W-:Y:S05]  /*13300*/  BSYNC.RECONVERGENT B2 ;  /* 0x0000000000027941 */ /* 0x000fea0003800200 */
.L_x_9781:
        /* <DEDUP_REMOVED lines=61> */
.L_x_9779:
[----:B------:R-:W-:Y:S05]  /*136e0*/  BSYNC.RECONVERGENT B1 ;  /* 0x0000000000017941 */ /* 0x000fea0003800200 */
.L_x_9778:
        /* <DEDUP_REMOVED lines=17> */
.L_x_9785:
        /* <DEDUP_REMOVED lines=13> */
.L_x_9787:
[----:B------:R-:W-:Y:S05]  /*138d0*/  BSYNC.RECONVERGENT B2 ;  /* 0x0000000000027941 */ /* 0x000fea0003800200 */
.L_x_9786:
        /* <DEDUP_REMOVED lines=61> */
.L_x_9784:
[----:B------:R-:W-:Y:S05]  /*13cb0*/  BSYNC.RECONVERGENT B1 ;  /* 0x0000000000017941 */ /* 0x000fea0003800200 */
.L_x_9783:
        /* <DEDUP_REMOVED lines=17> */
.L_x_9790:
        /* <DEDUP_REMOVED lines=13> */
.L_x_9792:
[----:B------:R-:W-:Y:S05]  /*13ea0*/  BSYNC.RECONVERGENT B2 ;  /* 0x0000000000027941 */ /* 0x000fea0003800200 */
.L_x_9791:
        /* <DEDUP_REMOVED lines=61> */
.L_x_9789:
[----:B------:R-:W-:Y:S05]  /*14280*/  BSYNC.RECONVERGENT B1 ;  /* 0x0000000000017941 */ /* 0x000fea0003800200 */
.L_x_9788:
        /* <DEDUP_REMOVED lines=37> */
.L_x_9752:
        /* <DEDUP_REMOVED lines=44> */
.L_x_9793:
[----:B------:R-:W-:Y:S01]  /*147a0*/  MOV R159, R132 ;  /* 0x00000084009f7202 */ /* 0x000fe20000000f00 */
[----:B------:R-:W-:-:S07]  /*147b0*/  VIADD R0, R0, 0x100 ;  /* 0x0000010000007836 */ /* 0x000fce0000000000 */
.L_x_9670:
[----:B------:R-:W-:Y:S05]  /*147c0*/  BSYNC.RECONVERGENT B0 ;  /* 0x0000000000007941 */ /* 0x000fea0003800200 */
.L_x_9669:
        /* <DEDUP_REMOVED lines=36> */
.L_x_9799:
        /* <DEDUP_REMOVED lines=13> */
.L_x_9801:
[----:B------:R-:W-:Y:S05]  /*14ae0*/  BSYNC.RECONVERGENT B2 ;  /* 0x0000000000027941 */ /* 0x000fea0003800200 */
.L_x_9800:
        /* <DEDUP_REMOVED lines=59> */
[----:B------:R-:W-:-:S07]  /*14ea0*/  LOP3.LUT R146, R117, R146, R133, 0x96, !PT ;  /* 0x0000009275927212 */ /* 0x000fce00078e9685 */
.L_x_9798:
[----:B------:R-:W-:Y:S05]  /*14eb0*/  BSYNC.RECONVERGENT B1 ;  /* 0x0000000000017941 */ /* 0x000fea0003800200 */
.L_x_9797:
        /* <DEDUP_REMOVED lines=9> */
[----:B------:R-:W-:Y:S02]  /*14f50*/  MOV R119, 0x2 ;  /* 0x0000000200777802 */ /* 0x000fe40000000f00 */
        /* <DEDUP_REMOVED lines=13> */
.L_x_9804:
        /* <DEDUP_REMOVED lines=13> */
.L_x_9806:
[----:B------:R-:W-:Y:S05]  /*15100*/  BSYNC.RECONVERGENT B2 ;  /* 0x0000000000027941 */ /* 0x000fea0003800200 */
.L_x_9805:
        /* <DEDUP_REMOVED lines=61> */
.L_x_9803:
[----:B------:R-:W-:Y:S05]  /*154e0*/  BSYNC.RECONVERGENT B1 ;  /* 0x0000000000017941 */ /* 0x000fea0003800200 */
.L_x_9802:
        /* <DEDUP_REMOVED lines=23> */
.L_x_9809:
        /* <DEDUP_REMOVED lines=13> */
.L_x_9811:
[----:B------:R-:W-:Y:S05]  /*15730*/  BSYNC.RECONVERGENT B2 ;  /* 0x0000000000027941 */ /* 0x000fea0003800200 */
.L_x_9810:
        /* <DEDUP_REMOVED lines=61> */
.L_x_9808:
[----:B------:R-:W-:Y:S05]  /*15b10*/  BSYNC.RECONVERGENT B1 ;  /* 0x0000000000017941 */ /* 0x000fea0003800200 */
.L_x_9807:
[----:B------:R-:W-:Y:S01]  /*15b20*/  I2FP.F32.U32 R118, R117 ;  /* 0x0000007500767245 */ /* 0x000fe20000201000 */
[----:B------:R-:W-:Y:S01]  /*15b30*/  HADD2.F32 R117, -RZ, R128.H1_H1 ;  /* 0x30000080ff757230 */ /* 0x000fe20000004100 */
[----:B------:R-:W-:Y:S01]  /*15b40*/  ISETP.NE.AND P2, PT, R136, 0x1, PT ;  /* 0x000000018800780c */ /* 0x000fe20003f45270 */
[----:B------:R-:W-:Y:S01]  /*15b50*/  BSSY.RECONVERGENT B1, `(.L_x_9812) ;  /* 0x000005c000017945 */ /* 0x000fe20003800200 */
[----:B------:R-:W-:Y:S01]  /*15b60*/  LOP3.LUT R171, R171, 0xfffffff7, RZ, 0xc0, !PT ;  /* 0xfffffff7abab7812 */ /* 0x000fe200078ec0ff */
[----:B------:R-:W-:Y:S01]  /*15b70*/  FFMA.FTZ R118, R118, R135, 1.1641532182693481445e-10 ;  /* 0x2f00000076767423 */ /* 0x000fe20000010087 */
[----:B------:R-:W-:Y:S02]  /*15b80*/  HFMA2 R119, -RZ, RZ, 0, 1.1920928955078125e-07 ;  /* 0x00000002ff777431 */ /* 0x000fe400000001ff */
        /* <DEDUP_REMOVED lines=13> */
.L_x_9814:
        /* <DEDUP_REMOVED lines=13> */
.L_x_9816:
[----:B------:R-:W-:Y:S05]  /*15d30*/  BSYNC.RECONVERGENT B2 ;  /* 0x0000000000027941 */ /* 0x000fea0003800200 */
.L_x_9815:
        /* <DEDUP_REMOVED lines=61> */
.L_x_9813:
[----:B------:R-:W-:Y:S05]  /*16110*/  BSYNC.RECONVERGENT B1 ;  /* 0x0000000000017941 */ /* 0x000fea0003800200 */
.L_x_9812:
        /* <DEDUP_REMOVED lines=23> */
.L_x_9819:
        /* <DEDUP_REMOVED lines=13> */
.L_x_9821:
[----:B------:R-:W-:Y:S05]  /*16360*/  BSYNC.RECONVERGENT B2 ;  /* 0x0000000000027941 */ /* 0x000fea0003800200 */
.L_x_9820:
        /* <DEDUP_REMOVED lines=61> */
.L_x_9818:
[----:B------:R-:W-:Y:S05]  /*16740*/  BSYNC.RECONVERGENT B1 ;  /* 0x0000000000017941 */ /* 0x000fea0003800200 */
.L_x_9817:
        /* <DEDUP_REMOVED lines=20> */
.L_x_9824:
        /* <DEDUP_REMOVED lines=13> */
.L_x_9826:
[----:B------:R-:W-:Y:S05]  /*16960*/  BSYNC.RECONVERGENT B2 ;  /* 0x0000000000027941 */ /* 0x000fea0003800200 */
.L_x_9825:
        /* <DEDUP_REMOVED lines=55> */
[----:B------:R-:W-:Y:S02]  /*16ce0*/  VIADD R145, R2, 0x8ff34781 ;  /* 0x8ff3478102917836 */ /* 0x000fe40000000000 */
[----:B------:R-:W-:-:S03]  /*16cf0*/  IMAD.WIDE.U32 R138, R139, -0x2daee0ad, RZ ;  /* 0xd2511f538b8a7825 */ /* 0x000fc600078e00ff */
[----:B------:R-:W-:Y:S01]  /*16d00*/  LOP3.LUT R145, R145, R136, R147, 0x96, !PT ;  /* 0x0000008891917212 */ /* 0x000fe200078e9693 */
[----:B------:R-:W-:Y:S01]  /*16d10*/  IMAD.MOV.U32 R148, RZ, RZ, R146 ;  /* 0x000000ffff947224 */ /* 0x000fe200078e0092 */
[----:B------:R-:W-:Y:S01]  /*16d20*/  LOP3.LUT R146, R119, R118, R139, 0x96, !PT ;  /* 0x0000007677927212 */ /* 0x000fe200078e968b */
[----:B------:R-:W-:-:S07]  /*16d30*/  IMAD.MOV.U32 R132, RZ, RZ, R138 ;  /* 0x000000ffff847224 */ /* 0x000fce00078e008a */
.L_x_9823:
[----:B------:R-:W-:Y:S05]  /*16d40*/  BSYNC.RECONVERGENT B1 ;  /* 0x0000000000017941 */ /* 0x000fea0003800200 */
.L_x_9822:
        /* <DEDUP_REMOVED lines=23> */
.L_x_9829:
        /* <DEDUP_REMOVED lines=13> */
.L_x_9831:
[----:B------:R-:W-:Y:S05]  /*16f90*/  BSYNC.RECONVERGENT B2 ;  /* 0x0000000000027941 */ /* 0x000fea0003800200 */
.L_x_9830:
        /* <DEDUP_REMOVED lines=54> */
[----:B------:R-:W-:Y:S02]  /*17300*/  MOV R148, R146 ;  /* 0x0000009200947202 */ /* 0x000fe40000000f00 */
[----:B------:R-:W-:Y:S01]  /*17310*/  LOP3.LUT R145, R145, R138, R147, 0x96, !PT ;  /* 0x0000008a91917212 */ /* 0x000fe200078e9693 */
[----:B------:R-:W-:-:S05]  /*17320*/  IMAD.WIDE.U32 R154, R154, -0x2daee0ad, RZ ;  /* 0xd2511f539a9a7825 */ /* 0x000fca00078e00ff */
[----:B------:R-:W-:Y:S01]  /*17330*/  LOP3.LUT R146, R119, R136, R155, 0x96, !PT ;  /* 0x0000008877927212 */ /* 0x000fe200078e969b */
[----:B------:R-:W-:Y:S01]  /*17340*/  IMAD.MOV.U32 R119, RZ, RZ, R132 ;  /* 0x000000ffff777224 */ /* 0x000fe200078e0084 */
[----:B------:R-:W-:Y:S01]  /*17350*/  MOV R132, R154 ;  /* 0x0000009a00847202 */ /* 0x000fe20000000f00 */
[----:B------:R-:W-:-:S07]  /*17360*/  IMAD.MOV.U32 R136, RZ, RZ, RZ ;  /* 0x000000ffff887224 */ /* 0x000fce00078e00ff */
.L_x_9828:
[----:B------:R-:W-:Y:S05]  /*17370*/  BSYNC.RECONVERGENT B1 ;  /* 0x0000000000017941 */ /* 0x000fea0003800200 */
.L_x_9827:
        /* <DEDUP_REMOVED lines=20> */
.L_x_9834:
        /* <DEDUP_REMOVED lines=13> */
.L_x_9836:
[----:B------:R-:W-:Y:S05]  /*17590*/  BSYNC.RECONVERGENT B2 ;  /* 0x0000000000027941 */ /* 0x000fea0003800200 */
.L_x_9835:
        /* <DEDUP_REMOVED lines=51> */
[----:B------:R-:W-:Y:S01]  /*178d0*/  LOP3.LUT R119, R119, R146, R137, 0x96, !PT ;  /* 0x0000009277777212 */ /* 0x000fe200078e9689 */
[----:B------:R-:W-:Y:S02]  /*178e0*/  HFMA2 R137, -RZ, RZ, 0, 0 ;  /* 0x00000000ff897431 */ /* 0x000fe400000001ff */
        /* <DEDUP_REMOVED lines=8> */
.L_x_9833:
[----:B------:R-:W-:Y:S05]  /*17970*/  BSYNC.RECONVERGENT B1 ;  /* 0x0000000000017941 */ /* 0x000fea0003800200 */
.L_x_9832:
        /* <DEDUP_REMOVED lines=23> */
.L_x_9839:
        /* <DEDUP_REMOVED lines=13> */
.L_x_9841:
[----:B------:R-:W-:Y:S05]  /*17bc0*/  BSYNC.RECONVERGENT B2 ;  /* 0x0000000000027941 */ /* 0x000fea0003800200 */
.L_x_9840:
        /* <DEDUP_REMOVED lines=56> */
[----:B------:R-:W-:Y:S02]  /*17f50*/  LOP3.LUT R145, R145, R136, R147, 0x96, !PT ;  /* 0x0000008891917212 */ /* 0x000fe400078e9693 */
[----:B------:R-:W-:Y:S01]  /*17f60*/  LOP3.LUT R146, R129, R128, R139, 0x96, !PT ;  /* 0x0000008081927212 */ /* 0x000fe200078e968b */
[----:B------:R-:W-:Y:S01]  /*17f70*/  IMAD.MOV.U32 R128, RZ, RZ, R132 ;  /* 0x000000ffff807224 */ /* 0x000fe200078e0084 */
[----:B------:R-:W-:Y:S01]  /*17f80*/  MOV R132, R138 ;  /* 0x0000008a00847202 */ /* 0x000fe20000000f00 */
[----:B------:R-:W-:-:S07]  /*17f90*/  IMAD.MOV.U32 R138, RZ, RZ, RZ ;  /* 0x000000ffff8a7224 */ /* 0x000fce00078e00ff */
.L_x_9838:
[----:B------:R-:W-:Y:S05]  /*17fa0*/  BSYNC.RECONVERGENT B1 ;  /* 0x0000000000017941 */ /* 0x000fea0003800200 */
.L_x_9837:
        /* <DEDUP_REMOVED lines=18> */
.L_x_9844:
        /* <DEDUP_REMOVED lines=13> */
.L_x_9846:
[----:B------:R-:W-:Y:S05]  /*181a0*/  BSYNC.RECONVERGENT B2 ;  /* 0x0000000000027941 */ /* 0x000fea0003800200 */
.L_x_9845:
        /* <DEDUP_REMOVED lines=58> */
[----:B------:R-:W-:Y:S01]  /*18550*/  MOV R136, R132 ;  /* 0x0000008400887202 */ /* 0x000fe20000000f00 */
[----:B------:R-:W-:Y:S01]  /*18560*/  IMAD.MOV.U32 R132, RZ, RZ, R138 ;  /* 0x000000ffff847224 */ /* 0x000fe200078e008a */
[----:B------:R-:W-:-:S07]  /*18570*/  LOP3.LUT R146, R129, R128, R139, 0x96, !PT ;  /* 0x0000008081927212 */ /* 0x000fce00078e968b */
.L_x_9843:
[----:B------:R-:W-:Y:S05]  /*18580*/  BSYNC.RECONVERGENT B1 ;  /* 0x0000000000017941 */ /* 0x000fea0003800200 */
.L_x_9842:
        /* <DEDUP_REMOVED lines=23> */
.L_x_9849:
        /* <DEDUP_REMOVED lines=13> */
.L_x_9851:
[----:B------:R-:W-:Y:S05]  /*187d0*/  BSYNC.RECONVERGENT B2 ;  /* 0x0000000000027941 */ /* 0x000fea0003800200 */
.L_x_9850:
        /* <DEDUP_REMOVED lines=56> */
[----:B------:R-:W-:-:S04]  /*18b60*/  IMAD.WIDE.U32 R158, R158, -0x2daee0ad, RZ ;  /* 0xd2511f539e9e7825 */ /* 0x000fc800078e00ff */
[----:B------:R-:W-:Y:S01]  /*18b70*/  IMAD.MOV.U32 R138, RZ, RZ, RZ ;  /* 0x000000ffff8a7224 */ /* 0x000fe200078e00ff */
[----:B------:R-:W-:Y:S01]  /*18b80*/  LOP3.LUT R146, R129, R136, R159, 0x96, !PT ;  /* 0x0000008881927212 */ /* 0x000fe200078e969f */
[----:B------:R-:W-:Y:S01]  /*18b90*/  IMAD.MOV.U32 R129, RZ, RZ, R132 ;  /* 0x000000ffff817224 */ /* 0x000fe200078e0084 */
[----:B------:R-:W-:-:S07]  /*18ba0*/  MOV R132, R158 ;  /* 0x0000009e00847202 */ /* 0x000fce0000000f00 */
.L_x_9848:
[----:B------:R-:W-:Y:S05]  /*18bb0*/  BSYNC.RECONVERGENT B1 ;  /* 0x0000000000017941 */ /* 0x000fea0003800200 */
.L_x_9847:
        /* <DEDUP_REMOVED lines=18> */
.L_x_9854:
        /* <DEDUP_REMOVED lines=13> */
.L_x_9856:
[----:B------:R-:W-:Y:S05]  /*18db0*/  BSYNC.RECONVERGENT B2 ;  /* 0x0000000000027941 */ /* 0x000fea0003800200 */
.L_x_9855:
        /* <DEDUP_REMOVED lines=52> */
[----:B------:R-:W-:Y:S01]  /*19100*/  LOP3.LUT R158, R129, R158, R139, 0x96, !PT ;  /* 0x0000009e819e7212 */ /* 0x000fe200078e968b */
[----:B------:R-:W-:Y:S01]  /*19110*/  HFMA2 R137, -RZ, RZ, 0, 0 ;  /* 0x00000000ff897431 */ /* 0x000fe200000001ff */
[----:B------:R-:W-:Y:S01]  /*19120*/  IADD3 R129, PT, PT, R3, -0x695add53, RZ ;  /* 0x96a522ad03817810 */ /* 0x000fe20007ffe0ff */
[----:B------:R-:W-:-:S04]  /*19130*/  IMAD.WIDE.U32 R146, R146, -0x326172a9, RZ ;  /* 0xcd9e8d5792927825 */ /* 0x000fc800078e00ff */
[----:B------:R-:W-:Y:S01]  /*19140*/  IMAD.WIDE.U32 R158, R158, -0x2daee0ad, RZ ;  /* 0xd2511f539e9e7825 */ /* 0x000fe200078e00ff */
[----:B------:R-:W-:-:S03]  /*19150*/  LOP3.LUT R145, R145, R138, R147, 0x96, !PT ;  /* 0x0000008a91917212 */ /* 0x000fc600078e9693 */
[----:B------:R-:W-:Y:S01]  /*19160*/  IMAD.MOV.U32 R148, RZ, RZ, R146 ;  /* 0x000000ffff947224 */ /* 0x000fe200078e0092 */
[----:B------:R-:W-:Y:S01]  /*19170*/  LOP3.LUT R146, R129, R136, R159, 0x96, !PT ;  /* 0x0000008881927212 */ /* 0x000fe200078e969f */
[----:B------:R-:W-:-:S07]  /*19180*/  IMAD.MOV.U32 R132, RZ, RZ, R158 ;  /* 0x000000ffff847224 */ /* 0x000fce00078e009e */
.L_x_9853:
[----:B------:R-:W-:Y:S05]  /*19190*/  BSYNC.RECONVERGENT B1 ;  /* 0x0000000000017941 */ /* 0x000fea0003800200 */
.L_x_9852:
        /* <DEDUP_REMOVED lines=23> */
.L_x_9859:
        /* <DEDUP_REMOVED lines=13> */
.L_x_9861:
[----:B------:R-:W-:Y:S05]  /*193e0*/  BSYNC.RECONVERGENT B2 ;  /* 0x0000000000027941 */ /* 0x000fea0003800200 */
.L_x_9860:
        /* <DEDUP_REMOVED lines=61> */
.L_x_9858:
[----:B------:R-:W-:Y:S05]  /*197c0*/  BSYNC.RECONVERGENT B1 ;  /* 0x0000000000017941 */ /* 0x000fea0003800200 */
.L_x_9857:
        /* <DEDUP_REMOVED lines=18> */
.L_x_9864:
        /* <DEDUP_REMOVED lines=13> */
.L_x_9866:
[----:B------:R-:W-:Y:S05]  /*199c0*/  BSYNC.RECONVERGENT B2 ;  /* 0x0000000000027941 */ /* 0x000fea0003800200 */
.L_x_9865:
        /* <DEDUP_REMOVED lines=61> */
.L_x_9863:
[----:B------:R-:W-:Y:S05]  /*19da0*/  BSYNC.RECONVERGENT B1 ;  /* 0x0000000000017941 */ /* 0x000fea0003800200 */
.L_x_9862:
        /* <DEDUP_REMOVED lines=23> */
.L_x_9869:
        /* <DEDUP_REMOVED lines=13> */
.L_x_9871:
[----:B------:R-:W-:Y:S05]  /*19ff0*/  BSYNC.RECONVERGENT B2 ;  /* 0x0000000000027941 */ /* 0x000fea0003800200 */
.L_x_9870:
        /* <DEDUP_REMOVED lines=61> */
.L_x_9868:
[----:B------:R-:W-:Y:S05]  /*1a3d0*/  BSYNC.RECONVERGENT B1 ;  /* 0x0000000000017941 */ /* 0x000fea0003800200 */
.L_x_9867:
        /* <DEDUP_REMOVED lines=18> */
.L_x_9874:
        /* <DEDUP_REMOVED lines=15> */
.L_x_9876:
[----:B------:R-:W-:Y:S05]  /*1a5f0*/  BSYNC.RECONVERGENT B2 ;  /* 0x0000000000027941 */ /* 0x000fea0003800200 */
.L_x_9875:
        /* <DEDUP_REMOVED lines=53> */
[----:B------:R-:W-:Y:S01]  /*1a950*/  IMAD.WIDE.U32 R146, R146, -0x326172a9, RZ ;  /* 0xcd9e8d5792927825 */ /* 0x000fe200078e00ff */
[----:B------:R-:W-:-:S03]  /*1a960*/  MOV R137, R132 ;  /* 0x0000008400897202 */ /* 0x000fc60000000f00 */
[----:B------:R-:W-:Y:S01]  /*1a970*/  IMAD.WIDE.U32 R158, R158, -0x2daee0ad, RZ ;  /* 0xd2511f539e9e7825 */ /* 0x000fe200078e00ff */
[----:B------:R-:W-:-:S03]  /*1a980*/  LOP3.LUT R145, R145, R138, R147, 0x96, !PT ;  /* 0x0000008a91917212 */ /* 0x000fc600078e9693 */
[----:B------:R-:W-:Y:S02]  /*1a990*/  HFMA2 R147, -RZ, RZ, 0, 0 ;  /* 0x00000000ff937431 */ /* 0x000fe400000001ff */
[----:B------:R-:W-:Y:S01]  /*1a9a0*/  IMAD.MOV.U32 R148, RZ, RZ, R146 ;  /* 0x000000ffff947224 */ /* 0x000fe200078e0092 */
[----:B------:R-:W-:Y:S01]  /*1a9b0*/  LOP3.LUT R146, R131, R136, R159, 0x96, !PT ;  /* 0x0000008883927212 */ /* 0x000fe200078e969f */
[----:B------:R-:W-:-:S07]  /*1a9c0*/  IMAD.MOV.U32 R132, RZ, RZ, R158 ;  /* 0x000000ffff847224 */ /* 0x000fce00078e009e */
.L_x_9873:
[----:B------:R-:W-:Y:S05]  /*1a9d0*/  BSYNC.RECONVERGENT B1 ;  /* 0x0000000000017941 */ /* 0x000fea0003800200 */
.L_x_9872:
        /* <DEDUP_REMOVED lines=11> */
.L_x_9796:
        /* <DEDUP_REMOVED lines=16> */
.L_x_9880:
        /* <DEDUP_REMOVED lines=13> */
.L_x_9882:
[----:B------:R-:W-:Y:S05]  /*1ac60*/  BSYNC.RECONVERGENT B2 ;  /* 0x0000000000027941 */ /* 0x000fea0003800200 */
.L_x_9881:
        /* <DEDUP_REMOVED lines=60> */
.L_x_9879:
[----:B------:R-:W-:Y:S05]  /*1b030*/  BSYNC.RECONVERGENT B1 ;  /* 0x0000000000017941 */ /* 0x000fea0003800200 */
.L_x_9878:
        /* <DEDUP_REMOVED lines=8> */
[----:B-----5:R-:W-:-:S04]  /*1b0c0*/  HADD2.F32 R117, -RZ, R128.H0_H0 ;  /* 0x20000080ff757230 */ /* 0x020fc80000004100 */
[----:B0-----:R-:W-:Y:S02]  /*1b0d0*/  FSETP.LE.FTZ.AND P3, PT, R118, R133, PT ;  /* 0x000000857600720b */ /* 0x001fe40003f73000 */
        /* <DEDUP_REMOVED lines=11> */
.L_x_9885:
        /* <DEDUP_REMOVED lines=13> */
.L_x_9887:
[----:B------:R-:W-:Y:S05]  /*1b260*/  BSYNC.RECONVERGENT B2 ;  /* 0x0000000000027941 */ /* 0x000fea0003800200 */
.L_x_9886:
        /* <DEDUP_REMOVED lines=61> */
.L_x_9884:
[----:B------:R-:W-:Y:S05]  /*1b640*/  BSYNC.RECONVERGENT B1 ;  /* 0x0000000000017941 */ /* 0x000fea0003800200 */
.L_x_9883:
[----:B------:R-:W-:Y:S01]  /*1b650*/  I2FP.F32.U32 R119, R118 ;  /* 0x0000007600777245 */ /* 0x000fe20000201000 */
[----:B------:R-:W-:Y:S01]  /*1b660*/  BSSY.RECONVERGENT B1, `(.L_x_9888) ;  /* 0x000005d000017945 */ /* 0x000fe20003800200 */
[----:B------:R-:W-:Y:S01]  /*1b670*/  ISETP.NE.AND P2, PT, R134, 0x1, PT ;  /* 0x000000018600780c */ /* 0x000fe20003f45270 */
[----:B------:R-:W-:Y:S01]  /*1b680*/  HFMA2 R135, -RZ, RZ, 0, 1.1920928955078125e-07 ;  /* 0x00000002ff877431 */ /* 0x000fe200000001ff */
[----:B------:R-:W-:Y:S01]  /*1b690*/  LOP3.LUT R171, R171, 0xfffffff7, RZ, 0xc0, !PT ;  /* 0xfffffff7abab7812 */ /* 0x000fe200078ec0ff */
[----:B------:R-:W-:Y:S01]  /*1b6a0*/  FFMA.FTZ R118, R119, R116, 1.1641532182693481445e-10 ;  /* 0x2f00000077767423 */ /* 0x000fe20000010074 */
[----:B------:R-:W-:-:S04]  /*1b6b0*/  HADD2.F32 R128, -RZ, R128.H1_H1 ;  /* 0x30000080ff807230 */ /* 0x000fc80000004100 */
        /* <DEDUP_REMOVED lines=12> */
.L_x_9890:
        /* <DEDUP_REMOVED lines=13> */
.L_x_9892:
[----:B------:R-:W-:Y:S05]  /*1b850*/  BSYNC.RECONVERGENT B2 ;  /* 0x0000000000027941 */ /* 0x000fea0003800200 */
.L_x_9891:
        /* <DEDUP_REMOVED lines=61> */
.L_x_9889:
[----:B------:R-:W-:Y:S05]  /*1bc30*/  BSYNC.RECONVERGENT B1 ;  /* 0x0000000000017941 */ /* 0x000fea0003800200 */
.L_x_9888:
[----:B------:R-:W-:Y:S01]  /*1bc40*/  I2FP.F32.U32 R119, R118 ;  /* 0x0000007600777245 */ /* 0x000fe20000201000 */
[----:B------:R-:W-:Y:S01]  /*1bc50*/  BSSY.RECONVERGENT B1, `(.L_x_9893) ;  /* 0x000005d000017945 */ /* 0x000fe20003800200 */
[----:B------:R-:W-:Y:S01]  /*1bc60*/  ISETP.NE.AND P2, PT, R135, 0x1, PT ;  /* 0x000000018700780c */ /* 0x000fe20003f45270 */
[----:B------:R-:W-:Y:S01]  /*1bc70*/  HADD2.F32 R118, -RZ, R129.H0_H0 ;  /* 0x20000081ff767230 */ /* 0x000fe20000004100 */
        /* <DEDUP_REMOVED lines=15> */
.L_x_9895:
        /* <DEDUP_REMOVED lines=13> */
.L_x_9897:
[----:B------:R-:W-:Y:S05]  /*1be40*/  BSYNC.RECONVERGENT B2 ;  /* 0x0000000000027941 */ /* 0x000fea0003800200 */
.L_x_9896:
        /* <DEDUP_REMOVED lines=61> */
.L_x_9894:
[----:B------:R-:W-:Y:S05]  /*1c220*/  BSYNC.RECONVERGENT B1 ;  /* 0x0000000000017941 */ /* 0x000fea0003800200 */
.L_x_9893:
[----:B------:R-:W-:Y:S01]  /*1c230*/  I2FP.F32.U32 R119, R119 ;  /* 0x0000007700777245 */ /* 0x000fe20000201000 */
[----:B------:R-:W-:Y:S01]  /*1c240*/  BSSY.RECONVERGENT B1, `(.L_x_9898) ;  /* 0x000005d000017945 */ /* 0x000fe20003800200 */
[----:B------:R-:W-:Y:S01]  /*1c250*/  ISETP.NE.AND P2, PT, R136, 0x1, PT ;  /* 0x000000018800780c */ /* 0x000fe20003f45270 */
[----:B------:R-:W-:Y:S01]  /*1c260*/  HFMA2 R137, -RZ, RZ, 0, 1.1920928955078125e-07 ;  /* 0x00000002ff897431 */ /* 0x000fe200000001ff */
[----:B------:R-:W-:Y:S01]  /*1c270*/  LOP3.LUT R171, R171, 0xfffffffd, RZ, 0xc0, !PT ;  /* 0xfffffffdabab7812 */ /* 0x000fe200078ec0ff */
[----:B------:R-:W-:Y:S01]  /*1c280*/  FFMA.FTZ R134, R119, R116, 1.1641532182693481445e-10 ;  /* 0x2f00000077867423 */ /* 0x000fe20000010074 */
[----:B------:R-:W-:Y:S02]  /*1c290*/  HADD2.F32 R129, -RZ, R129.H1_H1 ;  /* 0x30000081ff817230 */ /* 0x000fe40000004100 */
        /* <DEDUP_REMOVED lines=12> */
.L_x_9900:
        /* <DEDUP_REMOVED lines=13> */
.L_x_9902:
[----:B------:R-:W-:Y:S05]  /*1c430*/  BSYNC.RECONVERGENT B2 ;  /* 0x0000000000027941 */ /* 0x000fea0003800200 */
.L_x_9901:
        /* <DEDUP_REMOVED lines=61> */
.L_x_9899:
[----:B------:R-:W-:Y:S05]  /*1c810*/  BSYNC.RECONVERGENT B1 ;  /* 0x0000000000017941 */ /* 0x000fea0003800200 */
.L_x_9898:
[----:B------:R-:W-:Y:S01]  /*1c820*/  ISETP.NE.AND P3, PT, R137, 0x1, PT ;  /* 0x000000018900780c */ /* 0x000fe20003f65270 */
[----:B------:R-:W-:Y:S01]  /*1c830*/  BSSY.RECONVERGENT B1, `(.L_x_9903) ;  /* 0x000005b000017945 */ /* 0x000fe20003800200 */
[----:B------:R-:W-:Y:S01]  /*1c840*/  I2FP.F32.U32 R119, R119 ;  /* 0x0000007700777245 */ /* 0x000fe20000201000 */
[----:B------:R-:W-:Y:S01]  /*1c850*/  IMAD.MOV.U32 R136, RZ, RZ, 0x2 ;  /* 0x00000002ff887424 */ /* 0x000fe200078e00ff */
[----:B------:R-:W-:-:S03]  /*1c860*/  MOV R135, R148 ;  /* 0x0000009400877202 */ /* 0x000fc60000000f00 */
[----:B------:R-:W-:Y:S01]  /*1c870*/  FFMA.FTZ R134, R119, R116, 1.1641532182693481445e-10 ;  /* 0x2f00000077867423 */ /* 0x000fe20000010074 */
[----:B------:R-:W-:-:S04]  /*1c880*/  HADD2.F32 R119, -RZ, R130.H0_H0 ;  /* 0x20000082ff777230 */ /* 0x000fc80000004100 */
        /* <DEDUP_REMOVED lines=10> */
.L_x_9905:
        /* <DEDUP_REMOVED lines=13> */
.L_x_9907:
[----:B------:R-:W-:Y:S05]  /*1ca00*/  BSYNC.RECONVERGENT B2 ;  /* 0x0000000000027941 */ /* 0x000fea0003800200 */
.L_x_9906:
        /* <DEDUP_REMOVED lines=61> */
.L_x_9904:
[----:B------:R-:W-:Y:S05]  /*1cde0*/  BSYNC.RECONVERGENT B1 ;  /* 0x0000000000017941 */ /* 0x000fea0003800200 */
.L_x_9903:
        /* <DEDUP_REMOVED lines=17> */
.L_x_9910:
        /* <DEDUP_REMOVED lines=13> */
.L_x_9912:
[----:B------:R-:W-:Y:S05]  /*1cfd0*/  BSYNC.RECONVERGENT B2 ;  /* 0x0000000000027941 */ /* 0x000fea0003800200 */
.L_x_9911:
        /* <DEDUP_REMOVED lines=55> */
[----:B------:R-:W-:Y:S02]  /*1d350*/  VIADD R145, R2, 0x8ff34781 ;  /* 0x8ff3478102917836 */ /* 0x000fe40000000000 */
[----:B------:R-:W-:Y:S01]  /*1d360*/  IMAD.MOV.U32 R148, RZ, RZ, R146 ;  /* 0x000000ffff947224 */ /* 0x000fe200078e0092 */
[----:B------:R-:W-:Y:S02]  /*1d370*/  LOP3.LUT R146, R135, R134, R139, 0x96, !PT ;  /* 0x0000008687927212 */ /* 0x000fe400078e968b */
[----:B------:R-:W-:Y:S01]  /*1d380*/  MOV R135, R132 ;  /* 0x0000008400877202 */ /* 0x000fe20000000f00 */
[----:B------:R-:W-:Y:S01]  /*1d390*/  IMAD.MOV.U32 R132, RZ, RZ, R138 ;  /* 0x000000ffff847224 */ /* 0x000fe200078e008a */
[----:B------:R-:W-:-:S07]  /*1d3a0*/  LOP3.LUT R145, R145, R136, R147, 0x96, !PT ;  /* 0x0000008891917212 */ /* 0x000fce00078e9693 */
.L_x_9909:
[----:B------:R-:W-:Y:S05]  /*1d3b0*/  BSYNC.RECONVERGENT B1 ;  /* 0x0000000000017941 */ /* 0x000fea0003800200 */
.L_x_9908:
        /* <DEDUP_REMOVED lines=17> */
.L_x_9915:
        /* <DEDUP_REMOVED lines=13> */
.L_x_9917:
[----:B------:R-:W-:Y:S05]  /*1d5a0*/  BSYNC.RECONVERGENT B2 ;  /* 0x0000000000027941 */ /* 0x000fea0003800200 */
.L_x_9916:
        /* <DEDUP_REMOVED lines=61> */
.L_x_9914:
[----:B------:R-:W-:Y:S05]  /*1d980*/  BSYNC.RECONVERGENT B1 ;  /* 0x0000000000017941 */ /* 0x000fea0003800200 */
.L_x_9913:
        /* <DEDUP_REMOVED lines=37> */
.L_x_9877:
        /* <DEDUP_REMOVED lines=45> */
.L_x_9795:
[----:B------:R-:W-:Y:S05]  /*1deb0*/  BSYNC.RECONVERGENT B0 ;  /* 0x0000000000007941 */ /* 0x000fea0003800200 */
.L_x_9794:
        /* <DEDUP_REMOVED lines=112> */
.L_x_9919:
[----:B------:R-:W-:Y:S05]  /*1e5c0*/  BSYNC.RECONVERGENT B0 ;  /* 0x0000000000007941 */ /* 0x000fea0003800200 */
.L_x_9918:
        /* <DEDUP_REMOVED lines=12> */
.L_x_9921:
[----:B------:R-:W-:Y:S05]  /*1e690*/  BSYNC.RECONVERGENT B0 ;  /* 0x0000000000007941 */ /* 0x000fea0003800200 */
.L_x_9920:
        /* <DEDUP_REMOVED lines=115> */
.L_x_9923:
[----:B------:R-:W-:Y:S05]  /*1edd0*/  BSYNC.RECONVERGENT B0 ;  /* 0x0000000000007941 */ /* 0x000fea0003800200 */
.L_x_9922:
        /* <DEDUP_REMOVED lines=50> */
.L_x_9925:
[----:B------:R-:W-:Y:S05]  /*1f100*/  BSYNC.RECONVERGENT B0 ;  /* 0x0000000000007941 */ /* 0x000fea0003800200 */
.L_x_9924:
        /* <DEDUP_REMOVED lines=30> */
[----:B-1----:R-:W-:-:S04]  /*1f2f0*/  IMAD.WIDE.U32 R166, R157, 0x10, R166 ;  /* 0x000000109da67825 */ /* 0x002fc800078e00a6 */
[----:B------:R-:W-:Y:S01]  /*1f300*/  FFMA.FTZ R137, R139, R78, R98 ;  /* 0x0000004e8b897223 */ /* 0x000fe20000010062 */
[----:B------:R-:W-:Y:S01]  /*1f310*/  FFMA.FTZ R135, R179, R74, R86 ;  /* 0x0000004ab3877223 */ /* 0x000fe20000010056 */
[----:B------:R-:W-:Y:S01]  /*1f320*/  FFMA.FTZ R0, R176, R75, R87 ;  /* 0x0000004bb0007223 */ /* 0x000fe20000010057 */
[----:B------:R-:W-:Y:S01]  /*1f330*/  FFMA.FTZ R175, R175, R80, R92 ;  /* 0x00000050afaf7223 */ /* 0x000fe2000001005c */
[----:B0-----:R-:W-:-:S04]  /*1f340*/  IMAD.WIDE.U32 R168, R157, 0x10, R168 ;  /* 0x000000109da87825 */ /* 0x001fc800078e00a8 */
[----:B------:R-:W-:Y:S01]  /*1f350*/  FFMA.FTZ R139, R179, R82, R94 ;  /* 0x00000052b38b7223 */ /* 0x000fe2000001005e */
[----:B------:R-:W-:Y:S01]  /*1f360*/  FFMA.FTZ R176, R176, R83, R95 ;  /* 0x00000053b0b07223 */ /* 0x000fe2000001005f */
[----:B------:R-:W-:Y:S01]  /*1f370*/  FFMA.FTZ R174, R174, R81, R93 ;  /* 0x00000051aeae7223 */ /* 0x000fe2000001005d */
[----:B------:R-:W-:Y:S01]  /*1f380*/  FFMA.FTZ R164, R164, R79, R99 ;  /* 0x0000004fa4a47223 */ /* 0x000fe20000010063 */
[----:B------:R-:W-:Y:S01]  /*1f390*/  FFMA.FTZ R157, R138, R77, R97 ;  /* 0x0000004d8a9d7223 */ /* 0x000fe20000010061 */
[----:B------:R-:W-:Y:S02]  /*1f3a0*/  F2FP.F16.F32.PACK_AB R134, R173, R134 ;  /* 0x00000086ad86723e */ /* 0x000fe400000000ff */
[----:B------:R-:W-:Y:S02]  /*1f3b0*/  F2FP.F16.F32.PACK_AB R135, R0, R135 ;  /* 0x000000870087723e */ /* 0x000fe400000000ff */
[----:B------:R-:W-:Y:S02]  /*1f3c0*/  F2FP.F16.F32.PACK_AB R139, R176, R139 ;  /* 0x0000008bb08b723e */ /* 0x000fe400000000ff */
[----:B------:R-:W-:Y:S01]  /*1f3d0*/  F2FP.F16.F32.PACK_AB R138, R174, R175 ;  /* 0x000000afae8a723e */ /* 0x000fe200000000ff */
[----:B------:R3:W-:Y:S01]  /*1f3e0*/  STG.E.128 desc[UR6][R166.64], R132 ;  /* 0x00000084a6007986 */ /* 0x0007e2000c101d06 */
[----:B------:R-:W-:-:S02]  /*1f3f0*/  F2FP.F16.F32.PACK_AB R137, R164, R137 ;  /* 0x00000089a489723e */ /* 0x000fc400000000ff */
[----:B------:R-:W-:-:S05]  /*1f400*/  F2FP.F16.F32.PACK_AB R136, R157, R136 ;  /* 0x000000889d88723e */ /* 0x000fca00000000ff */
[----:B------:R3:W-:Y:S02]  /*1f410*/  STG.E.128 desc[UR6][R168.64], R136 ;  /* 0x00000088a8007986 */ /* 0x0007e4000c101d06 */
.L_x_9927:
[----:B------:R-:W-:Y:S05]  /*1f420*/  BSYNC.RECONVERGENT B0 ;  /* 0x0000000000007941 */ /* 0x000fea0003800200 */
.L_x_9926:
[----:B0123--:R-:W0:Y:S01]  /*1f430*/  LDC.64 R132, c[0x0][0x380] ;  /* 0x0000e000ff847b82 */ /* 0x00fe220000000a00 */
[----:B------:R-:W-:Y:S01]  /*1f440*/  UPLOP3.LUT UP1, UPT, UPT, UPT, UP1, 0x40, 0x4 ;  /* 0x000000000004789c */ /* 0x000fe20003f2e810 */
[----:B0-----:R-:W-:-:S04]  /*1f450*/  IADD3 R142, PT, PT, R142, R132, RZ ;  /* 0x000000848e8e7210 */ /* 0x001fc80007ffe0ff */
[----:B------:R-:W-:-:S13]  /*1f460*/  ISETP.GE.AND P0, PT, R142, R133, PT ;  /* 0x000000858e00720c */ /* 0x000fda0003f06270 */
[----:B------:R-:W-:Y:S05]  /*1f470*/  @!P0 BRA `(.L_x_9928) ;  /* 0xfffffe2400388947 */ /* 0x000fea000383ffff */
[----:B------:R-:W-:Y:S05]  /*1f480*/  EXIT ;  /* 0x000000000000794d */ /* 0x000fea0003800000 */
.L_x_9929:
        /* <DEDUP_REMOVED lines=15> */
.L_x_13724:


//--------------------- .text._ZN10layer_norm31ln_parallel_residual_fwd_kernelINS_13Kernel_traitsIf6__halffS2_fjLj6144ELj1ELj1ELj8ELj16ENS_18Kernel_traits_baseILj6144EfS2_fS2_fjLj256EEEEELb1ELb0ELb1EEEvNS_9FwdParamsE --------------------------
	.section	.text._ZN10layer_norm31ln_parallel_residual_fwd_kernelINS_13Kernel_traitsIf6__halffS2_fjLj6144ELj1ELj1ELj8ELj16ENS_18Kernel_traits_baseILj6144EfS2_fS2_fjLj256EEEEELb1ELb0ELb1EEEvNS_9FwdParamsE,"ax",@progbits
	.align	128
        .global         _ZN10layer_norm31ln_parallel_residual_fwd_kernelINS_13Kernel_traitsIf6__halffS2_fjLj6144ELj1ELj1ELj8ELj16ENS_18Kernel_traits_baseILj6144EfS2_fS2_fjLj256EEEEELb1ELb0ELb1EEEvNS_9FwdParamsE
        .type           _ZN10layer_norm31ln_parallel_residual_fwd_kernelINS_13Kernel_traitsIf6__halffS2_fjLj6144ELj1ELj1ELj8ELj16ENS_18Kernel_traits_baseILj6144EfS2_fS2_fjLj256EEEEELb1ELb0ELb1EEEvNS_9FwdParamsE,@function
        .size           _ZN10layer_norm31ln_parallel_residual_fwd_kernelINS_13Kernel_traitsIf6__halffS2_fjLj6144ELj1ELj1ELj8ELj16ENS_18Kernel_traits_baseILj6144EfS2_fS2_fjLj256EEEEELb1ELb0ELb1EEEvNS_9FwdParamsE,(.L_x_13725 - _ZN10layer_norm31ln_parallel_residual_fwd_kernelINS_13Kernel_traitsIf6__halffS2_fjLj6144ELj1ELj1ELj8ELj16ENS_18Kernel_traits_baseILj6144EfS2_fS2_fjLj256EEEEELb1ELb0ELb1EEEvNS_9FwdParamsE)
        .other          _ZN10layer_norm31ln_parallel_residual_fwd_kernelINS_13Kernel_traitsIf6__halffS2_fjLj6144ELj1ELj1ELj8ELj16ENS_18Kernel_traits_baseILj6144EfS2_fS2_fjLj256EEEEELb1ELb0ELb1EEEvNS_9FwdParamsE,@"STO_CUDA_ENTRY STV_DEFAULT"
_ZN10layer_norm31ln_parallel_residual_fwd_kernelINS_13Kernel_traitsIf6__halffS2_fjLj6144ELj1ELj1ELj8ELj16ENS_18Kernel_traits_baseILj6144EfS2_fS2_fjLj256EEEEELb1ELb0ELb1EEEvNS_9FwdParamsE:
.text._ZN10layer_norm31ln_parallel_residual_fwd_kernelINS_13Kernel_traitsIf6__halffS2_fjLj6144ELj1ELj1ELj8ELj16ENS_18Kernel_traits_baseILj6144EfS2_fS2_fjLj256EEEEELb1ELb0ELb1EEEvNS_9FwdParamsE:
        /* <DEDUP_REMOVED lines=68> */
.L_x_9931:
        /* <DEDUP_REMOVED lines=25> */
.L_x_9930:
        /* <DEDUP_REMOVED lines=37> */
.L_x_9933:
        /* <DEDUP_REMOVED lines=36> */
.L_x_9932:
        /* <DEDUP_REMOVED lines=98> */
.L_x_10163:
        /* <DEDUP_REMOVED lines=36> */
.L_x_9936:
        /* <DEDUP_REMOVED lines=12> */
.L_x_9937:
        /* <DEDUP_REMOVED lines=60> */
.L_x_9935:
[----:B------:R-:W-:Y:S01]  /*1740*/  ISETP.NE.AND P0, PT, R110, 0x1, PT ;  /* 0x000000016e00780c */ /* 0x000fe20003f05270 */
[----:B------:R-:W-:Y:S01]  /*1750*/  UMOV UR4, UR6 ;  /* 0x0000000600047c82 */ /* 0x000fe20008000000 */
[----:B------:R-:W-:Y:S01]  /*1760*/  I2FP.F32.U32 R109, R108 ;  /* 0x0000006c006d7245 */ /* 0x000fe20000201000 */
[----:B-----5:R-:W-:Y:S02]  /*1770*/  HADD2.F32 R108, -RZ, R112.H0_H0 ;  /* 0x20000070ff6c7230 */ /* 0x020fe40000004100 */
[----:B------:R-:W-:Y:S02]  /*1780*/  IMAD.MOV.U32 R111, RZ, RZ, 0x2 ;  /* 0x00000002ff6f7424 */ /* 0x000fe400078e00ff */
        /* <DEDUP_REMOVED lines=13> */
.L_x_9939:
        /* <DEDUP_REMOVED lines=12> */
.L_x_9940:
        /* <DEDUP_REMOVED lines=61> */
.L_x_9938:
[----:B------:R-:W-:Y:S01]  /*1cf0*/  ISETP.NE.AND P0, PT, R111, 0x1, PT ;  /* 0x000000016f00780c */ /* 0x000fe20003f05270 */
[----:B------:R-:W-:Y:S01]  /*1d00*/  HFMA2 R120, -RZ, RZ, 0, 1.1920928955078125e-07 ;  /* 0x00000002ff787431 */ /* 0x000fe200000001ff */
[----:B------:R-:W-:Y:S01]  /*1d10*/  I2FP.F32.U32 R109, R109 ;  /* 0x0000006d006d7245 */ /* 0x000fe20000201000 */
[----:B------:R-:W-:-:S04]  /*1d20*/  HADD2.F32 R112, -RZ, R112.H1_H1 ;  /* 0x30000070ff707230 */ /* 0x000fc80000004100 */
        /* <DEDUP_REMOVED lines=13> */
.L_x_9942:
        /* <DEDUP_REMOVED lines=12> */
.L_x_9943:
        /* <DEDUP_REMOVED lines=61> */
.L_x_9941:
        /* <DEDUP_REMOVED lines=17> */
.L_x_9945:
        /* <DEDUP_REMOVED lines=12> */
.L_x_9946:
        /* <DEDUP_REMOVED lines=61> */
.L_x_9944:
        /* <DEDUP_REMOVED lines=16> */
.L_x_9948:
        /* <DEDUP_REMOVED lines=12> */
.L_x_9949:
        /* <DEDUP_REMOVED lines=61> */
.L_x_9947:
        /* <DEDUP_REMOVED lines=16> */
.L_x_9951:
        /* <DEDUP_REMOVED lines=12> */
.L_x_9952:
        /* <DEDUP_REMOVED lines=61> */
.L_x_9950:
        /* <DEDUP_REMOVED lines=16> */
.L_x_9954:
        /* <DEDUP_REMOVED lines=12> */
.L_x_9955:
        /* <DEDUP_REMOVED lines=61> */
.L_x_9953:
        /* <DEDUP_REMOVED lines=16> */
.L_x_9957:
        /* <DEDUP_REMOVED lines=12> */
.L_x_9958:
        /* <DEDUP_REMOVED lines=61> */
.L_x_9956:
[----:B------:R-:W-:Y:S01]  /*3e70*/  UMOV UR5, UR7 ;  /* 0x0000000700057c82 */ /* 0x000fe20008000000 */
[----:B------:R-:W-:Y:S01]  /*3e80*/  P2R R126, PR, RZ, 0x2 ;  /* 0x00000002ff7e7803 */ /* 0x000fe20000000000 */
[----:B------:R-:W-:Y:S01]  /*3e90*/  FMUL.FTZ R110, R110, UR5 ;  /* 0x000000056e6e7c20 */ /* 0x000fe20008410000 */
[----:B------:R-:W-:Y:S01]  /*3ea0*/  I2FP.F32.U32 R123, R120 ;  /* 0x00000078007b7245 */ /* 0x000fe20000201000 */
[----:B------:R-:W-:Y:S01]  /*3eb0*/  FMUL.FTZ R109, R109, UR5 ;  /* 0x000000056d6d7c20 */ /* 0x000fe20008410000 */
[----:B------:R-:W-:Y:S01]  /*3ec0*/  ISETP.NE.AND P1, PT, R145, RZ, PT ;  /* 0x000000ff9100720c */ /* 0x000fe20003f25270 */
[----:B------:R-:W-:Y:S01]  /*3ed0*/  FMUL.FTZ R121, R112, UR5 ;  /* 0x0000000570797c20 */ /* 0x000fe20008410000 */
[----:B------:R-:W-:Y:S02]  /*3ee0*/  HADD2.F32 R122, -RZ, R115.H1_H1 ;  /* 0x30000073ff7a7230 */ /* 0x000fe40000004100 */
[----:B------:R-:W-:Y:S01]  /*3ef0*/  FMUL.FTZ R108, R108, UR5 ;  /* 0x000000056c6c7c20 */ /* 0x000fe20008410000 */
[----:B------:R-:W-:Y:S01]  /*3f00*/  FSEL R112, R110, RZ, P3 ;  /* 0x000000ff6e707208 */ /* 0x000fe20001800000 */
[----:B------:R-:W-:Y:S01]  /*3f10*/  FFMA.FTZ R123, R123, R0, 1.1641532182693481445e-10 ;  /* 0x2f0000007b7b7423 */ /* 0x000fe20000010000 */
[----:B------:R-:W-:Y:S01]  /*3f20*/  ISETP.NE.AND P5, PT, R119, RZ, PT ;  /* 0x000000ff7700720c */ /* 0x000fe20003fa5270 */
[----:B------:R-:W-:Y:S01]  /*3f30*/  FMUL.FTZ R111, R148, UR5 ;  /* 0x00000005946f7c20 */ /* 0x000fe20008410000 */
[----:B------:R-:W-:Y:S01]  /*3f40*/  FSEL R110, R109, RZ, P1 ;  /* 0x000000ff6d6e7208 */ /* 0x000fe20000800000 */
[----:B------:R-:W-:Y:S01]  /*3f50*/  FMUL.FTZ R115, R114, UR5 ;  /* 0x0000000572737c20 */ /* 0x000fe20008410000 */
[----:B------:R-:W-:Y:S01]  /*3f60*/  ISETP.NE.AND P1, PT, R126, RZ, PT ;  /* 0x000000ff7e00720c */ /* 0x000fe20003f25270 */
[----:B------:R-:W-:Y:S01]  /*3f70*/  FMUL.FTZ R120, R113, UR5 ;  /* 0x0000000571787c20 */ /* 0x000fe20008410000 */
[----:B------:R-:W-:Y:S01]  /*3f80*/  FMUL.FTZ R122, R122, UR5 ;  /* 0x000000057a7a7c20 */ /* 0x000fe20008410000 */
[----:B------:R-:W-:-:S02]  /*3f90*/  FSEL R108, R108, RZ, P5 ;  /* 0x000000ff6c6c7208 */ /* 0x000fc40002800000 */
[----:B------:R-:W-:Y:S02]  /*3fa0*/  ISETP.NE.AND P6, PT, R144, RZ, PT ;  /* 0x000000ff9000720c */ /* 0x000fe40003fc5270 */
[----:B------:R-:W-:Y:S02]  /*3fb0*/  FSETP.GTU.FTZ.AND P5, PT, R123, UR4, PT ;  /* 0x000000047b007c0b */ /* 0x000fe4000bfbc000 */
[----:B------:R-:W-:Y:S02]  /*3fc0*/  FSEL R114, R111, RZ, P4 ;  /* 0x000000ff6f727208 */ /* 0x000fe40002000000 */
[----:B------:R-:W-:Y:S02]  /*3fd0*/  FSEL R113, R115, RZ, P0 ;  /* 0x000000ff73717208 */ /* 0x000fe40000000000 */
        /* <DEDUP_REMOVED lines=13> */
.L_x_9934:
        /* <DEDUP_REMOVED lines=15> */
.L_x_9961:
        /* <DEDUP_REMOVED lines=12> */
.L_x_9962:
        /* <DEDUP_REMOVED lines=55> */
[----:B------:R-:W-:Y:S02]  /*45d0*/  IMAD.MOV.U32 R110, RZ, RZ, RZ ;  /* 0x000000ffff6e7224 */ /* 0x000fe400078e00ff */
[----:B------:R-:W-:-:S05]  /*45e0*/  IMAD.WIDE.U32 R118, R119, -0x2daee0ad, RZ ;  /* 0xd2511f5377767825 */ /* 0x000fca00078e00ff */
[----:B------:R-:W-:Y:S01]  /*45f0*/  LOP3.LUT R132, R109, R108, R119, 0x96, !PT ;  /* 0x0000006c6d847212 */ /* 0x000fe200078e9677 */
[----:B------:R-:W-:-:S07]  /*4600*/  IMAD.MOV.U32 R108, RZ, RZ, R150 ;  /* 0x000000ffff6c7224 */ /* 0x000fce00078e0096 */
.L_x_9960:
[----:B------:R-:W-:Y:S01]  /*4610*/  ISETP.NE.AND P0, PT, R110, 0x1, PT ;  /* 0x000000016e00780c */ /* 0x000fe20003f05270 */
[----:B-----5:R-:W-:Y:S01]  /*4620*/  HADD2.F32 R126, -RZ, R112.H0_H0 ;  /* 0x20000070ff7e7230 */ /* 0x020fe20000004100 */
[----:B------:R-:W-:Y:S01]  /*4630*/  I2FP.F32.U32 R109, R108 ;  /* 0x0000006c006d7245 */ /* 0x000fe20000201000 */
[----:B------:R-:W-:Y:S01]  /*4640*/  UMOV UR4, UR6 ;  /* 0x0000000600047c82 */ /* 0x000fe20008000000 */
[----:B------:R-:W-:Y:S01]  /*4650*/  UMOV UR5, UR7 ;  /* 0x0000000700057c82 */ /* 0x000fe20008000000 */
[----:B------:R-:W-:Y:S01]  /*4660*/  MOV R111, 0x2 ;  /* 0x00000002006f7802 */ /* 0x000fe20000000f00 */
        /* <DEDUP_REMOVED lines=14> */
.L_x_9964:
        /* <DEDUP_REMOVED lines=12> */
.L_x_9965:
        /* <DEDUP_REMOVED lines=60> */
.L_x_9963:
        /* <DEDUP_REMOVED lines=22> */
.L_x_9967:
        /* <DEDUP_REMOVED lines=12> */
.L_x_9968:
        /* <DEDUP_REMOVED lines=57> */
[----:B------:R-:W-:Y:S01]  /*5180*/  LOP3.LUT R132, R109, R110, R123, 0x96, !PT ;  /* 0x0000006e6d847212 */ /* 0x000fe200078e967b */
[----:B------:R-:W-:Y:S01]  /*5190*/  IMAD.MOV.U32 R110, RZ, RZ, RZ ;  /* 0x000000ffff6e7224 */ /* 0x000fe200078e00ff */
[----:B------:R-:W-:Y:S01]  /*51a0*/  MOV R109, R118 ;  /* 0x00000076006d7202 */ /* 0x000fe20000000f00 */
[----:B------:R-:W-:-:S07]  /*51b0*/  IMAD.MOV.U32 R118, RZ, RZ, R122 ;  /* 0x000000ffff767224 */ /* 0x000fce00078e007a */
.L_x_9966:
[----:B------:R-:W-:Y:S01]  /*51c0*/  ISETP.NE.AND P0, PT, R110, 0x1, PT ;  /* 0x000000016e00780c */ /* 0x000fe20003f05270 */
[----:B------:R-:W-:Y:S01]  /*51d0*/  HADD2.F32 R112, -RZ, R112.H1_H1 ;  /* 0x30000070ff707230 */ /* 0x000fe20000004100 */
        /* <DEDUP_REMOVED lines=16> */
.L_x_9970:
        /* <DEDUP_REMOVED lines=12> */
.L_x_9971:
        /* <DEDUP_REMOVED lines=61> */
.L_x_9969:
        /* <DEDUP_REMOVED lines=22> */
.L_x_9973:
        /* <DEDUP_REMOVED lines=12> */
.L_x_9974:
        /* <DEDUP_REMOVED lines=61> */
.L_x_9972:
[----:B------:R-:W-:Y:S01]  /*5d60*/  ISETP.NE.AND P0, PT, R120, 0x1, PT ;  /* 0x000000017800780c */ /* 0x000fe20003f05270 */
[----:B------:R-:W-:Y:S01]  /*5d70*/  HADD2.F32 R112, -RZ, R113.H0_H0 ;  /* 0x20000071ff707230 */ /* 0x000fe20000004100 */
        /* <DEDUP_REMOVED lines=16> */
.L_x_9976:
        /* <DEDUP_REMOVED lines=12> */
.L_x_9977:
        /* <DEDUP_REMOVED lines=61> */
.L_x_9975:
[----:B------:R-:W-:Y:S01]  /*6310*/  I2FP.F32.U32 R111, R110 ;  /* 0x0000006e006f7245 */ /* 0x000fe20000201000 */
[----:B------:R-:W-:Y:S01]  /*6320*/  HADD2.F32 R110, -RZ, R157.H0_H0 ;  /* 0x2000009dff6e7230 */ /* 0x000fe20000004100 */
[----:B------:R-:W-:-:S03]  /*6330*/  ISETP.NE.AND P2, PT, R121, 0x1, PT ;  /* 0x000000017900780c */ /* 0x000fc60003f45270 */
[----:B------:R-:W-:Y:S01]  /*6340*/  FFMA.FTZ R111, R111, R0, 1.1641532182693481445e-10 ;  /* 0x2f0000006f6f7423 */ /* 0x000fe20000010000 */
[----:B------:R-:W-:-:S04]  /*6350*/  FMUL.FTZ R110, R110, UR5 ;  /* 0x000000056e6e7c20 */ /* 0x000fc80008410000 */
[----:B------:R-:W-:Y:S02]  /*6360*/  FSETP.GTU.FTZ.AND P0, PT, R111, UR4, PT ;  /* 0x000000046f007c0b */ /* 0x000fe4000bf1c000 */
[----:B------:R-:W-:Y:S01]  /*6370*/  FSEL R111, R112, RZ, P3 ;  /* 0x000000ff706f7208 */ /* 0x000fe20001800000 */
[----:B------:R-:W-:Y:S01]  /*6380*/  HFMA2 R112, -RZ, RZ, 0, 1.1920928955078125e-07 ;  /* 0x00000002ff707431 */ /* 0x000fe200000001ff */
        /* <DEDUP_REMOVED lines=14> */
.L_x_9979:
        /* <DEDUP_REMOVED lines=12> */
.L_x_9980:
        /* <DEDUP_REMOVED lines=61> */
.L_x_9978:
[----:B------:R-:W-:Y:S01]  /*6900*/  ISETP.NE.AND P0, PT, R112, 0x1, PT ;  /* 0x000000017000780c */ /* 0x000fe20003f05270 */
[----:B------:R-:W-:Y:S01]  /*6910*/  HADD2.F32 R138, -RZ, R113.H1_H1 ;  /* 0x30000071ff8a7230 */ /* 0x000fe20000004100 */
[----:B------:R-:W-:Y:S01]  /*6920*/  I2FP.F32.U32 R111, R111 ;  /* 0x0000006f006f7245 */ /* 0x000fe20000201000 */
[----:B------:R-:W-:-:S03]  /*6930*/  IMAD.MOV.U32 R113, RZ, RZ, 0x2 ;  /* 0x00000002ff717424 */ /* 0x000fc600078e00ff */
[----:B------:R-:W-:Y:S01]  /*6940*/  FMUL.FTZ R138, R138, UR5 ;  /* 0x000000058a8a7c20 */ /* 0x000fe20008410000 */
        /* <DEDUP_REMOVED lines=12> */
.L_x_9982:
        /* <DEDUP_REMOVED lines=12> */
.L_x_9983:
        /* <DEDUP_REMOVED lines=61> */
.L_x_9981:
        /* <DEDUP_REMOVED lines=22> */
.L_x_9985:
        /* <DEDUP_REMOVED lines=12> */
.L_x_9986:
        /* <DEDUP_REMOVED lines=61> */
.L_x_9984:
        /* <DEDUP_REMOVED lines=17> */
.L_x_9988:
        /* <DEDUP_REMOVED lines=12> */
.L_x_9989:
        /* <DEDUP_REMOVED lines=61> */
.L_x_9987:
[----:B------:R-:W-:Y:S01]  /*7a30*/  I2FP.F32.U32 R113, R112 ;  /* 0x0000007000717245 */ /* 0x000fe20000201000 */
[----:B------:R-:W-:Y:S02]  /*7a40*/  HADD2.F32 R112, -RZ, R158.H0_H0 ;  /* 0x2000009eff707230 */ /* 0x000fe40000004100 */
        /* <DEDUP_REMOVED lines=20> */
.L_x_9991:
        /* <DEDUP_REMOVED lines=12> */
.L_x_9992:
        /* <DEDUP_REMOVED lines=61> */
.L_x_9990:
[----:B------:R-:W-:Y:S01]  /*8020*/  ISETP.NE.AND P4, PT, R120, 0x1, PT ;  /* 0x000000017800780c */ /* 0x000fe20003f85270 */
[----:B------:R-:W-:Y:S01]  /*8030*/  HADD2.F32 R142, -RZ, R114.H1_H1 ;  /* 0x30000072ff8e7230 */ /* 0x000fe20000004100 */
        /* <DEDUP_REMOVED lines=15> */
.L_x_9994:
        /* <DEDUP_REMOVED lines=12> */
.L_x_9995:
        /* <DEDUP_REMOVED lines=61> */
.L_x_9993:
[----:B------:R-:W-:Y:S01]  /*85c0*/  I2FP.F32.U32 R113, R113 ;  /* 0x0000007100717245 */ /* 0x000fe20000201000 */
[----:B------:R-:W-:Y:S02]  /*85d0*/  HADD2.F32 R114, -RZ, R158.H1_H1 ;  /* 0x3000009eff727230 */ /* 0x000fe40000004100 */
        /* <DEDUP_REMOVED lines=20> */
.L_x_9997:
        /* <DEDUP_REMOVED lines=12> */
.L_x_9998:
        /* <DEDUP_REMOVED lines=57> */
[----:B------:R-:W-:Y:S01]  /*8b70*/  IMAD.MOV.U32 R134, RZ, RZ, R146 ;  /* 0x000000ffff867224 */ /* 0x000fe200078e0092 */
[----:B------:R-:W-:Y:S01]  /*8b80*/  MOV R118, R126 ;  /* 0x0000007e00767202 */ /* 0x000fe20000000f00 */
[----:B------:R-:W-:Y:S01]  /*8b90*/  IMAD.MOV.U32 R120, RZ, RZ, RZ ;  /* 0x000000ffff787224 */ /* 0x000fe200078e00ff */
[----:B------:R-:W-:-:S07]  /*8ba0*/  LOP3.LUT R131, R131, R122, R147, 0x96, !PT ;  /* 0x0000007a83837212 */ /* 0x000fce00078e9693 */
.L_x_9996:
        /* <DEDUP_REMOVED lines=17> */
.L_x_10000:
        /* <DEDUP_REMOVED lines=12> */
.L_x_10001:
        /* <DEDUP_REMOVED lines=55> */
[----:B------:R-:W-:Y:S01]  /*90f0*/  MOV R134, R146 ;  /* 0x0000009200867202 */ /* 0x000fe20000000f00 */
[----:B------:R-:W-:-:S03]  /*9100*/  IMAD.WIDE.U32 R126, R127, -0x2daee0ad, RZ ;  /* 0xd2511f537f7e7825 */ /* 0x000fc600078e00ff */
[----:B------:R-:W-:Y:S01]  /*9110*/  LOP3.LUT R131, R131, R122, R147, 0x96, !PT ;  /* 0x0000007a83837212 */ /* 0x000fe200078e9693 */
[----:B------:R-:W-:Y:S01]  /*9120*/  HFMA2 R122, -RZ, RZ, 0, 0 ;  /* 0x00000000ff7a7431 */ /* 0x000fe200000001ff */
[----:B------:R-:W-:Y:S01]  /*9130*/  LOP3.LUT R132, R121, R120, R127, 0x96, !PT ;  /* 0x0000007879847212 */ /* 0x000fe200078e967f */
[----:B------:R-:W-:-:S07]  /*9140*/  IMAD.MOV.U32 R118, RZ, RZ, R126 ;  /* 0x000000ffff767224 */ /* 0x000fce00078e007e */
.L_x_9999:
[----:B------:R-:W-:Y:S01]  /*9150*/  I2FP.F32.U32 R121, R114 ;  /* 0x0000007200797245 */ /* 0x000fe20000201000 */
[----:B------:R-:W-:Y:S02]  /*9160*/  HADD2.F32 R114, -RZ, R159.H0_H0 ;  /* 0x2000009fff727230 */ /* 0x000fe40000004100 */
[----:B------:R-:W-:Y:S02]  /*9170*/  IMAD.MOV.U32 R123, RZ, RZ, 0x2 ;  /* 0x00000002ff7b7424 */ /* 0x000fe400078e00ff */
[----:B------:R-:W-:Y:S01]  /*9180*/  FFMA.FTZ R121, R121, R0, 1.1641532182693481445e-10 ;  /* 0x2f00000079797423 */ /* 0x000fe20000010000 */
[----:B------:R-:W-:Y:S01]  /*9190*/  FMUL.FTZ R114, R114, UR5 ;  /* 0x0000000572727c20 */ /* 0x000fe20008410000 */
[----:B------:R-:W-:-:S03]  /*91a0*/  IMAD.MOV.U32 R120, RZ, RZ, R134 ;  /* 0x000000ffff787224 */ /* 0x000fc600078e0086 */
        /* <DEDUP_REMOVED lines=16> */
.L_x_10003:
        /* <DEDUP_REMOVED lines=12> */
.L_x_10004:
        /* <DEDUP_REMOVED lines=61> */
.L_x_10002:
[----:B------:R-:W-:Y:S01]  /*9740*/  ISETP.NE.AND P6, PT, R123, 0x1, PT ;  /* 0x000000017b00780c */ /* 0x000fe20003fc5270 */
[----:B------:R-:W-:Y:S01]  /*9750*/  HFMA2 R160, -RZ, RZ, 0, 1.1920928955078125e-07 ;  /* 0x00000002ffa07431 */ /* 0x000fe200000001ff */
[----:B------:R-:W-:Y:S01]  /*9760*/  I2FP.F32.U32 R121, R120 ;  /* 0x0000007800797245 */ /* 0x000fe20000201000 */
[----:B------:R-:W-:Y:S02]  /*9770*/  HADD2.F32 R120, -RZ, R115.H1_H1 ;  /* 0x30000073ff787230 */ /* 0x000fe40000004100 */
        /* <DEDUP_REMOVED lines=13> */
.L_x_10006:
        /* <DEDUP_REMOVED lines=14> */
.L_x_10007:
        /* <DEDUP_REMOVED lines=61> */
.L_x_10005:
        /* <DEDUP_REMOVED lines=9> */
[----:B------:R-:W-:-:S07]  /*9d90*/  @P1 FADD.FTZ R115, R7, R115 ;  /* 0x0000007307731221 */ /* 0x000fce0000010000 */
.L_x_9959:
        /* <DEDUP_REMOVED lines=51> */
.L_x_10008:
        /* <DEDUP_REMOVED lines=20> */
.L_x_10011:
        /* <DEDUP_REMOVED lines=12> */
.L_x_10012:
        /* <DEDUP_REMOVED lines=51> */
[----:B------:R-:W-:Y:S02]  /*a600*/  VIADD R117, R3, 0x96a522ad ;  /* 0x96a522ad03757836 */ /* 0x000fe40000000000 */
[----:B------:R-:W-:Y:S01]  /*a610*/  IMAD.WIDE.U32 R134, R134, -0x326172a9, RZ ;  /* 0xcd9e8d5786867825 */ /* 0x000fe200078e00ff */
[----:B------:R-:W-:-:S04]  /*a620*/  LOP3.LUT R119, R119, R136, R127, 0x96, !PT ;  /* 0x0000008877777212 */ /* 0x000fc800078e967f */
[----:B------:R-:W-:Y:S01]  /*a630*/  LOP3.LUT R131, R131, R126, R135, 0x96, !PT ;  /* 0x0000007e83837212 */ /* 0x000fe200078e9687 */
[----:B------:R-:W-:-:S04]  /*a640*/  IMAD.WIDE.U32 R144, R119, -0x2daee0ad, RZ ;  /* 0xd2511f5377907825 */ /* 0x000fc800078e00ff */
[----:B------:R-:W-:Y:S01]  /*a650*/  HFMA2 R119, -RZ, RZ, 0, 0 ;  /* 0x00000000ff777431 */ /* 0x000fe200000001ff */
[----:B------:R-:W-:Y:S01]  /*a660*/  LOP3.LUT R132, R117, R116, R145, 0x96, !PT ;  /* 0x0000007475847212 */ /* 0x000fe200078e9691 */
[----:B------:R-:W-:-:S07]  /*a670*/  IMAD.MOV.U32 R116, RZ, RZ, R118 ;  /* 0x000000ffff747224 */ /* 0x000fce00078e0076 */
.L_x_10010:
[----:B------:R-:W-:Y:S01]  /*a680*/  ISETP.NE.AND P2, PT, R119, 0x1, PT ;  /* 0x000000017700780c */ /* 0x000fe20003f45270 */
[----:B------:R-:W-:Y:S01]  /*a690*/  IMAD.MOV.U32 R118, RZ, RZ, 0x2 ;  /* 0x00000002ff767424 */ /* 0x000fe200078e00ff */
[----:B------:R-:W-:Y:S01]  /*a6a0*/  I2FP.F32.U32 R117, R116 ;  /* 0x0000007400757245 */ /* 0x000fe20000201000 */
[----:B-----5:R-:W-:-:S04]  /*a6b0*/  HADD2.F32 R116, -RZ, R120.H0_H0 ;  /* 0x20000078ff747230 */ /* 0x020fc80000004100 */
        /* <DEDUP_REMOVED lines=14> */
.L_x_10014:
        /* <DEDUP_REMOVED lines=12> */
.L_x_10015:
        /* <DEDUP_REMOVED lines=60> */
.L_x_10013:
        /* <DEDUP_REMOVED lines=22> */
.L_x_10017:
        /* <DEDUP_REMOVED lines=12> */
.L_x_10018:
        /* <DEDUP_REMOVED lines=61> */
.L_x_10016:
[----:B------:R-:W-:Y:S01]  /*b210*/  ISETP.NE.AND P2, PT, R119, 0x1, PT ;  /* 0x000000017700780c */ /* 0x000fe20003f45270 */
[----:B------:R-:W-:Y:S01]  /*b220*/  HADD2.F32 R120, -RZ, R120.H1_H1 ;  /* 0x30000078ff787230 */ /* 0x000fe20000004100 */
[----:B------:R-:W-:Y:S01]  /*b230*/  I2FP.F32.U32 R117, R117 ;  /* 0x0000007500757245 */ /* 0x000fe20000201000 */
[----:B------:R-:W-:-:S03]  /*b240*/  IMAD.MOV.U32 R126, RZ, RZ, 0x2 ;  /* 0x00000002ff7e7424 */ /* 0x000fc600078e00ff */
        /* <DEDUP_REMOVED lines=14> */
.L_x_10020:
        /* <DEDUP_REMOVED lines=12> */
.L_x_10021:
        /* <DEDUP_REMOVED lines=57> */
[----:B------:R-:W-:-:S03]  /*b780*/  IMAD.MOV.U32 R134, RZ, RZ, R138 ;  /* 0x000000ffff867224 */ /* 0x000fc600078e008a */
[----:B------:R-:W-:Y:S02]  /*b790*/  LOP3.LUT R132, R117, R118, R137, 0x96, !PT ;  /* 0x0000007675847212 */ /* 0x000fe400078e9689 */
[----:B------:R-:W-:Y:S01]  /*b7a0*/  MOV R117, R144 ;  /* 0x0000009000757202 */ /* 0x000fe20000000f00 */
[----:B------:R-:W-:-:S07]  /*b7b0*/  IMAD.MOV.U32 R144, RZ, RZ, R136 ;  /* 0x000000ffff907224 */ /* 0x000fce00078e0088 */
.L_x_10019:
[----:B------:R-:W-:Y:S01]  /*b7c0*/  I2FP.F32.U32 R117, R117 ;  /* 0x0000007500757245 */ /* 0x000fe20000201000 */
[----:B------:R-:W-:Y:S01]  /*b7d0*/  HADD2.F32 R118, -RZ, R156.H1_H1 ;  /* 0x3000009cff767230 */ /* 0x000fe20000004100 */
        /* <DEDUP_REMOVED lines=20> */
.L_x_10023:
        /* <DEDUP_REMOVED lines=12> */
.L_x_10024:
        /* <DEDUP_REMOVED lines=61> */
.L_x_10022:
        /* <DEDUP_REMOVED lines=18> */
.L_x_10026:
        /* <DEDUP_REMOVED lines=12> */
.L_x_10027:
        /* <DEDUP_REMOVED lines=61> */
.L_x_10025:
        /* <DEDUP_REMOVED lines=22> */
.L_x_10029:
        /* <DEDUP_REMOVED lines=12> */
.L_x_10030:
        /* <DEDUP_REMOVED lines=61> */
.L_x_10028:
        /* <DEDUP_REMOVED lines=18> */
.L_x_10032:
        /* <DEDUP_REMOVED lines=12> */
.L_x_10033:
        /* <DEDUP_REMOVED lines=57> */
[----:B------:R-:W-:Y:S01]  /*cec0*/  LOP3.LUT R132, R119, R120, R139, 0x96, !PT ;  /* 0x0000007877847212 */ /* 0x000fe200078e968b */
[----:B------:R-:W-:Y:S01]  /*ced0*/  IMAD.MOV.U32 R134, RZ, RZ, R140 ;  /* 0x000000ffff867224 */ /* 0x000fe200078e008c */
[----:B------:R-:W-:Y:S01]  /*cee0*/  MOV R119, R144 ;  /* 0x0000009000777202 */ /* 0x000fe20000000f00 */
[----:B------:R-:W-:-:S07]  /*cef0*/  IMAD.MOV.U32 R144, RZ, RZ, R138 ;  /* 0x000000ffff907224 */ /* 0x000fce00078e008a */
.L_x_10031:
[----:B------:R-:W-:Y:S01]  /*cf00*/  I2FP.F32.U32 R119, R119 ;  /* 0x0000007700777245 */ /* 0x000fe20000201000 */
[----:B------:R-:W-:Y:S02]  /*cf10*/  HADD2.F32 R120, -RZ, R157.H1_H1 ;  /* 0x3000009dff787230 */ /* 0x000fe40000004100 */
[----:B------:R-:W-:Y:S02]  /*cf20*/  IMAD.MOV.U32 R127, RZ, RZ, 0x2 ;  /* 0x00000002ff7f7424 */ /* 0x000fe400078e00ff */
[----:B------:R-:W-:Y:S01]  /*cf30*/  FFMA.FTZ R119, R119, R0, 1.1641532182693481445e-10 ;  /* 0x2f00000077777423 */ /* 0x000fe20000010000 */
[----:B------:R-:W-:Y:S01]  /*cf40*/  FMUL.FTZ R121, R120, UR5 ;  /* 0x0000000578797c20 */ /* 0x000fe20008410000 */
[----:B------:R-:W-:-:S03]  /*cf50*/  FSEL R120, R142, RZ, P4 ;  /* 0x000000ff8e787208 */ /* 0x000fc60002000000 */
        /* <DEDUP_REMOVED lines=16> */
.L_x_10035:
        /* <DEDUP_REMOVED lines=12> */
.L_x_10036:
        /* <DEDUP_REMOVED lines=61> */
.L_x_10034:
[----:B------:R-:W-:Y:S01]  /*d4f0*/  ISETP.NE.AND P3, PT, R127, 0x1, PT ;  /* 0x000000017f00780c */ /* 0x000fe20003f65270 */
[----:B------:R-:W-:Y:S01]  /*d500*/  HFMA2 R126, -RZ, RZ, 0, 1.1920928955078125e-07 ;  /* 0x00000002ff7e7431 */ /* 0x000fe200000001ff */
[----:B------:R-:W-:Y:S01]  /*d510*/  I2FP.F32.U32 R121, R120 ;  /* 0x0000007800797245 */ /* 0x000fe20000201000 */
[----:B------:R-:W-:-:S04]  /*d520*/  HADD2.F32 R120, -RZ, R122.H0_H0 ;  /* 0x2000007aff787230 */ /* 0x000fc80000004100 */
        /* <DEDUP_REMOVED lines=13> */
.L_x_10038:
        /* <DEDUP_REMOVED lines=12> */
.L_x_10039:
        /* <DEDUP_REMOVED lines=61> */
.L_x_10037:
        /* <DEDUP_REMOVED lines=22> */
.L_x_10041:
        /* <DEDUP_REMOVED lines=12> */
.L_x_10042:
        /* <DEDUP_REMOVED lines=61> */
.L_x_10040:
        /* <DEDUP_REMOVED lines=17> */
.L_x_10044:
        /* <DEDUP_REMOVED lines=12> */
.L_x_10045:
        /* <DEDUP_REMOVED lines=61> */
.L_x_10043:
        /* <DEDUP_REMOVED lines=22> */
.L_x_10047:
        /* <DEDUP_REMOVED lines=12> */
.L_x_10048:
        /* <DEDUP_REMOVED lines=61> */
.L_x_10046:
[----:B------:R-:W-:Y:S01]  /*ec10*/  ISETP.NE.AND P5, PT, R154, 0x1, PT ;  /* 0x000000019a00780c */ /* 0x000fe20003fa5270 */
[----:B------:R-:W-:Y:S01]  /*ec20*/  HFMA2 R155, -RZ, RZ, 0, 1.1920928955078125e-07 ;  /* 0x00000002ff9b7431 */ /* 0x000fe200000001ff */
[----:B------:R-:W-:Y:S01]  /*ec30*/  I2FP.F32.U32 R127, R122 ;  /* 0x0000007a007f7245 */ /* 0x000fe20000201000 */
[----:B------:R-:W-:Y:S02]  /*ec40*/  HADD2.F32 R122, -RZ, R123.H0_H0 ;  /* 0x2000007bff7a7230 */ /* 0x000fe40000004100 */
        /* <DEDUP_REMOVED lines=13> */
.L_x_10050:
        /* <DEDUP_REMOVED lines=12> */
.L_x_10051:
        /* <DEDUP_REMOVED lines=52> */
[----:B------:R-:W-:Y:S02]  /*f120*/  HFMA2 R155, -RZ, RZ, 0, 0 ;  /* 0x00000000ff9b7431 */ /* 0x000fe400000001ff */
        /* <DEDUP_REMOVED lines=8> */
.L_x_10049:
[----:B------:R-:W-:Y:S01]  /*f1b0*/  I2FP.F32.U32 R127, R126 ;  /* 0x0000007e007f7245 */ /* 0x000fe20000201000 */
[----:B------:R-:W-:Y:S01]  /*f1c0*/  HADD2.F32 R122, -RZ, R159.H0_H0 ;  /* 0x2000009fff7a7230 */ /* 0x000fe20000004100 */
[----:B------:R-:W-:-:S03]  /*f1d0*/  MOV R126, R134 ;  /* 0x00000086007e7202 */ /* 0x000fc60000000f00 */
[----:B------:R-:W-:Y:S01]  /*f1e0*/  FFMA.FTZ R127, R127, R0, 1.1641532182693481445e-10 ;  /* 0x2f0000007f7f7423 */ /* 0x000fe20000010000 */
[----:B------:R-:W-:-:S04]  /*f1f0*/  FMUL.FTZ R122, R122, UR5 ;  /* 0x000000057a7a7c20 */ /* 0x000fc80008410000 */
[----:B------:R-:W-:Y:S02]  /*f200*/  FSETP.GTU.FTZ.AND P5, PT, R127, UR4, PT ;  /* 0x000000047f007c0b */ /* 0x000fe4000bfbc000 */
[----:B------:R-:W-:Y:S01]  /*f210*/  FSEL R127, R142, RZ, P4 ;  /* 0x000000ff8e7f7208 */ /* 0x000fe20002000000 */
[----:B------:R-:W-:Y:S01]  /*f220*/  IMAD.MOV.U32 R142, RZ, RZ, 0x2 ;  /* 0x00000002ff8e7424 */ /* 0x000fe200078e00ff */
        /* <DEDUP_REMOVED lines=14> */
.L_x_10053:
        /* <DEDUP_REMOVED lines=12> */
.L_x_10054:
        /* <DEDUP_REMOVED lines=61> */
.L_x_10052:
        /* <DEDUP_REMOVED lines=17> */
.L_x_10056:
        /* <DEDUP_REMOVED lines=14> */
.L_x_10057:
        /* <DEDUP_REMOVED lines=61> */
.L_x_10055:
[----:B------:R-:W-:Y:S01]  /*fd60*/  I2FP.F32.U32 R123, R126 ;  /* 0x0000007e007b7245 */ /* 0x000fe20000201000 */
[----:B------:R-:W-:-:S04]  /*fd70*/  HADD2.F32 R126, -RZ, R159.H1_H1 ;  /* 0x3000009fff7e7230 */ /* 0x000fc80000004100 */
[----:B------:R-:W-:Y:S01]  /*fd80*/  FFMA.FTZ R123, R123, R0, 1.1641532182693481445e-10 ;  /* 0x2f0000007b7b7423 */ /* 0x000fe20000010000 */
[----:B------:R-:W-:-:S04]  /*fd90*/  FMUL.FTZ R126, R126, UR5 ;  /* 0x000000057e7e7c20 */ /* 0x000fc80008410000 */
[----:B------:R-:W-:-:S04]  /*fda0*/  FSETP.GTU.FTZ.AND P6, PT, R123, UR4, PT ;  /* 0x000000047b007c0b */ /* 0x000fc8000bfdc000 */
[----:B------:R-:W-:Y:S02]  /*fdb0*/  FSEL R123, R126, RZ, !P6 ;  /* 0x000000ff7e7b7208 */ /* 0x000fe40007000000 */
[----:B------:R-:W-:Y:S02]  /*fdc0*/  FSEL R126, R164, RZ, P5 ;  /* 0x000000ffa47e7208 */ /* 0x000fe40002800000 */
[----:B------:R-:W-:-:S03]  /*fdd0*/  SEL R142, RZ, 0x1, P6 ;  /* 0x00000001ff8e7807 */ /* 0x000fc60003000000 */
[----:B------:R-:W-:-:S04]  /*fde0*/  FADD.FTZ R123, R123, R126 ;  /* 0x0000007e7b7b7221 */ /* 0x000fc80000010000 */
[----:B------:R-:W-:Y:S01]  /*fdf0*/  @P1 FADD.FTZ R123, R7, R123 ;  /* 0x0000007b077b1221 */ /* 0x000fe20000010000 */
[----:B------:R-:W-:Y:S06]  /*fe00*/  BRA `(.L_x_10058) ;  /* 0x0000002c00bc7947 */ /* 0x000fec0003800000 */
.L_x_10009:
        /* <DEDUP_REMOVED lines=15> */
.L_x_10060:
        /* <DEDUP_REMOVED lines=12> */
.L_x_10061:
        /* <DEDUP_REMOVED lines=50> */
[----:B------:R-:W-:Y:S02]  /*102e0*/  LOP3.LUT R119, R119, R146, R127, 0x96, !PT ;  /* 0x0000009277777212 */ /* 0x000fe400078e967f */
[----:B------:R-:W-:Y:S01]  /*102f0*/  IADD3 R117, PT, PT, R3, -0x695add53, RZ ;  /* 0x96a522ad03757810 */ /* 0x000fe20007ffe0ff */
        /* <DEDUP_REMOVED lines=8> */
.L_x_10059:
[----:B------:R-:W-:Y:S01]  /*10380*/  ISETP.NE.AND P2, PT, R119, 0x1, PT ;  /* 0x000000017700780c */ /* 0x000fe20003f45270 */
[----:B------:R-:W-:Y:S01]  /*10390*/  HFMA2 R118, -RZ, RZ, 0, 1.1920928955078125e-07 ;  /* 0x00000002ff767431 */ /* 0x000fe200000001ff */
[----:B------:R-:W-:Y:S01]  /*103a0*/  I2FP.F32.U32 R117, R116 ;  /* 0x0000007400757245 */ /* 0x000fe20000201000 */
[----:B-----5:R-:W-:-:S04]  /*103b0*/  HADD2.F32 R116, -RZ, R120.H0_H0 ;  /* 0x20000078ff747230 */ /* 0x020fc80000004100 */
        /* <DEDUP_REMOVED lines=13> */
.L_x_10063:
        /* <DEDUP_REMOVED lines=12> */
.L_x_10064:
        /* <DEDUP_REMOVED lines=61> */
.L_x_10062:
[----:B------:R-:W-:Y:S01]  /*10920*/  ISETP.NE.AND P2, PT, R118, 0x1, PT ;  /* 0x000000017600780c */ /* 0x000fe20003f45270 */
[----:B------:R-:W-:Y:S01]  /*10930*/  HADD2.F32 R120, -RZ, R120.H1_H1 ;  /* 0x30000078ff787230 */ /* 0x000fe20000004100 */
        /* <DEDUP_REMOVED lines=15> */
.L_x_10066:
        /* <DEDUP_REMOVED lines=12> */
.L_x_10067:
        /* <DEDUP_REMOVED lines=61> */
.L_x_10065:
[----:B------:R-:W-:Y:S01]  /*10ec0*/  ISETP.NE.AND P2, PT, R119, 0x1, PT ;  /* 0x000000017700780c */ /* 0x000fe20003f45270 */
[----:B------:R-:W-:Y:S01]  /*10ed0*/  HFMA2 R126, -RZ, RZ, 0, 1.1920928955078125e-07 ;  /* 0x00000002ff7e7431 */ /* 0x000fe200000001ff */
[----:B------:R-:W-:Y:S01]  /*10ee0*/  I2FP.F32.U32 R117, R117 ;  /* 0x0000007500757245 */ /* 0x000fe20000201000 */
[----:B------:R-:W-:-:S04]  /*10ef0*/  IMAD.MOV.U32 R118, RZ, RZ, R134 ;  /* 0x000000ffff767224 */ /* 0x000fc800078e0086 */
        /* <DEDUP_REMOVED lines=13> */
.L_x_10069:
        /* <DEDUP_REMOVED lines=12> */
.L_x_10070:
        /* <DEDUP_REMOVED lines=61> */
.L_x_10068:
        /* <DEDUP_REMOVED lines=17> */
.L_x_10072:
        /* <DEDUP_REMOVED lines=12> */
.L_x_10073:
        /* <DEDUP_REMOVED lines=61> */
.L_x_10071:
        /* <DEDUP_REMOVED lines=16> */
.L_x_10075:
        /* <DEDUP_REMOVED lines=12> */
.L_x_10076:
        /* <DEDUP_REMOVED lines=61> */
.L_x_10074:
        /* <DEDUP_REMOVED lines=16> */
.L_x_10078:
        /* <DEDUP_REMOVED lines=12> */
.L_x_10079:
        /* <DEDUP_REMOVED lines=61> */
.L_x_10077:
        /* <DEDUP_REMOVED lines=16> */
.L_x_10081:
        /* <DEDUP_REMOVED lines=12> */
.L_x_10082:
        /* <DEDUP_REMOVED lines=61> */
.L_x_10080:
        /* <DEDUP_REMOVED lines=18> */
[----:B------:R-:W-:Y:S01]  /*12bd0*/  FSEL R120, R118, RZ, P2 ;  /* 0x000000ff76787208 */ /* 0x000fe20001000000 */
        /* <DEDUP_REMOVED lines=18> */
.L_x_10058:
[----:B------:R-:W-:Y:S01]  /*12d00*/  SEL R127, RZ, 0x1000000, !P5 ;  /* 0x01000000ff7f7807 */ /* 0x000fe20006800000 */
[----:B------:R-:W0:Y:S01]  /*12d10*/  @P0 LDC.64 R162, c[0x0][0x398] ;  /* 0x0000e600ffa20b82 */ /* 0x000e220000000a00 */
[----:B------:R-:W-:Y:S01]  /*12d20*/  SEL R126, RZ, 0x10000, !P4 ;  /* 0x00010000ff7e7807 */ /* 0x000fe20006000000 */
[----:B------:R-:W-:Y:S01]  /*12d30*/  VIADD R155, R143, 0x200 ;  /* 0x000002008f9b7836 */ /* 0x000fe20000000000 */
[----:B------:R-:W-:Y:S02]  /*12d40*/  SEL R167, RZ, 0x100, !P3 ;  /* 0x00000100ffa77807 */ /* 0x000fe40005800000 */
[----:B------:R-:W-:Y:S01]  /*12d50*/  ISETP.NE.AND P5, PT, R146, RZ, PT ;  /* 0x000000ff9200720c */ /* 0x000fe20003fa5270 */
[----:B------:R-:W-:Y:S01]  /*12d60*/  IMAD.WIDE.U32 R160, R155, 0x10, R124 ;  /* 0x000000109ba07825 */ /* 0x000fe200078e007c */
        /* <DEDUP_REMOVED lines=10> */
[----:B------:R-:W-:Y:S01]  /*12e10*/  SEL R166, RZ, 0x1, !P2 ;  /* 0x00000001ffa67807 */ /* 0x000fe20005000000 */
[----:B0-----:R-:W-:Y:S01]  /*12e20*/  @P0 IMAD.WIDE.U32 R162, R155, 0x10, R162 ;  /* 0x000000109ba20825 */ /* 0x001fe200078e00a2 */
[----:B------:R-:W-:Y:S01]  /*12e30*/  SEL R146, RZ, 0x1, !P6 ;  /* 0x00000001ff927807 */ /* 0x000fe20007000000 */
[----:B------:R0:W-:Y:S01]  /*12e40*/  STG.E.128 desc[UR8][R126.64], R116 ;  /* 0x000000747e007986 */ /* 0x0001e2000c101d08 */
[----:B------:R-:W-:Y:S02]  /*12e50*/  LOP3.LUT R167, R167, R166, RZ, 0xfc, !PT ;  /* 0x000000a6a7a77212 */ /* 0x000fe400078efcff */
[----:B------:R-:W-:Y:S01]  /*12e60*/  LOP3.LUT R166, R145, R146, RZ, 0xfc, !PT ;  /* 0x0000009291a67212 */ /* 0x000fe200078efcff */
[----:B------:R-:W-:Y:S01]  /*12e70*/  IMAD.WIDE.U32 R146, R151, 0x8, R148 ;  /* 0x0000000897927825 */ /* 0x000fe200078e0094 */
[----:B------:R0:W-:Y:S03]  /*12e80*/  STG.E.128 desc[UR8][R126.64+0x10], R120 ;  /* 0x000010787e007986 */ /* 0x0001e6000c101d08 */
[----:B-1----:R-:W-:Y:S01]  /*12e90*/  @P1 IMAD.WIDE.U32 R164, R155, 0x20, R164 ;  /* 0x000000209ba41825 */ /* 0x002fe200078e00a4 */
        /* <DEDUP_REMOVED lines=22> */
.L_x_10083:
[----:B------:R2:W5:Y:S04]  /*13000*/  @P0 LDG.E.128 R156, desc[UR8][R162.64] ;  /* 0x00000008a29c0981 */ /* 0x000568000c1e1d00 */
        /* <DEDUP_REMOVED lines=19> */
.L_x_10086:
        /* <DEDUP_REMOVED lines=12> */
.L_x_10087:
        /* <DEDUP_REMOVED lines=45> */
[----:B------:R-:W-:Y:S01]  /*134d0*/  VIADD R139, R3, 0xdb3d7428 ;  /* 0xdb3d7428038b7836 */ /* 0x000fe20000000000 */
        /* <DEDUP_REMOVED lines=10> */
[----:B------:R-:W-:Y:S01]  /*13580*/  HFMA2 R137, -RZ, RZ, 0, 0 ;  /* 0x00000000ff897431 */ /* 0x000fe200000001ff */
[----:B------:R-:W-:Y:S02]  /*13590*/  MOV R150, R138 ;  /* 0x0000008a00967202 */ /* 0x000fe40000000f00 */
[----:B------:R-:W-:Y:S01]  /*135a0*/  LOP3.LUT R131, R135, R134, R141, 0x96, !PT ;  /* 0x0000008687837212 */ /* 0x000fe200078e968d */
[----:B------:R-:W-:Y:S02]  /*135b0*/  IMAD.MOV.U32 R134, RZ, RZ, R140 ;  /* 0x000000ffff867224 */ /* 0x000fe400078e008c */
[----:B------:R-:W-:-:S07]  /*135c0*/  IMAD.MOV.U32 R135, RZ, RZ, R144 ;  /* 0x000000ffff877224 */ /* 0x000fce00078e0090 */
.L_x_10085:
[----:B------:R-:W-:Y:S01]  /*135d0*/  I2FP.F32.U32 R135, R135 ;  /* 0x0000008700877245 */ /* 0x000fe20000201000 */
[----:B------:R-:W-:Y:S01]  /*135e0*/  IMAD.MOV.U32 R138, RZ, RZ, 0x2 ;  /* 0x00000002ff8a7424 */ /* 0x000fe200078e00ff */
[----:B------:R-:W-:Y:S02]  /*135f0*/  ISETP.NE.AND P2, PT, R137, 0x1, PT ;  /* 0x000000018900780c */ /* 0x000fe40003f45270 */
[----:B------:R-:W-:Y:S01]  /*13600*/  MOV R136, R134 ;  /* 0x0000008600887202 */ /* 0x000fe20000000f00 */
[----:B------:R-:W-:-:S05]  /*13610*/  FFMA.FTZ R135, R135, R0, 1.1641532182693481445e-10 ;  /* 0x2f00000087877423 */ /* 0x000fca0000010000 */
[----:B------:R-:W-:Y:S01]  /*13620*/  FSETP.LE.FTZ.AND P4, PT, R135, UR4, PT ;  /* 0x0000000487007c0b */ /* 0x000fe2000bf93000 */
[----:B-----5:R-:W-:-:S03]  /*13630*/  HADD2.F32 R135, -RZ, R124.H0_H0 ;  /* 0x2000007cff877230 */ /* 0x020fc60000004100 */
[----:B--2---:R-:W-:Y:S02]  /*13640*/  P2R R160, PR, RZ, 0x10 ;  /* 0x00000010ffa07803 */ /* 0x004fe40000000000 */
        /* <DEDUP_REMOVED lines=10> */
.L_x_10089:
        /* <DEDUP_REMOVED lines=12> */
.L_x_10090:
        /* <DEDUP_REMOVED lines=59> */
[----:B------:R-:W-:Y:S01]  /*13b60*/  MOV R150, R138 ;  /* 0x0000008a00967202 */ /* 0x000fe20000000f00 */
[----:B------:R-:W-:-:S07]  /*13b70*/  IMAD.MOV.U32 R138, RZ, RZ, RZ ;  /* 0x000000ffff8a7224 */ /* 0x000fce00078e00ff */
.L_x_10088:
[----:B------:R-:W-:Y:S01]  /*13b80*/  I2FP.F32.U32 R135, R136 ;  /* 0x0000008800877245 */ /* 0x000fe20000201000 */
[----:B------:R-:W-:Y:S01]  /*13b90*/  HADD2.F32 R136, -RZ, R156.H0_H0 ;  /* 0x2000009cff887230 */ /* 0x000fe20000004100 */
[----:B------:R-:W-:Y:S01]  /*13ba0*/  ISETP.NE.AND P3, PT, R138, 0x1, PT ;  /* 0x000000018a00780c */ /* 0x000fe20003f65270 */
[----:B------:R-:W-:Y:S01]  /*13bb0*/  HFMA2 R139, -RZ, RZ, 0, 1.1920928955078125e-07 ;  /* 0x00000002ff8b7431 */ /* 0x000fe200000001ff */
[----:B------:R-:W-:Y:S01]  /*13bc0*/  FSEL R137, R142, RZ, P4 ;  /* 0x000000ff8e897208 */ /* 0x000fe20002000000 */
[----:B------:R-:W-:Y:S01]  /*13bd0*/  FFMA.FTZ R135, R135, R0, 1.1641532182693481445e-10 ;  /* 0x2f00000087877423 */ /* 0x000fe20000010000 */
[----:B------:R-:W-:-:S04]  /*13be0*/  FMUL.FTZ R136, R136, UR5 ;  /* 0x0000000588887c20 */ /* 0x000fc80008410000 */
[----:B------:R-:W-:-:S04]  /*13bf0*/  FSETP.GTU.FTZ.AND P2, PT, R135, UR4, PT ;  /* 0x0000000487007c0b */ /* 0x000fc8000bf5c000 */
        /* <DEDUP_REMOVED lines=14> */
.L_x_10092:
        /* <DEDUP_REMOVED lines=12> */
.L_x_10093:
        /* <DEDUP_REMOVED lines=61> */
.L_x_10091:
[----:B------:R-:W-:Y:S01]  /*14170*/  ISETP.NE.AND P2, PT, R139, 0x1, PT ;  /* 0x000000018b00780c */ /* 0x000fe20003f45270 */
[----:B------:R-:W-:Y:S01]  /*14180*/  HADD2.F32 R124, -RZ, R124.H1_H1 ;  /* 0x3000007cff7c7230 */ /* 0x000fe20000004100 */
        /* <DEDUP_REMOVED lines=16> */
.L_x_10095:
        /* <DEDUP_REMOVED lines=12> */
.L_x_10096:
        /* <DEDUP_REMOVED lines=61> */
.L_x_10094:
        /* <DEDUP_REMOVED lines=22> */
.L_x_10098:
        /* <DEDUP_REMOVED lines=12> */
.L_x_10099:
        /* <DEDUP_REMOVED lines=61> */
.L_x_10097:
[----:B------:R-:W-:Y:S01]  /*14d10*/  ISETP.NE.AND P2, PT, R139, 0x1, PT ;  /* 0x000000018b00780c */ /* 0x000fe20003f45270 */
[----:B------:R-:W-:Y:S01]  /*14d20*/  IMAD.MOV.U32 R140, RZ, RZ, 0x2 ;  /* 0x00000002ff8c7424 */ /* 0x000fe200078e00ff */
[----:B------:R-:W-:Y:S01]  /*14d30*/  I2FP.F32.U32 R137, R124 ;  /* 0x0000007c00897245 */ /* 0x000fe20000201000 */
[----:B------:R-:W-:-:S04]  /*14d40*/  HADD2.F32 R124, -RZ, R125.H0_H0 ;  /* 0x2000007dff7c7230 */ /* 0x000fc80000004100 */
        /* <DEDUP_REMOVED lines=14> */
.L_x_10101:
        /* <DEDUP_REMOVED lines=12> */
.L_x_10102:
        /* <DEDUP_REMOVED lines=61> */
.L_x_10100:
[----:B------:R-:W-:Y:S01]  /*152c0*/  I2FP.F32.U32 R137, R137 ;  /* 0x0000008900897245 */ /* 0x000fe20000201000 */
[----:B------:R-:W-:Y:S01]  /*152d0*/  HADD2.F32 R138, -RZ, R157.H0_H0 ;  /* 0x2000009dff8a7230 */ /* 0x000fe20000004100 */
[----:B------:R-:W-:Y:S02]  /*152e0*/  ISETP.NE.AND P3, PT, R140, 0x1, PT ;  /* 0x000000018c00780c */ /* 0x000fe40003f65270 */
[----:B------:R-:W-:Y:S01]  /*152f0*/  FSEL R139, R124, RZ, P4 ;  /* 0x000000ff7c8b7208 */ /* 0x000fe20002000000 */
[----:B------:R-:W-:Y:S01]  /*15300*/  FFMA.FTZ R137, R137, R0, 1.1641532182693481445e-10 ;  /* 0x2f00000089897423 */ /* 0x000fe20000010000 */
[----:B------:R-:W-:Y:S01]  /*15310*/  FMUL.FTZ R138, R138, UR5 ;  /* 0x000000058a8a7c20 */ /* 0x000fe20008410000 */
[----:B------:R-:W-:-:S03]  /*15320*/  IMAD.MOV.U32 R124, RZ, RZ, R134 ;  /* 0x000000ffff7c7224 */ /* 0x000fc600078e0086 */
        /* <DEDUP_REMOVED lines=15> */
.L_x_10104:
        /* <DEDUP_REMOVED lines=12> */
.L_x_10105:
        /* <DEDUP_REMOVED lines=61> */
.L_x_10103:
[----:B------:R-:W-:Y:S01]  /*158b0*/  ISETP.NE.AND P2, PT, R138, 0x1, PT ;  /* 0x000000018a00780c */ /* 0x000fe20003f45270 */
[----:B------:R-:W-:Y:S01]  /*158c0*/  HADD2.F32 R125, -RZ, R125.H1_H1 ;  /* 0x3000007dff7d7230 */ /* 0x000fe20000004100 */
[----:B------:R-:W-:Y:S02]  /*158d0*/  I2FP.F32.U32 R139, R124 ;  /* 0x0000007c008b7245 */ /* 0x000fe40000201000 */
[----:B------:R-:W-:Y:S02]  /*158e0*/  MOV R124, R134 ;  /* 0x00000086007c7202 */ /* 0x000fe40000000f00 */
[----:B------:R-:W-:Y:S01]  /*158f0*/  FMUL.FTZ R142, R125, UR5 ;  /* 0x000000057d8e7c20 */ /* 0x000fe20008410000 */
[----:B------:R-:W-:-:S05]  /*15900*/  FFMA.FTZ R139, R139, R0, 1.1641532182693481445e-10 ;  /* 0x2f0000008b8b7423 */ /* 0x000fca0000010000 */
[----:B------:R-:W-:Y:S01]  /*15910*/  FSETP.LE.FTZ.AND P4, PT, R139, UR4, PT ;  /* 0x000000048b007c0b */ /* 0x000fe2000bf93000 */
[----:B------:R-:W-:-:S03]  /*15920*/  IMAD.MOV.U32 R139, RZ, RZ, 0x2 ;  /* 0x00000002ff8b7424 */ /* 0x000fc600078e00ff */
        /* <DEDUP_REMOVED lines=10> */
.L_x_10107:
        /* <DEDUP_REMOVED lines=12> */
.L_x_10108:
        /* <DEDUP_REMOVED lines=61> */
.L_x_10106:
[----:B------:R-:W-:Y:S01]  /*15e60*/  I2FP.F32.U32 R125, R124 ;  /* 0x0000007c007d7245 */ /* 0x000fe20000201000 */
[----:B------:R-:W-:Y:S02]  /*15e70*/  HADD2.F32 R124, -RZ, R157.H1_H1 ;  /* 0x3000009dff7c7230 */ /* 0x000fe40000004100 */
[----:B------:R-:W-:Y:S02]  /*15e80*/  HFMA2 R140, -RZ, RZ, 0, 1.1920928955078125e-07 ;  /* 0x00000002ff8c7431 */ /* 0x000fe400000001ff */
        /* <DEDUP_REMOVED lines=19> */
.L_x_10110:
        /* <DEDUP_REMOVED lines=12> */
.L_x_10111:
        /* <DEDUP_REMOVED lines=61> */
.L_x_10109:
[----:B------:R-:W-:Y:S01]  /*16450*/  ISETP.NE.AND P3, PT, R140, 0x1, PT ;  /* 0x000000018c00780c */ /* 0x000fe20003f65270 */
[----:B------:R-:W-:Y:S01]  /*16460*/  IMAD.MOV.U32 R141, RZ, RZ, 0x2 ;  /* 0x00000002ff8d7424 */ /* 0x000fe200078e00ff */
[----:B------:R-:W-:Y:S01]  /*16470*/  I2FP.F32.U32 R125, R124 ;  /* 0x0000007c007d7245 */ /* 0x000fe20000201000 */
[----:B------:R-:W-:-:S04]  /*16480*/  HADD2.F32 R124, -RZ, R126.H0_H0 ;  /* 0x2000007eff7c7230 */ /* 0x000fc80000004100 */
        /* <DEDUP_REMOVED lines=13> */
.L_x_10113:
        /* <DEDUP_REMOVED lines=12> */
.L_x_10114:
        /* <DEDUP_REMOVED lines=61> */
.L_x_10112:
[----:B------:R-:W-:Y:S01]  /*169f0*/  I2FP.F32.U32 R125, R125 ;  /* 0x0000007d007d7245 */ /* 0x000fe20000201000 */
[----:B------:R-:W-:-:S04]  /*16a00*/  HADD2.F32 R124, -RZ, R158.H0_H0 ;  /* 0x2000009eff7c7230 */ /* 0x000fc80000004100 */
[----:B------:R-:W-:Y:S01]  /*16a10*/  FFMA.FTZ R125, R125, R0, 1.1641532182693481445e-10 ;  /* 0x2f0000007d7d7423 */ /* 0x000fe20000010000 */
[----:B------:R-:W-:-:S04]  /*16a20*/  FMUL.FTZ R124, R124, UR5 ;  /* 0x000000057c7c7c20 */ /* 0x000fc80008410000 */
[----:B------:R-:W-:Y:S02]  /*16a30*/  FSETP.GTU.FTZ.AND P3, PT, R125, UR4, PT ;  /* 0x000000047d007c0b */ /* 0x000fe4000bf7c000 */
[----:B------:R-:W-:Y:S01]  /*16a40*/  FSEL R125, R142, RZ, P2 ;  /* 0x000000ff8e7d7208 */ /* 0x000fe20001000000 */
[----:B------:R-:W-:Y:S01]  /*16a50*/  HFMA2 R142, -RZ, RZ, 0, 1.1920928955078125e-07 ;  /* 0x00000002ff8e7431 */ /* 0x000fe200000001ff */
        /* <DEDUP_REMOVED lines=15> */
.L_x_10116:
        /* <DEDUP_REMOVED lines=12> */
.L_x_10117:
        /* <DEDUP_REMOVED lines=61> */
.L_x_10115:
        /* <DEDUP_REMOVED lines=17> */
.L_x_10119:
        /* <DEDUP_REMOVED lines=12> */
.L_x_10120:
        /* <DEDUP_REMOVED lines=61> */
.L_x_10118:
        /* <DEDUP_REMOVED lines=22> */
.L_x_10122:
        /* <DEDUP_REMOVED lines=12> */
.L_x_10123:
        /* <DEDUP_REMOVED lines=61> */
.L_x_10121:
[----:B------:R-:W-:Y:S01]  /*17b70*/  ISETP.NE.AND P5, PT, R162, 0x1, PT ;  /* 0x00000001a200780c */ /* 0x000fe20003fa5270 */
[----:B------:R-:W-:Y:S01]  /*17b80*/  IMAD.MOV.U32 R164, RZ, RZ, 0x2 ;  /* 0x00000002ffa47424 */ /* 0x000fe200078e00ff */
[----:B------:R-:W-:Y:S01]  /*17b90*/  I2FP.F32.U32 R141, R126 ;  /* 0x0000007e008d7245 */ /* 0x000fe20000201000 */
[----:B------:R-:W-:Y:S01]  /*17ba0*/  HADD2.F32 R126, -RZ, R127.H0_H0 ;  /* 0x2000007fff7e7230 */ /* 0x000fe20000004100 */
        /* <DEDUP_REMOVED lines=13> */
.L_x_10125:
        /* <DEDUP_REMOVED lines=12> */
.L_x_10126:
        /* <DEDUP_REMOVED lines=61> */
.L_x_10124:
[----:B------:R-:W-:Y:S01]  /*18110*/  I2FP.F32.U32 R141, R142 ;  /* 0x0000008e008d7245 */ /* 0x000fe20000201000 */
[----:B------:R-:W-:Y:S01]  /*18120*/  HADD2.F32 R126, -RZ, R159.H0_H0 ;  /* 0x2000009fff7e7230 */ /* 0x000fe20000004100 */
[----:B------:R-:W-:Y:S01]  /*18130*/  FSEL R163, R154, RZ, P4 ;  /* 0x000000ff9aa37208 */ /* 0x000fe20002000000 */
[----:B------:R-:W-:Y:S02]  /*18140*/  HFMA2 R162, -RZ, RZ, 0, 1.1920928955078125e-07 ;  /* 0x00000002ffa27431 */ /* 0x000fe400000001ff */
[----:B------:R-:W-:Y:S02]  /*18150*/  IMAD.MOV.U32 R142, RZ, RZ, R134 ;  /* 0x000000ffff8e7224 */ /* 0x000fe400078e0086 */
        /* <DEDUP_REMOVED lines=17> */
.L_x_10128:
        /* <DEDUP_REMOVED lines=12> */
.L_x_10129:
        /* <DEDUP_REMOVED lines=61> */
.L_x_10127:
        /* <DEDUP_REMOVED lines=17> */
.L_x_10131:
        /* <DEDUP_REMOVED lines=14> */
.L_x_10132:
        /* <DEDUP_REMOVED lines=61> */
.L_x_10130:
[----:B------:R-:W-:Y:S01]  /*18cc0*/  I2FP.F32.U32 R127, R142 ;  /* 0x0000008e007f7245 */ /* 0x000fe20000201000 */
[----:B------:R-:W-:-:S04]  /*18cd0*/  HADD2.F32 R142, -RZ, R159.H1_H1 ;  /* 0x3000009fff8e7230 */ /* 0x000fc80000004100 */
[----:B------:R-:W-:Y:S01]  /*18ce0*/  FFMA.FTZ R127, R127, R0, 1.1641532182693481445e-10 ;  /* 0x2f0000007f7f7423 */ /* 0x000fe20000010000 */
[----:B------:R-:W-:Y:S01]  /*18cf0*/  FMUL.FTZ R142, R142, UR5 ;  /* 0x000000058e8e7c20 */ /* 0x000fe20008410000 */
[----:B------:R-:W-:-:S03]  /*18d00*/  FSEL R0, R169, RZ, P5 ;  /* 0x000000ffa9007208 */ /* 0x000fc60002800000 */
[----:B------:R-:W-:-:S04]  /*18d10*/  FSETP.GTU.FTZ.AND P6, PT, R127, UR4, PT ;  /* 0x000000047f007c0b */ /* 0x000fc8000bfdc000 */
[----:B------:R-:W-:Y:S02]  /*18d20*/  FSEL R127, R142, RZ, !P6 ;  /* 0x000000ff8e7f7208 */ /* 0x000fe40007000000 */
[----:B------:R-:W-:-:S03]  /*18d30*/  SEL R142, RZ, 0x1, P6 ;  /* 0x00000001ff8e7807 */ /* 0x000fc60003000000 */
[----:B------:R-:W-:-:S04]  /*18d40*/  FADD.FTZ R127, R127, R0 ;  /* 0x000000007f7f7221 */ /* 0x000fc80000010000 */
[----:B------:R-:W-:Y:S01]  /*18d50*/  @P1 FADD.FTZ R127, R7, R127 ;  /* 0x0000007f077f1221 */ /* 0x000fe20000010000 */
[----:B------:R-:W-:Y:S06]  /*18d60*/  BRA `(.L_x_10133) ;  /* 0x0000002c00c07947 */ /* 0x000fec0003800000 */
.L_x_10084:
        /* <DEDUP_REMOVED lines=15> */
.L_x_10135:
        /* <DEDUP_REMOVED lines=12> */
.L_x_10136:
[----:B--2---:R-:W-:Y:S01]  /*18f20*/  IMAD.WIDE.U32 R160, R168, -0x326172a9, RZ ;  /* 0xcd9e8d57a8a07825 */ /* 0x004fe200078e00ff */
        /* <DEDUP_REMOVED lines=60> */
.L_x_10134:
[----:B------:R-:W-:Y:S01]  /*192f0*/  ISETP.NE.AND P2, PT, R146, 0x1, PT ;  /* 0x000000019200780c */ /* 0x000fe20003f45270 */
[----:B-----5:R-:W-:Y:S01]  /*19300*/  HADD2.F32 R144, -RZ, R124.H0_H0 ;  /* 0x2000007cff907230 */ /* 0x020fe20000004100 */
[----:B------:R-:W-:Y:S02]  /*19310*/  I2FP.F32.U32 R145, R145 ;  /* 0x0000009100917245 */ /* 0x000fe40000201000 */
[----:B------:R-:W-:-:S03]  /*19320*/  MOV R147, 0x2 ;  /* 0x0000000200937802 */ /* 0x000fc60000000f00 */
[----:B------:R-:W-:-:S05]  /*19330*/  FFMA.FTZ R145, R145, R0, 1.1641532182693481445e-10 ;  /* 0x2f00000091917423 */ /* 0x000fca0000010000 */
[----:B------:R-:W-:Y:S01]  /*19340*/  FSETP.LE.FTZ.AND P3, PT, R145, UR4, PT ;  /* 0x0000000491007c0b */ /* 0x000fe2000bf73000 */
[----:B------:R-:W-:-:S03]  /*19350*/  IMAD.MOV.U32 R145, RZ, RZ, R134 ;  /* 0x000000ffff917224 */ /* 0x000fc600078e0086 */
[----:B--2---:R-:W-:Y:S01]  /*19360*/  P2R R160, PR, RZ, 0x8 ;  /* 0x00000008ffa07803 */ /* 0x004fe20000000000 */
        /* <DEDUP_REMOVED lines=9> */
.L_x_10138:
        /* <DEDUP_REMOVED lines=12> */
.L_x_10139:
        /* <DEDUP_REMOVED lines=56> */
[----:B------:R-:W-:Y:S02]  /*19840*/  HFMA2 R147, -RZ, RZ, 0, 0 ;  /* 0x00000000ff937431 */ /* 0x000fe400000001ff */
[----:B------:R-:W-:Y:S01]  /*19850*/  IMAD.MOV.U32 R134, RZ, RZ, R166 ;  /* 0x000000ffff867224 */ /* 0x000fe200078e00a6 */
[----:B------:R-:W-:Y:S02]  /*19860*/  LOP3.LUT R131, R145, R162, R167, 0x96, !PT ;  /* 0x000000a291837212 */ /* 0x000fe400078e96a7 */
[----:B------:R-:W-:Y:S01]  /*19870*/  MOV R145, R150 ;  /* 0x0000009600917202 */ /* 0x000fe20000000f00 */
[----:B------:R-:W-:-:S07]  /*19880*/  IMAD.MOV.U32 R150, RZ, RZ, R164 ;  /* 0x000000ffff967224 */ /* 0x000fce00078e00a4 */
.L_x_10137:
        /* <DEDUP_REMOVED lines=17> */
.L_x_10141:
        /* <DEDUP_REMOVED lines=12> */
.L_x_10142:
        /* <DEDUP_REMOVED lines=59> */
[----:B------:R-:W-:Y:S02]  /*19e10*/  LOP3.LUT R132, R147, R146, R165, 0x96, !PT ;  /* 0x0000009293847212 */ /* 0x000fe400078e96a5 */
[----:B------:R-:W-:-:S07]  /*19e20*/  MOV R150, R164 ;  /* 0x000000a400967202 */ /* 0x000fce0000000f00 */
.L_x_10140:
        /* <DEDUP_REMOVED lines=17> */
.L_x_10144:
        /* <DEDUP_REMOVED lines=12> */
.L_x_10145:
        /* <DEDUP_REMOVED lines=61> */
.L_x_10143:
        /* <DEDUP_REMOVED lines=17> */
.L_x_10147:
        /* <DEDUP_REMOVED lines=12> */
.L_x_10148:
        /* <DEDUP_REMOVED lines=61> */
.L_x_10146:
        /* <DEDUP_REMOVED lines=16> */
.L_x_10150:
        /* <DEDUP_REMOVED lines=12> */
.L_x_10151:
        /* <DEDUP_REMOVED lines=61> */
.L_x_10149:
        /* <DEDUP_REMOVED lines=16> */
.L_x_10153:
        /* <DEDUP_REMOVED lines=12> */
.L_x_10154:
        /* <DEDUP_REMOVED lines=59> */
[----:B------:R-:W-:Y:S01]  /*1b470*/  IMAD.MOV.U32 R163, RZ, RZ, RZ ;  /* 0x000000ffffa37224 */ /* 0x000fe200078e00ff */
[----:B------:R-:W-:-:S07]  /*1b480*/  MOV R150, R170 ;  /* 0x000000aa00967202 */ /* 0x000fce0000000f00 */
.L_x_10152:
[----:B------:R-:W-:Y:S01]  /*1b490*/  ISETP.NE.AND P5, PT, R163, 0x1, PT ;  /* 0x00000001a300780c */ /* 0x000fe20003fa5270 */
[----:B------:R-:W-:Y:S01]  /*1b4a0*/  HADD2.F32 R169, -RZ, R127.H0_H0 ;  /* 0x2000007fffa97230 */ /* 0x000fe20000004100 */
[----:B------:R-:W-:Y:S01]  /*1b4b0*/  I2FP.F32.U32 R147, R154 ;  /* 0x0000009a00937245 */ /* 0x000fe20000201000 */
[----:B------:R-:W-:Y:S02]  /*1b4c0*/  HFMA2 R154, -RZ, RZ, 0, 1.1920928955078125e-07 ;  /* 0x00000002ff9a7431 */ /* 0x000fe400000001ff */
        /* <DEDUP_REMOVED lines=12> */
.L_x_10156:
        /* <DEDUP_REMOVED lines=12> */
.L_x_10157:
        /* <DEDUP_REMOVED lines=61> */
.L_x_10155:
[----:B------:R-:W-:Y:S01]  /*1ba20*/  I2FP.F32.U32 R147, R162 ;  /* 0x000000a200937245 */ /* 0x000fe20000201000 */
[----:B------:R-:W-:Y:S01]  /*1ba30*/  FMUL.FTZ R144, R144, UR5 ;  /* 0x0000000590907c20 */ /* 0x000fe20008410000 */
[----:B------:R-:W-:Y:S01]  /*1ba40*/  P2R R165, PR, RZ, 0x2 ;  /* 0x00000002ffa57803 */ /* 0x000fe20000000000 */
[----:B------:R-:W-:Y:S01]  /*1ba50*/  FMUL.FTZ R124, R124, UR5 ;  /* 0x000000057c7c7c20 */ /* 0x000fe20008410000 */
[----:B------:R-:W-:Y:S01]  /*1ba60*/  ISETP.NE.AND P1, PT, R160, RZ, PT ;  /* 0x000000ffa000720c */ /* 0x000fe20003f25270 */
[----:B------:R-:W-:Y:S01]  /*1ba70*/  FFMA.FTZ R163, R147, R0, 1.1641532182693481445e-10 ;  /* 0x2f00000093a37423 */ /* 0x000fe20000010000 */
[----:B------:R-:W-:Y:S01]  /*1ba80*/  P2R R170, PR, RZ, 0x1 ;  /* 0x00000001ffaa7803 */ /* 0x000fe20000000000 */
[----:B------:R-:W-:Y:S01]  /*1ba90*/  FMUL.FTZ R147, R146, UR5 ;  /* 0x0000000592937c20 */ /* 0x000fe20008410000 */
[----:B------:R-:W-:Y:S01]  /*1baa0*/  ISETP.NE.AND P0, PT, R161, RZ, PT ;  /* 0x000000ffa100720c */ /* 0x000fe20003f05270 */
[----:B------:R-:W-:Y:S02]  /*1bab0*/  HADD2.F32 R164, -RZ, R127.H1_H1 ;  /* 0x3000007fffa47230 */ /* 0x000fe40000004100 */
        /* <DEDUP_REMOVED lines=26> */
[----:B------:R-:W-:-:S13]  /*1bc60*/  PLOP3.LUT P5, PT, P5, PT, PT, 0x8, 0x80 ;  /* 0x000000000080781c */ /* 0x000fda0002fae170 */
.L_x_10133:
        /* <DEDUP_REMOVED lines=66> */
.L_x_10158:
        /* <DEDUP_REMOVED lines=80> */
.L_x_10160:
[----:B------:R-:W-:Y:S05]  /*1c590*/  BSYNC.RECONVERGENT B0 ;  /* 0x0000000000007941 */ /* 0x000fea0003800200 */
.L_x_10159:
        /* <DEDUP_REMOVED lines=15> */
.L_x_10162:
[----:B------:R-:W-:Y:S05]  /*1c690*/  BSYNC.RECONVERGENT B0 ;  /* 0x0000000000007941 */ /* 0x000fea0003800200 */
.L_x_10161:
        /* <DEDUP_REMOVED lines=104> */
[----:B------:R-:W-:Y:S01]  /*1cd20*/  F2FP.F16.F32.PACK_AB R108, R111, R0 ;  /* 0x000000006f6c723e */ /* 0x000fe200000000ff */
[----:B------:R-:W0:Y:S01]  /*1cd30*/  LDC.64 R144, c[0x0][0x430] ;  /* 0x00010c00ff907b82 */ /* 0x000e220000000a00 */
[C---:B------:R-:W-:Y:S01]  /*1cd40*/  FMUL.FTZ R163, R179.reuse, R163 ;  /* 0x000000a3b3a37220 */ /* 0x040fe20000410000 */
[----:B------:R-:W-:Y:S01]  /*1cd50*/  FMUL.FTZ R0, R179, R165 ;  /* 0x000000a5b3007220 */ /* 0x000fe20000410000 */
[----:B------:R-:W-:Y:S01]  /*1cd60*/  F2FP.F16.F32.PACK_AB R109, R110, R109 ;  /* 0x0000006d6e6d723e */ /* 0x000fe200000000ff */
[----:B------:R1:W-:Y:S01]  /*1cd70*/  @!P1 STG.E desc[UR8][R112.64], R179 ;  /* 0x000000b370009986 */ /* 0x0003e2000c101908 */
[----:B------:R-:W-:Y:S01]  /*1cd80*/  F2FP.F16.F32.PACK_AB R110, R115, R114 ;  /* 0x00000072736e723e */ /* 0x000fe200000000ff */
[----:B---3--:R-:W-:Y:S01]  /*1cd90*/  IMAD.WIDE.U32 R114, R143, 0x10, R122 ;  /* 0x000000108f727825 */ /* 0x008fe200078e007a */
[----:B------:R-:W-:-:S03]  /*1cda0*/  F2FP.F16.F32.PACK_AB R111, R121, R120 ;  /* 0x00000078796f723e */ /* 0x000fc600000000ff */
        /* <DEDUP_REMOVED lines=14> */
[----:B------:R-:W-:Y:S01]  /*1ce90*/  F2FP.F16.F32.PACK_AB R112, R113, R112 ;  /* 0x000000707170723e */ /* 0x000fe200000000ff */
[----:B------:R-:W-:Y:S01]  /*1cea0*/  FFMA.FTZ R113, R161, R74, R94 ;  /* 0x0000004aa1717223 */ /* 0x000fe2000001005e */
[----:B------:R-:W-:Y:S01]  /*1ceb0*/  FFMA.FTZ R164, R164, R57, R13 ;  /* 0x00000039a4a47223 */ /* 0x000fe2000001000d */
[C---:B------:R-:W-:Y:S01]  /*1cec0*/  FADD.FTZ R125, -R160.reuse, R125 ;  /* 0x0000007da07d7221 */ /* 0x040fe20000010100 */
[----:B------:R-:W-:Y:S01]  /*1ced0*/  FFMA.FTZ R147, R147, R52, R16 ;  /* 0x0000003493937223 */ /* 0x000fe20000010010 */
[C---:B------:R-:W-:Y:S01]  /*1cee0*/  FMUL.FTZ R175, R179.reuse, R175 ;  /* 0x000000afb3af7220 */ /* 0x040fe20000410000 */
[C---:B------:R-:W-:Y:S01]  /*1cef0*/  FMUL.FTZ R176, R179.reuse, R176 ;  /* 0x000000b0b3b07220 */ /* 0x040fe20000410000 */
[C---:B------:R-:W-:Y:S01]  /*1cf00*/  FMUL.FTZ R173, R179.reuse, R173 ;  /* 0x000000adb3ad7220 */ /* 0x040fe20000410000 */
[C---:B------:R-:W-:Y:S01]  /*1cf10*/  FMUL.FTZ R174, R179.reuse, R174 ;  /* 0x000000aeb3ae7220 */ /* 0x040fe20000410000 */
[C---:B------:R-:W-:Y:S01]  /*1cf20*/  FMUL.FTZ R167, R179.reuse, R124 ;  /* 0x0000007cb3a77220 */ /* 0x040fe20000410000 */
[----:B------:R-:W-:Y:S01]  /*1cf30*/  FMUL.FTZ R152, R179, R125 ;  /* 0x0000007db3987220 */ /* 0x000fe20000410000 */
[C---:B------:R-:W-:Y:S01]  /*1cf40*/  FADD.FTZ R126, -R160.reuse, R126 ;  /* 0x0000007ea07e7221 */ /* 0x040fe20000010100 */
[----:B------:R-:W-:Y:S01]  /*1cf50*/  FADD.FTZ R127, -R160, R127 ;  /* 0x0000007fa07f7221 */ /* 0x000fe20000010100 */
[----:B0-----:R-:W-:-:S04]  /*1cf60*/  IMAD.WIDE.U32 R124, R143, 0x10, R144 ;  /* 0x000000108f7c7825 */ /* 0x001fc800078e0090 */
[----:B------:R-:W-:Y:S01]  /*1cf70*/  FFMA.FTZ R143, R0, R49, R21 ;  /* 0x00000031008f7223 */ /* 0x000fe20000010015 */
[----:B------:R-:W-:Y:S01]  /*1cf80*/  FFMA.FTZ R0, R176, R67, R103 ;  /* 0x00000043b0007223 */ /* 0x000fe20000010067 */
[----:B-1----:R-:W-:Y:S01]  /*1cf90*/  F2FP.F16.F32.PACK_AB R109, R116, R119 ;  /* 0x00000077746d723e */ /* 0x002fe200000000ff */
[----:B------:R-:W-:Y:S01]  /*1cfa0*/  FFMA.FTZ R114, R148, R75, R95 ;  /* 0x0000004b94727223 */ /* 0x000fe2000001005f */
[----:B------:R-:W-:Y:S01]  /*1cfb0*/  F2FP.F16.F32.PACK_AB R111, R146, R153 ;  /* 0x00000099926f723e */ /* 0x000fe200000000ff */
[----:B------:R-:W-:Y:S01]  /*1cfc0*/  FFMA.FTZ R115, R169, R68, R96 ;  /* 0x00000044a9737223 */ /* 0x000fe20000010060 */
[----:B------:R-:W-:Y:S01]  /*1cfd0*/  FFMA.FTZ R116, R170, R69, R97 ;  /* 0x00000045aa747223 */ /* 0x000fe20000010061 */
[C---:B------:R-:W-:Y:S01]  /*1cfe0*/  FFMA.FTZ R119, R171.reuse, R70, R98 ;  /* 0x00000046ab777223 */ /* 0x040fe20000010062 */
[C---:B------:R-:W-:Y:S01]  /*1cff0*/  FFMA.FTZ R146, R172.reuse, R71, R99 ;  /* 0x00000047ac927223 */ /* 0x040fe20000010063 */
        /* <DEDUP_REMOVED lines=20> */
[----:B------:R-:W-:-:S04]  /*1d140*/  IMAD.WIDE.U32 R120, R151, 0x10, R122 ;  /* 0x0000001097787825 */ /* 0x000fc800078e007a */
[----:B------:R-:W-:Y:S01]  /*1d150*/  FFMA.FTZ R148, R148, R51, R23 ;  /* 0x0000003394947223 */ /* 0x000fe20000010017 */
[----:B------:R-:W-:Y:S01]  /*1d160*/  F2FP.F16.F32.PACK_AB R161, R0, R161 ;  /* 0x000000a100a1723e */ /* 0x000fe200000000ff */
[----:B------:R-:W-:Y:S01]  /*1d170*/  FFMA.FTZ R162, R167, R60, R104 ;  /* 0x0000003ca7a27223 */ /* 0x000fe20000010068 */
[----:B------:R-:W-:-:S04]  /*1d180*/  IMAD.WIDE.U32 R126, R151, 0x10, R144 ;  /* 0x00000010977e7825 */ /* 0x000fc800078e0090 */
[----:B------:R-:W-:Y:S01]  /*1d190*/  FFMA.FTZ R151, R152, R61, R105 ;  /* 0x0000003d98977223 */ /* 0x000fe20000010069 */
[----:B------:R-:W-:Y:S01]  /*1d1a0*/  F2FP.F16.F32.PACK_AB R116, R143, R116 ;  /* 0x000000748f74723e */ /* 0x000fe200000000ff */
[----:B------:R-:W-:Y:S01]  /*1d1b0*/  FFMA.FTZ R166, R167, R36, R32 ;  /* 0x00000024a7a67223 */ /* 0x000fe20000010020 */
[----:B------:R-:W-:Y:S01]  /*1d1c0*/  F2FP.F16.F32.PACK_AB R160, R147, R160 ;  /* 0x000000a093a0723e */ /* 0x000fe200000000ff */
        /* <DEDUP_REMOVED lines=10> */
[----:B------:R-:W-:Y:S01]  /*1d270*/  IMAD.WIDE.U32 R122, R155, 0x10, R122 ;  /* 0x000000109b7a7825 */ /* 0x000fe200078e007a */
[----:B------:R-:W-:Y:S01]  /*1d280*/  F2FP.F16.F32.PACK_AB R162, R151, R162 ;  /* 0x000000a297a2723e */ /* 0x000fe200000000ff */
[----:B------:R1:W-:Y:S01]  /*1d290*/  STG.E.128 desc[UR8][R124.64], R108 ;  /* 0x0000006c7c007986 */ /* 0x0003e2000c101d08 */
[----:B------:R-:W-:Y:S01]  /*1d2a0*/  F2FP.F16.F32.PACK_AB R163, R0, R163 ;  /* 0x000000a300a3723e */ /* 0x000fe200000000ff */
[----:B------:R-:W-:Y:S01]  /*1d2b0*/  IMAD.WIDE.U32 R144, R155, 0x10, R144 ;  /* 0x000000109b907825 */ /* 0x000fe200078e0090 */
[----:B------:R-:W-:Y:S01]  /*1d2c0*/  F2FP.F16.F32.PACK_AB R167, R178, R167 ;  /* 0x000000a7b2a7723e */ /* 0x000fe200000000ff */
[----:B------:R1:W-:Y:S01]  /*1d2d0*/  STG.E.128 desc[UR8][R120.64], R112 ;  /* 0x0000007078007986 */ /* 0x0003e2000c101d08 */
[----:B------:R-:W-:-:S02]  /*1d2e0*/  F2FP.F16.F32.PACK_AB R166, R147, R166 ;  /* 0x000000a693a6723e */ /* 0x000fc400000000ff */
[----:B------:R-:W-:Y:S01]  /*1d2f0*/  F2FP.F16.F32.PACK_AB R165, R176, R165 ;  /* 0x000000a5b0a5723e */ /* 0x000fe200000000ff */
[----:B------:R1:W-:Y:S01]  /*1d300*/  STG.E.128 desc[UR8][R126.64], R116 ;  /* 0x000000747e007986 */ /* 0x0003e2000c101d08 */
[----:B------:R-:W-:Y:S02]  /*1d310*/  F2FP.F16.F32.PACK_AB R164, R143, R164 ;  /* 0x000000a48fa4723e */ /* 0x000fe400000000ff */
[----:B0-----:R-:W-:Y:S01]  /*1d320*/  IADD3 R130, PT, PT, R130, R170, RZ ;  /* 0x000000aa82827210 */ /* 0x001fe20007ffe0ff */
[----:B------:R1:W-:Y:S03]  /*1d330*/  STG.E.128 desc[UR8][R122.64], R160 ;  /* 0x000000a07a007986 */ /* 0x0003e6000c101d08 */
[----:B------:R-:W-:Y:S01]  /*1d340*/  ISETP.GE.AND P1, PT, R130, R171, PT ;  /* 0x000000ab8200720c */ /* 0x000fe20003f26270 */
[----:B------:R1:W-:-:S12]  /*1d350*/  STG.E.128 desc[UR8][R144.64], R164 ;  /* 0x000000a490007986 */ /* 0x0003d8000c101d08 */
[----:B------:R-:W-:Y:S05]  /*1d360*/  @!P1 BRA `(.L_x_10163) ;  /* 0xfffffe3c00449947 */ /* 0x000fea000383ffff */
[----:B------:R-:W-:Y:S05]  /*1d370*/  EXIT ;  /* 0x000000000000794d */ /* 0x000fea0003800000 */
.L_x_10164:
        /* <DEDUP_REMOVED lines=16> */
.L_x_13725:


//--------------------- .text._ZN10layer_norm31ln_parallel_residual_fwd_kernelINS_13Kernel_traitsIf6__halffS2_fjLj6144ELj1ELj1ELj8ELj16ENS_18Kernel_traits_baseILj6144EfS2_fS2_fjLj256EEEEELb1ELb1ELb0EEEvNS_9FwdParamsE --------------------------
	.section	.text._ZN10layer_norm31ln_parallel_residual_fwd_kernelINS_13Kernel_traitsIf6__halffS2_fjLj6144ELj1ELj1ELj8ELj16ENS_18Kernel_traits_baseILj6144EfS2_fS2_fjLj256EEEEELb1ELb1ELb0EEEvNS_9FwdParamsE,"ax",@progbits
	.align	128
        .global         _ZN10layer_norm31ln_parallel_residual_fwd_kernelINS_13Kernel_traitsIf6__halffS2_fjLj6144ELj1ELj1ELj8ELj16ENS_18Kernel_traits_baseILj6144EfS2_fS2_fjLj256EEEEELb1ELb1ELb0EEEvNS_9FwdParamsE
        .type           _ZN10layer_norm31ln_parallel_residual_fwd_kernelINS_13Kernel_traitsIf6__halffS2_fjLj6144ELj1ELj1ELj8ELj16ENS_18Kernel_traits_baseILj6144EfS2_fS2_fjLj256EEEEELb1ELb1ELb0EEEvNS_9FwdParamsE,@function
        .size           _ZN10layer_norm31ln_parallel_residual_fwd_kernelINS_13Kernel_traitsIf6__halffS2_fjLj6144ELj1ELj1ELj8ELj16ENS_18Kernel_traits_baseILj6144EfS2_fS2_fjLj256EEEEELb1ELb1ELb0EEEvNS_9FwdParamsE,(.L_x_13726 - _ZN10layer_norm31ln_parallel_residual_fwd_kernelINS_13Kernel_traitsIf6__halffS2_fjLj6144ELj1ELj1ELj8ELj16ENS_18Kernel_traits_baseILj6144EfS2_fS2_fjLj256EEEEELb1ELb1ELb0EEEvNS_9FwdParamsE)
        .other          _ZN10layer_norm31ln_parallel_residual_fwd_kernelINS_13Kernel_traitsIf6__halffS2_fjLj6144ELj1ELj1ELj8ELj16ENS_18Kernel_traits_baseILj6144EfS2_fS2_fjLj256EEEEELb1ELb1ELb0EEEvNS_9FwdParamsE,@"STO_CUDA_ENTRY STV_DEFAULT"
_ZN10layer_norm31ln_parallel_residual_fwd_kernelINS_13Kernel_traitsIf6__halffS2_fjLj6144ELj1ELj1ELj8ELj16ENS_18Kernel_traits_baseILj6144EfS2_fS2_fjLj256EEEEELb1ELb1ELb0EEEvNS_9FwdParamsE:
.text._ZN10layer_norm31ln_parallel_residual_fwd_kernelINS_13Kernel_traitsIf6__halffS2_fjLj6144ELj1ELj1ELj8ELj16ENS_18Kernel_traits_baseILj6144EfS2_fS2_fjLj256EEEEELb1ELb1ELb0EEEvNS_9FwdParamsE:
        /* <DEDUP_REMOVED lines=21> */
[----:B------:R-:W1:Y:S01]  /*0150*/  LDC R6, c[0x0][0x360] ;  /* 0x0000d800ff067b82 */ /* 0x000e620000000800 */
[----:B---3--:R-:W-:Y:S02]  /*0160*/  @P0 R2UR UR8, R2 ;  /* 0x00000000020802ca */ /* 0x008fe400000e0000 */
[----:B------:R-:W-:Y:S02]  /*0170*/  @P0 R2UR UR9, R3 ;  /* 0x00000000030902ca */ /* 0x000fe400000e0000 */
[----:B------:R-:W-:Y:S02]  /*0180*/  LOP3.LUT R3, R95, 0xe0, RZ, 0xc0, !PT ;  /* 0x000000e05f037812 */ /* 0x000fe400078ec0ff */
[----:B-----5:R-:W-:Y:S02]  /*0190*/  SHF.R.S32.HI R2, RZ, 0x1f, R9 ;  /* 0x0000001fff027819 */ /* 0x020fe40000011409 */
[----:B0-----:R-:W-:Y:S01]  /*01a0*/  @P0 IADD3 R88, P1, PT, R4, R7, RZ ;  /* 0x0000000704580210 */ /* 0x001fe20007f3e0ff */
[----:B-1----:R-:W-:Y:S01]  /*01b0*/  IMAD R7, R6, UR17, R95 ;  /* 0x0000001106077c24 */ /* 0x002fe2000f8e025f */
[----:B------:R-:W-:-:S02]  /*01c0*/  LOP3.LUT R49, R3, R0, RZ, 0xfc, !PT ;  /* 0x0000000003317212 */ /* 0x000fc400078efcff */
[----:B------:R-:W-:Y:S01]  /*01d0*/  LEA.HI R2, R2, R9, RZ, 0x3 ;  /* 0x0000000902027211 */ /* 0x000fe200078f18ff */
[----:B------:R-:W-:Y:S01]  /*01e0*/  @P0 IMAD.X R89, RZ, RZ, R5, P1 ;  /* 0x000000ffff590224 */ /* 0x000fe200008e0605 */
[----:B------:R-:W-:Y:S01]  /*01f0*/  LOP3.LUT R9, R49, 0xff, RZ, 0x3c, !PT ;  /* 0x000000ff31097812 */ /* 0x000fe200078e3cff */
[----:B------:R-:W-:Y:S01]  /*0200*/  UIADD3 UR26, UPT, UPT, UR8, -0x61c88647, URZ ;  /* 0x9e3779b9081a7890 */ /* 0x000fe2000fffe0ff */
[----:B------:R-:W-:Y:S01]  /*0210*/  SHF.R.S32.HI R2, RZ, 0x3, R2 ;  /* 0x00000003ff027819 */ /* 0x000fe20000011402 */
[----:B------:R-:W-:Y:S01]  /*0220*/  UIADD3 UR27, UPT, UPT, UR9, -0x4498517b, URZ ;  /* 0xbb67ae85091b7890 */ /* 0x000fe2000fffe0ff */
[--C-:B------:R-:W-:Y:S01]  /*0230*/  SHF.R.U64 R5, R88, 0x2, R89.reuse ;  /* 0x0000000258057819 */ /* 0x100fe20000001259 */
[----:B------:R-:W-:Y:S01]  /*0240*/  UIADD3 UR16, UPT, UPT, UR8, 0x3c6ef372, URZ ;  /* 0x3c6ef37208107890 */ /* 0x000fe2000fffe0ff */
[----:B------:R-:W-:Y:S01]  /*0250*/  SHF.R.U32.HI R4, RZ, 0x2, R89 ;  /* 0x00000002ff047819 */ /* 0x000fe20000011659 */
[----:B------:R-:W-:Y:S01]  /*0260*/  IMAD.IADD R6, R2, 0x1, R9 ;  /* 0x0000000102067824 */ /* 0x000fe200078e0209 */
[----:B------:R-:W-:-:S02]  /*0270*/  UIADD3 UR28, UPT, UPT, UR9, 0x76cf5d0a, URZ ;  /* 0x76cf5d0a091c7890 */ /* 0x000fc4000fffe0ff */
[----:B------:R-:W-:Y:S02]  /*0280*/  UIADD3 UR29, UPT, UPT, UR8, -0x255992d5, URZ ;  /* 0xdaa66d2b081d7890 */ /* 0x000fe4000fffe0ff */
[----:B------:R-:W-:Y:S02]  /*0290*/  UIADD3 UR30, UPT, UPT, UR9, 0x32370b8f, URZ ;  /* 0x32370b8f091e7890 */ /* 0x000fe4000fffe0ff */
        /* <DEDUP_REMOVED lines=46> */
.L_x_10166:
        /* <DEDUP_REMOVED lines=31> */
.L_x_10167:
[----:B------:R-:W-:Y:S05]  /*0770*/  BSYNC.RECONVERGENT B0 ;  /* 0x0000000000007941 */ /* 0x000fea0003800200 */
.L_x_10165:
        /* <DEDUP_REMOVED lines=9> */
[----:B------:R-:W1:Y:S02]  /*0810*/  LDCU UR23, c[0x0][0x388] ;  /* 0x00007100ff1777ac */ /* 0x000e640008000800 */
        /* <DEDUP_REMOVED lines=42> */
[----:B------:R-:W4:Y:S03]  /*0ac0*/  LDCU.64 UR14, c[0x0][0x380] ;  /* 0x00007000ff0e77ac */ /* 0x000f260008000a00 */
[----:B------:R-:W-:Y:S01]  /*0ad0*/  IMAD R11, R11, -0x326172a9, RZ ;  /* 0xcd9e8d570b0b7824 */ /* 0x000fe200078e02ff */
[----:B------:R-:W-:Y:S01]  /*0ae0*/  LOP3.LUT R12, R13, UR20, R12, 0x96, !PT ;  /* 0x000000140d0c7c12 */ /* 0x000fe2000f8e960c */
[C---:B------:R-:W-:Y:S01]  /*0af0*/  IMAD.HI.U32 R10, R9.reuse, -0x326172a9, RZ ;  /* 0xcd9e8d57090a7827 */ /* 0x040fe200078e00ff */
[C---:B------:R-:W-:Y:S02]  /*0b00*/  LOP3.LUT R13, R2.reuse, 0xff, RZ, 0xc0, !PT ;  /* 0x000000ff020d7812 */ /* 0x040fe400078ec0ff */
[----:B------:R-:W-:Y:S01]  /*0b10*/  LOP3.LUT R2, R2, 0xffffff00, RZ, 0xc0, !PT ;  /* 0xffffff0002027812 */ /* 0x000fe200078ec0ff */
[----:B------:R-:W-:Y:S01]  /*0b20*/  IMAD R14, R9, -0x326172a9, RZ ;  /* 0xcd9e8d57090e7824 */ /* 0x000fe200078e02ff */
[----:B------:R-:W-:Y:S01]  /*0b30*/  LOP3.LUT R10, R11, UR12, R10, 0x96, !PT ;  /* 0x0000000c0b0a7c12 */ /* 0x000fe2000f8e960a */
[----:B------:R-:W-:Y:S01]  /*0b40*/  IMAD R0, R0, -0x20, R13 ;  /* 0xffffffe000007824 */ /* 0x000fe200078e020d */
[----:B------:R-:W-:Y:S01]  /*0b50*/  VIADDMNMX R3, R13, -R3, RZ, !PT ;  /* 0x800000030d037246 */ /* 0x000fe200078001ff */
[----:B------:R-:W-:-:S02]  /*0b60*/  IMAD R11, R8, -0x2daee0ad, RZ ;  /* 0xd2511f53080b7824 */ /* 0x000fc400078e02ff */
[----:B------:R-:W-:Y:S01]  /*0b70*/  IMAD.HI.U32 R8, R10, -0x2daee0ad, RZ ;  /* 0xd2511f530a087827 */ /* 0x000fe200078e00ff */
[----:B------:R-:W-:Y:S02]  /*0b80*/  VIMNMX R0, PT, PT, RZ, R0, !PT ;  /* 0x00000000ff007248 */ /* 0x000fe40007fe0100 */
[----:B------:R-:W-:Y:S01]  /*0b90*/  VIMNMX R3, PT, PT, R3, 0x20, PT ;  /* 0x0000002003037848 */ /* 0x000fe20003fe0100 */
[----:B------:R-:W-:Y:S01]  /*0ba0*/  IMAD.HI.U32 R9, R12, -0x326172a9, RZ ;  /* 0xcd9e8d570c097827 */ /* 0x000fe200078e00ff */
[----:B------:R-:W-:Y:S02]  /*0bb0*/  LOP3.LUT R8, R11, UR10, R8, 0x96, !PT ;  /* 0x0000000a0b087c12 */ /* 0x000fe4000f8e9608 */
        /* <DEDUP_REMOVED lines=10> */
[----:B------:R-:W1:Y:S01]  /*0c60*/  MUFU.RCP R0, R0 ;  /* 0x0000000000007308 */ /* 0x000e620000001000 */
[----:B------:R-:W-:Y:S01]  /*0c70*/  LOP3.LUT R15, R10, UR13, R15, 0x96, !PT ;  /* 0x0000000d0a0f7c12 */ /* 0x000fe2000f8e960f */
[----:B------:R-:W2:Y:S01]  /*0c80*/  LDCU.64 UR12, c[0x0][0x3a0] ;  /* 0x00007400ff0c77ac */ /* 0x000ea20008000a00 */
[----:B------:R-:W-:Y:S01]  /*0c90*/  IMAD R89, R9, -0x2daee0ad, RZ ;  /* 0xd2511f5309597824 */ /* 0x000fe200078e02ff */
[----:B------:R-:W-:Y:S01]  /*0ca0*/  LOP3.LUT R3, R13, UR11, R12, 0x96, !PT ;  /* 0x0000000b0d037c12 */ /* 0x000fe2000f8e960c */
[----:B------:R-:W2:Y:S01]  /*0cb0*/  LDCU.64 UR10, c[0x0][0x398] ;  /* 0x00007300ff0a77ac */ /* 0x000ea20008000a00 */
[----:B0-----:R-:W-:Y:S01]  /*0cc0*/  IMAD.MOV.U32 R2, RZ, RZ, RZ ;  /* 0x000000ffff027224 */ /* 0x001fe200078e00ff */
[----:B-1----:R0:W-:Y:S02]  /*0cd0*/  STL [R1+0x8], R0 ;  /* 0x0000080001007387 */ /* 0x0021e40000100800 */
[----:B0-234-:R-:W-:-:S07]  /*0ce0*/  IMAD R0, R8, -0x326172a9, RZ ;  /* 0xcd9e8d5708007824 */ /* 0x01dfce00078e02ff */
.L_x_10552:
[----:B0123--:R-:W2:Y:S01]  /*0cf0*/  LDL R84, [R1] ;  /* 0x0000000001547983 */ /* 0x00fea20000100800 */
[----:B------:R-:W-:Y:S01]  /*0d00*/  UIMAD UR4, UR17, UR23, URZ ;  /* 0x00000017110472a4 */ /* 0x000fe2000f8e02ff */
[----:B------:R-:W-:Y:S03]  /*0d10*/  BSSY.RECONVERGENT B0, `(.L_x_10168) ;  /* 0x00008a4000007945 */ /* 0x000fe60003800200 */
[----:B------:R-:W-:-:S04]  /*0d20*/  USHF.R.S32.HI UR5, URZ, 0x1f, UR4 ;  /* 0x0000001fff057899 */ /* 0x000fc80008011404 */
[----:B------:R-:W-:Y:S01]  /*0d30*/  ULEA.HI UR5, UR5, UR4, URZ, 0x3 ;  /* 0x0000000405057291 */ /* 0x000fe2000f8f18ff */
[----:B--2---:R-:W-:-:S05]  /*0d40*/  ISETP.NE.AND P0, PT, R84, RZ, PT ;  /* 0x000000ff5400720c */ /* 0x004fca0003f05270 */
[----:B------:R-:W-:-:S05]  /*0d50*/  IMAD.U32 R84, RZ, RZ, UR5 ;  /* 0x00000005ff547e24 */ /* 0x000fca000f8e00ff */
        /* <DEDUP_REMOVED lines=36> */
.L_x_10173:
        /* <DEDUP_REMOVED lines=13> */
.L_x_10175:
[----:B------:R-:W-:Y:S05]  /*1070*/  BSYNC.RECONVERGENT B2 ;  /* 0x0000000000027941 */ /* 0x000fea0003800200 */
.L_x_10174:
        /* <DEDUP_REMOVED lines=55> */
.L_x_10172:
[----:B------:R-:W-:Y:S05]  /*13f0*/  BSYNC.RECONVERGENT B1 ;  /* 0x0000000000017941 */ /* 0x000fea0003800200 */
.L_x_10171:
[----:B------:R-:W0:Y:S01]  /*1400*/  LDC R101, c[0x0][0x404] ;  /* 0x00010100ff657b82 */ /* 0x000e220000000800 */
[----:B------:R-:W-:Y:S01]  /*1410*/  ISETP.NE.AND P2, PT, R62, 0x1, PT ;  /* 0x000000013e00780c */ /* 0x000fe20003f45270 */
[----:B------:R-:W-:Y:S01]  /*1420*/  IMAD.MOV.U32 R100, RZ, RZ, 0x2f800000 ;  /* 0x2f800000ff647424 */ /* 0x000fe200078e00ff */
[----:B------:R-:W-:Y:S01]  /*1430*/  I2FP.F32.U32 R61, R60 ;  /* 0x0000003c003d7245 */ /* 0x000fe20000201000 */
[----:B------:R-:W-:Y:S01]  /*1440*/  BSSY.RECONVERGENT B1, `(.L_x_10176) ;  /* 0x0000056000017945 */ /* 0x000fe20003800200 */
[----:B------:R-:W-:-:S03]  /*1450*/  HFMA2 R87, -RZ, RZ, 0, 1.1920928955078125e-07 ;  /* 0x00000002ff577431 */ /* 0x000fc600000001ff */
[----:B------:R-:W-:Y:S01]  /*1460*/  FFMA.FTZ R60, R61, R100, 1.1641532182693481445e-10 ;  /* 0x2f0000003d3c7423 */ /* 0x000fe20000010064 */
[----:B------:R-:W-:-:S04]  /*1470*/  IMAD.MOV.U32 R61, RZ, RZ, R0 ;  /* 0x000000ffff3d7224 */ /* 0x000fc800078e0000 */
[----:B0-----:R-:W-:Y:S01]  /*1480*/  FSETP.LE.FTZ.AND P3, PT, R60, R101, PT ;  /* 0x000000653c00720b */ /* 0x001fe20003f73000 */
[----:B-----5:R-:W-:-:S03]  /*1490*/  HADD2.F32 R60, -RZ, R64.H0_H0 ;  /* 0x20000040ff3c7230 */ /* 0x020fc60000004100 */
        /* <DEDUP_REMOVED lines=10> */
.L_x_10178:
        /* <DEDUP_REMOVED lines=13> */
.L_x_10180:
[----:B------:R-:W-:Y:S05]  /*1610*/  BSYNC.RECONVERGENT B2 ;  /* 0x0000000000027941 */ /* 0x000fea0003800200 */
.L_x_10179:
        /* <DEDUP_REMOVED lines=56> */
.L_x_10177:
[----:B------:R-:W-:Y:S05]  /*19a0*/  BSYNC.RECONVERGENT B1 ;  /* 0x0000000000017941 */ /* 0x000fea0003800200 */
.L_x_10176:
[----:B------:R-:W-:Y:S01]  /*19b0*/  ISETP.NE.AND P2, PT, R87, 0x1, PT ;  /* 0x000000015700780c */ /* 0x000fe20003f45270 */
[----:B------:R-:W-:Y:S01]  /*19c0*/  BSSY.RECONVERGENT B1, `(.L_x_10181) ;  /* 0x0000057000017945 */ /* 0x000fe20003800200 */
[----:B------:R-:W-:Y:S02]  /*19d0*/  I2FP.F32.U32 R61, R61 ;  /* 0x0000003d003d7245 */ /* 0x000fe40000201000 */
[----:B------:R-:W-:-:S03]  /*19e0*/  MOV R63, R0 ;  /* 0x00000000003f7202 */ /* 0x000fc60000000f00 */
[----:B------:R-:W-:Y:S01]  /*19f0*/  FFMA.FTZ R62, R61, R100, 1.1641532182693481445e-10 ;  /* 0x2f0000003d3e7423 */ /* 0x000fe20000010064 */
[----:B------:R-:W-:Y:S02]  /*1a00*/  HADD2.F32 R61, -RZ, R64.H1_H1 ;  /* 0x30000040ff3d7230 */ /* 0x000fe40000004100 */
[----:B------:R-:W-:Y:S02]  /*1a10*/  IMAD.MOV.U32 R64, RZ, RZ, 0x2 ;  /* 0x00000002ff407424 */ /* 0x000fe400078e00ff */
        /* <DEDUP_REMOVED lines=11> */
.L_x_10183:
        /* <DEDUP_REMOVED lines=13> */
.L_x_10185:
[----:B------:R-:W-:Y:S05]  /*1ba0*/  BSYNC.RECONVERGENT B2 ;  /* 0x0000000000027941 */ /* 0x000fea0003800200 */
.L_x_10184:
        /* <DEDUP_REMOVED lines=56> */
.L_x_10182:
[----:B------:R-:W-:Y:S05]  /*1f30*/  BSYNC.RECONVERGENT B1 ;  /* 0x0000000000017941 */ /* 0x000fea0003800200 */
.L_x_10181:
[----:B------:R-:W-:Y:S01]  /*1f40*/  ISETP.NE.AND P2, PT, R64, 0x1, PT ;  /* 0x000000014000780c */ /* 0x000fe20003f45270 */
[----:B------:R-:W-:Y:S01]  /*1f50*/  BSSY.RECONVERGENT B1, `(.L_x_10186) ;  /* 0x0000057000017945 */ /* 0x000fe20003800200 */
[----:B------:R-:W-:Y:S01]  /*1f60*/  I2FP.F32.U32 R63, R63 ;  /* 0x0000003f003f7245 */ /* 0x000fe20000201000 */
[----:B------:R-:W-:-:S04]  /*1f70*/  IMAD.MOV.U32 R88, RZ, RZ, 0x2 ;  /* 0x00000002ff587424 */ /* 0x000fc800078e00ff */
[----:B------:R-:W-:Y:S01]  /*1f80*/  FFMA.FTZ R62, R63, R100, 1.1641532182693481445e-10 ;  /* 0x2f0000003f3e7423 */ /* 0x000fe20000010064 */
[----:B------:R-:W-:-:S04]  /*1f90*/  IMAD.MOV.U32 R63, RZ, RZ, R0 ;  /* 0x000000ffff3f7224 */ /* 0x000fc800078e0000 */
[----:B------:R-:W-:Y:S01]  /*1fa0*/  FSETP.LE.FTZ.AND P3, PT, R62, R101, PT ;  /* 0x000000653e00720b */ /* 0x000fe20003f73000 */
        /* <DEDUP_REMOVED lines=11> */
.L_x_10188:
        /* <DEDUP_REMOVED lines=13> */
.L_x_10190:
[----:B------:R-:W-:Y:S05]  /*2130*/  BSYNC.RECONVERGENT B2 ;  /* 0x0000000000027941 */ /* 0x000fea0003800200 */
.L_x_10189:
        /* <DEDUP_REMOVED lines=56> */
.L_x_10187:
[----:B------:R-:W-:Y:S05]  /*24c0*/  BSYNC.RECONVERGENT B1 ;  /* 0x0000000000017941 */ /* 0x000fea0003800200 */
.L_x_10186:
[----:B------:R-:W-:Y:S01]  /*24d0*/  ISETP.NE.AND P2, PT, R88, 0x1, PT ;  /* 0x000000015800780c */ /* 0x000fe20003f45270 */
[----:B------:R-:W-:Y:S01]  /*24e0*/  BSSY.RECONVERGENT B1, `(.L_x_10191) ;  /* 0x0000057000017945 */ /* 0x000fe20003800200 */
[----:B------:R-:W-:Y:S01]  /*24f0*/  I2FP.F32.U32 R63, R63 ;  /* 0x0000003f003f7245 */ /* 0x000fe20000201000 */
[----:B------:R-:W-:-:S04]  /*2500*/  HFMA2 R89, -RZ, RZ, 0, 1.1920928955078125e-07 ;  /* 0x00000002ff597431 */ /* 0x000fc800000001ff */
[----:B------:R-:W-:Y:S01]  /*2510*/  FFMA.FTZ R64, R63, R100, 1.1641532182693481445e-10 ;  /* 0x2f0000003f407423 */ /* 0x000fe20000010064 */
[----:B------:R-:W-:Y:S02]  /*2520*/  HADD2.F32 R63, -RZ, R65.H1_H1 ;  /* 0x30000041ff3f7230 */ /* 0x000fe40000004100 */
[----:B------:R-:W-:Y:S02]  /*2530*/  IMAD.MOV.U32 R65, RZ, RZ, R0 ;  /* 0x000000ffff417224 */ /* 0x000fe400078e0000 */
        /* <DEDUP_REMOVED lines=11> */
.L_x_10193:
        /* <DEDUP_REMOVED lines=13> */
.L_x_10195:
[----:B------:R-:W-:Y:S05]  /*26c0*/  BSYNC.RECONVERGENT B2 ;  /* 0x0000000000027941 */ /* 0x000fea0003800200 */
.L_x_10194:
        /* <DEDUP_REMOVED lines=56> */
.L_x_10192:
[----:B------:R-:W-:Y:S05]  /*2a50*/  BSYNC.RECONVERGENT B1 ;  /* 0x0000000000017941 */ /* 0x000fea0003800200 */
.L_x_10191:
        /* <DEDUP_REMOVED lines=17> */
.L_x_10198:
        /* <DEDUP_REMOVED lines=13> */
.L_x_10200:
[----:B------:R-:W-:Y:S05]  /*2c40*/  BSYNC.RECONVERGENT B2 ;  /* 0x0000000000027941 */ /* 0x000fea0003800200 */
.L_x_10199:
        /* <DEDUP_REMOVED lines=56> */
.L_x_10197:
[----:B------:R-:W-:Y:S05]  /*2fd0*/  BSYNC.RECONVERGENT B1 ;  /* 0x0000000000017941 */ /* 0x000fea0003800200 */
.L_x_10196:
[----:B------:R-:W-:Y:S01]  /*2fe0*/  ISETP.NE.AND P4, PT, R92, 0x1, PT ;  /* 0x000000015c00780c */ /* 0x000fe20003f85270 */
[----:B------:R-:W-:Y:S01]  /*2ff0*/  BSSY.RECONVERGENT B1, `(.L_x_10201) ;  /* 0x0000056000017945 */ /* 0x000fe20003800200 */
[----:B------:R-:W-:Y:S01]  /*3000*/  I2FP.F32.U32 R65, R65 ;  /* 0x0000004100417245 */ /* 0x000fe20000201000 */
[----:B------:R-:W-:Y:S02]  /*3010*/  HADD2.F32 R66, -RZ, R66.H1_H1 ;  /* 0x30000042ff427230 */ /* 0x000fe40000004100 */
        /* <DEDUP_REMOVED lines=13> */
.L_x_10203:
        /* <DEDUP_REMOVED lines=13> */
.L_x_10205:
[----:B------:R-:W-:Y:S05]  /*31c0*/  BSYNC.RECONVERGENT B2 ;  /* 0x0000000000027941 */ /* 0x000fea0003800200 */
.L_x_10204:
        /* <DEDUP_REMOVED lines=56> */
.L_x_10202:
[----:B------:R-:W-:Y:S05]  /*3550*/  BSYNC.RECONVERGENT B1 ;  /* 0x0000000000017941 */ /* 0x000fea0003800200 */
.L_x_10201:
        /* <DEDUP_REMOVED lines=17> */
.L_x_10208:
        /* <DEDUP_REMOVED lines=13> */
.L_x_10210:
[----:B------:R-:W-:Y:S05]  /*3740*/  BSYNC.RECONVERGENT B2 ;  /* 0x0000000000027941 */ /* 0x000fea0003800200 */
.L_x_10209:
        /* <DEDUP_REMOVED lines=56> */
.L_x_10207:
[----:B------:R-:W-:Y:S05]  /*3ad0*/  BSYNC.RECONVERGENT B1 ;  /* 0x0000000000017941 */ /* 0x000fea0003800200 */
.L_x_10206:
        /* <DEDUP_REMOVED lines=38> */
.L_x_10170:
        /* <DEDUP_REMOVED lines=10> */
[----:B------:R-:W-:Y:S01]  /*3de0*/  IADD3 R92, PT, PT, R92, -0x4ab325aa, RZ ;  /* 0xb54cda565c5c7810 */ /* 0x000fe20007ffe0ff */
[----:B------:R-:W-:Y:S01]  /*3df0*/  IMAD.MOV.U32 R84, RZ, RZ, R89 ;  /* 0x000000ffff547224 */ /* 0x000fe200078e0059 */
[----:B------:R-:W-:Y:S01]  /*3e00*/  IADD3 R95, PT, PT, R95, 0x5384540f, RZ ;  /* 0x5384540f5f5f7810 */ /* 0x000fe20007ffe0ff */
        /* <DEDUP_REMOVED lines=15> */
.L_x_10214:
        /* <DEDUP_REMOVED lines=13> */
.L_x_10216:
[----:B------:R-:W-:Y:S05]  /*3fd0*/  BSYNC.RECONVERGENT B2 ;  /* 0x0000000000027941 */ /* 0x000fea0003800200 */
.L_x_10215:
        /* <DEDUP_REMOVED lines=44> */
[----:B------:R-:W-:Y:S02]  /*42a0*/  MOV R0, R10 ;  /* 0x0000000a00007202 */ /* 0x000fe40000000f00 */
[----:B------:R-:W-:Y:S01]  /*42b0*/  LOP3.LUT R3, R90, R12, R11, 0x96, !PT ;  /* 0x0000000c5a037212 */ /* 0x000fe200078e960b */
[----:B------:R-:W-:Y:S01]  /*42c0*/  IMAD.MOV.U32 R10, RZ, RZ, RZ ;  /* 0x000000ffff0a7224 */ /* 0x000fe200078e00ff */
[----:B------:R-:W-:Y:S01]  /*42d0*/  LOP3.LUT R15, R8, UR4, R85, 0x96, !PT ;  /* 0x00000004080f7c12 */ /* 0x000fe2000f8e9655 */
[----:B------:R-:W-:-:S07]  /*42e0*/  IMAD.MOV.U32 R8, RZ, RZ, R89 ;  /* 0x000000ffff087224 */ /* 0x000fce00078e0059 */
.L_x_10213:
[----:B------:R-:W-:Y:S05]  /*42f0*/  BSYNC.RECONVERGENT B1 ;  /* 0x0000000000017941 */ /* 0x000fea0003800200 */
.L_x_10212:
[----:B------:R-:W0:Y:S01]  /*4300*/  LDC R103, c[0x0][0x404] ;  /* 0x00010100ff677b82 */ /* 0x000e220000000800 */
[----:B------:R-:W-:Y:S01]  /*4310*/  ISETP.NE.AND P2, PT, R10, 0x1, PT ;  /* 0x000000010a00780c */ /* 0x000fe20003f45270 */
[----:B------:R-:W-:Y:S01]  /*4320*/  HFMA2 R104, -RZ, RZ, 0.1171875, 0 ;  /* 0x2f800000ff687431 */ /* 0x000fe200000001ff */
[----:B------:R-:W-:Y:S01]  /*4330*/  I2FP.F32.U32 R9, R8 ;  /* 0x0000000800097245 */ /* 0x000fe20000201000 */
[----:B-----5:R-:W-:Y:S01]  /*4340*/  HADD2.F32 R11, -RZ, R64.H0_H0 ;  /* 0x20000040ff0b7230 */ /* 0x020fe20000004100 */
[----:B------:R-:W-:Y:S01]  /*4350*/  BSSY.RECONVERGENT B1, `(.L_x_10217) ;  /* 0x0000051000017945 */ /* 0x000fe20003800200 */
[----:B------:R-:W-:Y:S02]  /*4360*/  IMAD.MOV.U32 R12, RZ, RZ, 0x2 ;  /* 0x00000002ff0c7424 */ /* 0x000fe400078e00ff */
        /* <DEDUP_REMOVED lines=15> */
.L_x_10219:
        /* <DEDUP_REMOVED lines=13> */
.L_x_10221:
[----:B------:R-:W-:Y:S05]  /*4530*/  BSYNC.RECONVERGENT B2 ;  /* 0x0000000000027941 */ /* 0x000fea0003800200 */
.L_x_10220:
        /* <DEDUP_REMOVED lines=48> */
[----:B------:R-:W-:Y:S02]  /*4840*/  IMAD.MOV.U32 R84, RZ, RZ, R10 ;  /* 0x000000ffff547224 */ /* 0x000fe400078e000a */
[----:B------:R-:W-:-:S07]  /*4850*/  IMAD.MOV.U32 R12, RZ, RZ, RZ ;  /* 0x000000ffff0c7224 */ /* 0x000fce00078e00ff */
.L_x_10218:
[----:B------:R-:W-:Y:S05]  /*4860*/  BSYNC.RECONVERGENT B1 ;  /* 0x0000000000017941 */ /* 0x000fea0003800200 */
.L_x_10217:
[----:B------:R-:W-:Y:S01]  /*4870*/  I2FP.F32.U32 R9, R9 ;  /* 0x0000000900097245 */ /* 0x000fe20000201000 */
[----:B------:R-:W-:Y:S01]  /*4880*/  HADD2.F32 R11, -RZ, R48.H0_H0 ;  /* 0x20000030ff0b7230 */ /* 0x000fe20000004100 */
[----:B------:R-:W-:Y:S01]  /*4890*/  ISETP.NE.AND P3, PT, R12, 0x1, PT ;  /* 0x000000010c00780c */ /* 0x000fe20003f65270 */
[----:B------:R-:W-:Y:S01]  /*48a0*/  BSSY.RECONVERGENT B1, `(.L_x_10222) ;  /* 0x0000054000017945 */ /* 0x000fe20003800200 */
[----:B------:R-:W-:Y:S01]  /*48b0*/  FSEL R60, R8, RZ, P4 ;  /* 0x000000ff083c7208 */ /* 0x000fe20002000000 */
[----:B------:R-:W-:Y:S01]  /*48c0*/  FFMA.FTZ R10, R9, R104, 1.1641532182693481445e-10 ;  /* 0x2f000000090a7423 */ /* 0x000fe20000010068 */
[----:B------:R-:W-:Y:S01]  /*48d0*/  FMUL.FTZ R11, R11, R102 ;  /* 0x000000660b0b7220 */ /* 0x000fe20000410000 */
[----:B------:R-:W-:Y:S02]  /*48e0*/  HFMA2 R13, -RZ, RZ, 0, 1.1920928955078125e-07 ;  /* 0x00000002ff0d7431 */ /* 0x000fe400000001ff */
[----:B------:R-:W-:Y:S01]  /*48f0*/  IMAD.MOV.U32 R9, RZ, RZ, R0 ;  /* 0x000000ffff097224 */ /* 0x000fe200078e0000 */
[----:B------:R-:W-:-:S04]  /*4900*/  FSETP.GTU.FTZ.AND P2, PT, R10, R103, PT ;  /* 0x000000670a00720b */ /* 0x000fc80003f5c000 */
        /* <DEDUP_REMOVED lines=13> */
.L_x_10224:
        /* <DEDUP_REMOVED lines=13> */
.L_x_10226:
[----:B------:R-:W-:Y:S05]  /*4ab0*/  BSYNC.RECONVERGENT B2 ;  /* 0x0000000000027941 */ /* 0x000fea0003800200 */
.L_x_10225:
        /* <DEDUP_REMOVED lines=46> */
[----:B------:R-:W-:-:S03]  /*4da0*/  LOP3.LUT R3, R90, R62, R15, 0x96, !PT ;  /* 0x0000003e5a037212 */ /* 0x000fc600078e960f */
[----:B------:R-:W-:Y:S01]  /*4db0*/  IMAD.MOV.U32 R0, RZ, RZ, R14 ;  /* 0x000000ffff007224 */ /* 0x000fe200078e000e */
[----:B------:R-:W-:Y:S02]  /*4dc0*/  LOP3.LUT R15, R12, UR4, R11, 0x96, !PT ;  /* 0x000000040c0f7c12 */ /* 0x000fe4000f8e960b */
[----:B------:R-:W-:-:S07]  /*4dd0*/  MOV R84, R10 ;  /* 0x0000000a00547202 */ /* 0x000fce0000000f00 */
.L_x_10223:
[----:B------:R-:W-:Y:S05]  /*4de0*/  BSYNC.RECONVERGENT B1 ;  /* 0x0000000000017941 */ /* 0x000fea0003800200 */
.L_x_10222:
[----:B------:R-:W-:Y:S01]  /*4df0*/  ISETP.NE.AND P2, PT, R13, 0x1, PT ;  /* 0x000000010d00780c */ /* 0x000fe20003f45270 */
[----:B------:R-:W-:Y:S01]  /*4e00*/  BSSY.RECONVERGENT B1, `(.L_x_10227) ;  /* 0x0000052000017945 */ /* 0x000fe20003800200 */
[----:B------:R-:W-:Y:S01]  /*4e10*/  I2FP.F32.U32 R9, R9 ;  /* 0x0000000900097245 */ /* 0x000fe20000201000 */
[----:B------:R-:W-:Y:S01]  /*4e20*/  IMAD.MOV.U32 R12, RZ, RZ, 0x2 ;  /* 0x00000002ff0c7424 */ /* 0x000fe200078e00ff */
[----:B------:R-:W-:-:S03]  /*4e30*/  MOV R11, R0 ;  /* 0x00000000000b7202 */ /* 0x000fc60000000f00 */
[----:B------:R-:W-:Y:S01]  /*4e40*/  FFMA.FTZ R10, R9, R104, 1.1641532182693481445e-10 ;  /* 0x2f000000090a7423 */ /* 0x000fe20000010068 */
[----:B------:R-:W-:-:S04]  /*4e50*/  HADD2.F32 R9, -RZ, R64.H1_H1 ;  /* 0x30000040ff097230 */ /* 0x000fc80000004100 */
        /* <DEDUP_REMOVED lines=12> */
.L_x_10229:
        /* <DEDUP_REMOVED lines=13> */
.L_x_10231:
[----:B------:R-:W-:Y:S05]  /*4ff0*/  BSYNC.RECONVERGENT B2 ;  /* 0x0000000000027941 */ /* 0x000fea0003800200 */
.L_x_10230:
        /* <DEDUP_REMOVED lines=47> */
[----:B------:R-:W-:Y:S02]  /*52f0*/  HFMA2 R12, -RZ, RZ, 0, 0 ;  /* 0x00000000ff0c7431 */ /* 0x000fe400000001ff */
[----:B------:R-:W-:Y:S02]  /*5300*/  IMAD.MOV.U32 R11, RZ, RZ, R84 ;  /* 0x000000ffff0b7224 */ /* 0x000fe400078e0054 */
[----:B------:R-:W-:-:S07]  /*5310*/  IMAD.MOV.U32 R84, RZ, RZ, R10 ;  /* 0x000000ffff547224 */ /* 0x000fce00078e000a */
.L_x_10228:
[----:B------:R-:W-:Y:S05]  /*5320*/  BSYNC.RECONVERGENT B1 ;  /* 0x0000000000017941 */ /* 0x000fea0003800200 */
.L_x_10227:
        /* <DEDUP_REMOVED lines=8> */
[----:B------:R-:W-:Y:S02]  /*53b0*/  FSETP.GTU.FTZ.AND P2, PT, R10, R103, PT ;  /* 0x000000670a00720b */ /* 0x000fe40003f5c000 */
[----:B------:R-:W-:Y:S02]  /*53c0*/  FSEL R10, R9, RZ, P4 ;  /* 0x000000ff090a7208 */ /* 0x000fe40002000000 */
        /* <DEDUP_REMOVED lines=13> */
.L_x_10234:
        /* <DEDUP_REMOVED lines=13> */
.L_x_10236:
[----:B------:R-:W-:Y:S05]  /*5570*/  BSYNC.RECONVERGENT B2 ;  /* 0x0000000000027941 */ /* 0x000fea0003800200 */
.L_x_10235:
        /* <DEDUP_REMOVED lines=47> */
[----:B------:R-:W-:Y:S01]  /*5870*/  IMAD.MOV.U32 R14, RZ, RZ, RZ ;  /* 0x000000ffff0e7224 */ /* 0x000fe200078e00ff */
[----:B------:R-:W-:Y:S01]  /*5880*/  MOV R11, R84 ;  /* 0x00000054000b7202 */ /* 0x000fe20000000f00 */
[----:B------:R-:W-:-:S07]  /*5890*/  IMAD.MOV.U32 R84, RZ, RZ, R10 ;  /* 0x000000ffff547224 */ /* 0x000fce00078e000a */
.L_x_10233:
[----:B------:R-:W-:Y:S05]  /*58a0*/  BSYNC.RECONVERGENT B1 ;  /* 0x0000000000017941 */ /* 0x000fea0003800200 */
.L_x_10232:
[----:B------:R-:W-:Y:S01]  /*58b0*/  ISETP.NE.AND P2, PT, R14, 0x1, PT ;  /* 0x000000010e00780c */ /* 0x000fe20003f45270 */
[----:B------:R-:W-:Y:S01]  /*58c0*/  HADD2.F32 R13, -RZ, R65.H0_H0 ;  /* 0x20000041ff0d7230 */ /* 0x000fe20000004100 */
[----:B------:R-:W-:Y:S01]  /*58d0*/  I2FP.F32.U32 R11, R11 ;  /* 0x0000000b000b7245 */ /* 0x000fe20000201000 */
[----:B------:R-:W-:Y:S01]  /*58e0*/  BSSY.RECONVERGENT B1, `(.L_x_10237) ;  /* 0x0000050000017945 */ /* 0x000fe20003800200 */
[----:B------:R-:W-:-:S03]  /*58f0*/  HFMA2 R63, -RZ, RZ, 0, 1.1920928955078125e-07 ;  /* 0x00000002ff3f7431 */ /* 0x000fc600000001ff */
        /* <DEDUP_REMOVED lines=14> */
.L_x_10239:
        /* <DEDUP_REMOVED lines=13> */
.L_x_10241:
[----:B------:R-:W-:Y:S05]  /*5ab0*/  BSYNC.RECONVERGENT B2 ;  /* 0x0000000000027941 */ /* 0x000fea0003800200 */
.L_x_10240:
        /* <DEDUP_REMOVED lines=49> */
[----:B------:R-:W-:-:S07]  /*5dd0*/  MOV R84, R12 ;  /* 0x0000000c00547202 */ /* 0x000fce0000000f00 */
.L_x_10238:
[----:B------:R-:W-:Y:S05]  /*5de0*/  BSYNC.RECONVERGENT B1 ;  /* 0x0000000000017941 */ /* 0x000fea0003800200 */
.L_x_10237:
        /* <DEDUP_REMOVED lines=23> */
.L_x_10244:
        /* <DEDUP_REMOVED lines=13> */
.L_x_10246:
[----:B------:R-:W-:Y:S05]  /*6030*/  BSYNC.RECONVERGENT B2 ;  /* 0x0000000000027941 */ /* 0x000fea0003800200 */
.L_x_10245:
        /* <DEDUP_REMOVED lines=50> */
.L_x_10243:
[----:B------:R-:W-:Y:S05]  /*6360*/  BSYNC.RECONVERGENT B1 ;  /* 0x0000000000017941 */ /* 0x000fea0003800200 */
.L_x_10242:
[----:B------:R-:W-:Y:S01]  /*6370*/  ISETP.NE.AND P2, PT, R14, 0x1, PT ;  /* 0x000000010e00780c */ /* 0x000fe20003f45270 */
[----:B------:R-:W-:Y:S01]  /*6380*/  BSSY.RECONVERGENT B1, `(.L_x_10247) ;  /* 0x0000052000017945 */ /* 0x000fe20003800200 */
[----:B------:R-:W-:Y:S01]  /*6390*/  I2FP.F32.U32 R11, R11 ;  /* 0x0000000b000b7245 */ /* 0x000fe20000201000 */
[----:B------:R-:W-:Y:S02]  /*63a0*/  IMAD.MOV.U32 R64, RZ, RZ, 0x2 ;  /* 0x00000002ff407424 */ /* 0x000fe400078e00ff */
[----:B------:R-:W-:Y:S02]  /*63b0*/  IMAD.MOV.U32 R13, RZ, RZ, R0 ;  /* 0x000000ffff0d7224 */ /* 0x000fe400078e0000 */
        /* <DEDUP_REMOVED lines=14> */
.L_x_10249:
        /* <DEDUP_REMOVED lines=13> */
.L_x_10251:
[----:B------:R-:W-:Y:S05]  /*6570*/  BSYNC.RECONVERGENT B2 ;  /* 0x0000000000027941 */ /* 0x000fea0003800200 */
.L_x_10250:
        /* <DEDUP_REMOVED lines=50> */
.L_x_10248:
[----:B------:R-:W-:Y:S05]  /*68a0*/  BSYNC.RECONVERGENT B1 ;  /* 0x0000000000017941 */ /* 0x000fea0003800200 */
.L_x_10247:
        /* <DEDUP_REMOVED lines=24> */
.L_x_10254:
        /* <DEDUP_REMOVED lines=13> */
.L_x_10256:
[----:B------:R-:W-:Y:S05]  /*6b00*/  BSYNC.RECONVERGENT B2 ;  /* 0x0000000000027941 */ /* 0x000fea0003800200 */
.L_x_10255:
        /* <DEDUP_REMOVED lines=47> */
[----:B------:R-:W-:Y:S01]  /*6e00*/  IMAD.MOV.U32 R13, RZ, RZ, R84 ;  /* 0x000000ffff0d7224 */ /* 0x000fe200078e0054 */
[----:B------:R-:W-:Y:S01]  /*6e10*/  MOV R84, R12 ;  /* 0x0000000c00547202 */ /* 0x000fe20000000f00 */
[----:B------:R-:W-:-:S07]  /*6e20*/  IMAD.MOV.U32 R89, RZ, RZ, RZ ;  /* 0x000000ffff597224 */ /* 0x000fce00078e00ff */
.L_x_10253:
[----:B------:R-:W-:Y:S05]  /*6e30*/  BSYNC.RECONVERGENT B1 ;  /* 0x0000000000017941 */ /* 0x000fea0003800200 */
.L_x_10252:
        /* <DEDUP_REMOVED lines=18> */
.L_x_10259:
        /* <DEDUP_REMOVED lines=13> */
.L_x_10261:
[----:B------:R-:W-:Y:S05]  /*7030*/  BSYNC.RECONVERGENT B2 ;  /* 0x0000000000027941 */ /* 0x000fea0003800200 */
.L_x_10260:
        /* <DEDUP_REMOVED lines=45> */
[----:B------:R-:W-:-:S03]  /*7310*/  MOV R0, R88 ;  /* 0x0000005800007202 */ /* 0x000fc60000000f00 */
[----:B------:R-:W-:Y:S01]  /*7320*/  HFMA2 R88, -RZ, RZ, 0, 0 ;  /* 0x00000000ff587431 */ /* 0x000fe200000001ff */
[----:B------:R-:W-:Y:S01]  /*7330*/  LOP3.LUT R3, R90, R98, R89, 0x96, !PT ;  /* 0x000000625a037212 */ /* 0x000fe200078e9659 */
[----:B------:R-:W-:Y:S01]  /*7340*/  IMAD.MOV.U32 R84, RZ, RZ, R14 ;  /* 0x000000ffff547224 */ /* 0x000fe200078e000e */
[----:B------:R-:W-:-:S07]  /*7350*/  LOP3.LUT R15, R64, UR4, R15, 0x96, !PT ;  /* 0x00000004400f7c12 */ /* 0x000fce000f8e960f */
.L_x_10258:
[----:B------:R-:W-:Y:S05]  /*7360*/  BSYNC.RECONVERGENT B1 ;  /* 0x0000000000017941 */ /* 0x000fea0003800200 */
.L_x_10257:
        /* <DEDUP_REMOVED lines=24> */
.L_x_10264:
        /* <DEDUP_REMOVED lines=13> */
.L_x_10266:
[----:B------:R-:W-:Y:S05]  /*75c0*/  BSYNC.RECONVERGENT B2 ;  /* 0x0000000000027941 */ /* 0x000fea0003800200 */
.L_x_10265:
        /* <DEDUP_REMOVED lines=50> */
.L_x_10263:
[----:B------:R-:W-:Y:S05]  /*78f0*/  BSYNC.RECONVERGENT B1 ;  /* 0x0000000000017941 */ /* 0x000fea0003800200 */
.L_x_10262:
        /* <DEDUP_REMOVED lines=18> */
.L_x_10269:
        /* <DEDUP_REMOVED lines=13> */
.L_x_10271:
[----:B------:R-:W-:Y:S05]  /*7af0*/  BSYNC.RECONVERGENT B2 ;  /* 0x0000000000027941 */ /* 0x000fea0003800200 */
.L_x_10270:
        /* <DEDUP_REMOVED lines=48> */
[----:B------:R-:W-:Y:S02]  /*7e00*/  LOP3.LUT R15, R88, UR4, R15, 0x96, !PT ;  /* 0x00000004580f7c12 */ /* 0x000fe4000f8e960f */
[----:B------:R-:W-:-:S07]  /*7e10*/  MOV R84, R14 ;  /* 0x0000000e00547202 */ /* 0x000fce0000000f00 */
.L_x_10268:
[----:B------:R-:W-:Y:S05]  /*7e20*/  BSYNC.RECONVERGENT B1 ;  /* 0x0000000000017941 */ /* 0x000fea0003800200 */
.L_x_10267:
        /* <DEDUP_REMOVED lines=24> */
.L_x_10274:
        /* <DEDUP_REMOVED lines=13> */
.L_x_10276:
[----:B------:R-:W-:Y:S05]  /*8080*/  BSYNC.RECONVERGENT B2 ;  /* 0x0000000000027941 */ /* 0x000fea0003800200 */
.L_x_10275:
        /* <DEDUP_REMOVED lines=45> */
[----:B------:R-:W-:Y:S01]  /*8360*/  HFMA2 R100, -RZ, RZ, 0, 0 ;  /* 0x00000000ff647431 */ /* 0x000fe200000001ff */
[----:B------:R-:W-:Y:S02]  /*8370*/  MOV R0, R98 ;  /* 0x0000006200007202 */ /* 0x000fe40000000f00 */
[----:B------:R-:W-:Y:S01]  /*8380*/  LOP3.LUT R15, R88, UR4, R15, 0x96, !PT ;  /* 0x00000004580f7c12 */ /* 0x000fe2000f8e960f */
[----:B------:R-:W-:Y:S02]  /*8390*/  IMAD.MOV.U32 R88, RZ, RZ, R84 ;  /* 0x000000ffff587224 */ /* 0x000fe400078e0054 */
[----:B------:R-:W-:-:S07]  /*83a0*/  IMAD.MOV.U32 R84, RZ, RZ, R14 ;  /* 0x000000ffff547224 */ /* 0x000fce00078e000e */
.L_x_10273:
[----:B------:R-:W-:Y:S05]  /*83b0*/  BSYNC.RECONVERGENT B1 ;  /* 0x0000000000017941 */ /* 0x000fea0003800200 */
.L_x_10272:
[----:B------:R-:W-:Y:S01]  /*83c0*/  ISETP.NE.AND P5, PT, R100, 0x1, PT ;  /* 0x000000016400780c */ /* 0x000fe20003fa5270 */
[----:B------:R-:W-:Y:S01]  /*83d0*/  HADD2.F32 R99, -RZ, R67.H0_H0 ;  /* 0x20000043ff637230 */ /* 0x000fe20000004100 */
        /* <DEDUP_REMOVED lines=16> */
.L_x_10279:
        /* <DEDUP_REMOVED lines=13> */
.L_x_10281:
[----:B------:R-:W-:Y:S05]  /*85b0*/  BSYNC.RECONVERGENT B2 ;  /* 0x0000000000027941 */ /* 0x000fea0003800200 */
.L_x_10280:
[----:B------:R-:W-:Y:S01]  /*85c0*/  LOP3.LUT R100, R2, UR9, R99, 0x96, !PT ;  /* 0x0000000902647c12 */ /* 0x000fe2000f8e9663 */
[----:B------:R-:W-:Y:S01]  /*85d0*/  IMAD.WIDE.U32 R88, R7, -0x326172a9, RZ ;  /* 0xcd9e8d5707587825 */ /* 0x000fe200078e00ff */
[----:B------:R-:W-:-:S03]  /*85e0*/  UIADD3 UR4, UPT, UPT, UR8, -0x61c88647, URZ ;  /* 0x9e3779b908047890 */ /* 0x000fc6000fffe0ff */
        /* <DEDUP_REMOVED lines=39> */
[----:B------:R-:W-:-:S04]  /*8860*/  IMAD.WIDE.U32 R100, R101, -0x326172a9, RZ ;  /* 0xcd9e8d5765647825 */ /* 0x000fc800078e00ff */
[----:B------:R-:W-:Y:S01]  /*8870*/  IMAD.MOV.U32 R0, RZ, RZ, R100 ;  /* 0x000000ffff007224 */ /* 0x000fe200078e0064 */
[----:B------:R-:W-:Y:S01]  /*8880*/  LOP3.LUT R3, R90, R88, R101, 0x96, !PT ;  /* 0x000000585a037212 */ /* 0x000fe200078e9665 */
[----:B------:R-:W-:-:S05]  /*8890*/  IMAD.WIDE.U32 R88, R89, -0x2daee0ad, RZ ;  /* 0xd2511f5359587825 */ /* 0x000fca00078e00ff */
[----:B------:R-:W-:Y:S01]  /*88a0*/  LOP3.LUT R15, R98, UR4, R89, 0x96, !PT ;  /* 0x00000004620f7c12 */ /* 0x000fe2000f8e9659 */
[----:B------:R-:W-:Y:S01]  /*88b0*/  IMAD.MOV.U32 R98, RZ, RZ, RZ ;  /* 0x000000ffff627224 */ /* 0x000fe200078e00ff */
[----:B------:R-:W-:Y:S01]  /*88c0*/  MOV R89, R84 ;  /* 0x0000005400597202 */ /* 0x000fe20000000f00 */
[----:B------:R-:W-:-:S07]  /*88d0*/  IMAD.MOV.U32 R84, RZ, RZ, R88 ;  /* 0x000000ffff547224 */ /* 0x000fce00078e0058 */
.L_x_10278:
[----:B------:R-:W-:Y:S05]  /*88e0*/  BSYNC.RECONVERGENT B1 ;  /* 0x0000000000017941 */ /* 0x000fea0003800200 */
.L_x_10277:
        /* <DEDUP_REMOVED lines=12> */
[----:B------:R-:W-:Y:S01]  /*89b0*/  HFMA2 R99, -RZ, RZ, 0, 1.1920928955078125e-07 ;  /* 0x00000002ff637431 */ /* 0x000fe200000001ff */
[----:B------:R-:W-:Y:S02]  /*89c0*/  PRMT R14, R88, 0x7610, R14 ;  /* 0x00007610580e7816 */ /* 0x000fe4000000000e */
        /* <DEDUP_REMOVED lines=10> */
.L_x_10284:
        /* <DEDUP_REMOVED lines=13> */
.L_x_10286:
[----:B------:R-:W-:Y:S05]  /*8b40*/  BSYNC.RECONVERGENT B2 ;  /* 0x0000000000027941 */ /* 0x000fea0003800200 */
.L_x_10285:
        /* <DEDUP_REMOVED lines=40> */
[----:B------:R-:W-:-:S03]  /*8dd0*/  UIADD3 UR4, UPT, UPT, UR9, -0x695add53, URZ ;  /* 0x96a522ad09047890 */ /* 0x000fc6000fffe0ff */
[----:B------:R-:W-:Y:S01]  /*8de0*/  IMAD.MOV.U32 R99, RZ, RZ, RZ ;  /* 0x000000ffff637224 */ /* 0x000fe200078e00ff */
[----:B------:R-:W-:Y:S01]  /*8df0*/  LOP3.LUT R15, R88, UR21, R101, 0x96, !PT ;  /* 0x00000015580f7c12 */ /* 0x000fe2000f8e9665 */
[----:B------:R-:W-:-:S04]  /*8e00*/  IMAD.WIDE.U32 R88, R89, -0x326172a9, RZ ;  /* 0xcd9e8d5759587825 */ /* 0x000fc800078e00ff */
[----:B------:R-:W-:Y:S01]  /*8e10*/  IMAD.MOV.U32 R0, RZ, RZ, R88 ;  /* 0x000000ffff007224 */ /* 0x000fe200078e0058 */
[----:B------:R-:W-:Y:S01]  /*8e20*/  LOP3.LUT R3, R90, R100, R89, 0x96, !PT ;  /* 0x000000645a037212 */ /* 0x000fe200078e9659 */
[----:B------:R-:W-:-:S05]  /*8e30*/  IMAD.WIDE.U32 R88, R15, -0x2daee0ad, RZ ;  /* 0xd2511f530f587825 */ /* 0x000fca00078e00ff */
[----:B------:R-:W-:Y:S01]  /*8e40*/  LOP3.LUT R15, R98, UR4, R89, 0x96, !PT ;  /* 0x00000004620f7c12 */ /* 0x000fe2000f8e9659 */
[----:B------:R-:W-:Y:S01]  /*8e50*/  IMAD.MOV.U32 R89, RZ, RZ, R84 ;  /* 0x000000ffff597224 */ /* 0x000fe200078e0054 */
[----:B------:R-:W-:-:S07]  /*8e60*/  MOV R84, R88 ;  /* 0x0000005800547202 */ /* 0x000fce0000000f00 */
.L_x_10283:
[----:B------:R-:W-:Y:S05]  /*8e70*/  BSYNC.RECONVERGENT B1 ;  /* 0x0000000000017941 */ /* 0x000fea0003800200 */
.L_x_10282:
[----:B------:R-:W-:Y:S01]  /*8e80*/  ISETP.NE.AND P6, PT, R99, 0x1, PT ;  /* 0x000000016300780c */ /* 0x000fe20003fc5270 */
[----:B------:R-:W-:Y:S01]  /*8e90*/  HADD2.F32 R67, -RZ, R67.H1_H1 ;  /* 0x30000043ff437230 */ /* 0x000fe20000004100 */
        /* <DEDUP_REMOVED lines=16> */
.L_x_10289:
        /* <DEDUP_REMOVED lines=15> */
.L_x_10291:
[----:B------:R-:W-:Y:S05]  /*9090*/  BSYNC.RECONVERGENT B2 ;  /* 0x0000000000027941 */ /* 0x000fea0003800200 */
.L_x_10290:
        /* <DEDUP_REMOVED lines=47> */
[----:B------:R-:W-:Y:S02]  /*9390*/  IMAD.MOV.U32 R89, RZ, RZ, R84 ;  /* 0x000000ffff597224 */ /* 0x000fe400078e0054 */
[----:B------:R-:W-:Y:S02]  /*93a0*/  IMAD.MOV.U32 R84, RZ, RZ, R88 ;  /* 0x000000ffff547224 */ /* 0x000fe400078e0058 */
[----:B------:R-:W-:-:S07]  /*93b0*/  HFMA2 R88, -RZ, RZ, 0, 0 ;  /* 0x00000000ff587431 */ /* 0x000fce00000001ff */
.L_x_10288:
[----:B------:R-:W-:Y:S05]  /*93c0*/  BSYNC.RECONVERGENT B1 ;  /* 0x0000000000017941 */ /* 0x000fea0003800200 */
.L_x_10287:
        /* <DEDUP_REMOVED lines=10> */
.L_x_10211:
[----:B------:R-:W-:Y:S01]  /*9470*/  SEL R98, RZ, 0x1000000, !P5 ;  /* 0x01000000ff627807 */ /* 0x000fe20006800000 */
[----:B------:R-:W0:Y:S01]  /*9480*/  LDC.64 R94, c[0x0][0x3b0] ;  /* 0x0000ec00ff5e7b82 */ /* 0x000e220000000a00 */
[----:B------:R-:W-:Y:S02]  /*9490*/  ISETP.NE.AND P6, PT, R86, RZ, PT ;  /* 0x000000ff5600720c */ /* 0x000fe40003fc5270 */
[----:B------:R-:W-:Y:S02]  /*94a0*/  ISETP.NE.AND P5, PT, R87, RZ, PT ;  /* 0x000000ff5700720c */ /* 0x000fe40003fa5270 */
[----:B------:R-:W-:Y:S02]  /*94b0*/  SEL R93, RZ, 0x10000, !P4 ;  /* 0x00010000ff5d7807 */ /* 0x000fe40006000000 */
        /* <DEDUP_REMOVED lines=19> */
[----:B0-----:R-:W-:Y:S01]  /*95f0*/  IMAD.U32 R86, R14, 0x10000, RZ ;  /* 0x000100000e567824 */ /* 0x001fe200078e00ff */
[----:B------:R-:W-:Y:S01]  /*9600*/  LOP3.LUT R85, R90, 0xffff, RZ, 0xc0, !PT ;  /* 0x0000ffff5a557812 */ /* 0x000fe200078ec0ff */
[----:B------:R-:W0:Y:S01]  /*9610*/  LDC.64 R96, c[0x0][0x3b8] ;  /* 0x0000ee00ff607b82 */ /* 0x000e220000000a00 */
[----:B------:R-:W-:Y:S02]  /*9620*/  PRMT R87, R13, 0x7104, RZ ;  /* 0x000071040d577816 */ /* 0x000fe400000000ff */
[----:B------:R-:W-:Y:S02]  /*9630*/  LOP3.LUT R86, R86, 0xff0000, RZ, 0xc0, !PT ;  /* 0x00ff000056567812 */ /* 0x000fe400078ec0ff */
[----:B------:R-:W-:Y:S02]  /*9640*/  LOP3.LUT R92, R10, 0xff, RZ, 0xc0, !PT ;  /* 0x000000ff0a5c7812 */ /* 0x000fe400078ec0ff */
[----:B------:R-:W-:Y:S02]  /*9650*/  PRMT R94, R86, 0x4210, R85 ;  /* 0x00004210565e7816 */ /* 0x000fe40000000055 */
[----:B------:R-:W-:Y:S01]  /*9660*/  LOP3.LUT R86, R11, 0xff, RZ, 0xc0, !PT ;  /* 0x000000ff0b567812 */ /* 0x000fe200078ec0ff */
[----:B------:R-:W-:Y:S01]  /*9670*/  IMAD.WIDE.U32 R92, R92, 0x10000, RZ ;  /* 0x000100005c5c7825 */ /* 0x000fe200078e00ff */
[----:B------:R-:W-:-:S02]  /*9680*/  LOP3.LUT R85, R94, 0xff00, R87, 0xf8, !PT ;  /* 0x0000ff005e557812 */ /* 0x000fc400078ef857 */
[----:B------:R-:W-:Y:S01]  /*9690*/  LOP3.LUT R94, R9, 0xff, RZ, 0xc0, !PT ;  /* 0x000000ff095e7812 */ /* 0x000fe200078ec0ff */
[----:B------:R-:W-:Y:S01]  /*96a0*/  IMAD.WIDE.U32 R86, R86, 0x1000000, RZ ;  /* 0x0100000056567825 */ /* 0x000fe200078e00ff */
[----:B------:R-:W-:-:S03]  /*96b0*/  LOP3.LUT R85, R85, 0xff, R12, 0xf8, !PT ;  /* 0x000000ff55557812 */ /* 0x000fc600078ef80c */
[----:B------:R-:W-:Y:S01]  /*96c0*/  IMAD.WIDE.U32 R94, R94, 0x100, RZ ;  /* 0x000001005e5e7825 */ /* 0x000fe200078e00ff */
[----:B------:R-:W-:Y:S02]  /*96d0*/  LOP3.LUT R85, R93, R85, R87, 0xfe, !PT ;  /* 0x000000555d557212 */ /* 0x000fe400078efe57 */
[----:B------:R-:W-:Y:S01]  /*96e0*/  LOP3.LUT R87, R94, R86, R92, 0xfe, !PT ;  /* 0x000000565e577212 */ /* 0x000fe200078efe5c */
[----:B0-----:R-:W-:-:S03]  /*96f0*/  IMAD.WIDE.U32 R92, R91, 0x8, R96 ;  /* 0x000000085b5c7825 */ /* 0x001fc600078e0060 */
[----:B------:R-:W-:Y:S02]  /*9700*/  LOP3.LUT R86, R87, 0xff, R8, 0xf8, !PT ;  /* 0x000000ff57567812 */ /* 0x000fe400078ef808 */
[----:B------:R-:W-:-:S05]  /*9710*/  LOP3.LUT R87, R85, R95, RZ, 0xfc, !PT ;  /* 0x0000005f55577212 */ /* 0x000fca00078efcff */
[----:B------:R1:W-:Y:S02]  /*9720*/  STG.E.64 desc[UR6][R92.64], R86 ;  /* 0x000000565c007986 */ /* 0x0003e4000c101b06 */
.L_x_10292:
[----:B------:R-:W-:Y:S01]  /*9730*/  IMAD.MOV.U32 R89, RZ, RZ, R84 ;  /* 0x000000ffff597224 */ /* 0x000fe200078e0054 */
[----:B------:R-:W-:-:S07]  /*9740*/  IADD3 R84, PT, PT, R91, 0x100, RZ ;  /* 0x000001005b547810 */ /* 0x000fce0007ffe0ff */
.L_x_10169:
[----:B------:R-:W-:Y:S05]  /*9750*/  BSYNC.RECONVERGENT B0 ;  /* 0x0000000000007941 */ /* 0x000fea0003800200 */
.L_x_10168:
        /* <DEDUP_REMOVED lines=20> */
[----:B------:R-:W-:Y:S01]  /*98a0*/  IMAD.U32 R90, RZ, RZ, UR8 ;  /* 0x00000008ff5a7e24 */ /* 0x000fe2000f8e00ff */
[----:B01----:R-:W-:Y:S01]  /*98b0*/  MOV R93, UR8 ;  /* 0x00000008005d7c02 */ /* 0x003fe20008000f00 */
[----:B------:R-:W-:Y:S01]  /*98c0*/  IMAD.U32 R94, RZ, RZ, UR9 ;  /* 0x00000009ff5e7e24 */ /* 0x000fe2000f8e00ff */
[----:B------:R-:W-:Y:S01]  /*98d0*/  BSSY.RECONVERGENT B1, `(.L_x_10296) ;  /* 0x0000057000017945 */ /* 0x000fe20003800200 */
[----:B------:R-:W-:Y:S01]  /*98e0*/  IMAD.U32 R92, RZ, RZ, UR8 ;  /* 0x00000008ff5c7e24 */ /* 0x000fe2000f8e00ff */
[----:B------:R-:W-:Y:S01]  /*98f0*/  MOV R10, 0x2 ;  /* 0x00000002000a7802 */ /* 0x000fe20000000f00 */
[----:B------:R-:W-:Y:S01]  /*9900*/  IMAD.U32 R95, RZ, RZ, UR8 ;  /* 0x00000008ff5f7e24 */ /* 0x000fe2000f8e00ff */
[----:B------:R-:W-:Y:S01]  /*9910*/  IADD3 R90, PT, PT, R90, -0x700cb87f, RZ ;  /* 0x8ff347815a5a7810 */ /* 0x000fe20007ffe0ff */
[----:B------:R-:W-:Y:S01]  /*9920*/  IMAD.MOV.U32 R8, RZ, RZ, R0 ;  /* 0x000000ffff087224 */ /* 0x000fe200078e0000 */
        /* <DEDUP_REMOVED lines=16> */
.L_x_10298:
        /* <DEDUP_REMOVED lines=13> */
.L_x_10300:
[----:B------:R-:W-:Y:S05]  /*9b00*/  BSYNC.RECONVERGENT B2 ;  /* 0x0000000000027941 */ /* 0x000fea0003800200 */
.L_x_10299:
        /* <DEDUP_REMOVED lines=33> */
[----:B--2---:R-:W-:Y:S01]  /*9d20*/  LOP3.LUT R68, R92, R8, R15, 0x96, !PT ;  /* 0x000000085c447212 */ /* 0x004fe200078e960f */
        /* <DEDUP_REMOVED lines=13> */
[----:B------:R-:W-:Y:S02]  /*9e00*/  IMAD.MOV.U32 R85, RZ, RZ, R10 ;  /* 0x000000ffff557224 */ /* 0x000fe400078e000a */
[----:B------:R-:W-:Y:S01]  /*9e10*/  HFMA2 R10, -RZ, RZ, 0, 0 ;  /* 0x00000000ff0a7431 */ /* 0x000fe200000001ff */
[----:B------:R-:W-:Y:S01]  /*9e20*/  LOP3.LUT R15, R8, UR4, R11, 0x96, !PT ;  /* 0x00000004080f7c12 */ /* 0x000fe2000f8e960b */
[----:B------:R-:W-:-:S07]  /*9e30*/  IMAD.MOV.U32 R8, RZ, RZ, R89 ;  /* 0x000000ffff087224 */ /* 0x000fce00078e0059 */
.L_x_10297:
[----:B------:R-:W-:Y:S05]  /*9e40*/  BSYNC.RECONVERGENT B1 ;  /* 0x0000000000017941 */ /* 0x000fea0003800200 */
.L_x_10296:
[----:B------:R-:W0:Y:S01]  /*9e50*/  LDC R107, c[0x0][0x404] ;  /* 0x00010100ff6b7b82 */ /* 0x000e220000000800 */
[----:B------:R-:W-:Y:S01]  /*9e60*/  I2FP.F32.U32 R9, R8 ;  /* 0x0000000800097245 */ /* 0x000fe20000201000 */
[----:B------:R-:W-:Y:S01]  /*9e70*/  IMAD.MOV.U32 R124, RZ, RZ, 0x2f800000 ;  /* 0x2f800000ff7c7424 */ /* 0x000fe200078e00ff */
[----:B------:R-:W-:Y:S01]  /*9e80*/  ISETP.NE.AND P2, PT, R10, 0x1, PT ;  /* 0x000000010a00780c */ /* 0x000fe20003f45270 */
[----:B------:R-:W-:Y:S01]  /*9e90*/  BSSY.RECONVERGENT B1, `(.L_x_10301) ;  /* 0x0000053000017945 */ /* 0x000fe20003800200 */
[----:B------:R-:W-:Y:S02]  /*9ea0*/  IMAD.MOV.U32 R11, RZ, RZ, 0x2 ;  /* 0x00000002ff0b7424 */ /* 0x000fe400078e00ff */
[----:B------:R-:W-:Y:S01]  /*9eb0*/  FFMA.FTZ R8, R9, R124, 1.1641532182693481445e-10 ;  /* 0x2f00000009087423 */ /* 0x000fe2000001007c */
[----:B------:R-:W-:Y:S01]  /*9ec0*/  MOV R9, R0 ;  /* 0x0000000000097202 */ /* 0x000fe20000000f00 */
[----:B------:R-:W1:Y:S03]  /*9ed0*/  LDC R101, c[0x0][0x408] ;  /* 0x00010200ff657b82 */ /* 0x000e660000000800 */
[----:B0-----:R-:W-:Y:S01]  /*9ee0*/  FSETP.LE.FTZ.AND P4, PT, R8, R107, PT ;  /* 0x0000006b0800720b */ /* 0x001fe20003f93000 */
[----:B-----5:R-:W-:-:S03]  /*9ef0*/  HADD2.F32 R8, -RZ, R72.H0_H0 ;  /* 0x20000048ff087230 */ /* 0x020fc60000004100 */
[----:B------:R-:W-:Y:S02]  /*9f00*/  P2R R86, PR, RZ, 0x10 ;  /* 0x00000010ff567803 */ /* 0x000fe40000000000 */
[----:B-1----:R-:W-:Y:S01]  /*9f10*/  FMUL.FTZ R8, R8, R101 ;  /* 0x0000006508087220 */ /* 0x002fe20000410000 */
        /* <DEDUP_REMOVED lines=9> */
.L_x_10303:
        /* <DEDUP_REMOVED lines=13> */
.L_x_10305:
[----:B------:R-:W-:Y:S05]  /*a080*/  BSYNC.RECONVERGENT B2 ;  /* 0x0000000000027941 */ /* 0x000fea0003800200 */
.L_x_10304:
        /* <DEDUP_REMOVED lines=51> */
.L_x_10302:
[----:B------:R-:W-:Y:S05]  /*a3c0*/  BSYNC.RECONVERGENT B1 ;  /* 0x0000000000017941 */ /* 0x000fea0003800200 */
.L_x_10301:
[----:B------:R-:W-:Y:S01]  /*a3d0*/  I2FP.F32.U32 R9, R9 ;  /* 0x0000000900097245 */ /* 0x000fe20000201000 */
[----:B------:R-:W-:Y:S01]  /*a3e0*/  HADD2.F32 R12, -RZ, R48.H0_H0 ;  /* 0x20000030ff0c7230 */ /* 0x000fe20000004100 */
[----:B------:R-:W-:Y:S01]  /*a3f0*/  ISETP.NE.AND P3, PT, R11, 0x1, PT ;  /* 0x000000010b00780c */ /* 0x000fe20003f65270 */
[----:B------:R-:W-:Y:S02]  /*a400*/  BSSY.RECONVERGENT B1, `(.L_x_10306) ;  /* 0x0000055000017945 */ /* 0x000fe40003800200 */
[----:B------:R-:W-:Y:S01]  /*a410*/  FFMA.FTZ R10, R9, R124, 1.1641532182693481445e-10 ;  /* 0x2f000000090a7423 */ /* 0x000fe2000001007c */
[----:B------:R-:W-:Y:S01]  /*a420*/  FMUL.FTZ R12, R12, R101 ;  /* 0x000000650c0c7220 */ /* 0x000fe20000410000 */
[----:B------:R-:W-:-:S03]  /*a430*/  FSEL R9, R8, RZ, P4 ;  /* 0x000000ff08097208 */ /* 0x000fc60002000000 */
[----:B------:R-:W-:-:S04]  /*a440*/  FSETP.GTU.FTZ.AND P2, PT, R10, R107, PT ;  /* 0x0000006b0a00720b */ /* 0x000fc80003f5c000 */
[----:B--2---:R-:W-:Y:S01]  /*a450*/  FSEL R68, R12, RZ, !P2 ;  /* 0x000000ff0c447208 */ /* 0x004fe20005000000 */
        /* <DEDUP_REMOVED lines=14> */
.L_x_10308:
        /* <DEDUP_REMOVED lines=13> */
.L_x_10310:
[----:B------:R-:W-:Y:S05]  /*a610*/  BSYNC.RECONVERGENT B2 ;  /* 0x0000000000027941 */ /* 0x000fea0003800200 */
.L_x_10309:
        /* <DEDUP_REMOVED lines=51> */
.L_x_10307:
[----:B------:R-:W-:Y:S05]  /*a950*/  BSYNC.RECONVERGENT B1 ;  /* 0x0000000000017941 */ /* 0x000fea0003800200 */
.L_x_10306:
        /* <DEDUP_REMOVED lines=19> */
.L_x_10313:
        /* <DEDUP_REMOVED lines=13> */
.L_x_10315:
[----:B------:R-:W-:Y:S05]  /*ab60*/  BSYNC.RECONVERGENT B2 ;  /* 0x0000000000027941 */ /* 0x000fea0003800200 */
.L_x_10314:
        /* <DEDUP_REMOVED lines=48> */
[----:B------:R-:W-:Y:S01]  /*ae70*/  LOP3.LUT R15, R12, UR4, R11, 0x96, !PT ;  /* 0x000000040c0f7c12 */ /* 0x000fe2000f8e960b */
[----:B------:R-:W-:Y:S01]  /*ae80*/  IMAD.MOV.U32 R11, RZ, RZ, R85 ;  /* 0x000000ffff0b7224 */ /* 0x000fe200078e0055 */
[----:B------:R-:W-:-:S07]  /*ae90*/  MOV R85, R10 ;  /* 0x0000000a00557202 */ /* 0x000fce0000000f00 */
.L_x_10312:
[----:B------:R-:W-:Y:S05]  /*aea0*/  BSYNC.RECONVERGENT B1 ;  /* 0x0000000000017941 */ /* 0x000fea0003800200 */
.L_x_10311:
[----:B------:R-:W-:Y:S01]  /*aeb0*/  I2FP.F32.U32 R11, R11 ;  /* 0x0000000b000b7245 */ /* 0x000fe20000201000 */
[----:B------:R-:W-:Y:S01]  /*aec0*/  HADD2.F32 R12, -RZ, R48.H1_H1 ;  /* 0x30000030ff0c7230 */ /* 0x000fe20000004100 */
[----:B------:R-:W-:Y:S01]  /*aed0*/  BSSY.RECONVERGENT B1, `(.L_x_10316) ;  /* 0x0000056000017945 */ /* 0x000fe20003800200 */
[----:B------:R-:W-:Y:S02]  /*aee0*/  IMAD.MOV.U32 R14, RZ, RZ, 0x2 ;  /* 0x00000002ff0e7424 */ /* 0x000fe400078e00ff */
[----:B------:R-:W-:Y:S01]  /*aef0*/  FFMA.FTZ R10, R11, R124, 1.1641532182693481445e-10 ;  /* 0x2f0000000b0a7423 */ /* 0x000fe2000001007c */
[----:B------:R-:W-:Y:S01]  /*af00*/  FMUL.FTZ R12, R12, R101 ;  /* 0x000000650c0c7220 */ /* 0x000fe20000410000 */
[----:B------:R-:W-:-:S03]  /*af10*/  MOV R11, R0 ;  /* 0x00000000000b7202 */ /* 0x000fc60000000f00 */
[----:B------:R-:W-:Y:S02]  /*af20*/  FSETP.GTU.FTZ.AND P2, PT, R10, R107, PT ;  /* 0x0000006b0a00720b */ /* 0x000fe40003f5c000 */
        /* <DEDUP_REMOVED lines=15> */
.L_x_10318:
        /* <DEDUP_REMOVED lines=13> */
.L_x_10320:
[----:B------:R-:W-:Y:S05]  /*b0f0*/  BSYNC.RECONVERGENT B2 ;  /* 0x0000000000027941 */ /* 0x000fea0003800200 */
.L_x_10319:
        /* <DEDUP_REMOVED lines=47> */
[----:B------:R-:W-:Y:S01]  /*b3f0*/  HFMA2 R14, -RZ, RZ, 0, 0 ;  /* 0x00000000ff0e7431 */ /* 0x000fe200000001ff */
[----:B------:R-:W-:Y:S01]  /*b400*/  LOP3.LUT R15, R12, UR4, R11, 0x96, !PT ;  /* 0x000000040c0f7c12 */ /* 0x000fe2000f8e960b */
[----:B------:R-:W-:Y:S02]  /*b410*/  IMAD.MOV.U32 R11, RZ, RZ, R85 ;  /* 0x000000ffff0b7224 */ /* 0x000fe400078e0055 */
[----:B------:R-:W-:-:S07]  /*b420*/  IMAD.MOV.U32 R85, RZ, RZ, R10 ;  /* 0x000000ffff557224 */ /* 0x000fce00078e000a */
.L_x_10317:
[----:B------:R-:W-:Y:S05]  /*b430*/  BSYNC.RECONVERGENT B1 ;  /* 0x0000000000017941 */ /* 0x000fea0003800200 */
.L_x_10316:
        /* <DEDUP_REMOVED lines=19> */
.L_x_10323:
        /* <DEDUP_REMOVED lines=13> */
.L_x_10325:
[----:B------:R-:W-:Y:S05]  /*b640*/  BSYNC.RECONVERGENT B2 ;  /* 0x0000000000027941 */ /* 0x000fea0003800200 */
.L_x_10324:
        /* <DEDUP_REMOVED lines=51> */
.L_x_10322:
[----:B------:R-:W-:Y:S05]  /*b980*/  BSYNC.RECONVERGENT B1 ;  /* 0x0000000000017941 */ /* 0x000fea0003800200 */
.L_x_10321:
[----:B------:R-:W-:Y:S01]  /*b990*/  I2FP.F32.U32 R11, R11 ;  /* 0x0000000b000b7245 */ /* 0x000fe20000201000 */
[----:B------:R-:W-:Y:S01]  /*b9a0*/  HADD2.F32 R14, -RZ, R49.H0_H0 ;  /* 0x20000031ff0e7230 */ /* 0x000fe20000004100 */
        /* <DEDUP_REMOVED lines=22> */
.L_x_10328:
        /* <DEDUP_REMOVED lines=13> */
.L_x_10330:
[----:B------:R-:W-:Y:S05]  /*bbe0*/  BSYNC.RECONVERGENT B2 ;  /* 0x0000000000027941 */ /* 0x000fea0003800200 */
.L_x_10329:
        /* <DEDUP_REMOVED lines=51> */
.L_x_10327:
[----:B------:R-:W-:Y:S05]  /*bf20*/  BSYNC.RECONVERGENT B1 ;  /* 0x0000000000017941 */ /* 0x000fea0003800200 */
.L_x_10326:
        /* <DEDUP_REMOVED lines=19> */
.L_x_10333:
        /* <DEDUP_REMOVED lines=13> */
.L_x_10335:
[----:B------:R-:W-:Y:S05]  /*c130*/  BSYNC.RECONVERGENT B2 ;  /* 0x0000000000027941 */ /* 0x000fea0003800200 */
.L_x_10334:
        /* <DEDUP_REMOVED lines=47> */
[----:B------:R-:W-:Y:S02]  /*c430*/  LOP3.LUT R3, R90, R96, R73, 0x96, !PT ;  /* 0x000000605a037212 */ /* 0x000fe400078e9649 */
[----:B------:R-:W-:Y:S01]  /*c440*/  LOP3.LUT R15, R14, UR4, R13, 0x96, !PT ;  /* 0x000000040e0f7c12 */ /* 0x000fe2000f8e960d */
[----:B------:R-:W-:Y:S02]  /*c450*/  IMAD.MOV.U32 R13, RZ, RZ, R85 ;  /* 0x000000ffff0d7224 */ /* 0x000fe400078e0055 */
[----:B------:R-:W-:-:S07]  /*c460*/  IMAD.MOV.U32 R85, RZ, RZ, R12 ;  /* 0x000000ffff557224 */ /* 0x000fce00078e000c */
.L_x_10332:
[----:B------:R-:W-:Y:S05]  /*c470*/  BSYNC.RECONVERGENT B1 ;  /* 0x0000000000017941 */ /* 0x000fea0003800200 */
.L_x_10331:
        /* <DEDUP_REMOVED lines=10> */
[----:B------:R-:W-:Y:S02]  /*c520*/  ISETP.NE.AND P2, PT, R72, 0x1, PT ;  /* 0x000000014800780c */ /* 0x000fe40003f45270 */
[----:B------:R-:W-:Y:S02]  /*c530*/  FSEL R14, R11, RZ, P4 ;  /* 0x000000ff0b0e7208 */ /* 0x000fe40002000000 */
[----:B------:R-:W-:-:S03]  /*c540*/  PRMT R11, R12, 0x7610, R11 ;  /* 0x000076100c0b7816 */ /* 0x000fc6000000000b */
        /* <DEDUP_REMOVED lines=11> */
.L_x_10338:
        /* <DEDUP_REMOVED lines=13> */
.L_x_10340:
[----:B------:R-:W-:Y:S05]  /*c6d0*/  BSYNC.RECONVERGENT B2 ;  /* 0x0000000000027941 */ /* 0x000fea0003800200 */
.L_x_10339:
        /* <DEDUP_REMOVED lines=51> */
.L_x_10337:
[----:B------:R-:W-:Y:S05]  /*ca10*/  BSYNC.RECONVERGENT B1 ;  /* 0x0000000000017941 */ /* 0x000fea0003800200 */
.L_x_10336:
        /* <DEDUP_REMOVED lines=18> */
.L_x_10343:
        /* <DEDUP_REMOVED lines=13> */
.L_x_10345:
[----:B------:R-:W-:Y:S05]  /*cc10*/  BSYNC.RECONVERGENT B2 ;  /* 0x0000000000027941 */ /* 0x000fea0003800200 */
.L_x_10344:
        /* <DEDUP_REMOVED lines=51> */
.L_x_10342:
[----:B------:R-:W-:Y:S05]  /*cf50*/  BSYNC.RECONVERGENT B1 ;  /* 0x0000000000017941 */ /* 0x000fea0003800200 */
.L_x_10341:
        /* <DEDUP_REMOVED lines=24> */
.L_x_10348:
        /* <DEDUP_REMOVED lines=13> */
.L_x_10350:
[----:B------:R-:W-:Y:S05]  /*d1b0*/  BSYNC.RECONVERGENT B2 ;  /* 0x0000000000027941 */ /* 0x000fea0003800200 */
.L_x_10349:
        /* <DEDUP_REMOVED lines=51> */
.L_x_10347:
[----:B------:R-:W-:Y:S05]  /*d4f0*/  BSYNC.RECONVERGENT B1 ;  /* 0x0000000000017941 */ /* 0x000fea0003800200 */
.L_x_10346:
        /* <DEDUP_REMOVED lines=18> */
.L_x_10353:
        /* <DEDUP_REMOVED lines=13> */
.L_x_10355:
[----:B------:R-:W-:Y:S05]  /*d6f0*/  BSYNC.RECONVERGENT B2 ;  /* 0x0000000000027941 */ /* 0x000fea0003800200 */
.L_x_10354:
        /* <DEDUP_REMOVED lines=51> */
.L_x_10352:
[----:B------:R-:W-:Y:S05]  /*da30*/  BSYNC.RECONVERGENT B1 ;  /* 0x0000000000017941 */ /* 0x000fea0003800200 */
.L_x_10351:
[----:B------:R-:W-:Y:S01]  /*da40*/  I2FP.F32.U32 R73, R73 ;  /* 0x0000004900497245 */ /* 0x000fe20000201000 */
[----:B------:R-:W-:Y:S01]  /*da50*/  HADD2.F32 R74, -RZ, R50.H1_H1 ;  /* 0x30000032ff4a7230 */ /* 0x000fe20000004100 */
        /* <DEDUP_REMOVED lines=22> */
.L_x_10358:
        /* <DEDUP_REMOVED lines=13> */
.L_x_10360:
[----:B------:R-:W-:Y:S05]  /*dc90*/  BSYNC.RECONVERGENT B2 ;  /* 0x0000000000027941 */ /* 0x000fea0003800200 */
.L_x_10359:
        /* <DEDUP_REMOVED lines=51> */
.L_x_10357:
[----:B------:R-:W-:Y:S05]  /*dfd0*/  BSYNC.RECONVERGENT B1 ;  /* 0x0000000000017941 */ /* 0x000fea0003800200 */
.L_x_10356:
        /* <DEDUP_REMOVED lines=18> */
.L_x_10363:
        /* <DEDUP_REMOVED lines=13> */
.L_x_10365:
[----:B------:R-:W-:Y:S05]  /*e1d0*/  BSYNC.RECONVERGENT B2 ;  /* 0x0000000000027941 */ /* 0x000fea0003800200 */
.L_x_10364:
        /* <DEDUP_REMOVED lines=46> */
[----:B------:R-:W-:Y:S01]  /*e4c0*/  IMAD.WIDE.U32 R96, R97, -0x2daee0ad, RZ ;  /* 0xd2511f5361607825 */ /* 0x000fe200078e00ff */
[----:B------:R-:W-:-:S03]  /*e4d0*/  MOV R0, R102 ;  /* 0x0000006600007202 */ /* 0x000fc60000000f00 */
[----:B------:R-:W-:Y:S01]  /*e4e0*/  IMAD.MOV.U32 R85, RZ, RZ, R96 ;  /* 0x000000ffff557224 */ /* 0x000fe200078e0060 */
[----:B------:R-:W-:Y:S01]  /*e4f0*/  LOP3.LUT R15, R98, UR4, R97, 0x96, !PT ;  /* 0x00000004620f7c12 */ /* 0x000fe2000f8e9661 */
[----:B------:R-:W-:-:S07]  /*e500*/  HFMA2 R98, -RZ, RZ, 0, 0 ;  /* 0x00000000ff627431 */ /* 0x000fce00000001ff */
.L_x_10362:
[----:B------:R-:W-:Y:S05]  /*e510*/  BSYNC.RECONVERGENT B1 ;  /* 0x0000000000017941 */ /* 0x000fea0003800200 */
.L_x_10361:
        /* <DEDUP_REMOVED lines=24> */
.L_x_10368:
        /* <DEDUP_REMOVED lines=13> */
.L_x_10370:
[----:B------:R-:W-:Y:S05]  /*e770*/  BSYNC.RECONVERGENT B2 ;  /* 0x0000000000027941 */ /* 0x000fea0003800200 */
.L_x_10369:
        /* <DEDUP_REMOVED lines=48> */
[----:B------:R-:W-:-:S04]  /*ea80*/  IMAD.WIDE.U32 R96, R15, -0x2daee0ad, RZ ;  /* 0xd2511f530f607825 */ /* 0x000fc800078e00ff */
[----:B------:R-:W-:Y:S01]  /*ea90*/  IMAD.MOV.U32 R85, RZ, RZ, R96 ;  /* 0x000000ffff557224 */ /* 0x000fe200078e0060 */
[----:B------:R-:W-:-:S07]  /*eaa0*/  LOP3.LUT R15, R98, UR4, R97, 0x96, !PT ;  /* 0x00000004620f7c12 */ /* 0x000fce000f8e9661 */
.L_x_10367:
[----:B------:R-:W-:Y:S05]  /*eab0*/  BSYNC.RECONVERGENT B1 ;  /* 0x0000000000017941 */ /* 0x000fea0003800200 */
.L_x_10366:
[----:B------:R-:W-:Y:S01]  /*eac0*/  ISETP.NE.AND P6, PT, R99, 0x1, PT ;  /* 0x000000016300780c */ /* 0x000fe20003fc5270 */
[----:B------:R-:W-:Y:S01]  /*ead0*/  BSSY.RECONVERGENT B1, `(.L_x_10371) ;  /* 0x0000054000017945 */ /* 0x000fe20003800200 */
[----:B------:R-:W-:Y:S01]  /*eae0*/  I2FP.F32.U32 R97, R88 ;  /* 0x0000005800617245 */ /* 0x000fe20000201000 */
[----:B------:R-:W-:-:S04]  /*eaf0*/  HADD2.F32 R88, -RZ, R75.H1_H1 ;  /* 0x3000004bff587230 */ /* 0x000fc80000004100 */
[----:B------:R-:W-:Y:S01]  /*eb00*/  FFMA.FTZ R96, R97, R124, 1.1641532182693481445e-10 ;  /* 0x2f00000061607423 */ /* 0x000fe2000001007c */
[----:B------:R-:W-:Y:S01]  /*eb10*/  FMUL.FTZ R75, R88, R101 ;  /* 0x00000065584b7220 */ /* 0x000fe20000410000 */
[----:B------:R-:W-:Y:S02]  /*eb20*/  HFMA2 R88, -RZ, RZ, 0, 1.1920928955078125e-07 ;  /* 0x00000002ff587431 */ /* 0x000fe400000001ff */
[----:B------:R-:W-:Y:S01]  /*eb30*/  IMAD.MOV.U32 R97, RZ, RZ, R0 ;  /* 0x000000ffff617224 */ /* 0x000fe200078e0000 */
        /* <DEDUP_REMOVED lines=10> */
.L_x_10373:
        /* <DEDUP_REMOVED lines=15> */
.L_x_10375:
[----:B------:R-:W-:Y:S05]  /*ecd0*/  BSYNC.RECONVERGENT B2 ;  /* 0x0000000000027941 */ /* 0x000fea0003800200 */
.L_x_10374:
        /* <DEDUP_REMOVED lines=51> */
.L_x_10372:
[----:B------:R-:W-:Y:S05]  /*f010*/  BSYNC.RECONVERGENT B1 ;  /* 0x0000000000017941 */ /* 0x000fea0003800200 */
.L_x_10371:
        /* <DEDUP_REMOVED lines=11> */
.L_x_10295:
        /* <DEDUP_REMOVED lines=16> */
.L_x_10379:
        /* <DEDUP_REMOVED lines=13> */
.L_x_10381:
[----:B------:R-:W-:Y:S05]  /*f2a0*/  BSYNC.RECONVERGENT B2 ;  /* 0x0000000000027941 */ /* 0x000fea0003800200 */
.L_x_10380:
        /* <DEDUP_REMOVED lines=56> */
.L_x_10378:
[----:B------:R-:W-:Y:S05]  /*f630*/  BSYNC.RECONVERGENT B1 ;  /* 0x0000000000017941 */ /* 0x000fea0003800200 */
.L_x_10377:
[----:B------:R-:W2:Y:S01]  /*f640*/  LDC R102, c[0x0][0x404] ;  /* 0x00010100ff667b82 */ /* 0x000ea20000000800 */
[----:B------:R-:W-:Y:S01]  /*f650*/  ISETP.NE.AND P2, PT, R70, 0x1, PT ;  /* 0x000000014600780c */ /* 0x000fe20003f45270 */
[----:B------:R-:W-:Y:S01]  /*f660*/  IMAD.MOV.U32 R101, RZ, RZ, 0x2f800000 ;  /* 0x2f800000ff657424 */ /* 0x000fe200078e00ff */
[----:B------:R-:W-:Y:S01]  /*f670*/  I2FP.F32.U32 R68, R68 ;  /* 0x0000004400447245 */ /* 0x000fe20000201000 */
[----:B------:R-:W-:Y:S01]  /*f680*/  BSSY.RECONVERGENT B1, `(.L_x_10382) ;  /* 0x0000056000017945 */ /* 0x000fe20003800200 */
[----:B------:R-:W-:-:S03]  /*f690*/  IMAD.MOV.U32 R88, RZ, RZ, 0x2 ;  /* 0x00000002ff587424 */ /* 0x000fc600078e00ff */
[----:B------:R-:W-:Y:S01]  /*f6a0*/  FFMA.FTZ R69, R68, R101, 1.1641532182693481445e-10 ;  /* 0x2f00000044457423 */ /* 0x000fe20000010065 */
[----:B-----5:R-:W-:-:S04]  /*f6b0*/  HADD2.F32 R68, -RZ, R72.H0_H0 ;  /* 0x20000048ff447230 */ /* 0x020fc80000004100 */
[----:B--2---:R-:W-:Y:S02]  /*f6c0*/  FSETP.LE.FTZ.AND P3, PT, R69, R102, PT ;  /* 0x000000664500720b */ /* 0x004fe40003f73000 */
[----:B------:R-:W-:Y:S02]  /*f6d0*/  MOV R69, R0 ;  /* 0x0000000000457202 */ /* 0x000fe40000000f00 */
[----:B01----:R-:W-:Y:S01]  /*f6e0*/  P2R R86, PR, RZ, 0x8 ;  /* 0x00000008ff567803 */ /* 0x003fe20000000000 */
        /* <DEDUP_REMOVED lines=9> */
.L_x_10384:
        /* <DEDUP_REMOVED lines=13> */
.L_x_10386:
[----:B------:R-:W-:Y:S05]  /*f850*/  BSYNC.RECONVERGENT B2 ;  /* 0x0000000000027941 */ /* 0x000fea0003800200 */
.L_x_10385:
        /* <DEDUP_REMOVED lines=56> */
.L_x_10383:
[----:B------:R-:W-:Y:S05]  /*fbe0*/  BSYNC.RECONVERGENT B1 ;  /* 0x0000000000017941 */ /* 0x000fea0003800200 */
.L_x_10382:
[----:B------:R-:W-:Y:S01]  /*fbf0*/  ISETP.NE.AND P2, PT, R88, 0x1, PT ;  /* 0x000000015800780c */ /* 0x000fe20003f45270 */
[----:B------:R-:W-:Y:S01]  /*fc00*/  BSSY.RECONVERGENT B1, `(.L_x_10387) ;  /* 0x0000057000017945 */ /* 0x000fe20003800200 */
[----:B------:R-:W-:Y:S01]  /*fc10*/  I2FP.F32.U32 R70, R69 ;  /* 0x0000004500467245 */ /* 0x000fe20000201000 */
[----:B------:R-:W-:-:S04]  /*fc20*/  IMAD.MOV.U32 R71, RZ, RZ, R0 ;  /* 0x000000ffff477224 */ /* 0x000fc800078e0000 */
[----:B------:R-:W-:-:S05]  /*fc30*/  FFMA.FTZ R69, R70, R101, 1.1641532182693481445e-10 ;  /* 0x2f00000046457423 */ /* 0x000fca0000010065 */
[----:B------:R-:W-:Y:S01]  /*fc40*/  FSETP.LE.FTZ.AND P3, PT, R69, R102, PT ;  /* 0x000000664500720b */ /* 0x000fe20003f73000 */
[----:B------:R-:W-:Y:S02]  /*fc50*/  HADD2.F32 R69, -RZ, R72.H1_H1 ;  /* 0x30000048ff457230 */ /* 0x000fe40000004100 */
[----:B------:R-:W-:Y:S01]  /*fc60*/  IMAD.MOV.U32 R72, RZ, RZ, 0x2 ;  /* 0x00000002ff487424 */ /* 0x000fe200078e00ff */
        /* <DEDUP_REMOVED lines=10> */
.L_x_10389:
        /* <DEDUP_REMOVED lines=13> */
.L_x_10391:
[----:B------:R-:W-:Y:S05]  /*fde0*/  BSYNC.RECONVERGENT B2 ;  /* 0x0000000000027941 */ /* 0x000fea0003800200 */
.L_x_10390:
        /* <DEDUP_REMOVED lines=56> */
.L_x_10388:
[----:B------:R-:W-:Y:S05]  /*10170*/  BSYNC.RECONVERGENT B1 ;  /* 0x0000000000017941 */ /* 0x000fea0003800200 */
.L_x_10387:
[----:B------:R-:W-:Y:S01]  /*10180*/  ISETP.NE.AND P2, PT, R72, 0x1, PT ;  /* 0x000000014800780c */ /* 0x000fe20003f45270 */
[----:B------:R-:W-:Y:S01]  /*10190*/  BSSY.RECONVERGENT B1, `(.L_x_10392) ;  /* 0x0000057000017945 */ /* 0x000fe20003800200 */
[----:B------:R-:W-:Y:S01]  /*101a0*/  I2FP.F32.U32 R70, R71 ;  /* 0x0000004700467245 */ /* 0x000fe20000201000 */
[----:B------:R-:W-:-:S04]  /*101b0*/  HFMA2 R88, -RZ, RZ, 0, 1.1920928955078125e-07 ;  /* 0x00000002ff587431 */ /* 0x000fc800000001ff */
[----:B------:R-:W-:Y:S01]  /*101c0*/  FFMA.FTZ R71, R70, R101, 1.1641532182693481445e-10 ;  /* 0x2f00000046477423 */ /* 0x000fe20000010065 */
[----:B------:R-:W-:-:S04]  /*101d0*/  HADD2.F32 R70, -RZ, R73.H0_H0 ;  /* 0x20000049ff467230 */ /* 0x000fc80000004100 */
        /* <DEDUP_REMOVED lines=12> */
.L_x_10394:
        /* <DEDUP_REMOVED lines=13> */
.L_x_10396:
[----:B------:R-:W-:Y:S05]  /*10370*/  BSYNC.RECONVERGENT B2 ;  /* 0x0000000000027941 */ /* 0x000fea0003800200 */
.L_x_10395:
        /* <DEDUP_REMOVED lines=55> */
[----:B------:R-:W-:-:S07]  /*106f0*/  MOV R85, R92 ;  /* 0x0000005c00557202 */ /* 0x000fce0000000f00 */
.L_x_10393:
[----:B------:R-:W-:Y:S05]  /*10700*/  BSYNC.RECONVERGENT B1 ;  /* 0x0000000000017941 */ /* 0x000fea0003800200 */
.L_x_10392:
        /* <DEDUP_REMOVED lines=18> */
.L_x_10399:
        /* <DEDUP_REMOVED lines=13> */
.L_x_10401:
[----:B------:R-:W-:Y:S05]  /*10900*/  BSYNC.RECONVERGENT B2 ;  /* 0x0000000000027941 */ /* 0x000fea0003800200 */
.L_x_10400:
        /* <DEDUP_REMOVED lines=56> */
.L_x_10398:
[----:B------:R-:W-:Y:S05]  /*10c90*/  BSYNC.RECONVERGENT B1 ;  /* 0x0000000000017941 */ /* 0x000fea0003800200 */
.L_x_10397:
        /* <DEDUP_REMOVED lines=17> */
.L_x_10404:
        /* <DEDUP_REMOVED lines=13> */
.L_x_10406:
[----:B------:R-:W-:Y:S05]  /*10e80*/  BSYNC.RECONVERGENT B2 ;  /* 0x0000000000027941 */ /* 0x000fea0003800200 */
.L_x_10405:
        /* <DEDUP_REMOVED lines=56> */
.L_x_10403:
[----:B------:R-:W-:Y:S05]  /*11210*/  BSYNC.RECONVERGENT B1 ;  /* 0x0000000000017941 */ /* 0x000fea0003800200 */
.L_x_10402:
        /* <DEDUP_REMOVED lines=17> */
.L_x_10409:
        /* <DEDUP_REMOVED lines=13> */
.L_x_10411:
[----:B------:R-:W-:Y:S05]  /*11400*/  BSYNC.RECONVERGENT B2 ;  /* 0x0000000000027941 */ /* 0x000fea0003800200 */
.L_x_10410:
        /* <DEDUP_REMOVED lines=56> */
.L_x_10408:
[----:B------:R-:W-:Y:S05]  /*11790*/  BSYNC.RECONVERGENT B1 ;  /* 0x0000000000017941 */ /* 0x000fea0003800200 */
.L_x_10407:
        /* <DEDUP_REMOVED lines=17> */
.L_x_10414:
        /* <DEDUP_REMOVED lines=13> */
.L_x_10416:
[----:B------:R-:W-:Y:S05]  /*11980*/  BSYNC.RECONVERGENT B2 ;  /* 0x0000000000027941 */ /* 0x000fea0003800200 */
.L_x_10415:
        /* <DEDUP_REMOVED lines=56> */
.L_x_10413:
[----:B------:R-:W-:Y:S05]  /*11d10*/  BSYNC.RECONVERGENT B1 ;  /* 0x0000000000017941 */ /* 0x000fea0003800200 */
.L_x_10412:
        /* <DEDUP_REMOVED lines=37> */
.L_x_10376:
        /* <DEDUP_REMOVED lines=40> */
[----:B0-----:R-:W-:-:S03]  /*121f0*/  IMAD.WIDE.U32 R92, R84, 0x8, R96 ;  /* 0x00000008545c7825 */ /* 0x001fc600078e0060 */
[----:B------:R-:W-:Y:S02]  /*12200*/  LOP3.LUT R86, R87, 0xff, R8, 0xf8, !PT ;  /* 0x000000ff57567812 */ /* 0x000fe400078ef808 */
[----:B------:R-:W-:-:S05]  /*12210*/  LOP3.LUT R87, R89, R95, RZ, 0xfc, !PT ;  /* 0x0000005f59577212 */ /* 0x000fca00078efcff */
[----:B------:R1:W-:Y:S02]  /*12220*/  STG.E.64 desc[UR6][R92.64], R86 ;  /* 0x000000565c007986 */ /* 0x0003e4000c101b06 */
.L_x_10417:
[----:B------:R-:W-:Y:S01]  /*12230*/  IMAD.MOV.U32 R89, RZ, RZ, R85 ;  /* 0x000000ffff597224 */ /* 0x000fe200078e0055 */
[----:B------:R-:W-:-:S07]  /*12240*/  IADD3 R84, PT, PT, R84, 0x100, RZ ;  /* 0x0000010054547810 */ /* 0x000fce0007ffe0ff */
.L_x_10294:
[----:B------:R-:W-:Y:S05]  /*12250*/  BSYNC.RECONVERGENT B0 ;  /* 0x0000000000007941 */ /* 0x000fea0003800200 */
.L_x_10293:
        /* <DEDUP_REMOVED lines=20> */
[----:B------:R-:W-:Y:S01]  /*123a0*/  IMAD.U32 R90, RZ, RZ, UR8 ;  /* 0x00000008ff5a7e24 */ /* 0x000fe2000f8e00ff */
[----:B01----:R-:W-:Y:S01]  /*123b0*/  MOV R93, UR8 ;  /* 0x00000008005d7c02 */ /* 0x003fe20008000f00 */
[----:B------:R-:W-:Y:S01]  /*123c0*/  IMAD.U32 R94, RZ, RZ, UR9 ;  /* 0x00000009ff5e7e24 */ /* 0x000fe2000f8e00ff */
[----:B------:R-:W-:Y:S01]  /*123d0*/  BSSY.RECONVERGENT B1, `(.L_x_10421) ;  /* 0x0000057000017945 */ /* 0x000fe20003800200 */
[----:B------:R-:W-:Y:S02]  /*123e0*/  IMAD.U32 R92, RZ, RZ, UR8 ;  /* 0x00000008ff5c7e24 */ /* 0x000fe4000f8e00ff */
[----:B------:R-:W-:Y:S02]  /*123f0*/  HFMA2 R10, -RZ, RZ, 0, 1.1920928955078125e-07 ;  /* 0x00000002ff0a7431 */ /* 0x000fe400000001ff */
        /* <DEDUP_REMOVED lines=19> */
.L_x_10423:
        /* <DEDUP_REMOVED lines=13> */
.L_x_10425:
[----:B------:R-:W-:Y:S05]  /*12600*/  BSYNC.RECONVERGENT B2 ;  /* 0x0000000000027941 */ /* 0x000fea0003800200 */
.L_x_10424:
        /* <DEDUP_REMOVED lines=49> */
[----:B------:R-:W-:Y:S02]  /*12920*/  HFMA2 R10, -RZ, RZ, 0, 0 ;  /* 0x00000000ff0a7431 */ /* 0x000fe400000001ff */
[----:B------:R-:W-:-:S07]  /*12930*/  IMAD.MOV.U32 R8, RZ, RZ, R89 ;  /* 0x000000ffff087224 */ /* 0x000fce00078e0059 */
.L_x_10422:
[----:B------:R-:W-:Y:S05]  /*12940*/  BSYNC.RECONVERGENT B1 ;  /* 0x0000000000017941 */ /* 0x000fea0003800200 */
.L_x_10421:
[----:B------:R-:W0:Y:S01]  /*12950*/  LDC R124, c[0x0][0x404] ;  /* 0x00010100ff7c7b82 */ /* 0x000e220000000800 */
[----:B------:R-:W-:Y:S01]  /*12960*/  ISETP.NE.AND P2, PT, R10, 0x1, PT ;  /* 0x000000010a00780c */ /* 0x000fe20003f45270 */
[----:B------:R-:W-:Y:S01]  /*12970*/  IMAD.MOV.U32 R125, RZ, RZ, 0x2f800000 ;  /* 0x2f800000ff7d7424 */ /* 0x000fe200078e00ff */
[----:B------:R-:W-:Y:S01]  /*12980*/  I2FP.F32.U32 R8, R8 ;  /* 0x0000000800087245 */ /* 0x000fe20000201000 */
[----:B------:R-:W-:Y:S01]  /*12990*/  BSSY.RECONVERGENT B1, `(.L_x_10426) ;  /* 0x0000053000017945 */ /* 0x000fe20003800200 */
[----:B------:R-:W-:-:S03]  /*129a0*/  IMAD.MOV.U32 R11, RZ, RZ, 0x2 ;  /* 0x00000002ff0b7424 */ /* 0x000fc600078e00ff */
[----:B------:R-:W1:Y:S01]  /*129b0*/  LDC R107, c[0x0][0x408] ;  /* 0x00010200ff6b7b82 */ /* 0x000e620000000800 */
[----:B------:R-:W-:Y:S01]  /*129c0*/  FFMA.FTZ R9, R8, R125, 1.1641532182693481445e-10 ;  /* 0x2f00000008097423 */ /* 0x000fe2000001007d */
[----:B-----5:R-:W-:-:S04]  /*129d0*/  HADD2.F32 R8, -RZ, R80.H0_H0 ;  /* 0x20000050ff087230 */ /* 0x020fc80000004100 */
[----:B0-----:R-:W-:Y:S02]  /*129e0*/  FSETP.LE.FTZ.AND P4, PT, R9, R124, PT ;  /* 0x0000007c0900720b */ /* 0x001fe40003f93000 */
[----:B------:R-:W-:Y:S02]  /*129f0*/  MOV R9, R0 ;  /* 0x0000000000097202 */ /* 0x000fe40000000f00 */
        /* <DEDUP_REMOVED lines=11> */
.L_x_10428:
        /* <DEDUP_REMOVED lines=13> */
.L_x_10430:
[----:B------:R-:W-:Y:S05]  /*12b80*/  BSYNC.RECONVERGENT B2 ;  /* 0x0000000000027941 */ /* 0x000fea0003800200 */
.L_x_10429:
        /* <DEDUP_REMOVED lines=51> */
.L_x_10427:
[----:B------:R-:W-:Y:S05]  /*12ec0*/  BSYNC.RECONVERGENT B1 ;  /* 0x0000000000017941 */ /* 0x000fea0003800200 */
.L_x_10426:
[----:B------:R-:W-:Y:S01]  /*12ed0*/  I2FP.F32.U32 R10, R9 ;  /* 0x00000009000a7245 */ /* 0x000fe20000201000 */
[----:B------:R-:W-:Y:S01]  /*12ee0*/  HADD2.F32 R12, -RZ, R48.H0_H0 ;  /* 0x20000030ff0c7230 */ /* 0x000fe20000004100 */
[----:B------:R-:W-:Y:S03]  /*12ef0*/  BSSY.RECONVERGENT B1, `(.L_x_10431) ;  /* 0x0000056000017945 */ /* 0x000fe60003800200 */
[----:B------:R-:W-:Y:S01]  /*12f00*/  FFMA.FTZ R9, R10, R125, 1.1641532182693481445e-10 ;  /* 0x2f0000000a097423 */ /* 0x000fe2000001007d */
[----:B------:R-:W-:-:S04]  /*12f10*/  FMUL.FTZ R12, R12, R107 ;  /* 0x0000006b0c0c7220 */ /* 0x000fc80000410000 */
[----:B------:R-:W-:Y:S02]  /*12f20*/  FSETP.GTU.FTZ.AND P2, PT, R9, R124, PT ;  /* 0x0000007c0900720b */ /* 0x000fe40003f5c000 */
[----:B------:R-:W-:Y:S02]  /*12f30*/  FSEL R9, R8, RZ, P4 ;  /* 0x000000ff08097208 */ /* 0x000fe40002000000 */
[----:B--2---:R-:W-:Y:S01]  /*12f40*/  FSEL R76, R12, RZ, !P2 ;  /* 0x000000ff0c4c7208 */ /* 0x004fe20005000000 */
[----:B------:R-:W-:Y:S01]  /*12f50*/  IMAD.MOV.U32 R12, RZ, RZ, 0x2 ;  /* 0x00000002ff0c7424 */ /* 0x000fe200078e00ff */
        /* <DEDUP_REMOVED lines=14> */
.L_x_10433:
        /* <DEDUP_REMOVED lines=13> */
.L_x_10435:
[----:B------:R-:W-:Y:S05]  /*13110*/  BSYNC.RECONVERGENT B2 ;  /* 0x0000000000027941 */ /* 0x000fea0003800200 */
.L_x_10434:
        /* <DEDUP_REMOVED lines=51> */
.L_x_10432:
[----:B------:R-:W-:Y:S05]  /*13450*/  BSYNC.RECONVERGENT B1 ;  /* 0x0000000000017941 */ /* 0x000fea0003800200 */
.L_x_10431:
        /* <DEDUP_REMOVED lines=19> */
.L_x_10438:
        /* <DEDUP_REMOVED lines=13> */
.L_x_10440:
[----:B------:R-:W-:Y:S05]  /*13660*/  BSYNC.RECONVERGENT B2 ;  /* 0x0000000000027941 */ /* 0x000fea0003800200 */
.L_x_10439:
        /* <DEDUP_REMOVED lines=51> */
.L_x_10437:
[----:B------:R-:W-:Y:S05]  /*139a0*/  BSYNC.RECONVERGENT B1 ;  /* 0x0000000000017941 */ /* 0x000fea0003800200 */
.L_x_10436:
[----:B------:R-:W-:Y:S01]  /*139b0*/  I2FP.F32.U32 R10, R11 ;  /* 0x0000000b000a7245 */ /* 0x000fe20000201000 */
[----:B------:R-:W-:Y:S01]  /*139c0*/  HADD2.F32 R12, -RZ, R48.H1_H1 ;  /* 0x30000030ff0c7230 */ /* 0x000fe20000004100 */
        /* <DEDUP_REMOVED lines=8> */
[----:B------:R-:W-:Y:S02]  /*13a50*/  ISETP.NE.AND P2, PT, R13, 0x1, PT ;  /* 0x000000010d00780c */ /* 0x000fe40003f45270 */
[----:B------:R-:W-:-:S02]  /*13a60*/  FSEL R12, R9, RZ, P4 ;  /* 0x000000ff090c7208 */ /* 0x000fc40002000000 */
[----:B------:R-:W-:-:S03]  /*13a70*/  PRMT R9, R10, 0x7610, R9 ;  /* 0x000076100a097816 */ /* 0x000fc60000000009 */
[----:B------:R-:W-:-:S04]  /*13a80*/  FADD.FTZ R77, R77, R12 ;  /* 0x0000000c4d4d7221 */ /* 0x000fc80000010000 */
        /* <DEDUP_REMOVED lines=10> */
.L_x_10443:
        /* <DEDUP_REMOVED lines=13> */
.L_x_10445:
[----:B------:R-:W-:Y:S05]  /*13c00*/  BSYNC.RECONVERGENT B2 ;  /* 0x0000000000027941 */ /* 0x000fea0003800200 */
.L_x_10444:
        /* <DEDUP_REMOVED lines=51> */
.L_x_10442:
[----:B------:R-:W-:Y:S05]  /*13f40*/  BSYNC.RECONVERGENT B1 ;  /* 0x0000000000017941 */ /* 0x000fea0003800200 */
.L_x_10441:
        /* <DEDUP_REMOVED lines=19> */
.L_x_10448:
        /* <DEDUP_REMOVED lines=13> */
.L_x_10450:
[----:B------:R-:W-:Y:S05]  /*14150*/  BSYNC.RECONVERGENT B2 ;  /* 0x0000000000027941 */ /* 0x000fea0003800200 */
.L_x_10449:
        /* <DEDUP_REMOVED lines=51> */
.L_x_10447:
[----:B------:R-:W-:Y:S05]  /*14490*/  BSYNC.RECONVERGENT B1 ;  /* 0x0000000000017941 */ /* 0x000fea0003800200 */
.L_x_10446:
        /* <DEDUP_REMOVED lines=24> */
.L_x_10453:
        /* <DEDUP_REMOVED lines=13> */
.L_x_10455:
[----:B------:R-:W-:Y:S05]  /*146f0*/  BSYNC.RECONVERGENT B2 ;  /* 0x0000000000027941 */ /* 0x000fea0003800200 */
.L_x_10454:
        /* <DEDUP_REMOVED lines=51> */
.L_x_10452:
[----:B------:R-:W-:Y:S05]  /*14a30*/  BSYNC.RECONVERGENT B1 ;  /* 0x0000000000017941 */ /* 0x000fea0003800200 */
.L_x_10451:
        /* <DEDUP_REMOVED lines=19> */
.L_x_10458:
        /* <DEDUP_REMOVED lines=13> */
.L_x_10460:
[----:B------:R-:W-:Y:S05]  /*14c40*/  BSYNC.RECONVERGENT B2 ;  /* 0x0000000000027941 */ /* 0x000fea0003800200 */
.L_x_10459:
        /* <DEDUP_REMOVED lines=51> */
.L_x_10457:
[----:B------:R-:W-:Y:S05]  /*14f80*/  BSYNC.RECONVERGENT B1 ;  /* 0x0000000000017941 */ /* 0x000fea0003800200 */
.L_x_10456:
[----:B------:R-:W-:Y:S01]  /*14f90*/  I2FP.F32.U32 R12, R79 ;  /* 0x0000004f000c7245 */ /* 0x000fe20000201000 */
[----:B------:R-:W-:Y:S01]  /*14fa0*/  HADD2.F32 R14, -RZ, R49.H1_H1 ;  /* 0x30000031ff0e7230 */ /* 0x000fe20000004100 */
[----:B------:R-:W-:Y:S01]  /*14fb0*/  BSSY.RECONVERGENT B1, `(.L_x_10461) ;  /* 0x0000057000017945 */ /* 0x000fe20003800200 */
[----:B------:R-:W-:Y:S02]  /*14fc0*/  IMAD.MOV.U32 R88, RZ, RZ, 0x2 ;  /* 0x00000002ff587424 */ /* 0x000fe400078e00ff */
[----:B------:R-:W-:Y:S01]  /*14fd0*/  FFMA.FTZ R13, R12, R125, 1.1641532182693481445e-10 ;  /* 0x2f0000000c0d7423 */ /* 0x000fe2000001007d */
[----:B------:R-:W-:-:S04]  /*14fe0*/  FMUL.FTZ R14, R14, R107 ;  /* 0x0000006b0e0e7220 */ /* 0x000fc80000410000 */
[----:B------:R-:W-:Y:S01]  /*14ff0*/  FSETP.GTU.FTZ.AND P2, PT, R13, R124, PT ;  /* 0x0000007c0d00720b */ /* 0x000fe20003f5c000 */
[----:B------:R-:W-:-:S03]  /*15000*/  IMAD.MOV.U32 R13, RZ, RZ, R0 ;  /* 0x000000ffff0d7224 */ /* 0x000fc600078e0000 */
        /* <DEDUP_REMOVED lines=16> */
.L_x_10463:
        /* <DEDUP_REMOVED lines=13> */
.L_x_10465:
[----:B------:R-:W-:Y:S05]  /*151e0*/  BSYNC.RECONVERGENT B2 ;  /* 0x0000000000027941 */ /* 0x000fea0003800200 */
.L_x_10464:
        /* <DEDUP_REMOVED lines=49> */
[----:B------:R-:W-:Y:S01]  /*15500*/  MOV R13, R85 ;  /* 0x00000055000d7202 */ /* 0x000fe20000000f00 */
[----:B------:R-:W-:-:S07]  /*15510*/  IMAD.MOV.U32 R85, RZ, RZ, R12 ;  /* 0x000000ffff557224 */ /* 0x000fce00078e000c */
.L_x_10462:
[----:B------:R-:W-:Y:S05]  /*15520*/  BSYNC.RECONVERGENT B1 ;  /* 0x0000000000017941 */ /* 0x000fea0003800200 */
.L_x_10461:
        /* <DEDUP_REMOVED lines=18> */
.L_x_10468:
        /* <DEDUP_REMOVED lines=13> */
.L_x_10470:
[----:B------:R-:W-:Y:S05]  /*15720*/  BSYNC.RECONVERGENT B2 ;  /* 0x0000000000027941 */ /* 0x000fea0003800200 */
.L_x_10469:
        /* <DEDUP_REMOVED lines=51> */
.L_x_10467:
[----:B------:R-:W-:Y:S05]  /*15a60*/  BSYNC.RECONVERGENT B1 ;  /* 0x0000000000017941 */ /* 0x000fea0003800200 */
.L_x_10466:
        /* <DEDUP_REMOVED lines=24> */
.L_x_10473:
        /* <DEDUP_REMOVED lines=13> */
.L_x_10475:
[----:B------:R-:W-:Y:S05]  /*15cc0*/  BSYNC.RECONVERGENT B2 ;  /* 0x0000000000027941 */ /* 0x000fea0003800200 */
.L_x_10474:
        /* <DEDUP_REMOVED lines=51> */
.L_x_10472:
[----:B------:R-:W-:Y:S05]  /*16000*/  BSYNC.RECONVERGENT B1 ;  /* 0x0000000000017941 */ /* 0x000fea0003800200 */
.L_x_10471:
        /* <DEDUP_REMOVED lines=18> */
.L_x_10478:
        /* <DEDUP_REMOVED lines=13> */
.L_x_10480:
[----:B------:R-:W-:Y:S05]  /*16200*/  BSYNC.RECONVERGENT B2 ;  /* 0x0000000000027941 */ /* 0x000fea0003800200 */
.L_x_10479:
        /* <DEDUP_REMOVED lines=50> */
[----:B------:R-:W-:-:S07]  /*16530*/  IMAD.MOV.U32 R85, RZ, RZ, R14 ;  /* 0x000000ffff557224 */ /* 0x000fce00078e000e */
.L_x_10477:
[----:B------:R-:W-:Y:S05]  /*16540*/  BSYNC.RECONVERGENT B1 ;  /* 0x0000000000017941 */ /* 0x000fea0003800200 */
.L_x_10476:
        /* <DEDUP_REMOVED lines=24> */
.L_x_10483:
        /* <DEDUP_REMOVED lines=13> */
.L_x_10485:
[----:B------:R-:W-:Y:S05]  /*167a0*/  BSYNC.RECONVERGENT B2 ;  /* 0x0000000000027941 */ /* 0x000fea0003800200 */
.L_x_10484:
        /* <DEDUP_REMOVED lines=51> */
.L_x_10482:
[----:B------:R-:W-:Y:S05]  /*16ae0*/  BSYNC.RECONVERGENT B1 ;  /* 0x0000000000017941 */ /* 0x000fea0003800200 */
.L_x_10481:
[----:B------:R-:W-:Y:S01]  /*16af0*/  ISETP.NE.AND P5, PT, R88, 0x1, PT ;  /* 0x000000015800780c */ /* 0x000fe20003fa5270 */
[----:B------:R-:W-:Y:S01]  /*16b00*/  BSSY.RECONVERGENT B1, `(.L_x_10486) ;  /* 0x0000052000017945 */ /* 0x000fe20003800200 */
[----:B------:R-:W-:Y:S01]  /*16b10*/  I2FP.F32.U32 R14, R82 ;  /* 0x00000052000e7245 */ /* 0x000fe20000201000 */
[----:B------:R-:W-:Y:S02]  /*16b20*/  HADD2.F32 R82, -RZ, R83.H0_H0 ;  /* 0x20000053ff527230 */ /* 0x000fe40000004100 */
[----:B------:R-:W-:Y:S02]  /*16b30*/  IMAD.MOV.U32 R96, RZ, RZ, 0x2 ;  /* 0x00000002ff607424 */ /* 0x000fe400078e00ff */
[----:B------:R-:W-:Y:S01]  /*16b40*/  FFMA.FTZ R97, R14, R125, 1.1641532182693481445e-10 ;  /* 0x2f0000000e617423 */ /* 0x000fe2000001007d */
[----:B------:R-:W-:Y:S01]  /*16b50*/  FMUL.FTZ R14, R82, R107 ;  /* 0x0000006b520e7220 */ /* 0x000fe20000410000 */
[----:B------:R-:W-:-:S03]  /*16b60*/  MOV R82, R0 ;  /* 0x0000000000527202 */ /* 0x000fc60000000f00 */
        /* <DEDUP_REMOVED lines=10> */
.L_x_10488:
        /* <DEDUP_REMOVED lines=13> */
.L_x_10490:
[----:B------:R-:W-:Y:S05]  /*16ce0*/  BSYNC.RECONVERGENT B2 ;  /* 0x0000000000027941 */ /* 0x000fea0003800200 */
.L_x_10489:
        /* <DEDUP_REMOVED lines=48> */
[----:B------:R-:W-:Y:S02]  /*16ff0*/  IMAD.MOV.U32 R85, RZ, RZ, R96 ;  /* 0x000000ffff557224 */ /* 0x000fe400078e0060 */
[----:B------:R-:W-:Y:S01]  /*17000*/  HFMA2 R96, -RZ, RZ, 0, 0 ;  /* 0x00000000ff607431 */ /* 0x000fe200000001ff */
[----:B------:R-:W-:-:S07]  /*17010*/  LOP3.LUT R15, R98, UR4, R97, 0x96, !PT ;  /* 0x00000004620f7c12 */ /* 0x000fce000f8e9661 */
.L_x_10487:
[----:B------:R-:W-:Y:S05]  /*17020*/  BSYNC.RECONVERGENT B1 ;  /* 0x0000000000017941 */ /* 0x000fea0003800200 */
.L_x_10486:
[----:B------:R-:W-:Y:S01]  /*17030*/  I2FP.F32.U32 R82, R82 ;  /* 0x0000005200527245 */ /* 0x000fe20000201000 */
[----:B------:R-:W-:Y:S01]  /*17040*/  HADD2.F32 R88, -RZ, R51.H0_H0 ;  /* 0x20000033ff587230 */ /* 0x000fe20000004100 */
[----:B------:R-:W-:Y:S03]  /*17050*/  BSSY.RECONVERGENT B1, `(.L_x_10491) ;  /* 0x0000057000017945 */ /* 0x000fe60003800200 */
        /* <DEDUP_REMOVED lines=8> */
[----:B------:R-:W-:Y:S01]  /*170e0*/  PRMT R14, R88, 0x7610, R14 ;  /* 0x00007610580e7816 */ /* 0x000fe2000000000e */
[----:B------:R-:W-:-:S02]  /*170f0*/  IMAD.MOV.U32 R97, RZ, RZ, 0x2 ;  /* 0x00000002ff617424 */ /* 0x000fc400078e00ff */
[----:B------:R-:W-:Y:S01]  /*17100*/  @P1 FADD.FTZ R82, R58, R82 ;  /* 0x000000523a521221 */ /* 0x000fe20000010000 */
        /* <DEDUP_REMOVED lines=10> */
.L_x_10493:
        /* <DEDUP_REMOVED lines=13> */
.L_x_10495:
[----:B------:R-:W-:Y:S05]  /*17280*/  BSYNC.RECONVERGENT B2 ;  /* 0x0000000000027941 */ /* 0x000fea0003800200 */
.L_x_10494:
        /* <DEDUP_REMOVED lines=47> */
[----:B------:R-:W-:-:S04]  /*17580*/  IMAD.WIDE.U32 R96, R15, -0x2daee0ad, RZ ;  /* 0xd2511f530f607825 */ /* 0x000fc800078e00ff */
[----:B------:R-:W-:Y:S01]  /*17590*/  IMAD.MOV.U32 R85, RZ, RZ, R96 ;  /* 0x000000ffff557224 */ /* 0x000fe200078e0060 */
[----:B------:R-:W-:Y:S01]  /*175a0*/  LOP3.LUT R15, R98, UR4, R97, 0x96, !PT ;  /* 0x00000004620f7c12 */ /* 0x000fe2000f8e9661 */
[----:B------:R-:W-:-:S07]  /*175b0*/  IMAD.MOV.U32 R97, RZ, RZ, RZ ;  /* 0x000000ffff617224 */ /* 0x000fce00078e00ff */
.L_x_10492:
[----:B------:R-:W-:Y:S05]  /*175c0*/  BSYNC.RECONVERGENT B1 ;  /* 0x0000000000017941 */ /* 0x000fea0003800200 */
.L_x_10491:
[----:B------:R-:W-:Y:S01]  /*175d0*/  ISETP.NE.AND P6, PT, R97, 0x1, PT ;  /* 0x000000016100780c */ /* 0x000fe20003fc5270 */
[----:B------:R-:W-:Y:S01]  /*175e0*/  HADD2.F32 R96, -RZ, R83.H1_H1 ;  /* 0x30000053ff607230 */ /* 0x000fe20000004100 */
[----:B------:R-:W-:Y:S01]  /*175f0*/  I2FP.F32.U32 R88, R88 ;  /* 0x0000005800587245 */ /* 0x000fe20000201000 */
[----:B------:R-:W-:Y:S03]  /*17600*/  BSSY.RECONVERGENT B1, `(.L_x_10496) ;  /* 0x0000052000017945 */ /* 0x000fe60003800200 */
[----:B------:R-:W-:Y:S01]  /*17610*/  FMUL.FTZ R83, R96, R107 ;  /* 0x0000006b60537220 */ /* 0x000fe20000410000 */
[----:B------:R-:W-:Y:S01]  /*17620*/  FFMA.FTZ R99, R88, R125, 1.1641532182693481445e-10 ;  /* 0x2f00000058637423 */ /* 0x000fe2000001007d */
[----:B------:R-:W-:Y:S02]  /*17630*/  HFMA2 R88, -RZ, RZ, 0, 1.1920928955078125e-07 ;  /* 0x00000002ff587431 */ /* 0x000fe400000001ff */
[----:B------:R-:W-:-:S02]  /*17640*/  IMAD.MOV.U32 R96, RZ, RZ, R0 ;  /* 0x000000ffff607224 */ /* 0x000fc400078e0000 */
        /* <DEDUP_REMOVED lines=10> */
.L_x_10498:
        /* <DEDUP_REMOVED lines=15> */
.L_x_10500:
[----:B------:R-:W-:Y:S05]  /*177e0*/  BSYNC.RECONVERGENT B2 ;  /* 0x0000000000027941 */ /* 0x000fea0003800200 */
.L_x_10499:
        /* <DEDUP_REMOVED lines=51> */
.L_x_10497:
[----:B------:R-:W-:Y:S05]  /*17b20*/  BSYNC.RECONVERGENT B1 ;  /* 0x0000000000017941 */ /* 0x000fea0003800200 */
.L_x_10496:
        /* <DEDUP_REMOVED lines=11> */
.L_x_10420:
        /* <DEDUP_REMOVED lines=16> */
.L_x_10504:
        /* <DEDUP_REMOVED lines=13> */
.L_x_10506:
[----:B------:R-:W-:Y:S05]  /*17db0*/  BSYNC.RECONVERGENT B2 ;  /* 0x0000000000027941 */ /* 0x000fea0003800200 */
.L_x_10505:
        /* <DEDUP_REMOVED lines=56> */
.L_x_10503:
[----:B------:R-:W-:Y:S05]  /*18140*/  BSYNC.RECONVERGENT B1 ;  /* 0x0000000000017941 */ /* 0x000fea0003800200 */
.L_x_10502:
[----:B------:R-:W2:Y:S01]  /*18150*/  LDC R103, c[0x0][0x404] ;  /* 0x00010100ff677b82 */ /* 0x000ea20000000800 */
[----:B------:R-:W-:Y:S01]  /*18160*/  ISETP.NE.AND P2, PT, R78, 0x1, PT ;  /* 0x000000014e00780c */ /* 0x000fe20003f45270 */
[----:B------:R-:W-:Y:S01]  /*18170*/  HFMA2 R102, -RZ, RZ, 0.1171875, 0 ;  /* 0x2f800000ff667431 */ /* 0x000fe200000001ff */
[----:B------:R-:W-:Y:S01]  /*18180*/  I2FP.F32.U32 R77, R76 ;  /* 0x0000004c004d7245 */ /* 0x000fe20000201000 */
[----:B------:R-:W-:Y:S01]  /*18190*/  BSSY.RECONVERGENT B1, `(.L_x_10507) ;  /* 0x0000056000017945 */ /* 0x000fe20003800200 */
[----:B------:R-:W-:-:S03]  /*181a0*/  IMAD.MOV.U32 R88, RZ, RZ, 0x2 ;  /* 0x00000002ff587424 */ /* 0x000fc600078e00ff */
[----:B------:R-:W-:Y:S01]  /*181b0*/  FFMA.FTZ R76, R77, R102, 1.1641532182693481445e-10 ;  /* 0x2f0000004d4c7423 */ /* 0x000fe20000010066 */
[----:B------:R-:W-:-:S04]  /*181c0*/  MOV R77, R0 ;  /* 0x00000000004d7202 */ /* 0x000fc80000000f00 */
[----:B--2---:R-:W-:Y:S01]  /*181d0*/  FSETP.LE.FTZ.AND P3, PT, R76, R103, PT ;  /* 0x000000674c00720b */ /* 0x004fe20003f73000 */
[----:B-----5:R-:W-:-:S03]  /*181e0*/  HADD2.F32 R76, -RZ, R80.H0_H0 ;  /* 0x20000050ff4c7230 */ /* 0x020fc60000004100 */
        /* <DEDUP_REMOVED lines=10> */
.L_x_10509:
        /* <DEDUP_REMOVED lines=13> */
.L_x_10511:
[----:B------:R-:W-:Y:S05]  /*18360*/  BSYNC.RECONVERGENT B2 ;  /* 0x0000000000027941 */ /* 0x000fea0003800200 */
.L_x_10510:
        /* <DEDUP_REMOVED lines=54> */
[----:B------:R-:W-:Y:S01]  /*186d0*/  IMAD.MOV.U32 R88, RZ, RZ, RZ ;  /* 0x000000ffff587224 */ /* 0x000fe200078e00ff */
[----:B------:R-:W-:-:S07]  /*186e0*/  MOV R85, R78 ;  /* 0x0000004e00557202 */ /* 0x000fce0000000f00 */
.L_x_10508:
[----:B------:R-:W-:Y:S05]  /*186f0*/  BSYNC.RECONVERGENT B1 ;  /* 0x0000000000017941 */ /* 0x000fea0003800200 */
.L_x_10507:
[----:B------:R-:W-:Y:S01]  /*18700*/  ISETP.NE.AND P2, PT, R88, 0x1, PT ;  /* 0x000000015800780c */ /* 0x000fe20003f45270 */
[----:B------:R-:W-:Y:S01]  /*18710*/  BSSY.RECONVERGENT B1, `(.L_x_10512) ;  /* 0x0000057000017945 */ /* 0x000fe20003800200 */
[----:B------:R-:W-:Y:S01]  /*18720*/  I2FP.F32.U32 R77, R77 ;  /* 0x0000004d004d7245 */ /* 0x000fe20000201000 */
[----:B------:R-:W-:Y:S02]  /*18730*/  HFMA2 R92, -RZ, RZ, 0, 1.1920928955078125e-07 ;  /* 0x00000002ff5c7431 */ /* 0x000fe400000001ff */
[----:B------:R-:W-:Y:S02]  /*18740*/  IMAD.MOV.U32 R79, RZ, RZ, R0 ;  /* 0x000000ffff4f7224 */ /* 0x000fe400078e0000 */
[----:B------:R-:W-:Y:S01]  /*18750*/  FFMA.FTZ R78, R77, R102, 1.1641532182693481445e-10 ;  /* 0x2f0000004d4e7423 */ /* 0x000fe20000010066 */
[----:B------:R-:W-:-:S04]  /*18760*/  HADD2.F32 R77, -RZ, R80.H1_H1 ;  /* 0x30000050ff4d7230 */ /* 0x000fc80000004100 */
        /* <DEDUP_REMOVED lines=11> */
.L_x_10514:
        /* <DEDUP_REMOVED lines=13> */
.L_x_10516:
[----:B------:R-:W-:Y:S05]  /*188f0*/  BSYNC.RECONVERGENT B2 ;  /* 0x0000000000027941 */ /* 0x000fea0003800200 */
.L_x_10515:
        /* <DEDUP_REMOVED lines=56> */
.L_x_10513:
[----:B------:R-:W-:Y:S05]  /*18c80*/  BSYNC.RECONVERGENT B1 ;  /* 0x0000000000017941 */ /* 0x000fea0003800200 */
.L_x_10512:
        /* <DEDUP_REMOVED lines=18> */
.L_x_10519:
        /* <DEDUP_REMOVED lines=13> */
.L_x_10521:
[----:B------:R-:W-:Y:S05]  /*18e80*/  BSYNC.RECONVERGENT B2 ;  /* 0x0000000000027941 */ /* 0x000fea0003800200 */
.L_x_10520:
        /* <DEDUP_REMOVED lines=54> */
[----:B------:R-:W-:Y:S02]  /*191f0*/  LOP3.LUT R15, R94, UR5, R93, 0x96, !PT ;  /* 0x000000055e0f7c12 */ /* 0x000fe4000f8e965d */
[----:B------:R-:W-:-:S07]  /*19200*/  MOV R85, R92 ;  /* 0x0000005c00557202 */ /* 0x000fce0000000f00 */
.L_x_10518:
[----:B------:R-:W-:Y:S05]  /*19210*/  BSYNC.RECONVERGENT B1 ;  /* 0x0000000000017941 */ /* 0x000fea0003800200 */
.L_x_10517:
        /* <DEDUP_REMOVED lines=18> */
.L_x_10524:
        /* <DEDUP_REMOVED lines=13> */
.L_x_10526:
[----:B------:R-:W-:Y:S05]  /*19410*/  BSYNC.RECONVERGENT B2 ;  /* 0x0000000000027941 */ /* 0x000fea0003800200 */
.L_x_10525:
        /* <DEDUP_REMOVED lines=56> */
.L_x_10523:
[----:B------:R-:W-:Y:S05]  /*197a0*/  BSYNC.RECONVERGENT B1 ;  /* 0x0000000000017941 */ /* 0x000fea0003800200 */
.L_x_10522:
        /* <DEDUP_REMOVED lines=17> */
.L_x_10529:
        /* <DEDUP_REMOVED lines=13> */
.L_x_10531:
[----:B------:R-:W-:Y:S05]  /*19990*/  BSYNC.RECONVERGENT B2 ;  /* 0x0000000000027941 */ /* 0x000fea0003800200 */
.L_x_10530:
        /* <DEDUP_REMOVED lines=56> */
.L_x_10528:
[----:B------:R-:W-:Y:S05]  /*19d20*/  BSYNC.RECONVERGENT B1 ;  /* 0x0000000000017941 */ /* 0x000fea0003800200 */
.L_x_10527:
        /* <DEDUP_REMOVED lines=17> */
.L_x_10534:
        /* <DEDUP_REMOVED lines=13> */
.L_x_10536:
[----:B------:R-:W-:Y:S05]  /*19f10*/  BSYNC.RECONVERGENT B2 ;  /* 0x0000000000027941 */ /* 0x000fea0003800200 */
.L_x_10535:
        /* <DEDUP_REMOVED lines=56> */
.L_x_10533:
[----:B------:R-:W-:Y:S05]  /*1a2a0*/  BSYNC.RECONVERGENT B1 ;  /* 0x0000000000017941 */ /* 0x000fea0003800200 */
.L_x_10532:
        /* <DEDUP_REMOVED lines=17> */
.L_x_10539:
        /* <DEDUP_REMOVED lines=13> */
.L_x_10541:
[----:B------:R-:W-:Y:S05]  /*1a490*/  BSYNC.RECONVERGENT B2 ;  /* 0x0000000000027941 */ /* 0x000fea0003800200 */
.L_x_10540:
        /* <DEDUP_REMOVED lines=56> */
.L_x_10538:
[----:B------:R-:W-:Y:S05]  /*1a820*/  BSYNC.RECONVERGENT B1 ;  /* 0x0000000000017941 */ /* 0x000fea0003800200 */
.L_x_10537:
        /* <DEDUP_REMOVED lines=37> */
.L_x_10501:
        /* <DEDUP_REMOVED lines=19> */
[----:B-1----:R-:W-:Y:S01]  /*1abb0*/  IMAD.WIDE.U32 R86, R84, 0x20, R86 ;  /* 0x0000002054567825 */ /* 0x002fe200078e0056 */
[----:B------:R-:W-:-:S04]  /*1abc0*/  MOV R89, R85 ;  /* 0x0000005500597202 */ /* 0x000fc80000000f00 */
[----:B------:R2:W-:Y:S04]  /*1abd0*/  STG.E.128 desc[UR6][R86.64], R76 ;  /* 0x0000004c56007986 */ /* 0x0005e8000c101d06 */
[----:B------:R2:W-:Y:S04]  /*1abe0*/  STG.E.128 desc[UR6][R86.64+0x10], R80 ;  /* 0x0000105056007986 */ /* 0x0005e8000c101d06 */
[----:B------:R2:W-:Y:S01]  /*1abf0*/  STG.E.64 desc[UR6][R94.64], R92 ;  /* 0x0000005c5e007986 */ /* 0x0005e2000c101b06 */
[----:B------:R-:W-:Y:S05]  /*1ac00*/  @!P0 BRA `(.L_x_10419) ;  /* 0x0000000000508947 */ /* 0x000fea0003800000 */
[----:B--2---:R-:W-:Y:S01]  /*1ac10*/  IMAD.U32 R86, R14, 0x10000, RZ ;  /* 0x000100000e567824 */ /* 0x004fe200078e00ff */
        /* <DEDUP_REMOVED lines=12> */
[----:B------:R-:W-:-:S05]  /*1ace0*/  IMAD.WIDE.U32 R92, R92, 0x10000, RZ ;  /* 0x000100005c5c7825 */ /* 0x000fca00078e00ff */
[----:B------:R-:W-:Y:S02]  /*1acf0*/  LOP3.LUT R85, R93, R85, R87, 0xfe, !PT ;  /* 0x000000555d557212 */ /* 0x000fe400078efe57 */
[----:B------:R-:W-:-:S04]  /*1ad00*/  LOP3.LUT R87, R94, R86, R92, 0xfe, !PT ;  /* 0x000000565e577212 */ /* 0x000fc800078efe5c */
[----:B------:R-:W-:Y:S02]  /*1ad10*/  LOP3.LUT R86, R87, 0xff, R8, 0xf8, !PT ;  /* 0x000000ff57567812 */ /* 0x000fe400078ef808 */
[----:B------:R-:W-:Y:S01]  /*1ad20*/  LOP3.LUT R87, R85, R95, RZ, 0xfc, !PT ;  /* 0x0000005f55577212 */ /* 0x000fe200078efcff */
[----:B0-----:R-:W-:-:S05]  /*1ad30*/  IMAD.WIDE.U32 R84, R84, 0x8, R96 ;  /* 0x0000000854547825 */ /* 0x001fca00078e0060 */
[----:B------:R3:W-:Y:S02]  /*1ad40*/  STG.E.64 desc[UR6][R84.64], R86 ;  /* 0x0000005654007986 */ /* 0x0007e4000c101b06 */
.L_x_10419:
[----:B------:R-:W-:Y:S05]  /*1ad50*/  BSYNC.RECONVERGENT B0 ;  /* 0x0000000000007941 */ /* 0x000fea0003800200 */
.L_x_10418:
[----:B0-2---:R-:W2:Y:S01]  /*1ad60*/  LDL R94, [R1+0x8] ;  /* 0x00000800015e7983 */ /* 0x005ea20000100800 */
[----:B---3--:R-:W-:Y:S01]  /*1ad70*/  FADD.FTZ R84, RZ, R60 ;  /* 0x0000003cff547221 */ /* 0x008fe20000010000 */
[C---:B------:R-:W-:Y:S01]  /*1ad80*/  ISETP.GE.U32.AND P0, PT, R6.reuse, 0x100, PT ;  /* 0x000001000600780c */ /* 0x040fe20003f06070 */
[----:B------:R-:W-:Y:S01]  /*1ad90*/  BSSY.RECONVERGENT B0, `(.L_x_10542) ;  /* 0x000006d000007945 */ /* 0x000fe20003800200 */
[C---:B------:R-:W-:Y:S01]  /*1ada0*/  ISETP.GT.U32.AND P2, PT, R6.reuse, 0x1ff, PT ;  /* 0x000001ff0600780c */ /* 0x040fe20003f44070 */
[----:B------:R-:W-:Y:S01]  /*1adb0*/  FADD.FTZ R85, R61, R84 ;  /* 0x000000543d557221 */ /* 0x000fe20000010000 */
[----:B------:R-:W-:Y:S01]  /*1adc0*/  ISETP.GT.U32.AND P1, PT, R6, 0x2ff, PT ;  /* 0x000002ff0600780c */ /* 0x000fe20003f24070 */
[----:B------:R-:W0:Y:S01]  /*1add0*/  S2R R95, SR_TID.X ;  /* 0x00000000005f7919 */ /* 0x000e220000002100 */
        /* <DEDUP_REMOVED lines=104> */
.L_x_10543:
[----:B------:R-:W-:Y:S05]  /*1b460*/  BSYNC.RECONVERGENT B0 ;  /* 0x0000000000007941 */ /* 0x000fea0003800200 */
.L_x_10542:
        /* <DEDUP_REMOVED lines=12> */
.L_x_10545:
[----:B------:R-:W-:Y:S05]  /*1b530*/  BSYNC.RECONVERGENT B0 ;  /* 0x0000000000007941 */ /* 0x000fea0003800200 */
.L_x_10544:
        /* <DEDUP_REMOVED lines=11> */
[C---:B-1----:R-:W-:Y:S01]  /*1b5f0*/  FMUL.FTZ R100, R97.reuse, R96 ;  /* 0x0000006061647220 */ /* 0x042fe20000410000 */
[----:B------:R-:W1:Y:S01]  /*1b600*/  MUFU.RCP R93, R86 ;  /* 0x00000056005d7308 */ /* 0x000e620000001000 */
[----:B------:R-:W-:Y:S01]  /*1b610*/  FADD.FTZ R97, -R97, R84 ;  /* 0x0000005461617221 */ /* 0x000fe20000010100 */
[----:B--2---:R-:W-:Y:S01]  /*1b620*/  FADD.FTZ R94, R94, R85 ;  /* 0x000000555e5e7221 */ /* 0x004fe20000010000 */
[----:B------:R-:W-:-:S02]  /*1b630*/  FFMA.FTZ R100, R99, R84, R100 ;  /* 0x0000005463647223 */ /* 0x000fc40000010064 */
        /* <DEDUP_REMOVED lines=44> */
[----:B0-----:R-:W-:Y:S01]  /*1b900*/  FFMA.FTZ R94, R103, UR25, R96 ;  /* 0x00000019675e7c23 */ /* 0x001fe20008010060 */
[----:B------:R-:W-:-:S03]  /*1b910*/  FSEL R96, R93, RZ, !P2 ;  /* 0x000000ff5d607208 */ /* 0x000fc60005000000 */
[----:B------:R-:W-:Y:S01]  /*1b920*/  FADD.FTZ R94, R94, R97 ;  /* 0x000000615e5e7221 */ /* 0x000fe20000010000 */
[----:B------:R-:W-:Y:S02]  /*1b930*/  IMAD.U32 R97, RZ, RZ, UR17 ;  /* 0x00000011ff617e24 */ /* 0x000fe4000f8e00ff */
[----:B-1----:R-:W-:-:S03]  /*1b940*/  @!P1 IMAD.WIDE R84, R99, 0x4, R84 ;  /* 0x0000000463549825 */ /* 0x002fc600078e0254 */
[----:B------:R-:W0:Y:S01]  /*1b950*/  MUFU.RSQ R94, R94 ;  /* 0x0000005e005e7308 */ /* 0x000e220000001400 */
[----:B---3--:R-:W-:-:S05]  /*1b960*/  @!P1 IMAD.WIDE R86, R97, 0x4, R86 ;  /* 0x0000000461569825 */ /* 0x008fca00078e0256 */
[----:B------:R1:W-:Y:S04]  /*1b970*/  @!P1 STG.E desc[UR6][R86.64], R93 ;  /* 0x0000005d56009986 */ /* 0x0003e8000c101906 */
[----:B0-----:R1:W-:Y:S01]  /*1b980*/  @!P1 STG.E desc[UR6][R84.64], R94 ;  /* 0x0000005e54009986 */ /* 0x0013e2000c101906 */
[----:B------:R-:W-:Y:S05]  /*1b990*/  @!P0 BRA `(.L_x_10547) ;  /* 0x0000000000808947 */ /* 0x000fea0003800000 */
[--C-:B-1----:R-:W-:Y:S01]  /*1b9a0*/  FADD.FTZ R85, R60, -R96.reuse ;  /* 0x800000603c557221 */ /* 0x102fe20000010000 */
        /* <DEDUP_REMOVED lines=13> */
[----:B------:R-:W-:Y:S01]  /*1ba80*/  F2FP.F16.F32.PACK_AB R84, R85, R84 ;  /* 0x000000545554723e */ /* 0x000fe200000000ff */
        /* <DEDUP_REMOVED lines=12> */
[----:B------:R-:W-:Y:S01]  /*1bb50*/  F2FP.F16.F32.PACK_AB R85, R86, R85 ;  /* 0x000000555655723e */ /* 0x000fe200000000ff */
[----:B------:R-:W-:Y:S01]  /*1bb60*/  VIADD R91, R91, 0x100 ;  /* 0x000001005b5b7836 */ /* 0x000fe20000000000 */
[----:B------:R-:W-:Y:S02]  /*1bb70*/  F2FP.F16.F32.PACK_AB R87, R100, R87 ;  /* 0x000000576457723e */ /* 0x000fe400000000ff */
[----:B------:R-:W-:-:S05]  /*1bb80*/  F2FP.F16.F32.PACK_AB R86, R98, R97 ;  /* 0x000000616256723e */ /* 0x000fca00000000ff */
[----:B------:R0:W-:Y:S02]  /*1bb90*/  STG.E.128 desc[UR6][R92.64], R84 ;  /* 0x000000545c007986 */ /* 0x0001e4000c101d06 */
.L_x_10547:
[----:B------:R-:W-:Y:S05]  /*1bba0*/  BSYNC.RECONVERGENT B0 ;  /* 0x0000000000007941 */ /* 0x000fea0003800200 */
.L_x_10546:
[----:B------:R-:W-:Y:S01]  /*1bbb0*/  ISETP.NE.AND P0, PT, R106, RZ, PT ;  /* 0x000000ff6a00720c */ /* 0x000fe20003f05270 */
[----:B------:R-:W-:-:S12]  /*1bbc0*/  BSSY.RECONVERGENT B0, `(.L_x_10548) ;  /* 0x0000022000007945 */ /* 0x000fd80003800200 */
[----:B------:R-:W-:Y:S05]  /*1bbd0*/  @!P0 BRA `(.L_x_10549) ;  /* 0x0000000000808947 */ /* 0x000fea0003800000 */
[--C-:B01----:R-:W-:Y:S01]  /*1bbe0*/  FADD.FTZ R85, R68, -R96.reuse ;  /* 0x8000006044557221 */ /* 0x103fe20000010000 */
        /* <DEDUP_REMOVED lines=27> */
[----:B------:R-:W-:Y:S02]  /*1bda0*/  F2FP.F16.F32.PACK_AB R85, R86, R85 ;  /* 0x000000555655723e */ /* 0x000fe400000000ff */
[----:B------:R-:W-:Y:S02]  /*1bdb0*/  F2FP.F16.F32.PACK_AB R86, R98, R97 ;  /* 0x000000616256723e */ /* 0x000fe400000000ff */
[----:B------:R-:W-:-:S05]  /*1bdc0*/  F2FP.F16.F32.PACK_AB R87, R100, R87 ;  /* 0x000000576457723e */ /* 0x000fca00000000ff */
[----:B------:R2:W-:Y:S02]  /*1bdd0*/  STG.E.128 desc[UR6][R92.64], R84 ;  /* 0x000000545c007986 */ /* 0x0005e4000c101d06 */
.L_x_10549:
[----:B------:R-:W-:Y:S05]  /*1bde0*/  BSYNC.RECONVERGENT B0 ;  /* 0x0000000000007941 */ /* 0x000fea0003800200 */
.L_x_10548:
        /* <DEDUP_REMOVED lines=32> */
[----:B------:R-:W-:-:S05]  /*1bff0*/  F2FP.F16.F32.PACK_AB R84, R97, R84 ;  /* 0x000000546154723e */ /* 0x000fca00000000ff */
[----:B------:R3:W-:Y:S02]  /*1c000*/  STG.E.128 desc[UR6][R92.64], R84 ;  /* 0x000000545c007986 */ /* 0x0007e4000c101d06 */
.L_x_10551:
[----:B------:R-:W-:Y:S05]  /*1c010*/  BSYNC.RECONVERGENT B0 ;  /* 0x0000000000007941 */ /* 0x000fea0003800200 */
.L_x_10550:
[----:B------:R-:W-:Y:S02]  /*1c020*/  UIADD3 UR17, UPT, UPT, UR17, UR14, URZ ;  /* 0x0000000e11117290 */ /* 0x000fe4000fffe0ff */
[----:B------:R-:W-:Y:S02]  /*1c030*/  UPLOP3.LUT UP1, UPT, UPT, UPT, UP1, 0x40, 0x4 ;  /* 0x000000000004789c */ /* 0x000fe40003f2e810 */
[----:B------:R-:W-:-:S09]  /*1c040*/  UISETP.GE.AND UP0, UPT, UR17, UR15, UPT ;  /* 0x0000000f1100728c */ /* 0x000fd2000bf06270 */
[----:B------:R-:W-:Y:S05]  /*1c050*/  BRA.U !UP0, `(.L_x_10552) ;  /* 0xfffffe4d08247547 */ /* 0x000fea000b83ffff */
[----:B------:R-:W-:Y:S05]  /*1c060*/  EXIT ;  /* 0x000000000000794d */ /* 0x000fea0003800000 */
.L_x_10553:
        /* <DEDUP_REMOVED lines=9> */
.L_x_13726:


//--------------------- .text._ZN10layer_norm31ln_parallel_residual_fwd_kernelINS_13Kernel_traitsIf6__halffS2_fjLj6144ELj1ELj1ELj8ELj16ENS_18Kernel_traits_baseILj6144EfS2_fS2_fjLj256EEEEELb1ELb1ELb1EEEvNS_9FwdParamsE --------------------------
	.section	.text._ZN10layer_norm31ln_parallel_residual_fwd_kernelINS_13Kernel_traitsIf6__halffS2_fjLj6144ELj1ELj1ELj8ELj16ENS_18Kernel_traits_baseILj6144EfS2_fS2_fjLj256EEEEELb1ELb1ELb1EEEvNS_9FwdParamsE,"ax",@progbits
	.align	128
        .global         _ZN10layer_norm31ln_parallel_residual_fwd_kernelINS_13Kernel_traitsIf6__halffS2_fjLj6144ELj1ELj1ELj8ELj16ENS_18Kernel_traits_baseILj6144EfS2_fS2_fjLj256EEEEELb1ELb1ELb1EEEvNS_9FwdParamsE
        .type           _ZN10layer_norm31ln_parallel_residual_fwd_kernelINS_13Kernel_traitsIf6__halffS2_fjLj6144ELj1ELj1ELj8ELj16ENS_18Kernel_traits_baseILj6144EfS2_fS2_fjLj256EEEEELb1ELb1ELb1EEEvNS_9FwdParamsE,@function
        .size           _ZN10layer_norm31ln_parallel_residual_fwd_kernelINS_13Kernel_traitsIf6__halffS2_fjLj6144ELj1ELj1ELj8ELj16ENS_18Kernel_traits_baseILj6144EfS2_fS2_fjLj256EEEEELb1ELb1ELb1EEEvNS_9FwdParamsE,(.L_x_13727 - _ZN10layer_norm31ln_parallel_residual_fwd_kernelINS_13Kernel_traitsIf6__halffS2_fjLj6144ELj1ELj1ELj8ELj16ENS_18Kernel_traits_baseILj6144EfS2_fS2_fjLj256EEEEELb1ELb1ELb1EEEvNS_9FwdParamsE)
        .other          _ZN10layer_norm31ln_parallel_residual_fwd_kernelINS_13Kernel_traitsIf6__halffS2_fjLj6144ELj1ELj1ELj8ELj16ENS_18Kernel_traits_baseILj6144EfS2_fS2_fjLj256EEEEELb1ELb1ELb1EEEvNS_9FwdParamsE,@"STO_CUDA_ENTRY STV_DEFAULT"
_ZN10layer_norm31ln_parallel_residual_fwd_kernelINS_13Kernel_traitsIf6__halffS2_fjLj6144ELj1ELj1ELj8ELj16ENS_18Kernel_traits_baseILj6144EfS2_fS2_fjLj256EEEEELb1ELb1ELb1EEEvNS_9FwdParamsE:
.text._ZN10layer_norm31ln_parallel_residual_fwd_kernelINS_13Kernel_traitsIf6__halffS2_fjLj6144ELj1ELj1ELj8ELj16ENS_18Kernel_traits_baseILj6144EfS2_fS2_fjLj256EEEEELb1ELb1ELb1EEEvNS_9FwdParamsE:
        /* <DEDUP_REMOVED lines=58> */
.L_x_10554:
        /* <DEDUP_REMOVED lines=8> */
[----:B------:R-:W-:Y:S01]  /*0420*/  IMAD.HI.U32 R4, R0, -0x326172a9, RZ ;  /* 0xcd9e8d5700047827 */ /* 0x000fe200078e00ff */
[--C-:B------:R-:W-:Y:S01]  /*0430*/  SHF.R.U64 R2, R6, 0x2, R7.reuse ;  /* 0x0000000206027819 */ /* 0x100fe20000001207 */
[----:B------:R-:W2:Y:S01]  /*0440*/  LDCU.U8 UR39, c[0x0][0x410] ;  /* 0x00008200ff2777ac */ /* 0x000ea20008000000 */
[----:B------:R-:W-:Y:S01]  /*0450*/  SHF.R.U32.HI R3, RZ, 0x2, R7 ;  /* 0x00000002ff037819 */ /* 0x000fe20000011607 */
[----:B----4-:R-:W-:Y:S01]  /*0460*/  IMAD R8, R0, -0x326172a9, RZ ;  /* 0xcd9e8d5700087824 */ /* 0x010fe200078e02ff */
[----:B------:R-:W-:Y:S01]  /*0470*/  LOP3.LUT R101, R6, 0x3, RZ, 0xc0, !PT ;  /* 0x0000000306657812 */ /* 0x000fe200078ec0ff */
[----:B------:R-:W-:Y:S01]  /*0480*/  IMAD.HI.U32 R5, R2, -0x2daee0ad, RZ ;  /* 0xd2511f5302057827 */ /* 0x000fe200078e00ff */
[----:B------:R-:W3:Y:S01]  /*0490*/  LDCU UR20, c[0x0][0x400] ;  /* 0x00008000ff1477ac */ /* 0x000ee20008000800 */
[----:B------:R-:W-:-:S02]  /*04a0*/  LOP3.LUT R4, R3, UR8, R4, 0x96, !PT ;  /* 0x0000000803047c12 */ /* 0x000fc4000f8e9604 */
[----:B------:R-:W-:Y:S01]  /*04b0*/  IMAD R10, R2, -0x2daee0ad, RZ ;  /* 0xd2511f53020a7824 */ /* 0x000fe200078e02ff */
[----:B------:R-:W-:Y:S01]  /*04c0*/  UIADD3 UR21, UPT, UPT, UR8, -0x61c88647, URZ ;  /* 0x9e3779b908157890 */ /* 0x000fe2000fffe0ff */
        /* <DEDUP_REMOVED lines=49> */
[----:B------:R-:W4:Y:S03]  /*07e0*/  LDCU UR7, c[0x0][0x408] ;  /* 0x00008100ff0777ac */ /* 0x000f260008000800 */
[----:B------:R-:W-:Y:S01]  /*07f0*/  IMAD R9, R4, -0x2daee0ad, RZ ;  /* 0xd2511f5304097824 */ /* 0x000fe200078e02ff */
[----:B------:R-:W-:Y:S01]  /*0800*/  LOP3.LUT R7, R10, UR12, R7, 0x96, !PT ;  /* 0x0000000c0a077c12 */ /* 0x000fe2000f8e9607 */
[----:B------:R-:W-:Y:S01]  /*0810*/  IMAD R10, R5, -0x326172a9, RZ ;  /* 0xcd9e8d57050a7824 */ /* 0x000fe200078e02ff */
[----:B------:R-:W0:Y:S01]  /*0820*/  LDCU.64 UR12, c[0x0][0x398] ;  /* 0x00007300ff0c77ac */ /* 0x000e220008000a00 */
[----:B------:R-:W-:Y:S01]  /*0830*/  IMAD.HI.U32 R5, R8, -0x326172a9, RZ ;  /* 0xcd9e8d5708057827 */ /* 0x000fe200078e00ff */
[----:B------:R-:W0:Y:S03]  /*0840*/  LDCU.64 UR16, c[0x0][0x3a0] ;  /* 0x00007400ff1077ac */ /* 0x000e260008000a00 */
        /* <DEDUP_REMOVED lines=22> */
[----:B------:R-:W-:Y:S01]  /*09b0*/  IMAD.MOV.U32 R6, RZ, RZ, RZ ;  /* 0x000000ffff067224 */ /* 0x000fe200078e00ff */
[----:B------:R-:W-:Y:S01]  /*09c0*/  LOP3.LUT R5, R10, UR28, R5, 0x96, !PT ;  /* 0x0000001c0a057c12 */ /* 0x000fe2000f8e9605 */
[----:B------:R-:W-:Y:S02]  /*09d0*/  IMAD R100, R11, -0x2daee0ad, RZ ;  /* 0xd2511f530b647824 */ /* 0x000fe400078e02ff */
[----:B01234-:R-:W-:-:S07]  /*09e0*/  IMAD R8, R8, -0x326172a9, RZ ;  /* 0xcd9e8d5708087824 */ /* 0x01ffce00078e02ff */
.L_x_10784:
[----:B------:R-:W-:Y:S01]  /*09f0*/  ISETP.NE.U32.AND P1, PT, RZ, UR16, PT ;  /* 0x00000010ff007c0c */ /* 0x000fe2000bf25070 */
[----:B------:R-:W-:Y:S01]  /*0a00*/  UIMAD UR4, UR18, UR19, URZ ;  /* 0x00000013120472a4 */ /* 0x000fe2000f8e02ff */
[----:B0-----:R-:W0:Y:S02]  /*0a10*/  LDC.64 R92, c[0x0][0x390] ;  /* 0x0000e400ff5c7b82 */ /* 0x001e240000000a00 */
[----:B------:R-:W-:Y:S01]  /*0a20*/  ISETP.NE.AND.EX P1, PT, RZ, UR17, PT, P1 ;  /* 0x00000011ff007c0c */ /* 0x000fe2000bf25310 */
[----:B------:R-:W-:-:S04]  /*0a30*/  USHF.R.S32.HI UR5, URZ, 0x1f, UR4 ;  /* 0x0000001fff057899 */ /* 0x000fc80008011404 */
[----:B------:R-:W-:Y:S01]  /*0a40*/  ULEA.HI UR5, UR5, UR4, URZ, 0x3 ;  /* 0x0000000405057291 */ /* 0x000fe2000f8f18ff */
[----:B------:R-:W1:Y:S05]  /*0a50*/  @P0 LDC.64 R16, c[0x0][0x398] ;  /* 0x0000e600ff100b82 */ /* 0x000e6a0000000a00 */
        /* <DEDUP_REMOVED lines=12> */
[----:B------:R-:W-:Y:S01]  /*0b20*/  HFMA2 R102, -RZ, RZ, 0.1171875, 0 ;  /* 0x2f800000ff667431 */ /* 0x000fe200000001ff */
        /* <DEDUP_REMOVED lines=26> */
.L_x_10557:
        /* <DEDUP_REMOVED lines=12> */
.L_x_10558:
        /* <DEDUP_REMOVED lines=41> */
[----:B------:R-:W-:-:S07]  /*1020*/  IMAD.MOV.U32 R18, RZ, RZ, RZ ;  /* 0x000000ffff127224 */ /* 0x000fce00078e00ff */
.L_x_10556:
        /* <DEDUP_REMOVED lines=18> */
.L_x_10560:
        /* <DEDUP_REMOVED lines=12> */
.L_x_10561:
        /* <DEDUP_REMOVED lines=43> */
.L_x_10559:
[----:B------:R-:W-:Y:S01]  /*14c0*/  ISETP.NE.AND P0, PT, R19, 0x1, PT ;  /* 0x000000011300780c */ /* 0x000fe20003f05270 */
[----:B------:R-:W-:Y:S01]  /*14d0*/  HADD2.F32 R21, -RZ, R12.H1_H1 ;  /* 0x3000000cff157230 */ /* 0x000fe20000004100 */
[----:B------:R-:W-:Y:S01]  /*14e0*/  I2FP.F32.U32 R17, R16 ;  /* 0x0000001000117245 */ /* 0x000fe20000201000 */
[----:B------:R-:W-:Y:S02]  /*14f0*/  IMAD.MOV.U32 R16, RZ, RZ, 0x2 ;  /* 0x00000002ff107424 */ /* 0x000fe400078e00ff */
        /* <DEDUP_REMOVED lines=13> */
.L_x_10563:
        /* <DEDUP_REMOVED lines=12> */
.L_x_10564:
        /* <DEDUP_REMOVED lines=43> */
.L_x_10562:
        /* <DEDUP_REMOVED lines=17> */
.L_x_10566:
        /* <DEDUP_REMOVED lines=12> */
.L_x_10567:
        /* <DEDUP_REMOVED lines=43> */
.L_x_10565:
        /* <DEDUP_REMOVED lines=16> */
.L_x_10569:
        /* <DEDUP_REMOVED lines=12> */
.L_x_10570:
        /* <DEDUP_REMOVED lines=43> */
.L_x_10568:
[----:B------:R-:W-:Y:S01]  /*2230*/  ISETP.NE.AND P0, PT, R16, 0x1, PT ;  /* 0x000000011000780c */ /* 0x000fe20003f05270 */
[----:B------:R-:W-:Y:S01]  /*2240*/  HADD2.F32 R24, -RZ, R14.H0_H0 ;  /* 0x2000000eff187230 */ /* 0x000fe20000004100 */
        /* <DEDUP_REMOVED lines=14> */
.L_x_10572:
        /* <DEDUP_REMOVED lines=12> */
.L_x_10573:
        /* <DEDUP_REMOVED lines=43> */
.L_x_10571:
        /* <DEDUP_REMOVED lines=16> */
.L_x_10575:
        /* <DEDUP_REMOVED lines=12> */
.L_x_10576:
        /* <DEDUP_REMOVED lines=43> */
.L_x_10574:
        /* <DEDUP_REMOVED lines=16> */
.L_x_10578:
        /* <DEDUP_REMOVED lines=12> */
.L_x_10579:
        /* <DEDUP_REMOVED lines=43> */
.L_x_10577:
[----:B------:R-:W-:Y:S01]  /*2f80*/  UMOV UR5, UR7 ;  /* 0x0000000700057c82 */ /* 0x000fe20008000000 */
[----:B------:R-:W-:Y:S01]  /*2f90*/  P2R R12, PR, RZ, 0x2 ;  /* 0x00000002ff0c7803 */ /* 0x000fe20000000000 */
[----:B------:R-:W-:Y:S01]  /*2fa0*/  FMUL.FTZ R22, R22, UR5 ;  /* 0x0000000516167c20 */ /* 0x000fe20008410000 */
[----:B------:R-:W-:Y:S01]  /*2fb0*/  I2FP.F32.U32 R13, R16 ;  /* 0x00000010000d7245 */ /* 0x000fe20000201000 */
[----:B------:R-:W-:Y:S01]  /*2fc0*/  FMUL.FTZ R24, R24, UR5 ;  /* 0x0000000518187c20 */ /* 0x000fe20008410000 */
[----:B------:R-:W-:Y:S01]  /*2fd0*/  ISETP.NE.AND P1, PT, R95, RZ, PT ;  /* 0x000000ff5f00720c */ /* 0x000fe20003f25270 */
[----:B------:R-:W-:Y:S02]  /*2fe0*/  HADD2.F32 R15, -RZ, R15.H1_H1 ;  /* 0x3000000fff0f7230 */ /* 0x000fe40000004100 */
        /* <DEDUP_REMOVED lines=29> */
.L_x_10555:
        /* <DEDUP_REMOVED lines=15> */
.L_x_10582:
        /* <DEDUP_REMOVED lines=12> */
.L_x_10583:
        /* <DEDUP_REMOVED lines=42> */
.L_x_10581:
[----:B------:R-:W-:Y:S01]  /*3610*/  I2FP.F32.U32 R7, R7 ;  /* 0x0000000700077245 */ /* 0x000fe20000201000 */
[----:B------:R-:W-:Y:S01]  /*3620*/  UMOV UR4, UR6 ;  /* 0x0000000600047c82 */ /* 0x000fe20008000000 */
[----:B------:R-:W-:Y:S01]  /*3630*/  ISETP.NE.AND P0, PT, R10, 0x1, PT ;  /* 0x000000010a00780c */ /* 0x000fe20003f05270 */
[----:B------:R-:W-:Y:S01]  /*3640*/  UMOV UR5, UR7 ;  /* 0x0000000700057c82 */ /* 0x000fe20008000000 */
[----:B------:R-:W-:Y:S02]  /*3650*/  IMAD.MOV.U32 R11, RZ, RZ, 0x2 ;  /* 0x00000002ff0b7424 */ /* 0x000fe400078e00ff */
[----:B------:R-:W-:Y:S01]  /*3660*/  FFMA.FTZ R7, R7, R102, 1.1641532182693481445e-10 ;  /* 0x2f00000007077423 */ /* 0x000fe20000010066 */
[----:B------:R-:W-:-:S04]  /*3670*/  MOV R9, R8 ;  /* 0x0000000800097202 */ /* 0x000fc80000000f00 */
        /* <DEDUP_REMOVED lines=13> */
.L_x_10585:
        /* <DEDUP_REMOVED lines=12> */
.L_x_10586:
        /* <DEDUP_REMOVED lines=43> */
.L_x_10584:
        /* <DEDUP_REMOVED lines=22> */
.L_x_10588:
        /* <DEDUP_REMOVED lines=12> */
.L_x_10589:
        /* <DEDUP_REMOVED lines=43> */
.L_x_10587:
[----:B------:R-:W-:Y:S01]  /*3f90*/  I2FP.F32.U32 R9, R9 ;  /* 0x0000000900097245 */ /* 0x000fe20000201000 */
[----:B------:R-:W-:Y:S01]  /*3fa0*/  IMAD.MOV.U32 R10, RZ, RZ, R8 ;  /* 0x000000ffff0a7224 */ /* 0x000fe200078e0008 */
[----:B------:R-:W-:-:S03]  /*3fb0*/  ISETP.NE.AND P0, PT, R16, 0x1, PT ;  /* 0x000000011000780c */ /* 0x000fc60003f05270 */
[----:B------:R-:W-:-:S05]  /*3fc0*/  FFMA.FTZ R9, R9, R102, 1.1641532182693481445e-10 ;  /* 0x2f00000009097423 */ /* 0x000fca0000010066 */
[----:B------:R-:W-:Y:S01]  /*3fd0*/  FSETP.LE.FTZ.AND P3, PT, R9, UR4, PT ;  /* 0x0000000409007c0b */ /* 0x000fe2000bf73000 */
[----:B------:R-:W-:Y:S02]  /*3fe0*/  HADD2.F32 R9, -RZ, R12.H1_H1 ;  /* 0x3000000cff097230 */ /* 0x000fe40000004100 */
[----:B------:R-:W-:Y:S01]  /*3ff0*/  HFMA2 R12, -RZ, RZ, 0, 1.1920928955078125e-07 ;  /* 0x00000002ff0c7431 */ /* 0x000fe200000001ff */
        /* <DEDUP_REMOVED lines=11> */
.L_x_10591:
        /* <DEDUP_REMOVED lines=12> */
.L_x_10592:
        /* <DEDUP_REMOVED lines=43> */
.L_x_10590:
        /* <DEDUP_REMOVED lines=22> */
.L_x_10594:
        /* <DEDUP_REMOVED lines=12> */
.L_x_10595:
        /* <DEDUP_REMOVED lines=42> */
[----:B------:R-:W-:-:S07]  /*48e0*/  HFMA2 R16, -RZ, RZ, 0, 0 ;  /* 0x00000000ff107431 */ /* 0x000fce00000001ff */
.L_x_10593:
[----:B------:R-:W-:Y:S01]  /*48f0*/  ISETP.NE.AND P0, PT, R16, 0x1, PT ;  /* 0x000000011000780c */ /* 0x000fe20003f05270 */
[----:B------:R-:W-:Y:S01]  /*4900*/  IMAD.MOV.U32 R17, RZ, RZ, 0x2 ;  /* 0x00000002ff117424 */ /* 0x000fe200078e00ff */
        /* <DEDUP_REMOVED lines=16> */
.L_x_10597:
        /* <DEDUP_REMOVED lines=12> */
.L_x_10598:
        /* <DEDUP_REMOVED lines=43> */
.L_x_10596:
[----:B------:R-:W-:Y:S01]  /*4d80*/  I2FP.F32.U32 R11, R11 ;  /* 0x0000000b000b7245 */ /* 0x000fe20000201000 */
[----:B------:R-:W-:Y:S01]  /*4d90*/  HADD2.F32 R12, -RZ, R41.H0_H0 ;  /* 0x20000029ff0c7230 */ /* 0x000fe20000004100 */
        /* <DEDUP_REMOVED lines=20> */
.L_x_10600:
        /* <DEDUP_REMOVED lines=12> */
.L_x_10601:
        /* <DEDUP_REMOVED lines=43> */
.L_x_10599:
[----:B------:R-:W-:Y:S01]  /*5250*/  I2FP.F32.U32 R11, R11 ;  /* 0x0000000b000b7245 */ /* 0x000fe20000201000 */
[----:B------:R-:W-:Y:S01]  /*5260*/  IMAD.MOV.U32 R17, RZ, RZ, 0x2 ;  /* 0x00000002ff117424 */ /* 0x000fe200078e00ff */
[----:B------:R-:W-:Y:S02]  /*5270*/  ISETP.NE.AND P0, PT, R16, 0x1, PT ;  /* 0x000000011000780c */ /* 0x000fe40003f05270 */
[----:B------:R-:W-:Y:S01]  /*5280*/  MOV R12, R8 ;  /* 0x00000008000c7202 */ /* 0x000fe20000000f00 */
        /* <DEDUP_REMOVED lines=13> */
.L_x_10603:
        /* <DEDUP_REMOVED lines=12> */
.L_x_10604:
        /* <DEDUP_REMOVED lines=43> */
.L_x_10602:
        /* <DEDUP_REMOVED lines=22> */
.L_x_10606:
        /* <DEDUP_REMOVED lines=12> */
.L_x_10607:
        /* <DEDUP_REMOVED lines=43> */
.L_x_10605:
        /* <DEDUP_REMOVED lines=17> */
.L_x_10609:
        /* <DEDUP_REMOVED lines=12> */
.L_x_10610:
        /* <DEDUP_REMOVED lines=43> */
.L_x_10608:
[----:B------:R-:W-:Y:S01]  /*6020*/  I2FP.F32.U32 R13, R13 ;  /* 0x0000000d000d7245 */ /* 0x000fe20000201000 */
[----:B------:R-:W-:-:S04]  /*6030*/  HADD2.F32 R16, -RZ, R42.H0_H0 ;  /* 0x2000002aff107230 */ /* 0x000fc80000004100 */
        /* <DEDUP_REMOVED lines=8> */
[----:B------:R-:W-:Y:S01]  /*60c0*/  IMAD.MOV.U32 R16, RZ, RZ, 0x2 ;  /* 0x00000002ff107424 */ /* 0x000fe200078e00ff */
[----:B------:R-:W-:-:S02]  /*60d0*/  MOV R12, R8 ;  /* 0x00000008000c7202 */ /* 0x000fc40000000f00 */
        /* <DEDUP_REMOVED lines=10> */
.L_x_10612:
        /* <DEDUP_REMOVED lines=12> */
.L_x_10613:
        /* <DEDUP_REMOVED lines=43> */
.L_x_10611:
[----:B------:R-:W-:Y:S01]  /*64f0*/  ISETP.NE.AND P4, PT, R16, 0x1, PT ;  /* 0x000000011000780c */ /* 0x000fe20003f85270 */
[----:B------:R-:W-:Y:S01]  /*6500*/  IMAD.MOV.U32 R17, RZ, RZ, 0x2 ;  /* 0x00000002ff117424 */ /* 0x000fe200078e00ff */
[----:B------:R-:W-:Y:S01]  /*6510*/  I2FP.F32.U32 R13, R12 ;  /* 0x0000000c000d7245 */ /* 0x000fe20000201000 */
[----:B------:R-:W-:-:S04]  /*6520*/  HADD2.F32 R12, -RZ, R14.H1_H1 ;  /* 0x3000000eff0c7230 */ /* 0x000fc80000004100 */
        /* <DEDUP_REMOVED lines=13> */
.L_x_10615:
        /* <DEDUP_REMOVED lines=12> */
.L_x_10616:
        /* <DEDUP_REMOVED lines=43> */
.L_x_10614:
[----:B------:R-:W-:Y:S01]  /*6970*/  I2FP.F32.U32 R13, R13 ;  /* 0x0000000d000d7245 */ /* 0x000fe20000201000 */
[----:B------:R-:W-:Y:S01]  /*6980*/  HADD2.F32 R14, -RZ, R42.H1_H1 ;  /* 0x3000002aff0e7230 */ /* 0x000fe20000004100 */
        /* <DEDUP_REMOVED lines=20> */
.L_x_10618:
        /* <DEDUP_REMOVED lines=12> */
.L_x_10619:
        /* <DEDUP_REMOVED lines=43> */
.L_x_10617:
        /* <DEDUP_REMOVED lines=17> */
.L_x_10621:
        /* <DEDUP_REMOVED lines=12> */
.L_x_10622:
        /* <DEDUP_REMOVED lines=39> */
[----:B------:R-:W-:Y:S02]  /*7280*/  LOP3.LUT R5, R16, UR36, R21, 0x96, !PT ;  /* 0x0000002410057c12 */ /* 0x000fe4000f8e9615 */
[----:B------:R-:W-:Y:S01]  /*7290*/  MOV R8, R20 ;  /* 0x0000001400087202 */ /* 0x000fe20000000f00 */
[----:B------:R-:W-:Y:S01]  /*72a0*/  IMAD.MOV.U32 R110, RZ, RZ, R18 ;  /* 0x000000ffff6e7224 */ /* 0x000fe200078e0012 */
[----:B------:R-:W-:-:S07]  /*72b0*/  LOP3.LUT R4, R4, UR29, R19, 0x96, !PT ;  /* 0x0000001d04047c12 */ /* 0x000fce000f8e9613 */
.L_x_10620:
[----:B------:R-:W-:Y:S01]  /*72c0*/  I2FP.F32.U32 R13, R14 ;  /* 0x0000000e000d7245 */ /* 0x000fe20000201000 */
[----:B------:R-:W-:Y:S02]  /*72d0*/  HADD2.F32 R14, -RZ, R43.H0_H0 ;  /* 0x2000002bff0e7230 */ /* 0x000fe40000004100 */
[----:B------:R-:W-:Y:S02]  /*72e0*/  IMAD.MOV.U32 R16, RZ, RZ, 0x2 ;  /* 0x00000002ff107424 */ /* 0x000fe400078e00ff */
[----:B------:R-:W-:Y:S01]  /*72f0*/  FFMA.FTZ R13, R13, R102, 1.1641532182693481445e-10 ;  /* 0x2f0000000d0d7423 */ /* 0x000fe20000010066 */
[----:B------:R-:W-:-:S04]  /*7300*/  FMUL.FTZ R14, R14, UR5 ;  /* 0x000000050e0e7c20 */ /* 0x000fc80008410000 */
        /* <DEDUP_REMOVED lines=17> */
.L_x_10624:
        /* <DEDUP_REMOVED lines=12> */
.L_x_10625:
        /* <DEDUP_REMOVED lines=43> */
.L_x_10623:
        /* <DEDUP_REMOVED lines=17> */
.L_x_10627:
        /* <DEDUP_REMOVED lines=14> */
.L_x_10628:
        /* <DEDUP_REMOVED lines=43> */
.L_x_10626:
        /* <DEDUP_REMOVED lines=10> */
.L_x_10580:
        /* <DEDUP_REMOVED lines=51> */
.L_x_10629:
[----:B------:R1:W5:Y:S04]  /*8000*/  @P0 LDG.E.128 R40, desc[UR10][R18.64] ;  /* 0x0000000a12280981 */ /* 0x000368000c1e1d00 */
[----:B------:R1:W5:Y:S04]  /*8010*/  @P1 LDG.E.128 R36, desc[UR10][R16.64] ;  /* 0x0000000a10241981 */ /* 0x000368000c1e1d00 */
[----:B------:R1:W5:Y:S04]  /*8020*/  @P1 LDG.E.128 R32, desc[UR10][R16.64+0x10] ;  /* 0x0000100a10201981 */ /* 0x000368000c1e1d00 */
[----:B0-----:R-:W5:Y:S01]  /*8030*/  LDG.E.128 R12, desc[UR10][R12.64] ;  /* 0x0000000a0c0c7981 */ /* 0x001f62000c1e1d00 */
        /* <DEDUP_REMOVED lines=16> */
.L_x_10632:
        /* <DEDUP_REMOVED lines=12> */
.L_x_10633:
[----:B------:R-:W-:Y:S01]  /*8200*/  IMAD.WIDE.U32 R8, R0, -0x326172a9, RZ ;  /* 0xcd9e8d5700087825 */ /* 0x000fe200078e00ff */
[----:B-1----:R-:W-:-:S03]  /*8210*/  LOP3.LUT R16, R6, UR9, R5, 0x96, !PT ;  /* 0x0000000906107c12 */ /* 0x002fc6000f8e9605 */
        /* <DEDUP_REMOVED lines=41> */
.L_x_10631:
        /* <DEDUP_REMOVED lines=18> */
.L_x_10635:
        /* <DEDUP_REMOVED lines=12> */
.L_x_10636:
[----:B------:R-:W-:Y:S01]  /*8690*/  IMAD.WIDE.U32 R8, R0, -0x326172a9, RZ ;  /* 0xcd9e8d5700087825 */ /* 0x000fe200078e00ff */
[----:B-1----:R-:W-:-:S04]  /*86a0*/  LOP3.LUT R16, R6, UR9, R5, 0x96, !PT ;  /* 0x0000000906107c12 */ /* 0x002fc8000f8e9605 */
        /* <DEDUP_REMOVED lines=41> */
.L_x_10634:
[----:B------:R-:W-:Y:S01]  /*8940*/  I2FP.F32.U32 R9, R9 ;  /* 0x0000000900097245 */ /* 0x000fe20000201000 */
[----:B------:R-:W-:Y:S01]  /*8950*/  HADD2.F32 R10, -RZ, R40.H0_H0 ;  /* 0x20000028ff0a7230 */ /* 0x000fe20000004100 */
[----:B------:R-:W-:Y:S01]  /*8960*/  ISETP.NE.AND P3, PT, R11, 0x1, PT ;  /* 0x000000010b00780c */ /* 0x000fe20003f65270 */
[----:B-1----:R-:W-:Y:S02]  /*8970*/  IMAD.MOV.U32 R16, RZ, RZ, 0x2 ;  /* 0x00000002ff107424 */ /* 0x002fe400078e00ff */
        /* <DEDUP_REMOVED lines=18> */
.L_x_10638:
        /* <DEDUP_REMOVED lines=12> */
.L_x_10639:
        /* <DEDUP_REMOVED lines=39> */
[----:B------:R-:W-:Y:S02]  /*8dd0*/  HFMA2 R16, -RZ, RZ, 0, 0 ;  /* 0x00000000ff107431 */ /* 0x000fe400000001ff */
[----:B------:R-:W-:Y:S01]  /*8de0*/  IMAD.MOV.U32 R9, RZ, RZ, R101 ;  /* 0x000000ffff097224 */ /* 0x000fe200078e0065 */
[----:B------:R-:W-:Y:S01]  /*8df0*/  LOP3.LUT R4, R4, UR29, R11, 0x96, !PT ;  /* 0x0000001d04047c12 */ /* 0x000fe2000f8e960b */
[----:B------:R-:W-:-:S07]  /*8e00*/  IMAD.MOV.U32 R101, RZ, RZ, R10 ;  /* 0x000000ffff657224 */ /* 0x000fce00078e000a */
.L_x_10637:
[----:B------:R-:W-:Y:S01]  /*8e10*/  I2FP.F32.U32 R9, R9 ;  /* 0x0000000900097245 */ /* 0x000fe20000201000 */
[----:B------:R-:W-:Y:S01]  /*8e20*/  IMAD.MOV.U32 R10, RZ, RZ, R8 ;  /* 0x000000ffff0a7224 */ /* 0x000fe200078e0008 */
[----:B------:R-:W-:-:S03]  /*8e30*/  ISETP.NE.AND P2, PT, R16, 0x1, PT ;  /* 0x000000011000780c */ /* 0x000fc60003f45270 */
[----:B------:R-:W-:-:S05]  /*8e40*/  FFMA.FTZ R9, R9, R102, 1.1641532182693481445e-10 ;  /* 0x2f00000009097423 */ /* 0x000fca0000010066 */
[----:B------:R-:W-:Y:S01]  /*8e50*/  FSETP.LE.FTZ.AND P4, PT, R9, UR4, PT ;  /* 0x0000000409007c0b */ /* 0x000fe2000bf93000 */
[----:B------:R-:W-:Y:S02]  /*8e60*/  HADD2.F32 R9, -RZ, R12.H1_H1 ;  /* 0x3000000cff097230 */ /* 0x000fe40000004100 */
[----:B------:R-:W-:Y:S01]  /*8e70*/  IMAD.MOV.U32 R12, RZ, RZ, 0x2 ;  /* 0x00000002ff0c7424 */ /* 0x000fe200078e00ff */
[----:B------:R-:W-:Y:S02]  /*8e80*/  P2R R95, PR, RZ, 0x10 ;  /* 0x00000010ff5f7803 */ /* 0x000fe40000000000 */
        /* <DEDUP_REMOVED lines=10> */
.L_x_10641:
        /* <DEDUP_REMOVED lines=12> */
.L_x_10642:
        /* <DEDUP_REMOVED lines=43> */
.L_x_10640:
[----:B------:R-:W-:Y:S01]  /*92a0*/  I2FP.F32.U32 R11, R10 ;  /* 0x0000000a000b7245 */ /* 0x000fe20000201000 */
[----:B------:R-:W-:Y:S01]  /*92b0*/  HADD2.F32 R10, -RZ, R40.H1_H1 ;  /* 0x30000028ff0a7230 */ /* 0x000fe20000004100 */
        /* <DEDUP_REMOVED lines=20> */
.L_x_10644:
        /* <DEDUP_REMOVED lines=12> */
.L_x_10645:
        /* <DEDUP_REMOVED lines=43> */
.L_x_10643:
        /* <DEDUP_REMOVED lines=18> */
.L_x_10647:
        /* <DEDUP_REMOVED lines=12> */
.L_x_10648:
        /* <DEDUP_REMOVED lines=40> */
[----:B------:R-:W-:Y:S01]  /*9bd0*/  LOP3.LUT R5, R18, UR36, R5, 0x96, !PT ;  /* 0x0000002412057c12 */ /* 0x000fe2000f8e9605 */
[----:B------:R-:W-:Y:S01]  /*9be0*/  IMAD.MOV.U32 R101, RZ, RZ, R22 ;  /* 0x000000ffff657224 */ /* 0x000fe200078e0016 */
[----:B------:R-:W-:-:S07]  /*9bf0*/  LOP3.LUT R4, R16, UR29, R23, 0x96, !PT ;  /* 0x0000001d10047c12 */ /* 0x000fce000f8e9617 */
.L_x_10646:
        /* <DEDUP_REMOVED lines=22> */
.L_x_10650:
        /* <DEDUP_REMOVED lines=12> */
.L_x_10651:
        /* <DEDUP_REMOVED lines=43> */
.L_x_10649:
[----:B------:R-:W-:Y:S01]  /*a0d0*/  I2FP.F32.U32 R11, R11 ;  /* 0x0000000b000b7245 */ /* 0x000fe20000201000 */
[----:B------:R-:W-:Y:S01]  /*a0e0*/  HFMA2 R18, -RZ, RZ, 0, 1.1920928955078125e-07 ;  /* 0x00000002ff127431 */ /* 0x000fe200000001ff */
[----:B------:R-:W-:Y:S01]  /*a0f0*/  ISETP.NE.AND P2, PT, R16, 0x1, PT ;  /* 0x000000011000780c */ /* 0x000fe20003f45270 */
[----:B------:R-:W-:Y:S02]  /*a100*/  IMAD.MOV.U32 R17, RZ, RZ, R8 ;  /* 0x000000ffff117224 */ /* 0x000fe400078e0008 */
        /* <DEDUP_REMOVED lines=14> */
.L_x_10653:
        /* <DEDUP_REMOVED lines=12> */
.L_x_10654:
        /* <DEDUP_REMOVED lines=43> */
.L_x_10652:
[----:B------:R-:W-:Y:S01]  /*a560*/  I2FP.F32.U32 R17, R17 ;  /* 0x0000001100117245 */ /* 0x000fe20000201000 */
[----:B------:R-:W-:-:S04]  /*a570*/  HADD2.F32 R16, -RZ, R41.H1_H1 ;  /* 0x30000029ff107230 */ /* 0x000fc80000004100 */
[----:B------:R-:W-:Y:S01]  /*a580*/  FFMA.FTZ R17, R17, R102, 1.1641532182693481445e-10 ;  /* 0x2f00000011117423 */ /* 0x000fe20000010066 */
[----:B------:R-:W-:Y:S01]  /*a590*/  FMUL.FTZ R23, R16, UR5 ;  /* 0x0000000510177c20 */ /* 0x000fe20008410000 */
[----:B------:R-:W-:-:S03]  /*a5a0*/  FSEL R16, R11, RZ, P4 ;  /* 0x000000ff0b107208 */ /* 0x000fc60002000000 */
[----:B------:R-:W-:Y:S02]  /*a5b0*/  FSETP.GTU.FTZ.AND P2, PT, R17, UR4, PT ;  /* 0x0000000411007c0b */ /* 0x000fe4000bf5c000 */
        /* <DEDUP_REMOVED lines=16> */
.L_x_10656:
        /* <DEDUP_REMOVED lines=12> */
.L_x_10657:
        /* <DEDUP_REMOVED lines=43> */
.L_x_10655:
[----:B------:R-:W-:Y:S01]  /*aa30*/  ISETP.NE.AND P3, PT, R16, 0x1, PT ;  /* 0x000000011000780c */ /* 0x000fe20003f65270 */
[----:B------:R-:W-:Y:S01]  /*aa40*/  HADD2.F32 R98, -RZ, R14.H0_H0 ;  /* 0x2000000eff627230 */ /* 0x000fe20000004100 */
        /* <DEDUP_REMOVED lines=15> */
.L_x_10659:
        /* <DEDUP_REMOVED lines=12> */
.L_x_10660:
        /* <DEDUP_REMOVED lines=43> */
.L_x_10658:
        /* <DEDUP_REMOVED lines=22> */
.L_x_10662:
        /* <DEDUP_REMOVED lines=12> */
.L_x_10663:
        /* <DEDUP_REMOVED lines=43> */
.L_x_10661:
        /* <DEDUP_REMOVED lines=17> */
.L_x_10665:
        /* <DEDUP_REMOVED lines=12> */
.L_x_10666:
        /* <DEDUP_REMOVED lines=39> */
[----:B------:R-:W-:Y:S02]  /*b7c0*/  LOP3.LUT R5, R110, UR36, R99, 0x96, !PT ;  /* 0x000000246e057c12 */ /* 0x000fe4000f8e9663 */
[----:B------:R-:W-:Y:S01]  /*b7d0*/  LOP3.LUT R4, R4, UR29, R19, 0x96, !PT ;  /* 0x0000001d04047c12 */ /* 0x000fe2000f8e9613 */
[----:B------:R-:W-:Y:S02]  /*b7e0*/  IMAD.MOV.U32 R19, RZ, RZ, R101 ;  /* 0x000000ffff137224 */ /* 0x000fe400078e0065 */
[----:B------:R-:W-:-:S07]  /*b7f0*/  IMAD.MOV.U32 R101, RZ, RZ, R18 ;  /* 0x000000ffff657224 */ /* 0x000fce00078e0012 */
.L_x_10664:
[----:B------:R-:W-:Y:S01]  /*b800*/  I2FP.F32.U32 R17, R19 ;  /* 0x0000001300117245 */ /* 0x000fe20000201000 */
[----:B------:R-:W-:Y:S01]  /*b810*/  HADD2.F32 R18, -RZ, R42.H1_H1 ;  /* 0x3000002aff127230 */ /* 0x000fe20000004100 */
[----:B------:R-:W-:-:S03]  /*b820*/  FSEL R14, R14, RZ, P3 ;  /* 0x000000ff0e0e7208 */ /* 0x000fc60001800000 */
        /* <DEDUP_REMOVED lines=19> */
.L_x_10668:
        /* <DEDUP_REMOVED lines=12> */
.L_x_10669:
        /* <DEDUP_REMOVED lines=43> */
.L_x_10667:
        /* <DEDUP_REMOVED lines=17> */
.L_x_10671:
        /* <DEDUP_REMOVED lines=12> */
.L_x_10672:
        /* <DEDUP_REMOVED lines=43> */
.L_x_10670:
        /* <DEDUP_REMOVED lines=22> */
.L_x_10674:
        /* <DEDUP_REMOVED lines=12> */
.L_x_10675:
        /* <DEDUP_REMOVED lines=43> */
.L_x_10673:
[----:B------:R-:W-:Y:S01]  /*c620*/  ISETP.NE.AND P6, PT, R100, 0x1, PT ;  /* 0x000000016400780c */ /* 0x000fe20003fc5270 */
[----:B------:R-:W-:Y:S01]  /*c630*/  HADD2.F32 R15, -RZ, R15.H1_H1 ;  /* 0x3000000fff0f7230 */ /* 0x000fe20000004100 */
        /* <DEDUP_REMOVED lines=15> */
.L_x_10677:
        /* <DEDUP_REMOVED lines=14> */
.L_x_10678:
        /* <DEDUP_REMOVED lines=43> */
.L_x_10676:
        /* <DEDUP_REMOVED lines=11> */
.L_x_10630:
        /* <DEDUP_REMOVED lines=15> */
.L_x_10681:
        /* <DEDUP_REMOVED lines=12> */
.L_x_10682:
        /* <DEDUP_REMOVED lines=43> */
.L_x_10680:
        /* <DEDUP_REMOVED lines=17> */
.L_x_10684:
        /* <DEDUP_REMOVED lines=12> */
.L_x_10685:
        /* <DEDUP_REMOVED lines=43> */
.L_x_10683:
        /* <DEDUP_REMOVED lines=17> */
.L_x_10687:
        /* <DEDUP_REMOVED lines=12> */
.L_x_10688:
        /* <DEDUP_REMOVED lines=43> */
.L_x_10686:
[----:B------:R-:W-:Y:S01]  /*d8d0*/  ISETP.NE.AND P2, PT, R18, 0x1, PT ;  /* 0x000000011200780c */ /* 0x000fe20003f45270 */
[----:B------:R-:W-:Y:S01]  /*d8e0*/  HFMA2 R16, -RZ, RZ, 0, 1.1920928955078125e-07 ;  /* 0x00000002ff107431 */ /* 0x000fe200000001ff */
[----:B------:R-:W-:Y:S01]  /*d8f0*/  I2FP.F32.U32 R17, R12 ;  /* 0x0000000c00117245 */ /* 0x000fe20000201000 */
[----:B------:R-:W-:-:S04]  /*d900*/  HADD2.F32 R23, -RZ, R13.H0_H0 ;  /* 0x2000000dff177230 */ /* 0x000fc80000004100 */
        /* <DEDUP_REMOVED lines=13> */
.L_x_10690:
        /* <DEDUP_REMOVED lines=12> */
.L_x_10691:
        /* <DEDUP_REMOVED lines=43> */
.L_x_10689:
        /* <DEDUP_REMOVED lines=17> */
.L_x_10693:
        /* <DEDUP_REMOVED lines=12> */
.L_x_10694:
        /* <DEDUP_REMOVED lines=43> */
.L_x_10692:
        /* <DEDUP_REMOVED lines=16> */
.L_x_10696:
        /* <DEDUP_REMOVED lines=12> */
.L_x_10697:
        /* <DEDUP_REMOVED lines=43> */
.L_x_10695:
        /* <DEDUP_REMOVED lines=16> */
.L_x_10699:
        /* <DEDUP_REMOVED lines=12> */
.L_x_10700:
        /* <DEDUP_REMOVED lines=43> */
.L_x_10698:
        /* <DEDUP_REMOVED lines=16> */
.L_x_10702:
        /* <DEDUP_REMOVED lines=12> */
.L_x_10703:
        /* <DEDUP_REMOVED lines=41> */
[----:B------:R-:W-:Y:S01]  /*ef00*/  LOP3.LUT R4, R4, UR29, R17, 0x96, !PT ;  /* 0x0000001d04047c12 */ /* 0x000fe2000f8e9611 */
[----:B------:R-:W-:-:S07]  /*ef10*/  IMAD.MOV.U32 R101, RZ, RZ, R16 ;  /* 0x000000ffff657224 */ /* 0x000fce00078e0010 */
.L_x_10701:
        /* <DEDUP_REMOVED lines=37> */
.L_x_10679:
[----:B------:R-:W-:Y:S01]  /*f170*/  SEL R107, RZ, 0x1000000, !P5 ;  /* 0x01000000ff6b7807 */ /* 0x000fe20006800000 */
[----:B------:R-:W0:Y:S01]  /*f180*/  @P0 LDC.64 R114, c[0x0][0x398] ;  /* 0x0000e600ff720b82 */ /* 0x000e220000000a00 */
[----:B------:R-:W-:Y:S02]  /*f190*/  ISETP.NE.AND P5, PT, R95, RZ, PT ;  /* 0x000000ff5f00720c */ /* 0x000fe40003fa5270 */
[----:B------:R-:W-:Y:S02]  /*f1a0*/  SEL R100, RZ, 0x10000, !P4 ;  /* 0x00010000ff647807 */ /* 0x000fe40006000000 */
[----:B------:R-:W-:Y:S02]  /*f1b0*/  SEL R95, RZ, 0x100, !P3 ;  /* 0x00000100ff5f7807 */ /* 0x000fe40005800000 */
[----:B------:R-:W-:Y:S01]  /*f1c0*/  ISETP.NE.AND P4, PT, R12, RZ, PT ;  /* 0x000000ff0c00720c */ /* 0x000fe20003f85270 */
[----:B------:R-:W1:Y:S01]  /*f1d0*/  @P1 LDC.64 R110, c[0x0][0x3a0] ;  /* 0x0000e800ff6e1b82 */ /* 0x000e620000000a00 */
[----:B------:R-:W-:Y:S01]  /*f1e0*/  ISETP.NE.AND P3, PT, R13, RZ, PT ;  /* 0x000000ff0d00720c */ /* 0x000fe20003f65270 */
[----:B------:R-:W-:Y:S01]  /*f1f0*/  IMAD.WIDE.U32 R12, R106, 0x20, R108 ;  /* 0x000000206a0c7825 */ /* 0x000fe200078e006c */
[----:B------:R-:W-:-:S02]  /*f200*/  ISETP.NE.AND P6, PT, R94, RZ, PT ;  /* 0x000000ff5e00720c */ /* 0x000fc40003fc5270 */
[----:B------:R-:W-:Y:S02]  /*f210*/  SEL R94, RZ, 0x1000000, !P3 ;  /* 0x01000000ff5e7807 */ /* 0x000fe40005800000 */
[----:B------:R-:W-:Y:S01]  /*f220*/  SEL R15, RZ, 0x10000, !P4 ;  /* 0x00010000ff0f7807 */ /* 0x000fe20006000000 */
[----:B------:R-:W-:Y:S01]  /*f230*/  STG.E.128 desc[UR10][R12.64], R20 ;  /* 0x000000140c007986 */ /* 0x000fe2000c101d0a */
[----:B------:R-:W-:Y:S02]  /*f240*/  SEL R14, RZ, 0x100, !P5 ;  /* 0x00000100ff0e7807 */ /* 0x000fe40006800000 */
[----:B------:R-:W-:Y:S01]  /*f250*/  LOP3.LUT R95, R95, R107, R100, 0xfe, !PT ;  /* 0x0000006b5f5f7212 */ /* 0x000fe200078efe64 */
[----:B------:R2:W-:Y:S01]  /*f260*/  STG.E.128 desc[UR10][R12.64+0x10], R16 ;  /* 0x000010100c007986 */ /* 0x0005e2000c101d0a */
[----:B------:R-:W-:Y:S01]  /*f270*/  LOP3.LUT R14, R14, R94, R15, 0xfe, !PT ;  /* 0x0000005e0e0e7212 */ /* 0x000fe200078efe0f */
[----:B------:R-:W-:Y:S01]  /*f280*/  VIADD R107, R103, 0x200 ;  /* 0x00000200676b7836 */ /* 0x000fe20000000000 */
[----:B------:R-:W-:-:S02]  /*f290*/  SEL R15, RZ, 0x1, !P6 ;  /* 0x00000001ff0f7807 */ /* 0x000fc40007000000 */
[----:B------:R-:W-:Y:S01]  /*f2a0*/  SEL R94, RZ, 0x1, !P2 ;  /* 0x00000001ff5e7807 */ /* 0x000fe20005000000 */
        /* <DEDUP_REMOVED lines=28> */
.L_x_10704:
[----:B------:R2:W5:Y:S04]  /*f470*/  @P0 LDG.E.128 R40, desc[UR10][R114.64] ;  /* 0x0000000a72280981 */ /* 0x000568000c1e1d00 */
[----:B------:R2:W5:Y:S04]  /*f480*/  @P1 LDG.E.128 R36, desc[UR10][R110.64] ;  /* 0x0000000a6e241981 */ /* 0x000568000c1e1d00 */
[----:B------:R2:W5:Y:S04]  /*f490*/  @P1 LDG.E.128 R32, desc[UR10][R110.64+0x10] ;  /* 0x0000100a6e201981 */ /* 0x000568000c1e1d00 */
[----:B------:R2:W5:Y:S01]  /*f4a0*/  LDG.E.128 R92, desc[UR10][R116.64] ;  /* 0x0000000a745c7981 */ /* 0x000562000c1e1d00 */
        /* <DEDUP_REMOVED lines=16> */
.L_x_10707:
        /* <DEDUP_REMOVED lines=12> */
.L_x_10708:
        /* <DEDUP_REMOVED lines=41> */
[----:B------:R-:W-:-:S07]  /*f900*/  LOP3.LUT R4, R4, UR29, R13, 0x96, !PT ;  /* 0x0000001d04047c12 */ /* 0x000fce000f8e960d */
.L_x_10706:
[----:B------:R-:W-:Y:S01]  /*f910*/  I2FP.F32.U32 R7, R7 ;  /* 0x0000000700077245 */ /* 0x000fe20000201000 */
[----:B------:R-:W-:Y:S01]  /*f920*/  IMAD.MOV.U32 R11, RZ, RZ, 0x2 ;  /* 0x00000002ff0b7424 */ /* 0x000fe200078e00ff */
[----:B------:R-:W-:Y:S01]  /*f930*/  ISETP.NE.AND P2, PT, R10, 0x1, PT ;  /* 0x000000010a00780c */ /* 0x000fe20003f45270 */
[----:B------:R-:W-:Y:S02]  /*f940*/  IMAD.MOV.U32 R9, RZ, RZ, R8 ;  /* 0x000000ffff097224 */ /* 0x000fe400078e0008 */
        /* <DEDUP_REMOVED lines=14> */
.L_x_10710:
        /* <DEDUP_REMOVED lines=12> */
.L_x_10711:
        /* <DEDUP_REMOVED lines=43> */
.L_x_10709:
        /* <DEDUP_REMOVED lines=22> */
.L_x_10713:
        /* <DEDUP_REMOVED lines=12> */
.L_x_10714:
        /* <DEDUP_REMOVED lines=43> */
.L_x_10712:
        /* <DEDUP_REMOVED lines=18> */
.L_x_10716:
        /* <DEDUP_REMOVED lines=12> */
.L_x_10717:
        /* <DEDUP_REMOVED lines=43> */
.L_x_10715:
[----:B------:R-:W-:Y:S01]  /*10700*/  I2FP.F32.U32 R11, R11 ;  /* 0x0000000b000b7245 */ /* 0x000fe20000201000 */
[----:B------:R-:W-:Y:S01]  /*10710*/  HADD2.F32 R10, -RZ, R40.H1_H1 ;  /* 0x30000028ff0a7230 */ /* 0x000fe20000004100 */
[----:B------:R-:W-:-:S03]  /*10720*/  ISETP.NE.AND P3, PT, R14, 0x1, PT ;  /* 0x000000010e00780c */ /* 0x000fc60003f65270 */
[----:B------:R-:W-:Y:S01]  /*10730*/  FFMA.FTZ R11, R11, R102, 1.1641532182693481445e-10 ;  /* 0x2f0000000b0b7423 */ /* 0x000fe20000010066 */
[----:B------:R-:W-:Y:S01]  /*10740*/  FMUL.FTZ R13, R10, UR5 ;  /* 0x000000050a0d7c20 */ /* 0x000fe20008410000 */
[----:B------:R-:W-:-:S03]  /*10750*/  FSEL R10, R9, RZ, P4 ;  /* 0x000000ff090a7208 */ /* 0x000fc60002000000 */
[----:B------:R-:W-:Y:S01]  /*10760*/  FSETP.GTU.FTZ.AND P2, PT, R11, UR4, PT ;  /* 0x000000040b007c0b */ /* 0x000fe2000bf5c000 */
[----:B------:R-:W-:-:S03]  /*10770*/  IMAD.MOV.U32 R11, RZ, RZ, R8 ;  /* 0x000000ffff0b7224 */ /* 0x000fc600078e0008 */
        /* <DEDUP_REMOVED lines=14> */
.L_x_10719:
        /* <DEDUP_REMOVED lines=12> */
.L_x_10720:
        /* <DEDUP_REMOVED lines=43> */
.L_x_10718:
        /* <DEDUP_REMOVED lines=18> */
.L_x_10722:
        /* <DEDUP_REMOVED lines=12> */
.L_x_10723:
        /* <DEDUP_REMOVED lines=43> */
.L_x_10721:
        /* <DEDUP_REMOVED lines=22> */
.L_x_10725:
        /* <DEDUP_REMOVED lines=12> */
.L_x_10726:
        /* <DEDUP_REMOVED lines=43> */
.L_x_10724:
[----:B------:R-:W-:Y:S01]  /*11530*/  I2FP.F32.U32 R11, R11 ;  /* 0x0000000b000b7245 */ /* 0x000fe20000201000 */
[----:B------:R-:W-:Y:S01]  /*11540*/  IMAD.MOV.U32 R96, RZ, RZ, 0x2 ;  /* 0x00000002ff607424 */ /* 0x000fe200078e00ff */
        /* <DEDUP_REMOVED lines=16> */
.L_x_10728:
        /* <DEDUP_REMOVED lines=12> */
.L_x_10729:
        /* <DEDUP_REMOVED lines=43> */
.L_x_10727:
[----:B------:R-:W-:Y:S01]  /*119c0*/  I2FP.F32.U32 R15, R15 ;  /* 0x0000000f000f7245 */ /* 0x000fe20000201000 */
[----:B------:R-:W-:-:S04]  /*119d0*/  HADD2.F32 R92, -RZ, R41.H1_H1 ;  /* 0x30000029ff5c7230 */ /* 0x000fc80000004100 */
[----:B------:R-:W-:Y:S01]  /*119e0*/  FFMA.FTZ R15, R15, R102, 1.1641532182693481445e-10 ;  /* 0x2f0000000f0f7423 */ /* 0x000fe20000010066 */
[----:B------:R-:W-:Y:S01]  /*119f0*/  FMUL.FTZ R93, R92, UR5 ;  /* 0x000000055c5d7c20 */ /* 0x000fe20008410000 */
[----:B------:R-:W-:-:S03]  /*11a00*/  FSEL R92, R11, RZ, P4 ;  /* 0x000000ff0b5c7208 */ /* 0x000fc60002000000 */
[----:B------:R-:W-:-:S04]  /*11a10*/  FSETP.GTU.FTZ.AND P2, PT, R15, UR4, PT ;  /* 0x000000040f007c0b */ /* 0x000fc8000bf5c000 */
[----:B------:R-:W-:Y:S01]  /*11a20*/  FSEL R15, R93, RZ, !P2 ;  /* 0x000000ff5d0f7208 */ /* 0x000fe20005000000 */
[----:B------:R-:W-:Y:S01]  /*11a30*/  IMAD.MOV.U32 R93, RZ, RZ, R8 ;  /* 0x000000ffff5d7224 */ /* 0x000fe200078e0008 */
        /* <DEDUP_REMOVED lines=14> */
.L_x_10731:
        /* <DEDUP_REMOVED lines=12> */
.L_x_10732:
        /* <DEDUP_REMOVED lines=43> */
.L_x_10730:
[----:B------:R-:W-:Y:S01]  /*11e90*/  ISETP.NE.AND P3, PT, R92, 0x1, PT ;  /* 0x000000015c00780c */ /* 0x000fe20003f65270 */
[----:B------:R-:W-:Y:S01]  /*11ea0*/  HADD2.F32 R101, -RZ, R94.H0_H0 ;  /* 0x2000005eff657230 */ /* 0x000fe20000004100 */
        /* <DEDUP_REMOVED lines=15> */
.L_x_10734:
        /* <DEDUP_REMOVED lines=12> */
.L_x_10735:
        /* <DEDUP_REMOVED lines=43> */
.L_x_10733:
        /* <DEDUP_REMOVED lines=22> */
.L_x_10737:
        /* <DEDUP_REMOVED lines=12> */
.L_x_10738:
        /* <DEDUP_REMOVED lines=40> */
[----:B------:R-:W-:Y:S01]  /*127b0*/  MOV R100, R98 ;  /* 0x0000006200647202 */ /* 0x000fe20000000f00 */
[----:B------:R-:W-:Y:S01]  /*127c0*/  IMAD.MOV.U32 R98, RZ, RZ, RZ ;  /* 0x000000ffff627224 */ /* 0x000fe200078e00ff */
[----:B------:R-:W-:-:S07]  /*127d0*/  LOP3.LUT R4, R4, UR29, R99, 0x96, !PT ;  /* 0x0000001d04047c12 */ /* 0x000fce000f8e9663 */
.L_x_10736:
[----:B------:R-:W-:Y:S01]  /*127e0*/  ISETP.NE.AND P4, PT, R98, 0x1, PT ;  /* 0x000000016200780c */ /* 0x000fe20003f85270 */
[----:B------:R-:W-:Y:S01]  /*127f0*/  HADD2.F32 R97, -RZ, R94.H1_H1 ;  /* 0x3000005eff617230 */ /* 0x000fe20000004100 */
        /* <DEDUP_REMOVED lines=15> */
.L_x_10740:
        /* <DEDUP_REMOVED lines=12> */
.L_x_10741:
        /* <DEDUP_REMOVED lines=43> */
.L_x_10739:
        /* <DEDUP_REMOVED lines=22> */
.L_x_10743:
        /* <DEDUP_REMOVED lines=12> */
.L_x_10744:
        /* <DEDUP_REMOVED lines=43> */
.L_x_10742:
        /* <DEDUP_REMOVED lines=17> */
.L_x_10746:
        /* <DEDUP_REMOVED lines=12> */
.L_x_10747:
        /* <DEDUP_REMOVED lines=43> */
.L_x_10745:
        /* <DEDUP_REMOVED lines=22> */
.L_x_10749:
        /* <DEDUP_REMOVED lines=12> */
.L_x_10750:
        /* <DEDUP_REMOVED lines=43> */
.L_x_10748:
        /* <DEDUP_REMOVED lines=17> */
.L_x_10752:
        /* <DEDUP_REMOVED lines=14> */
.L_x_10753:
        /* <DEDUP_REMOVED lines=43> */
.L_x_10751:
        /* <DEDUP_REMOVED lines=11> */
.L_x_10705:
        /* <DEDUP_REMOVED lines=15> */
.L_x_10756:
        /* <DEDUP_REMOVED lines=12> */
.L_x_10757:
        /* <DEDUP_REMOVED lines=40> */
[----:B------:R-:W-:Y:S01]  /*14400*/  MOV R100, R12 ;  /* 0x0000000c00647202 */ /* 0x000fe20000000f00 */
[----:B------:R-:W-:Y:S01]  /*14410*/  IMAD.MOV.U32 R12, RZ, RZ, R101 ;  /* 0x000000ffff0c7224 */ /* 0x000fe200078e0065 */
[----:B------:R-:W-:-:S07]  /*14420*/  LOP3.LUT R4, R4, UR29, R13, 0x96, !PT ;  /* 0x0000001d04047c12 */ /* 0x000fce000f8e960d */
.L_x_10755:
[----:B------:R-:W-:Y:S01]  /*14430*/  ISETP.NE.AND P2, PT, R14, 0x1, PT ;  /* 0x000000010e00780c */ /* 0x000fe20003f45270 */
[----:B--2--5:R-:W-:Y:S01]  /*14440*/  HADD2.F32 R114, -RZ, R92.H0_H0 ;  /* 0x2000005cff727230 */ /* 0x024fe20000004100 */
        /* <DEDUP_REMOVED lines=15> */
.L_x_10759:
        /* <DEDUP_REMOVED lines=12> */
.L_x_10760:
        /* <DEDUP_REMOVED lines=43> */
.L_x_10758:
        /* <DEDUP_REMOVED lines=17> */
.L_x_10762:
        /* <DEDUP_REMOVED lines=12> */
.L_x_10763:
        /* <DEDUP_REMOVED lines=43> */
.L_x_10761:
        /* <DEDUP_REMOVED lines=17> */
.L_x_10765:
        /* <DEDUP_REMOVED lines=12> */
.L_x_10766:
        /* <DEDUP_REMOVED lines=43> */
.L_x_10764:
        /* <DEDUP_REMOVED lines=17> */
.L_x_10768:
        /* <DEDUP_REMOVED lines=12> */
.L_x_10769:
        /* <DEDUP_REMOVED lines=43> */
.L_x_10767:
        /* <DEDUP_REMOVED lines=16> */
.L_x_10771:
        /* <DEDUP_REMOVED lines=12> */
.L_x_10772:
        /* <DEDUP_REMOVED lines=43> */
.L_x_10770:
        /* <DEDUP_REMOVED lines=16> */
.L_x_10774:
        /* <DEDUP_REMOVED lines=12> */
.L_x_10775:
        /* <DEDUP_REMOVED lines=40> */
[----:B------:R-:W-:Y:S01]  /*15ee0*/  MOV R14, R100 ;  /* 0x00000064000e7202 */ /* 0x000fe20000000f00 */
[----:B------:R-:W-:Y:S01]  /*15ef0*/  IMAD.MOV.U32 R100, RZ, RZ, R12 ;  /* 0x000000ffff647224 */ /* 0x000fe200078e000c */
[----:B------:R-:W-:-:S07]  /*15f00*/  LOP3.LUT R4, R4, UR29, R13, 0x96, !PT ;  /* 0x0000001d04047c12 */ /* 0x000fce000f8e960d */
.L_x_10773:
        /* <DEDUP_REMOVED lines=16> */
.L_x_10777:
        /* <DEDUP_REMOVED lines=12> */
.L_x_10778:
        /* <DEDUP_REMOVED lines=41> */
[----:B------:R-:W-:Y:S02]  /*16360*/  LOP3.LUT R4, R4, UR29, R13, 0x96, !PT ;  /* 0x0000001d04047c12 */ /* 0x000fe4000f8e960d */
[----:B------:R-:W-:-:S07]  /*16370*/  MOV R100, R12 ;  /* 0x0000000c00647202 */ /* 0x000fce0000000f00 */
.L_x_10776:
        /* <DEDUP_REMOVED lines=37> */
.L_x_10754:
[----:B------:R-:W-:Y:S01]  /*165d0*/  ISETP.NE.AND P1, PT, R110, RZ, PT ;  /* 0x000000ff6e00720c */ /* 0x000fe20003f25270 */
[----:B------:R-:W-:Y:S01]  /*165e0*/  FADD.FTZ R110, RZ, R24 ;  /* 0x00000018ff6e7221 */ /* 0x000fe20000010000 */
[----:B------:R-:W-:Y:S01]  /*165f0*/  SEL R102, RZ, 0x1000000, !P5 ;  /* 0x01000000ff667807 */ /* 0x000fe20006800000 */
[----:B------:R-:W-:Y:S01]  /*16600*/  IMAD.WIDE.U32 R104, R107, 0x8, R104 ;  /* 0x000000086b687825 */ /* 0x000fe200078e0068 */
[----:B------:R-:W-:Y:S02]  /*16610*/  ISETP.NE.AND P5, PT, R111, RZ, PT ;  /* 0x000000ff6f00720c */ /* 0x000fe40003fa5270 */
[----:B------:R-:W-:Y:S02]  /*16620*/  SEL R111, RZ, 0x10000, !P4 ;  /* 0x00010000ff6f7807 */ /* 0x000fe40006000000 */
[----:B------:R-:W-:Y:S01]  /*16630*/  ISETP.NE.AND P4, PT, R113, RZ, PT ;  /* 0x000000ff7100720c */ /* 0x000fe20003f85270 */
[----:B------:R-:W-:Y:S01]  /*16640*/  FADD.FTZ R113, R110, R25 ;  /* 0x000000196e717221 */ /* 0x000fe20000010000 */
[----:B------:R-:W-:-:S02]  /*16650*/  ISETP.NE.AND P6, PT, R112, RZ, PT ;  /* 0x000000ff7000720c */ /* 0x000fc40003fc5270 */
[----:B------:R-:W-:Y:S01]  /*16660*/  SEL R117, RZ, 0x100, !P3 ;  /* 0x00000100ff757807 */ /* 0x000fe20005800000 */
[----:B------:R-:W-:Y:S01]  /*16670*/  FADD.FTZ R110, R113, R26 ;  /* 0x0000001a716e7221 */ /* 0x000fe20000010000 */
[----:B------:R-:W-:Y:S02]  /*16680*/  SEL R114, RZ, 0x1000000, !P4 ;  /* 0x01000000ff727807 */ /* 0x000fe40006000000 */
[----:B------:R-:W-:Y:S01]  /*16690*/  SEL R112, RZ, 0x100, !P6 ;  /* 0x00000100ff707807 */ /* 0x000fe20007000000 */
[----:B------:R-:W-:Y:S01]  /*166a0*/  FADD.FTZ R113, R110, R27 ;  /* 0x0000001b6e717221 */ /* 0x000fe20000010000 */
[----:B------:R-:W-:Y:S02]  /*166b0*/  LOP3.LUT R117, R117, R102, R111, 0xfe, !PT ;  /* 0x0000006675757212 */ /* 0x000fe400078efe6f */
        /* <DEDUP_REMOVED lines=51> */
.L_x_10779:
        /* <DEDUP_REMOVED lines=80> */
.L_x_10781:
[----:B------:R-:W-:Y:S05]  /*16ef0*/  BSYNC.RECONVERGENT B0 ;  /* 0x0000000000007941 */ /* 0x000fea0003800200 */
.L_x_10780:
        /* <DEDUP_REMOVED lines=14> */
.L_x_10783:
[----:B------:R-:W-:Y:S05]  /*16fe0*/  BSYNC.RECONVERGENT B0 ;  /* 0x0000000000007941 */ /* 0x000fea0003800200 */
.L_x_10782:
        /* <DEDUP_REMOVED lines=48> */
[----:B-1----:R-:W-:Y:S02]  /*172f0*/  FADD.FTZ R111, R108, R111 ;  /* 0x0000006f6c6f7221 */ /* 0x002fe40000010000 */
        /* <DEDUP_REMOVED lines=47> */
[----:B------:R-:W-:Y:S01]  /*175f0*/  F2FP.F16.F32.PACK_AB R15, R14, R15 ;  /* 0x0000000f0e0f723e */ /* 0x000fe200000000ff */
[----:B------:R-:W-:Y:S01]  /*17600*/  FFMA.FTZ R14, R103, R84, R60 ;  /* 0x00000054670e7223 */ /* 0x000fe2000001003c */
[----:B------:R-:W-:Y:S01]  /*17610*/  FFMA.FTZ R103, R106, R85, R61 ;  /* 0x000000556a677223 */ /* 0x000fe2000001003d */
[----:B------:R-:W-:-:S04]  /*17620*/  IMAD.WIDE.U32 R24, R107, 0x10, R24 ;  /* 0x000000106b187825 */ /* 0x000fc800078e0018 */
[C---:B------:R-:W-:Y:S01]  /*17630*/  FMUL.FTZ R105, R27.reuse, R105 ;  /* 0x000000691b697220 */ /* 0x040fe20000410000 */
[----:B------:R-:W-:Y:S01]  /*17640*/  FMUL.FTZ R108, R27, R108 ;  /* 0x0000006c1b6c7220 */ /* 0x000fe20000410000 */
[----:B------:R-:W-:Y:S01]  /*17650*/  FADD.FTZ R94, -R114, R94 ;  /* 0x0000005e725e7221 */ /* 0x000fe20000010100 */
[----:B------:R-:W-:Y:S01]  /*17660*/  IMAD.U32 R107, RZ, RZ, UR18 ;  /* 0x00000012ff6b7e24 */ /* 0x000fe2000f8e00ff */
[----:B------:R-:W-:Y:S01]  /*17670*/  F2FP.F16.F32.PACK_AB R14, R103, R14 ;  /* 0x0000000e670e723e */ /* 0x000fe200000000ff */
        /* <DEDUP_REMOVED lines=17> */
[----:B------:R-:W-:Y:S01]  /*17790*/  F2FP.F16.F32.PACK_AB R13, R26, R13 ;  /* 0x0000000d1a0d723e */ /* 0x000fe200000000ff */
[----:B------:R-:W-:Y:S01]  /*177a0*/  FMUL.FTZ R26, R27, R93 ;  /* 0x0000005d1b1a7220 */ /* 0x000fe20000410000 */
[----:B------:R-:W-:Y:S01]  /*177b0*/  F2FP.F16.F32.PACK_AB R18, R23, R18 ;  /* 0x000000121712723e */ /* 0x000fe200000000ff */
[----:B------:R-:W-:Y:S01]  /*177c0*/  FMUL.FTZ R23, R27, R20 ;  /* 0x000000141b177220 */ /* 0x000fe20000410000 */
        /* <DEDUP_REMOVED lines=33> */
[----:B------:R-:W-:-:S03]  /*179e0*/  F2FP.F16.F32.PACK_AB R20, R93, R20 ;  /* 0x000000145d14723e */ /* 0x000fc600000000ff */
[----:B------:R0:W-:Y:S04]  /*179f0*/  STG.E.128 desc[UR10][R30.64], R16 ;  /* 0x000000101e007986 */ /* 0x0001e8000c101d0a */
[----:B------:R0:W-:Y:S01]  /*17a00*/  STG.E.128 desc[UR10][R24.64], R20 ;  /* 0x0000001418007986 */ /* 0x0001e2000c101d0a */
[----:B------:R-:W-:Y:S05]  /*17a10*/  BRA.U !UP0, `(.L_x_10784) ;  /* 0xfffffe8d08f47547 */ /* 0x000fea000b83ffff */
[----:B------:R-:W-:Y:S05]  /*17a20*/  EXIT ;  /* 0x000000000000794d */ /* 0x000fea0003800000 */
.L_x_10785:
        /* <DEDUP_REMOVED lines=13> */
.L_x_13727:


//--------------------- .text._ZN10layer_norm31ln_parallel_residual_fwd_kernelINS_13Kernel_traitsI6__halfffffjLj6144ELj1ELj1ELj8ELj16ENS_18Kernel_traits_baseILj6144ES2_ffffjLj256EEEEELb0ELb0ELb0EEEvNS_9FwdParamsE --------------------------
	.section	.text._ZN10layer_norm31ln_parallel_residual_fwd_kernelINS_13Kernel_traitsI6__halfffffjLj6144ELj1ELj1ELj8ELj16ENS_18Kernel_traits_baseILj6144ES2_ffffjLj256EEEEELb0ELb0ELb0EEEvNS_9FwdParamsE,"ax",@progbits
	.align	128
        .global         _ZN10layer_norm31ln_parallel_residual_fwd_kernelINS_13Kernel_traitsI6__halfffffjLj6144ELj1ELj1ELj8ELj16ENS_18Kernel_traits_baseILj6144ES2_ffffjLj256EEEEELb0ELb0ELb0EEEvNS_9FwdParamsE
        .type           _ZN10layer_norm31ln_parallel_residual_fwd_kernelINS_13Kernel_traitsI6__halfffffjLj6144ELj1ELj1ELj8ELj16ENS_18Kernel_traits_baseILj6144ES2_ffffjLj256EEEEELb0ELb0ELb0EEEvNS_9FwdParamsE,@function
        .size           _ZN10layer_norm31ln_parallel_residual_fwd_kernelINS_13Kernel_traitsI6__halfffffjLj6144ELj1ELj1ELj8ELj16ENS_18Kernel_traits_baseILj6144ES2_ffffjLj256EEEEELb0ELb0ELb0EEEvNS_9FwdParamsE,(.L_x_13728 - _ZN10layer_norm31ln_parallel_residual_fwd_kernelINS_13Kernel_traitsI6__halfffffjLj6144ELj1ELj1ELj8ELj16ENS_18Kernel_traits_baseILj6144ES2_ffffjLj256EEEEELb0ELb0ELb0EEEvNS_9FwdParamsE)
        .other          _ZN10layer_norm31ln_parallel_residual_fwd_kernelINS_13Kernel_traitsI6__halfffffjLj6144ELj1ELj1ELj8ELj16ENS_18Kernel_traits_baseILj6144ES2_ffffjLj256EEEEELb0ELb0ELb0EEEvNS_9FwdParamsE,@"STO_CUDA_ENTRY STV_DEFAULT"
_ZN10layer_norm31ln_parallel_residual_fwd_kernelINS_13Kernel_traitsI6__halfffffjLj6144ELj1ELj1ELj8ELj16ENS_18Kernel_traits_baseILj6144ES2_ffffjLj256EEEEELb0ELb0ELb0EEEvNS_9FwdParamsE:
.text._ZN10layer_norm31ln_parallel_residual_fwd_kernelINS_13Kernel_traitsI6__halfffffjLj6144ELj1ELj1ELj8ELj16ENS_18Kernel_traits_baseILj6144ES2_ffffjLj256EEEEELb0ELb0ELb0EEEvNS_9FwdParamsE:
        /* <DEDUP_REMOVED lines=22> */
[C---:B------:R-:W-:Y:S02]  /*0160*/  ISETP.GE.U32.AND P1, PT, R8.reuse, 0x200, PT ;  /* 0x000002000800780c */ /* 0x040fe40003f26070 */
[C---:B------:R-:W-:Y:S02]  /*0170*/  ISETP.GE.U32.AND P2, PT, R8.reuse, 0x300, PT ;  /* 0x000003000800780c */ /* 0x040fe40003f46070 */
[C---:B------:R-:W-:Y:S01]  /*0180*/  ISETP.GE.U32.AND P3, PT, R8.reuse, 0x400, PT ;  /* 0x000004000800780c */ /* 0x040fe20003f66070 */
[----:B------:R-:W1:Y:S01]  /*0190*/  LDC.64 R40, c[0x0][0x3d8] ;  /* 0x0000f600ff287b82 */ /* 0x000e620000000a00 */
[----:B------:R-:W-:-:S07]  /*01a0*/  ISETP.GE.U32.AND P4, PT, R8, 0x500, PT ;  /* 0x000005000800780c */ /* 0x000fce0003f86070 */
[----:B------:R-:W2:Y:S08]  /*01b0*/  LDC.64 R42, c[0x0][0x3d0] ;  /* 0x0000f400ff2a7b82 */ /* 0x000eb00000000a00 */
[----:B------:R-:W3:Y:S01]  /*01c0*/  LDC.64 R44, c[0x0][0x3d8] ;  /* 0x0000f600ff2c7b82 */ /* 0x000ee20000000a00 */
[----:B0-----:R-:W-:-:S05]  /*01d0*/  @P0 IMAD.WIDE.U32 R28, R7, 0x8, R28 ;  /* 0x00000008071c0825 */ /* 0x001fca00078e001c */
[----:B------:R-:W5:Y:S02]  /*01e0*/  @P0 LDG.E.64 R12, desc[UR6][R28.64] ;  /* 0x000000061c0c0981 */ /* 0x000f64000c1e1b00 */
[----:B------:R-:W0:Y:S01]  /*01f0*/  LDC.64 R46, c[0x0][0x3d0] ;  /* 0x0000f400ff2e7b82 */ /* 0x000e220000000a00 */
[C---:B-1----:R-:W-:Y:S01]  /*0200*/  @P0 IMAD.WIDE.U32 R40, R7.reuse, 0x8, R40 ;  /* 0x0000000807280825 */ /* 0x042fe200078e0028 */
[----:B------:R-:W-:-:S06]  /*0210*/  @P0 LOP3.LUT R7, R7, 0x100, RZ, 0xfc, !PT ;  /* 0x0000010007070812 */ /* 0x000fcc00078efcff */
[----:B------:R-:W1:Y:S01]  /*0220*/  LDC.64 R48, c[0x0][0x3d8] ;  /* 0x0000f600ff307b82 */ /* 0x000e620000000a00 */
[----:B--2---:R-:W-:-:S07]  /*0230*/  @P1 IMAD.WIDE.U32 R42, R7, 0x8, R42 ;  /* 0x00000008072a1825 */ /* 0x004fce00078e002a */
[----:B------:R-:W2:Y:S01]  /*0240*/  LDC.64 R50, c[0x0][0x3d0] ;  /* 0x0000f400ff327b82 */ /* 0x000ea20000000a00 */
[C---:B---3--:R-:W-:Y:S01]  /*0250*/  @P1 IMAD.WIDE.U32 R44, R7.reuse, 0x8, R44 ;  /* 0x00000008072c1825 */ /* 0x048fe200078e002c */
[----:B------:R-:W-:-:S06]  /*0260*/  @P1 IADD3 R7, PT, PT, R7, 0x100, RZ ;  /* 0x0000010007071810 */ /* 0x000fcc0007ffe0ff */
[----:B------:R-:W3:Y:S01]  /*0270*/  LDC.64 R52, c[0x0][0x3d8] ;  /* 0x0000f600ff347b82 */ /* 0x000ee20000000a00 */
[----:B0-----:R-:W-:-:S07]  /*0280*/  @P2 IMAD.WIDE.U32 R46, R7, 0x8, R46 ;  /* 0x00000008072e2825 */ /* 0x001fce00078e002e */
[----:B------:R-:W0:Y:S01]  /*0290*/  LDC.64 R54, c[0x0][0x3d0] ;  /* 0x0000f400ff367b82 */ /* 0x000e220000000a00 */
[C---:B-1----:R-:W-:Y:S01]  /*02a0*/  @P2 IMAD.WIDE.U32 R48, R7.reuse, 0x8, R48 ;  /* 0x0000000807302825 */ /* 0x042fe200078e0030 */
[----:B------:R-:W-:-:S06]  /*02b0*/  @P2 IADD3 R7, PT, PT, R7, 0x100, RZ ;  /* 0x0000010007072810 */ /* 0x000fcc0007ffe0ff */
[----:B------:R-:W1:Y:S01]  /*02c0*/  LDC.64 R56, c[0x0][0x3d8] ;  /* 0x0000f600ff387b82 */ /* 0x000e620000000a00 */
[C---:B--2---:R-:W-:Y:S01]  /*02d0*/  @P3 IMAD.WIDE.U32 R50, R7.reuse, 0x8, R50 ;  /* 0x0000000807323825 */ /* 0x044fe200078e0032 */
[----:B------:R-:W-:Y:S02]  /*02e0*/  ISETP.GE.U32.AND P5, PT, R8, 0x600, PT ;  /* 0x000006000800780c */ /* 0x000fe40003fa6070 */
[----:B------:R-:W-:Y:S02]  /*02f0*/  @P0 CS2R R30, SRZ ;  /* 0x00000000001e0805 */ /* 0x000fe4000001ff00 */
[----:B------:R-:W-:Y:S02]  /*0300*/  @P1 CS2R R32, SRZ ;  /* 0x0000000000201805 */ /* 0x000fe4000001ff00 */
[----:B------:R-:W-:Y:S01]  /*0310*/  @P2 CS2R R34, SRZ ;  /* 0x0000000000222805 */ /* 0x000fe2000001ff00 */
[----:B------:R-:W5:Y:S01]  /*0320*/  @P3 LDG.E.64 R4, desc[UR6][R50.64] ;  /* 0x0000000632043981 */ /* 0x000f62000c1e1b00 */
[C---:B---3--:R-:W-:Y:S01]  /*0330*/  @P3 IMAD.WIDE.U32 R52, R7.reuse, 0x8, R52 ;  /* 0x0000000807343825 */ /* 0x048fe200078e0034 */
[----:B------:R-:W-:-:S02]  /*0340*/  @P3 IADD3 R7, PT, PT, R7, 0x100, RZ ;  /* 0x0000010007073810 */ /* 0x000fc40007ffe0ff */
[----:B------:R-:W-:Y:S02]  /*0350*/  @P3 CS2R R36, SRZ ;  /* 0x0000000000243805 */ /* 0x000fe4000001ff00 */
[----:B------:R-:W-:Y:S01]  /*0360*/  @P4 CS2R R38, SRZ ;  /* 0x0000000000264805 */ /* 0x000fe2000001ff00 */
[----:B------:R2:W5:Y:S01]  /*0370*/  @P0 LDG.E.64 R14, desc[UR6][R40.64] ;  /* 0x00000006280e0981 */ /* 0x000562000c1e1b00 */
[----:B0-----:R-:W-:-:S03]  /*0380*/  @P4 IMAD.WIDE.U32 R54, R7, 0x8, R54 ;  /* 0x0000000807364825 */ /* 0x001fc600078e0036 */
[----:B------:R-:W5:Y:S04]  /*0390*/  @P3 LDG.E.64 R2, desc[UR6][R52.64] ;  /* 0x0000000634023981 */ /* 0x000f68000c1e1b00 */
[----:B------:R-:W5:Y:S01]  /*03a0*/  @P4 LDG.E.64 R24, desc[UR6][R54.64] ;  /* 0x0000000636184981 */ /* 0x000f62000c1e1b00 */
[----:B-1----:R-:W-:-:S03]  /*03b0*/  @P4 IMAD.WIDE.U32 R56, R7, 0x8, R56 ;  /* 0x0000000807384825 */ /* 0x002fc600078e0038 */
[----:B------:R0:W5:Y:S04]  /*03c0*/  @P1 LDG.E.64 R16, desc[UR6][R42.64] ;  /* 0x000000062a101981 */ /* 0x000168000c1e1b00 */
[----:B------:R-:W5:Y:S01]  /*03d0*/  @P4 LDG.E.64 R26, desc[UR6][R56.64] ;  /* 0x00000006381a4981 */ /* 0x000f62000c1e1b00 */
[----:B--2---:R-:W-:Y:S02]  /*03e0*/  MOV R40, R38 ;  /* 0x0000002600287202 */ /* 0x004fe40000000f00 */
[----:B------:R-:W-:Y:S01]  /*03f0*/  MOV R41, R39 ;  /* 0x0000002700297202 */ /* 0x000fe20000000f00 */
[----:B------:R1:W5:Y:S01]  /*0400*/  @P1 LDG.E.64 R18, desc[UR6][R44.64] ;  /* 0x000000062c121981 */ /* 0x000362000c1e1b00 */
[----:B------:R-:W-:Y:S02]  /*0410*/  @P4 IADD3 R7, PT, PT, R7, 0x100, RZ ;  /* 0x0000010007074810 */ /* 0x000fe40007ffe0ff */
[----:B0-----:R-:W-:Y:S01]  /*0420*/  MOV R42, R36 ;  /* 0x00000024002a7202 */ /* 0x001fe20000000f00 */
[----:B------:R0:W5:Y:S01]  /*0430*/  @P2 LDG.E.64 R20, desc[UR6][R46.64] ;  /* 0x000000062e142981 */ /* 0x000162000c1e1b00 */
[----:B------:R-:W-:-:S03]  /*0440*/  MOV R43, R37 ;  /* 0x00000025002b7202 */ /* 0x000fc60000000f00 */
[----:B------:R2:W5:Y:S01]  /*0450*/  @P2 LDG.E.64 R10, desc[UR6][R48.64] ;  /* 0x00000006300a2981 */ /* 0x000562000c1e1b00 */
[----:B-1----:R-:W-:Y:S02]  /*0460*/  MOV R44, R34 ;  /* 0x00000022002c7202 */ /* 0x002fe40000000f00 */
[----:B------:R-:W-:Y:S02]  /*0470*/  MOV R45, R35 ;  /* 0x00000023002d7202 */ /* 0x000fe40000000f00 */
[----:B0-----:R-:W-:Y:S02]  /*0480*/  MOV R46, R32 ;  /* 0x00000020002e7202 */ /* 0x001fe40000000f00 */
[----:B------:R-:W-:Y:S02]  /*0490*/  MOV R47, R33 ;  /* 0x00000021002f7202 */ /* 0x000fe40000000f00 */
[----:B--2---:R-:W-:Y:S02]  /*04a0*/  MOV R48, R30 ;  /* 0x0000001e00307202 */ /* 0x004fe40000000f00 */
[----:B------:R-:W-:Y:S01]  /*04b0*/  MOV R49, R31 ;  /* 0x0000001f00317202 */ /* 0x000fe20000000f00 */
[----:B------:R-:W-:Y:S06]  /*04c0*/  @!P5 BRA `(.L_x_10789) ;  /* 0x0000000c00f0d947 */ /* 0x000fec0003800000 */
[----:B------:R-:W0:Y:S08]  /*04d0*/  LDC.64 R52, c[0x0][0x3d8] ;  /* 0x0000f600ff347b82 */ /* 0x000e300000000a00 */
[----:B------:R-:W1:Y:S01]  /*04e0*/  LDC.64 R28, c[0x0][0x3d0] ;  /* 0x0000f400ff1c7b82 */ /* 0x000e620000000a00 */
[----:B0-----:R-:W-:-:S06]  /*04f0*/  IMAD.WIDE.U32 R52, R7, 0x8, R52 ;  /* 0x0000000807347825 */ /* 0x001fcc00078e0034 */
[----:B------:R-:W5:Y:S01]  /*0500*/  LDG.E.64 R52, desc[UR6][R52.64] ;  /* 0x0000000634347981 */ /* 0x000f62000c1e1b00 */
[----:B-1----:R-:W-:-:S06]  /*0510*/  IMAD.WIDE.U32 R28, R7, 0x8, R28 ;  /* 0x00000008071c7825 */ /* 0x002fcc00078e001c */
[----:B------:R-:W5:Y:S01]  /*0520*/  LDG.E.64 R28, desc[UR6][R28.64] ;  /* 0x000000061c1c7981 */ /* 0x000f62000c1e1b00 */
[----:B------:R-:W-:Y:S02]  /*0530*/  CS2R R50, SRZ ;  /* 0x0000000000327805 */ /* 0x000fe4000001ff00 */
[----:B------:R-:W-:Y:S02]  /*0540*/  CS2R R72, SRZ ;  /* 0x0000000000487805 */ /* 0x000fe4000001ff00 */
[----:B------:R-:W-:Y:S02]  /*0550*/  MOV R40, R38 ;  /* 0x0000002600287202 */ /* 0x000fe40000000f00 */
[----:B------:R-:W-:Y:S02]  /*0560*/  MOV R41, R39 ;  /* 0x0000002700297202 */ /* 0x000fe40000000f00 */
[----:B------:R-:W-:Y:S02]  /*0570*/  MOV R42, R36 ;  /* 0x00000024002a7202 */ /* 0x000fe40000000f00 */
[----:B------:R-:W-:-:S02]  /*0580*/  MOV R43, R37 ;  /* 0x00000025002b7202 */ /* 0x000fc40000000f00 */
[----:B------:R-:W-:Y:S02]  /*0590*/  MOV R44, R34 ;  /* 0x00000022002c7202 */ /* 0x000fe40000000f00 */
[----:B------:R-:W-:Y:S02]  /*05a0*/  MOV R45, R35 ;  /* 0x00000023002d7202 */ /* 0x000fe40000000f00 */
[----:B------:R-:W-:Y:S02]  /*05b0*/  MOV R46, R32 ;  /* 0x00000020002e7202 */ /* 0x000fe40000000f00 */
[----:B------:R-:W-:Y:S02]  /*05c0*/  MOV R47, R33 ;  /* 0x00000021002f7202 */ /* 0x000fe40000000f00 */
[----:B------:R-:W-:Y:S02]  /*05d0*/  MOV R48, R30 ;  /* 0x0000001e00307202 */ /* 0x000fe40000000f00 */
[----:B------:R-:W-:Y:S01]  /*05e0*/  MOV R49, R31 ;  /* 0x0000001f00317202 */ /* 0x000fe20000000f00 */
[----:B------:R-:W-:Y:S06]  /*05f0*/  BRA `(.L_x_10789) ;  /* 0x0000000c00a47947 */ /* 0x000fec0003800000 */
.L_x_10788:
[C---:B------:R-:W-:Y:S01]  /*0600*/  ISETP.GE.U32.AND P0, PT, R8.reuse, 0x100, PT ;  /* 0x000001000800780c */ /* 0x040fe20003f06070 */
[----:B------:R-:W0:Y:S01]  /*0610*/  LDC.64 R50, c[0x0][0x3d0] ;  /* 0x0000f400ff327b82 */ /* 0x000e220000000a00 */
[C---:B------:R-:W-:Y:S02]  /*0620*/  ISETP.GE.U32.AND P1, PT, R8.reuse, 0x200, PT ;  /* 0x000002000800780c */ /* 0x040fe40003f26070 */
[C---:B------:R-:W-:Y:S02]  /*0630*/  ISETP.GE.U32.AND P2, PT, R8.reuse, 0x300, PT ;  /* 0x000003000800780c */ /* 0x040fe40003f46070 */
[C---:B------:R-:W-:Y:S02]  /*0640*/  ISETP.GE.U32.AND P3, PT, R8.reuse, 0x400, PT ;  /* 0x000004000800780c */ /* 0x040fe40003f66070 */
[----:B------:R-:W-:Y:S01]  /*0650*/  ISETP.GE.U32.AND P4, PT, R8, 0x500, PT ;  /* 0x000005000800780c */ /* 0x000fe20003f86070 */
[----:B------:R-:W1:Y:S08]  /*0660*/  LDC.64 R52, c[0x0][0x3d8] ;  /* 0x0000f600ff347b82 */ /* 0x000e700000000a00 */
[----:B------:R-:W2:Y:S08]  /*0670*/  @P0 LDC.64 R28, c[0x0][0x440] ;  /* 0x00011000ff1c0b82 */ /* 0x000eb00000000a00 */
[----:B------:R-:W3:Y:S01]  /*0680*/  LDC.64 R54, c[0x0][0x3d0] ;  /* 0x0000f400ff367b82 */ /* 0x000ee20000000a00 */
[----:B0-----:R-:W-:-:S05]  /*0690*/  @P0 IMAD.WIDE.U32 R50, R7, 0x8, R50 ;  /* 0x0000000807320825 */ /* 0x001fca00078e0032 */
[----:B------:R0:W5:Y:S02]  /*06a0*/  @P0 LDG.E.64 R12, desc[UR6][R50.64] ;  /* 0x00000006320c0981 */ /* 0x000164000c1e1b00 */
[----:B------:R-:W4:Y:S01]  /*06b0*/  LDC.64 R56, c[0x0][0x3d8] ;  /* 0x0000f600ff387b82 */ /* 0x000f220000000a00 */
[----:B-1----:R-:W-:-:S05]  /*06c0*/  @P0 IMAD.WIDE.U32 R52, R7, 0x8, R52 ;  /* 0x0000000807340825 */ /* 0x002fca00078e0034 */
[----:B------:R0:W5:Y:S02]  /*06d0*/  @P0 LDG.E.64 R14, desc[UR6][R52.64] ;  /* 0x00000006340e0981 */ /* 0x000164000c1e1b00 */
[----:B------:R-:W1:Y:S01]  /*06e0*/  @P1 LDC.64 R58, c[0x0][0x440] ;  /* 0x00011000ff3a1b82 */ /* 0x000e620000000a00 */
[C---:B--2---:R-:W-:Y:S01]  /*06f0*/  @P0 IMAD.WIDE.U32 R28, R7.reuse, 0x8, R28 ;  /* 0x00000008071c0825 */ /* 0x044fe200078e001c */
[----:B------:R-:W-:-:S04]  /*0700*/  @P0 LOP3.LUT R7, R7, 0x100, RZ, 0xfc, !PT ;  /* 0x0000010007070812 */ /* 0x000fc800078efcff */
[----:B------:R0:W5:Y:S02]  /*0710*/  @P0 LD.E.64 R48, desc[UR6][R28.64] ;  /* 0x000000061c300980 */ /* 0x000164000c101b00 */
[----:B------:R-:W2:Y:S01]  /*0720*/  LDC.64 R60, c[0x0][0x3d0] ;  /* 0x0000f400ff3c7b82 */ /* 0x000ea20000000a00 */
[----:B---3--:R-:W-:-:S05]  /*0730*/  @P1 IMAD.WIDE.U32 R54, R7, 0x8, R54 ;  /* 0x0000000807361825 */ /* 0x008fca00078e0036 */
[----:B------:R0:W5:Y:S02]  /*0740*/  @P1 LDG.E.64 R16, desc[UR6][R54.64] ;  /* 0x0000000636101981 */ /* 0x000164000c1e1b00 */
[----:B------:R-:W3:Y:S01]  /*0750*/  LDC.64 R62, c[0x0][0x3d8] ;  /* 0x0000f600ff3e7b82 */ /* 0x000ee20000000a00 */
[----:B----4-:R-:W-:-:S05]  /*0760*/  @P1 IMAD.WIDE.U32 R56, R7, 0x8, R56 ;  /* 0x0000000807381825 */ /* 0x010fca00078e0038 */
[----:B------:R0:W5:Y:S02]  /*0770*/  @P1 LDG.E.64 R18, desc[UR6][R56.64] ;  /* 0x0000000638121981 */ /* 0x000164000c1e1b00 */
[----:B------:R-:W4:Y:S01]  /*0780*/  @P2 LDC.64 R64, c[0x0][0x440] ;  /* 0x00011000ff402b82 */ /* 0x000f220000000a00 */
[C---:B-1----:R-:W-:Y:S01]  /*0790*/  @P1 IMAD.WIDE.U32 R58, R7.reuse, 0x8, R58 ;  /* 0x00000008073a1825 */ /* 0x042fe200078e003a */
[----:B------:R-:W-:-:S04]  /*07a0*/  @P1 IADD3 R7, PT, PT, R7, 0x100, RZ ;  /* 0x0000010007071810 */ /* 0x000fc80007ffe0ff */
[----:B------:R0:W5:Y:S02]  /*07b0*/  @P1 LD.E.64 R46, desc[UR6][R58.64] ;  /* 0x000000063a2e1980 */ /* 0x000164000c101b00 */
[----:B------:R-:W1:Y:S01]  /*07c0*/  LDC.64 R66, c[0x0][0x3d0] ;  /* 0x0000f400ff427b82 */ /* 0x000e620000000a00 */
[----:B--2---:R-:W-:-:S05]  /*07d0*/  @P2 IMAD.WIDE.U32 R60, R7, 0x8, R60 ;  /* 0x00000008073c2825 */ /* 0x004fca00078e003c */
[----:B------:R0:W5:Y:S02]  /*07e0*/  @P2 LDG.E.64 R20, desc[UR6][R60.64] ;  /* 0x000000063c142981 */ /* 0x000164000c1e1b00 */
[----:B------:R-:W2:Y:S01]  /*07f0*/  LDC.64 R68, c[0x0][0x3d8] ;  /* 0x0000f600ff447b82 */ /* 0x000ea20000000a00 */
[----:B---3--:R-:W-:-:S05]  /*0800*/  @P2 IMAD.WIDE.U32 R62, R7, 0x8, R62 ;  /* 0x00000008073e2825 */ /* 0x008fca00078e003e */
[----:B------:R0:W5:Y:S02]  /*0810*/  @P2 LDG.E.64 R10, desc[UR6][R62.64] ;  /* 0x000000063e0a2981 */ /* 0x000164000c1e1b00 */
[----:B------:R-:W3:Y:S01]  /*0820*/  @P3 LDC.64 R70, c[0x0][0x440] ;  /* 0x00011000ff463b82 */ /* 0x000ee20000000a00 */
[C---:B----4-:R-:W-:Y:S01]  /*0830*/  @P2 IMAD.WIDE.U32 R64, R7.reuse, 0x8, R64 ;  /* 0x0000000807402825 */ /* 0x050fe200078e0040 */
[----:B------:R-:W-:-:S04]  /*0840*/  @P2 IADD3 R7, PT, PT, R7, 0x100, RZ ;  /* 0x0000010007072810 */ /* 0x000fc80007ffe0ff */
[----:B------:R0:W5:Y:S02]  /*0850*/  @P2 LD.E.64 R44, desc[UR6][R64.64] ;  /* 0x00000006402c2980 */ /* 0x000164000c101b00 */
[----:B------:R-:W4:Y:S08]  /*0860*/  LDC.64 R72, c[0x0][0x3d0] ;  /* 0x0000f400ff487b82 */ /* 0x000f300000000a00 */
[----:B------:R-:W0:Y:S08]  /*0870*/  LDC.64 R74, c[0x0][0x3d8] ;  /* 0x0000f600ff4a7b82 */ /* 0x000e300000000a00 */
[----:B------:R-:W0:Y:S01]  /*0880*/  @P4 LDC.64 R76, c[0x0][0x440] ;  /* 0x00011000ff4c4b82 */ /* 0x000e220000000a00 */
[----:B-1----:R-:W-:-:S04]  /*0890*/  @P3 IMAD.WIDE.U32 R66, R7, 0x8, R66 ;  /* 0x0000000807423825 */ /* 0x002fc800078e0042 */
[C---:B--2---:R-:W-:Y:S01]  /*08a0*/  @P3 IMAD.WIDE.U32 R68, R7.reuse, 0x8, R68 ;  /* 0x0000000807443825 */ /* 0x044fe200078e0044 */
[----:B------:R1:W5:Y:S03]  /*08b0*/  @P3 LDG.E.64 R4, desc[UR6][R66.64] ;  /* 0x0000000642043981 */ /* 0x000366000c1e1b00 */
[C---:B---3--:R-:W-:Y:S01]  /*08c0*/  @P3 IMAD.WIDE.U32 R70, R7.reuse, 0x8, R70 ;  /* 0x0000000807463825 */ /* 0x048fe200078e0046 */
[----:B------:R-:W-:Y:S01]  /*08d0*/  @P3 IADD3 R7, PT, PT, R7, 0x100, RZ ;  /* 0x0000010007073810 */ /* 0x000fe20007ffe0ff */
[----:B------:R1:W5:Y:S04]  /*08e0*/  @P3 LDG.E.64 R2, desc[UR6][R68.64] ;  /* 0x0000000644023981 */ /* 0x000368000c1e1b00 */
[C---:B----4-:R-:W-:Y:S01]  /*08f0*/  @P4 IMAD.WIDE.U32 R72, R7.reuse, 0x8, R72 ;  /* 0x0000000807484825 */ /* 0x050fe200078e0048 */
[----:B------:R1:W5:Y:S03]  /*0900*/  @P3 LD.E.64 R42, desc[UR6][R70.64] ;  /* 0x00000006462a3980 */ /* 0x000366000c101b00 */
[C---:B0-----:R-:W-:Y:S01]  /*0910*/  @P4 IMAD.WIDE.U32 R74, R7.reuse, 0x8, R74 ;  /* 0x00000008074a4825 */ /* 0x041fe200078e004a */
[----:B------:R1:W5:Y:S03]  /*0920*/  @P4 LDG.E.64 R24, desc[UR6][R72.64] ;  /* 0x0000000648184981 */ /* 0x000366000c1e1b00 */
[----:B------:R-:W-:Y:S01]  /*0930*/  @P4 IMAD.WIDE.U32 R76, R7, 0x8, R76 ;  /* 0x00000008074c4825 */ /* 0x000fe200078e004c */
[----:B------:R1:W5:Y:S04]  /*0940*/  @P4 LDG.E.64 R26, desc[UR6][R74.64] ;  /* 0x000000064a1a4981 */ /* 0x000368000c1e1b00 */
[----:B------:R1:W5:Y:S01]  /*0950*/  @P4 LD.E.64 R40, desc[UR6][R76.64] ;  /* 0x000000064c284980 */ /* 0x000362000c101b00 */
[----:B------:R-:W-:-:S02]  /*0960*/  ISETP.GE.U32.AND P5, PT, R8, 0x600, PT ;  /* 0x000006000800780c */ /* 0x000fc40003fa6070 */
[----:B------:R-:W-:Y:S02]  /*0970*/  @P0 CS2R R30, SRZ ;  /* 0x00000000001e0805 */ /* 0x000fe4000001ff00 */
[----:B------:R-:W-:Y:S02]  /*0980*/  @P1 CS2R R32, SRZ ;  /* 0x0000000000201805 */ /* 0x000fe4000001ff00 */
[----:B------:R-:W-:Y:S02]  /*0990*/  @P2 CS2R R34, SRZ ;  /* 0x0000000000222805 */ /* 0x000fe4000001ff00 */
[----:B------:R-:W-:Y:S02]  /*09a0*/  @P3 CS2R R36, SRZ ;  /* 0x0000000000243805 */ /* 0x000fe4000001ff00 */
[----:B------:R-:W-:Y:S02]  /*09b0*/  @P4 CS2R R38, SRZ ;  /* 0x0000000000264805 */ /* 0x000fe4000001ff00 */
[----:B------:R-:W-:Y:S01]  /*09c0*/  @P4 IADD3 R7, PT, PT, R7, 0x100, RZ ;  /* 0x0000010007074810 */ /* 0x000fe20007ffe0ff */
[----:B-1----:R-:W-:Y:S06]  /*09d0*/  @!P5 BRA `(.L_x_10789) ;  /* 0x0000000800acd947 */ /* 0x002fec0003800000 */
[----:B------:R-:W0:Y:S08]  /*09e0*/  LDC.64 R28, c[0x0][0x3d0] ;  /* 0x0000f400ff1c7b82 */ /* 0x000e300000000a00 */
[----:B------:R-:W1:Y:S08]  /*09f0*/  LDC.64 R52, c[0x0][0x3d8] ;  /* 0x0000f600ff347b82 */ /* 0x000e700000000a00 */
[----:B------:R-:W2:Y:S01]  /*0a00*/  LDC.64 R72, c[0x0][0x440] ;  /* 0x00011000ff487b82 */ /* 0x000ea20000000a00 */
[----:B0-----:R-:W-:-:S06]  /*0a10*/  IMAD.WIDE.U32 R28, R7, 0x8, R28 ;  /* 0x00000008071c7825 */ /* 0x001fcc00078e001c */
[----:B------:R-:W5:Y:S01]  /*0a20*/  LDG.E.64 R28, desc[UR6][R28.64] ;  /* 0x000000061c1c7981 */ /* 0x000f62000c1e1b00 */
[----:B-1----:R-:W-:-:S06]  /*0a30*/  IMAD.WIDE.U32 R52, R7, 0x8, R52 ;  /* 0x0000000807347825 */ /* 0x002fcc00078e0034 */
[----:B------:R-:W5:Y:S01]  /*0a40*/  LDG.E.64 R52, desc[UR6][R52.64] ;  /* 0x0000000634347981 */ /* 0x000f62000c1e1b00 */
[----:B--2---:R-:W-:-:S06]  /*0a50*/  IMAD.WIDE.U32 R72, R7, 0x8, R72 ;  /* 0x0000000807487825 */ /* 0x004fcc00078e0048 */
[----:B------:R-:W5:Y:S01]  /*0a60*/  LD.E.64 R72, desc[UR6][R72.64] ;  /* 0x0000000648487980 */ /* 0x000f62000c101b00 */
[----:B------:R-:W-:Y:S01]  /*0a70*/  CS2R R50, SRZ ;  /* 0x0000000000327805 */ /* 0x000fe2000001ff00 */
[----:B------:R-:W-:Y:S06]  /*0a80*/  BRA `(.L_x_10789) ;  /* 0x0000000800807947 */ /* 0x000fec0003800000 */
.L_x_10787:
[----:B------:R-:W0:Y:S02]  /*0a90*/  LDCU.64 UR4, c[0x0][0x440] ;  /* 0x00008800ff0477ac */ /* 0x000e240008000a00 */
[----:B0-----:R-:W-:-:S04]  /*0aa0*/  UISETP.NE.U32.AND UP0, UPT, UR4, URZ, UPT ;  /* 0x000000ff0400728c */ /* 0x001fc8000bf05070 */
[----:B------:R-:W-:-:S09]  /*0ab0*/  UISETP.NE.AND.EX UP0, UPT, UR5, URZ, UPT, UP0 ;  /* 0x000000ff0500728c */ /* 0x000fd2000bf05300 */
[----:B------:R-:W-:Y:S05]  /*0ac0*/  BRA.U !UP0, `(.L_x_10790) ;  /* 0x0000000508547547 */ /* 0x000fea000b800000 */
        /* <DEDUP_REMOVED lines=8> */
[----:B------:R-:W3:Y:S01]  /*0b50*/  @P0 LDC.64 R54, c[0x0][0x440] ;  /* 0x00011000ff360b82 */ /* 0x000ee20000000a00 */
[----:B0-----:R-:W-:-:S05]  /*0b60*/  @P0 IMAD.WIDE.U32 R50, R7, 0x8, R50 ;  /* 0x0000000807320825 */ /* 0x001fca00078e0032 */
[----:B------:R0:W5:Y:S02]  /*0b70*/  @P0 LDG.E.64 R12, desc[UR6][R50.64] ;  /* 0x00000006320c0981 */ /* 0x000164000c1e1b00 */
[----:B------:R-:W4:Y:S01]  /*0b80*/  LDC.64 R56, c[0x0][0x3d0] ;  /* 0x0000f400ff387b82 */ /* 0x000f220000000a00 */
[----:B-1----:R-:W-:-:S05]  /*0b90*/  @P0 IMAD.WIDE.U32 R52, R7, 0x8, R52 ;  /* 0x0000000807340825 */ /* 0x002fca00078e0034 */
[----:B------:R0:W5:Y:S02]  /*0ba0*/  @P0 LDG.E.64 R14, desc[UR6][R52.64] ;  /* 0x00000006340e0981 */ /* 0x000164000c1e1b00 */
[----:B------:R-:W1:Y:S01]  /*0bb0*/  @P1 LDC.64 R58, c[0x0][0x438] ;  /* 0x00010e00ff3a1b82 */ /* 0x000e620000000a00 */
[----:B--2---:R-:W-:-:S05]  /*0bc0*/  @P0 IMAD.WIDE.U32 R28, R7, 0x8, R28 ;  /* 0x00000008071c0825 */ /* 0x004fca00078e001c */
[----:B------:R0:W5:Y:S02]  /*0bd0*/  @P0 LD.E.64 R30, desc[UR6][R28.64] ;  /* 0x000000061c1e0980 */ /* 0x000164000c101b00 */
[----:B------:R-:W2:Y:S01]  /*0be0*/  LDC.64 R60, c[0x0][0x3d8] ;  /* 0x0000f600ff3c7b82 */ /* 0x000ea20000000a00 */
[C---:B---3--:R-:W-:Y:S01]  /*0bf0*/  @P0 IMAD.WIDE.U32 R54, R7.reuse, 0x8, R54 ;  /* 0x0000000807360825 */ /* 0x048fe200078e0036 */
[----:B------:R-:W-:-:S04]  /*0c00*/  @P0 LOP3.LUT R7, R7, 0x100, RZ, 0xfc, !PT ;  /* 0x0000010007070812 */ /* 0x000fc800078efcff */
[----:B------:R0:W5:Y:S02]  /*0c10*/  @P0 LD.E.64 R48, desc[UR6][R54.64] ;  /* 0x0000000636300980 */ /* 0x000164000c101b00 */
[----:B------:R-:W3:Y:S01]  /*0c20*/  @P1 LDC.64 R62, c[0x0][0x440] ;  /* 0x00011000ff3e1b82 */ /* 0x000ee20000000a00 */
[----:B----4-:R-:W-:-:S05]  /*0c30*/  @P1 IMAD.WIDE.U32 R56, R7, 0x8, R56 ;  /* 0x0000000807381825 */ /* 0x010fca00078e0038 */
[----:B------:R0:W5:Y:S02]  /*0c40*/  @P1 LDG.E.64 R16, desc[UR6][R56.64] ;  /* 0x0000000638101981 */ /* 0x000164000c1e1b00 */
[----:B------:R-:W4:Y:S01]  /*0c50*/  LDC.64 R64, c[0x0][0x3d0] ;  /* 0x0000f400ff407b82 */ /* 0x000f220000000a00 */
[----:B-1----:R-:W-:-:S05]  /*0c60*/  @P1 IMAD.WIDE.U32 R58, R7, 0x8, R58 ;  /* 0x00000008073a1825 */ /* 0x002fca00078e003a */
[----:B------:R0:W5:Y:S02]  /*0c70*/  @P1 LD.E.64 R32, desc[UR6][R58.64] ;  /* 0x000000063a201980 */ /* 0x000164000c101b00 */
[----:B------:R-:W1:Y:S01]  /*0c80*/  @P2 LDC.64 R66, c[0x0][0x438] ;  /* 0x00010e00ff422b82 */ /* 0x000e620000000a00 */
[----:B--2---:R-:W-:-:S05]  /*0c90*/  @P1 IMAD.WIDE.U32 R60, R7, 0x8, R60 ;  /* 0x00000008073c1825 */ /* 0x004fca00078e003c */
[----:B------:R0:W5:Y:S02]  /*0ca0*/  @P1 LDG.E.64 R18, desc[UR6][R60.64] ;  /* 0x000000063c121981 */ /* 0x000164000c1e1b00 */
[----:B------:R-:W2:Y:S01]  /*0cb0*/  LDC.64 R68, c[0x0][0x3d8] ;  /* 0x0000f600ff447b82 */ /* 0x000ea20000000a00 */
[C---:B---3--:R-:W-:Y:S01]  /*0cc0*/  @P1 IMAD.WIDE.U32 R62, R7.reuse, 0x8, R62 ;  /* 0x00000008073e1825 */ /* 0x048fe200078e003e */
[----:B------:R-:W-:-:S04]  /*0cd0*/  @P1 IADD3 R7, PT, PT, R7, 0x100, RZ ;  /* 0x0000010007071810 */ /* 0x000fc80007ffe0ff */
        /* <DEDUP_REMOVED lines=14> */
[----:B------:R-:W3:Y:S08]  /*0dc0*/  @P3 LDC.64 R78, c[0x0][0x440] ;  /* 0x00011000ff4e3b82 */ /* 0x000ef00000000a00 */
[----:B------:R-:W0:Y:S08]  /*0dd0*/  LDC.64 R80, c[0x0][0x3d0] ;  /* 0x0000f400ff507b82 */ /* 0x000e300000000a00 */
[----:B------:R-:W0:Y:S08]  /*0de0*/  LDC.64 R84, c[0x0][0x3d8] ;  /* 0x0000f600ff547b82 */ /* 0x000e300000000a00 */
[----:B------:R-:W0:Y:S08]  /*0df0*/  @P4 LDC.64 R82, c[0x0][0x438] ;  /* 0x00010e00ff524b82 */ /* 0x000e300000000a00 */
[----:B------:R-:W0:Y:S01]  /*0e00*/  @P4 LDC.64 R86, c[0x0][0x440] ;  /* 0x00011000ff564b82 */ /* 0x000e220000000a00 */
[----:B----4-:R-:W-:-:S04]  /*0e10*/  @P3 IMAD.WIDE.U32 R72, R7, 0x8, R72 ;  /* 0x0000000807483825 */ /* 0x010fc800078e0048 */
[C---:B-1----:R-:W-:Y:S01]  /*0e20*/  @P3 IMAD.WIDE.U32 R74, R7.reuse, 0x8, R74 ;  /* 0x00000008074a3825 */ /* 0x042fe200078e004a */
[----:B------:R1:W5:Y:S03]  /*0e30*/  @P3 LDG.E.64 R4, desc[UR6][R72.64] ;  /* 0x0000000648043981 */ /* 0x000366000c1e1b00 */
[C---:B--2---:R-:W-:Y:S01]  /*0e40*/  @P3 IMAD.WIDE.U32 R76, R7.reuse, 0x8, R76 ;  /* 0x00000008074c3825 */ /* 0x044fe200078e004c */
[----:B------:R1:W5:Y:S03]  /*0e50*/  @P3 LD.E.64 R36, desc[UR6][R74.64] ;  /* 0x000000064a243980 */ /* 0x000366000c101b00 */
[C---:B---3--:R-:W-:Y:S01]  /*0e60*/  @P3 IMAD.WIDE.U32 R78, R7.reuse, 0x8, R78 ;  /* 0x00000008074e3825 */ /* 0x048fe200078e004e */
[----:B------:R-:W-:Y:S01]  /*0e70*/  @P3 IADD3 R7, PT, PT, R7, 0x100, RZ ;  /* 0x0000010007073810 */ /* 0x000fe20007ffe0ff */
[----:B------:R1:W5:Y:S04]  /*0e80*/  @P3 LDG.E.64 R2, desc[UR6][R76.64] ;  /* 0x000000064c023981 */ /* 0x000368000c1e1b00 */
[C---:B0-----:R-:W-:Y:S01]  /*0e90*/  @P4 IMAD.WIDE.U32 R80, R7.reuse, 0x8, R80 ;  /* 0x0000000807504825 */ /* 0x041fe200078e0050 */
[----:B------:R1:W5:Y:S03]  /*0ea0*/  @P3 LD.E.64 R42, desc[UR6][R78.64] ;  /* 0x000000064e2a3980 */ /* 0x000366000c101b00 */
[C---:B------:R-:W-:Y:S01]  /*0eb0*/  @P4 IMAD.WIDE.U32 R84, R7.reuse, 0x8, R84 ;  /* 0x0000000807544825 */ /* 0x040fe200078e0054 */
[----:B------:R1:W5:Y:S03]  /*0ec0*/  @P4 LDG.E.64 R24, desc[UR6][R80.64] ;  /* 0x0000000650184981 */ /* 0x000366000c1e1b00 */
[C---:B------:R-:W-:Y:S01]  /*0ed0*/  @P4 IMAD.WIDE.U32 R82, R7.reuse, 0x8, R82 ;  /* 0x0000000807524825 */ /* 0x040fe200078e0052 */
[----:B------:R1:W5:Y:S03]  /*0ee0*/  @P4 LDG.E.64 R26, desc[UR6][R84.64] ;  /* 0x00000006541a4981 */ /* 0x000366000c1e1b00 */
[----:B------:R-:W-:Y:S01]  /*0ef0*/  @P4 IMAD.WIDE.U32 R86, R7, 0x8, R86 ;  /* 0x0000000807564825 */ /* 0x000fe200078e0056 */
[----:B------:R1:W5:Y:S04]  /*0f00*/  @P4 LD.E.64 R38, desc[UR6][R82.64] ;  /* 0x0000000652264980 */ /* 0x000368000c101b00 */
[----:B------:R1:W5:Y:S01]  /*0f10*/  @P4 LD.E.64 R40, desc[UR6][R86.64] ;  /* 0x0000000656284980 */ /* 0x000362000c101b00 */
[----:B------:R-:W-:-:S02]  /*0f20*/  ISETP.GE.U32.AND P1, PT, R8, 0x600, PT ;  /* 0x000006000800780c */ /* 0x000fc40003f26070 */
[----:B------:R-:W-:-:S11]  /*0f30*/  @P4 IADD3 R7, PT, PT, R7, 0x100, RZ ;  /* 0x0000010007074810 */ /* 0x000fd60007ffe0ff */
[----:B-1----:R-:W-:Y:S05]  /*0f40*/  @!P1 BRA `(.L_x_10789) ;  /* 0x0000000400509947 */ /* 0x002fea0003800000 */
[----:B------:R-:W0:Y:S08]  /*0f50*/  LDC.64 R28, c[0x0][0x3d0] ;  /* 0x0000f400ff1c7b82 */ /* 0x000e300000000a00 */
[----:B------:R-:W1:Y:S08]  /*0f60*/  LDC.64 R52, c[0x0][0x3d8] ;  /* 0x0000f600ff347b82 */ /* 0x000e700000000a00 */
[----:B------:R-:W2:Y:S08]  /*0f70*/  LDC.64 R72, c[0x0][0x440] ;  /* 0x00011000ff487b82 */ /* 0x000eb00000000a00 */
[----:B------:R-:W3:Y:S01]  /*0f80*/  LDC.64 R50, c[0x0][0x438] ;  /* 0x00010e00ff327b82 */ /* 0x000ee20000000a00 */
[----:B0-----:R-:W-:-:S06]  /*0f90*/  IMAD.WIDE.U32 R28, R7, 0x8, R28 ;  /* 0x00000008071c7825 */ /* 0x001fcc00078e001c */
[----:B------:R-:W5:Y:S01]  /*0fa0*/  LDG.E.64 R28, desc[UR6][R28.64] ;  /* 0x000000061c1c7981 */ /* 0x000f62000c1e1b00 */
[----:B-1----:R-:W-:-:S06]  /*0fb0*/  IMAD.WIDE.U32 R52, R7, 0x8, R52 ;  /* 0x0000000807347825 */ /* 0x002fcc00078e0034 */
[----:B------:R-:W5:Y:S01]  /*0fc0*/  LDG.E.64 R52, desc[UR6][R52.64] ;  /* 0x0000000634347981 */ /* 0x000f62000c1e1b00 */
[----:B--2---:R-:W-:-:S06]  /*0fd0*/  IMAD.WIDE.U32 R72, R7, 0x8, R72 ;  /* 0x0000000807487825 */ /* 0x004fcc00078e0048 */
[----:B------:R-:W5:Y:S01]  /*0fe0*/  LD.E.64 R72, desc[UR6][R72.64] ;  /* 0x0000000648487980 */ /* 0x000f62000c101b00 */
[----:B---3--:R-:W-:-:S06]  /*0ff0*/  IMAD.WIDE.U32 R50, R7, 0x8, R50 ;  /* 0x0000000807327825 */ /* 0x008fcc00078e0032 */
[----:B------:R-:W5:Y:S01]  /*1000*/  LD.E.64 R50, desc[UR6][R50.64] ;  /* 0x0000000632327980 */ /* 0x000f62000c101b00 */
[----:B------:R-:W-:Y:S05]  /*1010*/  BRA `(.L_x_10789) ;  /* 0x00000004001c7947 */ /* 0x000fea0003800000 */
.L_x_10790:
[C---:B------:R-:W-:Y:S01]  /*1020*/  ISETP.GE.U32.AND P0, PT, R8.reuse, 0x100, PT ;  /* 0x000001000800780c */ /* 0x040fe20003f06070 */
[----:B------:R-:W0:Y:S01]  /*1030*/  LDC.64 R58, c[0x0][0x3d8] ;  /* 0x0000f600ff3a7b82 */ /* 0x000e220000000a00 */
[C---:B------:R-:W-:Y:S02]  /*1040*/  ISETP.GE.U32.AND P1, PT, R8.reuse, 0x200, PT ;  /* 0x000002000800780c */ /* 0x040fe40003f26070 */
[C---:B------:R-:W-:Y:S02]  /*1050*/  ISETP.GE.U32.AND P2, PT, R8.reuse, 0x300, PT ;  /* 0x000003000800780c */ /* 0x040fe40003f46070 */
[C---:B------:R-:W-:Y:S02]  /*1060*/  ISETP.GE.U32.AND P3, PT, R8.reuse, 0x400, PT ;  /* 0x000004000800780c */ /* 0x040fe40003f66070 */
[C---:B------:R-:W-:Y:S01]  /*1070*/  ISETP.GE.U32.AND P4, PT, R8.reuse, 0x500, PT ;  /* 0x000005000800780c */ /* 0x040fe20003f86070 */
[----:B------:R-:W1:Y:S01]  /*1080*/  LDC.64 R54, c[0x0][0x3d0] ;  /* 0x0000f400ff367b82 */ /* 0x000e620000000a00 */
[----:B------:R-:W-:-:S07]  /*1090*/  ISETP.GE.U32.AND P5, PT, R8, 0x600, PT ;  /* 0x000006000800780c */ /* 0x000fce0003fa6070 */
[----:B------:R-:W2:Y:S08]  /*10a0*/  @P0 LDC.64 R56, c[0x0][0x438] ;  /* 0x00010e00ff380b82 */ /* 0x000eb00000000a00 */
[----:B------:R-:W3:Y:S01]  /*10b0*/  LDC.64 R64, c[0x0][0x3d0] ;  /* 0x0000f400ff407b82 */ /* 0x000ee20000000a00 */
[----:B0-----:R-:W-:-:S05]  /*10c0*/  @P0 IMAD.WIDE.U32 R62, R7, 0x8, R58 ;  /* 0x00000008073e0825 */ /* 0x001fca00078e003a */
[----:B------:R-:W5:Y:S02]  /*10d0*/  @P0 LDG.E.64 R14, desc[UR6][R62.64] ;  /* 0x000000063e0e0981 */ /* 0x000f64000c1e1b00 */
[----:B------:R-:W0:Y:S01]  /*10e0*/  @P1 LDC.64 R66, c[0x0][0x438] ;  /* 0x00010e00ff421b82 */ /* 0x000e220000000a00 */
[----:B-1----:R-:W-:-:S05]  /*10f0*/  @P0 IMAD.WIDE.U32 R54, R7, 0x8, R54 ;  /* 0x0000000807360825 */ /* 0x002fca00078e0036 */
[----:B------:R1:W5:Y:S02]  /*1100*/  @P0 LDG.E.64 R12, desc[UR6][R54.64] ;  /* 0x00000006360c0981 */ /* 0x000364000c1e1b00 */
[----:B------:R-:W4:Y:S01]  /*1110*/  LDC.64 R68, c[0x0][0x3d8] ;  /* 0x0000f600ff447b82 */ /* 0x000f220000000a00 */
[C---:B--2---:R-:W-:Y:S01]  /*1120*/  @P0 IMAD.WIDE.U32 R60, R7.reuse, 0x8, R56 ;  /* 0x00000008073c0825 */ /* 0x044fe200078e0038 */
[----:B------:R-:W-:-:S04]  /*1130*/  @P0 LOP3.LUT R7, R7, 0x100, RZ, 0xfc, !PT ;  /* 0x0000010007070812 */ /* 0x000fc800078efcff */
[----:B------:R2:W5:Y:S02]  /*1140*/  @P0 LD.E.64 R30, desc[UR6][R60.64] ;  /* 0x000000063c1e0980 */ /* 0x000564000c101b00 */
[----:B------:R-:W1:Y:S01]  /*1150*/  LDC.64 R70, c[0x0][0x3d0] ;  /* 0x0000f400ff467b82 */ /* 0x000e620000000a00 */
[----:B---3--:R-:W-:-:S05]  /*1160*/  @P1 IMAD.WIDE.U32 R64, R7, 0x8, R64 ;  /* 0x0000000807401825 */ /* 0x008fca00078e0040 */
[----:B------:R2:W5:Y:S02]  /*1170*/  @P1 LDG.E.64 R16, desc[UR6][R64.64] ;  /* 0x0000000640101981 */ /* 0x000564000c1e1b00 */
[----:B------:R-:W3:Y:S01]  /*1180*/  @P2 LDC.64 R74, c[0x0][0x438] ;  /* 0x00010e00ff4a2b82 */ /* 0x000ee20000000a00 */
[----:B0-----:R-:W-:-:S05]  /*1190*/  @P1 IMAD.WIDE.U32 R66, R7, 0x8, R66 ;  /* 0x0000000807421825 */ /* 0x001fca00078e0042 */
[----:B------:R2:W5:Y:S02]  /*11a0*/  @P1 LD.E.64 R32, desc[UR6][R66.64] ;  /* 0x0000000642201980 */ /* 0x000564000c101b00 */
[----:B------:R-:W0:Y:S01]  /*11b0*/  LDC.64 R76, c[0x0][0x3d8] ;  /* 0x0000f600ff4c7b82 */ /* 0x000e220000000a00 */
[C---:B----4-:R-:W-:Y:S01]  /*11c0*/  @P1 IMAD.WIDE.U32 R68, R7.reuse, 0x8, R68 ;  /* 0x0000000807441825 */ /* 0x050fe200078e0044 */
[----:B------:R-:W-:-:S04]  /*11d0*/  @P1 IADD3 R7, PT, PT, R7, 0x100, RZ ;  /* 0x0000010007071810 */ /* 0x000fc80007ffe0ff */
[----:B------:R2:W5:Y:S02]  /*11e0*/  @P1 LDG.E.64 R18, desc[UR6][R68.64] ;  /* 0x0000000644121981 */ /* 0x000564000c1e1b00 */
[----:B------:R-:W4:Y:S01]  /*11f0*/  LDC.64 R78, c[0x0][0x3d0] ;  /* 0x0000f400ff4e7b82 */ /* 0x000f220000000a00 */
[----:B-1----:R-:W-:-:S05]  /*1200*/  @P2 IMAD.WIDE.U32 R70, R7, 0x8, R70 ;  /* 0x0000000807462825 */ /* 0x002fca00078e0046 */
[----:B------:R2:W5:Y:S02]  /*1210*/  @P2 LDG.E.64 R20, desc[UR6][R70.64] ;  /* 0x0000000646142981 */ /* 0x000564000c1e1b00 */
[----:B------:R-:W1:Y:S01]  /*1220*/  LDC.64 R82, c[0x0][0x3d8] ;  /* 0x0000f600ff527b82 */ /* 0x000e620000000a00 */
[----:B---3--:R-:W-:-:S05]  /*1230*/  @P2 IMAD.WIDE.U32 R74, R7, 0x8, R74 ;  /* 0x00000008074a2825 */ /* 0x008fca00078e004a */
[----:B------:R2:W5:Y:S02]  /*1240*/  @P2 LD.E.64 R34, desc[UR6][R74.64] ;  /* 0x000000064a222980 */ /* 0x000564000c101b00 */
[----:B------:R-:W3:Y:S01]  /*1250*/  @P3 LDC.64 R80, c[0x0][0x438] ;  /* 0x00010e00ff503b82 */ /* 0x000ee20000000a00 */
[C---:B0-----:R-:W-:Y:S01]  /*1260*/  @P2 IMAD.WIDE.U32 R76, R7.reuse, 0x8, R76 ;  /* 0x00000008074c2825 */ /* 0x041fe200078e004c */
[----:B------:R-:W-:-:S04]  /*1270*/  @P2 IADD3 R7, PT, PT, R7, 0x100, RZ ;  /* 0x0000010007072810 */ /* 0x000fc80007ffe0ff */
[----:B------:R2:W5:Y:S02]  /*1280*/  @P2 LDG.E.64 R10, desc[UR6][R76.64] ;  /* 0x000000064c0a2981 */ /* 0x000564000c1e1b00 */
[----:B------:R-:W0:Y:S01]  /*1290*/  LDC.64 R56, c[0x0][0x3d0] ;  /* 0x0000f400ff387b82 */ /* 0x000e220000000a00 */
[----:B----4-:R-:W-:-:S05]  /*12a0*/  @P3 IMAD.WIDE.U32 R78, R7, 0x8, R78 ;  /* 0x00000008074e3825 */ /* 0x010fca00078e004e */
[----:B------:R2:W5:Y:S02]  /*12b0*/  @P3 LDG.E.64 R4, desc[UR6][R78.64] ;  /* 0x000000064e043981 */ /* 0x000564000c1e1b00 */
[----:B------:R-:W4:Y:S01]  /*12c0*/  LDC.64 R88, c[0x0][0x3d8] ;  /* 0x0000f600ff587b82 */ /* 0x000f220000000a00 */
[----:B-1----:R-:W-:-:S05]  /*12d0*/  @P3 IMAD.WIDE.U32 R82, R7, 0x8, R82 ;  /* 0x0000000807523825 */ /* 0x002fca00078e0052 */
[----:B------:R2:W5:Y:S02]  /*12e0*/  @P3 LDG.E.64 R2, desc[UR6][R82.64] ;  /* 0x0000000652023981 */ /* 0x000564000c1e1b00 */
[----:B------:R-:W1:Y:S01]  /*12f0*/  @P4 LDC.64 R58, c[0x0][0x438] ;  /* 0x00010e00ff3a4b82 */ /* 0x000e620000000a00 */
[C---:B---3--:R-:W-:Y:S01]  /*1300*/  @P3 IMAD.WIDE.U32 R80, R7.reuse, 0x8, R80 ;  /* 0x0000000807503825 */ /* 0x048fe200078e0050 */
[----:B------:R-:W-:-:S04]  /*1310*/  @P3 IADD3 R7, PT, PT, R7, 0x100, RZ ;  /* 0x0000010007073810 */ /* 0x000fc80007ffe0ff */
[----:B------:R2:W5:Y:S02]  /*1320*/  @P3 LD.E.64 R36, desc[UR6][R80.64] ;  /* 0x0000000650243980 */ /* 0x000564000c101b00 */
[----:B------:R-:W3:Y:S08]  /*1330*/  LDC.64 R94, c[0x0][0x3d8] ;  /* 0x0000f600ff5e7b82 */ /* 0x000ef00000000a00 */
[----:B------:R-:W2:Y:S08]  /*1340*/  LDC.64 R90, c[0x0][0x3d0] ;  /* 0x0000f400ff5a7b82 */ /* 0x000eb00000000a00 */
[----:B------:R-:W2:Y:S01]  /*1350*/  @P5 LDC.64 R92, c[0x0][0x438] ;  /* 0x00010e00ff5c5b82 */ /* 0x000ea20000000a00 */
[----:B0-----:R-:W-:-:S04]  /*1360*/  @P4 IMAD.WIDE.U32 R84, R7, 0x8, R56 ;  /* 0x0000000807544825 */ /* 0x001fc800078e0038 */
[C---:B-1----:R-:W-:Y:S01]  /*1370*/  @P4 IMAD.WIDE.U32 R86, R7.reuse, 0x8, R58 ;  /* 0x0000000807564825 */ /* 0x042fe200078e003a */
[----:B------:R0:W5:Y:S03]  /*1380*/  @P4 LDG.E.64 R24, desc[UR6][R84.64] ;  /* 0x0000000654184981 */ /* 0x000166000c1e1b00 */
[C---:B----4-:R-:W-:Y:S01]  /*1390*/  @P4 IMAD.WIDE.U32 R88, R7.reuse, 0x8, R88 ;  /* 0x0000000807584825 */ /* 0x050fe200078e0058 */
[----:B------:R-:W-:Y:S01]  /*13a0*/  @P4 IADD3 R7, PT, PT, R7, 0x100, RZ ;  /* 0x0000010007074810 */ /* 0x000fe20007ffe0ff */
[----:B------:R0:W5:Y:S04]  /*13b0*/  @P4 LD.E.64 R38, desc[UR6][R86.64] ;  /* 0x0000000656264980 */ /* 0x000168000c101b00 */
[C---:B---3--:R-:W-:Y:S01]  /*13c0*/  @P5 IMAD.WIDE.U32 R58, R7.reuse, 0x8, R94 ;  /* 0x00000008073a5825 */ /* 0x048fe200078e005e */
[----:B------:R0:W5:Y:S03]  /*13d0*/  @P4 LDG.E.64 R26, desc[UR6][R88.64] ;  /* 0x00000006581a4981 */ /* 0x000166000c1e1b00 */
[C---:B--2---:R-:W-:Y:S01]  /*13e0*/  @P5 IMAD.WIDE.U32 R54, R7.reuse, 0x8, R90 ;  /* 0x0000000807365825 */ /* 0x044fe200078e005a */
[----:B------:R0:W5:Y:S03]  /*13f0*/  @P5 LDG.E.64 R52, desc[UR6][R58.64] ;  /* 0x000000063a345981 */ /* 0x000166000c1e1b00 */
[----:B------:R-:W-:Y:S01]  /*1400*/  @P5 IMAD.WIDE.U32 R56, R7, 0x8, R92 ;  /* 0x0000000807385825 */ /* 0x000fe200078e005c */
[----:B------:R0:W5:Y:S04]  /*1410*/  @P5 LDG.E.64 R28, desc[UR6][R54.64] ;  /* 0x00000006361c5981 */ /* 0x000168000c1e1b00 */
[----:B------:R0:W5:Y:S01]  /*1420*/  @P5 LD.E.64 R50, desc[UR6][R56.64] ;  /* 0x0000000638325980 */ /* 0x000162000c101b00 */
[----:B------:R-:W-:-:S02]  /*1430*/  @P0 CS2R R48, SRZ ;  /* 0x0000000000300805 */ /* 0x000fc4000001ff00 */
[----:B------:R-:W-:Y:S02]  /*1440*/  @P1 CS2R R46, SRZ ;  /* 0x00000000002e1805 */ /* 0x000fe4000001ff00 */
[----:B------:R-:W-:Y:S02]  /*1450*/  @P2 CS2R R44, SRZ ;  /* 0x00000000002c2805 */ /* 0x000fe4000001ff00 */
[----:B------:R-:W-:Y:S02]  /*1460*/  @P3 CS2R R42, SRZ ;  /* 0x00000000002a3805 */ /* 0x000fe4000001ff00 */
[----:B------:R-:W-:Y:S02]  /*1470*/  @P4 CS2R R40, SRZ ;  /* 0x0000000000284805 */ /* 0x000fe4000001ff00 */
[----:B0-----:R-:W-:-:S07]  /*1480*/  @P5 CS2R R72, SRZ ;  /* 0x0000000000485805 */ /* 0x001fce000001ff00 */
.L_x_10789:
[----:B------:R-:W-:Y:S05]  /*1490*/  BSYNC.RECONVERGENT B0 ;  /* 0x0000000000007941 */ /* 0x000fea0003800200 */
.L_x_10786:
[----:B------:R-:W0:Y:S02]  /*14a0*/  LDCU UR4, c[0x0][0x384] ;  /* 0x00007080ff0477ac */ /* 0x000e240008000800 */
[----:B0-----:R-:W-:-:S13]  /*14b0*/  ISETP.GE.AND P1, PT, R6, UR4, PT ;  /* 0x0000000406007c0c */ /* 0x001fda000bf26270 */
[----:B------:R-:W-:Y:S05]  /*14c0*/  @P1 EXIT ;  /* 0x000000000000194d */ /* 0x000fea0003800000 */
[----:B-----5:R-:W-:Y:S01]  /*14d0*/  MOV R122, R12 ;  /* 0x0000000c007a7202 */ /* 0x020fe20000000f00 */
[----:B------:R-:W0:Y:S01]  /*14e0*/  LDCU.64 UR4, c[0x0][0x3a0] ;  /* 0x00007400ff0477ac */ /* 0x000e220008000a00 */
[--C-:B------:R-:W-:Y:S02]  /*14f0*/  SHF.R.U64 R7, R12, 0x10, R13.reuse ;  /* 0x000000100c077819 */ /* 0x100fe4000000120d */
[----:B------:R-:W-:Y:S01]  /*1500*/  MOV R107, R2 ;  /* 0x00000002006b7202 */ /* 0x000fe20000000f00 */
[----:B------:R-:W1:Y:S01]  /*1510*/  LDCU UR10, c[0x0][0x388] ;  /* 0x00007100ff0a77ac */ /* 0x000e620008000800 */
[----:B------:R-:W-:Y:S02]  /*1520*/  MOV R121, R13 ;  /* 0x0000000d00797202 */ /* 0x000fe40000000f00 */
[----:B------:R-:W-:Y:S01]  /*1530*/  SHF.R.U32.HI R12, RZ, 0x10, R13 ;  /* 0x00000010ff0c7819 */ /* 0x000fe2000001160d */
[----:B------:R-:W2:Y:S01]  /*1540*/  LDCU.U8 UR8, c[0x0][0x410] ;  /* 0x00008200ff0877ac */ /* 0x000ea20008000000 */
[----:B------:R-:W-:-:S02]  /*1550*/  MOV R96, R3 ;  /* 0x0000000300607202 */ /* 0x000fc40000000f00 */
[----:B------:R-:W-:Y:S01]  /*1560*/  SHF.R.U64 R2, R2, 0x10, R3 ;  /* 0x0000001002027819 */ /* 0x000fe20000001203 */
[----:B------:R-:W3:Y:S01]  /*1570*/  LDCU UR9, c[0x0][0x400] ;  /* 0x00008000ff0977ac */ /* 0x000ee20008000800 */
[----:B------:R-:W-:Y:S02]  /*1580*/  MOV R119, R15 ;  /* 0x0000000f00777202 */ /* 0x000fe40000000f00 */
[--C-:B------:R-:W-:Y:S01]  /*1590*/  SHF.R.U64 R9, R14, 0x10, R15.reuse ;  /* 0x000000100e097819 */ /* 0x100fe2000000120f */
[----:B------:R-:W4:Y:S01]  /*15a0*/  LDCU.64 UR12, c[0x0][0x398] ;  /* 0x00007300ff0c77ac */ /* 0x000f220008000a00 */
[----:B------:R-:W-:Y:S02]  /*15b0*/  SHF.R.U32.HI R13, RZ, 0x10, R15 ;  /* 0x00000010ff0d7819 */ /* 0x000fe4000001160f */
[----:B------:R-:W-:Y:S01]  /*15c0*/  SHF.R.U32.HI R3, RZ, 0x10, R3 ;  /* 0x00000010ff037819 */ /* 0x000fe20000011603 */
[----:B------:R-:W0:Y:S01]  /*15d0*/  LDCU.64 UR14, c[0x0][0x3a0] ;  /* 0x00007400ff0e77ac */ /* 0x000e220008000a00 */
[----:B------:R-:W-:-:S02]  /*15e0*/  MOV R95, R24 ;  /* 0x00000018005f7202 */ /* 0x000fc40000000f00 */
[----:B------:R-:W-:Y:S01]  /*15f0*/  MOV R116, R18 ;  /* 0x0000001200747202 */ /* 0x000fe20000000f00 */
[----:B------:R-:W-:Y:S01]  /*1600*/  UPLOP3.LUT UP1, UPT, UPT, UPT, UPT, 0x40, 0x4 ;  /* 0x000000000004789c */ /* 0x000fe20003f2e870 */
[----:B------:R-:W-:Y:S02]  /*1610*/  SHF.R.U64 R15, R18, 0x10, R19 ;  /* 0x00000010120f7819 */ /* 0x000fe40000001213 */
[----:B------:R-:W-:Y:S02]  /*1620*/  MOV R114, R20 ;  /* 0x0000001400727202 */ /* 0x000fe40000000f00 */
[----:B------:R-:W-:Y:S02]  /*1630*/  SHF.R.U64 R18, R20, 0x10, R21 ;  /* 0x0000001014127819 */ /* 0x000fe40000001215 */
[----:B------:R-:W-:Y:S02]  /*1640*/  MOV R94, R25 ;  /* 0x00000019005e7202 */ /* 0x000fe40000000f00 */
[----:B------:R-:W-:-:S02]  /*1650*/  SHF.R.U64 R20, R24, 0x10, R25 ;  /* 0x0000001018147819 */ /* 0x000fc40000001219 */
[----:B------:R-:W-:Y:S02]  /*1660*/  SHF.R.U32.HI R23, RZ, 0x10, R25 ;  /* 0x00000010ff177819 */ /* 0x000fe40000011619 */
[----:B------:R-:W-:Y:S02]  /*1670*/  MOV R88, R28 ;  /* 0x0000001c00587202 */ /* 0x000fe40000000f00 */
[----:B------:R-:W-:Y:S02]  /*1680*/  SHF.R.U64 R25, R28, 0x10, R29 ;  /* 0x000000101c197819 */ /* 0x000fe4000000121d */
[----:B------:R-:W-:Y:S02]  /*1690*/  PRMT R96, R2, 0x5410, R96 ;  /* 0x0000541002607816 */ /* 0x000fe40000000060 */
[----:B------:R-:W-:Y:S02]  /*16a0*/  PRMT R95, R95, 0x5410, R3 ;  /* 0x000054105f5f7816 */ /* 0x000fe40000000003 */
[----:B------:R-:W-:-:S02]  /*16b0*/  SHF.R.U32.HI R28, RZ, 0x10, R53 ;  /* 0x00000010ff1c7819 */ /* 0x000fc40000011635 */
[----:B------:R-:W-:Y:S02]  /*16c0*/  SHF.R.U64 R80, R30, 0x10, R31 ;  /* 0x000000101e507819 */ /* 0x000fe4000000121f */
[----:B------:R-:W-:Y:S02]  /*16d0*/  SHF.R.U64 R78, R48, 0x10, R49 ;  /* 0x00000010304e7819 */ /* 0x000fe40000001231 */
[----:B------:R-:W-:Y:S02]  /*16e0*/  SHF.R.U32.HI R2, RZ, 0x10, R31 ;  /* 0x00000010ff027819 */ /* 0x000fe4000001161f */
[----:B------:R-:W-:Y:S02]  /*16f0*/  SHF.R.U32.HI R76, RZ, 0x10, R49 ;  /* 0x00000010ff4c7819 */ /* 0x000fe40000011631 */
[----:B------:R-:W-:Y:S02]  /*1700*/  SHF.R.U64 R3, R32, 0x10, R33 ;  /* 0x0000001020037819 */ /* 0x000fe40000001221 */
[----:B------:R-:W-:-:S02]  /*1710*/  PRMT R80, R80, 0x5410, R28 ;  /* 0x0000541050507816 */ /* 0x000fc4000000001c */
[----:B------:R-:W-:Y:S02]  /*1720*/  PRMT R78, R2, 0x5410, R78 ;  /* 0x00005410024e7816 */ /* 0x000fe4000000004e */
[----:B------:R-:W-:Y:S02]  /*1730*/  PRMT R76, R3, 0x5410, R76 ;  /* 0x00005410034c7816 */ /* 0x000fe4000000004c */
[----:B------:R-:W-:Y:S02]  /*1740*/  MOV R113, R21 ;  /* 0x0000001500717202 */ /* 0x000fe40000000f00 */
[----:B------:R-:W-:Y:S02]  /*1750*/  SHF.R.U64 R74, R46, 0x10, R47 ;  /* 0x000000102e4a7819 */ /* 0x000fe4000000122f */
[----:B------:R-:W-:Y:S02]  /*1760*/  SHF.R.U32.HI R2, RZ, 0x10, R33 ;  /* 0x00000010ff027819 */ /* 0x000fe40000011621 */
[----:B------:R-:W-:-:S02]  /*1770*/  SHF.R.U32.HI R28, RZ, 0x10, R47 ;  /* 0x00000010ff1c7819 */ /* 0x000fc4000001162f */
[----:B------:R-:W-:Y:S02]  /*1780*/  SHF.R.U64 R3, R34, 0x10, R35 ;  /* 0x0000001022037819 */ /* 0x000fe40000001223 */
[----:B------:R-:W-:Y:S02]  /*1790*/  MOV R120, R14 ;  /* 0x0000000e00787202 */ /* 0x000fe40000000f00 */
[----:B------:R-:W-:Y:S02]  /*17a0*/  PRMT R113, R18, 0x5410, R113 ;  /* 0x0000541012717816 */ /* 0x000fe40000000071 */
[----:B------:R-:W-:Y:S02]  /*17b0*/  PRMT R94, R20, 0x5410, R94 ;  /* 0x00005410145e7816 */ /* 0x000fe4000000005e */
[----:B------:R-:W-:Y:S02]  /*17c0*/  PRMT R74, R2, 0x5410, R74 ;  /* 0x00005410024a7816 */ /* 0x000fe4000000004a */
[----:B------:R-:W-:-:S02]  /*17d0*/  PRMT R28, R3, 0x5410, R28 ;  /* 0x00005410031c7816 */ /* 0x000fc4000000001c */
[----:B------:R-:W-:Y:S02]  /*17e0*/  MOV R118, R16 ;  /* 0x0000001000767202 */ /* 0x000fe40000000f00 */
[----:B------:R-:W-:Y:S02]  /*17f0*/  SHF.R.U64 R14, R16, 0x10, R17 ;  /* 0x00000010100e7819 */ /* 0x000fe40000001211 */
[----:B------:R-:W-:Y:S02]  /*1800*/  SHF.R.U64 R20, R44, 0x10, R45 ;  /* 0x000000102c147819 */ /* 0x000fe4000000122d */
[----:B------:R-:W-:Y:S02]  /*1810*/  SHF.R.U32.HI R2, RZ, 0x10, R35 ;  /* 0x00000010ff027819 */ /* 0x000fe40000011623 */
[----:B------:R-:W-:Y:S02]  /*1820*/  SHF.R.U32.HI R18, RZ, 0x10, R45 ;  /* 0x00000010ff127819 */ /* 0x000fe4000001162d */
[----:B------:R-:W-:-:S02]  /*1830*/  SHF.R.U64 R3, R36, 0x10, R37 ;  /* 0x0000001024037819 */ /* 0x000fc40000001225 */
[----:B------:R-:W-:Y:S02]  /*1840*/  MOV R117, R17 ;  /* 0x0000001100757202 */ /* 0x000fe40000000f00 */
[----:B------:R-:W-:Y:S02]  /*1850*/  SHF.R.U32.HI R16, RZ, 0x10, R17 ;  /* 0x00000010ff107819 */ /* 0x000fe40000011611 */
[----:B------:R-:W-:Y:S02]  /*1860*/  MOV R110, R4 ;  /* 0x00000004006e7202 */ /* 0x000fe40000000f00 */
[----:B------:R-:W-:Y:S02]  /*1870*/  MOV R108, R5 ;  /* 0x00000005006c7202 */ /* 0x000fe40000000f00 */
[----:B------:R-:W-:Y:S02]  /*1880*/  SHF.R.U64 R4, R4, 0x10, R5 ;  /* 0x0000001004047819 */ /* 0x000fe40000001205 */
[----:B------:R-:W-:-:S02]  /*1890*/  PRMT R20, R2, 0x5410, R20 ;  /* 0x0000541002147816 */ /* 0x000fc40000000014 */
[----:B------:R-:W-:Y:S02]  /*18a0*/  PRMT R18, R3, 0x5410, R18 ;  /* 0x0000541003127816 */ /* 0x000fe40000000012 */
[----:B------:R-:W-:Y:S02]  /*18b0*/  SHF.R.U32.HI R5, RZ, 0x10, R5 ;  /* 0x00000010ff057819 */ /* 0x000fe40000011605 */
[----:B------:R-:W-:Y:S02]  /*18c0*/  PRMT R117, R14, 0x5410, R117 ;  /* 0x000054100e757816 */ /* 0x000fe40000000075 */
[----:B------:R-:W-:Y:S02]  /*18d0*/  PRMT R116, R116, 0x5410, R16 ;  /* 0x0000541074747816 */ /* 0x000fe40000000010 */
[----:B------:R-:W-:Y:S02]  /*18e0*/  SHF.R.U32.HI R2, RZ, 0x10, R37 ;  /* 0x00000010ff027819 */ /* 0x000fe40000011625 */
[----:B------:R-:W-:-:S02]  /*18f0*/  SHF.R.U64 R3, R38, 0x10, R39 ;  /* 0x0000001026037819 */ /* 0x000fc40000001227 */
[--C-:B------:R-:W-:Y:S02]  /*1900*/  SHF.R.U64 R16, R42, 0x10, R43.reuse ;  /* 0x000000102a107819 */ /* 0x100fe4000000122b */
[----:B------:R-:W-:Y:S02]  /*1910*/  SHF.R.U32.HI R14, RZ, 0x10, R43 ;  /* 0x00000010ff0e7819 */ /* 0x000fe4000001162b */
[----:B------:R-:W-:Y:S02]  /*1920*/  SHF.R.S32.HI R0, RZ, 0x2, R0 ;  /* 0x00000002ff007819 */ /* 0x000fe40000011400 */
[----:B------:R-:W-:Y:S02]  /*1930*/  PRMT R120, R120, 0x5410, R12 ;  /* 0x0000541078787816 */ /* 0x000fe4000000000c */
[----:B------:R-:W-:Y:S02]  /*1940*/  PRMT R108, R4, 0x5410, R108 ;  /* 0x00005410046c7816 */ /* 0x000fe4000000006c */
[----:B------:R-:W-:-:S02]  /*1950*/  PRMT R107, R107, 0x5410, R5 ;  /* 0x000054106b6b7816 */ /* 0x000fc40000000005 */
[----:B------:R-:W-:Y:S02]  /*1960*/  SHF.R.U64 R12, R40, 0x10, R41 ;  /* 0x00000010280c7819 */ /* 0x000fe40000001229 */
[----:B------:R-:W-:Y:S02]  /*1970*/  PRMT R16, R2, 0x5410, R16 ;  /* 0x0000541002107816 */ /* 0x000fe40000000010 */
[----:B------:R-:W-:Y:S02]  /*1980*/  PRMT R14, R3, 0x5410, R14 ;  /* 0x00005410030e7816 */ /* 0x000fe4000000000e */
[----:B------:R-:W-:Y:S01]  /*1990*/  LOP3.LUT R4, R22, 0xe0, RZ, 0xc0, !PT ;  /* 0x000000e016047812 */ /* 0x000fe200078ec0ff */
[----:B------:R-:W0:Y:S01]  /*19a0*/  LDC.64 R2, c[0x0][0x398] ;  /* 0x0000e600ff027b82 */ /* 0x000e220000000a00 */
[----:B------:R-:W-:Y:S02]  /*19b0*/  LOP3.LUT R5, R0, 0xff, RZ, 0xc0, !PT ;  /* 0x000000ff00057812 */ /* 0x000fe400078ec0ff */
[----:B------:R-:W-:-:S02]  /*19c0*/  PRMT R121, R7, 0x5410, R121 ;  /* 0x0000541007797816 */ /* 0x000fc40000000079 */
[----:B------:R-:W-:Y:S02]  /*19d0*/  PRMT R12, R12, 0x5410, R12 ;  /* 0x000054100c0c7816 */ /* 0x000fe4000000000c */
[----:B------:R-:W-:Y:S02]  /*19e0*/  SHF.R.U32.HI R7, RZ, 0x10, R39 ;  /* 0x00000010ff077819 */ /* 0x000fe40000011627 */
[----:B------:R-:W-:Y:S02]  /*19f0*/  SHF.R.U32.HI R0, RZ, 0x1, R0 ;  /* 0x00000001ff007819 */ /* 0x000fe40000011600 */
[----:B------:R-:W-:Y:S02]  /*1a00*/  VIADDMNMX R4, R5, -R4, RZ, !PT ;  /* 0x8000000405047246 */ /* 0x000fe400078001ff */
[----:B------:R-:W-:Y:S02]  /*1a10*/  PRMT R12, R7, 0x7610, R12 ;  /* 0x00007610070c7816 */ /* 0x000fe4000000000c */
[----:B------:R-:W-:-:S02]  /*1a20*/  LOP3.LUT R7, R0, 0x7fffff80, RZ, 0xc0, !PT ;  /* 0x7fffff8000077812 */ /* 0x000fc400078ec0ff */
[----:B------:R-:W-:Y:S02]  /*1a30*/  VIMNMX R4, PT, PT, R4, 0x20, PT ;  /* 0x0000002004047848 */ /* 0x000fe40003fe0100 */
[----:B------:R-:W-:Y:S02]  /*1a40*/  SHF.L.U32 R0, R22, 0x5, RZ ;  /* 0x0000000516007819 */ /* 0x000fe400000006ff */
[----:B------:R-:W-:Y:S02]  /*1a50*/  LEA R4, R4, R7, 0x2 ;  /* 0x0000000704047211 */ /* 0x000fe400078e10ff */
[----:B------:R-:W-:Y:S02]  /*1a60*/  MOV R112, R10 ;  /* 0x0000000a00707202 */ /* 0x000fe40000000f00 */
[----:B------:R-:W-:Y:S02]  /*1a70*/  I2FP.F32.U32 R4, R4 ;  /* 0x0000000400047245 */ /* 0x000fe40000201000 */
[----:B------:R-:W-:-:S02]  /*1a80*/  MOV R111, R11 ;  /* 0x0000000b006f7202 */ /* 0x000fc40000000f00 */
[----:B------:R-:W-:Y:S02]  /*1a90*/  SHF.R.U64 R10, R10, 0x10, R11 ;  /* 0x000000100a0a7819 */ /* 0x000fe4000000120b */
[----:B------:R-:W-:Y:S01]  /*1aa0*/  LOP3.LUT R0, R0, 0x3e0, RZ, 0xc0, !PT ;  /* 0x000003e000007812 */ /* 0x000fe200078ec0ff */
[----:B------:R-:W1:Y:S01]  /*1ab0*/  MUFU.RCP R4, R4 ;  /* 0x0000000400047308 */ /* 0x000e620000001000 */
[----:B------:R-:W-:Y:S02]  /*1ac0*/  PRMT R111, R10, 0x5410, R111 ;  /* 0x000054100a6f7816 */ /* 0x000fe4000000006f */
[----:B0-----:R-:W-:Y:S02]  /*1ad0*/  LOP3.LUT P1, RZ, R2, UR4, RZ, 0xfc, !PT ;  /* 0x0000000402ff7c12 */ /* 0x001fe4000f82fcff */
[----:B------:R-:W-:Y:S02]  /*1ae0*/  SHF.R.U32.HI R10, RZ, 0x10, R41 ;  /* 0x00000010ff0a7819 */ /* 0x000fe40000011629 */
[----:B------:R-:W-:-:S02]  /*1af0*/  VIADDMNMX R0, R5, -R0, RZ, !PT ;  /* 0x8000000005007246 */ /* 0x000fc400078001ff */
[----:B------:R-:W-:Y:S02]  /*1b00*/  MOV R115, R19 ;  /* 0x0000001300737202 */ /* 0x000fe40000000f00 */
[----:B------:R-:W-:Y:S02]  /*1b10*/  SHF.R.U32.HI R17, RZ, 0x10, R19 ;  /* 0x00000010ff117819 */ /* 0x000fe40000011613 */
[----:B------:R-:W-:Y:S02]  /*1b20*/  SHF.R.U32.HI R19, RZ, 0x10, R21 ;  /* 0x00000010ff137819 */ /* 0x000fe40000011615 */
[----:B------:R-:W-:Y:S02]  /*1b30*/  MOV R92, R26 ;  /* 0x0000001a005c7202 */ /* 0x000fe40000000f00 */
[----:B------:R-:W-:Y:S02]  /*1b40*/  MOV R90, R27 ;  /* 0x0000001b005a7202 */ /* 0x000fe40000000f00 */
[----:B------:R-:W-:-:S02]  /*1b50*/  SHF.R.U64 R21, R26, 0x10, R27 ;  /* 0x000000101a157819 */ /* 0x000fc4000000121b */
[----:B------:R-:W-:Y:S02]  /*1b60*/  SHF.R.U32.HI R24, RZ, 0x10, R27 ;  /* 0x00000010ff187819 */ /* 0x000fe4000001161b */
[----:B------:R-:W-:Y:S02]  /*1b70*/  PRMT R119, R9, 0x5410, R119 ;  /* 0x0000541009777816 */ /* 0x000fe40000000077 */
[----:B------:R-:W-:Y:S02]  /*1b80*/  LOP3.LUT P1, RZ, R3, UR5, RZ, 0xfc, P1 ;  /* 0x0000000503ff7c12 */ /* 0x000fe4000882fcff */
[----:B------:R-:W-:Y:S02]  /*1b90*/  SHF.R.U64 R2, R72, 0x10, R73 ;  /* 0x0000001048027819 */ /* 0x000fe40000001249 */
[----:B------:R-:W-:Y:S02]  /*1ba0*/  SHF.R.U32.HI R11, RZ, 0x10, R11 ;  /* 0x00000010ff0b7819 */ /* 0x000fe4000001160b */
[----:B------:R-:W-:-:S02]  /*1bb0*/  MOV R86, R29 ;  /* 0x0000001d00567202 */ /* 0x000fc40000000f00 */
[----:B------:R-:W-:Y:S02]  /*1bc0*/  SHF.R.U32.HI R27, RZ, 0x10, R29 ;  /* 0x00000010ff1b7819 */ /* 0x000fe4000001161d */
[----:B------:R-:W-:Y:S02]  /*1bd0*/  MOV R84, R52 ;  /* 0x0000003400547202 */ /* 0x000fe40000000f00 */
[----:B------:R-:W-:Y:S02]  /*1be0*/  MOV R82, R53 ;  /* 0x0000003500527202 */ /* 0x000fe40000000f00 */
[----:B------:R-:W-:Y:S02]  /*1bf0*/  SHF.R.U64 R26, R52, 0x10, R53 ;  /* 0x00000010341a7819 */ /* 0x000fe40000001235 */
[----:B------:R-:W-:Y:S02]  /*1c00*/  PRMT R10, R10, 0x5410, R10 ;  /* 0x000054100a0a7816 */ /* 0x000fe4000000000a */
[----:B------:R-:W-:-:S02]  /*1c10*/  SHF.R.U64 R9, R50, 0x10, R51 ;  /* 0x0000001032097819 */ /* 0x000fc40000001233 */
[----:B------:R-:W-:Y:S02]  /*1c20*/  SHF.R.U32.HI R123, RZ, 0x10, R51 ;  /* 0x00000010ff7b7819 */ /* 0x000fe40000011633 */
[----:B------:R-:W-:Y:S02]  /*1c30*/  SHF.R.U32.HI R3, RZ, 0x10, R73 ;  /* 0x00000010ff037819 */ /* 0x000fe40000011649 */
[----:B------:R-:W-:Y:S02]  /*1c40*/  VIMNMX R0, PT, PT, R0, 0x20, PT ;  /* 0x0000002000007848 */ /* 0x000fe40003fe0100 */
        /* <DEDUP_REMOVED lines=14> */
[----:B-1234-:R-:W-:-:S07]  /*1d30*/  LEA R2, R0, R7, 0x2 ;  /* 0x0000000700027211 */ /* 0x01efce00078e10ff */
.L_x_10832:
[----:B------:R-:W-:Y:S01]  /*1d40*/  IMAD R65, R6, UR10, RZ ;  /* 0x0000000a06417c24 */ /* 0x000fe2000f8e02ff */
[----:B------:R-:W-:Y:S04]  /*1d50*/  BSSY.RECONVERGENT B0, `(.L_x_10791) ;  /* 0x000003b000007945 */ /* 0x000fe80003800200 */
[----:B------:R-:W-:-:S04]  /*1d60*/  SHF.R.S32.HI R0, RZ, 0x1f, R65 ;  /* 0x0000001fff007819 */ /* 0x000fc80000011441 */
[----:B------:R-:W-:-:S04]  /*1d70*/  LEA.HI R65, R0, R65, RZ, 0x2 ;  /* 0x0000004100417211 */ /* 0x000fc800078f10ff */
[----:B------:R-:W-:-:S04]  /*1d80*/  LEA.HI.SX32 R0, R65, R22, 0x1e ;  /* 0x0000001641007211 */ /* 0x000fc800078ff2ff */
[----:B------:R-:W-:Y:S01]  /*1d90*/  MOV R22, R0 ;  /* 0x0000000000167202 */ /* 0x000fe20000000f00 */
[----:B--234-:R-:W-:Y:S06]  /*1da0*/  @!P0 BRA `(.L_x_10792) ;  /* 0x0000000000d48947 */ /* 0x01cfec0003800000 */
        /* <DEDUP_REMOVED lines=15> */
[----:B-----5:R-:W-:Y:S01]  /*1ea0*/  FADD.FTZ R79, R64, R52 ;  /* 0x00000034404f7221 */ /* 0x020fe20000010000 */
[----:B------:R-:W-:Y:S01]  /*1eb0*/  FADD.FTZ R24, R65, R53 ;  /* 0x0000003541187221 */ /* 0x000fe20000010000 */
[----:B------:R-:W-:Y:S01]  /*1ec0*/  FADD.FTZ R75, R66, R54 ;  /* 0x00000036424b7221 */ /* 0x000fe20000010000 */
[----:B------:R-:W-:Y:S01]  /*1ed0*/  FADD.FTZ R22, R67, R55 ;  /* 0x0000003743167221 */ /* 0x000fe20000010000 */
[----:B------:R-:W-:Y:S01]  /*1ee0*/  FADD.FTZ R79, R56, R79 ;  /* 0x0000004f384f7221 */ /* 0x000fe20000010000 */
[----:B------:R-:W-:Y:S01]  /*1ef0*/  FADD.FTZ R77, R57, R24 ;  /* 0x00000018394d7221 */ /* 0x000fe20000010000 */
[----:B------:R-:W-:Y:S01]  /*1f00*/  FADD.FTZ R75, R58, R75 ;  /* 0x0000004b3a4b7221 */ /* 0x000fe20000010000 */
[----:B------:R-:W-:Y:S02]  /*1f10*/  FADD.FTZ R29, R59, R22 ;  /* 0x000000163b1d7221 */ /* 0x000fe40000010000 */
[----:B------:R-:W-:Y:S02]  /*1f20*/  MOV R60, R79 ;  /* 0x0000004f003c7202 */ /* 0x000fe40000000f00 */
[----:B------:R-:W-:-:S02]  /*1f30*/  MOV R61, R77 ;  /* 0x0000004d003d7202 */ /* 0x000fc40000000f00 */
[----:B------:R-:W-:Y:S02]  /*1f40*/  MOV R62, R75 ;  /* 0x0000004b003e7202 */ /* 0x000fe40000000f00 */
[----:B------:R-:W-:Y:S01]  /*1f50*/  MOV R63, R29 ;  /* 0x0000001d003f7202 */ /* 0x000fe20000000f00 */
[----:B------:R-:W-:Y:S06]  /*1f60*/  BRA `(.L_x_10795) ;  /* 0x0000000000547947 */ /* 0x000fec0003800000 */
.L_x_10794:
[----:B-----5:R-:W-:Y:S01]  /*1f70*/  FADD.FTZ R79, R64, R52 ;  /* 0x00000034404f7221 */ /* 0x020fe20000010000 */
[----:B------:R-:W-:Y:S01]  /*1f80*/  FADD.FTZ R77, R65, R53 ;  /* 0x00000035414d7221 */ /* 0x000fe20000010000 */
[----:B------:R-:W-:Y:S01]  /*1f90*/  FADD.FTZ R75, R66, R54 ;  /* 0x00000036424b7221 */ /* 0x000fe20000010000 */
[----:B------:R-:W-:Y:S02]  /*1fa0*/  FADD.FTZ R29, R67, R55 ;  /* 0x00000037431d7221 */ /* 0x000fe40000010000 */
[----:B------:R-:W-:Y:S02]  /*1fb0*/  MOV R60, R79 ;  /* 0x0000004f003c7202 */ /* 0x000fe40000000f00 */
[----:B------:R-:W-:Y:S02]  /*1fc0*/  MOV R61, R77 ;  /* 0x0000004d003d7202 */ /* 0x000fe40000000f00 */
[----:B------:R-:W-:Y:S02]  /*1fd0*/  MOV R62, R75 ;  /* 0x0000004b003e7202 */ /* 0x000fe40000000f00 */
[----:B------:R-:W-:Y:S01]  /*1fe0*/  MOV R63, R29 ;  /* 0x0000001d003f7202 */ /* 0x000fe20000000f00 */
[----:B------:R-:W-:Y:S06]  /*1ff0*/  BRA `(.L_x_10795) ;  /* 0x0000000000307947 */ /* 0x000fec0003800000 */
.L_x_10793:
[----:B-----5:R-:W-:Y:S01]  /*2000*/  @P2 FADD.FTZ R60, R64, R56 ;  /* 0x00000038403c2221 */ /* 0x020fe20000010000 */
[----:B------:R-:W-:Y:S01]  /*2010*/  @P2 FADD.FTZ R61, R65, R57 ;  /* 0x00000039413d2221 */ /* 0x000fe20000010000 */
[----:B------:R-:W-:Y:S01]  /*2020*/  @P2 FADD.FTZ R62, R66, R58 ;  /* 0x0000003a423e2221 */ /* 0x000fe20000010000 */
[----:B------:R-:W-:Y:S02]  /*2030*/  @P2 FADD.FTZ R63, R67, R59 ;  /* 0x0000003b433f2221 */ /* 0x000fe40000010000 */
[----:B------:R-:W-:Y:S02]  /*2040*/  @P2 MOV R79, R60 ;  /* 0x0000003c004f2202 */ /* 0x000fe40000000f00 */
[----:B------:R-:W-:Y:S02]  /*2050*/  @P2 MOV R77, R61 ;  /* 0x0000003d004d2202 */ /* 0x000fe40000000f00 */
[----:B------:R-:W-:Y:S02]  /*2060*/  @P2 MOV R75, R62 ;  /* 0x0000003e004b2202 */ /* 0x000fe40000000f00 */
[----:B------:R-:W-:-:S02]  /*2070*/  @P2 MOV R29, R63 ;  /* 0x0000003f001d2202 */ /* 0x000fc40000000f00 */
[----:B------:R-:W-:Y:S02]  /*2080*/  @!P2 MOV R79, R64 ;  /* 0x00000040004fa202 */ /* 0x000fe40000000f00 */
[----:B------:R-:W-:Y:S02]  /*2090*/  @!P2 MOV R77, R65 ;  /* 0x00000041004da202 */ /* 0x000fe40000000f00 */
[----:B------:R-:W-:Y:S02]  /*20a0*/  @!P2 MOV R75, R66 ;  /* 0x00000042004ba202 */ /* 0x000fe40000000f00 */
[----:B------:R-:W-:-:S07]  /*20b0*/  @!P2 MOV R29, R67 ;  /* 0x00000043001da202 */ /* 0x000fce0000000f00 */
.L_x_10795:
[----:B------:R-:W1:Y:S01]  /*20c0*/  @P1 LDC.64 R64, c[0x0][0x3a8] ;  /* 0x0000ea00ff401b82 */ /* 0x000e620000000a00 */
[C---:B------:R-:W-:Y:S01]  /*20d0*/  IADD3 R22, PT, PT, R0.reuse, 0x100, RZ ;  /* 0x0000010000167810 */ /* 0x040fe20007ffe0ff */
[----:B-1----:R-:W-:-:S05]  /*20e0*/  @P1 IMAD.WIDE.U32 R64, R0, 0x10, R64 ;  /* 0x0000001000401825 */ /* 0x002fca00078e0040 */
[----:B------:R1:W-:Y:S02]  /*20f0*/  @P1 STG.E.128 desc[UR6][R64.64], R60 ;  /* 0x0000003c40001986 */ /* 0x0003e4000c101d06 */
.L_x_10792:
[----:B------:R-:W-:Y:S05]  /*2100*/  BSYNC.RECONVERGENT B0 ;  /* 0x0000000000007941 */ /* 0x000fea0003800200 */
.L_x_10791:
[----:B------:R-:W-:Y:S01]  /*2110*/  ISETP.GE.U32.AND P0, PT, R8, 0x200, PT ;  /* 0x000002000800780c */ /* 0x000fe20003f06070 */
[----:B------:R-:W-:Y:S03]  /*2120*/  BSSY.RECONVERGENT B0, `(.L_x_10796) ;  /* 0x000003d000007945 */ /* 0x000fe60003800200 */
[----:B------:R-:W-:-:S09]  /*2130*/  P2R R24, PR, RZ, 0x1 ;  /* 0x00000001ff187803 */ /* 0x000fd20000000000 */
[----:B------:R-:W-:Y:S05]  /*2140*/  @!P0 BRA `(.L_x_10797) ;  /* 0x0000000000e88947 */ /* 0x000fea0003800000 */
[----:B------:R-:W-:Y:S01]  /*2150*/  ISETP.NE.U32.AND P0, PT, RZ, UR12, PT ;  /* 0x0000000cff007c0c */ /* 0x000fe2000bf05070 */
[----:B-1----:R-:W1:Y:S01]  /*2160*/  LDC.64 R64, c[0x0][0x390] ;  /* 0x0000e400ff407b82 */ /* 0x002e620000000a00 */
        /* <DEDUP_REMOVED lines=14> */
[----:B------:R-:W-:-:S04]  /*2250*/  ISETP.NE.U32.AND P0, PT, RZ, UR14, PT ;  /* 0x0000000eff007c0c */ /* 0x000fc8000bf05070 */
[----:B------:R-:W-:-:S13]  /*2260*/  ISETP.NE.AND.EX P0, PT, RZ, UR15, PT, P0 ;  /* 0x0000000fff007c0c */ /* 0x000fda000bf05300 */
[----:B-----5:R-:W-:Y:S01]  /*2270*/  @!P0 MOV R27, R64 ;  /* 0x00000040001b8202 */ /* 0x020fe20000000f00 */
[----:B------:R-:W-:Y:S01]  /*2280*/  @P0 FADD.FTZ R27, R56, R64 ;  /* 0x00000040381b0221 */ /* 0x000fe20000010000 */
[----:B------:R-:W-:Y:S01]  /*2290*/  @!P0 MOV R25, R65 ;  /* 0x0000004100198202 */ /* 0x000fe20000000f00 */
[----:B------:R-:W-:Y:S01]  /*22a0*/  @P0 FADD.FTZ R25, R57, R65 ;  /* 0x0000004139190221 */ /* 0x000fe20000010000 */
[----:B------:R-:W-:Y:S01]  /*22b0*/  @!P0 MOV R23, R66 ;  /* 0x0000004200178202 */ /* 0x000fe20000000f00 */
[----:B------:R-:W-:Y:S01]  /*22c0*/  @P0 FADD.FTZ R23, R58, R66 ;  /* 0x000000423a170221 */ /* 0x000fe20000010000 */
[----:B------:R-:W-:Y:S01]  /*22d0*/  @!P0 MOV R21, R67 ;  /* 0x0000004300158202 */ /* 0x000fe20000000f00 */
[----:B------:R-:W-:Y:S01]  /*22e0*/  @P0 FADD.FTZ R21, R59, R67 ;  /* 0x000000433b150221 */ /* 0x000fe20000010000 */
[----:B------:R-:W-:Y:S02]  /*22f0*/  @P0 MOV R60, R27 ;  /* 0x0000001b003c0202 */ /* 0x000fe40000000f00 */
[----:B------:R-:W-:-:S02]  /*2300*/  @P0 MOV R61, R25 ;  /* 0x00000019003d0202 */ /* 0x000fc40000000f00 */
[----:B------:R-:W-:Y:S02]  /*2310*/  @P0 MOV R62, R23 ;  /* 0x00000017003e0202 */ /* 0x000fe40000000f00 */
[----:B------:R-:W-:Y:S01]  /*2320*/  @P0 MOV R63, R21 ;  /* 0x00000015003f0202 */ /* 0x000fe20000000f00 */
[----:B------:R-:W-:Y:S06]  /*2330*/  BRA `(.L_x_10799) ;  /* 0x00000000005c7947 */ /* 0x000fec0003800000 */
.L_x_10798:
[----:B------:R-:W-:-:S04]  /*2340*/  ISETP.NE.U32.AND P0, PT, RZ, UR14, PT ;  /* 0x0000000eff007c0c */ /* 0x000fc8000bf05070 */
[----:B------:R-:W-:-:S13]  /*2350*/  ISETP.NE.AND.EX P0, PT, RZ, UR15, PT, P0 ;  /* 0x0000000fff007c0c */ /* 0x000fda000bf05300 */
[----:B-----5:R-:W-:Y:S01]  /*2360*/  @!P0 FADD.FTZ R27, R52, R64 ;  /* 0x00000040341b8221 */ /* 0x020fe20000010000 */
[----:B------:R-:W-:Y:S01]  /*2370*/  @!P0 FADD.FTZ R25, R53, R65 ;  /* 0x0000004135198221 */ /* 0x000fe20000010000 */
[----:B------:R-:W-:Y:S01]  /*2380*/  @!P0 FADD.FTZ R23, R54, R66 ;  /* 0x0000004236178221 */ /* 0x000fe20000010000 */
[----:B------:R-:W-:Y:S02]  /*2390*/  @!P0 FADD.FTZ R21, R55, R67 ;  /* 0x0000004337158221 */ /* 0x000fe40000010000 */
[----:B------:R-:W-:Y:S02]  /*23a0*/  @!P0 MOV R60, R27 ;  /* 0x0000001b003c8202 */ /* 0x000fe40000000f00 */
[----:B------:R-:W-:Y:S02]  /*23b0*/  @!P0 MOV R61, R25 ;  /* 0x00000019003d8202 */ /* 0x000fe40000000f00 */
[----:B------:R-:W-:Y:S02]  /*23c0*/  @!P0 MOV R62, R23 ;  /* 0x00000017003e8202 */ /* 0x000fe40000000f00 */
[----:B------:R-:W-:Y:S01]  /*23d0*/  @!P0 MOV R63, R21 ;  /* 0x00000015003f8202 */ /* 0x000fe20000000f00 */
[----:B------:R-:W-:Y:S06]  /*23e0*/  @!P0 BRA `(.L_x_10799) ;  /* 0x0000000000308947 */ /* 0x000fec0003800000 */
[----:B------:R-:W-:Y:S01]  /*23f0*/  FADD.FTZ R27, R52, R64 ;  /* 0x00000040341b7221 */ /* 0x000fe20000010000 */
        /* <DEDUP_REMOVED lines=10> */
[----:B------:R-:W-:-:S07]  /*24a0*/  MOV R63, R21 ;  /* 0x00000015003f7202 */ /* 0x000fce0000000f00 */
.L_x_10799:
[----:B------:R-:W1:Y:S02]  /*24b0*/  @P1 LDC.64 R64, c[0x0][0x3a8] ;  /* 0x0000ea00ff401b82 */ /* 0x000e640000000a00 */
[C---:B-1----:R-:W-:Y:S01]  /*24c0*/  @P1 IMAD.WIDE.U32 R64, R22.reuse, 0x10, R64 ;  /* 0x0000001016401825 */ /* 0x042fe200078e0040 */
[----:B------:R-:W-:-:S04]  /*24d0*/  IADD3 R22, PT, PT, R22, 0x100, RZ ;  /* 0x0000010016167810 */ /* 0x000fc80007ffe0ff */
[----:B------:R2:W-:Y:S03]  /*24e0*/  @P1 STG.E.128 desc[UR6][R64.64], R60 ;  /* 0x0000003c40001986 */ /* 0x0005e6000c101d06 */
.L_x_10797:
[----:B------:R-:W-:Y:S05]  /*24f0*/  BSYNC.RECONVERGENT B0 ;  /* 0x0000000000007941 */ /* 0x000fea0003800200 */
.L_x_10796:
        /* <DEDUP_REMOVED lines=34> */
.L_x_10802:
        /* <DEDUP_REMOVED lines=23> */
.L_x_10803:
[----:B------:R-:W0:Y:S02]  /*2890*/  @P1 LDC.64 R64, c[0x0][0x3a8] ;  /* 0x0000ea00ff401b82 */ /* 0x000e240000000a00 */
[C---:B0-----:R-:W-:Y:S01]  /*28a0*/  @P1 IMAD.WIDE.U32 R64, R22.reuse, 0x10, R64 ;  /* 0x0000001016401825 */ /* 0x041fe200078e0040 */
[----:B------:R-:W-:-:S04]  /*28b0*/  IADD3 R22, PT, PT, R22, 0x100, RZ ;  /* 0x0000010016167810 */ /* 0x000fc80007ffe0ff */
[----:B------:R3:W-:Y:S03]  /*28c0*/  @P1 STG.E.128 desc[UR6][R64.64], R60 ;  /* 0x0000003c40001986 */ /* 0x0007e6000c101d06 */
.L_x_10801:
[----:B------:R-:W-:Y:S05]  /*28d0*/  BSYNC.RECONVERGENT B0 ;  /* 0x0000000000007941 */ /* 0x000fea0003800200 */
.L_x_10800:
[----:B------:R-:W-:Y:S01]  /*28e0*/  ISETP.GE.U32.AND P3, PT, R8, 0x400, PT ;  /* 0x000004000800780c */ /* 0x000fe20003f66070 */
[----:B------:R-:W-:-:S12]  /*28f0*/  BSSY.RECONVERGENT B0, `(.L_x_10804) ;  /* 0x000003c000007945 */ /* 0x000fd80003800200 */
[----:B------:R-:W-:Y:S05]  /*2900*/  @!P3 BRA `(.L_x_10805) ;  /* 0x0000000000e8b947 */ /* 0x000fea0003800000 */
[----:B------:R-:W-:Y:S01]  /*2910*/  ISETP.NE.U32.AND P0, PT, RZ, UR12, PT ;  /* 0x0000000cff007c0c */ /* 0x000fe2000bf05070 */
[----:B-123--:R-:W1:Y:S01]  /*2920*/  LDC.64 R64, c[0x0][0x390] ;  /* 0x0000e400ff407b82 */ /* 0x00ee620000000a00 */
        /* <DEDUP_REMOVED lines=29> */
.L_x_10806:
        /* <DEDUP_REMOVED lines=23> */
.L_x_10807:
[----:B------:R-:W0:Y:S02]  /*2c70*/  @P1 LDC.64 R64, c[0x0][0x3a8] ;  /* 0x0000ea00ff401b82 */ /* 0x000e240000000a00 */
[C---:B0-----:R-:W-:Y:S01]  /*2c80*/  @P1 IMAD.WIDE.U32 R64, R22.reuse, 0x10, R64 ;  /* 0x0000001016401825 */ /* 0x041fe200078e0040 */
[----:B------:R-:W-:-:S04]  /*2c90*/  IADD3 R22, PT, PT, R22, 0x100, RZ ;  /* 0x0000010016167810 */ /* 0x000fc80007ffe0ff */
[----:B------:R4:W-:Y:S03]  /*2ca0*/  @P1 STG.E.128 desc[UR6][R64.64], R60 ;  /* 0x0000003c40001986 */ /* 0x0009e6000c101d06 */
.L_x_10805:
[----:B------:R-:W-:Y:S05]  /*2cb0*/  BSYNC.RECONVERGENT B0 ;  /* 0x0000000000007941 */ /* 0x000fea0003800200 */
.L_x_10804:
[----:B------:R-:W-:Y:S01]  /*2cc0*/  ISETP.GE.U32.AND P4, PT, R8, 0x500, PT ;  /* 0x000005000800780c */ /* 0x000fe20003f86070 */
[----:B------:R-:W-:-:S12]  /*2cd0*/  BSSY.RECONVERGENT B0, `(.L_x_10808) ;  /* 0x000003c000007945 */ /* 0x000fd80003800200 */
[----:B------:R-:W-:Y:S05]  /*2ce0*/  @!P4 BRA `(.L_x_10809) ;  /* 0x0000000000e8c947 */ /* 0x000fea0003800000 */
[----:B------:R-:W-:Y:S01]  /*2cf0*/  ISETP.NE.U32.AND P5, PT, RZ, UR12, PT ;  /* 0x0000000cff007c0c */ /* 0x000fe2000bfa5070 */
[----:B-1234-:R-:W1:Y:S01]  /*2d00*/  LDC.64 R64, c[0x0][0x390] ;  /* 0x0000e400ff407b82 */ /* 0x01ee620000000a00 */
        /* <DEDUP_REMOVED lines=29> */
.L_x_10810:
        /* <DEDUP_REMOVED lines=23> */
.L_x_10811:
[----:B------:R-:W0:Y:S02]  /*3050*/  @P1 LDC.64 R64, c[0x0][0x3a8] ;  /* 0x0000ea00ff401b82 */ /* 0x000e240000000a00 */
[C---:B0-----:R-:W-:Y:S01]  /*3060*/  @P1 IMAD.WIDE.U32 R64, R22.reuse, 0x10, R64 ;  /* 0x0000001016401825 */ /* 0x041fe200078e0040 */
[----:B------:R-:W-:-:S04]  /*3070*/  IADD3 R22, PT, PT, R22, 0x100, RZ ;  /* 0x0000010016167810 */ /* 0x000fc80007ffe0ff */
[----:B------:R0:W-:Y:S03]  /*3080*/  @P1 STG.E.128 desc[UR6][R64.64], R60 ;  /* 0x0000003c40001986 */ /* 0x0001e6000c101d06 */
.L_x_10809:
[----:B------:R-:W-:Y:S05]  /*3090*/  BSYNC.RECONVERGENT B0 ;  /* 0x0000000000007941 */ /* 0x000fea0003800200 */
.L_x_10808:
[----:B------:R-:W-:Y:S01]  /*30a0*/  ISETP.GE.U32.AND P5, PT, R8, 0x600, PT ;  /* 0x000006000800780c */ /* 0x000fe20003fa6070 */
[----:B------:R-:W-:-:S12]  /*30b0*/  BSSY.RECONVERGENT B0, `(.L_x_10812) ;  /* 0x000003b000007945 */ /* 0x000fd80003800200 */
[----:B------:R-:W-:Y:S05]  /*30c0*/  @!P5 BRA `(.L_x_10813) ;  /* 0x0000000000e4d947 */ /* 0x000fea0003800000 */
[----:B------:R-:W-:-:S04]  /*30d0*/  ISETP.NE.U32.AND P0, PT, RZ, UR12, PT ;  /* 0x0000000cff007c0c */ /* 0x000fc8000bf05070 */
[----:B------:R-:W-:-:S13]  /*30e0*/  ISETP.NE.AND.EX P0, PT, RZ, UR13, PT, P0 ;  /* 0x0000000dff007c0c */ /* 0x000fda000bf05300 */
[----:B01234-:R-:W0:Y:S02]  /*30f0*/  @P0 LDC.64 R64, c[0x0][0x398] ;  /* 0x0000e600ff400b82 */ /* 0x01fe240000000a00 */
[----:B0-----:R-:W-:-:S06]  /*3100*/  @P0 IMAD.WIDE.U32 R70, R22, 0x10, R64 ;  /* 0x0000001016460825 */ /* 0x001fcc00078e0040 */
[----:B------:R-:W0:Y:S01]  /*3110*/  LDC.64 R64, c[0x0][0x390] ;  /* 0x0000e400ff407b82 */ /* 0x000e220000000a00 */
[----:B------:R1:W5:Y:S01]  /*3120*/  @P0 LDG.E.128 R52, desc[UR6][R70.64] ;  /* 0x0000000646340981 */ /* 0x000362000c1e1d00 */
[----:B------:R-:W-:-:S04]  /*3130*/  ISETP.NE.U32.AND P0, PT, RZ, UR14, PT ;  /* 0x0000000eff007c0c */ /* 0x000fc8000bf05070 */
[----:B------:R-:W-:-:S13]  /*3140*/  ISETP.NE.AND.EX P0, PT, RZ, UR15, PT, P0 ;  /* 0x0000000fff007c0c */ /* 0x000fda000bf05300 */
[----:B------:R-:W2:Y:S01]  /*3150*/  @P0 LDC.64 R68, c[0x0][0x3a0] ;  /* 0x0000e800ff440b82 */ /* 0x000ea20000000a00 */
[----:B0-----:R-:W-:-:S06]  /*3160*/  IMAD.WIDE.U32 R64, R22, 0x10, R64 ;  /* 0x0000001016407825 */ /* 0x001fcc00078e0040 */
[----:B------:R-:W5:Y:S01]  /*3170*/  LDG.E.128 R64, desc[UR6][R64.64] ;  /* 0x0000000640407981 */ /* 0x000f62000c1e1d00 */
[----:B--2---:R-:W-:-:S05]  /*3180*/  @P0 IMAD.WIDE.U32 R68, R22, 0x10, R68 ;  /* 0x0000001016440825 */ /* 0x004fca00078e0044 */
        /* <DEDUP_REMOVED lines=19> */
.L_x_10814:
        /* <DEDUP_REMOVED lines=23> */
.L_x_10815:
[----:B------:R-:W0:Y:S02]  /*3430*/  @P1 LDC.64 R64, c[0x0][0x3a8] ;  /* 0x0000ea00ff401b82 */ /* 0x000e240000000a00 */
[----:B0-----:R-:W-:-:S05]  /*3440*/  @P1 IMAD.WIDE.U32 R64, R22, 0x10, R64 ;  /* 0x0000001016401825 */ /* 0x001fca00078e0040 */
[----:B------:R0:W-:Y:S02]  /*3450*/  @P1 STG.E.128 desc[UR6][R64.64], R60 ;  /* 0x0000003c40001986 */ /* 0x0001e4000c101d06 */
.L_x_10813:
[----:B------:R-:W-:Y:S05]  /*3460*/  BSYNC.RECONVERGENT B0 ;  /* 0x0000000000007941 */ /* 0x000fea0003800200 */
.L_x_10812:
[----:B------:R-:W-:Y:S01]  /*3470*/  FADD.FTZ R24, RZ, R79 ;  /* 0x0000004fff187221 */ /* 0x000fe20000010000 */
[C---:B------:R-:W-:Y:S01]  /*3480*/  ISETP.GE.U32.AND P0, PT, R8.reuse, 0x100, PT ;  /* 0x000001000800780c */ /* 0x040fe20003f06070 */
[----:B------:R-:W-:Y:S01]  /*3490*/  BSSY.RECONVERGENT B0, `(.L_x_10816) ;  /* 0x0000076000007945 */ /* 0x000fe20003800200 */
[C---:B------:R-:W-:Y:S01]  /*34a0*/  ISETP.GT.U32.AND P6, PT, R8.reuse, 0x1ff, PT ;  /* 0x000001ff0800780c */ /* 0x040fe20003fc4070 */
[----:B------:R-:W-:Y:S01]  /*34b0*/  FADD.FTZ R24, R77, R24 ;  /* 0x000000184d187221 */ /* 0x000fe20000010000 */
[----:B------:R-:W-:Y:S02]  /*34c0*/  P2R R26, PR, RZ, 0x2 ;  /* 0x00000002ff1a7803 */ /* 0x000fe40000000000 */
[----:B------:R-:W-:Y:S01]  /*34d0*/  ISETP.GT.U32.AND P1, PT, R8, 0x2ff, PT ;  /* 0x000002ff0800780c */ /* 0x000fe20003f24070 */
[----:B------:R-:W-:-:S04]  /*34e0*/  FADD.FTZ R24, R75, R24 ;  /* 0x000000184b187221 */ /* 0x000fc80000010000 */
[----:B------:R-:W-:-:S05]  /*34f0*/  FADD.FTZ R24, R29, R24 ;  /* 0x000000181d187221 */ /* 0x000fca0000010000 */
[----:B------:R-:W-:-:S05]  /*3500*/  FSEL R24, R24, RZ, P0 ;  /* 0x000000ff18187208 */ /* 0x000fca0000000000 */
[----:B------:R-:W-:-:S04]  /*3510*/  FADD.FTZ R22, R27, R24 ;  /* 0x000000181b167221 */ /* 0x000fc80000010000 */
[----:B------:R-:W-:-:S04]  /*3520*/  FADD.FTZ R22, R25, R22 ;  /* 0x0000001619167221 */ /* 0x000fc80000010000 */
[----:B------:R-:W-:-:S04]  /*3530*/  FADD.FTZ R22, R23, R22 ;  /* 0x0000001617167221 */ /* 0x000fc80000010000 */
[----:B------:R-:W-:-:S04]  /*3540*/  @P6 FADD.FTZ R24, R21, R22 ;  /* 0x0000001615186221 */ /* 0x000fc80000010000 */
[----:B------:R-:W-:-:S04]  /*3550*/  FADD.FTZ R22, R19, R24 ;  /* 0x0000001813167221 */ /* 0x000fc80000010000 */
[----:B------:R-:W-:-:S04]  /*3560*/  FADD.FTZ R22, R17, R22 ;  /* 0x0000001611167221 */ /* 0x000fc80000010000 */
[----:B------:R-:W-:-:S04]  /*3570*/  FADD.FTZ R22, R15, R22 ;  /* 0x000000160f167221 */ /* 0x000fc80000010000 */
[----:B------:R-:W-:Y:S01]  /*3580*/  @P1 FADD.FTZ R24, R13, R22 ;  /* 0x000000160d181221 */ /* 0x000fe20000010000 */
[----:B------:R-:W-:-:S03]  /*3590*/  ISETP.GT.U32.AND P1, PT, R8, 0x3ff, PT ;  /* 0x000003ff0800780c */ /* 0x000fc60003f24070 */
        /* <DEDUP_REMOVED lines=14> */
[----:B------:R-:W-:-:S04]  /*3680*/  ISETP.NE.AND P1, PT, R26, RZ, PT ;  /* 0x000000ff1a00720c */ /* 0x000fc80003f25270 */
[----:B01234-:R-:W0:Y:S02]  /*3690*/  SHFL.BFLY PT, R65, R24, 0x1, 0x1f ;  /* 0x0c201f0018417f89 */ /* 0x01fe2400000e0000 */
[----:B0-----:R-:W-:-:S05]  /*36a0*/  FADD.FTZ R66, R24, R65 ;  /* 0x0000004118427221 */ /* 0x001fca0000010000 */
[----:B------:R-:W0:Y:S02]  /*36b0*/  SHFL.BFLY PT, R69, R66, 0x2, 0x1f ;  /* 0x0c401f0042457f89 */ /* 0x000e2400000e0000 */
[----:B0-----:R-:W-:Y:S01]  /*36c0*/  FADD.FTZ R69, R66, R69 ;  /* 0x0000004542457221 */ /* 0x001fe20000010000 */
[----:B------:R-:W-:-:S04]  /*36d0*/  HFMA2 R66, -RZ, RZ, 0, 0 ;  /* 0x00000000ff427431 */ /* 0x000fc800000001ff */
        /* <DEDUP_REMOVED lines=9> */
[----:B------:R-:W-:Y:S02]  /*3770*/  FADD.FTZ R24, R75, -R64 ;  /* 0x800000404b187221 */ /* 0x000fe40000010000 */
[----:B------:R-:W-:-:S04]  /*3780*/  FFMA.FTZ R22, R22, R22, RZ ;  /* 0x0000001616167223 */ /* 0x000fc800000100ff */
[----:B------:R-:W-:Y:S01]  /*3790*/  FFMA.FTZ R65, R65, R65, R22 ;  /* 0x0000004141417223 */ /* 0x000fe20000010016 */
[----:B------:R-:W-:-:S03]  /*37a0*/  FADD.FTZ R22, R29, -R64 ;  /* 0x800000401d167221 */ /* 0x000fc60000010000 */
[----:B------:R-:W-:Y:S01]  /*37b0*/  FFMA.FTZ R65, R24, R24, R65 ;  /* 0x0000001818417223 */ /* 0x000fe20000010041 */
[----:B------:R-:W-:-:S03]  /*37c0*/  FADD.FTZ R24, R23, -R64 ;  /* 0x8000004017187221 */ /* 0x000fc60000010000 */
        /* <DEDUP_REMOVED lines=9> */
[----:B------:R-:W-:Y:S01]  /*3860*/  @P6 FFMA.FTZ R67, R22, R22, R65 ;  /* 0x0000001616436223 */ /* 0x000fe20000010041 */
[--C-:B------:R-:W-:Y:S01]  /*3870*/  FADD.FTZ R22, R19, -R64.reuse ;  /* 0x8000004013167221 */ /* 0x100fe20000010000 */
[----:B------:R-:W-:Y:S01]  /*3880*/  ISETP.GT.U32.AND P6, PT, R8, 0x2ff, PT ;  /* 0x000002ff0800780c */ /* 0x000fe20003fc4070 */
[----:B------:R-:W-:Y:S02]  /*3890*/  FADD.FTZ R65, R17, -R64 ;  /* 0x8000004011417221 */ /* 0x000fe40000010000 */
        /* <DEDUP_REMOVED lines=30> */
[----:B------:R-:W-:-:S04]  /*3a80*/  FFMA.FTZ R65, R24, R24, R65 ;  /* 0x0000001818417223 */ /* 0x000fc80000010041 */
[----:B------:R-:W-:-:S05]  /*3a90*/  @P6 FFMA.FTZ R67, R22, R22, R65 ;  /* 0x0000001616436223 */ /* 0x000fca0000010041 */
[----:B------:R-:W0:Y:S02]  /*3aa0*/  SHFL.BFLY PT, R22, R67, 0x1, 0x1f ;  /* 0x0c201f0043167f89 */ /* 0x000e2400000e0000 */
[----:B0-----:R-:W-:Y:S02]  /*3ab0*/  FADD.FTZ R71, R67, R22 ;  /* 0x0000001643477221 */ /* 0x001fe40000010000 */
[----:B------:R-:W0:Y:S03]  /*3ac0*/  S2R R22, SR_TID.X ;  /* 0x0000000000167919 */ /* 0x000e260000002100 */
[----:B------:R-:W1:Y:S02]  /*3ad0*/  SHFL.BFLY PT, R68, R71, 0x2, 0x1f ;  /* 0x0c401f0047447f89 */ /* 0x000e6400000e0000 */
[----:B-1----:R-:W-:Y:S01]  /*3ae0*/  FADD.FTZ R68, R71, R68 ;  /* 0x0000004447447221 */ /* 0x002fe20000010000 */
[----:B0-----:R-:W-:-:S04]  /*3af0*/  LOP3.LUT P6, RZ, R22, 0x1f, RZ, 0xc0, !PT ;  /* 0x0000001f16ff7812 */ /* 0x001fc800078cc0ff */
[----:B------:R-:W0:Y:S01]  /*3b00*/  SHFL.BFLY PT, R69, R68, 0x4, 0x1f ;  /* 0x0c801f0044457f89 */ /* 0x000e2200000e0000 */
[----:B------:R-:W-:Y:S01]  /*3b10*/  LOP3.LUT R24, R22, 0x1f, RZ, 0xc0, !PT ;  /* 0x0000001f16187812 */ /* 0x000fe200078ec0ff */
        /* <DEDUP_REMOVED lines=13> */
.L_x_10817:
[----:B------:R-:W-:Y:S05]  /*3bf0*/  BSYNC.RECONVERGENT B0 ;  /* 0x0000000000007941 */ /* 0x000fea0003800200 */
.L_x_10816:
[----:B------:R-:W-:Y:S01]  /*3c00*/  BAR.SYNC.DEFER_BLOCKING 0x0 ;  /* 0x0000000000007b1d */ /* 0x000fe20000010000 */
[----:B------:R-:W-:Y:S02]  /*3c10*/  ISETP.GT.U32.AND P6, PT, R24, 0x7, PT ;  /* 0x000000071800780c */ /* 0x000fe40003fc4070 */
[----:B0-----:R-:W-:-:S03]  /*3c20*/  CS2R R64, SRZ ;  /* 0x0000000000407805 */ /* 0x001fc6000001ff00 */
[----:B------:R-:W-:Y:S08]  /*3c30*/  BSSY.RECONVERGENT B0, `(.L_x_10818) ;  /* 0x000000a000007945 */ /* 0x000ff00003800200 */
        /* <DEDUP_REMOVED lines=9> */
.L_x_10819:
[----:B------:R-:W-:Y:S05]  /*3cd0*/  BSYNC.RECONVERGENT B0 ;  /* 0x0000000000007941 */ /* 0x000fea0003800200 */
.L_x_10818:
[----:B------:R-:W1:Y:S01]  /*3ce0*/  SHFL.DOWN PT, R69, R66, 0x4, 0x1f ;  /* 0x08801f0042457f89 */ /* 0x000e6200000e0000 */
[----:B------:R-:W-:Y:S01]  /*3cf0*/  ISETP.NE.AND P6, PT, RZ, UR8, PT ;  /* 0x00000008ff007c0c */ /* 0x000fe2000bfc5270 */
[----:B------:R-:W-:Y:S02]  /*3d00*/  BSSY.RECONVERGENT B0, `(.L_x_10820) ;  /* 0x0000069000007945 */ /* 0x000fe40003800200 */
[----:B0-----:R-:W0:Y:S01]  /*3d10*/  SHFL.DOWN PT, R105, R64, 0x4, 0x1f ;  /* 0x08801f0040697f89 */ /* 0x001e2200000e0000 */
[----:B-1----:R-:W-:Y:S02]  /*3d20*/  IADD3 R24, PT, PT, R69, R66, RZ ;  /* 0x0000004245187210 */ /* 0x002fe40007ffe0ff */
[----:B------:R-:W-:Y:S02]  /*3d30*/  I2FP.F32.S32 R68, R69 ;  /* 0x0000004500447245 */ /* 0x000fe40000201400 */
[----:B------:R-:W-:Y:S01]  /*3d40*/  I2FP.F32.S32 R26, R24 ;  /* 0x00000018001a7245 */ /* 0x000fe20000201400 */
[----:B------:R-:W1:Y:S01]  /*3d50*/  SHFL.DOWN PT, R99, R24, 0x2, 0x1f ;  /* 0x08401f0018637f89 */ /* 0x000e6200000e0000 */
[----:B------:R-:W-:Y:S01]  /*3d60*/  I2FP.F32.S32 R69, R66 ;  /* 0x0000004200457245 */ /* 0x000fe20000201400 */
[C---:B0-----:R-:W-:Y:S01]  /*3d70*/  FMUL.FTZ R70, R105.reuse, R68 ;  /* 0x0000004469467220 */ /* 0x041fe20000410000 */
[----:B------:R-:W0:Y:S01]  /*3d80*/  MUFU.RCP R67, R26 ;  /* 0x0000001a00437308 */ /* 0x000e220000001000 */
[----:B------:R-:W-:-:S02]  /*3d90*/  FADD.FTZ R105, -R105, R64 ;  /* 0x0000004069697221 */ /* 0x000fc40000010100 */
[----:B------:R-:W-:Y:S02]  /*3da0*/  FFMA.FTZ R70, R69, R64, R70 ;  /* 0x0000004045467223 */ /* 0x000fe40000010046 */
[----:B------:R-:W2:Y:S01]  /*3db0*/  SHFL.DOWN PT, R64, R65, 0x4, 0x1f ;  /* 0x08801f0041407f89 */ /* 0x000ea200000e0000 */
[----:B------:R-:W-:-:S04]  /*3dc0*/  FMUL.FTZ R106, R105, R105 ;  /* 0x00000069696a7220 */ /* 0x000fc80000410000 */
[----:B------:R-:W-:-:S04]  /*3dd0*/  FMUL.FTZ R69, R106, R69 ;  /* 0x000000456a457220 */ /* 0x000fc80000410000 */
[----:B------:R-:W-:Y:S01]  /*3de0*/  FMUL.FTZ R68, R69, R68 ;  /* 0x0000004445447220 */ /* 0x000fe20000410000 */
[----:B0-----:R-:W-:Y:S01]  /*3df0*/  FMUL.FTZ R71, R67, R70 ;  /* 0x0000004643477220 */ /* 0x001fe20000410000 */
[----:B-1----:R-:W-:-:S04]  /*3e00*/  IADD3 R109, PT, PT, R24, R99, RZ ;  /* 0x00000063186d7210 */ /* 0x002fc80007ffe0ff */
[----:B------:R-:W0:Y:S01]  /*3e10*/  SHFL.DOWN PT, R70, R71, 0x2, 0x1f ;  /* 0x08401f0047467f89 */ /* 0x000e2200000e0000 */
[----:B------:R-:W-:Y:S02]  /*3e20*/  I2FP.F32.S32 R99, R99 ;  /* 0x0000006300637245 */ /* 0x000fe40000201400 */
[----:B------:R-:W-:Y:S01]  /*3e30*/  I2FP.F32.S32 R97, R109 ;  /* 0x0000006d00617245 */ /* 0x000fe20000201400 */
[----:B------:R-:W1:Y:S01]  /*3e40*/  SHFL.DOWN PT, R104, R109, 0x1, 0x1f ;  /* 0x08201f006d687f89 */ /* 0x000e6200000e0000 */
[----:B--2---:R-:W-:Y:S02]  /*3e50*/  FADD.FTZ R64, R64, R65 ;  /* 0x0000004140407221 */ /* 0x004fe40000010000 */
[----:B------:R-:W2:Y:S02]  /*3e60*/  MUFU.RCP R98, R97 ;  /* 0x0000006100627308 */ /* 0x000ea40000001000 */
[----:B------:R-:W-:-:S05]  /*3e70*/  FFMA.FTZ R67, R67, R68, R64 ;  /* 0x0000004443437223 */ /* 0x000fca0000010040 */
[----:B------:R-:W3:Y:S01]  /*3e80*/  SHFL.DOWN PT, R64, R67, 0x2, 0x1f ;  /* 0x08401f0043407f89 */ /* 0x000ee200000e0000 */
[----:B0-----:R-:W-:Y:S01]  /*3e90*/  FMUL.FTZ R101, R70, R99 ;  /* 0x0000006346657220 */ /* 0x001fe20000410000 */
[----:B------:R-:W-:-:S03]  /*3ea0*/  FADD.FTZ R69, R71, -R70 ;  /* 0x8000004647457221 */ /* 0x000fc60000010000 */
[----:B------:R-:W-:Y:S01]  /*3eb0*/  FFMA.FTZ R101, R26, R71, R101 ;  /* 0x000000471a657223 */ /* 0x000fe20000010065 */
[-C--:B-1----:R-:W-:Y:S01]  /*3ec0*/  IADD3 R24, PT, PT, R109, R104.reuse, RZ ;  /* 0x000000686d187210 */ /* 0x082fe20007ffe0ff */
[----:B------:R-:W-:Y:S01]  /*3ed0*/  FMUL.FTZ R69, R69, R69 ;  /* 0x0000004545457220 */ /* 0x000fe20000410000 */
[----:B------:R-:W-:Y:S01]  /*3ee0*/  I2FP.F32.S32 R104, R104 ;  /* 0x0000006800687245 */ /* 0x000fe20000201400 */
[----:B--2---:R-:W-:Y:S01]  /*3ef0*/  FMUL.FTZ R100, R98, R101 ;  /* 0x0000006562647220 */ /* 0x004fe20000410000 */
[----:B------:R-:W-:Y:S01]  /*3f00*/  I2FP.F32.S32 R102, R24 ;  /* 0x0000001800667245 */ /* 0x000fe20000201400 */
[----:B------:R-:W-:-:S03]  /*3f10*/  FMUL.FTZ R26, R26, R69 ;  /* 0x000000451a1a7220 */ /* 0x000fc60000410000 */
[----:B------:R-:W0:Y:S01]  /*3f20*/  SHFL.DOWN PT, R101, R100, 0x1, 0x1f ;  /* 0x08201f0064657f89 */ /* 0x000e2200000e0000 */
[----:B------:R-:W-:Y:S01]  /*3f30*/  FMUL.FTZ R99, R26, R99 ;  /* 0x000000631a637220 */ /* 0x000fe20000410000 */
[----:B------:R-:W1:Y:S01]  /*3f40*/  MUFU.RCP R102, R102 ;  /* 0x0000006600667308 */ /* 0x000e620000001000 */
[----:B---3--:R-:W-:-:S04]  /*3f50*/  FADD.FTZ R65, R67, R64 ;  /* 0x0000004043417221 */ /* 0x008fc80000010000 */
[----:B------:R-:W-:-:S05]  /*3f60*/  FFMA.FTZ R65, R98, R99, R65 ;  /* 0x0000006362417223 */ /* 0x000fca0000010041 */
[----:B------:R-:W2:Y:S01]  /*3f70*/  SHFL.DOWN PT, R26, R65, 0x1, 0x1f ;  /* 0x08201f00411a7f89 */ /* 0x000ea200000e0000 */
[----:B0-----:R-:W-:Y:S01]  /*3f80*/  FMUL.FTZ R24, R101, R104 ;  /* 0x0000006865187220 */ /* 0x001fe20000410000 */
[----:B------:R-:W-:-:S03]  /*3f90*/  FADD.FTZ R64, R100, -R101 ;  /* 0x8000006564407221 */ /* 0x000fc60000010000 */
[----:B------:R-:W-:Y:S01]  /*3fa0*/  FFMA.FTZ R103, R97, R100, R24 ;  /* 0x0000006461677223 */ /* 0x000fe20000010018 */
[----:B------:R-:W-:-:S03]  /*3fb0*/  FMUL.FTZ R64, R64, R64 ;  /* 0x0000004040407220 */ /* 0x000fc60000410000 */
[----:B-1----:R-:W-:Y:S01]  /*3fc0*/  FMUL.FTZ R66, R102, R103 ;  /* 0x0000006766427220 */ /* 0x002fe20000410000 */
[----:B------:R-:W-:Y:S01]  /*3fd0*/  FMUL.FTZ R97, R97, R64 ;  /* 0x0000004061617220 */ /* 0x000fe20000410000 */
[----:B--2---:R-:W-:-:S03]  /*3fe0*/  FADD.FTZ R67, R65, R26 ;  /* 0x0000001a41437221 */ /* 0x004fc60000010000 */
[----:B------:R-:W-:Y:S01]  /*3ff0*/  FMUL.FTZ R97, R97, R104 ;  /* 0x0000006861617220 */ /* 0x000fe20000410000 */
[----:B------:R-:W0:Y:S03]  /*4000*/  SHFL.IDX PT, R66, R66, RZ, 0x1f ;  /* 0x00001fff42427589 */ /* 0x000e2600000e0000 */
[----:B------:R-:W-:Y:S02]  /*4010*/  FFMA.FTZ R97, R102, R97, R67 ;  /* 0x0000006166617223 */ /* 0x000fe40000010043 */
[----:B------:R-:W1:Y:S03]  /*4020*/  LDC R67, c[0x0][0x448] ;  /* 0x00011200ff437b82 */ /* 0x000e660000000800 */
[----:B------:R-:W1:Y:S01]  /*4030*/  SHFL.IDX PT, R26, R97, RZ, 0x1f ;  /* 0x00001fff611a7589 */ /* 0x000e6200000e0000 */
[C---:B0-----:R-:W-:Y:S01]  /*4040*/  FMUL.FTZ R103, R66.reuse, R66 ;  /* 0x0000004242677220 */ /* 0x041fe20000410000 */
[----:B------:R-:W-:-:S04]  /*4050*/  FSEL R24, R66, RZ, !P6 ;  /* 0x000000ff42187208 */ /* 0x000fc80007000000 */
[----:B------:R-:W-:Y:S02]  /*4060*/  FSEL R103, R103, RZ, P6 ;  /* 0x000000ff67677208 */ /* 0x000fe40003000000 */
[----:B------:R-:W-:Y:S01]  /*4070*/  ISETP.NE.AND P6, PT, R22, RZ, PT ;  /* 0x000000ff1600720c */ /* 0x000fe20003fc5270 */
[----:B-1----:R-:W-:-:S04]  /*4080*/  FFMA.FTZ R26, R26, UR9, R67 ;  /* 0x000000091a1a7c23 */ /* 0x002fc80008010043 */
[----:B------:R-:W-:-:S06]  /*4090*/  FADD.FTZ R26, R26, R103 ;  /* 0x000000671a1a7221 */ /* 0x000fcc0000010000 */
[----:B------:R-:W0:Y:S02]  /*40a0*/  MUFU.RSQ R26, R26 ;  /* 0x0000001a001a7308 */ /* 0x000e240000001400 */
[----:B------:R-:W1:Y:S08]  /*40b0*/  @!P6 LDC.64 R68, c[0x0][0x3c0] ;  /* 0x0000f000ff44eb82 */ /* 0x000e700000000a00 */
[----:B------:R-:W2:Y:S01]  /*40c0*/  @!P6 LDC.64 R64, c[0x0][0x3c8] ;  /* 0x0000f200ff40eb82 */ /* 0x000ea20000000a00 */
[----:B-1----:R-:W-:-:S05]  /*40d0*/  @!P6 IMAD.WIDE R68, R6, 0x4, R68 ;  /* 0x000000040644e825 */ /* 0x002fca00078e0244 */
[----:B------:R1:W-:Y:S01]  /*40e0*/  @!P6 STG.E desc[UR6][R68.64], R66 ;  /* 0x000000424400e986 */ /* 0x0003e2000c101906 */
[----:B--2---:R-:W-:-:S05]  /*40f0*/  @!P6 IMAD.WIDE R64, R6, 0x4, R64 ;  /* 0x000000040640e825 */ /* 0x004fca00078e0240 */
[----:B0-----:R1:W-:Y:S01]  /*4100*/  @!P6 STG.E desc[UR6][R64.64], R26 ;  /* 0x0000001a4000e986 */ /* 0x0013e2000c101906 */
[----:B------:R-:W-:Y:S05]  /*4110*/  @!P0 BRA `(.L_x_10821) ;  /* 0x00000000009c8947 */ /* 0x000fea0003800000 */
[----:B------:R-:W0:Y:S01]  /*4120*/  LDC.64 R100, c[0x0][0x428] ;  /* 0x00010a00ff647b82 */ /* 0x000e220000000a00 */
[--C-:B-1----:R-:W-:Y:S01]  /*4130*/  FADD.FTZ R65, R79, -R24.reuse ;  /* 0x800000184f417221 */ /* 0x102fe20000010000 */
[----:B------:R-:W-:Y:S02]  /*4140*/  HADD2.F32 R64, -RZ, R122.H0_H0 ;  /* 0x2000007aff407230 */ /* 0x000fe40000004100 */
[----:B------:R-:W-:Y:S01]  /*4150*/  FADD.FTZ R69, R77, -R24 ;  /* 0x800000184d457221 */ /* 0x000fe20000010000 */
[----:B------:R-:W-:Y:S02]  /*4160*/  HADD2.F32 R67, -RZ, R30.H0_H0 ;  /* 0x2000001eff437230 */ /* 0x000fe40000004100 */
[C---:B------:R-:W-:Y:S01]  /*4170*/  FMUL.FTZ R68, R26.reuse, R65 ;  /* 0x000000411a447220 */ /* 0x040fe20000410000 */
[----:B------:R-:W-:Y:S02]  /*4180*/  HADD2.F32 R65, -RZ, R121.H0_H0 ;  /* 0x20000079ff417230 */ /* 0x000fe40000004100 */
[----:B------:R-:W-:Y:S01]  /*4190*/  FMUL.FTZ R69, R26, R69 ;  /* 0x000000451a457220 */ /* 0x000fe20000410000 */
[----:B------:R-:W1:Y:S01]  /*41a0*/  LDC.64 R102, c[0x0][0x430] ;  /* 0x00010c00ff667b82 */ /* 0x000e620000000a00 */
[----:B------:R-:W-:-:S02]  /*41b0*/  HADD2.F32 R66, -RZ, R80.H0_H0 ;  /* 0x20000050ff427230 */ /* 0x000fc40000004100 */
[----:B------:R-:W-:Y:S01]  /*41c0*/  FFMA.FTZ R64, R68, R64, R67 ;  /* 0x0000004044407223 */ /* 0x000fe20000010043 */
[--C-:B------:R-:W-:Y:S01]  /*41d0*/  FADD.FTZ R67, R75, -R24.reuse ;  /* 0x800000184b437221 */ /* 0x100fe20000010000 */
[----:B------:R-:W-:Y:S01]  /*41e0*/  FADD.FTZ R71, R29, -R24 ;  /* 0x800000181d477221 */ /* 0x000fe20000010000 */
[----:B------:R-:W-:Y:S02]  /*41f0*/  HADD2.F32 R97, -RZ, R31.H0_H0 ;  /* 0x2000001fff617230 */ /* 0x000fe40000004100 */
[----:B------:R-:W-:Y:S01]  /*4200*/  FFMA.FTZ R65, R69, R65, R66 ;  /* 0x0000004145417223 */ /* 0x000fe20000010042 */
[C---:B------:R-:W-:Y:S01]  /*4210*/  FMUL.FTZ R70, R26.reuse, R67 ;  /* 0x000000431a467220 */ /* 0x040fe20000410000 */
[----:B------:R-:W-:Y:S02]  /*4220*/  HADD2.F32 R66, -RZ, R121.H1_H1 ;  /* 0x30000079ff427230 */ /* 0x000fe40000004100 */
[----:B------:R-:W-:Y:S01]  /*4230*/  FMUL.FTZ R71, R26, R71 ;  /* 0x000000471a477220 */ /* 0x000fe20000410000 */
[----:B------:R-:W-:-:S02]  /*4240*/  HADD2.F32 R67, -RZ, R120.H1_H1 ;  /* 0x30000078ff437230 */ /* 0x000fc40000004100 */
[----:B------:R-:W-:Y:S02]  /*4250*/  HADD2.F32 R98, -RZ, R78.H0_H0 ;  /* 0x2000004eff627230 */ /* 0x000fe40000004100 */
[----:B------:R-:W-:Y:S01]  /*4260*/  FFMA.FTZ R66, R70, R66, R97 ;  /* 0x0000004246427223 */ /* 0x000fe20000010061 */
[----:B------:R-:W-:Y:S02]  /*4270*/  HADD2.F32 R99, -RZ, R48.H0_H0 ;  /* 0x20000030ff637230 */ /* 0x000fe40000004100 */
[----:B0-----:R-:W-:-:S04]  /*4280*/  IMAD.WIDE.U32 R104, R0, 0x10, R100 ;  /* 0x0000001000687825 */ /* 0x001fc800078e0064 */
[----:B------:R-:W-:Y:S01]  /*4290*/  FFMA.FTZ R67, R71, R67, R98 ;  /* 0x0000004347437223 */ /* 0x000fe20000010062 */
[----:B------:R-:W-:Y:S02]  /*42a0*/  HADD2.F32 R100, -RZ, R120.H0_H0 ;  /* 0x20000078ff647230 */ /* 0x000fe40000004100 */
[----:B------:R-:W-:Y:S02]  /*42b0*/  HADD2.F32 R97, -RZ, R119.H0_H0 ;  /* 0x20000077ff617230 */ /* 0x000fe40000004100 */
[----:B------:R0:W-:Y:S01]  /*42c0*/  STG.E.128 desc[UR6][R104.64], R64 ;  /* 0x0000004068007986 */ /* 0x0001e2000c101d06 */
[----:B------:R-:W-:Y:S02]  /*42d0*/  HADD2.F32 R98, -RZ, R78.H1_H1 ;  /* 0x3000004eff627230 */ /* 0x000fe40000004100 */
[----:B------:R-:W-:Y:S01]  /*42e0*/  FFMA.FTZ R68, R68, R100, R99 ;  /* 0x0000006444447223 */ /* 0x000fe20000010063 */
[----:B------:R-:W-:Y:S02]  /*42f0*/  HADD2.F32 R99, -RZ, R49.H0_H0 ;  /* 0x20000031ff637230 */ /* 0x000fe40000004100 */
[----:B-1----:R-:W-:-:S04]  /*4300*/  IMAD.WIDE.U32 R102, R0, 0x10, R102 ;  /* 0x0000001000667825 */ /* 0x002fc800078e0066 */
[----:B------:R-:W-:Y:S01]  /*4310*/  FFMA.FTZ R69, R69, R97, R98 ;  /* 0x0000006145457223 */ /* 0x000fe20000010062 */
[----:B------:R-:W-:Y:S01]  /*4320*/  IADD3 R0, PT, PT, R0, 0x100, RZ ;  /* 0x0000010000007810 */ /* 0x000fe20007ffe0ff */
[----:B------:R-:W-:Y:S02]  /*4330*/  HADD2.F32 R98, -RZ, R119.H1_H1 ;  /* 0x30000077ff627230 */ /* 0x000fe40000004100 */
[----:B------:R-:W-:-:S03]  /*4340*/  HADD2.F32 R97, -RZ, R118.H1_H1 ;  /* 0x30000076ff617230 */ /* 0x000fc60000004100 */
[----:B------:R-:W-:Y:S01]  /*4350*/  FFMA.FTZ R70, R70, R98, R99 ;  /* 0x0000006246467223 */ /* 0x000fe20000010063 */
[----:B0-----:R-:W-:-:S05]  /*4360*/  HADD2.F32 R64, -RZ, R76.H1_H1 ;  /* 0x3000004cff407230 */ /* 0x001fca0000004100 */
[----:B------:R-:W-:-:S05]  /*4370*/  FFMA.FTZ R71, R71, R97, R64 ;  /* 0x0000006147477223 */ /* 0x000fca0000010040 */
[----:B------:R0:W-:Y:S02]  /*4380*/  STG.E.128 desc[UR6][R102.64], R68 ;  /* 0x0000004466007986 */ /* 0x0001e4000c101d06 */
.L_x_10821:
[----:B------:R-:W-:Y:S05]  /*4390*/  BSYNC.RECONVERGENT B0 ;  /* 0x0000000000007941 */ /* 0x000fea0003800200 */
.L_x_10820:
[----:B------:R-:W-:Y:S01]  /*43a0*/  ISETP.GE.U32.AND P6, PT, R8, 0x200, PT ;  /* 0x000002000800780c */ /* 0x000fe20003fc6070 */
[----:B------:R-:W-:-:S12]  /*43b0*/  BSSY.RECONVERGENT B0, `(.L_x_10822) ;  /* 0x0000029000007945 */ /* 0x000fd80003800200 */
[----:B------:R-:W-:Y:S05]  /*43c0*/  @!P6 BRA `(.L_x_10823) ;  /* 0x00000000009ce947 */ /* 0x000fea0003800000 */
[----:B------:R-:W2:Y:S01]  /*43d0*/  LDC.64 R100, c[0x0][0x428] ;  /* 0x00010a00ff647b82 */ /* 0x000ea20000000a00 */
[--C-:B-1----:R-:W-:Y:S01]  /*43e0*/  FADD.FTZ R65, R27, -R24.reuse ;  /* 0x800000181b417221 */ /* 0x102fe20000010000 */
[----:B------:R-:W-:Y:S02]  /*43f0*/  HADD2.F32 R64, -RZ, R118.H0_H0 ;  /* 0x20000076ff407230 */ /* 0x000fe40000004100 */
[----:B0-----:R-:W-:Y:S01]  /*4400*/  FADD.FTZ R69, R25, -R24 ;  /* 0x8000001819457221 */ /* 0x001fe20000010000 */
[----:B------:R-:W-:Y:S02]  /*4410*/  HADD2.F32 R67, -RZ, R32.H0_H0 ;  /* 0x20000020ff437230 */ /* 0x000fe40000004100 */
[C---:B------:R-:W-:Y:S01]  /*4420*/  FMUL.FTZ R68, R26.reuse, R65 ;  /* 0x000000411a447220 */ /* 0x040fe20000410000 */
[----:B------:R-:W-:Y:S02]  /*4430*/  HADD2.F32 R65, -RZ, R117.H0_H0 ;  /* 0x20000075ff417230 */ /* 0x000fe40000004100 */
[----:B------:R-:W-:Y:S01]  /*4440*/  FMUL.FTZ R69, R26, R69 ;  /* 0x000000451a457220 */ /* 0x000fe20000410000 */
[----:B------:R-:W0:Y:S01]  /*4450*/  LDC.64 R102, c[0x0][0x430] ;  /* 0x00010c00ff667b82 */ /* 0x000e220000000a00 */
        /* <DEDUP_REMOVED lines=13> */
[----:B--2---:R-:W-:-:S04]  /*4530*/  IMAD.WIDE.U32 R104, R0, 0x10, R100 ;  /* 0x0000001000687825 */ /* 0x004fc800078e0064 */
[----:B------:R-:W-:Y:S01]  /*4540*/  FFMA.FTZ R67, R71, R67, R98 ;  /* 0x0000004347437223 */ /* 0x000fe20000010062 */
[----:B------:R-:W-:Y:S02]  /*4550*/  HADD2.F32 R100, -RZ, R116.H0_H0 ;  /* 0x20000074ff647230 */ /* 0x000fe40000004100 */
[----:B------:R-:W-:Y:S02]  /*4560*/  HADD2.F32 R97, -RZ, R115.H0_H0 ;  /* 0x20000073ff617230 */ /* 0x000fe40000004100 */
[----:B------:R1:W-:Y:S01]  /*4570*/  STG.E.128 desc[UR6][R104.64], R64 ;  /* 0x0000004068007986 */ /* 0x0003e2000c101d06 */
[----:B------:R-:W-:Y:S02]  /*4580*/  HADD2.F32 R98, -RZ, R74.H1_H1 ;  /* 0x3000004aff627230 */ /* 0x000fe40000004100 */
[----:B------:R-:W-:Y:S01]  /*4590*/  FFMA.FTZ R68, R68, R100, R99 ;  /* 0x0000006444447223 */ /* 0x000fe20000010063 */
[----:B------:R-:W-:Y:S02]  /*45a0*/  HADD2.F32 R99, -RZ, R47.H0_H0 ;  /* 0x2000002fff637230 */ /* 0x000fe40000004100 */
[----:B0-----:R-:W-:-:S04]  /*45b0*/  IMAD.WIDE.U32 R102, R0, 0x10, R102 ;  /* 0x0000001000667825 */ /* 0x001fc800078e0066 */
[----:B------:R-:W-:Y:S01]  /*45c0*/  FFMA.FTZ R69, R69, R97, R98 ;  /* 0x0000006145457223 */ /* 0x000fe20000010062 */
[----:B------:R-:W-:Y:S01]  /*45d0*/  IADD3 R0, PT, PT, R0, 0x100, RZ ;  /* 0x0000010000007810 */ /* 0x000fe20007ffe0ff */
[----:B------:R-:W-:Y:S02]  /*45e0*/  HADD2.F32 R98, -RZ, R115.H1_H1 ;  /* 0x30000073ff627230 */ /* 0x000fe40000004100 */
[----:B------:R-:W-:-:S03]  /*45f0*/  HADD2.F32 R97, -RZ, R114.H1_H1 ;  /* 0x30000072ff617230 */ /* 0x000fc60000004100 */
[----:B------:R-:W-:Y:S01]  /*4600*/  FFMA.FTZ R70, R70, R98, R99 ;  /* 0x0000006246467223 */ /* 0x000fe20000010063 */
[----:B-1----:R-:W-:-:S05]  /*4610*/  HADD2.F32 R64, -RZ, R28.H1_H1 ;  /* 0x3000001cff407230 */ /* 0x002fca0000004100 */
[----:B------:R-:W-:-:S05]  /*4620*/  FFMA.FTZ R71, R71, R97, R64 ;  /* 0x0000006147477223 */ /* 0x000fca0000010040 */
[----:B------:R2:W-:Y:S02]  /*4630*/  STG.E.128 desc[UR6][R102.64], R68 ;  /* 0x0000004466007986 */ /* 0x0005e4000c101d06 */
.L_x_10823:
[----:B------:R-:W-:Y:S05]  /*4640*/  BSYNC.RECONVERGENT B0 ;  /* 0x0000000000007941 */ /* 0x000fea0003800200 */
.L_x_10822:
[----:B------:R-:W-:Y:S04]  /*4650*/  BSSY.RECONVERGENT B0, `(.L_x_10824) ;  /* 0x0000029000007945 */ /* 0x000fe80003800200 */
[----:B------:R-:W-:Y:S05]  /*4660*/  @!P2 BRA `(.L_x_10825) ;  /* 0x00000000009ca947 */ /* 0x000fea0003800000 */
[----:B------:R-:W3:Y:S01]  /*4670*/  LDC.64 R100, c[0x0][0x428] ;  /* 0x00010a00ff647b82 */ /* 0x000ee20000000a00 */
[--C-:B-1----:R-:W-:Y:S01]  /*4680*/  FADD.FTZ R65, R19, -R24.reuse ;  /* 0x8000001813417221 */ /* 0x102fe20000010000 */
[----:B------:R-:W-:Y:S02]  /*4690*/  HADD2.F32 R64, -RZ, R114.H0_H0 ;  /* 0x20000072ff407230 */ /* 0x000fe40000004100 */
[----:B0-2---:R-:W-:Y:S01]  /*46a0*/  FADD.FTZ R69, R17, -R24 ;  /* 0x8000001811457221 */ /* 0x005fe20000010000 */
        /* <DEDUP_REMOVED lines=18> */
[----:B---3--:R-:W-:-:S04]  /*47d0*/  IMAD.WIDE.U32 R104, R0, 0x10, R100 ;  /* 0x0000001000687825 */ /* 0x008fc800078e0064 */
        /* <DEDUP_REMOVED lines=16> */
.L_x_10825:
[----:B------:R-:W-:Y:S05]  /*48e0*/  BSYNC.RECONVERGENT B0 ;  /* 0x0000000000007941 */ /* 0x000fea0003800200 */
.L_x_10824:
[----:B------:R-:W-:Y:S04]  /*48f0*/  BSSY.RECONVERGENT B0, `(.L_x_10826) ;  /* 0x0000029000007945 */ /* 0x000fe80003800200 */
[----:B------:R-:W-:Y:S05]  /*4900*/  @!P3 BRA `(.L_x_10827) ;  /* 0x00000000009cb947 */ /* 0x000fea0003800000 */
[----:B------:R-:W4:Y:S01]  /*4910*/  LDC.64 R100, c[0x0][0x428] ;  /* 0x00010a00ff647b82 */ /* 0x000f220000000a00 */
[--C-:B-1----:R-:W-:Y:S01]  /*4920*/  FADD.FTZ R65, R11, -R24.reuse ;  /* 0x800000180b417221 */ /* 0x102fe20000010000 */
[----:B------:R-:W-:Y:S02]  /*4930*/  HADD2.F32 R64, -RZ, R110.H0_H0 ;  /* 0x2000006eff407230 */ /* 0x000fe40000004100 */
[----:B0-23--:R-:W-:Y:S01]  /*4940*/  FADD.FTZ R69, R9, -R24 ;  /* 0x8000001809457221 */ /* 0x00dfe20000010000 */
        /* <DEDUP_REMOVED lines=18> */
[----:B----4-:R-:W-:-:S04]  /*4a70*/  IMAD.WIDE.U32 R104, R0, 0x10, R100 ;  /* 0x0000001000687825 */ /* 0x010fc800078e0064 */
        /* <DEDUP_REMOVED lines=16> */
.L_x_10827:
[----:B------:R-:W-:Y:S05]  /*4b80*/  BSYNC.RECONVERGENT B0 ;  /* 0x0000000000007941 */ /* 0x000fea0003800200 */
.L_x_10826:
[----:B------:R-:W-:Y:S04]  /*4b90*/  BSSY.RECONVERGENT B0, `(.L_x_10828) ;  /* 0x0000029000007945 */ /* 0x000fe80003800200 */
[----:B------:R-:W-:Y:S05]  /*4ba0*/  @!P4 BRA `(.L_x_10829) ;  /* 0x00000000009cc947 */ /* 0x000fea0003800000 */
[----:B------:R-:W5:Y:S01]  /*4bb0*/  LDC.64 R100, c[0x0][0x428] ;  /* 0x00010a00ff647b82 */ /* 0x000f620000000a00 */
[--C-:B-1----:R-:W-:Y:S01]  /*4bc0*/  FADD.FTZ R65, R3, -R24.reuse ;  /* 0x8000001803417221 */ /* 0x102fe20000010000 */
[----:B------:R-:W-:Y:S02]  /*4bd0*/  HADD2.F32 R64, -RZ, R95.H0_H0 ;  /* 0x2000005fff407230 */ /* 0x000fe40000004100 */
[----:B0-234-:R-:W-:Y:S01]  /*4be0*/  FADD.FTZ R69, R81, -R24 ;  /* 0x8000001851457221 */ /* 0x01dfe20000010000 */
        /* <DEDUP_REMOVED lines=18> */
[----:B-----5:R-:W-:-:S04]  /*4d10*/  IMAD.WIDE.U32 R104, R0, 0x10, R100 ;  /* 0x0000001000687825 */ /* 0x020fc800078e0064 */
        /* <DEDUP_REMOVED lines=16> */
.L_x_10829:
[----:B------:R-:W-:Y:S05]  /*4e20*/  BSYNC.RECONVERGENT B0 ;  /* 0x0000000000007941 */ /* 0x000fea0003800200 */
.L_x_10828:
[----:B------:R-:W-:Y:S04]  /*4e30*/  BSSY.RECONVERGENT B0, `(.L_x_10830) ;  /* 0x0000028000007945 */ /* 0x000fe80003800200 */
[----:B------:R-:W-:Y:S05]  /*4e40*/  @!P5 BRA `(.L_x_10831) ;  /* 0x000000000098d947 */ /* 0x000fea0003800000 */
[--C-:B------:R-:W-:Y:S01]  /*4e50*/  FADD.FTZ R97, R87, -R24.reuse ;  /* 0x8000001857617221 */ /* 0x100fe20000010000 */
[----:B------:R-:W-:Y:S02]  /*4e60*/  HADD2.F32 R98, -RZ, R88.H0_H0 ;  /* 0x20000058ff627230 */ /* 0x000fe40000004100 */
[----:B------:R-:W-:Y:S01]  /*4e70*/  FADD.FTZ R67, R89, -R24 ;  /* 0x8000001859437221 */ /* 0x000fe20000010000 */
[----:B-1----:R-:W-:Y:S02]  /*4e80*/  HADD2.F32 R64, -RZ, R50.H0_H0 ;  /* 0x20000032ff407230 */ /* 0x002fe40000004100 */
[----:B------:R-:W-:Y:S01]  /*4e90*/  FMUL.FTZ R97, R26, R97 ;  /* 0x000000611a617220 */ /* 0x000fe20000410000 */
[----:B0-234-:R-:W-:Y:S01]  /*4ea0*/  HADD2.F32 R71, -RZ, R84.H0_H0 ;  /* 0x20000054ff477230 */ /* 0x01dfe20000004100 */
[----:B------:R-:W0:Y:S01]  /*4eb0*/  LDC.64 R100, c[0x0][0x430] ;  /* 0x00010c00ff647b82 */ /* 0x000e220000000a00 */
[----:B------:R-:W-:Y:S02]  /*4ec0*/  HADD2.F32 R68, -RZ, R72.H0_H0 ;  /* 0x20000048ff447230 */ /* 0x000fe40000004100 */
[----:B------:R-:W-:Y:S01]  /*4ed0*/  FFMA.FTZ R64, R97, R98, R64 ;  /* 0x0000006261407223 */ /* 0x000fe20000010040 */
[----:B------:R-:W-:-:S02]  /*4ee0*/  HADD2.F32 R65, -RZ, R86.H0_H0 ;  /* 0x20000056ff417230 */ /* 0x000fc40000004100 */
[----:B------:R-:W-:Y:S01]  /*4ef0*/  FMUL.FTZ R67, R26, R67 ;  /* 0x000000431a437220 */ /* 0x000fe20000410000 */
[----:B------:R-:W-:Y:S02]  /*4f00*/  HADD2.F32 R70, -RZ, R10.H0_H0 ;  /* 0x2000000aff467230 */ /* 0x000fe40000004100 */
[----:B------:R-:W-:Y:S01]  /*4f10*/  FFMA.FTZ R68, R97, R71, R68 ;  /* 0x0000004761447223 */ /* 0x000fe20000010044 */
[----:B------:R-:W-:Y:S01]  /*4f20*/  HADD2.F32 R66, -RZ, R82.H0_H0 ;  /* 0x20000052ff427230 */ /* 0x000fe20000004100 */
[----:B------:R-:W1:Y:S01]  /*4f30*/  LDC.64 R98, c[0x0][0x428] ;  /* 0x00010a00ff627b82 */ /* 0x000e620000000a00 */
[----:B------:R-:W-:Y:S02]  /*4f40*/  HADD2.F32 R69, -RZ, R122.H1_H1 ;  /* 0x3000007aff457230 */ /* 0x000fe40000004100 */
[----:B------:R-:W-:Y:S01]  /*4f50*/  FADD.FTZ R71, R91, -R24 ;  /* 0x800000185b477221 */ /* 0x000fe20000010000 */
[----:B------:R-:W-:Y:S01]  /*4f60*/  FFMA.FTZ R65, R67, R65, R70 ;  /* 0x0000004143417223 */ /* 0x000fe20000010046 */
[----:B------:R-:W-:-:S02]  /*4f70*/  HADD2.F32 R70, -RZ, R73.H0_H0 ;  /* 0x20000049ff467230 */ /* 0x000fc40000004100 */
[----:B------:R-:W-:Y:S01]  /*4f80*/  FFMA.FTZ R69, R67, R66, R69 ;  /* 0x0000004243457223 */ /* 0x000fe20000010045 */
[----:B------:R-:W-:Y:S02]  /*4f90*/  HADD2.F32 R67, -RZ, R82.H1_H1 ;  /* 0x30000052ff437230 */ /* 0x000fe40000004100 */
[----:B------:R-:W-:Y:S01]  /*4fa0*/  FMUL.FTZ R71, R26, R71 ;  /* 0x000000471a477220 */ /* 0x000fe20000410000 */
[----:B------:R-:W-:Y:S02]  /*4fb0*/  HADD2.F32 R97, -RZ, R86.H1_H1 ;  /* 0x30000056ff617230 */ /* 0x000fe40000004100 */
[----:B------:R-:W-:Y:S02]  /*4fc0*/  HADD2.F32 R66, -RZ, R51.H0_H0 ;  /* 0x20000033ff427230 */ /* 0x000fe40000004100 */
[----:B------:R-:W-:Y:S01]  /*4fd0*/  FFMA.FTZ R70, R71, R67, R70 ;  /* 0x0000004347467223 */ /* 0x000fe20000010046 */
[----:B------:R-:W-:Y:S01]  /*4fe0*/  FADD.FTZ R67, R93, -R24 ;  /* 0x800000185d437221 */ /* 0x000fe20000010000 */
[----:B------:R-:W-:-:S02]  /*4ff0*/  HADD2.F32 R24, -RZ, R80.H1_H1 ;  /* 0x30000050ff187230 */ /* 0x000fc40000004100 */
[----:B------:R-:W-:Y:S01]  /*5000*/  FFMA.FTZ R66, R71, R97, R66 ;  /* 0x0000006147427223 */ /* 0x000fe20000010042 */
[----:B------:R-:W-:Y:S01]  /*5010*/  FMUL.FTZ R26, R26, R67 ;  /* 0x000000431a1a7220 */ /* 0x000fe20000410000 */
[----:B------:R-:W-:Y:S02]  /*5020*/  HADD2.F32 R97, -RZ, R84.H1_H1 ;  /* 0x30000054ff617230 */ /* 0x000fe40000004100 */
[--C-:B------:R-:W-:Y:S02]  /*5030*/  HADD2.F32 R67, -RZ, R123.reuse.H0_H0 ;  /* 0x2000007bff437230 */ /* 0x100fe40000004100 */
[----:B------:R-:W-:Y:S02]  /*5040*/  HADD2.F32 R71, -RZ, R123.H1_H1 ;  /* 0x3000007bff477230 */ /* 0x000fe40000004100 */
[----:B-1----:R-:W-:-:S04]  /*5050*/  IMAD.WIDE.U32 R98, R0, 0x10, R98 ;  /* 0x0000001000627825 */ /* 0x002fc800078e0062 */
[C---:B------:R-:W-:Y:S01]  /*5060*/  FFMA.FTZ R67, R26.reuse, R97, R67 ;  /* 0x000000611a437223 */ /* 0x040fe20000010043 */
[----:B------:R-:W-:Y:S01]  /*5070*/  FFMA.FTZ R71, R26, R24, R71 ;  /* 0x000000181a477223 */ /* 0x000fe20000010047 */
[----:B0-----:R-:W-:-:S03]  /*5080*/  IMAD.WIDE.U32 R100, R0, 0x10, R100 ;  /* 0x0000001000647825 */ /* 0x001fc600078e0064 */
[----:B------:R0:W-:Y:S04]  /*5090*/  STG.E.128 desc[UR6][R98.64], R64 ;  /* 0x0000004062007986 */ /* 0x0001e8000c101d06 */
[----:B------:R0:W-:Y:S02]  /*50a0*/  STG.E.128 desc[UR6][R100.64], R68 ;  /* 0x0000004464007986 */ /* 0x0001e4000c101d06 */
.L_x_10831:
[----:B------:R-:W-:Y:S05]  /*50b0*/  BSYNC.RECONVERGENT B0 ;  /* 0x0000000000007941 */ /* 0x000fea0003800200 */
.L_x_10830:
[----:B01----:R-:W0:Y:S01]  /*50c0*/  LDC.64 R64, c[0x0][0x380] ;  /* 0x0000e000ff407b82 */ /* 0x003e220000000a00 */
[----:B------:R-:W-:Y:S01]  /*50d0*/  UPLOP3.LUT UP1, UPT, UPT, UPT, UP1, 0x40, 0x4 ;  /* 0x000000000004789c */ /* 0x000fe20003f2e810 */
[----:B0-----:R-:W-:-:S04]  /*50e0*/  IADD3 R6, PT, PT, R6, R64, RZ ;  /* 0x0000004006067210 */ /* 0x001fc80007ffe0ff */
[----:B------:R-:W-:-:S13]  /*50f0*/  ISETP.GE.AND P2, PT, R6, R65, PT ;  /* 0x000000410600720c */ /* 0x000fda0003f46270 */
[----:B------:R-:W-:Y:S05]  /*5100*/  @!P2 BRA `(.L_x_10832) ;  /* 0xffffffcc000ca947 */ /* 0x000fea000383ffff */
[----:B------:R-:W-:Y:S05]  /*5110*/  EXIT ;  /* 0x000000000000794d */ /* 0x000fea0003800000 */
.L_x_10833:
        /* <DEDUP_REMOVED lines=14> */
.L_x_13728:


//--------------------- .text._ZN10layer_norm31ln_parallel_residual_fwd_kernelINS_13Kernel_traitsI6__halfffffjLj6144ELj1ELj1ELj8ELj16ENS_18Kernel_traits_baseILj6144ES2_ffffjLj256EEEEELb0ELb0ELb1EEEvNS_9FwdParamsE --------------------------
	.section	.text._ZN10layer_norm31ln_parallel_residual_fwd_kernelINS_13Kernel_traitsI6__halfffffjLj6144ELj1ELj1ELj8ELj16ENS_18Kernel_traits_baseILj6144ES2_ffffjLj256EEEEELb0ELb0ELb1EEEvNS_9FwdParamsE,"ax",@progbits
	.align	128
        .global         _ZN10layer_norm31ln_parallel_residual_fwd_kernelINS_13Kernel_traitsI6__halfffffjLj6144ELj1ELj1ELj8ELj16ENS_18Kernel_traits_baseILj6144ES2_ffffjLj256EEEEELb0ELb0ELb1EEEvNS_9FwdParamsE
        .type           _ZN10layer_norm31ln_parallel_residual_fwd_kernelINS_13Kernel_traitsI6__halfffffjLj6144ELj1ELj1ELj8ELj16ENS_18Kernel_traits_baseILj6144ES2_ffffjLj256EEEEELb0ELb0ELb1EEEvNS_9FwdParamsE,@function
        .size           _ZN10layer_norm31ln_parallel_residual_fwd_kernelINS_13Kernel_traitsI6__halfffffjLj6144ELj1ELj1ELj8ELj16ENS_18Kernel_traits_baseILj6144ES2_ffffjLj256EEEEELb0ELb0ELb1EEEvNS_9FwdParamsE,(.L_x_13729 - _ZN10layer_norm31ln_parallel_residual_fwd_kernelINS_13Kernel_traitsI6__halfffffjLj6144ELj1ELj1ELj8ELj16ENS_18Kernel_traits_baseILj6144ES2_ffffjLj256EEEEELb0ELb0ELb1EEEvNS_9FwdParamsE)
        .other          _ZN10layer_norm31ln_parallel_residual_fwd_kernelINS_13Kernel_traitsI6__halfffffjLj6144ELj1ELj1ELj8ELj16ENS_18Kernel_traits_baseILj6144ES2_ffffjLj256EEEEELb0ELb0ELb1EEEvNS_9FwdParamsE,@"STO_CUDA_ENTRY STV_DEFAULT"
_ZN10layer_norm31ln_parallel_residual_fwd_kernelINS_13Kernel_traitsI6__halfffffjLj6144ELj1ELj1ELj8ELj16ENS_18Kernel_traits_baseILj6144ES2_ffffjLj256EEEEELb0ELb0ELb1EEEvNS_9FwdParamsE:
.text._ZN10layer_norm31ln_parallel_residual_fwd_kernelINS_13Kernel_traitsI6__halfffffjLj6144ELj1ELj1ELj8ELj16ENS_18Kernel_traits_baseILj6144ES2_ffffjLj256EEEEELb0ELb0ELb1EEEvNS_9FwdParamsE:
        /* <DEDUP_REMOVED lines=30> */
[----:B------:R-:W5:Y:S01]  /*01e0*/  LDG.E.64 R38, desc[UR6][R2.64] ;  /* 0x0000000602267981 */ /* 0x000f62000c1e1b00 */
[----:B-1----:R-:W-:-:S03]  /*01f0*/  IMAD.WIDE.U32 R16, R77, 0x8, R16 ;  /* 0x000000084d107825 */ /* 0x002fc600078e0010 */
[----:B------:R-:W5:Y:S04]  /*0200*/  LDG.E.64 R42, desc[UR6][R2.64+0x800] ;  /* 0x00080006022a7981 */ /* 0x000f68000c1e1b00 */
[----:B------:R-:W5:Y:S04]  /*0210*/  LDG.E.64 R46, desc[UR6][R2.64+0x1000] ;  /* 0x00100006022e7981 */ /* 0x000f68000c1e1b00 */
[----:B------:R-:W5:Y:S04]  /*0220*/  LDG.E.64 R12, desc[UR6][R2.64+0x1800] ;  /* 0x00180006020c7981 */ /* 0x000f68000c1e1b00 */
[----:B------:R-:W5:Y:S04]  /*0230*/  LDG.E.64 R6, desc[UR6][R2.64+0x2000] ;  /* 0x0020000602067981 */ /* 0x000f68000c1e1b00 */
[----:B------:R0:W5:Y:S04]  /*0240*/  LDG.E.64 R4, desc[UR6][R2.64+0x2800] ;  /* 0x0028000602047981 */ /* 0x000168000c1e1b00 */
[----:B------:R-:W5:Y:S04]  /*0250*/  LDG.E.64 R40, desc[UR6][R16.64] ;  /* 0x0000000610287981 */ /* 0x000f68000c1e1b00 */
[----:B------:R-:W5:Y:S01]  /*0260*/  LDG.E.64 R44, desc[UR6][R16.64+0x800] ;  /* 0x00080006102c7981 */ /* 0x000f62000c1e1b00 */
[----:B0-----:R-:W-:-:S03]  /*0270*/  CS2R R2, SRZ ;  /* 0x0000000000027805 */ /* 0x001fc6000001ff00 */
[----:B------:R-:W5:Y:S04]  /*0280*/  LDG.E.64 R48, desc[UR6][R16.64+0x1000] ;  /* 0x0010000610307981 */ /* 0x000f68000c1e1b00 */
[----:B------:R-:W5:Y:S04]  /*0290*/  LDG.E.64 R14, desc[UR6][R16.64+0x1800] ;  /* 0x00180006100e7981 */ /* 0x000f68000c1e1b00 */
[----:B------:R-:W5:Y:S04]  /*02a0*/  LDG.E.64 R10, desc[UR6][R16.64+0x2000] ;  /* 0x00200006100a7981 */ /* 0x000f68000c1e1b00 */
[----:B------:R0:W5:Y:S02]  /*02b0*/  LDG.E.64 R8, desc[UR6][R16.64+0x2800] ;  /* 0x0028000610087981 */ /* 0x000164000c1e1b00 */
[----:B0-----:R-:W-:Y:S01]  /*02c0*/  CS2R R16, SRZ ;  /* 0x0000000000107805 */ /* 0x001fe2000001ff00 */
[----:B------:R-:W-:Y:S06]  /*02d0*/  BRA `(.L_x_10836) ;  /* 0x0000000400887947 */ /* 0x000fec0003800000 */
.L_x_10835:
[----:B------:R-:W0:Y:S08]  /*02e0*/  LDC.64 R4, c[0x0][0x3d0] ;  /* 0x0000f400ff047b82 */ /* 0x000e300000000a00 */
[----:B------:R-:W1:Y:S08]  /*02f0*/  LDC.64 R6, c[0x0][0x3d8] ;  /* 0x0000f600ff067b82 */ /* 0x000e700000000a00 */
[----:B------:R-:W2:Y:S01]  /*0300*/  LDC.64 R2, c[0x0][0x440] ;  /* 0x00011000ff027b82 */ /* 0x000ea20000000a00 */
[----:B------:R-:W-:-:S02]  /*0310*/  CS2R R36, SRZ ;  /* 0x0000000000247805 */ /* 0x000fc4000001ff00 */
[----:B------:R-:W-:Y:S01]  /*0320*/  CS2R R34, SRZ ;  /* 0x0000000000227805 */ /* 0x000fe2000001ff00 */
[----:B0-----:R-:W-:Y:S01]  /*0330*/  IMAD.WIDE.U32 R16, R77, 0x8, R4 ;  /* 0x000000084d107825 */ /* 0x001fe200078e0004 */
[----:B------:R-:W-:-:S04]  /*0340*/  CS2R R32, SRZ ;  /* 0x0000000000207805 */ /* 0x000fc8000001ff00 */
[----:B------:R-:W5:Y:S01]  /*0350*/  LDG.E.64 R38, desc[UR6][R16.64] ;  /* 0x0000000610267981 */ /* 0x000f62000c1e1b00 */
[----:B-1----:R-:W-:-:S03]  /*0360*/  IMAD.WIDE.U32 R30, R77, 0x8, R6 ;  /* 0x000000084d1e7825 */ /* 0x002fc600078e0006 */
[----:B------:R-:W5:Y:S04]  /*0370*/  LDG.E.64 R42, desc[UR6][R16.64+0x800] ;  /* 0x00080006102a7981 */ /* 0x000f68000c1e1b00 */
[----:B------:R-:W5:Y:S01]  /*0380*/  LDG.E.64 R46, desc[UR6][R16.64+0x1000] ;  /* 0x00100006102e7981 */ /* 0x000f62000c1e1b00 */
[----:B--2---:R-:W-:-:S03]  /*0390*/  IMAD.WIDE.U32 R2, R77, 0x8, R2 ;  /* 0x000000084d027825 */ /* 0x004fc600078e0002 */
        /* <DEDUP_REMOVED lines=19> */
.L_x_10834:
        /* <DEDUP_REMOVED lines=9> */
[----:B------:R0:W5:Y:S01]  /*0560*/  LDG.E.64 R38, desc[UR6][R2.64] ;  /* 0x0000000602267981 */ /* 0x000162000c1e1b00 */
[----:B-1----:R-:W-:-:S03]  /*0570*/  IMAD.WIDE.U32 R26, R77, 0x8, R4 ;  /* 0x000000084d1a7825 */ /* 0x002fc600078e0004 */
[----:B------:R0:W5:Y:S04]  /*0580*/  LDG.E.64 R42, desc[UR6][R2.64+0x800] ;  /* 0x00080006022a7981 */ /* 0x000168000c1e1b00 */
[----:B------:R0:W5:Y:S01]  /*0590*/  LDG.E.64 R46, desc[UR6][R2.64+0x1000] ;  /* 0x00100006022e7981 */ /* 0x000162000c1e1b00 */
[----:B--2---:R-:W-:-:S03]  /*05a0*/  IMAD.WIDE.U32 R50, R77, 0x8, R50 ;  /* 0x000000084d327825 */ /* 0x004fc600078e0032 */
[----:B------:R0:W5:Y:S04]  /*05b0*/  LDG.E.64 R12, desc[UR6][R2.64+0x1800] ;  /* 0x00180006020c7981 */ /* 0x000168000c1e1b00 */
[----:B------:R0:W5:Y:S01]  /*05c0*/  LDG.E.64 R4, desc[UR6][R2.64+0x2800] ;  /* 0x0028000602047981 */ /* 0x000162000c1e1b00 */
[----:B---3--:R-:W-:-:S03]  /*05d0*/  IMAD.WIDE.U32 R52, R77, 0x8, R6 ;  /* 0x000000084d347825 */ /* 0x008fc600078e0006 */
[----:B------:R0:W5:Y:S04]  /*05e0*/  LDG.E.64 R6, desc[UR6][R2.64+0x2000] ;  /* 0x0020000602067981 */ /* 0x000168000c1e1b00 */
        /* <DEDUP_REMOVED lines=17> */
[----:B------:R0:W5:Y:S01]  /*0700*/  LDG.E.64 R28, desc[UR6][R52.64+0x2800] ;  /* 0x00280006341c7981 */ /* 0x000162000c1e1b00 */
[----:B------:R-:W-:Y:S05]  /*0710*/  BRA `(.L_x_10836) ;  /* 0x0000000000787947 */ /* 0x000fea0003800000 */
.L_x_10837:
        /* <DEDUP_REMOVED lines=8> */
[----:B------:R-:W5:Y:S01]  /*07a0*/  LDG.E.64 R38, desc[UR6][R2.64] ;  /* 0x0000000602267981 */ /* 0x000f62000c1e1b00 */
[----:B-1----:R-:W-:-:S03]  /*07b0*/  IMAD.WIDE.U32 R18, R77, 0x8, R4 ;  /* 0x000000084d127825 */ /* 0x002fc600078e0004 */
[----:B------:R-:W5:Y:S04]  /*07c0*/  LDG.E.64 R42, desc[UR6][R2.64+0x800] ;  /* 0x00080006022a7981 */ /* 0x000f68000c1e1b00 */
[----:B------:R-:W5:Y:S01]  /*07d0*/  LDG.E.64 R46, desc[UR6][R2.64+0x1000] ;  /* 0x00100006022e7981 */ /* 0x000f62000c1e1b00 */
[----:B--2---:R-:W-:-:S03]  /*07e0*/  IMAD.WIDE.U32 R20, R77, 0x8, R6 ;  /* 0x000000084d147825 */ /* 0x004fc600078e0006 */
[----:B------:R-:W5:Y:S04]  /*07f0*/  LDG.E.64 R12, desc[UR6][R2.64+0x1800] ;  /* 0x00180006020c7981 */ /* 0x000f68000c1e1b00 */
[----:B------:R-:W5:Y:S04]  /*0800*/  LDG.E.64 R6, desc[UR6][R2.64+0x2000] ;  /* 0x0020000602067981 */ /* 0x000f68000c1e1b00 */
[----:B------:R-:W5:Y:S04]  /*0810*/  LDG.E.64 R4, desc[UR6][R2.64+0x2800] ;  /* 0x0028000602047981 */ /* 0x000f68000c1e1b00 */
[----:B------:R-:W5:Y:S04]  /*0820*/  LDG.E.64 R40, desc[UR6][R20.64] ;  /* 0x0000000614287981 */ /* 0x000f68000c1e1b00 */
        /* <DEDUP_REMOVED lines=12> */
[----:B0-----:R-:W-:-:S07]  /*08f0*/  CS2R R18, SRZ ;  /* 0x0000000000127805 */ /* 0x001fce000001ff00 */
.L_x_10836:
[----:B------:R-:W1:Y:S02]  /*0900*/  LDCU UR4, c[0x0][0x384] ;  /* 0x00007080ff0477ac */ /* 0x000e640008000800 */
[----:B-1----:R-:W-:-:S13]  /*0910*/  ISETP.GE.AND P1, PT, R0, UR4, PT ;  /* 0x0000000400007c0c */ /* 0x002fda000bf26270 */
[----:B------:R-:W-:Y:S05]  /*0920*/  @P1 EXIT ;  /* 0x000000000000194d */ /* 0x000fea0003800000 */
[----:B-----5:R-:W-:Y:S01]  /*0930*/  MOV R99, R4 ;  /* 0x0000000400637202 */ /* 0x020fe20000000f00 */
[----:B------:R-:W1:Y:S01]  /*0940*/  LDCU UR8, c[0x0][0x388] ;  /* 0x00007100ff0877ac */ /* 0x000e620008000800 */
[----:B------:R-:W-:Y:S02]  /*0950*/  SHF.R.U64 R100, R4, 0x10, R5 ;  /* 0x0000001004647819 */ /* 0x000fe40000001205 */
[----:B------:R-:W-:Y:S01]  /*0960*/  MOV R101, R8 ;  /* 0x0000000800657202 */ /* 0x000fe20000000f00 */
[----:B------:R-:W2:Y:S01]  /*0970*/  LDCU.U8 UR9, c[0x0][0x410] ;  /* 0x00008200ff0977ac */ /* 0x000ea20008000000 */
[----:B------:R-:W-:Y:S02]  /*0980*/  MOV R4, R9 ;  /* 0x0000000900047202 */ /* 0x000fe40000000f00 */
[----:B------:R-:W-:Y:S01]  /*0990*/  MOV R61, R43 ;  /* 0x0000002b003d7202 */ /* 0x000fe20000000f00 */
[----:B------:R-:W3:Y:S01]  /*09a0*/  LDCU UR10, c[0x0][0x400] ;  /* 0x00008000ff0a77ac */ /* 0x000ee20008000800 */
[----:B------:R-:W-:-:S02]  /*09b0*/  SHF.R.U64 R56, R42, 0x10, R43 ;  /* 0x000000102a387819 */ /* 0x000fc4000000122b */
[----:B------:R-:W-:Y:S01]  /*09c0*/  SHF.R.U32.HI R57, RZ, 0x10, R43 ;  /* 0x00000010ff397819 */ /* 0x000fe2000001162b */
[----:B------:R-:W4:Y:S01]  /*09d0*/  LDCU.64 UR12, c[0x0][0x3a0] ;  /* 0x00007400ff0c77ac */ /* 0x000f220008000a00 */
[----:B------:R-:W-:Y:S02]  /*09e0*/  MOV R65, R39 ;  /* 0x0000002700417202 */ /* 0x000fe40000000f00 */
[--C-:B0-----:R-:W-:Y:S01]  /*09f0*/  SHF.R.U64 R50, R38, 0x10, R39.reuse ;  /* 0x0000001026327819 */ /* 0x101fe20000001227 */
[----:B------:R-:W-:Y:S01]  /*0a00*/  UPLOP3.LUT UP1, UPT, UPT, UPT, UPT, 0x40, 0x4 ;  /* 0x000000000004789c */ /* 0x000fe20003f2e870 */
[----:B------:R-:W-:Y:S02]  /*0a10*/  SHF.R.U32.HI R52, RZ, 0x10, R39 ;  /* 0x00000010ff347819 */ /* 0x000fe40000011627 */
[----:B------:R-:W-:Y:S02]  /*0a20*/  MOV R60, R44 ;  /* 0x0000002c003c7202 */ /* 0x000fe40000000f00 */
[----:B------:R-:W-:-:S02]  /*0a30*/  SHF.R.U64 R43, R44, 0x10, R45 ;  /* 0x000000102c2b7819 */ /* 0x000fc4000000122d */
[----:B------:R-:W-:Y:S02]  /*0a40*/  PRMT R101, R101, 0x5410, R4 ;  /* 0x0000541065657816 */ /* 0x000fe40000000004 */
[----:B------:R-:W-:Y:S02]  /*0a50*/  MOV R64, R40 ;  /* 0x0000002800407202 */ /* 0x000fe40000000f00 */
[----:B------:R-:W-:Y:S02]  /*0a60*/  SHF.R.U64 R51, R40, 0x10, R41 ;  /* 0x0000001028337819 */ /* 0x000fe40000001229 */
[----:B------:R-:W-:Y:S02]  /*0a70*/  MOV R39, R45 ;  /* 0x0000002d00277202 */ /* 0x000fe40000000f00 */
[----:B------:R-:W-:Y:S02]  /*0a80*/  SHF.R.U32.HI R44, RZ, 0x10, R45 ;  /* 0x00000010ff2c7819 */ /* 0x000fe4000001162d */
[----:B------:R-:W-:-:S02]  /*0a90*/  SHF.R.U64 R103, R30, 0x10, R31 ;  /* 0x000000101e677819 */ /* 0x000fc4000000121f */
[----:B------:R-:W-:Y:S02]  /*0aa0*/  SHF.R.U64 R4, R18, 0x10, R19 ;  /* 0x0000001012047819 */ /* 0x000fe40000001213 */
[----:B------:R-:W-:Y:S02]  /*0ab0*/  MOV R62, R42 ;  /* 0x0000002a003e7202 */ /* 0x000fe40000000f00 */
[----:B------:R-:W-:Y:S02]  /*0ac0*/  MOV R40, R47 ;  /* 0x0000002f00287202 */ /* 0x000fe40000000f00 */
[--C-:B------:R-:W-:Y:S02]  /*0ad0*/  SHF.R.U64 R67, R46, 0x10, R47.reuse ;  /* 0x000000102e437819 */ /* 0x100fe4000000122f */
[----:B------:R-:W-:Y:S02]  /*0ae0*/  SHF.R.U32.HI R45, RZ, 0x10, R47 ;  /* 0x00000010ff2d7819 */ /* 0x000fe4000001162f */
[----:B------:R-:W-:-:S02]  /*0af0*/  MOV R70, R12 ;  /* 0x0000000c00467202 */ /* 0x000fc40000000f00 */
[----:B------:R-:W-:Y:S02]  /*0b00*/  SHF.R.U64 R71, R12, 0x10, R13 ;  /* 0x000000100c477819 */ /* 0x000fe4000000120d */
[----:B------:R-:W-:Y:S02]  /*0b10*/  MOV R76, R14 ;  /* 0x0000000e004c7202 */ /* 0x000fe40000000f00 */
[----:B------:R-:W-:Y:S02]  /*0b20*/  SHF.R.U64 R79, R14, 0x10, R15 ;  /* 0x000000100e4f7819 */ /* 0x000fe4000000120f */
[----:B------:R-:W-:Y:S02]  /*0b30*/  MOV R42, R13 ;  /* 0x0000000d002a7202 */ /* 0x000fe40000000f00 */
[----:B------:R-:W-:Y:S02]  /*0b40*/  SHF.R.U32.HI R47, RZ, 0x10, R13 ;  /* 0x00000010ff2f7819 */ /* 0x000fe4000001160d */
[----:B------:R-:W-:-:S02]  /*0b50*/  MOV R12, R15 ;  /* 0x0000000f000c7202 */ /* 0x000fc40000000f00 */
[----:B------:R-:W-:Y:S02]  /*0b60*/  SHF.R.U32.HI R14, RZ, 0x10, R15 ;  /* 0x00000010ff0e7819 */ /* 0x000fe4000001160f */
[----:B------:R-:W-:Y:S02]  /*0b70*/  MOV R13, R7 ;  /* 0x00000007000d7202 */ /* 0x000fe40000000f00 */
[--C-:B------:R-:W-:Y:S02]  /*0b80*/  SHF.R.U64 R94, R6, 0x10, R7.reuse ;  /* 0x00000010065e7819 */ /* 0x100fe40000001207 */
[----:B------:R-:W-:Y:S02]  /*0b90*/  SHF.R.U32.HI R15, RZ, 0x10, R7 ;  /* 0x00000010ff0f7819 */ /* 0x000fe40000011607 */
[----:B------:R-:W-:Y:S02]  /*0ba0*/  MOV R7, R5 ;  /* 0x0000000500077202 */ /* 0x000fe40000000f00 */
[----:B------:R-:W-:-:S02]  /*0bb0*/  PRMT R103, R103, 0x5410, R4 ;  /* 0x0000541067677816 */ /* 0x000fc40000000004 */
[----:B------:R-:W-:Y:S02]  /*0bc0*/  SHF.R.U32.HI R5, RZ, 0x10, R5 ;  /* 0x00000010ff057819 */ /* 0x000fe40000011605 */
[----:B------:R-:W-:Y:S02]  /*0bd0*/  SHF.R.U32.HI R104, RZ, 0x10, R31 ;  /* 0x00000010ff687819 */ /* 0x000fe4000001161f */
[----:B------:R-:W-:Y:S02]  /*0be0*/  SHF.R.U32.HI R4, RZ, 0x10, R19 ;  /* 0x00000010ff047819 */ /* 0x000fe40000011613 */
[----:B------:R-:W-:Y:S02]  /*0bf0*/  PRMT R100, R100, 0x5410, R5 ;  /* 0x0000541064647816 */ /* 0x000fe40000000005 */
[----:B------:R-:W-:Y:S02]  /*0c00*/  PRMT R104, R104, 0x5410, R4 ;  /* 0x0000541068687816 */ /* 0x000fe40000000004 */
[----:B------:R-:W-:-:S02]  /*0c10*/  SHF.R.U64 R105, R32, 0x10, R33 ;  /* 0x0000001020697819 */ /* 0x000fc40000001221 */
[----:B------:R-:W-:Y:S02]  /*0c20*/  SHF.R.U64 R5, R20, 0x10, R21 ;  /* 0x0000001014057819 */ /* 0x000fe40000001215 */
        /* <DEDUP_REMOVED lines=20> */
[----:B------:R-:W-:Y:S02]  /*0d70*/  MOV R66, R38 ;  /* 0x0000002600427202 */ /* 0x000fe40000000f00 */
[----:B------:R-:W-:Y:S02]  /*0d80*/  MOV R63, R41 ;  /* 0x00000029003f7202 */ /* 0x000fe40000000f00 */
[----:B------:R-:W-:-:S02]  /*0d90*/  SHF.R.U32.HI R53, RZ, 0x10, R41 ;  /* 0x00000010ff357819 */ /* 0x000fc40000011629 */
[----:B------:R-:W-:Y:S02]  /*0da0*/  MOV R38, R46 ;  /* 0x0000002e00267202 */ /* 0x000fe40000000f00 */
[----:B------:R-:W-:Y:S02]  /*0db0*/  MOV R93, R6 ;  /* 0x00000006005d7202 */ /* 0x000fe40000000f00 */
[----:B------:R-:W-:Y:S02]  /*0dc0*/  MOV R96, R10 ;  /* 0x0000000a00607202 */ /* 0x000fe40000000f00 */
[----:B------:R-:W-:Y:S02]  /*0dd0*/  SHF.R.U64 R98, R10, 0x10, R11 ;  /* 0x000000100a627819 */ /* 0x000fe4000000120b */
[----:B------:R-:W-:Y:S02]  /*0de0*/  SHF.R.U64 R102, R8, 0x10, R9 ;  /* 0x0000001008667819 */ /* 0x000fe40000001209 */
[----:B------:R-:W-:-:S02]  /*0df0*/  PRMT R111, R111, 0x5410, R4 ;  /* 0x000054106f6f7816 */ /* 0x000fc40000000004 */
[----:B------:R-:W-:Y:S02]  /*0e00*/  PRMT R112, R112, 0x5410, R5 ;  /* 0x0000541070707816 */ /* 0x000fe40000000005 */
[----:B------:R-:W-:Y:S02]  /*0e10*/  MOV R68, R48 ;  /* 0x0000003000447202 */ /* 0x000fe40000000f00 */
[----:B------:R-:W-:Y:S02]  /*0e20*/  MOV R41, R49 ;  /* 0x0000003100297202 */ /* 0x000fe40000000f00 */
[--C-:B------:R-:W-:Y:S02]  /*0e30*/  SHF.R.U64 R69, R48, 0x10, R49.reuse ;  /* 0x0000001030457819 */ /* 0x100fe40000001231 */
[----:B------:R-:W-:Y:S02]  /*0e40*/  SHF.R.U32.HI R46, RZ, 0x10, R49 ;  /* 0x00000010ff2e7819 */ /* 0x000fe40000011631 */
[----:B------:R-:W-:-:S02]  /*0e50*/  MOV R6, R11 ;  /* 0x0000000b00067202 */ /* 0x000fc40000000f00 */
[----:B------:R-:W-:Y:S02]  /*0e60*/  SHF.R.U32.HI R10, RZ, 0x10, R11 ;  /* 0x00000010ff0a7819 */ /* 0x000fe4000001160b */
[----:B------:R-:W-:Y:S02]  /*0e70*/  ISETP.NE.U32.AND P1, PT, R54, RZ, PT ;  /* 0x000000ff3600720c */ /* 0x000fe40003f25070 */
[----:B------:R-:W-:Y:S02]  /*0e80*/  SHF.R.U32.HI R8, RZ, 0x10, R9 ;  /* 0x00000010ff087819 */ /* 0x000fe40000011609 */
[----:B------:R-:W-:Y:S02]  /*0e90*/  SHF.R.U64 R113, R2, 0x10, R3 ;  /* 0x0000001002717819 */ /* 0x000fe40000001203 */
[----:B------:R-:W-:Y:S02]  /*0ea0*/  SHF.R.U64 R4, R28, 0x10, R29 ;  /* 0x000000101c047819 */ /* 0x000fe4000000121d */
[----:B------:R-:W-:-:S02]  /*0eb0*/  SHF.R.U32.HI R114, RZ, 0x10, R3 ;  /* 0x00000010ff727819 */ /* 0x000fc40000011603 */
[----:B------:R-:W-:Y:S02]  /*0ec0*/  SHF.R.U32.HI R5, RZ, 0x10, R29 ;  /* 0x00000010ff057819 */ /* 0x000fe4000001161d */
[----:B------:R-:W-:Y:S02]  /*0ed0*/  ISETP.NE.AND.EX P1, PT, R55, RZ, PT, P1 ;  /* 0x000000ff3700720c */ /* 0x000fe40003f25310 */
        /* <DEDUP_REMOVED lines=23> */
[----:B-1234-:R-:W-:-:S07]  /*1050*/  PRMT R114, R114, 0x5410, R5 ;  /* 0x0000541072727816 */ /* 0x01efce0000000005 */
.L_x_10855:
[----:B------:R-:W-:Y:S01]  /*1060*/  ISETP.NE.U32.AND P2, PT, RZ, UR12, PT ;  /* 0x0000000cff007c0c */ /* 0x000fe2000bf45070 */
[----:B-1----:R-:W0:Y:S01]  /*1070*/  @P1 LDC.64 R42, c[0x0][0x398] ;  /* 0x0000e600ff2a1b82 */ /* 0x002e220000000a00 */
[----:B------:R-:W-:Y:S02]  /*1080*/  IMAD R44, R0, UR8, RZ ;  /* 0x00000008002c7c24 */ /* 0x000fe4000f8e02ff */
[----:B------:R-:W-:-:S03]  /*1090*/  ISETP.NE.AND.EX P2, PT, RZ, UR13, PT, P2 ;  /* 0x0000000dff007c0c */ /* 0x000fc6000bf45320 */
[----:B------:R-:W-:Y:S02]  /*10a0*/  SHF.R.S32.HI R45, RZ, 0x1f, R44 ;  /* 0x0000001fff2d7819 */ /* 0x000fe4000001142c */
[----:B------:R-:W1:Y:S02]  /*10b0*/  LDC.64 R54, c[0x0][0x390] ;  /* 0x0000e400ff367b82 */ /* 0x000e640000000a00 */
[----:B------:R-:W-:-:S04]  /*10c0*/  LEA.HI R44, R45, R44, RZ, 0x2 ;  /* 0x0000002c2d2c7211 */ /* 0x000fc800078f10ff */
[----:B------:R-:W-:Y:S02]  /*10d0*/  LEA.HI.SX32 R49, R44, R77, 0x1e ;  /* 0x0000004d2c317211 */ /* 0x000fe400078ff2ff */
[----:B------:R-:W2:Y:S03]  /*10e0*/  @P2 LDC.64 R40, c[0x0][0x3a0] ;  /* 0x0000e800ff282b82 */ /* 0x000ea60000000a00 */
[----:B0-----:R-:W-:-:S05]  /*10f0*/  @P1 IMAD.WIDE.U32 R42, R49, 0x10, R42 ;  /* 0x00000010312a1825 */ /* 0x001fca00078e002a */
[----:B------:R-:W0:Y:S01]  /*1100*/  LDC.64 R50, c[0x0][0x398] ;  /* 0x0000e600ff327b82 */ /* 0x000e220000000a00 */
[----:B------:R3:W5:Y:S01]  /*1110*/  @P1 LDG.E.128 R12, desc[UR6][R42.64] ;  /* 0x000000062a0c1981 */ /* 0x000762000c1e1d00 */
[----:B-1----:R-:W-:-:S04]  /*1120*/  IMAD.WIDE.U32 R44, R49, 0x10, R54 ;  /* 0x00000010312c7825 */ /* 0x002fc800078e0036 */
[----:B--2---:R-:W-:-:S05]  /*1130*/  @P2 IMAD.WIDE.U32 R40, R49, 0x10, R40 ;  /* 0x0000001031282825 */ /* 0x004fca00078e0028 */
[----:B------:R3:W5:Y:S04]  /*1140*/  @P2 LDG.E.128 R8, desc[UR6][R40.64] ;  /* 0x0000000628082981 */ /* 0x000768000c1e1d00 */
[----:B------:R3:W5:Y:S01]  /*1150*/  LDG.E.128 R40, desc[UR6][R44.64] ;  /* 0x000000062c287981 */ /* 0x000762000c1e1d00 */
[----:B0-----:R-:W-:-:S04]  /*1160*/  ISETP.NE.U32.AND P1, PT, R50, RZ, PT ;  /* 0x000000ff3200720c */ /* 0x001fc80003f25070 */
[----:B------:R-:W-:-:S13]  /*1170*/  ISETP.NE.AND.EX P1, PT, R51, RZ, PT, P1 ;  /* 0x000000ff3300720c */ /* 0x000fda0003f25310 */
[----:B---3--:R-:W-:Y:S05]  /*1180*/  @!P1 BRA `(.L_x_10838) ;  /* 0x00000000005c9947 */ /* 0x008fea0003800000 */
        /* <DEDUP_REMOVED lines=14> */
.L_x_10839:
        /* <DEDUP_REMOVED lines=9> */
.L_x_10838:
        /* <DEDUP_REMOVED lines=12> */
.L_x_10840:
[----:B------:R-:W0:Y:S01]  /*13c0*/  @P0 LDC.64 R56, c[0x0][0x3a8] ;  /* 0x0000ea00ff380b82 */ /* 0x000e220000000a00 */
[----:B------:R-:W-:-:S05]  /*13d0*/  IADD3 R48, PT, PT, R49, 0x100, RZ ;  /* 0x0000010031307810 */ /* 0x000fca0007ffe0ff */
[----:B------:R-:W-:Y:S02]  /*13e0*/  IMAD.WIDE.U32 R52, R48, 0x10, R54 ;  /* 0x0000001030347825 */ /* 0x000fe400078e0036 */
[----:B------:R-:W1:Y:S08]  /*13f0*/  @P1 LDC.64 R42, c[0x0][0x398] ;  /* 0x0000e600ff2a1b82 */ /* 0x000e700000000a00 */
[----:B------:R-:W2:Y:S01]  /*1400*/  @P2 LDC.64 R40, c[0x0][0x3a0] ;  /* 0x0000e800ff282b82 */ /* 0x000ea20000000a00 */
[----:B0-----:R-:W-:-:S05]  /*1410*/  @P0 IMAD.WIDE.U32 R56, R49, 0x10, R56 ;  /* 0x0000001031380825 */ /* 0x001fca00078e0038 */
[----:B------:R0:W-:Y:S01]  /*1420*/  @P0 STG.E.128 desc[UR6][R56.64], R4 ;  /* 0x0000000438000986 */ /* 0x0001e2000c101d06 */
[----:B-1----:R-:W-:-:S05]  /*1430*/  @P1 IMAD.WIDE.U32 R42, R48, 0x10, R42 ;  /* 0x00000010302a1825 */ /* 0x002fca00078e002a */
[----:B------:R0:W5:Y:S01]  /*1440*/  @P1 LDG.E.128 R12, desc[UR6][R42.64] ;  /* 0x000000062a0c1981 */ /* 0x000162000c1e1d00 */
[----:B--2---:R-:W-:-:S05]  /*1450*/  @P2 IMAD.WIDE.U32 R40, R48, 0x10, R40 ;  /* 0x0000001030282825 */ /* 0x004fca00078e0028 */
[----:B------:R0:W5:Y:S04]  /*1460*/  @P2 LDG.E.128 R8, desc[UR6][R40.64] ;  /* 0x0000000628082981 */ /* 0x000168000c1e1d00 */
[----:B------:R0:W5:Y:S01]  /*1470*/  LDG.E.128 R40, desc[UR6][R52.64] ;  /* 0x0000000634287981 */ /* 0x000162000c1e1d00 */
[----:B------:R-:W-:-:S04]  /*1480*/  ISETP.NE.U32.AND P3, PT, R50, RZ, PT ;  /* 0x000000ff3200720c */ /* 0x000fc80003f65070 */
[----:B------:R-:W-:-:S13]  /*1490*/  ISETP.NE.AND.EX P3, PT, R51, RZ, PT, P3 ;  /* 0x000000ff3300720c */ /* 0x000fda0003f65330 */
[----:B0-----:R-:W-:Y:S05]  /*14a0*/  @P3 BRA `(.L_x_10841) ;  /* 0x0000000000403947 */ /* 0x001fea0003800000 */
[----:B------:R-:W-:-:S04]  /*14b0*/  UISETP.NE.U32.AND UP0, UPT, UR12, URZ, UPT ;  /* 0x000000ff0c00728c */ /* 0x000fc8000bf05070 */
[----:B------:R-:W-:-:S06]  /*14c0*/  UISETP.NE.AND.EX UP0, UPT, UR13, URZ, UPT, UP0 ;  /* 0x000000ff0d00728c */ /* 0x000fcc000bf05300 */
[----:B------:R-:W-:-:S13]  /*14d0*/  PLOP3.LUT P4, PT, PT, PT, UP0, 0x80, 0x8 ;  /* 0x000000000008781c */ /* 0x000fda0003f8f008 */
        /* <DEDUP_REMOVED lines=13> */
.L_x_10841:
        /* <DEDUP_REMOVED lines=23> */
.L_x_10842:
        /* <DEDUP_REMOVED lines=12> */
[----:B------:R-:W-:Y:S05]  /*17e0*/  @P3 BRA `(.L_x_10843) ;  /* 0x0000000000343947 */ /* 0x000fea0003800000 */
[----:B-----5:R-:W-:Y:S01]  /*17f0*/  @!P4 MOV R53, R40 ;  /* 0x000000280035c202 */ /* 0x020fe20000000f00 */
[----:B------:R-:W-:Y:S01]  /*1800*/  @P4 FADD.FTZ R53, R8, R40 ;  /* 0x0000002808354221 */ /* 0x000fe20000010000 */
[----:B0-----:R-:W-:Y:S01]  /*1810*/  @!P4 MOV R56, R41 ;  /* 0x000000290038c202 */ /* 0x001fe20000000f00 */
        /* <DEDUP_REMOVED lines=10> */
.L_x_10843:
[----:B-----5:R-:W-:Y:S01]  /*18c0*/  @!P4 FADD.FTZ R53, R12, R40 ;  /* 0x000000280c35c221 */ /* 0x020fe20000010000 */
[----:B0-----:R-:W-:Y:S01]  /*18d0*/  @!P4 FADD.FTZ R56, R13, R41 ;  /* 0x000000290d38c221 */ /* 0x001fe20000010000 */
        /* <DEDUP_REMOVED lines=19> */
.L_x_10844:
        /* <DEDUP_REMOVED lines=26> */
.L_x_10845:
        /* <DEDUP_REMOVED lines=21> */
.L_x_10846:
        /* <DEDUP_REMOVED lines=26> */
.L_x_10847:
        /* <DEDUP_REMOVED lines=21> */
.L_x_10848:
        /* <DEDUP_REMOVED lines=21> */
[----:B0-----:R-:W-:Y:S02]  /*2140*/  @P4 MOV R4, R89 ;  /* 0x0000005900044202 */ /* 0x001fe40000000f00 */
[----:B------:R-:W-:-:S02]  /*2150*/  @P4 MOV R5, R90 ;  /* 0x0000005a00054202 */ /* 0x000fc40000000f00 */
[----:B------:R-:W-:Y:S02]  /*2160*/  @P4 MOV R6, R91 ;  /* 0x0000005b00064202 */ /* 0x000fe40000000f00 */
[----:B------:R-:W-:Y:S01]  /*2170*/  @P4 MOV R7, R92 ;  /* 0x0000005c00074202 */ /* 0x000fe20000000f00 */
[----:B------:R-:W-:Y:S06]  /*2180*/  BRA `(.L_x_10850) ;  /* 0x0000000000547947 */ /* 0x000fec0003800000 */
.L_x_10849:
[----:B-----5:R-:W-:Y:S01]  /*2190*/  @!P4 FADD.FTZ R89, R12, R40 ;  /* 0x000000280c59c221 */ /* 0x020fe20000010000 */
[----:B------:R-:W-:Y:S01]  /*21a0*/  @!P4 FADD.FTZ R90, R13, R41 ;  /* 0x000000290d5ac221 */ /* 0x000fe20000010000 */
[----:B------:R-:W-:Y:S01]  /*21b0*/  @!P4 FADD.FTZ R91, R14, R42 ;  /* 0x0000002a0e5bc221 */ /* 0x000fe20000010000 */
[----:B------:R-:W-:Y:S02]  /*21c0*/  @!P4 FADD.FTZ R92, R15, R43 ;  /* 0x0000002b0f5cc221 */ /* 0x000fe40000010000 */
[----:B0-----:R-:W-:Y:S02]  /*21d0*/  @!P4 MOV R4, R89 ;  /* 0x000000590004c202 */ /* 0x001fe40000000f00 */
        /* <DEDUP_REMOVED lines=16> */
.L_x_10850:
[----:B------:R-:W-:Y:S01]  /*22e0*/  FADD.FTZ R41, RZ, R47 ;  /* 0x0000002fff297221 */ /* 0x000fe20000010000 */
[----:B------:R-:W0:Y:S01]  /*22f0*/  @P0 LDC.64 R54, c[0x0][0x3a8] ;  /* 0x0000ea00ff360b82 */ /* 0x000e220000000a00 */
[----:B------:R-:W1:Y:S01]  /*2300*/  S2R R77, SR_TID.X ;  /* 0x00000000004d7919 */ /* 0x000e620000002100 */
[----:B------:R-:W-:Y:S01]  /*2310*/  BSSY.RECONVERGENT B0, `(.L_x_10851) ;  /* 0x0000068000007945 */ /* 0x000fe20003800200 */
[----:B------:R-:W-:-:S04]  /*2320*/  FADD.FTZ R41, R41, R46 ;  /* 0x0000002e29297221 */ /* 0x000fc80000010000 */
[----:B------:R-:W-:-:S04]  /*2330*/  FADD.FTZ R41, R41, R45 ;  /* 0x0000002d29297221 */ /* 0x000fc80000010000 */
[----:B------:R-:W-:-:S04]  /*2340*/  FADD.FTZ R41, R41, R44 ;  /* 0x0000002c29297221 */ /* 0x000fc80000010000 */
[----:B------:R-:W-:-:S04]  /*2350*/  FADD.FTZ R41, R41, R75 ;  /* 0x0000004b29297221 */ /* 0x000fc80000010000 */
[----:B------:R-:W-:-:S04]  /*2360*/  FADD.FTZ R41, R41, R80 ;  /* 0x0000005029297221 */ /* 0x000fc80000010000 */
[----:B------:R-:W-:Y:S01]  /*2370*/  FADD.FTZ R41, R41, R51 ;  /* 0x0000003329297221 */ /* 0x000fe20000010000 */
[----:B0-----:R-:W-:-:S04]  /*2380*/  @P0 IMAD.WIDE.U32 R54, R78, 0x10, R54 ;  /* 0x000000104e360825 */ /* 0x001fc800078e0036 */
[----:B------:R-:W-:Y:S01]  /*2390*/  FADD.FTZ R41, R41, R50 ;  /* 0x0000003229297221 */ /* 0x000fe20000010000 */
[----:B------:R-:W-:Y:S03]  /*23a0*/  @P0 STG.E.128 desc[UR6][R54.64], R4 ;  /* 0x0000000436000986 */ /* 0x000fe6000c101d06 */
[----:B------:R-:W-:Y:S01]  /*23b0*/  FADD.FTZ R41, R41, R53 ;  /* 0x0000003529297221 */ /* 0x000fe20000010000 */
[----:B-1----:R-:W-:-:S03]  /*23c0*/  LOP3.LUT P2, RZ, R77, 0x1f, RZ, 0xc0, !PT ;  /* 0x0000001f4dff7812 */ /* 0x002fc6000784c0ff */
        /* <DEDUP_REMOVED lines=92> */
.L_x_10852:
[----:B------:R-:W-:Y:S05]  /*2990*/  BSYNC.RECONVERGENT B0 ;  /* 0x0000000000007941 */ /* 0x000fea0003800200 */
.L_x_10851:
        /* <DEDUP_REMOVED lines=15> */
.L_x_10854:
[----:B------:R-:W-:Y:S05]  /*2a90*/  BSYNC.RECONVERGENT B0 ;  /* 0x0000000000007941 */ /* 0x000fea0003800200 */
.L_x_10853:
        /* <DEDUP_REMOVED lines=34> */
[----:B------:R-:W-:-:S04]  /*2cc0*/  FMUL.FTZ R42, R42, R40 ;  /* 0x000000282a2a7220 */ /* 0x000fc80000410000 */
[----:B------:R-:W0:Y:S01]  /*2cd0*/  SHFL.DOWN PT, R40, R54, 0x1, 0x1f ;  /* 0x08201f0036287f89 */ /* 0x000e2200000e0000 */
[----:B------:R-:W-:-:S04]  /*2ce0*/  FMUL.FTZ R42, R42, R55 ;  /* 0x000000372a2a7220 */ /* 0x000fc80000410000 */
[----:B------:R-:W-:Y:S01]  /*2cf0*/  FFMA.FTZ R97, R58, R42, R97 ;  /* 0x0000002a3a617223 */ /* 0x000fe20000010061 */
[-C--:B---3--:R-:W-:Y:S02]  /*2d00*/  IADD3 R42, PT, PT, R95, R41.reuse, RZ ;  /* 0x000000295f2a7210 */ /* 0x088fe40007ffe0ff */
[----:B------:R-:W-:Y:S02]  /*2d10*/  I2FP.F32.S32 R41, R41 ;  /* 0x0000002900297245 */ /* 0x000fe40000201400 */
[----:B------:R-:W-:Y:S01]  /*2d20*/  I2FP.F32.S32 R42, R42 ;  /* 0x0000002a002a7245 */ /* 0x000fe20000201400 */
[----:B------:R-:W1:Y:S05]  /*2d30*/  SHFL.DOWN PT, R43, R97, 0x1, 0x1f ;  /* 0x08201f00612b7f89 */ /* 0x000e6a00000e0000 */
[----:B------:R-:W2:Y:S01]  /*2d40*/  MUFU.RCP R42, R42 ;  /* 0x0000002a002a7308 */ /* 0x000ea20000001000 */
[----:B0-----:R-:W-:Y:S01]  /*2d50*/  FADD.FTZ R55, R54, -R40 ;  /* 0x8000002836377221 */ /* 0x001fe20000010000 */
[----:B------:R-:W-:-:S03]  /*2d60*/  FMUL.FTZ R40, R40, R41 ;  /* 0x0000002928287220 */ /* 0x000fc60000410000 */
[----:B------:R-:W-:Y:S01]  /*2d70*/  FMUL.FTZ R55, R55, R55 ;  /* 0x0000003737377220 */ /* 0x000fe20000410000 */
[----:B------:R-:W-:-:S03]  /*2d80*/  FFMA.FTZ R40, R59, R54, R40 ;  /* 0x000000363b287223 */ /* 0x000fc60000010028 */
[----:B------:R-:W-:Y:S01]  /*2d90*/  FMUL.FTZ R55, R59, R55 ;  /* 0x000000373b377220 */ /* 0x000fe20000410000 */
[C---:B--2---:R-:W-:Y:S01]  /*2da0*/  FMUL.FTZ R40, R42.reuse, R40 ;  /* 0x000000282a287220 */ /* 0x044fe20000410000 */
[----:B-1----:R-:W-:Y:S02]  /*2db0*/  FADD.FTZ R43, R97, R43 ;  /* 0x0000002b612b7221 */ /* 0x002fe40000010000 */
[----:B------:R-:W-:Y:S01]  /*2dc0*/  FMUL.FTZ R55, R55, R41 ;  /* 0x0000002937377220 */ /* 0x000fe20000410000 */
[----:B------:R-:W0:Y:S02]  /*2dd0*/  @!P2 LDC.64 R58, c[0x0][0x3c8] ;  /* 0x0000f200ff3aab82 */ /* 0x000e240000000a00 */
[----:B------:R-:W1:Y:S01]  /*2de0*/  SHFL.IDX PT, R40, R40, RZ, 0x1f ;  /* 0x00001fff28287589 */ /* 0x000e6200000e0000 */
[----:B------:R-:W-:-:S05]  /*2df0*/  FFMA.FTZ R41, R42, R55, R43 ;  /* 0x000000372a297223 */ /* 0x000fca000001002b */
[----:B------:R-:W2:Y:S01]  /*2e00*/  LDC R42, c[0x0][0x448] ;  /* 0x00011200ff2a7b82 */ /* 0x000ea20000000800 */
[----:B------:R-:W2:Y:S07]  /*2e10*/  SHFL.IDX PT, R41, R41, RZ, 0x1f ;  /* 0x00001fff29297589 */ /* 0x000eae00000e0000 */
[----:B------:R-:W3:Y:S01]  /*2e20*/  @!P2 LDC.64 R54, c[0x0][0x3c0] ;  /* 0x0000f000ff36ab82 */ /* 0x000ee20000000a00 */
[----:B0-----:R-:W-:-:S04]  /*2e30*/  @!P2 IMAD.WIDE R58, R0, 0x4, R58 ;  /* 0x00000004003aa825 */ /* 0x001fc800078e023a */
[C---:B-1----:R-:W-:Y:S01]  /*2e40*/  FMUL.FTZ R43, R40.reuse, R40 ;  /* 0x00000028282b7220 */ /* 0x042fe20000410000 */
[----:B------:R-:W-:-:S04]  /*2e50*/  FSEL R97, R40, RZ, !P3 ;  /* 0x000000ff28617208 */ /* 0x000fc80005800000 */
[----:B------:R-:W-:Y:S01]  /*2e60*/  FSEL R43, R43, RZ, P3 ;  /* 0x000000ff2b2b7208 */ /* 0x000fe20001800000 */
[----:B------:R-:W-:Y:S01]  /*2e70*/  FADD.FTZ R115, -R97, R47 ;  /* 0x0000002f61737221 */ /* 0x000fe20000010100 */
[----:B--2---:R-:W-:Y:S01]  /*2e80*/  FFMA.FTZ R41, R41, UR10, R42 ;  /* 0x0000000a29297c23 */ /* 0x004fe2000801002a */
[C---:B------:R-:W-:Y:S01]  /*2e90*/  FADD.FTZ R47, -R97.reuse, R44 ;  /* 0x0000002c612f7221 */ /* 0x040fe20000010100 */
[--C-:B------:R-:W-:Y:S02]  /*2ea0*/  HADD2.F32 R42, -RZ, R65.reuse.H1_H1 ;  /* 0x30000041ff2a7230 */ /* 0x100fe40000004100 */
[----:B------:R-:W-:Y:S01]  /*2eb0*/  FADD.FTZ R81, -R97, R81 ;  /* 0x0000005161517221 */ /* 0x000fe20000010100 */
[----:B------:R-:W-:Y:S01]  /*2ec0*/  FADD.FTZ R41, R41, R43 ;  /* 0x0000002b29297221 */ /* 0x000fe20000010000 */
[----:B------:R-:W-:Y:S02]  /*2ed0*/  HADD2.F32 R43, -RZ, R65.H0_H0 ;  /* 0x20000041ff2b7230 */ /* 0x000fe40000004100 */
[----:B---3--:R-:W-:Y:S01]  /*2ee0*/  @!P2 IMAD.WIDE R54, R0, 0x4, R54 ;  /* 0x000000040036a825 */ /* 0x008fe200078e0236 */
[----:B------:R0:W1:Y:S03]  /*2ef0*/  MUFU.RSQ R95, R41 ;  /* 0x00000029005f7308 */ /* 0x0000660000001400 */
[----:B------:R-:W-:Y:S01]  /*2f00*/  HADD2.F32 R44, -RZ, R104.H0_H0 ;  /* 0x20000068ff2c7230 */ /* 0x000fe20000004100 */
[----:B------:R2:W-:Y:S01]  /*2f10*/  @!P2 STG.E desc[UR6][R54.64], R40 ;  /* 0x000000283600a986 */ /* 0x0005e2000c101906 */
[----:B0-----:R-:W-:Y:S01]  /*2f20*/  HADD2.F32 R41, -RZ, R30.H0_H0 ;  /* 0x2000001eff297230 */ /* 0x001fe20000004100 */
[----:B--2---:R-:W0:Y:S01]  /*2f30*/  LDC.64 R54, c[0x0][0x428] ;  /* 0x00010a00ff367b82 */ /* 0x004e220000000a00 */
[----:B------:R-:W-:-:S02]  /*2f40*/  HADD2.F32 R40, -RZ, R66.H0_H0 ;  /* 0x20000042ff287230 */ /* 0x000fc40000004100 */
[C---:B-1----:R-:W-:Y:S01]  /*2f50*/  FMUL.FTZ R115, R95.reuse, R115 ;  /* 0x000000735f737220 */ /* 0x042fe20000410000 */
[----:B------:R1:W-:Y:S01]  /*2f60*/  @!P2 STG.E desc[UR6][R58.64], R95 ;  /* 0x0000005f3a00a986 */ /* 0x0003e2000c101906 */
[C---:B------:R-:W-:Y:S01]  /*2f70*/  FMUL.FTZ R47, R95.reuse, R47 ;  /* 0x0000002f5f2f7220 */ /* 0x040fe20000410000 */
[----:B------:R-:W-:Y:S01]  /*2f80*/  FMUL.FTZ R81, R95, R81 ;  /* 0x000000515f517220 */ /* 0x000fe20000410000 */
[----:B------:R-:W-:Y:S01]  /*2f90*/  FFMA.FTZ R40, R115, R40, R41 ;  /* 0x0000002873287223 */ /* 0x000fe20000010029 */
[----:B------:R-:W-:Y:S02]  /*2fa0*/  HADD2.F32 R41, -RZ, R103.H0_H0 ;  /* 0x20000067ff297230 */ /* 0x000fe40000004100 */
[C---:B-1----:R-:W-:Y:S01]  /*2fb0*/  FADD.FTZ R58, -R97.reuse, R46 ;  /* 0x0000002e613a7221 */ /* 0x042fe20000010100 */
[----:B------:R-:W-:Y:S01]  /*2fc0*/  FADD.FTZ R46, -R97, R45 ;  /* 0x0000002d612e7221 */ /* 0x000fe20000010100 */
[----:B------:R-:W-:Y:S02]  /*2fd0*/  HADD2.F32 R59, -RZ, R31.H0_H0 ;  /* 0x2000001fff3b7230 */ /* 0x000fe40000004100 */
[----:B------:R-:W-:Y:S01]  /*2fe0*/  FMUL.FTZ R45, R95, R58 ;  /* 0x0000003a5f2d7220 */ /* 0x000fe20000410000 */
[----:B------:R-:W-:-:S02]  /*2ff0*/  HADD2.F32 R58, -RZ, R64.H1_H1 ;  /* 0x30000040ff3a7230 */ /* 0x000fc40000004100 */
[----:B------:R-:W-:Y:S01]  /*3000*/  FMUL.FTZ R46, R95, R46 ;  /* 0x0000002e5f2e7220 */ /* 0x000fe20000410000 */
[----:B------:R-:W-:-:S03]  /*3010*/  FFMA.FTZ R41, R45, R43, R41 ;  /* 0x0000002b2d297223 */ /* 0x000fc60000010029 */
[----:B------:R-:W-:Y:S01]  /*3020*/  FFMA.FTZ R42, R46, R42, R59 ;  /* 0x0000002a2e2a7223 */ /* 0x000fe2000001003b */
[----:B------:R-:W-:Y:S01]  /*3030*/  FFMA.FTZ R43, R47, R58, R44 ;  /* 0x0000003a2f2b7223 */ /* 0x000fe2000001002c */
[----:B0-----:R-:W-:-:S04]  /*3040*/  IMAD.WIDE.U32 R58, R49, 0x10, R54 ;  /* 0x00000010313a7825 */ /* 0x001fc800078e0036 */
[----:B------:R-:W-:Y:S01]  /*3050*/  HADD2.F32 R44, -RZ, R18.H0_H0 ;  /* 0x20000012ff2c7230 */ /* 0x000fe20000004100 */
[----:B------:R0:W-:Y:S02]  /*3060*/  STG.E.128 desc[UR6][R58.64], R40 ;  /* 0x000000283a007986 */ /* 0x0001e4000c101d06 */
[----:B0-----:R-:W0:Y:S01]  /*3070*/  LDC.64 R58, c[0x0][0x430] ;  /* 0x00010c00ff3a7b82 */ /* 0x001e220000000a00 */
[----:B------:R-:W-:Y:S02]  /*3080*/  HADD2.F32 R41, -RZ, R63.H0_H0 ;  /* 0x2000003fff297230 */ /* 0x000fe40000004100 */
[----:B------:R-:W-:Y:S02]  /*3090*/  HADD2.F32 R40, -RZ, R103.H1_H1 ;  /* 0x30000067ff287230 */ /* 0x000fe40000004100 */
[----:B------:R-:W-:Y:S02]  /*30a0*/  HADD2.F32 R42, -RZ, R64.H0_H0 ;  /* 0x20000040ff2a7230 */ /* 0x000fe40000004100 */
[----:B------:R-:W-:-:S02]  /*30b0*/  HADD2.F32 R43, -RZ, R63.H1_H1 ;  /* 0x3000003fff2b7230 */ /* 0x000fc40000004100 */
[----:B------:R-:W-:Y:S01]  /*30c0*/  FFMA.FTZ R45, R45, R41, R40 ;  /* 0x000000292d2d7223 */ /* 0x000fe20000010028 */
[----:B------:R-:W-:Y:S02]  /*30d0*/  HADD2.F32 R41, -RZ, R62.H1_H1 ;  /* 0x3000003eff297230 */ /* 0x000fe40000004100 */
[----:B------:R-:W-:Y:S01]  /*30e0*/  FFMA.FTZ R44, R115, R42, R44 ;  /* 0x0000002a732c7223 */ /* 0x000fe2000001002c */
[----:B------:R-:W-:Y:S02]  /*30f0*/  HADD2.F32 R40, -RZ, R104.H1_H1 ;  /* 0x30000068ff287230 */ /* 0x000fe40000004100 */
[----:B------:R-:W-:-:S03]  /*3100*/  HADD2.F32 R42, -RZ, R19.H0_H0 ;  /* 0x20000013ff2a7230 */ /* 0x000fc60000004100 */
[----:B------:R-:W-:Y:S01]  /*3110*/  FFMA.FTZ R47, R47, R41, R40 ;  /* 0x000000292f2f7223 */ /* 0x000fe20000010028 */
[C---:B------:R-:W-:Y:S01]  /*3120*/  FADD.FTZ R41, -R97.reuse, R75 ;  /* 0x0000004b61297221 */ /* 0x040fe20000010100 */
[----:B------:R-:W-:Y:S01]  /*3130*/  FFMA.FTZ R46, R46, R43, R42 ;  /* 0x0000002b2e2e7223 */ /* 0x000fe2000001002a */
[----:B------:R-:W-:Y:S01]  /*3140*/  FADD.FTZ R75, -R97, R80 ;  /* 0x00000050614b7221 */ /* 0x000fe20000010100 */
[----:B------:R-:W-:Y:S02]  /*3150*/  HADD2.F32 R42, -RZ, R61.H0_H0 ;  /* 0x2000003dff2a7230 */ /* 0x000fe40000004100 */
[C---:B------:R-:W-:Y:S01]  /*3160*/  FMUL.FTZ R80, R95.reuse, R41 ;  /* 0x000000295f507220 */ /* 0x040fe20000410000 */
[----:B------:R-:W-:Y:S02]  /*3170*/  HADD2.F32 R41, -RZ, R105.H0_H0 ;  /* 0x20000069ff297230 */ /* 0x000fe40000004100 */
[----:B------:R-:W-:Y:S01]  /*3180*/  FMUL.FTZ R75, R95, R75 ;  /* 0x0000004b5f4b7220 */ /* 0x000fe20000410000 */
[----:B0-----:R-:W-:-:S04]  /*3190*/  IMAD.WIDE.U32 R116, R49, 0x10, R58 ;  /* 0x0000001031747825 */ /* 0x001fc800078e003a */
[----:B------:R-:W-:Y:S01]  /*31a0*/  FFMA.FTZ R41, R75, R42, R41 ;  /* 0x0000002a4b297223 */ /* 0x000fe20000010029 */
[----:B------:R-:W-:Y:S01]  /*31b0*/  HADD2.F32 R40, -RZ, R62.H0_H0 ;  /* 0x2000003eff287230 */ /* 0x000fe20000004100 */
[----:B------:R0:W-:Y:S01]  /*31c0*/  STG.E.128 desc[UR6][R116.64], R44 ;  /* 0x0000002c74007986 */ /* 0x0001e2000c101d06 */
[----:B------:R-:W-:Y:S02]  /*31d0*/  HADD2.F32 R43, -RZ, R32.H0_H0 ;  /* 0x20000020ff2b7230 */ /* 0x000fe40000004100 */
[----:B------:R-:W-:Y:S02]  /*31e0*/  HADD2.F32 R42, -RZ, R33.H0_H0 ;  /* 0x20000021ff2a7230 */ /* 0x000fe40000004100 */
[----:B------:R-:W-:Y:S02]  /*31f0*/  HADD2.F32 R49, -RZ, R60.H1_H1 ;  /* 0x3000003cff317230 */ /* 0x000fe40000004100 */
[----:B------:R-:W-:Y:S01]  /*3200*/  FFMA.FTZ R40, R80, R40, R43 ;  /* 0x0000002850287223 */ /* 0x000fe2000001002b */
[----:B------:R-:W-:-:S02]  /*3210*/  HADD2.F32 R43, -RZ, R106.H0_H0 ;  /* 0x2000006aff2b7230 */ /* 0x000fc40000004100 */
[----:B------:R-:W-:-:S04]  /*3220*/  IMAD.WIDE.U32 R118, R52, 0x10, R58 ;  /* 0x0000001034767825 */ /* 0x000fc800078e003a */
[----:B------:R-:W-:-:S04]  /*3230*/  IMAD.WIDE.U32 R120, R78, 0x10, R58 ;  /* 0x000000104e787825 */ /* 0x000fc800078e003a */
[C---:B0-----:R-:W-:Y:S01]  /*3240*/  FADD.FTZ R46, -R97.reuse, R51 ;  /* 0x00000033612e7221 */ /* 0x041fe20000010100 */
[----:B------:R-:W-:Y:S01]  /*3250*/  FADD.FTZ R47, -R97, R50 ;  /* 0x00000032612f7221 */ /* 0x000fe20000010100 */
[----:B------:R-:W-:Y:S02]  /*3260*/  HADD2.F32 R44, -RZ, R61.H1_H1 ;  /* 0x3000003dff2c7230 */ /* 0x000fe40000004100 */
[C---:B------:R-:W-:Y:S01]  /*3270*/  FMUL.FTZ R46, R95.reuse, R46 ;  /* 0x0000002e5f2e7220 */ /* 0x040fe20000410000 */
[----:B------:R-:W-:Y:S01]  /*3280*/  FMUL.FTZ R47, R95, R47 ;  /* 0x0000002f5f2f7220 */ /* 0x000fe20000410000 */
[----:B------:R-:W-:Y:S02]  /*3290*/  HADD2.F32 R45, -RZ, R60.H0_H0 ;  /* 0x2000003cff2d7230 */ /* 0x000fe40000004100 */
[----:B------:R-:W-:Y:S01]  /*32a0*/  FFMA.FTZ R42, R46, R44, R42 ;  /* 0x0000002c2e2a7223 */ /* 0x000fe2000001002a */
[----:B------:R-:W-:Y:S02]  /*32b0*/  HADD2.F32 R44, -RZ, R20.H0_H0 ;  /* 0x20000014ff2c7230 */ /* 0x000fe40000004100 */
[----:B------:R-:W-:Y:S01]  /*32c0*/  FFMA.FTZ R43, R47, R49, R43 ;  /* 0x000000312f2b7223 */ /* 0x000fe2000001002b */
[----:B------:R-:W-:-:S04]  /*32d0*/  IMAD.WIDE.U32 R50, R48, 0x10, R54 ;  /* 0x0000001030327825 */ /* 0x000fc800078e0036 */
[----:B------:R-:W-:Y:S01]  /*32e0*/  FFMA.FTZ R44, R80, R45, R44 ;  /* 0x0000002d502c7223 */ /* 0x000fe2000001002c */
[----:B------:R-:W-:Y:S01]  /*32f0*/  HADD2.F32 R45, -RZ, R39.H0_H0 ;  /* 0x20000027ff2d7230 */ /* 0x000fe20000004100 */
[----:B------:R0:W-:Y:S01]  /*3300*/  STG.E.128 desc[UR6][R50.64], R40 ;  /* 0x0000002832007986 */ /* 0x0001e2000c101d06 */
[----:B------:R-:W-:Y:S02]  /*3310*/  HADD2.F32 R49, -RZ, R21.H0_H0 ;  /* 0x20000015ff317230 */ /* 0x000fe40000004100 */
[C---:B------:R-:W-:Y:S01]  /*3320*/  FADD.FTZ R80, -R97.reuse, R82 ;  /* 0x0000005261507221 */ /* 0x040fe20000010100 */
[----:B------:R-:W-:Y:S01]  /*3330*/  FADD.FTZ R82, -R97, R88 ;  /* 0x0000005861527221 */ /* 0x000fe20000010100 */
[----:B------:R-:W-:-:S04]  /*3340*/  IMAD.WIDE.U32 R116, R48, 0x10, R58 ;  /* 0x0000001030747825 */ /* 0x000fc800078e003a */
[C---:B------:R-:W-:Y:S01]  /*3350*/  FADD.FTZ R88, -R97.reuse, R86 ;  /* 0x0000005661587221 */ /* 0x040fe20000010100 */
[----:B------:R-:W-:Y:S01]  /*3360*/  FADD.FTZ R86, -R97, R89 ;  /* 0x0000005961567221 */ /* 0x000fe20000010100 */
[----:B------:R-:W-:Y:S01]  /*3370*/  FMUL.FTZ R82, R95, R82 ;  /* 0x000000525f527220 */ /* 0x000fe20000410000 */
[----:B0-----:R-:W-:Y:S02]  /*3380*/  HADD2.F32 R51, -RZ, R105.H1_H1 ;  /* 0x30000069ff337230 */ /* 0x001fe40000004100 */
[C---:B------:R-:W-:Y:S01]  /*3390*/  FADD.FTZ R43, -R97.reuse, R56 ;  /* 0x00000038612b7221 */ /* 0x040fe20000010100 */
[----:B------:R-:W-:Y:S02]  /*33a0*/  HADD2.F32 R50, -RZ, R39.H1_H1 ;  /* 0x30000027ff327230 */ /* 0x000fe40000004100 */
[C---:B------:R-:W-:Y:S01]  /*33b0*/  FADD.FTZ R42, -R97.reuse, R53 ;  /* 0x00000035612a7221 */ /* 0x040fe20000010100 */
[----:B------:R-:W-:Y:S02]  /*33c0*/  HADD2.F32 R40, -RZ, R38.H1_H1 ;  /* 0x30000026ff287230 */ /* 0x000fe40000004100 */
[----:B------:R-:W-:Y:S01]  /*33d0*/  FADD.FTZ R56, -R97, R74 ;  /* 0x0000004a61387221 */ /* 0x000fe20000010100 */
[----:B------:R-:W-:-:S02]  /*33e0*/  HADD2.F32 R41, -RZ, R106.H1_H1 ;  /* 0x3000006aff297230 */ /* 0x000fc40000004100 */
[C---:B------:R-:W-:Y:S01]  /*33f0*/  FADD.FTZ R74, -R97.reuse, R83 ;  /* 0x00000053614a7221 */ /* 0x040fe20000010100 */
[C---:B------:R-:W-:Y:S01]  /*3400*/  FADD.FTZ R53, -R97.reuse, R57 ;  /* 0x0000003961357221 */ /* 0x040fe20000010100 */
[----:B------:R-:W-:Y:S01]  /*3410*/  FADD.FTZ R83, -R97, R87 ;  /* 0x0000005761537221 */ /* 0x000fe20000010100 */
[----:B------:R-:W-:Y:S01]  /*3420*/  FFMA.FTZ R45, R75, R45, R51 ;  /* 0x0000002d4b2d7223 */ /* 0x000fe20000010033 */
[----:B------:R-:W-:Y:S01]  /*3430*/  FFMA.FTZ R46, R46, R50, R49 ;  /* 0x000000322e2e7223 */ /* 0x000fe20000010031 */
[----:B------:R-:W-:Y:S01]  /*3440*/  FFMA.FTZ R47, R47, R40, R41 ;  /* 0x000000282f2f7223 */ /* 0x000fe20000010029 */
[C---:B------:R-:W-:Y:S01]  /*3450*/  FADD.FTZ R57, -R97.reuse, R84 ;  /* 0x0000005461397221 */ /* 0x040fe20000010100 */
[C---:B------:R-:W-:Y:S01]  /*3460*/  FADD.FTZ R87, -R97.reuse, R85 ;  /* 0x0000005561577221 */ /* 0x040fe20000010100 */
[----:B------:R-:W-:Y:S02]  /*3470*/  HADD2.F32 R49, -RZ, R68.H0_H0 ;  /* 0x20000044ff317230 */ /* 0x000fe40000004100 */
[----:B------:R-:W-:Y:S01]  /*3480*/  FADD.FTZ R85, -R97, R90 ;  /* 0x0000005a61557221 */ /* 0x000fe20000010100 */
[----:B------:R-:W-:-:S02]  /*3490*/  HADD2.F32 R41, -RZ, R22.H0_H0 ;  /* 0x20000016ff297230 */ /* 0x000fc40000004100 */
[----:B------:R-:W-:Y:S01]  /*34a0*/  FMUL.FTZ R51, R95, R42 ;  /* 0x0000002a5f337220 */ /* 0x000fe20000410000 */
[----:B------:R-:W-:Y:S02]  /*34b0*/  HADD2.F32 R50, -RZ, R38.H0_H0 ;  /* 0x20000026ff327230 */ /* 0x000fe40000004100 */
[----:B------:R-:W-:Y:S01]  /*34c0*/  FADD.FTZ R84, -R97, R91 ;  /* 0x0000005b61547221 */ /* 0x000fe20000010100 */
[----:B------:R-:W-:Y:S02]  /*34d0*/  HADD2.F32 R40, -RZ, R34.H0_H0 ;  /* 0x20000022ff287230 */ /* 0x000fe40000004100 */
[C---:B------:R-:W-:Y:S01]  /*34e0*/  FMUL.FTZ R48, R95.reuse, R56 ;  /* 0x000000385f307220 */ /* 0x040fe20000410000 */
[C---:B------:R-:W-:Y:S01]  /*34f0*/  FMUL.FTZ R90, R95.reuse, R57 ;  /* 0x000000395f5a7220 */ /* 0x040fe20000410000 */
[----:B------:R0:W-:Y:S01]  /*3500*/  STG.E.128 desc[UR6][R116.64], R44 ;  /* 0x0000002c74007986 */ /* 0x0001e2000c101d06 */
[C---:B------:R-:W-:Y:S01]  /*3510*/  FMUL.FTZ R75, R95.reuse, R80 ;  /* 0x000000505f4b7220 */ /* 0x040fe20000410000 */
[C---:B------:R-:W-:Y:S01]  /*3520*/  FMUL.FTZ R56, R95.reuse, R86 ;  /* 0x000000565f387220 */ /* 0x040fe20000410000 */
[C---:B------:R-:W-:Y:S01]  /*3530*/  FMUL.FTZ R57, R95.reuse, R85 ;  /* 0x000000555f397220 */ /* 0x040fe20000410000 */
[----:B------:R-:W-:Y:S01]  /*3540*/  FMUL.FTZ R80, R95, R84 ;  /* 0x000000545f507220 */ /* 0x000fe20000410000 */
[----:B------:R-:W-:Y:S01]  /*3550*/  FFMA.FTZ R40, R51, R50, R40 ;  /* 0x0000003233287223 */ /* 0x000fe20000010028 */
[----:B------:R-:W-:-:S02]  /*3560*/  HADD2.F32 R86, -RZ, R67.H0_H0 ;  /* 0x20000043ff567230 */ /* 0x000fc40000004100 */
[C---:B------:R-:W-:Y:S01]  /*3570*/  FMUL.FTZ R42, R95.reuse, R43 ;  /* 0x0000002b5f2a7220 */ /* 0x040fe20000410000 */
[--C-:B------:R-:W-:Y:S02]  /*3580*/  HADD2.F32 R85, -RZ, R69.reuse.H0_H0 ;  /* 0x20000045ff557230 */ /* 0x100fe40000004100 */
[C---:B------:R-:W-:Y:S01]  /*3590*/  FMUL.FTZ R43, R95.reuse, R53 ;  /* 0x000000355f2b7220 */ /* 0x040fe20000410000 */
[----:B------:R-:W-:Y:S02]  /*35a0*/  HADD2.F32 R84, -RZ, R66.H1_H1 ;  /* 0x30000042ff547230 */ /* 0x000fe40000004100 */
[C---:B------:R-:W-:Y:S01]  /*35b0*/  FMUL.FTZ R89, R95.reuse, R74 ;  /* 0x0000004a5f597220 */ /* 0x040fe20000410000 */
[----:B------:R-:W-:Y:S02]  /*35c0*/  HADD2.F32 R50, -RZ, R68.H1_H1 ;  /* 0x30000044ff327230 */ /* 0x000fe40000004100 */
[C---:B------:R-:W-:Y:S01]  /*35d0*/  FMUL.FTZ R74, R95.reuse, R88 ;  /* 0x000000585f4a7220 */ /* 0x040fe20000410000 */
[----:B------:R-:W-:Y:S01]  /*35e0*/  FMUL.FTZ R53, R95, R87 ;  /* 0x000000575f357220 */ /* 0x000fe20000410000 */
[----:B------:R-:W-:-:S02]  /*35f0*/  HADD2.F32 R91, -RZ, R69.H1_H1 ;  /* 0x30000045ff5b7230 */ /* 0x000fc40000004100 */
[----:B------:R-:W-:Y:S01]  /*3600*/  FMUL.FTZ R83, R95, R83 ;  /* 0x000000535f537220 */ /* 0x000fe20000410000 */
[----:B------:R-:W-:Y:S02]  /*3610*/  HADD2.F32 R88, -RZ, R70.H0_H0 ;  /* 0x20000046ff587230 */ /* 0x000fe40000004100 */
[----:B0-----:R-:W-:Y:S01]  /*3620*/  FFMA.FTZ R44, R51, R49, R41 ;  /* 0x00000031332c7223 */ /* 0x001fe20000010029 */
[--C-:B------:R-:W-:Y:S02]  /*3630*/  HADD2.F32 R41, -RZ, R107.reuse.H0_H0 ;  /* 0x2000006bff297230 */ /* 0x100fe40000004100 */
[----:B------:R-:W-:Y:S01]  /*3640*/  FADD.FTZ R97, -R97, R92 ;  /* 0x0000005c61617221 */ /* 0x000fe20000010100 */
[----:B------:R-:W-:Y:S02]  /*3650*/  HADD2.F32 R45, -RZ, R107.H1_H1 ;  /* 0x3000006bff2d7230 */ /* 0x000fe40000004100 */
[----:B------:R-:W-:Y:S02]  /*3660*/  HADD2.F32 R51, -RZ, R35.H0_H0 ;  /* 0x20000023ff337230 */ /* 0x000fe40000004100 */
[----:B------:R-:W-:Y:S01]  /*3670*/  FFMA.FTZ R41, R42, R86, R41 ;  /* 0x000000562a297223 */ /* 0x000fe20000010029 */
[----:B------:R-:W-:-:S02]  /*3680*/  HADD2.F32 R46, -RZ, R23.H0_H0 ;  /* 0x20000017ff2e7230 */ /* 0x000fc40000004100 */
[----:B------:R-:W-:Y:S01]  /*3690*/  FFMA.FTZ R45, R42, R85, R45 ;  /* 0x000000552a2d7223 */ /* 0x000fe2000001002d */
[----:B------:R-:W-:Y:S02]  /*36a0*/  HADD2.F32 R49, -RZ, R67.H1_H1 ;  /* 0x30000043ff317230 */ /* 0x000fe40000004100 */
[C---:B------:R-:W-:Y:S01]  /*36b0*/  FFMA.FTZ R42, R43.reuse, R84, R51 ;  /* 0x000000542b2a7223 */ /* 0x040fe20000010033 */
[----:B------:R-:W-:Y:S02]  /*36c0*/  HADD2.F32 R47, -RZ, R108.H0_H0 ;  /* 0x2000006cff2f7230 */ /* 0x000fe40000004100 */
[----:B------:R-:W-:Y:S01]  /*36d0*/  FFMA.FTZ R46, R43, R50, R46 ;  /* 0x000000322b2e7223 */ /* 0x000fe2000001002e */
[----:B------:R-:W-:Y:S02]  /*36e0*/  HADD2.F32 R87, -RZ, R36.H0_H0 ;  /* 0x20000024ff577230 */ /* 0x000fe40000004100 */
[----:B------:R-:W-:Y:S01]  /*36f0*/  FMUL.FTZ R95, R95, R97 ;  /* 0x000000615f5f7220 */ /* 0x000fe20000410000 */
[----:B------:R-:W-:-:S02]  /*3700*/  HADD2.F32 R86, -RZ, R71.H0_H0 ;  /* 0x20000047ff567230 */ /* 0x000fc40000004100 */
[C---:B------:R-:W-:Y:S01]  /*3710*/  FFMA.FTZ R43, R48.reuse, R49, R47 ;  /* 0x00000031302b7223 */ /* 0x040fe2000001002f */
[----:B------:R-:W-:Y:S02]  /*3720*/  HADD2.F32 R47, -RZ, R108.H1_H1 ;  /* 0x3000006cff2f7230 */ /* 0x000fe40000004100 */
[----:B------:R-:W-:Y:S02]  /*3730*/  HADD2.F32 R49, -RZ, R109.H0_H0 ;  /* 0x2000006dff317230 */ /* 0x000fe40000004100 */
[----:B------:R-:W-:Y:S02]  /*3740*/  HADD2.F32 R85, -RZ, R70.H1_H1 ;  /* 0x30000046ff557230 */ /* 0x000fe40000004100 */
[----:B------:R-:W-:Y:S01]  /*3750*/  FFMA.FTZ R47, R48, R91, R47 ;  /* 0x0000005b302f7223 */ /* 0x000fe2000001002f */
[----:B------:R-:W-:Y:S02]  /*3760*/  HADD2.F32 R50, -RZ, R37.H0_H0 ;  /* 0x20000025ff327230 */ /* 0x000fe40000004100 */
[----:B------:R-:W-:Y:S01]  /*3770*/  FFMA.FTZ R48, R90, R88, R87 ;  /* 0x000000585a307223 */ /* 0x000fe20000010057 */
[----:B------:R-:W-:-:S02]  /*3780*/  HADD2.F32 R84, -RZ, R71.H1_H1 ;  /* 0x30000047ff547230 */ /* 0x000fc40000004100 */
[----:B------:R-:W-:Y:S01]  /*3790*/  FFMA.FTZ R49, R89, R86, R49 ;  /* 0x0000005659317223 */ /* 0x000fe20000010031 */
[----:B------:R-:W-:Y:S02]  /*37a0*/  HADD2.F32 R51, -RZ, R110.H0_H0 ;  /* 0x2000006eff337230 */ /* 0x000fe40000004100 */
[----:B------:R-:W-:Y:S01]  /*37b0*/  FFMA.FTZ R50, R75, R85, R50 ;  /* 0x000000554b327223 */ /* 0x000fe20000010032 */
[----:B------:R-:W-:-:S04]  /*37c0*/  IMAD.WIDE.U32 R86, R52, 0x10, R54 ;  /* 0x0000001034567825 */ /* 0x000fc800078e0036 */
[----:B------:R-:W-:Y:S01]  /*37d0*/  FFMA.FTZ R51, R81, R84, R51 ;  /* 0x0000005451337223 */ /* 0x000fe20000010033 */
[----:B------:R-:W-:Y:S01]  /*37e0*/  IMAD.WIDE.U32 R116, R72, 0x10, R54 ;  /* 0x0000001048747825 */ /* 0x000fe200078e0036 */
[----:B------:R0:W-:Y:S03]  /*37f0*/  STG.E.128 desc[UR6][R86.64], R40 ;  /* 0x0000002856007986 */ /* 0x0001e6000c101d06 */
[----:B------:R-:W-:Y:S01]  /*3800*/  HADD2.F32 R84, -RZ, R76.H0_H0 ;  /* 0x2000004cff547230 */ /* 0x000fe20000004100 */
[----:B------:R1:W-:Y:S01]  /*3810*/  STG.E.128 desc[UR6][R118.64], R44 ;  /* 0x0000002c76007986 */ /* 0x0003e2000c101d06 */
[----:B------:R-:W-:Y:S02]  /*3820*/  HADD2.F32 R52, -RZ, R24.H0_H0 ;  /* 0x20000018ff347230 */ /* 0x000fe40000004100 */
[--C-:B------:R-:W-:Y:S01]  /*3830*/  HADD2.F32 R85, -RZ, R99.reuse.H0_H0 ;  /* 0x20000063ff557230 */ /* 0x100fe20000004100 */
[----:B------:R2:W-:Y:S01]  /*3840*/  STG.E.128 desc[UR6][R116.64], R48 ;  /* 0x0000003074007986 */ /* 0x0005e2000c101d06 */
[----:B------:R-:W-:-:S02]  /*3850*/  HADD2.F32 R88, -RZ, R99.H1_H1 ;  /* 0x30000063ff587230 */ /* 0x000fc40000004100 */
[----:B0-----:R-:W-:Y:S02]  /*3860*/  HADD2.F32 R43, -RZ, R110.H1_H1 ;  /* 0x3000006eff2b7230 */ /* 0x001fe40000004100 */
[----:B------:R-:W-:Y:S01]  /*3870*/  FFMA.FTZ R40, R90, R84, R52 ;  /* 0x000000545a287223 */ /* 0x000fe20000010034 */
[----:B------:R-:W-:Y:S02]  /*3880*/  HADD2.F32 R42, -RZ, R25.H0_H0 ;  /* 0x20000019ff2a7230 */ /* 0x000fe40000004100 */
[----:B-1----:R-:W-:Y:S02]  /*3890*/  HADD2.F32 R47, -RZ, R79.H1_H1 ;  /* 0x3000004fff2f7230 */ /* 0x002fe40000004100 */
[----:B------:R-:W-:Y:S02]  /*38a0*/  HADD2.F32 R46, -RZ, R93.H0_H0 ;  /* 0x2000005dff2e7230 */ /* 0x000fe40000004100 */
[----:B--2---:R-:W-:Y:S02]  /*38b0*/  HADD2.F32 R49, -RZ, R76.H1_H1 ;  /* 0x3000004cff317230 */ /* 0x004fe40000004100 */
[----:B------:R-:W-:Y:S01]  /*38c0*/  FFMA.FTZ R43, R81, R47, R43 ;  /* 0x0000002f512b7223 */ /* 0x000fe2000001002b */
[----:B------:R-:W-:-:S02]  /*38d0*/  HADD2.F32 R44, -RZ, R16.H0_H0 ;  /* 0x20000010ff2c7230 */ /* 0x000fc40000004100 */
[----:B------:R-:W-:Y:S02]  /*38e0*/  HADD2.F32 R45, -RZ, R96.H0_H0 ;  /* 0x20000060ff2d7230 */ /* 0x000fe40000004100 */
[----:B------:R-:W-:Y:S01]  /*38f0*/  FFMA.FTZ R42, R75, R49, R42 ;  /* 0x000000314b2a7223 */ /* 0x000fe2000001002a */
[----:B------:R-:W-:Y:S02]  /*3900*/  HADD2.F32 R48, -RZ, R26.H0_H0 ;  /* 0x2000001aff307230 */ /* 0x000fe40000004100 */
[C---:B------:R-:W-:Y:S01]  /*3910*/  FFMA.FTZ R44, R82.reuse, R46, R44 ;  /* 0x0000002e522c7223 */ /* 0x040fe2000001002c */
[----:B------:R-:W-:Y:S02]  /*3920*/  HADD2.F32 R50, -RZ, R79.H0_H0 ;  /* 0x2000004fff327230 */ /* 0x000fe40000004100 */
[----:B------:R-:W-:Y:S02]  /*3930*/  HADD2.F32 R41, -RZ, R109.H1_H1 ;  /* 0x3000006dff297230 */ /* 0x000fe40000004100 */
[----:B------:R-:W-:Y:S01]  /*3940*/  FFMA.FTZ R48, R82, R45, R48 ;  /* 0x0000002d52307223 */ /* 0x000fe20000010030 */
[----:B------:R-:W-:-:S02]  /*3950*/  HADD2.F32 R51, -RZ, R94.H1_H1 ;  /* 0x3000005eff337230 */ /* 0x000fc40000004100 */
[----:B------:R-:W-:Y:S02]  /*3960*/  HADD2.F32 R47, -RZ, R112.H0_H0 ;  /* 0x20000070ff2f7230 */ /* 0x000fe40000004100 */
[----:B------:R-:W-:Y:S01]  /*3970*/  FFMA.FTZ R41, R89, R50, R41 ;  /* 0x0000003259297223 */ /* 0x000fe20000010029 */
[----:B------:R-:W-:Y:S02]  /*3980*/  HADD2.F32 R82, -RZ, R94.H0_H0 ;  /* 0x2000005eff527230 */ /* 0x000fe40000004100 */
[--C-:B------:R-:W-:Y:S02]  /*3990*/  HADD2.F32 R45, -RZ, R111.reuse.H0_H0 ;  /* 0x2000006fff2d7230 */ /* 0x100fe40000004100 */
[----:B------:R-:W-:Y:S01]  /*39a0*/  FFMA.FTZ R47, R53, R51, R47 ;  /* 0x00000033352f7223 */ /* 0x000fe2000001002f */
[----:B------:R-:W-:Y:S02]  /*39b0*/  HADD2.F32 R81, -RZ, R98.H0_H0 ;  /* 0x20000062ff517230 */ /* 0x000fe40000004100 */
[----:B------:R-:W-:-:S02]  /*39c0*/  HADD2.F32 R49, -RZ, R111.H1_H1 ;  /* 0x3000006fff317230 */ /* 0x000fc40000004100 */
[C---:B------:R-:W-:Y:S01]  /*39d0*/  FFMA.FTZ R45, R83.reuse, R82, R45 ;  /* 0x00000052532d7223 */ /* 0x040fe2000001002d */
[----:B------:R-:W-:Y:S02]  /*39e0*/  HADD2.F32 R75, -RZ, R93.H1_H1 ;  /* 0x3000005dff4b7230 */ /* 0x000fe40000004100 */
[----:B------:R-:W-:Y:S02]  /*39f0*/  HADD2.F32 R46, -RZ, R17.H0_H0 ;  /* 0x20000011ff2e7230 */ /* 0x000fe40000004100 */
[----:B------:R-:W-:Y:S01]  /*3a00*/  FFMA.FTZ R49, R83, R81, R49 ;  /* 0x0000005153317223 */ /* 0x000fe20000010031 */
[----:B------:R-:W-:Y:S02]  /*3a10*/  HADD2.F32 R52, -RZ, R96.H1_H1 ;  /* 0x30000060ff347230 */ /* 0x000fe40000004100 */
[----:B------:R-:W-:Y:S02]  /*3a20*/  HADD2.F32 R50, -RZ, R27.H0_H0 ;  /* 0x2000001bff327230 */ /* 0x000fe40000004100 */
[----:B------:R-:W-:Y:S01]  /*3a30*/  FFMA.FTZ R46, R74, R75, R46 ;  /* 0x0000004b4a2e7223 */ /* 0x000fe2000001002e */
[----:B------:R-:W-:-:S02]  /*3a40*/  HADD2.F32 R86, -RZ, R98.H1_H1 ;  /* 0x30000062ff567230 */ /* 0x000fc40000004100 */
[----:B------:R-:W-:Y:S02]  /*3a50*/  HADD2.F32 R51, -RZ, R112.H1_H1 ;  /* 0x30000070ff337230 */ /* 0x000fe40000004100 */
[----:B------:R-:W-:Y:S01]  /*3a60*/  FFMA.FTZ R50, R74, R52, R50 ;  /* 0x000000344a327223 */ /* 0x000fe20000010032 */
[----:B------:R-:W-:Y:S02]  /*3a70*/  HADD2.F32 R82, -RZ, R100.H0_H0 ;  /* 0x20000064ff527230 */ /* 0x000fe40000004100 */
[--C-:B------:R-:W-:Y:S02]  /*3a80*/  HADD2.F32 R81, -RZ, R113.reuse.H0_H0 ;  /* 0x20000071ff517230 */ /* 0x100fe40000004100 */
[----:B------:R-:W-:Y:S01]  /*3a90*/  FFMA.FTZ R51, R53, R86, R51 ;  /* 0x0000005635337223 */ /* 0x000fe20000010033 */
[----:B------:R-:W-:Y:S02]  /*3aa0*/  HADD2.F32 R75, -RZ, R102.H0_H0 ;  /* 0x20000066ff4b7230 */ /* 0x000fe40000004100 */
[----:B------:R-:W-:-:S02]  /*3ab0*/  HADD2.F32 R74, -RZ, R113.H1_H1 ;  /* 0x30000071ff4a7230 */ /* 0x000fc40000004100 */
[C---:B------:R-:W-:Y:S01]  /*3ac0*/  FFMA.FTZ R53, R57.reuse, R82, R81 ;  /* 0x0000005239357223 */ /* 0x040fe20000010051 */
[----:B------:R-:W-:Y:S02]  /*3ad0*/  HADD2.F32 R52, -RZ, R2.H0_H0 ;  /* 0x20000002ff347230 */ /* 0x000fe40000004100 */
[----:B------:R-:W-:Y:S02]  /*3ae0*/  HADD2.F32 R84, -RZ, R101.H0_H0 ;  /* 0x20000065ff547230 */ /* 0x000fe40000004100 */
[----:B------:R-:W-:Y:S01]  /*3af0*/  FFMA.FTZ R57, R57, R75, R74 ;  /* 0x0000004b39397223 */ /* 0x000fe2000001004a */
[----:B------:R-:W-:Y:S01]  /*3b00*/  HADD2.F32 R83, -RZ, R28.H0_H0 ;  /* 0x2000001cff537230 */ /* 0x000fe20000004100 */
[----:B------:R-:W0:Y:S01]  /*3b10*/  LDC.64 R74, c[0x0][0x380] ;  /* 0x0000e000ff4a7b82 */ /* 0x000e220000000a00 */
[C---:B------:R-:W-:Y:S01]  /*3b20*/  FFMA.FTZ R52, R56.reuse, R85, R52 ;  /* 0x0000005538347223 */ /* 0x040fe20000010034 */
[----:B------:R-:W-:Y:S02]  /*3b30*/  HADD2.F32 R87, -RZ, R3.H0_H0 ;  /* 0x20000003ff577230 */ /* 0x000fe40000004100 */
[----:B------:R-:W-:Y:S01]  /*3b40*/  FFMA.FTZ R56, R56, R84, R83 ;  /* 0x0000005438387223 */ /* 0x000fe20000010053 */
[----:B------:R-:W-:-:S02]  /*3b50*/  HADD2.F32 R84, -RZ, R100.H1_H1 ;  /* 0x30000064ff547230 */ /* 0x000fc40000004100 */
[----:B------:R-:W-:Y:S02]  /*3b60*/  HADD2.F32 R83, -RZ, R114.H0_H0 ;  /* 0x20000072ff537230 */ /* 0x000fe40000004100 */
[----:B------:R-:W-:Y:S02]  /*3b70*/  HADD2.F32 R86, -RZ, R101.H1_H1 ;  /* 0x30000065ff567230 */ /* 0x000fe40000004100 */
[----:B------:R-:W-:Y:S02]  /*3b80*/  HADD2.F32 R85, -RZ, R29.H0_H0 ;  /* 0x2000001dff557230 */ /* 0x000fe40000004100 */
[----:B------:R-:W-:Y:S02]  /*3b90*/  HADD2.F32 R82, -RZ, R102.H1_H1 ;  /* 0x30000066ff527230 */ /* 0x000fe40000004100 */
[----:B------:R-:W-:Y:S02]  /*3ba0*/  HADD2.F32 R81, -RZ, R114.H1_H1 ;  /* 0x30000072ff517230 */ /* 0x000fe40000004100 */
[----:B------:R-:W-:-:S04]  /*3bb0*/  IMAD.WIDE.U32 R118, R72, 0x10, R58 ;  /* 0x0000001048767825 */ /* 0x000fc800078e003a */
[--C-:B------:R-:W-:Y:S01]  /*3bc0*/  IMAD.WIDE.U32 R90, R73, 0x10, R54.reuse ;  /* 0x00000010495a7825 */ /* 0x100fe200078e0036 */
[----:B------:R1:W-:Y:S01]  /*3bd0*/  STG.E.128 desc[UR6][R118.64], R40 ;  /* 0x0000002876007986 */ /* 0x0003e2000c101d06 */
[----:B0-----:R-:W-:Y:S02]  /*3be0*/  IADD3 R0, PT, PT, R0, R74, RZ ;  /* 0x0000004a00007210 */ /* 0x001fe40007ffe0ff */
[----:B------:R-:W-:-:S04]  /*3bf0*/  IMAD.WIDE.U32 R116, R78, 0x10, R54 ;  /* 0x000000104e747825 */ /* 0x000fc800078e0036 */
[----:B------:R-:W-:Y:S01]  /*3c00*/  FFMA.FTZ R54, R80, R88, R87 ;  /* 0x0000005850367223 */ /* 0x000fe20000010057 */
[----:B------:R-:W-:Y:S01]  /*3c10*/  FFMA.FTZ R55, R95, R84, R83 ;  /* 0x000000545f377223 */ /* 0x000fe20000010053 */
[----:B------:R1:W-:Y:S01]  /*3c20*/  STG.E.128 desc[UR6][R90.64], R44 ;  /* 0x0000002c5a007986 */ /* 0x0003e2000c101d06 */
[----:B------:R-:W-:-:S04]  /*3c30*/  IMAD.WIDE.U32 R72, R73, 0x10, R58 ;  /* 0x0000001049487825 */ /* 0x000fc800078e003a */
[----:B------:R-:W-:Y:S01]  /*3c40*/  FFMA.FTZ R58, R80, R86, R85 ;  /* 0x00000056503a7223 */ /* 0x000fe20000010055 */
[----:B------:R-:W-:Y:S01]  /*3c50*/  FFMA.FTZ R59, R95, R82, R81 ;  /* 0x000000525f3b7223 */ /* 0x000fe20000010051 */
[----:B------:R-:W-:Y:S01]  /*3c60*/  ISETP.GE.AND P2, PT, R0, R75, PT ;  /* 0x0000004b0000720c */ /* 0x000fe20003f46270 */
[----:B------:R1:W-:Y:S04]  /*3c70*/  STG.E.128 desc[UR6][R72.64], R48 ;  /* 0x0000003048007986 */ /* 0x0003e8000c101d06 */
[----:B------:R1:W-:Y:S04]  /*3c80*/  STG.E.128 desc[UR6][R116.64], R52 ;  /* 0x0000003474007986 */ /* 0x0003e8000c101d06 */
[----:B------:R1:W-:Y:S04]  /*3c90*/  STG.E.128 desc[UR6][R120.64], R56 ;  /* 0x0000003878007986 */ /* 0x0003e8000c101d06 */
[----:B------:R-:W-:Y:S05]  /*3ca0*/  @!P2 BRA `(.L_x_10855) ;  /* 0xffffffd000eca947 */ /* 0x000fea000383ffff */
[----:B------:R-:W-:Y:S05]  /*3cb0*/  EXIT ;  /* 0x000000000000794d */ /* 0x000fea0003800000 */
.L_x_10856:
        /* <DEDUP_REMOVED lines=12> */
.L_x_13729:


//--------------------- .text._ZN10layer_norm31ln_parallel_residual_fwd_kernelINS_13Kernel_traitsI6__halfffffjLj6144ELj1ELj1ELj8ELj16ENS_18Kernel_traits_baseILj6144ES2_ffffjLj256EEEEELb0ELb1ELb0EEEvNS_9FwdParamsE --------------------------
	.section	.text._ZN10layer_norm31ln_parallel_residual_fwd_kernelINS_13Kernel_traitsI6__halfffffjLj6144ELj1ELj1ELj8ELj16ENS_18Kernel_traits_baseILj6144ES2_ffffjLj256EEEEELb0ELb1ELb0EEEvNS_9FwdParamsE,"ax",@progbits
	.align	128
        .global         _ZN10layer_norm31ln_parallel_residual_fwd_kernelINS_13Kernel_traitsI6__halfffffjLj6144ELj1ELj1ELj8ELj16ENS_18Kernel_traits_baseILj6144ES2_ffffjLj256EEEEELb0ELb1ELb0EEEvNS_9FwdParamsE
        .type           _ZN10layer_norm31ln_parallel_residual_fwd_kernelINS_13Kernel_traitsI6__halfffffjLj6144ELj1ELj1ELj8ELj16ENS_18Kernel_traits_baseILj6144ES2_ffffjLj256EEEEELb0ELb1ELb0EEEvNS_9FwdParamsE,@function
        .size           _ZN10layer_norm31ln_parallel_residual_fwd_kernelINS_13Kernel_traitsI6__halfffffjLj6144ELj1ELj1ELj8ELj16ENS_18Kernel_traits_baseILj6144ES2_ffffjLj256EEEEELb0ELb1ELb0EEEvNS_9FwdParamsE,(.L_x_13730 - _ZN10layer_norm31ln_parallel_residual_fwd_kernelINS_13Kernel_traitsI6__halfffffjLj6144ELj1ELj1ELj8ELj16ENS_18Kernel_traits_baseILj6144ES2_ffffjLj256EEEEELb0ELb1ELb0EEEvNS_9FwdParamsE)
        .other          _ZN10layer_norm31ln_parallel_residual_fwd_kernelINS_13Kernel_traitsI6__halfffffjLj6144ELj1ELj1ELj8ELj16ENS_18Kernel_traits_baseILj6144ES2_ffffjLj256EEEEELb0ELb1ELb0EEEvNS_9FwdParamsE,@"STO_CUDA_ENTRY STV_DEFAULT"
_ZN10layer_norm31ln_parallel_residual_fwd_kernelINS_13Kernel_traitsI6__halfffffjLj6144ELj1ELj1ELj8ELj16ENS_18Kernel_traits_baseILj6144ES2_ffffjLj256EEEEELb0ELb1ELb0EEEvNS_9FwdParamsE:
.text._ZN10layer_norm31ln_parallel_residual_fwd_kernelINS_13Kernel_traitsI6__halfffffjLj6144ELj1ELj1ELj8ELj16ENS_18Kernel_traits_baseILj6144ES2_ffffjLj256EEEEELb0ELb1ELb0EEEvNS_9FwdParamsE:
        /* <DEDUP_REMOVED lines=15> */
[----:B---3--:R-:W-:Y:S06]  /*00f0*/  BRA.U !UP0, `(.L_x_10858) ;  /* 0x0000000108c47547 */ /* 0x008fec000b800000 */
[C---:B------:R-:W-:Y:S02]  /*0100*/  ISETP.GE.U32.AND P0, PT, R28.reuse, 0x100, PT ;  /* 0x000001001c00780c */ /* 0x040fe40003f06070 */
[C---:B------:R-:W-:Y:S02]  /*0110*/  ISETP.GE.U32.AND P1, PT, R28.reuse, 0x200, PT ;  /* 0x000002001c00780c */ /* 0x040fe40003f26070 */
[C---:B------:R-:W-:Y:S02]  /*0120*/  ISETP.GE.U32.AND P2, PT, R28.reuse, 0x300, PT ;  /* 0x000003001c00780c */ /* 0x040fe40003f46070 */
[C---:B------:R-:W-:Y:S02]  /*0130*/  ISETP.GE.U32.AND P3, PT, R28.reuse, 0x400, PT ;  /* 0x000004001c00780c */ /* 0x040fe40003f66070 */
[----:B------:R-:W-:-:S05]  /*0140*/  ISETP.GE.U32.AND P4, PT, R28, 0x500, PT ;  /* 0x000005001c00780c */ /* 0x000fca0003f86070 */
[----:B------:R-:W0:Y:S08]  /*0150*/  @P0 LDC.64 R6, c[0x0][0x3d0] ;  /* 0x0000f400ff060b82 */ /* 0x000e300000000a00 */
[----:B------:R-:W1:Y:S08]  /*0160*/  @P0 LDC.64 R18, c[0x0][0x438] ;  /* 0x00010e00ff120b82 */ /* 0x000e700000000a00 */
[----:B------:R-:W2:Y:S08]  /*0170*/  @P1 LDC.64 R30, c[0x0][0x3d0] ;  /* 0x0000f400ff1e1b82 */ /* 0x000eb00000000a00 */
[----:B------:R-:W3:Y:S01]  /*0180*/  @P1 LDC.64 R32, c[0x0][0x438] ;  /* 0x00010e00ff201b82 */ /* 0x000ee20000000a00 */
[----:B0-----:R-:W-:-:S05]  /*0190*/  @P0 IMAD.WIDE.U32 R6, R5, 0x8, R6 ;  /* 0x0000000805060825 */ /* 0x001fca00078e0006 */
[----:B------:R0:W5:Y:S02]  /*01a0*/  @P0 LDG.E.64 R14, desc[UR6][R6.64] ;  /* 0x00000006060e0981 */ /* 0x000164000c1e1b00 */
[----:B------:R-:W4:Y:S01]  /*01b0*/  @P2 LDC.64 R34, c[0x0][0x3d0] ;  /* 0x0000f400ff222b82 */ /* 0x000f220000000a00 */
[C---:B-1----:R-:W-:Y:S01]  /*01c0*/  @P0 IMAD.WIDE.U32 R18, R5.reuse, 0x8, R18 ;  /* 0x0000000805120825 */ /* 0x042fe200078e0012 */
[----:B------:R-:W-:-:S04]  /*01d0*/  @P0 LOP3.LUT R5, R5, 0x100, RZ, 0xfc, !PT ;  /* 0x0000010005050812 */ /* 0x000fc800078efcff */
[----:B------:R0:W5:Y:S02]  /*01e0*/  @P0 LD.E.64 R26, desc[UR6][R18.64] ;  /* 0x00000006121a0980 */ /* 0x000164000c101b00 */
[----:B------:R-:W1:Y:S01]  /*01f0*/  @P2 LDC.64 R36, c[0x0][0x438] ;  /* 0x00010e00ff242b82 */ /* 0x000e620000000a00 */
[----:B--2---:R-:W-:-:S05]  /*0200*/  @P1 IMAD.WIDE.U32 R30, R5, 0x8, R30 ;  /* 0x00000008051e1825 */ /* 0x004fca00078e001e */
[----:B------:R0:W5:Y:S02]  /*0210*/  @P1 LDG.E.64 R16, desc[UR6][R30.64] ;  /* 0x000000061e101981 */ /* 0x000164000c1e1b00 */
[----:B------:R-:W2:Y:S01]  /*0220*/  @P3 LDC.64 R38, c[0x0][0x3d0] ;  /* 0x0000f400ff263b82 */ /* 0x000ea20000000a00 */
[C---:B---3--:R-:W-:Y:S01]  /*0230*/  @P1 IMAD.WIDE.U32 R32, R5.reuse, 0x8, R32 ;  /* 0x0000000805201825 */ /* 0x048fe200078e0020 */
[----:B------:R-:W-:-:S04]  /*0240*/  @P1 IADD3 R5, PT, PT, R5, 0x100, RZ ;  /* 0x0000010005051810 */ /* 0x000fc80007ffe0ff */
[----:B------:R0:W5:Y:S02]  /*0250*/  @P1 LD.E.64 R24, desc[UR6][R32.64] ;  /* 0x0000000620181980 */ /* 0x000164000c101b00 */
[----:B------:R-:W3:Y:S01]  /*0260*/  @P3 LDC.64 R40, c[0x0][0x438] ;  /* 0x00010e00ff283b82 */ /* 0x000ee20000000a00 */
[----:B----4-:R-:W-:-:S05]  /*0270*/  @P2 IMAD.WIDE.U32 R34, R5, 0x8, R34 ;  /* 0x0000000805222825 */ /* 0x010fca00078e0022 */
[----:B------:R0:W5:Y:S02]  /*0280*/  @P2 LDG.E.64 R12, desc[UR6][R34.64] ;  /* 0x00000006220c2981 */ /* 0x000164000c1e1b00 */
[----:B------:R-:W4:Y:S01]  /*0290*/  @P4 LDC.64 R42, c[0x0][0x3d0] ;  /* 0x0000f400ff2a4b82 */ /* 0x000f220000000a00 */
[C---:B-1----:R-:W-:Y:S01]  /*02a0*/  @P2 IMAD.WIDE.U32 R36, R5.reuse, 0x8, R36 ;  /* 0x0000000805242825 */ /* 0x042fe200078e0024 */
[----:B------:R-:W-:-:S04]  /*02b0*/  @P2 IADD3 R5, PT, PT, R5, 0x100, RZ ;  /* 0x0000010005052810 */ /* 0x000fc80007ffe0ff */
[----:B------:R0:W5:Y:S02]  /*02c0*/  @P2 LD.E.64 R22, desc[UR6][R36.64] ;  /* 0x0000000624162980 */ /* 0x000164000c101b00 */
[----:B------:R-:W1:Y:S01]  /*02d0*/  @P4 LDC.64 R44, c[0x0][0x438] ;  /* 0x00010e00ff2c4b82 */ /* 0x000e620000000a00 */
[----:B--2---:R-:W-:-:S05]  /*02e0*/  @P3 IMAD.WIDE.U32 R38, R5, 0x8, R38 ;  /* 0x0000000805263825 */ /* 0x004fca00078e0026 */
[----:B------:R0:W5:Y:S01]  /*02f0*/  @P3 LDG.E.64 R10, desc[UR6][R38.64] ;  /* 0x00000006260a3981 */ /* 0x000162000c1e1b00 */
[C---:B---3--:R-:W-:Y:S01]  /*0300*/  @P3 IMAD.WIDE.U32 R40, R5.reuse, 0x8, R40 ;  /* 0x0000000805283825 */ /* 0x048fe200078e0028 */
[----:B------:R-:W-:-:S04]  /*0310*/  @P3 IADD3 R5, PT, PT, R5, 0x100, RZ ;  /* 0x0000010005053810 */ /* 0x000fc80007ffe0ff */
[----:B------:R0:W5:Y:S01]  /*0320*/  @P3 LD.E.64 R20, desc[UR6][R40.64] ;  /* 0x0000000628143980 */ /* 0x000162000c101b00 */
[----:B----4-:R-:W-:-:S05]  /*0330*/  @P4 IMAD.WIDE.U32 R42, R5, 0x8, R42 ;  /* 0x00000008052a4825 */ /* 0x010fca00078e002a */
[----:B------:R0:W5:Y:S01]  /*0340*/  @P4 LDG.E.64 R8, desc[UR6][R42.64] ;  /* 0x000000062a084981 */ /* 0x000162000c1e1b00 */
[----:B-1----:R-:W-:-:S05]  /*0350*/  @P4 IMAD.WIDE.U32 R44, R5, 0x8, R44 ;  /* 0x00000008052c4825 */ /* 0x002fca00078e002c */
[----:B------:R0:W5:Y:S01]  /*0360*/  @P4 LD.E.64 R2, desc[UR6][R44.64] ;  /* 0x000000062c024980 */ /* 0x000162000c101b00 */
[----:B------:R-:W-:Y:S02]  /*0370*/  ISETP.GE.U32.AND P1, PT, R28, 0x600, PT ;  /* 0x000006001c00780c */ /* 0x000fe40003f26070 */
[----:B------:R-:W-:-:S11]  /*0380*/  @P4 IADD3 R5, PT, PT, R5, 0x100, RZ ;  /* 0x0000010005054810 */ /* 0x000fd60007ffe0ff */
[----:B0-----:R-:W-:Y:S05]  /*0390*/  @!P1 BRA `(.L_x_10859) ;  /* 0x0000000000a89947 */ /* 0x001fea0003800000 */
[----:B------:R-:W0:Y:S08]  /*03a0*/  LDC.64 R30, c[0x0][0x3d0] ;  /* 0x0000f400ff1e7b82 */ /* 0x000e300000000a00 */
[----:B------:R-:W1:Y:S01]  /*03b0*/  LDC.64 R6, c[0x0][0x438] ;  /* 0x00010e00ff067b82 */ /* 0x000e620000000a00 */
[----:B0-----:R-:W-:-:S06]  /*03c0*/  IMAD.WIDE.U32 R30, R5, 0x8, R30 ;  /* 0x00000008051e7825 */ /* 0x001fcc00078e001e */
[----:B------:R-:W5:Y:S01]  /*03d0*/  LDG.E.64 R30, desc[UR6][R30.64] ;  /* 0x000000061e1e7981 */ /* 0x000f62000c1e1b00 */
[----:B-1----:R-:W-:-:S06]  /*03e0*/  IMAD.WIDE.U32 R6, R5, 0x8, R6 ;  /* 0x0000000805067825 */ /* 0x002fcc00078e0006 */
[----:B------:R-:W5:Y:S01]  /*03f0*/  LD.E.64 R6, desc[UR6][R6.64] ;  /* 0x0000000606067980 */ /* 0x000f62000c101b00 */
[----:B------:R-:W-:Y:S05]  /*0400*/  BRA `(.L_x_10859) ;  /* 0x00000000008c7947 */ /* 0x000fea0003800000 */
.L_x_10858:
[C---:B------:R-:W-:Y:S02]  /*0410*/  ISETP.GE.U32.AND P0, PT, R28.reuse, 0x100, PT ;  /* 0x000001001c00780c */ /* 0x040fe40003f06070 */
[C---:B------:R-:W-:Y:S02]  /*0420*/  ISETP.GE.U32.AND P1, PT, R28.reuse, 0x200, PT ;  /* 0x000002001c00780c */ /* 0x040fe40003f26070 */
[C---:B------:R-:W-:Y:S02]  /*0430*/  ISETP.GE.U32.AND P2, PT, R28.reuse, 0x300, PT ;  /* 0x000003001c00780c */ /* 0x040fe40003f46070 */
[C---:B------:R-:W-:Y:S02]  /*0440*/  ISETP.GE.U32.AND P3, PT, R28.reuse, 0x400, PT ;  /* 0x000004001c00780c */ /* 0x040fe40003f66070 */
[C---:B------:R-:W-:Y:S02]  /*0450*/  ISETP.GE.U32.AND P4, PT, R28.reuse, 0x500, PT ;  /* 0x000005001c00780c */ /* 0x040fe40003f86070 */
[----:B------:R-:W-:-:S03]  /*0460*/  ISETP.GE.U32.AND P5, PT, R28, 0x600, PT ;  /* 0x000006001c00780c */ /* 0x000fc60003fa6070 */
[----:B------:R-:W0:Y:S08]  /*0470*/  @P0 LDC.64 R18, c[0x0][0x3d0] ;  /* 0x0000f400ff120b82 */ /* 0x000e300000000a00 */
[----:B------:R-:W1:Y:S08]  /*0480*/  @P1 LDC.64 R34, c[0x0][0x3d0] ;  /* 0x0000f400ff221b82 */ /* 0x000e700000000a00 */
[----:B------:R-:W2:Y:S08]  /*0490*/  @P2 LDC.64 R36, c[0x0][0x3d0] ;  /* 0x0000f400ff242b82 */ /* 0x000eb00000000a00 */
[----:B------:R-:W3:Y:S01]  /*04a0*/  @P3 LDC.64 R38, c[0x0][0x3d0] ;  /* 0x0000f400ff263b82 */ /* 0x000ee20000000a00 */
[C---:B0-----:R-:W-:Y:S01]  /*04b0*/  @P0 IMAD.WIDE.U32 R32, R5.reuse, 0x8, R18 ;  /* 0x0000000805200825 */ /* 0x041fe200078e0012 */
[----:B------:R-:W-:-:S04]  /*04c0*/  @P0 LOP3.LUT R5, R5, 0x100, RZ, 0xfc, !PT ;  /* 0x0000010005050812 */ /* 0x000fc800078efcff */
[----:B------:R0:W5:Y:S02]  /*04d0*/  @P0 LDG.E.64 R14, desc[UR6][R32.64] ;  /* 0x00000006200e0981 */ /* 0x000164000c1e1b00 */
[----:B------:R-:W4:Y:S01]  /*04e0*/  @P4 LDC.64 R40, c[0x0][0x3d0] ;  /* 0x0000f400ff284b82 */ /* 0x000f220000000a00 */
[C---:B-1----:R-:W-:Y:S01]  /*04f0*/  @P1 IMAD.WIDE.U32 R34, R5.reuse, 0x8, R34 ;  /* 0x0000000805221825 */ /* 0x042fe200078e0022 */
[----:B------:R-:W-:-:S04]  /*0500*/  @P1 IADD3 R5, PT, PT, R5, 0x100, RZ ;  /* 0x0000010005051810 */ /* 0x000fc80007ffe0ff */
[----:B------:R0:W5:Y:S02]  /*0510*/  @P1 LDG.E.64 R16, desc[UR6][R34.64] ;  /* 0x0000000622101981 */ /* 0x000164000c1e1b00 */
[----:B------:R-:W1:Y:S01]  /*0520*/  @P5 LDC.64 R18, c[0x0][0x3d0] ;  /* 0x0000f400ff125b82 */ /* 0x000e620000000a00 */
[C---:B--2---:R-:W-:Y:S01]  /*0530*/  @P2 IMAD.WIDE.U32 R36, R5.reuse, 0x8, R36 ;  /* 0x0000000805242825 */ /* 0x044fe200078e0024 */
[----:B------:R-:W-:-:S04]  /*0540*/  @P2 IADD3 R5, PT, PT, R5, 0x100, RZ ;  /* 0x0000010005052810 */ /* 0x000fc80007ffe0ff */
[----:B------:R0:W5:Y:S01]  /*0550*/  @P2 LDG.E.64 R12, desc[UR6][R36.64] ;  /* 0x00000006240c2981 */ /* 0x000162000c1e1b00 */
[C---:B---3--:R-:W-:Y:S01]  /*0560*/  @P3 IMAD.WIDE.U32 R38, R5.reuse, 0x8, R38 ;  /* 0x0000000805263825 */ /* 0x048fe200078e0026 */
[----:B------:R-:W-:-:S04]  /*0570*/  @P3 IADD3 R5, PT, PT, R5, 0x100, RZ ;  /* 0x0000010005053810 */ /* 0x000fc80007ffe0ff */
[----:B------:R0:W5:Y:S01]  /*0580*/  @P3 LDG.E.64 R10, desc[UR6][R38.64] ;  /* 0x00000006260a3981 */ /* 0x000162000c1e1b00 */
[C---:B----4-:R-:W-:Y:S01]  /*0590*/  @P4 IMAD.WIDE.U32 R40, R5.reuse, 0x8, R40 ;  /* 0x0000000805284825 */ /* 0x050fe200078e0028 */
[----:B------:R-:W-:-:S04]  /*05a0*/  @P4 IADD3 R5, PT, PT, R5, 0x100, RZ ;  /* 0x0000010005054810 */ /* 0x000fc80007ffe0ff */
[----:B------:R0:W5:Y:S01]  /*05b0*/  @P4 LDG.E.64 R8, desc[UR6][R40.64] ;  /* 0x0000000628084981 */ /* 0x000162000c1e1b00 */
[----:B-1----:R-:W-:-:S05]  /*05c0*/  @P5 IMAD.WIDE.U32 R18, R5, 0x8, R18 ;  /* 0x0000000805125825 */ /* 0x002fca00078e0012 */
[----:B------:R0:W5:Y:S01]  /*05d0*/  @P5 LDG.E.64 R30, desc[UR6][R18.64] ;  /* 0x00000006121e5981 */ /* 0x000162000c1e1b00 */
[----:B------:R-:W-:Y:S02]  /*05e0*/  @P0 CS2R R26, SRZ ;  /* 0x00000000001a0805 */ /* 0x000fe4000001ff00 */
[----:B------:R-:W-:Y:S02]  /*05f0*/  @P1 CS2R R24, SRZ ;  /* 0x0000000000181805 */ /* 0x000fe4000001ff00 */
[----:B------:R-:W-:Y:S02]  /*0600*/  @P2 CS2R R22, SRZ ;  /* 0x0000000000162805 */ /* 0x000fe4000001ff00 */
[----:B------:R-:W-:Y:S02]  /*0610*/  @P3 CS2R R20, SRZ ;  /* 0x0000000000143805 */ /* 0x000fe4000001ff00 */
[----:B------:R-:W-:Y:S02]  /*0620*/  @P4 CS2R R2, SRZ ;  /* 0x0000000000024805 */ /* 0x000fe4000001ff00 */
[----:B0-----:R-:W-:-:S07]  /*0630*/  @P5 CS2R R6, SRZ ;  /* 0x0000000000065805 */ /* 0x001fce000001ff00 */
.L_x_10859:
[----:B------:R-:W-:Y:S05]  /*0640*/  BSYNC.RECONVERGENT B0 ;  /* 0x0000000000007941 */ /* 0x000fea0003800200 */
.L_x_10857:
[----:B------:R-:W0:Y:S02]  /*0650*/  LDCU UR4, c[0x0][0x384] ;  /* 0x00007080ff0477ac */ /* 0x000e240008000800 */
[----:B0-----:R-:W-:-:S13]  /*0660*/  ISETP.GE.AND P1, PT, R0, UR4, PT ;  /* 0x0000000400007c0c */ /* 0x001fda000bf26270 */
[----:B------:R-:W-:Y:S05]  /*0670*/  @P1 EXIT ;  /* 0x000000000000194d */ /* 0x000fea0003800000 */
[----:B-----5:R-:W-:Y:S01]  /*0680*/  MOV R40, R14 ;  /* 0x0000000e00287202 */ /* 0x020fe20000000f00 */
[----:B------:R-:W0:Y:S01]  /*0690*/  LDCU.64 UR4, c[0x0][0x3a0] ;  /* 0x00007400ff0477ac */ /* 0x000e220008000a00 */
[----:B------:R-:W-:Y:S01]  /*06a0*/  MOV R5, R15 ;  /* 0x0000000f00057202 */ /* 0x000fe20000000f00 */
[----:B------:R-:W-:Y:S01]  /*06b0*/  HADD2.F32 R32, -RZ, R7.H0_H0 ;  /* 0x20000007ff207230 */ /* 0x000fe20000004100 */
[----:B------:R-:W-:Y:S01]  /*06c0*/  SHF.R.U64 R74, R26, 0x10, R27 ;  /* 0x000000101a4a7819 */ /* 0x000fe2000000121b */
[----:B------:R-:W1:Y:S01]  /*06d0*/  LDCU UR10, c[0x0][0x388] ;  /* 0x00007100ff0a77ac */ /* 0x000e620008000800 */
[----:B------:R-:W-:Y:S02]  /*06e0*/  PRMT R40, R40, 0x5410, R5 ;  /* 0x0000541028287816 */ /* 0x000fe40000000005 */
[----:B------:R-:W-:Y:S01]  /*06f0*/  SHF.R.U32.HI R5, RZ, 0x10, R27 ;  /* 0x00000010ff057819 */ /* 0x000fe2000001161b */
[----:B------:R-:W2:Y:S01]  /*0700*/  LDCU.U8 UR8, c[0x0][0x410] ;  /* 0x00008200ff0877ac */ /* 0x000ea20008000000 */
[----:B------:R-:W-:-:S02]  /*0710*/  MOV R66, R8 ;  /* 0x0000000800427202 */ /* 0x000fc40000000f00 */
[----:B------:R-:W-:Y:S01]  /*0720*/  SHF.R.U64 R68, R8, 0x10, R9 ;  /* 0x0000001008447819 */ /* 0x000fe20000001209 */
[----:B------:R-:W3:Y:S01]  /*0730*/  LDCU UR9, c[0x0][0x400] ;  /* 0x00008000ff0977ac */ /* 0x000ee20008000800 */
[----:B------:R-:W-:Y:S02]  /*0740*/  PRMT R74, R74, 0x5410, R5 ;  /* 0x000054104a4a7816 */ /* 0x000fe40000000005 */
[----:B------:R-:W-:Y:S01]  /*0750*/  SHF.R.U32.HI R8, RZ, 0x10, R9 ;  /* 0x00000010ff087819 */ /* 0x000fe20000011609 */
[----:B------:R-:W4:Y:S01]  /*0760*/  LDCU.64 UR12, c[0x0][0x398] ;  /* 0x00007300ff0c77ac */ /* 0x000f220008000a00 */
[--C-:B------:R-:W-:Y:S02]  /*0770*/  SHF.R.U64 R76, R24, 0x10, R25.reuse ;  /* 0x00000010184c7819 */ /* 0x100fe40000001219 */
[----:B------:R-:W-:Y:S01]  /*0780*/  SHF.R.U32.HI R5, RZ, 0x10, R25 ;  /* 0x00000010ff057819 */ /* 0x000fe20000011619 */
[----:B------:R-:W0:Y:S01]  /*0790*/  LDCU.64 UR14, c[0x0][0x3a0] ;  /* 0x00007400ff0e77ac */ /* 0x000e220008000a00 */
[----:B------:R-:W-:-:S02]  /*07a0*/  PRMT R68, R68, 0x5410, R8 ;  /* 0x0000541044447816 */ /* 0x000fc40000000008 */
[----:B------:R-:W-:Y:S01]  /*07b0*/  PRMT R76, R76, 0x5410, R5 ;  /* 0x000054104c4c7816 */ /* 0x000fe20000000005 */
[----:B------:R-:W-:Y:S01]  /*07c0*/  UPLOP3.LUT UP1, UPT, UPT, UPT, UPT, 0x40, 0x4 ;  /* 0x000000000004789c */ /* 0x000fe20003f2e870 */
[--C-:B------:R-:W-:Y:S02]  /*07d0*/  SHF.R.U64 R78, R22, 0x10, R23.reuse ;  /* 0x00000010164e7819 */ /* 0x100fe40000001217 */
[----:B------:R-:W-:Y:S02]  /*07e0*/  SHF.R.U32.HI R8, RZ, 0x10, R23 ;  /* 0x00000010ff087819 */ /* 0x000fe40000011617 */
[--C-:B------:R-:W-:Y:S02]  /*07f0*/  SHF.R.U64 R80, R20, 0x10, R21.reuse ;  /* 0x0000001014507819 */ /* 0x100fe40000001215 */
[----:B------:R-:W-:Y:S02]  /*0800*/  SHF.R.U32.HI R5, RZ, 0x10, R21 ;  /* 0x00000010ff057819 */ /* 0x000fe40000011615 */
[----:B------:R-:W-:-:S02]  /*0810*/  SHF.R.U64 R42, R14, 0x10, R15 ;  /* 0x000000100e2a7819 */ /* 0x000fc4000000120f */
[----:B------:R-:W-:Y:S02]  /*0820*/  SHF.R.U32.HI R18, RZ, 0x10, R15 ;  /* 0x00000010ff127819 */ /* 0x000fe4000001160f */
[----:B------:R-:W-:Y:S02]  /*0830*/  SHF.R.S32.HI R4, RZ, 0x2, R4 ;  /* 0x00000002ff047819 */ /* 0x000fe40000011404 */
[----:B------:R-:W-:Y:S02]  /*0840*/  MOV R48, R12 ;  /* 0x0000000c00307202 */ /* 0x000fe40000000f00 */
[----:B------:R-:W-:Y:S02]  /*0850*/  MOV R15, R13 ;  /* 0x0000000d000f7202 */ /* 0x000fe40000000f00 */
[--C-:B------:R-:W-:Y:S02]  /*0860*/  SHF.R.U64 R50, R12, 0x10, R13.reuse ;  /* 0x000000100c327819 */ /* 0x100fe4000000120d */
[----:B------:R-:W-:-:S02]  /*0870*/  SHF.R.U32.HI R13, RZ, 0x10, R13 ;  /* 0x00000010ff0d7819 */ /* 0x000fc4000001160d */
[----:B------:R-:W-:Y:S02]  /*0880*/  MOV R12, R11 ;  /* 0x0000000b000c7202 */ /* 0x000fe40000000f00 */
[----:B------:R-:W-:Y:S02]  /*0890*/  MOV R56, R10 ;  /* 0x0000000a00387202 */ /* 0x000fe40000000f00 */
[----:B------:R-:W-:Y:S02]  /*08a0*/  PRMT R78, R78, 0x5410, R8 ;  /* 0x000054104e4e7816 */ /* 0x000fe40000000008 */
[----:B------:R-:W-:Y:S02]  /*08b0*/  PRMT R80, R80, 0x5410, R5 ;  /* 0x0000541050507816 */ /* 0x000fe40000000005 */
[----:B------:R-:W-:Y:S02]  /*08c0*/  LOP3.LUT R8, R54, 0xe0, RZ, 0xc0, !PT ;  /* 0x000000e036087812 */ /* 0x000fe400078ec0ff */
[----:B------:R-:W-:-:S02]  /*08d0*/  LOP3.LUT R5, R4, 0xff, RZ, 0xc0, !PT ;  /* 0x000000ff04057812 */ /* 0x000fc400078ec0ff */
[----:B------:R-:W-:Y:S02]  /*08e0*/  PRMT R50, R50, 0x5410, R13 ;  /* 0x0000541032327816 */ /* 0x000fe4000000000d */
[----:B------:R-:W-:Y:S02]  /*08f0*/  PRMT R56, R56, 0x5410, R12 ;  /* 0x0000541038387816 */ /* 0x000fe4000000000c */
[----:B------:R-:W0:Y:S01]  /*0900*/  LDC.64 R12, c[0x0][0x398] ;  /* 0x0000e600ff0c7b82 */ /* 0x000e220000000a00 */
[----:B------:R-:W-:Y:S02]  /*0910*/  SHF.R.U32.HI R4, RZ, 0x1, R4 ;  /* 0x00000001ff047819 */ /* 0x000fe40000011604 */
[----:B------:R-:W-:Y:S02]  /*0920*/  VIADDMNMX R8, R5, -R8, RZ, !PT ;  /* 0x8000000805087246 */ /* 0x000fe400078001ff */
[----:B------:R-:W-:Y:S02]  /*0930*/  LOP3.LUT R29, R4, 0x7fffff80, RZ, 0xc0, !PT ;  /* 0x7fffff80041d7812 */ /* 0x000fe400078ec0ff */
[----:B------:R-:W-:-:S02]  /*0940*/  VIMNMX R8, PT, PT, R8, 0x20, PT ;  /* 0x0000002008087848 */ /* 0x000fc40003fe0100 */
[----:B------:R-:W-:Y:S02]  /*0950*/  SHF.R.U64 R60, R10, 0x10, R11 ;  /* 0x000000100a3c7819 */ /* 0x000fe4000000120b */
[----:B------:R-:W-:Y:S02]  /*0960*/  LEA R8, R8, R29, 0x2 ;  /* 0x0000001d08087211 */ /* 0x000fe400078e10ff */
[----:B------:R-:W-:Y:S02]  /*0970*/  MOV R10, R9 ;  /* 0x00000009000a7202 */ /* 0x000fe40000000f00 */
[----:B------:R-:W-:Y:S02]  /*0980*/  SHF.L.U32 R9, R54, 0x5, RZ ;  /* 0x0000000536097819 */ /* 0x000fe400000006ff */
[----:B------:R-:W-:Y:S02]  /*0990*/  I2FP.F32.U32 R8, R8 ;  /* 0x0000000800087245 */ /* 0x000fe40000201000 */
[----:B------:R-:W-:-:S02]  /*09a0*/  MOV R34, R30 ;  /* 0x0000001e00227202 */ /* 0x000fc40000000f00 */
[----:B------:R-:W-:Y:S02]  /*09b0*/  SHF.R.U64 R35, R30, 0x10, R31 ;  /* 0x000000101e237819 */ /* 0x000fe4000000121f */
[----:B------:R-:W-:Y:S01]  /*09c0*/  PRMT R66, R66, 0x5410, R10 ;  /* 0x0000541042427816 */ /* 0x000fe2000000000a */
[----:B------:R0:W0:Y:S01]  /*09d0*/  MUFU.RCP R30, R8 ;  /* 0x00000008001e7308 */ /* 0x0000220000001000 */
[----:B------:R-:W-:Y:S01]  /*09e0*/  LOP3.LUT R10, R9, 0x3e0, RZ, 0xc0, !PT ;  /* 0x000003e0090a7812 */ /* 0x000fe200078ec0ff */
[----:B------:R-:W-:Y:S01]  /*09f0*/  HADD2.F32 R34, -RZ, R34.H0_H0 ;  /* 0x20000022ff227230 */ /* 0x000fe20000004100 */
[----:B------:R-:W-:Y:S01]  /*0a00*/  MOV R44, R16 ;  /* 0x00000010002c7202 */ /* 0x000fe20000000f00 */
[----:B------:R-:W-:Y:S01]  /*0a10*/  HADD2.F32 R35, -RZ, R35.H0_H0 ;  /* 0x20000023ff237230 */ /* 0x000fe20000004100 */
[----:B------:R-:W-:Y:S02]  /*0a20*/  VIADDMNMX R10, R5, -R10, RZ, !PT ;  /* 0x8000000a050a7246 */ /* 0x000fe400078001ff */
[----:B------:R-:W-:-:S02]  /*0a30*/  SHF.R.U64 R46, R16, 0x10, R17 ;  /* 0x00000010102e7819 */ /* 0x000fc40000001211 */
[----:B------:R-:W-:Y:S02]  /*0a40*/  MOV R33, R31 ;  /* 0x0000001f00217202 */ /* 0x000fe40000000f00 */
[----:B------:R-:W-:Y:S01]  /*0a50*/  SHF.R.U32.HI R36, RZ, 0x10, R31 ;  /* 0x00000010ff247819 */ /* 0x000fe2000001161f */
[----:B------:R-:W-:Y:S01]  /*0a60*/  HADD2.F32 R31, -RZ, R6.H0_H0 ;  /* 0x20000006ff1f7230 */ /* 0x000fe20000004100 */
[--C-:B------:R-:W-:Y:S01]  /*0a70*/  SHF.R.U64 R38, R6, 0x10, R7.reuse ;  /* 0x0000001006267819 */ /* 0x100fe20000001207 */
[----:B------:R-:W-:Y:S01]  /*0a80*/  HADD2.F32 R33, -RZ, R33.H0_H0 ;  /* 0x20000021ff217230 */ /* 0x000fe20000004100 */
[----:B------:R-:W-:Y:S01]  /*0a90*/  SHF.R.U32.HI R37, RZ, 0x10, R7 ;  /* 0x00000010ff257819 */ /* 0x000fe20000011607 */
[----:B------:R-:W-:Y:S01]  /*0aa0*/  HADD2.F32 R36, -RZ, R36.H0_H0 ;  /* 0x20000024ff247230 */ /* 0x000fe20000004100 */
[----:B------:R-:W-:Y:S01]  /*0ab0*/  MOV R14, R17 ;  /* 0x00000011000e7202 */ /* 0x000fe20000000f00 */
[----:B------:R-:W-:Y:S01]  /*0ac0*/  HADD2.F32 R38, -RZ, R38.H0_H0 ;  /* 0x20000026ff267230 */ /* 0x000fe20000004100 */
[----:B------:R-:W-:Y:S01]  /*0ad0*/  SHF.R.U32.HI R16, RZ, 0x10, R17 ;  /* 0x00000010ff107819 */ /* 0x000fe20000011611 */
[----:B------:R-:W-:Y:S01]  /*0ae0*/  HADD2.F32 R37, -RZ, R37.H0_H0 ;  /* 0x20000025ff257230 */ /* 0x000fe20000004100 */
[----:B------:R-:W-:-:S02]  /*0af0*/  SHF.R.U32.HI R11, RZ, 0x10, R11 ;  /* 0x00000010ff0b7819 */ /* 0x000fc4000001160b */
[--C-:B------:R-:W-:Y:S02]  /*0b00*/  SHF.R.U64 R82, R2, 0x10, R3.reuse ;  /* 0x0000001002527819 */ /* 0x100fe40000001203 */
[----:B------:R-:W-:Y:S02]  /*0b10*/  SHF.R.U32.HI R9, RZ, 0x10, R3 ;  /* 0x00000010ff097819 */ /* 0x000fe40000011603 */
[----:B------:R-:W-:Y:S02]  /*0b20*/  VIMNMX R10, PT, PT, R10, 0x20, PT ;  /* 0x000000200a0a7848 */ /* 0x000fe40003fe0100 */
[----:B0-----:R-:W-:Y:S02]  /*0b30*/  LOP3.LUT P1, RZ, R12, UR4, RZ, 0xfc, !PT ;  /* 0x000000040cff7c12 */ /* 0x001fe4000f82fcff */
[----:B------:R-:W-:Y:S02]  /*0b40*/  PRMT R42, R42, 0x5410, R18 ;  /* 0x000054102a2a7816 */ /* 0x000fe40000000012 */
[----:B------:R-:W-:-:S02]  /*0b50*/  PRMT R44, R44, 0x5410, R14 ;  /* 0x000054102c2c7816 */ /* 0x000fc4000000000e */
[----:B------:R-:W-:Y:S02]  /*0b60*/  PRMT R46, R46, 0x5410, R16 ;  /* 0x000054102e2e7816 */ /* 0x000fe40000000010 */
[----:B------:R-:W-:Y:S02]  /*0b70*/  PRMT R48, R48, 0x5410, R15 ;  /* 0x0000541030307816 */ /* 0x000fe4000000000f */
[----:B------:R-:W-:Y:S02]  /*0b80*/  PRMT R60, R60, 0x5410, R11 ;  /* 0x000054103c3c7816 */ /* 0x000fe4000000000b */
[----:B------:R-:W-:Y:S02]  /*0b90*/  PRMT R82, R82, 0x5410, R9 ;  /* 0x0000541052527816 */ /* 0x000fe40000000009 */
[----:B------:R-:W-:Y:S02]  /*0ba0*/  LEA R29, R10, R29, 0x2 ;  /* 0x0000001d0a1d7211 */ /* 0x000fe400078e10ff */
[----:B-1234-:R-:W-:-:S13]  /*0bb0*/  LOP3.LUT P1, RZ, R13, UR5, RZ, 0xfc, P1 ;  /* 0x000000050dff7c12 */ /* 0x01efda000882fcff */
.L_x_10901:
        /* <DEDUP_REMOVED lines=35> */
.L_x_10863:
        /* <DEDUP_REMOVED lines=9> */
.L_x_10862:
        /* <DEDUP_REMOVED lines=12> */
.L_x_10864:
[----:B------:R-:W1:Y:S01]  /*0f40*/  @P1 LDC.64 R16, c[0x0][0x3a8] ;  /* 0x0000ea00ff101b82 */ /* 0x000e620000000a00 */
[C---:B0-----:R-:W-:Y:S01]  /*0f50*/  IADD3 R87, PT, PT, R52.reuse, 0x100, RZ ;  /* 0x0000010034577810 */ /* 0x041fe20007ffe0ff */
[----:B-1----:R-:W-:-:S05]  /*0f60*/  @P1 IMAD.WIDE.U32 R16, R52, 0x10, R16 ;  /* 0x0000001034101825 */ /* 0x002fca00078e0010 */
[----:B------:R0:W-:Y:S02]  /*0f70*/  @P1 STG.E.128 desc[UR6][R16.64], R12 ;  /* 0x0000000c10001986 */ /* 0x0001e4000c101d06 */
.L_x_10861:
[----:B------:R-:W-:Y:S05]  /*0f80*/  BSYNC.RECONVERGENT B0 ;  /* 0x0000000000007941 */ /* 0x000fea0003800200 */
.L_x_10860:
[----:B------:R-:W-:Y:S01]  /*0f90*/  ISETP.GE.U32.AND P0, PT, R28, 0x200, PT ;  /* 0x000002001c00780c */ /* 0x000fe20003f06070 */
[----:B------:R-:W-:Y:S03]  /*0fa0*/  BSSY.RECONVERGENT B0, `(.L_x_10865) ;  /* 0x000003d000007945 */ /* 0x000fe60003800200 */
[----:B0-----:R-:W-:-:S09]  /*0fb0*/  P2R R16, PR, RZ, 0x1 ;  /* 0x00000001ff107803 */ /* 0x001fd20000000000 */
        /* <DEDUP_REMOVED lines=32> */
.L_x_10867:
        /* <DEDUP_REMOVED lines=23> */
.L_x_10868:
[----:B------:R-:W0:Y:S02]  /*1330*/  @P1 LDC.64 R16, c[0x0][0x3a8] ;  /* 0x0000ea00ff101b82 */ /* 0x000e240000000a00 */
[C---:B0-----:R-:W-:Y:S01]  /*1340*/  @P1 IMAD.WIDE.U32 R16, R87.reuse, 0x10, R16 ;  /* 0x0000001057101825 */ /* 0x041fe200078e0010 */
[----:B------:R-:W-:-:S04]  /*1350*/  IADD3 R87, PT, PT, R87, 0x100, RZ ;  /* 0x0000010057577810 */ /* 0x000fc80007ffe0ff */
[----:B------:R0:W-:Y:S03]  /*1360*/  @P1 STG.E.128 desc[UR6][R16.64], R12 ;  /* 0x0000000c10001986 */ /* 0x0001e6000c101d06 */
.L_x_10866:
[----:B------:R-:W-:Y:S05]  /*1370*/  BSYNC.RECONVERGENT B0 ;  /* 0x0000000000007941 */ /* 0x000fea0003800200 */
.L_x_10865:
        /* <DEDUP_REMOVED lines=34> */
.L_x_10871:
        /* <DEDUP_REMOVED lines=23> */
.L_x_10872:
[----:B------:R-:W0:Y:S02]  /*1710*/  @P1 LDC.64 R16, c[0x0][0x3a8] ;  /* 0x0000ea00ff101b82 */ /* 0x000e240000000a00 */
[C---:B0-----:R-:W-:Y:S01]  /*1720*/  @P1 IMAD.WIDE.U32 R16, R87.reuse, 0x10, R16 ;  /* 0x0000001057101825 */ /* 0x041fe200078e0010 */
[----:B------:R-:W-:-:S04]  /*1730*/  IADD3 R87, PT, PT, R87, 0x100, RZ ;  /* 0x0000010057577810 */ /* 0x000fc80007ffe0ff */
[----:B------:R1:W-:Y:S03]  /*1740*/  @P1 STG.E.128 desc[UR6][R16.64], R12 ;  /* 0x0000000c10001986 */ /* 0x0003e6000c101d06 */
.L_x_10870:
[----:B------:R-:W-:Y:S05]  /*1750*/  BSYNC.RECONVERGENT B0 ;  /* 0x0000000000007941 */ /* 0x000fea0003800200 */
.L_x_10869:
        /* <DEDUP_REMOVED lines=34> */
.L_x_10875:
        /* <DEDUP_REMOVED lines=23> */
.L_x_10876:
[----:B------:R-:W0:Y:S02]  /*1af0*/  @P1 LDC.64 R16, c[0x0][0x3a8] ;  /* 0x0000ea00ff101b82 */ /* 0x000e240000000a00 */
[C---:B0-----:R-:W-:Y:S01]  /*1b00*/  @P1 IMAD.WIDE.U32 R16, R87.reuse, 0x10, R16 ;  /* 0x0000001057101825 */ /* 0x041fe200078e0010 */
[----:B------:R-:W-:-:S04]  /*1b10*/  IADD3 R87, PT, PT, R87, 0x100, RZ ;  /* 0x0000010057577810 */ /* 0x000fc80007ffe0ff */
[----:B------:R2:W-:Y:S03]  /*1b20*/  @P1 STG.E.128 desc[UR6][R16.64], R12 ;  /* 0x0000000c10001986 */ /* 0x0005e6000c101d06 */
.L_x_10874:
[----:B------:R-:W-:Y:S05]  /*1b30*/  BSYNC.RECONVERGENT B0 ;  /* 0x0000000000007941 */ /* 0x000fea0003800200 */
.L_x_10873:
[----:B------:R-:W-:Y:S01]  /*1b40*/  ISETP.GE.U32.AND P4, PT, R28, 0x500, PT ;  /* 0x000005001c00780c */ /* 0x000fe20003f86070 */
[----:B------:R-:W-:-:S12]  /*1b50*/  BSSY.RECONVERGENT B0, `(.L_x_10877) ;  /* 0x000003c000007945 */ /* 0x000fd80003800200 */
[----:B------:R-:W-:Y:S05]  /*1b60*/  @!P4 BRA `(.L_x_10878) ;  /* 0x0000000000e8c947 */ /* 0x000fea0003800000 */
[----:B------:R-:W-:Y:S01]  /*1b70*/  ISETP.NE.U32.AND P5, PT, RZ, UR12, PT ;  /* 0x0000000cff007c0c */ /* 0x000fe2000bfa5070 */
[----:B012---:R-:W0:Y:S01]  /*1b80*/  LDC.64 R16, c[0x0][0x390] ;  /* 0x0000e400ff107b82 */ /* 0x007e220000000a00 */
        /* <DEDUP_REMOVED lines=29> */
.L_x_10879:
        /* <DEDUP_REMOVED lines=23> */
.L_x_10880:
[----:B------:R-:W0:Y:S02]  /*1ed0*/  @P1 LDC.64 R16, c[0x0][0x3a8] ;  /* 0x0000ea00ff101b82 */ /* 0x000e240000000a00 */
[C---:B0-----:R-:W-:Y:S01]  /*1ee0*/  @P1 IMAD.WIDE.U32 R16, R87.reuse, 0x10, R16 ;  /* 0x0000001057101825 */ /* 0x041fe200078e0010 */
[----:B------:R-:W-:-:S04]  /*1ef0*/  IADD3 R87, PT, PT, R87, 0x100, RZ ;  /* 0x0000010057577810 */ /* 0x000fc80007ffe0ff */
[----:B------:R3:W-:Y:S03]  /*1f00*/  @P1 STG.E.128 desc[UR6][R16.64], R12 ;  /* 0x0000000c10001986 */ /* 0x0007e6000c101d06 */
.L_x_10878:
[----:B------:R-:W-:Y:S05]  /*1f10*/  BSYNC.RECONVERGENT B0 ;  /* 0x0000000000007941 */ /* 0x000fea0003800200 */
.L_x_10877:
[----:B------:R-:W-:Y:S01]  /*1f20*/  ISETP.GE.U32.AND P5, PT, R28, 0x600, PT ;  /* 0x000006001c00780c */ /* 0x000fe20003fa6070 */
[----:B------:R-:W-:-:S12]  /*1f30*/  BSSY.RECONVERGENT B0, `(.L_x_10881) ;  /* 0x000003b000007945 */ /* 0x000fd80003800200 */
[----:B------:R-:W-:Y:S05]  /*1f40*/  @!P5 BRA `(.L_x_10882) ;  /* 0x0000000000e4d947 */ /* 0x000fea0003800000 */
[----:B------:R-:W-:-:S04]  /*1f50*/  ISETP.NE.U32.AND P0, PT, RZ, UR12, PT ;  /* 0x0000000cff007c0c */ /* 0x000fc8000bf05070 */
[----:B------:R-:W-:-:S13]  /*1f60*/  ISETP.NE.AND.EX P0, PT, RZ, UR13, PT, P0 ;  /* 0x0000000dff007c0c */ /* 0x000fda000bf05300 */
[----:B0123--:R-:W0:Y:S02]  /*1f70*/  @P0 LDC.64 R16, c[0x0][0x398] ;  /* 0x0000e600ff100b82 */ /* 0x00fe240000000a00 */
        /* <DEDUP_REMOVED lines=28> */
.L_x_10883:
        /* <DEDUP_REMOVED lines=23> */
.L_x_10884:
[----:B------:R-:W0:Y:S02]  /*22b0*/  @P1 LDC.64 R16, c[0x0][0x3a8] ;  /* 0x0000ea00ff101b82 */ /* 0x000e240000000a00 */
[----:B0-----:R-:W-:-:S05]  /*22c0*/  @P1 IMAD.WIDE.U32 R16, R87, 0x10, R16 ;  /* 0x0000001057101825 */ /* 0x001fca00078e0010 */
[----:B------:R4:W-:Y:S02]  /*22d0*/  @P1 STG.E.128 desc[UR6][R16.64], R12 ;  /* 0x0000000c10001986 */ /* 0x0009e4000c101d06 */
.L_x_10882:
[----:B------:R-:W-:Y:S05]  /*22e0*/  BSYNC.RECONVERGENT B0 ;  /* 0x0000000000007941 */ /* 0x000fea0003800200 */
.L_x_10881:
[----:B01234-:R-:W-:Y:S01]  /*22f0*/  FADD.FTZ R16, RZ, R39 ;  /* 0x00000027ff107221 */ /* 0x01ffe20000010000 */
[C---:B------:R-:W-:Y:S01]  /*2300*/  ISETP.GE.U32.AND P0, PT, R28.reuse, 0x100, PT ;  /* 0x000001001c00780c */ /* 0x040fe20003f06070 */
[----:B------:R-:W-:Y:S01]  /*2310*/  BSSY.RECONVERGENT B0, `(.L_x_10885) ;  /* 0x0000076000007945 */ /* 0x000fe20003800200 */
[C---:B------:R-:W-:Y:S01]  /*2320*/  ISETP.GT.U32.AND P6, PT, R28.reuse, 0x1ff, PT ;  /* 0x000001ff1c00780c */ /* 0x040fe20003fc4070 */
[----:B------:R-:W-:Y:S01]  /*2330*/  FADD.FTZ R16, R41, R16 ;  /* 0x0000001029107221 */ /* 0x000fe20000010000 */
[----:B------:R-:W-:Y:S01]  /*2340*/  P2R R17, PR, RZ, 0x2 ;  /* 0x00000002ff117803 */ /* 0x000fe20000000000 */
[----:B------:R-:W-:Y:S01]  /*2350*/  HFMA2 R70, -RZ, RZ, 0, 0 ;  /* 0x00000000ff467431 */ /* 0x000fe200000001ff */
        /* <DEDUP_REMOVED lines=47> */
[----:B------:R-:W-:-:S04]  /*2650*/  FFMA.FTZ R17, R64, R64, R17 ;  /* 0x0000004040117223 */ /* 0x000fc80000010011 */
        /* <DEDUP_REMOVED lines=65> */
.L_x_10886:
[----:B------:R-:W-:Y:S05]  /*2a70*/  BSYNC.RECONVERGENT B0 ;  /* 0x0000000000007941 */ /* 0x000fea0003800200 */
.L_x_10885:
        /* <DEDUP_REMOVED lines=13> */
.L_x_10888:
[----:B------:R-:W-:Y:S05]  /*2b50*/  BSYNC.RECONVERGENT B0 ;  /* 0x0000000000007941 */ /* 0x000fea0003800200 */
.L_x_10887:
[----:B------:R-:W1:Y:S01]  /*2b60*/  SHFL.DOWN PT, R19, R70, 0x4, 0x1f ;  /* 0x08801f0046137f89 */ /* 0x000e6200000e0000 */
[-C--:B------:R-:W-:Y:S01]  /*2b70*/  I2FP.F32.S32 R72, R70.reuse ;  /* 0x0000004600487245 */ /* 0x080fe20000201400 */
[----:B------:R-:W-:Y:S01]  /*2b80*/  BSSY.RECONVERGENT B0, `(.L_x_10889) ;  /* 0x000005a000007945 */ /* 0x000fe20003800200 */
[----:B------:R-:W-:Y:S01]  /*2b90*/  ISETP.NE.AND P6, PT, RZ, UR8, PT ;  /* 0x00000008ff007c0c */ /* 0x000fe2000bfc5270 */
[----:B0-----:R-:W0:Y:S01]  /*2ba0*/  SHFL.DOWN PT, R87, R16, 0x4, 0x1f ;  /* 0x08801f0010577f89 */ /* 0x001e2200000e0000 */
[----:B-1----:R-:W-:Y:S02]  /*2bb0*/  IADD3 R64, PT, PT, R19, R70, RZ ;  /* 0x0000004613407210 */ /* 0x002fe40007ffe0ff */
[----:B------:R-:W-:Y:S01]  /*2bc0*/  I2FP.F32.S32 R84, R19 ;  /* 0x0000001300547245 */ /* 0x000fe20000201400 */
[----:B------:R-:W-:Y:S01]  /*2bd0*/  SHFL.DOWN PT, R70, R17, 0x4, 0x1f ;  /* 0x08801f0011467f89 */ /* 0x000fe200000e0000 */
[----:B------:R-:W-:-:S03]  /*2be0*/  I2FP.F32.S32 R18, R64 ;  /* 0x0000004000127245 */ /* 0x000fc60000201400 */
[----:B------:R-:W1:Y:S01]  /*2bf0*/  SHFL.DOWN PT, R91, R64, 0x2, 0x1f ;  /* 0x08401f00405b7f89 */ /* 0x000e6200000e0000 */
[----:B------:R-:W2:Y:S01]  /*2c00*/  MUFU.RCP R58, R18 ;  /* 0x00000012003a7308 */ /* 0x000ea20000001000 */
[C---:B0-----:R-:W-:Y:S01]  /*2c10*/  FMUL.FTZ R19, R87.reuse, R84 ;  /* 0x0000005457137220 */ /* 0x041fe20000410000 */
[----:B------:R-:W-:-:S03]  /*2c20*/  FADD.FTZ R87, -R87, R16 ;  /* 0x0000001057577221 */ /* 0x000fc60000010100 */
[----:B------:R-:W-:Y:S01]  /*2c30*/  FFMA.FTZ R19, R72, R16, R19 ;  /* 0x0000001048137223 */ /* 0x000fe20000010013 */
[----:B------:R-:W-:-:S04]  /*2c40*/  FMUL.FTZ R87, R87, R87 ;  /* 0x0000005757577220 */ /* 0x000fc80000410000 */
[----:B------:R-:W-:-:S04]  /*2c50*/  FMUL.FTZ R87, R87, R72 ;  /* 0x0000004857577220 */ /* 0x000fc80000410000 */
[----:B------:R-:W-:Y:S01]  /*2c60*/  FMUL.FTZ R84, R87, R84 ;  /* 0x0000005457547220 */ /* 0x000fe20000410000 */
[----:B--2---:R-:W-:-:S05]  /*2c70*/  FMUL.FTZ R89, R58, R19 ;  /* 0x000000133a597220 */ /* 0x004fca0000410000 */
[----:B------:R-:W0:Y:S01]  /*2c80*/  SHFL.DOWN PT, R62, R89, 0x2, 0x1f ;  /* 0x08401f00593e7f89 */ /* 0x000e2200000e0000 */
[-C--:B-1----:R-:W-:Y:S02]  /*2c90*/  IADD3 R86, PT, PT, R64, R91.reuse, RZ ;  /* 0x0000005b40567210 */ /* 0x082fe40007ffe0ff */
[----:B------:R-:W-:Y:S02]  /*2ca0*/  I2FP.F32.S32 R91, R91 ;  /* 0x0000005b005b7245 */ /* 0x000fe40000201400 */
[----:B------:R-:W-:Y:S01]  /*2cb0*/  I2FP.F32.S32 R16, R86 ;  /* 0x0000005600107245 */ /* 0x000fe20000201400 */
[----:B------:R-:W1:Y:S03]  /*2cc0*/  SHFL.DOWN PT, R95, R86, 0x1, 0x1f ;  /* 0x08201f00565f7f89 */ /* 0x000e6600000e0000 */
[----:B------:R-:W2:Y:S01]  /*2cd0*/  MUFU.RCP R19, R16 ;  /* 0x0000001000137308 */ /* 0x000ea20000001000 */
[----:B0-----:R-:W-:Y:S01]  /*2ce0*/  FMUL.FTZ R93, R62, R91 ;  /* 0x0000005b3e5d7220 */ /* 0x001fe20000410000 */
[----:B------:R-:W-:-:S03]  /*2cf0*/  FADD.FTZ R62, R89, -R62 ;  /* 0x8000003e593e7221 */ /* 0x000fc60000010000 */
[----:B------:R-:W-:Y:S01]  /*2d00*/  FFMA.FTZ R64, R18, R89, R93 ;  /* 0x0000005912407223 */ /* 0x000fe2000001005d */
[----:B------:R-:W-:Y:S01]  /*2d10*/  FMUL.FTZ R89, R62, R62 ;  /* 0x0000003e3e597220 */ /* 0x000fe20000410000 */
[-C--:B-1----:R-:W-:Y:S01]  /*2d20*/  I2FP.F32.S32 R97, R95.reuse ;  /* 0x0000005f00617245 */ /* 0x082fe20000201400 */
[----:B------:R-:W0:Y:S01]  /*2d30*/  LDC R62, c[0x0][0x448] ;  /* 0x00011200ff3e7b82 */ /* 0x000e220000000800 */
[----:B--2---:R-:W-:Y:S01]  /*2d40*/  FMUL.FTZ R93, R19, R64 ;  /* 0x00000040135d7220 */ /* 0x004fe20000410000 */
[----:B------:R-:W-:Y:S01]  /*2d50*/  IADD3 R64, PT, PT, R86, R95, RZ ;  /* 0x0000005f56407210 */ /* 0x000fe20007ffe0ff */
[----:B------:R-:W-:Y:S01]  /*2d60*/  FADD.FTZ R95, R70, R17 ;  /* 0x00000011465f7221 */ /* 0x000fe20000010000 */
[----:B------:R-:W-:Y:S02]  /*2d70*/  FMUL.FTZ R18, R18, R89 ;  /* 0x0000005912127220 */ /* 0x000fe40000410000 */
[----:B------:R-:W1:Y:S01]  /*2d80*/  SHFL.DOWN PT, R72, R93, 0x1, 0x1f ;  /* 0x08201f005d487f89 */ /* 0x000e6200000e0000 */
[----:B------:R-:W-:Y:S01]  /*2d90*/  I2FP.F32.S32 R64, R64 ;  /* 0x0000004000407245 */ /* 0x000fe20000201400 */
[----:B------:R-:W-:Y:S01]  /*2da0*/  FFMA.FTZ R84, R58, R84, R95 ;  /* 0x000000543a547223 */ /* 0x000fe2000001005f */
[----:B------:R-:W-:-:S04]  /*2db0*/  FMUL.FTZ R91, R18, R91 ;  /* 0x0000005b125b7220 */ /* 0x000fc80000410000 */
[----:B------:R-:W2:Y:S01]  /*2dc0*/  MUFU.RCP R64, R64 ;  /* 0x0000004000407308 */ /* 0x000ea20000001000 */
[----:B-1----:R-:W-:Y:S01]  /*2dd0*/  FMUL.FTZ R87, R72, R97 ;  /* 0x0000006148577220 */ /* 0x002fe20000410000 */
[----:B------:R-:W-:-:S03]  /*2de0*/  FADD.FTZ R72, R93, -R72 ;  /* 0x800000485d487221 */ /* 0x000fc60000010000 */
[----:B------:R-:W-:-:S04]  /*2df0*/  FFMA.FTZ R87, R16, R93, R87 ;  /* 0x0000005d10577223 */ /* 0x000fc80000010057 */
[----:B--2---:R-:W-:-:S06]  /*2e00*/  FMUL.FTZ R87, R64, R87 ;  /* 0x0000005740577220 */ /* 0x004fcc0000410000 */
[----:B------:R-:W1:Y:S02]  /*2e10*/  SHFL.IDX PT, R87, R87, RZ, 0x1f ;  /* 0x00001fff57577589 */ /* 0x000e6400000e0000 */
[C---:B-1----:R-:W-:Y:S01]  /*2e20*/  FMUL.FTZ R17, R87.reuse, R87 ;  /* 0x0000005757117220 */ /* 0x042fe20000410000 */
[----:B------:R-:W-:-:S04]  /*2e30*/  FSEL R58, R87, RZ, !P6 ;  /* 0x000000ff573a7208 */ /* 0x000fc80007000000 */
[----:B------:R-:W-:Y:S02]  /*2e40*/  FSEL R95, R17, RZ, P6 ;  /* 0x000000ff115f7208 */ /* 0x000fe40003000000 */
[----:B------:R-:W1:Y:S01]  /*2e50*/  SHFL.DOWN PT, R17, R84, 0x2, 0x1f ;  /* 0x08401f0054117f89 */ /* 0x000e6200000e0000 */
[----:B------:R-:W-:Y:S01]  /*2e60*/  ISETP.NE.AND P6, PT, R54, RZ, PT ;  /* 0x000000ff3600720c */ /* 0x000fe20003fc5270 */
[----:B-1----:R-:W-:Y:S01]  /*2e70*/  FADD.FTZ R18, R84, R17 ;  /* 0x0000001154127221 */ /* 0x002fe20000010000 */
[----:B------:R-:W-:-:S03]  /*2e80*/  FMUL.FTZ R17, R72, R72 ;  /* 0x0000004848117220 */ /* 0x000fc60000410000 */
[----:B------:R-:W-:Y:S01]  /*2e90*/  FFMA.FTZ R91, R19, R91, R18 ;  /* 0x0000005b135b7223 */ /* 0x000fe20000010012 */
[----:B------:R-:W-:-:S04]  /*2ea0*/  FMUL.FTZ R16, R16, R17 ;  /* 0x0000001110107220 */ /* 0x000fc80000410000 */
[----:B------:R-:W1:Y:S01]  /*2eb0*/  SHFL.DOWN PT, R18, R91, 0x1, 0x1f ;  /* 0x08201f005b127f89 */ /* 0x000e6200000e0000 */
[----:B------:R-:W-:Y:S01]  /*2ec0*/  FMUL.FTZ R16, R16, R97 ;  /* 0x0000006110107220 */ /* 0x000fe20000410000 */
[----:B-1----:R-:W-:Y:S02]  /*2ed0*/  FADD.FTZ R17, R91, R18 ;  /* 0x000000125b117221 */ /* 0x002fe40000010000 */
[----:B------:R-:W1:Y:S02]  /*2ee0*/  @!P6 LDC.64 R18, c[0x0][0x3c0] ;  /* 0x0000f000ff12eb82 */ /* 0x000e640000000a00 */
[----:B------:R-:W-:-:S05]  /*2ef0*/  FFMA.FTZ R64, R64, R16, R17 ;  /* 0x0000001040407223 */ /* 0x000fca0000010011 */
[----:B------:R-:W0:Y:S01]  /*2f00*/  SHFL.IDX PT, R89, R64, RZ, 0x1f ;  /* 0x00001fff40597589 */ /* 0x000e2200000e0000 */
[----:B------:R-:W2:Y:S01]  /*2f10*/  @!P6 LDC.64 R16, c[0x0][0x3c8] ;  /* 0x0000f200ff10eb82 */ /* 0x000ea20000000a00 */
[----:B-1----:R-:W-:-:S05]  /*2f20*/  @!P6 IMAD.WIDE R18, R0, 0x4, R18 ;  /* 0x000000040012e825 */ /* 0x002fca00078e0212 */
[----:B------:R1:W-:Y:S01]  /*2f30*/  @!P6 STG.E desc[UR6][R18.64], R87 ;  /* 0x000000571200e986 */ /* 0x0003e2000c101906 */
[----:B0-----:R-:W-:Y:S01]  /*2f40*/  FFMA.FTZ R62, R89, UR9, R62 ;  /* 0x00000009593e7c23 */ /* 0x001fe2000801003e */
[----:B--2---:R-:W-:-:S04]  /*2f50*/  @!P6 IMAD.WIDE R16, R0, 0x4, R16 ;  /* 0x000000040010e825 */ /* 0x004fc800078e0210 */
[----:B------:R-:W-:-:S04]  /*2f60*/  FADD.FTZ R62, R62, R95 ;  /* 0x0000005f3e3e7221 */ /* 0x000fc80000010000 */
[----:B------:R-:W0:Y:S02]  /*2f70*/  MUFU.RSQ R89, R62 ;  /* 0x0000003e00597308 */ /* 0x000e240000001400 */
[----:B0-----:R1:W-:Y:S01]  /*2f80*/  @!P6 STG.E desc[UR6][R16.64], R89 ;  /* 0x000000591000e986 */ /* 0x0013e2000c101906 */
[----:B------:R-:W-:Y:S05]  /*2f90*/  @!P0 BRA `(.L_x_10890) ;  /* 0x0000000000608947 */ /* 0x000fea0003800000 */
[--C-:B-1----:R-:W-:Y:S01]  /*2fa0*/  FADD.FTZ R16, R39, -R58.reuse ;  /* 0x8000003a27107221 */ /* 0x102fe20000010000 */
[----:B------:R-:W0:Y:S01]  /*2fb0*/  LDC.64 R86, c[0x0][0x428] ;  /* 0x00010a00ff567b82 */ /* 0x000e220000000a00 */
[----:B------:R-:W-:Y:S02]  /*2fc0*/  HADD2.F32 R17, -RZ, R40.H0_H0 ;  /* 0x20000028ff117230 */ /* 0x000fe40000004100 */
[----:B------:R-:W-:Y:S01]  /*2fd0*/  FADD.FTZ R18, R41, -R58 ;  /* 0x8000003a29127221 */ /* 0x000fe20000010000 */
[----:B------:R-:W-:Y:S02]  /*2fe0*/  HADD2.F32 R19, -RZ, R26.H0_H0 ;  /* 0x2000001aff137230 */ /* 0x000fe40000004100 */
[----:B------:R-:W-:Y:S01]  /*2ff0*/  FMUL.FTZ R16, R89, R16 ;  /* 0x0000001059107220 */ /* 0x000fe20000410000 */
[----:B------:R-:W-:Y:S02]  /*3000*/  HADD2.F32 R62, -RZ, R42.H0_H0 ;  /* 0x2000002aff3e7230 */ /* 0x000fe40000004100 */
[----:B------:R-:W-:-:S02]  /*3010*/  HADD2.F32 R64, -RZ, R74.H0_H0 ;  /* 0x2000004aff407230 */ /* 0x000fc40000004100 */
[----:B------:R-:W-:Y:S01]  /*3020*/  FFMA.FTZ R16, R16, R17, R19 ;  /* 0x0000001110107223 */ /* 0x000fe20000010013 */
[----:B------:R-:W-:Y:S01]  /*3030*/  FMUL.FTZ R17, R89, R18 ;  /* 0x0000001259117220 */ /* 0x000fe20000410000 */
[----:B------:R-:W-:Y:S01]  /*3040*/  FADD.FTZ R18, R43, -R58 ;  /* 0x8000003a2b127221 */ /* 0x000fe20000010000 */
[----:B------:R-:W-:Y:S02]  /*3050*/  HADD2.F32 R19, -RZ, R40.H1_H1 ;  /* 0x30000028ff137230 */ /* 0x000fe40000004100 */
[----:B------:R-:W-:Y:S02]  /*3060*/  HADD2.F32 R91, -RZ, R27.H0_H0 ;  /* 0x2000001bff5b7230 */ /* 0x000fe40000004100 */
[----:B------:R-:W-:Y:S01]  /*3070*/  FFMA.FTZ R17, R17, R62, R64 ;  /* 0x0000003e11117223 */ /* 0x000fe20000010040 */
[----:B------:R-:W-:Y:S01]  /*3080*/  FMUL.FTZ R18, R89, R18 ;  /* 0x0000001259127220 */ /* 0x000fe20000410000 */
[----:B------:R-:W-:Y:S01]  /*3090*/  FADD.FTZ R62, R45, -R58 ;  /* 0x8000003a2d3e7221 */ /* 0x000fe20000010000 */
[----:B------:R-:W-:-:S02]  /*30a0*/  HADD2.F32 R64, -RZ, R74.H1_H1 ;  /* 0x3000004aff407230 */ /* 0x000fc40000004100 */
[----:B------:R-:W-:Y:S01]  /*30b0*/  FFMA.FTZ R18, R18, R19, R91 ;  /* 0x0000001312127223 */ /* 0x000fe2000001005b */
[----:B------:R-:W-:Y:S01]  /*30c0*/  FMUL.FTZ R19, R89, R62 ;  /* 0x0000003e59137220 */ /* 0x000fe20000410000 */
[----:B------:R-:W-:Y:S02]  /*30d0*/  HADD2.F32 R62, -RZ, R42.H1_H1 ;  /* 0x3000002aff3e7230 */ /* 0x000fe40000004100 */
[C---:B0-----:R-:W-:Y:S01]  /*30e0*/  IMAD.WIDE.U32 R86, R52.reuse, 0x10, R86 ;  /* 0x0000001034567825 */ /* 0x041fe200078e0056 */
[----:B------:R-:W-:-:S03]  /*30f0*/  IADD3 R52, PT, PT, R52, 0x100, RZ ;  /* 0x0000010034347810 */ /* 0x000fc60007ffe0ff */
[----:B------:R-:W-:-:S05]  /*3100*/  FFMA.FTZ R19, R19, R62, R64 ;  /* 0x0000003e13137223 */ /* 0x000fca0000010040 */
[----:B------:R0:W-:Y:S02]  /*3110*/  STG.E.128 desc[UR6][R86.64], R16 ;  /* 0x0000001056007986 */ /* 0x0001e4000c101d06 */
.L_x_10890:
[----:B------:R-:W-:Y:S05]  /*3120*/  BSYNC.RECONVERGENT B0 ;  /* 0x0000000000007941 */ /* 0x000fea0003800200 */
.L_x_10889:
[----:B------:R-:W-:Y:S01]  /*3130*/  ISETP.GE.U32.AND P6, PT, R28, 0x200, PT ;  /* 0x000002001c00780c */ /* 0x000fe20003fc6070 */
[----:B------:R-:W-:-:S12]  /*3140*/  BSSY.RECONVERGENT B0, `(.L_x_10891) ;  /* 0x000001a000007945 */ /* 0x000fd80003800200 */
[----:B------:R-:W-:Y:S05]  /*3150*/  @!P6 BRA `(.L_x_10892) ;  /* 0x000000000060e947 */ /* 0x000fea0003800000 */
[--C-:B01----:R-:W-:Y:S01]  /*3160*/  FADD.FTZ R16, R47, -R58.reuse ;  /* 0x8000003a2f107221 */ /* 0x103fe20000010000 */
        /* <DEDUP_REMOVED lines=23> */
.L_x_10892:
[----:B------:R-:W-:Y:S05]  /*32e0*/  BSYNC.RECONVERGENT B0 ;  /* 0x0000000000007941 */ /* 0x000fea0003800200 */
.L_x_10891:
[----:B------:R-:W-:Y:S04]  /*32f0*/  BSSY.RECONVERGENT B0, `(.L_x_10893) ;  /* 0x000001a000007945 */ /* 0x000fe80003800200 */
[----:B------:R-:W-:Y:S05]  /*3300*/  @!P2 BRA `(.L_x_10894) ;  /* 0x000000000060a947 */ /* 0x000fea0003800000 */
[--C-:B012---:R-:W-:Y:S01]  /*3310*/  FADD.FTZ R16, R55, -R58.reuse ;  /* 0x8000003a37107221 */ /* 0x107fe20000010000 */
        /* <DEDUP_REMOVED lines=23> */
.L_x_10894:
[----:B------:R-:W-:Y:S05]  /*3490*/  BSYNC.RECONVERGENT B0 ;  /* 0x0000000000007941 */ /* 0x000fea0003800200 */
.L_x_10893:
[----:B------:R-:W-:Y:S04]  /*34a0*/  BSSY.RECONVERGENT B0, `(.L_x_10895) ;  /* 0x000001a000007945 */ /* 0x000fe80003800200 */
[----:B------:R-:W-:Y:S05]  /*34b0*/  @!P3 BRA `(.L_x_10896) ;  /* 0x000000000060b947 */ /* 0x000fea0003800000 */
[--C-:B0123--:R-:W-:Y:S01]  /*34c0*/  FADD.FTZ R16, R63, -R58.reuse ;  /* 0x8000003a3f107221 */ /* 0x10ffe20000010000 */
        /* <DEDUP_REMOVED lines=23> */
.L_x_10896:
[----:B------:R-:W-:Y:S05]  /*3640*/  BSYNC.RECONVERGENT B0 ;  /* 0x0000000000007941 */ /* 0x000fea0003800200 */
.L_x_10895:
[----:B------:R-:W-:Y:S04]  /*3650*/  BSSY.RECONVERGENT B0, `(.L_x_10897) ;  /* 0x000001a000007945 */ /* 0x000fe80003800200 */
[----:B------:R-:W-:Y:S05]  /*3660*/  @!P4 BRA `(.L_x_10898) ;  /* 0x000000000060c947 */ /* 0x000fea0003800000 */
[--C-:B01234-:R-:W-:Y:S01]  /*3670*/  FADD.FTZ R16, R71, -R58.reuse ;  /* 0x8000003a47107221 */ /* 0x11ffe20000010000 */
        /* <DEDUP_REMOVED lines=23> */
.L_x_10898:
[----:B------:R-:W-:Y:S05]  /*37f0*/  BSYNC.RECONVERGENT B0 ;  /* 0x0000000000007941 */ /* 0x000fea0003800200 */
.L_x_10897:
[----:B------:R-:W-:Y:S04]  /*3800*/  BSSY.RECONVERGENT B0, `(.L_x_10899) ;  /* 0x0000011000007945 */ /* 0x000fe80003800200 */
[----:B------:R-:W-:Y:S05]  /*3810*/  @!P5 BRA `(.L_x_10900) ;  /* 0x00000000003cd947 */ /* 0x000fea0003800000 */
[----:B01234-:R-:W0:Y:S01]  /*3820*/  LDC.64 R86, c[0x0][0x428] ;  /* 0x00010a00ff567b82 */ /* 0x01fe220000000a00 */
        /* <DEDUP_REMOVED lines=12> */
[----:B0-----:R-:W-:-:S05]  /*38f0*/  IMAD.WIDE.U32 R86, R52, 0x10, R86 ;  /* 0x0000001034567825 */ /* 0x001fca00078e0056 */
[----:B------:R0:W-:Y:S02]  /*3900*/  STG.E.128 desc[UR6][R86.64], R16 ;  /* 0x0000001056007986 */ /* 0x0001e4000c101d06 */
.L_x_10900:
[----:B------:R-:W-:Y:S05]  /*3910*/  BSYNC.RECONVERGENT B0 ;  /* 0x0000000000007941 */ /* 0x000fea0003800200 */
.L_x_10899:
[----:B01234-:R-:W0:Y:S01]  /*3920*/  LDC.64 R16, c[0x0][0x380] ;  /* 0x0000e000ff107b82 */ /* 0x01fe220000000a00 */
[----:B------:R-:W-:Y:S01]  /*3930*/  UPLOP3.LUT UP1, UPT, UPT, UPT, UP1, 0x40, 0x4 ;  /* 0x000000000004789c */ /* 0x000fe20003f2e810 */
[----:B0-----:R-:W-:-:S04]  /*3940*/  IADD3 R0, PT, PT, R0, R16, RZ ;  /* 0x0000001000007210 */ /* 0x001fc80007ffe0ff */
[----:B------:R-:W-:-:S13]  /*3950*/  ISETP.GE.AND P2, PT, R0, R17, PT ;  /* 0x000000110000720c */ /* 0x000fda0003f46270 */
[----:B------:R-:W-:Y:S05]  /*3960*/  @!P2 BRA `(.L_x_10901) ;  /* 0xffffffd00094a947 */ /* 0x000fea000383ffff */
[----:B------:R-:W-:Y:S05]  /*3970*/  EXIT ;  /* 0x000000000000794d */ /* 0x000fea0003800000 */
.L_x_10902:
        /* <DEDUP_REMOVED lines=16> */
.L_x_13730:


//--------------------- .text._ZN10layer_norm31ln_parallel_residual_fwd_kernelINS_13Kernel_traitsI6__halfffffjLj6144ELj1ELj1ELj8ELj16ENS_18Kernel_traits_baseILj6144ES2_ffffjLj256EEEEELb0ELb1ELb1EEEvNS_9FwdParamsE --------------------------
	.section	.text._ZN10layer_norm31ln_parallel_residual_fwd_kernelINS_13Kernel_traitsI6__halfffffjLj6144ELj1ELj1ELj8ELj16ENS_18Kernel_traits_baseILj6144ES2_ffffjLj256EEEEELb0ELb1ELb1EEEvNS_9FwdParamsE,"ax",@progbits
	.align	128
        .global         _ZN10layer_norm31ln_parallel_residual_fwd_kernelINS_13Kernel_traitsI6__halfffffjLj6144ELj1ELj1ELj8ELj16ENS_18Kernel_traits_baseILj6144ES2_ffffjLj256EEEEELb0ELb1ELb1EEEvNS_9FwdParamsE
        .type           _ZN10layer_norm31ln_parallel_residual_fwd_kernelINS_13Kernel_traitsI6__halfffffjLj6144ELj1ELj1ELj8ELj16ENS_18Kernel_traits_baseILj6144ES2_ffffjLj256EEEEELb0ELb1ELb1EEEvNS_9FwdParamsE,@function
        .size           _ZN10layer_norm31ln_parallel_residual_fwd_kernelINS_13Kernel_traitsI6__halfffffjLj6144ELj1ELj1ELj8ELj16ENS_18Kernel_traits_baseILj6144ES2_ffffjLj256EEEEELb0ELb1ELb1EEEvNS_9FwdParamsE,(.L_x_13731 - _ZN10layer_norm31ln_parallel_residual_fwd_kernelINS_13Kernel_traitsI6__halfffffjLj6144ELj1ELj1ELj8ELj16ENS_18Kernel_traits_baseILj6144ES2_ffffjLj256EEEEELb0ELb1ELb1EEEvNS_9FwdParamsE)
        .other          _ZN10layer_norm31ln_parallel_residual_fwd_kernelINS_13Kernel_traitsI6__halfffffjLj6144ELj1ELj1ELj8ELj16ENS_18Kernel_traits_baseILj6144ES2_ffffjLj256EEEEELb0ELb1ELb1EEEvNS_9FwdParamsE,@"STO_CUDA_ENTRY STV_DEFAULT"
_ZN10layer_norm31ln_parallel_residual_fwd_kernelINS_13Kernel_traitsI6__halfffffjLj6144ELj1ELj1ELj8ELj16ENS_18Kernel_traits_baseILj6144ES2_ffffjLj256EEEEELb0ELb1ELb1EEEvNS_9FwdParamsE:
.text._ZN10layer_norm31ln_parallel_residual_fwd_kernelINS_13Kernel_traitsI6__halfffffjLj6144ELj1ELj1ELj8ELj16ENS_18Kernel_traits_baseILj6144ES2_ffffjLj256EEEEELb0ELb1ELb1EEEvNS_9FwdParamsE:
[----:B------:R-:W-:Y:S01]  /*0000*/  LDC R1, c[0x0][0x37c] ;  /* 0x0000df00ff017b82 */ /* 0x000fe20000000800 */
[----:B------:R-:W0:Y:S07]  /*0010*/  S2R R0, SR_TID.X ;  /* 0x0000000000007919 */ /* 0x000e2e0000002100 */
[----:B------:R-:W0:Y:S01]  /*0020*/  LDC.64 R4, c[0x0][0x3d0] ;  /* 0x0000f400ff047b82 */ /* 0x000e220000000a00 */
[----:B------:R-:W1:Y:S01]  /*0030*/  LDCU.64 UR6, c[0x0][0x358] ;  /* 0x00006b00ff0677ac */ /* 0x000e620008000a00 */
[----:B------:R-:W2:Y:S01]  /*0040*/  LDCU.64 UR4, c[0x0][0x438] ;  /* 0x00008700ff0477ac */ /* 0x000ea20008000a00 */
[----:B0-----:R-:W-:-:S05]  /*0050*/  IMAD.WIDE.U32 R4, R0, 0x8, R4 ;  /* 0x0000000800047825 */ /* 0x001fca00078e0004 */
[----:B-1----:R-:W3:Y:S01]  /*0060*/  LDG.E.64 R6, desc[UR6][R4.64] ;  /* 0x0000000604067981 */ /* 0x002ee2000c1e1b00 */
[----:B--2---:R-:W-:-:S03]  /*0070*/  ISETP.NE.U32.AND P2, PT, RZ, UR4, PT ;  /* 0x00000004ff007c0c */ /* 0x004fc6000bf45070 */
[----:B------:R-:W2:Y:S01]  /*0080*/  LDG.E.64 R10, desc[UR6][R4.64+0x800] ;  /* 0x00080006040a7981 */ /* 0x000ea2000c1e1b00 */
[----:B------:R-:W-:Y:S01]  /*0090*/  ISETP.NE.AND.EX P2, PT, RZ, UR5, PT, P2 ;  /* 0x00000005ff007c0c */ /* 0x000fe2000bf45320 */
[----:B------:R-:W0:Y:S01]  /*00a0*/  S2UR UR4, SR_CTAID.X ;  /* 0x00000000000479c3 */ /* 0x000e220000002500 */
[----:B------:R-:W1:Y:S01]  /*00b0*/  LDCU UR5, c[0x0][0x384] ;  /* 0x00007080ff0577ac */ /* 0x000e620008000800 */
[----:B------:R-:W5:Y:S04]  /*00c0*/  LDG.E.64 R16, desc[UR6][R4.64+0x1000] ;  /* 0x0010000604107981 */ /* 0x000f68000c1e1b00 */
[----:B------:R-:W5:Y:S04]  /*00d0*/  LDG.E.64 R18, desc[UR6][R4.64+0x1800] ;  /* 0x0018000604127981 */ /* 0x000f68000c1e1b00 */
[----:B------:R-:W5:Y:S02]  /*00e0*/  LDG.E.64 R20, desc[UR6][R4.64+0x2000] ;  /* 0x0020000604147981 */ /* 0x000f64000c1e1b00 */
[----:B------:R-:W4:Y:S02]  /*00f0*/  @P2 LDC.64 R8, c[0x0][0x438] ;  /* 0x00010e00ff082b82 */ /* 0x000f240000000a00 */
[----:B------:R3:W5:Y:S01]  /*0100*/  LDG.E.64 R22, desc[UR6][R4.64+0x2800] ;  /* 0x0028000604167981 */ /* 0x000762000c1e1b00 */
[----:B0-----:R-:W-:-:S04]  /*0110*/  MOV R2, UR4 ;  /* 0x0000000400027c02 */ /* 0x001fc80008000f00 */
[----:B-1----:R-:W-:Y:S01]  /*0120*/  ISETP.GE.AND P0, PT, R2, UR5, PT ;  /* 0x0000000502007c0c */ /* 0x002fe2000bf06270 */
[----:B----4-:R-:W-:-:S05]  /*0130*/  @P2 IMAD.WIDE.U32 R8, R0, 0x8, R8 ;  /* 0x0000000800082825 */ /* 0x010fca00078e0008 */
[----:B------:R0:W5:Y:S04]  /*0140*/  @P2 LDG.E.64 R28, desc[UR6][R8.64] ;  /* 0x00000006081c2981 */ /* 0x000168000c1e1b00 */
[----:B------:R0:W5:Y:S04]  /*0150*/  @P2 LDG.E.64 R30, desc[UR6][R8.64+0x800] ;  /* 0x00080006081e2981 */ /* 0x000168000c1e1b00 */
[----:B------:R0:W5:Y:S04]  /*0160*/  @P2 LDG.E.64 R32, desc[UR6][R8.64+0x1000] ;  /* 0x0010000608202981 */ /* 0x000168000c1e1b00 */
[----:B------:R0:W5:Y:S04]  /*0170*/  @P2 LDG.E.64 R34, desc[UR6][R8.64+0x1800] ;  /* 0x0018000608222981 */ /* 0x000168000c1e1b00 */
[----:B------:R0:W5:Y:S04]  /*0180*/  @P2 LDG.E.64 R12, desc[UR6][R8.64+0x2000] ;  /* 0x00200006080c2981 */ /* 0x000168000c1e1b00 */
[----:B------:R0:W5:Y:S01]  /*0190*/  @P2 LDG.E.64 R14, desc[UR6][R8.64+0x2800] ;  /* 0x00280006080e2981 */ /* 0x000162000c1e1b00 */
[----:B---3--:R-:W-:-:S02]  /*01a0*/  @P2 MOV R4, R6 ;  /* 0x0000000600042202 */ /* 0x008fc40000000f00 */
[-C--:B------:R-:W-:Y:S02]  /*01b0*/  @P2 MOV R5, R7.reuse ;  /* 0x0000000700052202 */ /* 0x080fe40000000f00 */
[----:B------:R-:W-:Y:S02]  /*01c0*/  @!P2 MOV R4, R6 ;  /* 0x000000060004a202 */ /* 0x000fe40000000f00 */
[----:B------:R-:W-:Y:S02]  /*01d0*/  @!P2 MOV R5, R7 ;  /* 0x000000070005a202 */ /* 0x000fe40000000f00 */
[----:B--2---:R-:W-:Y:S02]  /*01e0*/  @P2 MOV R6, R10 ;  /* 0x0000000a00062202 */ /* 0x004fe40000000f00 */
[----:B------:R-:W-:Y:S01]  /*01f0*/  @P2 MOV R7, R11 ;  /* 0x0000000b00072202 */ /* 0x000fe20000000f00 */
[----:B0-----:R-:W-:Y:S06]  /*0200*/  @P0 EXIT ;  /* 0x000000000000094d */ /* 0x001fec0003800000 */
[----:B------:R-:W-:Y:S01]  /*0210*/  @!P2 MOV R6, R10 ;  /* 0x0000000a0006a202 */ /* 0x000fe20000000f00 */
[----:B------:R-:W0:Y:S01]  /*0220*/  LDCU.64 UR4, c[0x0][0x3a0] ;  /* 0x00007400ff0477ac */ /* 0x000e220008000a00 */
[----:B------:R-:W-:Y:S02]  /*0230*/  @!P2 MOV R7, R11 ;  /* 0x0000000b0007a202 */ /* 0x000fe40000000f00 */
[----:B-----5:R-:W-:Y:S01]  /*0240*/  @!P2 CS2R R28, SRZ ;  /* 0x00000000001ca805 */ /* 0x020fe2000001ff00 */
[----:B------:R-:W0:Y:S01]  /*0250*/  LDC.64 R10, c[0x0][0x398] ;  /* 0x0000e600ff0a7b82 */ /* 0x000e220000000a00 */
[----:B------:R-:W-:Y:S02]  /*0260*/  MOV R36, R4 ;  /* 0x0000000400247202 */ /* 0x000fe40000000f00 */
[----:B------:R-:W-:Y:S02]  /*0270*/  @!P2 CS2R R30, SRZ ;  /* 0x00000000001ea805 */ /* 0x000fe4000001ff00 */
[----:B------:R-:W-:-:S02]  /*0280*/  MOV R37, R5 ;  /* 0x0000000500257202 */ /* 0x000fc40000000f00 */
[----:B------:R-:W-:Y:S02]  /*0290*/  @!P2 CS2R R32, SRZ ;  /* 0x000000000020a805 */ /* 0x000fe4000001ff00 */
[--C-:B------:R-:W-:Y:S02]  /*02a0*/  SHF.R.U64 R27, R4, 0x10, R5.reuse ;  /* 0x00000010041b7819 */ /* 0x100fe40000001205 */
[----:B------:R-:W-:Y:S02]  /*02b0*/  @!P2 CS2R R34, SRZ ;  /* 0x000000000022a805 */ /* 0x000fe4000001ff00 */
[----:B------:R-:W-:Y:S02]  /*02c0*/  SHF.R.U32.HI R26, RZ, 0x10, R5 ;  /* 0x00000010ff1a7819 */ /* 0x000fe40000011605 */
[----:B------:R-:W-:Y:S02]  /*02d0*/  @!P2 CS2R R12, SRZ ;  /* 0x00000000000ca805 */ /* 0x000fe4000001ff00 */
[----:B------:R-:W-:-:S02]  /*02e0*/  @P2 MOV R4, R16 ;  /* 0x0000001000042202 */ /* 0x000fc40000000f00 */
[----:B------:R-:W-:Y:S02]  /*02f0*/  @!P2 CS2R R14, SRZ ;  /* 0x00000000000ea805 */ /* 0x000fe4000001ff00 */
[-C--:B------:R-:W-:Y:S01]  /*0300*/  @P2 MOV R5, R17.reuse ;  /* 0x0000001100052202 */ /* 0x080fe20000000f00 */
[----:B------:R-:W-:Y:S01]  /*0310*/  HADD2.F32 R3, -RZ, R28.H0_H0 ;  /* 0x2000001cff037230 */ /* 0x000fe20000004100 */
[----:B------:R-:W-:Y:S01]  /*0320*/  @!P2 MOV R4, R16 ;  /* 0x000000100004a202 */ /* 0x000fe20000000f00 */
[----:B------:R-:W-:Y:S01]  /*0330*/  HADD2.F32 R16, -RZ, R36.H0_H0 ;  /* 0x20000024ff107230 */ /* 0x000fe20000004100 */
[----:B------:R-:W-:Y:S01]  /*0340*/  @!P2 MOV R5, R17 ;  /* 0x000000110005a202 */ /* 0x000fe20000000f00 */
[----:B------:R-:W-:Y:S01]  /*0350*/  HADD2.F32 R17, -RZ, R37.H0_H0 ;  /* 0x20000025ff117230 */ /* 0x000fe20000004100 */
[----:B------:R-:W-:Y:S01]  /*0360*/  MOV R38, R6 ;  /* 0x0000000600267202 */ /* 0x000fe20000000f00 */
[----:B------:R-:W-:Y:S01]  /*0370*/  UPLOP3.LUT UP1, UPT, UPT, UPT, UPT, 0x40, 0x4 ;  /* 0x000000000004789c */ /* 0x000fe20003f2e870 */
[----:B------:R-:W-:Y:S01]  /*0380*/  MOV R39, R7 ;  /* 0x0000000700277202 */ /* 0x000fe20000000f00 */
[----:B------:R-:W1:Y:S01]  /*0390*/  LDCU UR8, c[0x0][0x388] ;  /* 0x00007100ff0877ac */ /* 0x000e620008000800 */
[----:B------:R-:W-:-:S02]  /*03a0*/  SHF.R.U64 R25, R6, 0x10, R7 ;  /* 0x0000001006197819 */ /* 0x000fc40000001207 */
[----:B------:R-:W-:Y:S01]  /*03b0*/  SHF.R.U32.HI R24, RZ, 0x10, R7 ;  /* 0x00000010ff187819 */ /* 0x000fe20000011607 */
[----:B------:R-:W2:Y:S01]  /*03c0*/  LDCU UR9, c[0x0][0x400] ;  /* 0x00008000ff0977ac */ /* 0x000ea20008000800 */
[----:B0-----:R-:W-:Y:S02]  /*03d0*/  LOP3.LUT P0, RZ, R10, UR4, RZ, 0xfc, !PT ;  /* 0x000000040aff7c12 */ /* 0x001fe4000f80fcff */
[----:B------:R-:W-:Y:S01]  /*03e0*/  MOV R56, R4 ;  /* 0x0000000400387202 */ /* 0x000fe20000000f00 */
[----:B------:R-:W0:Y:S01]  /*03f0*/  LDCU.U8 UR4, c[0x0][0x410] ;  /* 0x00008200ff0477ac */ /* 0x000e220008000000 */
[----:B------:R-:W-:Y:S02]  /*0400*/  MOV R57, R5 ;  /* 0x0000000500397202 */ /* 0x000fe40000000f00 */
[--C-:B------:R-:W-:Y:S01]  /*0410*/  SHF.R.U64 R58, R4, 0x10, R5.reuse ;  /* 0x00000010043a7819 */ /* 0x100fe20000001205 */
[----:B------:R-:W-:Y:S01]  /*0420*/  HADD2.F32 R56, -RZ, R56.H0_H0 ;  /* 0x20000038ff387230 */ /* 0x000fe20000004100 */
[----:B------:R-:W-:Y:S01]  /*0430*/  SHF.R.U32.HI R59, RZ, 0x10, R5 ;  /* 0x00000010ff3b7819 */ /* 0x000fe20000011605 */
[----:B------:R-:W-:Y:S01]  /*0440*/  HADD2.F32 R57, -RZ, R57.H0_H0 ;  /* 0x20000039ff397230 */ /* 0x000fe20000004100 */
[----:B------:R-:W-:Y:S01]  /*0450*/  @P2 MOV R8, R18 ;  /* 0x0000001200082202 */ /* 0x000fe20000000f00 */
[----:B------:R-:W-:Y:S01]  /*0460*/  HADD2.F32 R58, -RZ, R58.H0_H0 ;  /* 0x2000003aff3a7230 */ /* 0x000fe20000004100 */
[----:B------:R-:W-:Y:S01]  /*0470*/  @P2 MOV R9, R19 ;  /* 0x0000001300092202 */ /* 0x000fe20000000f00 */
[----:B------:R-:W-:Y:S01]  /*0480*/  HADD2.F32 R59, -RZ, R59.H0_H0 ;  /* 0x2000003bff3b7230 */ /* 0x000fe20000004100 */
[----:B------:R-:W-:Y:S01]  /*0490*/  @P2 MOV R6, R20 ;  /* 0x0000001400062202 */ /* 0x000fe20000000f00 */
[----:B------:R-:W3:Y:S01]  /*04a0*/  LDCU.64 UR10, c[0x0][0x3a0] ;  /* 0x00007400ff0a77ac */ /* 0x000ee20008000a00 */
[----:B------:R-:W-:-:S02]  /*04b0*/  @P2 MOV R7, R21 ;  /* 0x0000001500072202 */ /* 0x000fc40000000f00 */
[----:B------:R-:W-:Y:S01]  /*04c0*/  @P2 MOV R4, R22 ;  /* 0x0000001600042202 */ /* 0x000fe20000000f00 */
[----:B------:R-:W4:Y:S01]  /*04d0*/  LDCU.64 UR12, c[0x0][0x398] ;  /* 0x00007300ff0c77ac */ /* 0x000f220008000a00 */
[----:B------:R-:W-:Y:S02]  /*04e0*/  @P2 MOV R5, R23 ;  /* 0x0000001700052202 */ /* 0x000fe40000000f00 */
[----:B------:R-:W-:Y:S01]  /*04f0*/  @!P2 MOV R8, R18 ;  /* 0x000000120008a202 */ /* 0x000fe20000000f00 */
[----:B------:R-:W-:Y:S01]  /*0500*/  HADD2.F32 R18, -RZ, R27.H0_H0 ;  /* 0x2000001bff127230 */ /* 0x000fe20000004100 */
        /* <DEDUP_REMOVED lines=10> */
[----:B------:R-:W-:Y:S01]  /*05b0*/  ISETP.NE.U32.AND P1, PT, R10, RZ, PT ;  /* 0x000000ff0a00720c */ /* 0x000fe20003f25070 */
[----:B------:R-:W-:Y:S01]  /*05c0*/  HADD2.F32 R10, -RZ, R35.H0_H0 ;  /* 0x20000023ff0a7230 */ /* 0x000fe20000004100 */
[----:B------:R-:W-:-:S02]  /*05d0*/  MOV R60, R8 ;  /* 0x00000008003c7202 */ /* 0x000fc40000000f00 */
[----:B------:R-:W-:Y:S02]  /*05e0*/  MOV R61, R9 ;  /* 0x00000009003d7202 */ /* 0x000fe40000000f00 */
[--C-:B------:R-:W-:Y:S01]  /*05f0*/  SHF.R.U64 R62, R8, 0x10, R9.reuse ;  /* 0x00000010083e7819 */ /* 0x100fe20000001209 */
[----:B------:R-:W-:Y:S01]  /*0600*/  HADD2.F32 R8, -RZ, R33.H0_H0 ;  /* 0x20000021ff087230 */ /* 0x000fe20000004100 */
[----:B------:R-:W-:Y:S01]  /*0610*/  SHF.R.U32.HI R63, RZ, 0x10, R9 ;  /* 0x00000010ff3f7819 */ /* 0x000fe20000011609 */
[----:B------:R-:W-:Y:S01]  /*0620*/  HADD2.F32 R9, -RZ, R34.H0_H0 ;  /* 0x20000022ff097230 */ /* 0x000fe20000004100 */
[----:B------:R-:W-:Y:S01]  /*0630*/  MOV R64, R6 ;  /* 0x0000000600407202 */ /* 0x000fe20000000f00 */
[----:B------:R-:W-:Y:S01]  /*0640*/  HADD2.F32 R60, -RZ, R60.H0_H0 ;  /* 0x2000003cff3c7230 */ /* 0x000fe20000004100 */
[----:B------:R-:W-:Y:S01]  /*0650*/  MOV R65, R7 ;  /* 0x0000000700417202 */ /* 0x000fe20000000f00 */
[----:B------:R-:W-:Y:S01]  /*0660*/  HADD2.F32 R61, -RZ, R61.H0_H0 ;  /* 0x2000003dff3d7230 */ /* 0x000fe20000004100 */
        /* <DEDUP_REMOVED lines=12> */
[C---:B------:R-:W-:Y:S01]  /*0730*/  LOP3.LUT P0, RZ, R11.reuse, UR5, RZ, 0xfc, P0 ;  /* 0x000000050bff7c12 */ /* 0x040fe2000800fcff */
[----:B------:R-:W-:Y:S01]  /*0740*/  HADD2.F32 R64, -RZ, R64.H0_H0 ;  /* 0x20000040ff407230 */ /* 0x000fe20000004100 */
[----:B------:R-:W-:Y:S01]  /*0750*/  ISETP.NE.AND.EX P1, PT, R11, RZ, PT, P1 ;  /* 0x000000ff0b00720c */ /* 0x000fe20003f25310 */
[----:B------:R-:W-:Y:S01]  /*0760*/  HADD2.F32 R11, -RZ, R12.H0_H0 ;  /* 0x2000000cff0b7230 */ /* 0x000fe20000004100 */
[--C-:B------:R-:W-:Y:S01]  /*0770*/  SHF.R.U64 R73, R28, 0x10, R29.reuse ;  /* 0x000000101c497819 */ /* 0x100fe2000000121d */
[----:B------:R-:W-:Y:S01]  /*0780*/  HADD2.F32 R65, -RZ, R65.H0_H0 ;  /* 0x20000041ff417230 */ /* 0x000fe20000004100 */
[----:B------:R-:W-:Y:S01]  /*0790*/  SHF.R.U32.HI R72, RZ, 0x10, R29 ;  /* 0x00000010ff487819 */ /* 0x000fe2000001161d */
        /* <DEDUP_REMOVED lines=21> */
[----:B------:R-:W-:Y:S01]  /*08f0*/  LOP3.LUT R15, R0, 0x1f, RZ, 0xc0, !PT ;  /* 0x0000001f000f7812 */ /* 0x000fe200078ec0ff */
[----:B------:R-:W-:Y:S01]  /*0900*/  HADD2.F32 R75, -RZ, R75.H0_H0 ;  /* 0x2000004bff4b7230 */ /* 0x000fe20000004100 */
[----:B0-----:R-:W-:Y:S01]  /*0910*/  ISETP.NE.AND P4, PT, RZ, UR4, PT ;  /* 0x00000004ff007c0c */ /* 0x001fe2000bf85270 */
[----:B------:R-:W-:-:S02]  /*0920*/  HADD2.F32 R74, -RZ, R74.H0_H0 ;  /* 0x2000004aff4a7230 */ /* 0x000fc40000004100 */
[----:B------:R-:W-:Y:S02]  /*0930*/  HADD2.F32 R77, -RZ, R77.H0_H0 ;  /* 0x2000004dff4d7230 */ /* 0x000fe40000004100 */
[----:B------:R-:W-:Y:S02]  /*0940*/  HADD2.F32 R76, -RZ, R76.H0_H0 ;  /* 0x2000004cff4c7230 */ /* 0x000fe40000004100 */
[----:B------:R-:W-:Y:S02]  /*0950*/  HADD2.F32 R81, -RZ, R81.H0_H0 ;  /* 0x20000051ff517230 */ /* 0x000fe40000004100 */
[----:B------:R-:W-:Y:S02]  /*0960*/  HADD2.F32 R80, -RZ, R80.H0_H0 ;  /* 0x20000050ff507230 */ /* 0x000fe40000004100 */
[----:B------:R-:W-:Y:S02]  /*0970*/  HADD2.F32 R83, -RZ, R83.H0_H0 ;  /* 0x20000053ff537230 */ /* 0x000fe40000004100 */
[----:B------:R-:W-:-:S02]  /*0980*/  HADD2.F32 R82, -RZ, R82.H0_H0 ;  /* 0x20000052ff527230 */ /* 0x000fc40000004100 */
[----:B------:R-:W-:Y:S02]  /*0990*/  HADD2.F32 R85, -RZ, R85.H0_H0 ;  /* 0x20000055ff557230 */ /* 0x000fe40000004100 */
[----:B-1234-:R-:W-:-:S07]  /*09a0*/  HADD2.F32 R84, -RZ, R84.H0_H0 ;  /* 0x20000054ff547230 */ /* 0x01efce0000004100 */
.L_x_10916:
        /* <DEDUP_REMOVED lines=9> */
[----:B-1----:R-:W-:-:S05]  /*0a40*/  @P1 IMAD.WIDE.U32 R42, R79, 0x10, R42 ;  /* 0x000000104f2a1825 */ /* 0x002fca00078e002a */
[----:B------:R1:W5:Y:S01]  /*0a50*/  @P1 LDG.E.128 R24, desc[UR6][R42.64] ;  /* 0x000000062a181981 */ /* 0x000362000c1e1d00 */
[----:B--2---:R-:W-:-:S04]  /*0a60*/  @P2 IMAD.WIDE.U32 R44, R79, 0x10, R36 ;  /* 0x000000104f2c2825 */ /* 0x004fc800078e0024 */
[----:B0-----:R-:W-:Y:S01]  /*0a70*/  IMAD.WIDE.U32 R36, R79, 0x10, R40 ;  /* 0x000000104f247825 */ /* 0x001fe200078e0028 */
[----:B------:R1:W5:Y:S05]  /*0a80*/  @P2 LDG.E.128 R28, desc[UR6][R44.64] ;  /* 0x000000062c1c2981 */ /* 0x00036a000c1e1d00 */
[----:B------:R-:W5:Y:S01]  /*0a90*/  LDG.E.128 R36, desc[UR6][R36.64] ;  /* 0x0000000624247981 */ /* 0x000f62000c1e1d00 */
        /* <DEDUP_REMOVED lines=9> */
[----:B-1----:R-:W-:Y:S02]  /*0b30*/  FADD.FTZ R43, R31, R34 ;  /* 0x000000221f2b7221 */ /* 0x002fe40000010000 */
[----:B------:R-:W-:Y:S02]  /*0b40*/  MOV R32, R55 ;  /* 0x0000003700207202 */ /* 0x000fe40000000f00 */
[----:B------:R-:W-:-:S02]  /*0b50*/  MOV R33, R53 ;  /* 0x0000003500217202 */ /* 0x000fc40000000f00 */
[----:B------:R-:W-:Y:S02]  /*0b60*/  MOV R34, R51 ;  /* 0x0000003300227202 */ /* 0x000fe40000000f00 */
[----:B------:R-:W-:Y:S01]  /*0b70*/  MOV R35, R43 ;  /* 0x0000002b00237202 */ /* 0x000fe20000000f00 */
[----:B------:R-:W-:Y:S06]  /*0b80*/  BRA `(.L_x_10905) ;  /* 0x0000000000547947 */ /* 0x000fec0003800000 */
.L_x_10904:
[----:B-----5:R-:W-:Y:S01]  /*0b90*/  FADD.FTZ R55, R36, R24 ;  /* 0x0000001824377221 */ /* 0x020fe20000010000 */
[----:B------:R-:W-:Y:S01]  /*0ba0*/  FADD.FTZ R53, R37, R25 ;  /* 0x0000001925357221 */ /* 0x000fe20000010000 */
[----:B------:R-:W-:Y:S01]  /*0bb0*/  FADD.FTZ R51, R38, R26 ;  /* 0x0000001a26337221 */ /* 0x000fe20000010000 */
[----:B-1----:R-:W-:Y:S02]  /*0bc0*/  FADD.FTZ R43, R39, R27 ;  /* 0x0000001b272b7221 */ /* 0x002fe40000010000 */
[----:B------:R-:W-:Y:S02]  /*0bd0*/  MOV R32, R55 ;  /* 0x0000003700207202 */ /* 0x000fe40000000f00 */
[----:B------:R-:W-:Y:S02]  /*0be0*/  MOV R33, R53 ;  /* 0x0000003500217202 */ /* 0x000fe40000000f00 */
[----:B------:R-:W-:Y:S02]  /*0bf0*/  MOV R34, R51 ;  /* 0x0000003300227202 */ /* 0x000fe40000000f00 */
[----:B------:R-:W-:Y:S01]  /*0c00*/  MOV R35, R43 ;  /* 0x0000002b00237202 */ /* 0x000fe20000000f00 */
[----:B------:R-:W-:Y:S06]  /*0c10*/  BRA `(.L_x_10905) ;  /* 0x0000000000307947 */ /* 0x000fec0003800000 */
.L_x_10903:
[----:B-----5:R-:W-:Y:S01]  /*0c20*/  @P2 FADD.FTZ R32, R36, R28 ;  /* 0x0000001c24202221 */ /* 0x020fe20000010000 */
[----:B------:R-:W-:Y:S01]  /*0c30*/  @P2 FADD.FTZ R33, R37, R29 ;  /* 0x0000001d25212221 */ /* 0x000fe20000010000 */
[----:B------:R-:W-:Y:S01]  /*0c40*/  @P2 FADD.FTZ R34, R38, R30 ;  /* 0x0000001e26222221 */ /* 0x000fe20000010000 */
[----:B------:R-:W-:Y:S02]  /*0c50*/  @P2 FADD.FTZ R35, R39, R31 ;  /* 0x0000001f27232221 */ /* 0x000fe40000010000 */
[----:B------:R-:W-:Y:S02]  /*0c60*/  @P2 MOV R55, R32 ;  /* 0x0000002000372202 */ /* 0x000fe40000000f00 */
[----:B------:R-:W-:Y:S02]  /*0c70*/  @P2 MOV R53, R33 ;  /* 0x0000002100352202 */ /* 0x000fe40000000f00 */
[----:B------:R-:W-:Y:S02]  /*0c80*/  @P2 MOV R51, R34 ;  /* 0x0000002200332202 */ /* 0x000fe40000000f00 */
[----:B-1----:R-:W-:-:S02]  /*0c90*/  @P2 MOV R43, R35 ;  /* 0x00000023002b2202 */ /* 0x002fc40000000f00 */
[----:B------:R-:W-:Y:S02]  /*0ca0*/  @!P2 MOV R55, R36 ;  /* 0x000000240037a202 */ /* 0x000fe40000000f00 */
[----:B------:R-:W-:Y:S02]  /*0cb0*/  @!P2 MOV R53, R37 ;  /* 0x000000250035a202 */ /* 0x000fe40000000f00 */
[----:B------:R-:W-:Y:S02]  /*0cc0*/  @!P2 MOV R51, R38 ;  /* 0x000000260033a202 */ /* 0x000fe40000000f00 */
[----:B------:R-:W-:-:S07]  /*0cd0*/  @!P2 MOV R43, R39 ;  /* 0x00000027002ba202 */ /* 0x000fce0000000f00 */
.L_x_10905:
        /* <DEDUP_REMOVED lines=12> */
[----:B------:R-:W-:-:S04]  /*0da0*/  UISETP.NE.U32.AND UP0, UPT, UR12, URZ, UPT ;  /* 0x000000ff0c00728c */ /* 0x000fc8000bf05070 */
[----:B------:R-:W-:-:S09]  /*0db0*/  UISETP.NE.AND.EX UP0, UPT, UR13, URZ, UPT, UP0 ;  /* 0x000000ff0d00728c */ /* 0x000fd2000bf05300 */
[----:B0-----:R-:W-:Y:S05]  /*0dc0*/  BRA.U UP0, `(.L_x_10906) ;  /* 0x0000000100407547 */ /* 0x001fea000b800000 */
        /* <DEDUP_REMOVED lines=16> */
.L_x_10906:
        /* <DEDUP_REMOVED lines=23> */
.L_x_10907:
        /* <DEDUP_REMOVED lines=26> */
.L_x_10908:
        /* <DEDUP_REMOVED lines=21> */
.L_x_10909:
        /* <DEDUP_REMOVED lines=26> */
.L_x_10910:
        /* <DEDUP_REMOVED lines=21> */
.L_x_10911:
        /* <DEDUP_REMOVED lines=26> */
.L_x_10912:
        /* <DEDUP_REMOVED lines=21> */
.L_x_10913:
        /* <DEDUP_REMOVED lines=13> */
[----:B0----5:R-:W-:Y:S01]  /*19e0*/  @!P3 MOV R47, R36 ;  /* 0x00000024002fb202 */ /* 0x021fe20000000f00 */
        /* <DEDUP_REMOVED lines=12> */
.L_x_10914:
[----:B0----5:R-:W-:Y:S01]  /*1ab0*/  @!P3 FADD.FTZ R47, R24, R36 ;  /* 0x00000024182fb221 */ /* 0x021fe20000010000 */
        /* <DEDUP_REMOVED lines=20> */
.L_x_10915:
        /* <DEDUP_REMOVED lines=99> */
[----:B0-----:R-:W-:Y:S02]  /*2230*/  FADD.FTZ R48, R46, R41 ;  /* 0x000000292e307221 */ /* 0x001fe40000010000 */
[----:B------:R-:W0:Y:S03]  /*2240*/  @P0 LDC.64 R40, c[0x0][0x3a8] ;  /* 0x0000ea00ff280b82 */ /* 0x000e260000000a00 */
[----:B------:R-:W1:Y:S01]  /*2250*/  SHFL.BFLY PT, R50, R48, 0x10, 0x1f ;  /* 0x0e001f0030327f89 */ /* 0x000e6200000e0000 */
[----:B0-----:R-:W-:-:S04]  /*2260*/  @P0 IMAD.WIDE.U32 R40, R42, 0x10, R40 ;  /* 0x000000102a280825 */ /* 0x001fc800078e0028 */
[----:B-1----:R-:W-:Y:S01]  /*2270*/  FADD.FTZ R37, R48, R50 ;  /* 0x0000003230257221 */ /* 0x002fe20000010000 */
[----:B------:R-:W-:Y:S01]  /*2280*/  @!P2 LOP3.LUT R50, R38, 0x38, RZ, 0xc0, !PT ;  /* 0x000000382632a812 */ /* 0x000fe200078ec0ff */
[----:B------:R-:W-:Y:S01]  /*2290*/  @P0 STG.E.128 desc[UR6][R40.64], R32 ;  /* 0x0000002028000986 */ /* 0x000fe2000c101d06 */
[----:B------:R-:W-:Y:S01]  /*22a0*/  CS2R R38, SRZ ;  /* 0x0000000000267805 */ /* 0x000fe2000001ff00 */
[----:B------:R-:W-:Y:S01]  /*22b0*/  HFMA2 R48, -RZ, RZ, 0, 0 ;  /* 0x00000000ff307431 */ /* 0x000fe200000001ff */
[----:B------:R-:W-:Y:S01]  /*22c0*/  @!P3 MOV R48, 0x300 ;  /* 0x000003000030b802 */ /* 0x000fe20000000f00 */
[----:B------:R0:W-:Y:S01]  /*22d0*/  @!P2 STS.64 [R50+UR4], R36 ;  /* 0x000000243200a988 */ /* 0x0001e20008000a04 */
        /* <DEDUP_REMOVED lines=23> */
[----:B---3--:R-:W-:Y:S01]  /*2450*/  IADD3 R86, PT, PT, R86, R52, RZ ;  /* 0x0000003456567210 */ /* 0x008fe20007ffe0ff */
[----:B------:R-:W0:Y:S02]  /*2460*/  MUFU.RCP R37, R36 ;  /* 0x0000002400257308 */ /* 0x000e240000001000 */
        /* <DEDUP_REMOVED lines=12> */
[----:B---3--:R-:W-:Y:S01]  /*2530*/  FADD.FTZ R48, R39, R48 ;  /* 0x0000003027307221 */ /* 0x008fe20000010000 */
[----:B------:R-:W-:Y:S02]  /*2540*/  I2FP.F32.S32 R39, R52 ;  /* 0x0000003400277245 */ /* 0x000fe40000201400 */
[----:B------:R-:W0:Y:S01]  /*2550*/  SHFL.DOWN PT, R38, R40, 0x1, 0x1f ;  /* 0x08201f0028267f89 */ /* 0x000e2200000e0000 */
[----:B------:R-:W-:-:S04]  /*2560*/  FMUL.FTZ R41, R41, R50 ;  /* 0x0000003229297220 */ /* 0x000fc80000410000 */
[----:B------:R-:W-:-:S05]  /*2570*/  FFMA.FTZ R41, R37, R41, R48 ;  /* 0x0000002925297223 */ /* 0x000fca0000010030 */
[----:B------:R-:W1:Y:S01]  /*2580*/  SHFL.DOWN PT, R46, R41, 0x1, 0x1f ;  /* 0x08201f00292e7f89 */ /* 0x000e6200000e0000 */
[----:B0-----:R-:W-:Y:S01]  /*2590*/  FADD.FTZ R37, R40, -R38 ;  /* 0x8000002628257221 */ /* 0x001fe20000010000 */
[----:B------:R-:W-:-:S03]  /*25a0*/  FMUL.FTZ R38, R38, R39 ;  /* 0x0000002726267220 */ /* 0x000fc60000410000 */
[----:B------:R-:W-:Y:S01]  /*25b0*/  FMUL.FTZ R37, R37, R37 ;  /* 0x0000002525257220 */ /* 0x000fe20000410000 */
[C---:B------:R-:W-:Y:S02]  /*25c0*/  FFMA.FTZ R38, R36.reuse, R40, R38 ;  /* 0x0000002824267223 */ /* 0x040fe40000010026 */
[----:B------:R-:W0:Y:S01]  /*25d0*/  LDC R40, c[0x0][0x448] ;  /* 0x00011200ff287b82 */ /* 0x000e220000000800 */
[----:B------:R-:W-:Y:S01]  /*25e0*/  FMUL.FTZ R36, R36, R37 ;  /* 0x0000002524247220 */ /* 0x000fe20000410000 */
[----:B--2---:R-:W-:Y:S01]  /*25f0*/  FMUL.FTZ R48, R86, R38 ;  /* 0x0000002656307220 */ /* 0x004fe20000410000 */
[----:B-1----:R-:W-:Y:S02]  /*2600*/  FADD.FTZ R37, R41, R46 ;  /* 0x0000002e29257221 */ /* 0x002fe40000010000 */
[----:B------:R-:W-:-:S03]  /*2610*/  FMUL.FTZ R36, R36, R39 ;  /* 0x0000002724247220 */ /* 0x000fc60000410000 */
[----:B------:R-:W1:Y:S01]  /*2620*/  SHFL.IDX PT, R48, R48, RZ, 0x1f ;  /* 0x00001fff30307589 */ /* 0x000e6200000e0000 */
[----:B------:R-:W-:Y:S02]  /*2630*/  FFMA.FTZ R86, R86, R36, R37 ;  /* 0x0000002456567223 */ /* 0x000fe40000010025 */
[----:B------:R-:W2:Y:S03]  /*2640*/  @!P2 LDC.64 R36, c[0x0][0x3c0] ;  /* 0x0000f000ff24ab82 */ /* 0x000ea60000000a00 */
[----:B------:R-:W0:Y:S01]  /*2650*/  SHFL.IDX PT, R41, R86, RZ, 0x1f ;  /* 0x00001fff56297589 */ /* 0x000e2200000e0000 */
[C---:B-1----:R-:W-:Y:S01]  /*2660*/  FMUL.FTZ R38, R48.reuse, R48 ;  /* 0x0000003030267220 */ /* 0x042fe20000410000 */
[----:B------:R-:W-:Y:S01]  /*2670*/  FSEL R50, R48, RZ, !P4 ;  /* 0x000000ff30327208 */ /* 0x000fe20006000000 */
[----:B--2---:R-:W-:-:S03]  /*2680*/  @!P2 IMAD.WIDE R36, R2, 0x4, R36 ;  /* 0x000000040224a825 */ /* 0x004fc600078e0224 */
[----:B------:R-:W-:Y:S01]  /*2690*/  FSEL R39, R38, RZ, P4 ;  /* 0x000000ff26277208 */ /* 0x000fe20002000000 */
[----:B0-----:R-:W-:Y:S01]  /*26a0*/  FFMA.FTZ R38, R41, UR9, R40 ;  /* 0x0000000929267c23 */ /* 0x001fe20008010028 */
[C---:B------:R-:W-:Y:S01]  /*26b0*/  FADD.FTZ R88, -R50.reuse, R95 ;  /* 0x0000005f32587221 */ /* 0x040fe20000010100 */
[----:B------:R-:W-:Y:S01]  /*26c0*/  FADD.FTZ R46, -R50, R53 ;  /* 0x00000035322e7221 */ /* 0x000fe20000010100 */
[----:B------:R-:W0:Y:S01]  /*26d0*/  LDC.64 R94, c[0x0][0x428] ;  /* 0x00010a00ff5e7b82 */ /* 0x000e220000000a00 */
[----:B------:R-:W-:Y:S01]  /*26e0*/  FADD.FTZ R41, R38, R39 ;  /* 0x0000002726297221 */ /* 0x000fe20000010000 */
[C---:B------:R-:W-:Y:S01]  /*26f0*/  FADD.FTZ R78, -R50.reuse, R91 ;  /* 0x0000005b324e7221 */ /* 0x040fe20000010100 */
[C---:B------:R-:W-:Y:S01]  /*2700*/  FADD.FTZ R112, -R50.reuse, R49 ;  /* 0x0000003132707221 */ /* 0x040fe20000010100 */
[C---:B------:R-:W-:Y:S01]  /*2710*/  FADD.FTZ R98, -R50.reuse, R111 ;  /* 0x0000006f32627221 */ /* 0x040fe20000010100 */
[C---:B------:R-:W-:Y:S01]  /*2720*/  FADD.FTZ R110, -R50.reuse, R47 ;  /* 0x0000002f326e7221 */ /* 0x040fe20000010100 */
[C---:B------:R-:W-:Y:S01]  /*2730*/  FADD.FTZ R52, -R50.reuse, R51 ;  /* 0x0000003332347221 */ /* 0x040fe20000010100 */
[----:B------:R-:W1:Y:S01]  /*2740*/  MUFU.RSQ R41, R41 ;  /* 0x0000002900297308 */ /* 0x000e620000001400 */
        /* <DEDUP_REMOVED lines=19> */
[----:B0-----:R-:W-:-:S04]  /*2880*/  IMAD.WIDE.U32 R46, R79, 0x10, R94 ;  /* 0x000000104f2e7825 */ /* 0x001fc800078e005e */
[----:B------:R-:W-:Y:S01]  /*2890*/  FADD.FTZ R50, -R50, R45 ;  /* 0x0000002d32327221 */ /* 0x000fe20000010100 */
[----:B------:R-:W0:Y:S01]  /*28a0*/  LDC.64 R78, c[0x0][0x380] ;  /* 0x0000e000ff4e7b82 */ /* 0x000e220000000a00 */
[C---:B------:R-:W-:Y:S01]  /*28b0*/  FMUL.FTZ R51, R41.reuse, R52 ;  /* 0x0000003429337220 */ /* 0x040fe20000410000 */
[----:B------:R-:W-:Y:S01]  /*28c0*/  FMUL.FTZ R124, R41, R40 ;  /* 0x00000028297c7220 */ /* 0x000fe20000410000 */
[----:B--2---:R-:W-:-:S04]  /*28d0*/  @!P2 IMAD.WIDE R38, R2, 0x4, R38 ;  /* 0x000000040226a825 */ /* 0x004fc800078e0226 */
[C---:B------:R-:W-:Y:S01]  /*28e0*/  FMUL.FTZ R91, R41.reuse, R54 ;  /* 0x00000036295b7220 */ /* 0x040fe20000410000 */
[----:B------:R-:W-:Y:S01]  /*28f0*/  FMUL.FTZ R55, R41, R50 ;  /* 0x0000003229377220 */ /* 0x000fe20000410000 */
[----:B------:R1:W-:Y:S01]  /*2900*/  @!P2 STG.E desc[UR6][R36.64], R48 ;  /* 0x000000302400a986 */ /* 0x0003e2000c101906 */
[----:B------:R-:W-:Y:S01]  /*2910*/  FFMA.FTZ R50, R51, R17, R4 ;  /* 0x0000001133327223 */ /* 0x000fe20000010004 */
[C---:B------:R-:W-:Y:S01]  /*2920*/  FMUL.FTZ R40, R41.reuse, R88 ;  /* 0x0000005829287220 */ /* 0x040fe20000410000 */
[C---:B------:R-:W-:Y:S01]  /*2930*/  FMUL.FTZ R102, R41.reuse, R102 ;  /* 0x0000006629667220 */ /* 0x040fe20000410000 */
[----:B------:R-:W-:Y:S01]  /*2940*/  FMUL.FTZ R113, R41, R86 ;  /* 0x0000005629717220 */ /* 0x000fe20000410000 */
[----:B------:R2:W-:Y:S01]  /*2950*/  @!P2 STG.E desc[UR6][R38.64], R41 ;  /* 0x000000292600a986 */ /* 0x0005e2000c101906 */
[----:B------:R-:W-:Y:S01]  /*2960*/  FFMA.FTZ R49, R49, R18, R73 ;  /* 0x0000001231317223 */ /* 0x000fe20000010049 */
[----:B------:R-:W-:Y:S01]  /*2970*/  FFMA.FTZ R51, R91, R19, R72 ;  /* 0x000000135b337223 */ /* 0x000fe20000010048 */
[C---:B------:R-:W-:Y:S01]  /*2980*/  FMUL.FTZ R104, R41.reuse, R104 ;  /* 0x0000006829687220 */ /* 0x040fe20000410000 */
[C---:B------:R-:W-:Y:S01]  /*2990*/  FMUL.FTZ R106, R41.reuse, R106 ;  /* 0x0000006a296a7220 */ /* 0x040fe20000410000 */
[C---:B------:R-:W-:Y:S01]  /*29a0*/  FMUL.FTZ R45, R41.reuse, R100 ;  /* 0x00000064292d7220 */ /* 0x040fe20000410000 */
[C---:B------:R-:W-:Y:S01]  /*29b0*/  FMUL.FTZ R43, R41.reuse, R118 ;  /* 0x00000076292b7220 */ /* 0x040fe20000410000 */
[----:B-1----:R-:W-:Y:S01]  /*29c0*/  FFMA.FTZ R48, R124, R16, R3 ;  /* 0x000000107c307223 */ /* 0x002fe20000010003 */
[C---:B------:R-:W-:Y:S01]  /*29d0*/  FMUL.FTZ R44, R41.reuse, R120 ;  /* 0x00000078292c7220 */ /* 0x040fe20000410000 */
[C---:B------:R-:W-:Y:S01]  /*29e0*/  FMUL.FTZ R100, R41.reuse, R122 ;  /* 0x0000007a29647220 */ /* 0x040fe20000410000 */
[C---:B------:R-:W-:Y:S01]  /*29f0*/  FMUL.FTZ R107, R41.reuse, R96 ;  /* 0x00000060296b7220 */ /* 0x040fe20000410000 */
[C---:B------:R-:W-:Y:S01]  /*2a00*/  FMUL.FTZ R105, R41.reuse, R98 ;  /* 0x0000006229697220 */ /* 0x040fe20000410000 */
[C---:B------:R-:W-:Y:S01]  /*2a10*/  FMUL.FTZ R103, R41.reuse, R92 ;  /* 0x0000005c29677220 */ /* 0x040fe20000410000 */
[----:B0-----:R-:W-:Y:S01]  /*2a20*/  IADD3 R2, PT, PT, R2, R78, RZ ;  /* 0x0000004e02027210 */ /* 0x001fe20007ffe0ff */
[C---:B------:R-:W-:Y:S01]  /*2a30*/  FMUL.FTZ R53, R41.reuse, R108 ;  /* 0x0000006c29357220 */ /* 0x040fe20000410000 */
[C---:B------:R-:W-:Y:S01]  /*2a40*/  FMUL.FTZ R101, R41.reuse, R90 ;  /* 0x0000005a29657220 */ /* 0x040fe20000410000 */
[C---:B------:R-:W-:Y:S01]  /*2a50*/  FMUL.FTZ R98, R41.reuse, R114 ;  /* 0x0000007229627220 */ /* 0x040fe20000410000 */
[----:B------:R-:W-:Y:S01]  /*2a60*/  ISETP.GE.AND P2, PT, R2, R79, PT ;  /* 0x0000004f0200720c */ /* 0x000fe20003f46270 */
[C---:B------:R-:W-:Y:S01]  /*2a70*/  FMUL.FTZ R96, R41.reuse, R116 ;  /* 0x0000007429607220 */ /* 0x040fe20000410000 */
[----:B------:R-:W-:Y:S01]  /*2a80*/  FMUL.FTZ R54, R41, R112 ;  /* 0x0000007029367220 */ /* 0x000fe20000410000 */
[----:B------:R-:W-:-:S04]  /*2a90*/  IMAD.WIDE.U32 R88, R97, 0x10, R94 ;  /* 0x0000001061587825 */ /* 0x000fc800078e005e */
[----:B------:R-:W-:Y:S01]  /*2aa0*/  FMUL.FTZ R52, R41, R110 ;  /* 0x0000006e29347220 */ /* 0x000fe20000410000 */
[----:B------:R-:W-:Y:S01]  /*2ab0*/  FFMA.FTZ R36, R40, R20, R5 ;  /* 0x0000001428247223 */ /* 0x000fe20000010005 */
[----:B------:R-:W-:Y:S01]  /*2ac0*/  FFMA.FTZ R37, R102, R22, R75 ;  /* 0x0000001666257223 */ /* 0x000fe2000001004b */
[----:B------:R-:W-:-:S04]  /*2ad0*/  IMAD.WIDE.U32 R86, R87, 0x10, R94 ;  /* 0x0000001057567825 */ /* 0x000fc800078e005e */
[----:B--2---:R-:W-:Y:S01]  /*2ae0*/  FFMA.FTZ R38, R111, R21, R6 ;  /* 0x000000156f267223 */ /* 0x004fe20000010006 */
[----:B------:R-:W-:Y:S01]  /*2af0*/  FFMA.FTZ R39, R113, R23, R74 ;  /* 0x0000001771277223 */ /* 0x000fe2000001004a */
[----:B------:R0:W-:Y:S01]  /*2b00*/  STG.E.128 desc[UR6][R46.64], R48 ;  /* 0x000000302e007986 */ /* 0x0001e2000c101d06 */
[----:B------:R-:W-:-:S04]  /*2b10*/  IMAD.WIDE.U32 R90, R99, 0x10, R94 ;  /* 0x00000010635a7825 */ /* 0x000fc800078e005e */
[----:B------:R-:W-:Y:S01]  /*2b20*/  FFMA.FTZ R40, R104, R56, R7 ;  /* 0x0000003868287223 */ /* 0x000fe20000010007 */
[----:B------:R-:W-:Y:S01]  /*2b30*/  FFMA.FTZ R41, R106, R58, R77 ;  /* 0x0000003a6a297223 */ /* 0x000fe2000001004d */
[----:B------:R-:W-:Y:S01]  /*2b40*/  FFMA.FTZ R43, R43, R59, R76 ;  /* 0x0000003b2b2b7223 */ /* 0x000fe2000001004c */
[----:B------:R-:W-:-:S04]  /*2b50*/  IMAD.WIDE.U32 R92, R109, 0x10, R94 ;  /* 0x000000106d5c7825 */ /* 0x000fc800078e005e */
[----:B------:R-:W-:Y:S01]  /*2b60*/  FFMA.FTZ R44, R44, R60, R9 ;  /* 0x0000003c2c2c7223 */ /* 0x000fe20000010009 */
[----:B------:R-:W-:Y:S01]  /*2b70*/  FFMA.FTZ R52, R52, R68, R13 ;  /* 0x0000004434347223 */ /* 0x000fe2000001000d */
[----:B------:R-:W-:Y:S01]  /*2b80*/  FFMA.FTZ R55, R55, R71, R84 ;  /* 0x0000004737377223 */ /* 0x000fe20000010054 */
[----:B------:R-:W-:-:S04]  /*2b90*/  IMAD.WIDE.U32 R94, R42, 0x10, R94 ;  /* 0x000000102a5e7825 */ /* 0x000fc800078e005e */
[----:B------:R-:W-:Y:S01]  /*2ba0*/  FFMA.FTZ R42, R45, R57, R8 ;  /* 0x000000392d2a7223 */ /* 0x000fe20000010008 */
[----:B------:R-:W-:Y:S01]  /*2bb0*/  FFMA.FTZ R45, R100, R62, R81 ;  /* 0x0000003e642d7223 */ /* 0x000fe20000010051 */
[----:B------:R1:W-:Y:S04]  /*2bc0*/  STG.E.128 desc[UR6][R88.64], R36 ;  /* 0x0000002458007986 */ /* 0x0003e8000c101d06 */
[----:B------:R1:W-:Y:S01]  /*2bd0*/  STG.E.128 desc[UR6][R86.64], R40 ;  /* 0x0000002856007986 */ /* 0x0003e2000c101d06 */
[----:B0-----:R-:W-:Y:S01]  /*2be0*/  FFMA.FTZ R46, R107, R61, R10 ;  /* 0x0000003d6b2e7223 */ /* 0x001fe2000001000a */
[----:B------:R-:W-:Y:S01]  /*2bf0*/  FFMA.FTZ R47, R105, R63, R80 ;  /* 0x0000003f692f7223 */ /* 0x000fe20000010050 */
[----:B------:R-:W-:Y:S01]  /*2c00*/  FFMA.FTZ R51, R53, R67, R82 ;  /* 0x0000004335337223 */ /* 0x000fe20000010052 */
[----:B------:R-:W-:Y:S01]  /*2c10*/  FFMA.FTZ R48, R98, R64, R11 ;  /* 0x0000004062307223 */ /* 0x000fe2000001000b */
[----:B------:R-:W-:Y:S01]  /*2c20*/  FFMA.FTZ R49, R96, R66, R83 ;  /* 0x0000004260317223 */ /* 0x000fe20000010053 */
[----:B------:R-:W-:Y:S01]  /*2c30*/  FFMA.FTZ R50, R103, R65, R12 ;  /* 0x0000004167327223 */ /* 0x000fe2000001000c */
[----:B------:R-:W-:Y:S01]  /*2c40*/  FFMA.FTZ R53, R54, R70, R85 ;  /* 0x0000004636357223 */ /* 0x000fe20000010055 */
[----:B------:R-:W-:Y:S01]  /*2c50*/  FFMA.FTZ R54, R101, R69, R14 ;  /* 0x0000004565367223 */ /* 0x000fe2000001000e */
[----:B------:R1:W-:Y:S04]  /*2c60*/  STG.E.128 desc[UR6][R90.64], R44 ;  /* 0x0000002c5a007986 */ /* 0x0003e8000c101d06 */
[----:B------:R1:W-:Y:S04]  /*2c70*/  STG.E.128 desc[UR6][R92.64], R48 ;  /* 0x000000305c007986 */ /* 0x0003e8000c101d06 */
[----:B------:R1:W-:Y:S01]  /*2c80*/  STG.E.128 desc[UR6][R94.64], R52 ;  /* 0x000000345e007986 */ /* 0x0003e2000c101d06 */
[----:B------:R-:W-:Y:S05]  /*2c90*/  @!P2 BRA `(.L_x_10916) ;  /* 0xffffffdc0044a947 */ /* 0x000fea000383ffff */
[----:B------:R-:W-:Y:S05]  /*2ca0*/  EXIT ;  /* 0x000000000000794d */ /* 0x000fea0003800000 */
.L_x_10917:
        /* <DEDUP_REMOVED lines=13> */
.L_x_13731:


//--------------------- .text._ZN10layer_norm31ln_parallel_residual_fwd_kernelINS_13Kernel_traitsI6__halfffffjLj6144ELj1ELj1ELj8ELj16ENS_18Kernel_traits_baseILj6144ES2_ffffjLj256EEEEELb1ELb0ELb0EEEvNS_9FwdParamsE --------------------------
	.section	.text._ZN10layer_norm31ln_parallel_residual_fwd_kernelINS_13Kernel_traitsI6__halfffffjLj6144ELj1ELj1ELj8ELj16ENS_18Kernel_traits_baseILj6144ES2_ffffjLj256EEEEELb1ELb0ELb0EEEvNS_9FwdParamsE,"ax",@progbits
	.align	128
        .global         _ZN10layer_norm31ln_parallel_residual_fwd_kernelINS_13Kernel_traitsI6__halfffffjLj6144ELj1ELj1ELj8ELj16ENS_18Kernel_traits_baseILj6144ES2_ffffjLj256EEEEELb1ELb0ELb0EEEvNS_9FwdParamsE
        .type           _ZN10layer_norm31ln_parallel_residual_fwd_kernelINS_13Kernel_traitsI6__halfffffjLj6144ELj1ELj1ELj8ELj16ENS_18Kernel_traits_baseILj6144ES2_ffffjLj256EEEEELb1ELb0ELb0EEEvNS_9FwdParamsE,@function
        .size           _ZN10layer_norm31ln_parallel_residual_fwd_kernelINS_13Kernel_traitsI6__halfffffjLj6144ELj1ELj1ELj8ELj16ENS_18Kernel_traits_baseILj6144ES2_ffffjLj256EEEEELb1ELb0ELb0EEEvNS_9FwdParamsE,(.L_x_13732 - _ZN10layer_norm31ln_parallel_residual_fwd_kernelINS_13Kernel_traitsI6__halfffffjLj6144ELj1ELj1ELj8ELj16ENS_18Kernel_traits_baseILj6144ES2_ffffjLj256EEEEELb1ELb0ELb0EEEvNS_9FwdParamsE)
        .other          _ZN10layer_norm31ln_parallel_residual_fwd_kernelINS_13Kernel_traitsI6__halfffffjLj6144ELj1ELj1ELj8ELj16ENS_18Kernel_traits_baseILj6144ES2_ffffjLj256EEEEELb1ELb0ELb0EEEvNS_9FwdParamsE,@"STO_CUDA_ENTRY STV_DEFAULT"
_ZN10layer_norm31ln_parallel_residual_fwd_kernelINS_13Kernel_traitsI6__halfffffjLj6144ELj1ELj1ELj8ELj16ENS_18Kernel_traits_baseILj6144ES2_ffffjLj256EEEEELb1ELb0ELb0EEEvNS_9FwdParamsE:
.text._ZN10layer_norm31ln_parallel_residual_fwd_kernelINS_13Kernel_traitsI6__halfffffjLj6144ELj1ELj1ELj8ELj16ENS_18Kernel_traits_baseILj6144ES2_ffffjLj256EEEEELb1ELb0ELb0EEEvNS_9FwdParamsE:
[----:B------:R-:W0:Y:S01]  /*0000*/  LDC R1, c[0x0][0x37c] ;  /* 0x0000df00ff017b82 */ /* 0x000e220000000800 */
[----:B------:R-:W1:Y:S07]  /*0010*/  LDCU.U8 UR4, c[0x0][0x464] ;  /* 0x00008c80ff0477ac */ /* 0x000e6e0008000000 */
[----:B------:R-:W2:Y:S01]  /*0020*/  LDC R6, c[0x0][0x458] ;  /* 0x00011600ff067b82 */ /* 0x000ea20000000800 */
[----:B0-----:R-:W-:Y:S01]  /*0030*/  VIADD R1, R1, 0xfffffff0 ;  /* 0xfffffff001017836 */ /* 0x001fe20000000000 */
[----:B------:R-:W0:Y:S06]  /*0040*/  LDCU.64 UR6, c[0x0][0x358] ;  /* 0x00006b00ff0677ac */ /* 0x000e2c0008000a00 */
[----:B------:R-:W3:Y:S01]  /*0050*/  LDC R7, c[0x0][0x45c] ;  /* 0x00011700ff077b82 */ /* 0x000ee20000000800 */
[----:B------:R-:W4:Y:S01]  /*0060*/  S2R R97, SR_TID.X ;  /* 0x0000000000617919 */ /* 0x000f220000002100 */
[----:B------:R-:W0:Y:S06]  /*0070*/  LDCU.64 UR8, c[0x0][0x438] ;  /* 0x00008700ff0877ac */ /* 0x000e2c0008000a00 */
[----:B------:R-:W4:Y:S01]  /*0080*/  LDC R4, c[0x0][0x388] ;  /* 0x0000e200ff047b82 */ /* 0x000f220000000800 */
[----:B-1----:R-:W-:Y:S01]  /*0090*/  ISETP.NE.AND P0, PT, RZ, UR4, PT ;  /* 0x00000004ff007c0c */ /* 0x002fe2000bf05270 */
[----:B------:R-:W1:-:S12]  /*00a0*/  LDCU.64 UR4, c[0x0][0x450] ;  /* 0x00008a00ff0477ac */ /* 0x000e580008000a00 */
[----:B--2---:R-:W-:Y:S01]  /*00b0*/  @P0 IMAD.MOV.U32 R2, RZ, RZ, R6 ;  /* 0x000000ffff020224 */ /* 0x004fe200078e0006 */
[----:B------:R-:W2:Y:S01]  /*00c0*/  @P0 LDC R9, c[0x0][0x460] ;  /* 0x00011800ff090b82 */ /* 0x000ea20000000800 */
[----:B---3--:R-:W-:-:S06]  /*00d0*/  @P0 MOV R3, R7 ;  /* 0x0000000700030202 */ /* 0x008fcc0000000f00 */
[----:B0-----:R-:W2:Y:S01]  /*00e0*/  @P0 LDG.E.64 R2, desc[UR6][R2.64] ;  /* 0x0000000602020981 */ /* 0x001ea2000c1e1b00 */
[----:B-1----:R-:W-:Y:S02]  /*00f0*/  IMAD.U32 R68, RZ, RZ, UR4 ;  /* 0x00000004ff447e24 */ /* 0x002fe4000f8e00ff */
[----:B------:R-:W-:-:S06]  /*0100*/  IMAD.U32 R69, RZ, RZ, UR5 ;  /* 0x00000005ff457e24 */ /* 0x000fcc000f8e00ff */
[----:B------:R-:W5:Y:S01]  /*0110*/  @P0 LDG.E.64 R68, desc[UR6][R68.64] ;  /* 0x0000000644440981 */ /* 0x000f62000c1e1b00 */
[----:B------:R-:W0:Y:S01]  /*0120*/  S2UR UR4, SR_CTAID.X ;  /* 0x00000000000479c3 */ /* 0x000e220000002500 */
[----:B------:R-:W-:Y:S01]  /*0130*/  UISETP.NE.U32.AND UP0, UPT, UR8, URZ, UPT ;  /* 0x000000ff0800728c */ /* 0x000fe2000bf05070 */
[----:B----4-:R-:W-:Y:S01]  /*0140*/  SHF.R.S32.HI R5, RZ, 0x1f, R4 ;  /* 0x0000001fff057819 */ /* 0x010fe20000011404 */
[----:B------:R-:W-:Y:S01]  /*0150*/  BSSY.RECONVERGENT B0, `(.L_x_10918) ;  /* 0x0000149000007945 */ /* 0x000fe20003800200 */
[----:B------:R-:W-:Y:S01]  /*0160*/  MOV R0, R97 ;  /* 0x0000006100007202 */ /* 0x000fe20000000f00 */
[----:B------:R-:W-:Y:S01]  /*0170*/  UISETP.NE.AND.EX UP0, UPT, UR9, URZ, UPT, UP0 ;  /* 0x000000ff0900728c */ /* 0x000fe2000bf05300 */
[----:B------:R-:W-:Y:S01]  /*0180*/  LEA.HI R5, R5, R4, RZ, 0x2 ;  /* 0x0000000405057211 */ /* 0x000fe200078f10ff */
[----:B0-----:R-:W-:Y:S01]  /*0190*/  IMAD.U32 R16, RZ, RZ, UR4 ;  /* 0x00000004ff107e24 */ /* 0x001fe2000f8e00ff */
[----:B--2---:R-:W-:Y:S02]  /*01a0*/  @P0 IADD3 R6, P1, PT, R2, R9, RZ ;  /* 0x0000000902060210 */ /* 0x004fe40007f3e0ff */
[----:B------:R-:W-:-:S03]  /*01b0*/  LOP3.LUT R2, R0, 0xff, RZ, 0x3c, !PT ;  /* 0x000000ff00027812 */ /* 0x000fc600078e3cff */
[----:B------:R-:W-:Y:S01]  /*01c0*/  @P0 IMAD.X R7, RZ, RZ, R3, P1 ;  /* 0x000000ffff070224 */ /* 0x000fe200008e0603 */
[----:B------:R-:W-:-:S04]  /*01d0*/  LEA.HI.SX32 R15, R5, R2, 0x1e ;  /* 0x00000002050f7211 */ /* 0x000fc800078ff2ff */
        /* <DEDUP_REMOVED lines=16> */
[----:B0-----:R-:W-:-:S07]  /*02e0*/  @P5 IMAD.WIDE.U32 R42, R0, 0x8, R42 ;  /* 0x00000008002a5825 */ /* 0x001fce00078e002a */
[----:B------:R-:W0:Y:S01]  /*02f0*/  LDC.64 R50, c[0x0][0x3d0] ;  /* 0x0000f400ff327b82 */ /* 0x000e220000000a00 */
[C---:B-1----:R-:W-:Y:S01]  /*0300*/  @P5 IMAD.WIDE.U32 R44, R0.reuse, 0x8, R44 ;  /* 0x00000008002c5825 */ /* 0x042fe200078e002c */
[----:B------:R-:W-:Y:S01]  /*0310*/  @P5 LOP3.LUT R0, R0, 0x100, RZ, 0xfc, !PT ;  /* 0x0000010000005812 */ /* 0x000fe200078efcff */
[----:B------:R1:W5:Y:S05]  /*0320*/  @P5 LDG.E.64 R8, desc[UR6][R42.64] ;  /* 0x000000062a085981 */ /* 0x00036a000c1e1b00 */
[----:B------:R-:W4:Y:S01]  /*0330*/  LDC.64 R52, c[0x0][0x3d8] ;  /* 0x0000f600ff347b82 */ /* 0x000f220000000a00 */
[C---:B--2---:R-:W-:Y:S01]  /*0340*/  @P0 IMAD.WIDE.U32 R46, R0.reuse, 0x8, R46 ;  /* 0x00000008002e0825 */ /* 0x044fe200078e002e */
[----:B------:R1:W5:Y:S06]  /*0350*/  @P5 LDG.E.64 R10, desc[UR6][R44.64] ;  /* 0x000000062c0a5981 */ /* 0x00036c000c1e1b00 */
[----:B------:R-:W2:Y:S01]  /*0360*/  LDC.64 R54, c[0x0][0x3d0] ;  /* 0x0000f400ff367b82 */ /* 0x000ea20000000a00 */
[C---:B---3--:R-:W-:Y:S01]  /*0370*/  @P0 IMAD.WIDE.U32 R48, R0.reuse, 0x8, R48 ;  /* 0x0000000800300825 */ /* 0x048fe200078e0030 */
[----:B------:R-:W-:Y:S01]  /*0380*/  @P0 IADD3 R0, PT, PT, R0, 0x100, RZ ;  /* 0x0000010000000810 */ /* 0x000fe20007ffe0ff */
[----:B------:R1:W5:Y:S05]  /*0390*/  @P0 LDG.E.64 R28, desc[UR6][R46.64] ;  /* 0x000000062e1c0981 */ /* 0x00036a000c1e1b00 */
[----:B------:R-:W3:Y:S01]  /*03a0*/  LDC.64 R56, c[0x0][0x3d8] ;  /* 0x0000f600ff387b82 */ /* 0x000ee20000000a00 */
[C---:B0-----:R-:W-:Y:S01]  /*03b0*/  @P1 IMAD.WIDE.U32 R50, R0.reuse, 0x8, R50 ;  /* 0x0000000800321825 */ /* 0x041fe200078e0032 */
[----:B------:R1:W5:Y:S06]  /*03c0*/  @P0 LDG.E.64 R30, desc[UR6][R48.64] ;  /* 0x00000006301e0981 */ /* 0x00036c000c1e1b00 */
[----:B------:R-:W0:Y:S01]  /*03d0*/  LDC.64 R58, c[0x0][0x3d0] ;  /* 0x0000f400ff3a7b82 */ /* 0x000e220000000a00 */
[C---:B----4-:R-:W-:Y:S01]  /*03e0*/  @P1 IMAD.WIDE.U32 R52, R0.reuse, 0x8, R52 ;  /* 0x0000000800341825 */ /* 0x050fe200078e0034 */
[----:B------:R1:W5:Y:S06]  /*03f0*/  @P1 LDG.E.64 R32, desc[UR6][R50.64] ;  /* 0x0000000632201981 */ /* 0x00036c000c1e1b00 */
[----:B------:R-:W4:Y:S01]  /*0400*/  LDC.64 R60, c[0x0][0x3d8] ;  /* 0x0000f600ff3c7b82 */ /* 0x000f220000000a00 */
[----:B------:R-:W-:Y:S01]  /*0410*/  @P1 VIADD R0, R0, 0x100 ;  /* 0x0000010000001836 */ /* 0x000fe20000000000 */
[----:B------:R1:W5:Y:S01]  /*0420*/  @P1 LDG.E.64 R34, desc[UR6][R52.64] ;  /* 0x0000000634221981 */ /* 0x000362000c1e1b00 */
[----:B------:R-:W-:-:S02]  /*0430*/  ISETP.GE.U32.AND P4, PT, R15, 0x600, PT ;  /* 0x000006000f00780c */ /* 0x000fc40003f86070 */
[C---:B--2---:R-:W-:Y:S01]  /*0440*/  @P2 IMAD.WIDE.U32 R54, R0.reuse, 0x8, R54 ;  /* 0x0000000800362825 */ /* 0x044fe200078e0036 */
[----:B------:R-:W-:Y:S02]  /*0450*/  @P5 CS2R R26, SRZ ;  /* 0x00000000001a5805 */ /* 0x000fe4000001ff00 */
[----:B------:R-:W-:Y:S01]  /*0460*/  P2R R17, PR, RZ, 0x20 ;  /* 0x00000020ff117803 */ /* 0x000fe20000000000 */
[C---:B---3--:R-:W-:Y:S01]  /*0470*/  @P2 IMAD.WIDE.U32 R56, R0.reuse, 0x8, R56 ;  /* 0x0000000800382825 */ /* 0x048fe200078e0038 */
[----:B------:R1:W5:Y:S03]  /*0480*/  @P2 LDG.E.64 R36, desc[UR6][R54.64] ;  /* 0x0000000636242981 */ /* 0x000366000c1e1b00 */
[----:B------:R-:W-:Y:S01]  /*0490*/  @P2 VIADD R0, R0, 0x100 ;  /* 0x0000010000002836 */ /* 0x000fe20000000000 */
[----:B------:R1:W5:Y:S03]  /*04a0*/  @P2 LDG.E.64 R38, desc[UR6][R56.64] ;  /* 0x0000000638262981 */ /* 0x000366000c1e1b00 */
[----:B0-----:R-:W-:-:S05]  /*04b0*/  @P3 IMAD.WIDE.U32 R58, R0, 0x8, R58 ;  /* 0x00000008003a3825 */ /* 0x001fca00078e003a */
[----:B------:R1:W5:Y:S01]  /*04c0*/  @P3 LDG.E.64 R40, desc[UR6][R58.64] ;  /* 0x000000063a283981 */ /* 0x000362000c1e1b00 */
[----:B----4-:R-:W-:-:S05]  /*04d0*/  @P3 IMAD.WIDE.U32 R60, R0, 0x8, R60 ;  /* 0x00000008003c3825 */ /* 0x010fca00078e003c */
[----:B------:R1:W5:Y:S01]  /*04e0*/  @P3 LDG.E.64 R2, desc[UR6][R60.64] ;  /* 0x000000063c023981 */ /* 0x000362000c1e1b00 */
[----:B------:R-:W-:Y:S02]  /*04f0*/  @P0 CS2R R24, SRZ ;  /* 0x0000000000180805 */ /* 0x000fe4000001ff00 */
[----:B------:R-:W-:Y:S02]  /*0500*/  @P1 CS2R R22, SRZ ;  /* 0x0000000000161805 */ /* 0x000fe4000001ff00 */
[----:B------:R-:W-:Y:S02]  /*0510*/  @P2 CS2R R20, SRZ ;  /* 0x0000000000142805 */ /* 0x000fe4000001ff00 */
[----:B------:R-:W-:Y:S01]  /*0520*/  @P3 CS2R R18, SRZ ;  /* 0x0000000000123805 */ /* 0x000fe2000001ff00 */
[----:B------:R-:W-:Y:S01]  /*0530*/  IMAD.MOV.U32 R78, RZ, RZ, R26 ;  /* 0x000000ffff4e7224 */ /* 0x000fe200078e001a */
[----:B------:R-:W-:Y:S01]  /*0540*/  MOV R79, R27 ;  /* 0x0000001b004f7202 */ /* 0x000fe20000000f00 */
[----:B------:R-:W-:Y:S01]  /*0550*/  IMAD.MOV.U32 R77, RZ, RZ, R25 ;  /* 0x000000ffff4d7224 */ /* 0x000fe200078e0019 */
[----:B------:R-:W-:Y:S01]  /*0560*/  MOV R76, R24 ;  /* 0x00000018004c7202 */ /* 0x000fe20000000f00 */
[----:B------:R-:W-:Y:S01]  /*0570*/  IMAD.MOV.U32 R72, RZ, RZ, R20 ;  /* 0x000000ffff487224 */ /* 0x000fe200078e0014 */
[----:B------:R-:W-:Y:S01]  /*0580*/  MOV R70, R18 ;  /* 0x0000001200467202 */ /* 0x000fe20000000f00 */
[----:B------:R-:W-:Y:S01]  /*0590*/  IMAD.MOV.U32 R71, RZ, RZ, R19 ;  /* 0x000000ffff477224 */ /* 0x000fe200078e0013 */
[----:B------:R-:W-:Y:S01]  /*05a0*/  MOV R73, R21 ;  /* 0x0000001500497202 */ /* 0x000fe20000000f00 */
[----:B------:R-:W-:-:S02]  /*05b0*/  IMAD.MOV.U32 R74, RZ, RZ, R22 ;  /* 0x000000ffff4a7224 */ /* 0x000fc400078e0016 */
[----:B------:R-:W-:Y:S02]  /*05c0*/  IMAD.MOV.U32 R75, RZ, RZ, R23 ;  /* 0x000000ffff4b7224 */ /* 0x000fe400078e0017 */
[----:B------:R-:W-:Y:S01]  /*05d0*/  @P3 VIADD R0, R0, 0x100 ;  /* 0x0000010000003836 */ /* 0x000fe20000000000 */
[----:B-1----:R-:W-:Y:S06]  /*05e0*/  @!P4 BRA `(.L_x_10921) ;  /* 0x0000000c00fcc947 */ /* 0x002fec0003800000 */
[----:B------:R-:W0:Y:S08]  /*05f0*/  LDC.64 R42, c[0x0][0x3d8] ;  /* 0x0000f600ff2a7b82 */ /* 0x000e300000000a00 */
[----:B------:R-:W1:Y:S01]  /*0600*/  LDC.64 R44, c[0x0][0x3d0] ;  /* 0x0000f400ff2c7b82 */ /* 0x000e620000000a00 */
[----:B0-----:R-:W-:-:S06]  /*0610*/  IMAD.WIDE.U32 R42, R0, 0x8, R42 ;  /* 0x00000008002a7825 */ /* 0x001fcc00078e002a */
[----:B------:R-:W5:Y:S01]  /*0620*/  LDG.E.64 R42, desc[UR6][R42.64] ;  /* 0x000000062a2a7981 */ /* 0x000f62000c1e1b00 */
[----:B-1----:R-:W-:-:S06]  /*0630*/  IMAD.WIDE.U32 R44, R0, 0x8, R44 ;  /* 0x00000008002c7825 */ /* 0x002fcc00078e002c */
[----:B------:R-:W5:Y:S01]  /*0640*/  LDG.E.64 R44, desc[UR6][R44.64] ;  /* 0x000000062c2c7981 */ /* 0x000f62000c1e1b00 */
[----:B------:R-:W-:Y:S02]  /*0650*/  CS2R R80, SRZ ;  /* 0x0000000000507805 */ /* 0x000fe4000001ff00 */
[----:B------:R-:W-:Y:S01]  /*0660*/  CS2R R82, SRZ ;  /* 0x0000000000527805 */ /* 0x000fe2000001ff00 */
        /* <DEDUP_REMOVED lines=8> */
[----:B------:R-:W-:Y:S02]  /*06f0*/  IMAD.MOV.U32 R78, RZ, RZ, R26 ;  /* 0x000000ffff4e7224 */ /* 0x000fe400078e001a */
[----:B------:R-:W-:Y:S01]  /*0700*/  IMAD.MOV.U32 R79, RZ, RZ, R27 ;  /* 0x000000ffff4f7224 */ /* 0x000fe200078e001b */
[----:B------:R-:W-:Y:S06]  /*0710*/  BRA `(.L_x_10921) ;  /* 0x0000000c00b07947 */ /* 0x000fec0003800000 */
.L_x_10920:
[C---:B------:R-:W-:Y:S01]  /*0720*/  ISETP.GE.U32.AND P5, PT, R15.reuse, 0x100, PT ;  /* 0x000001000f00780c */ /* 0x040fe20003fa6070 */
[----:B------:R-:W0:Y:S01]  /*0730*/  LDC.64 R44, c[0x0][0x3d0] ;  /* 0x0000f400ff2c7b82 */ /* 0x000e220000000a00 */
[C---:B------:R-:W-:Y:S02]  /*0740*/  ISETP.GE.U32.AND P0, PT, R15.reuse, 0x200, PT ;  /* 0x000002000f00780c */ /* 0x040fe40003f06070 */
[C---:B------:R-:W-:Y:S02]  /*0750*/  ISETP.GE.U32.AND P1, PT, R15.reuse, 0x300, PT ;  /* 0x000003000f00780c */ /* 0x040fe40003f26070 */
[C---:B------:R-:W-:Y:S02]  /*0760*/  ISETP.GE.U32.AND P2, PT, R15.reuse, 0x400, PT ;  /* 0x000004000f00780c */ /* 0x040fe40003f46070 */
[----:B------:R-:W-:Y:S01]  /*0770*/  ISETP.GE.U32.AND P3, PT, R15, 0x500, PT ;  /* 0x000005000f00780c */ /* 0x000fe20003f66070 */
[----:B------:R-:W1:Y:S08]  /*0780*/  LDC.64 R46, c[0x0][0x3d8] ;  /* 0x0000f600ff2e7b82 */ /* 0x000e700000000a00 */
[----:B------:R-:W2:Y:S08]  /*0790*/  LDC.64 R48, c[0x0][0x3d0] ;  /* 0x0000f400ff307b82 */ /* 0x000eb00000000a00 */
[----:B------:R-:W3:Y:S01]  /*07a0*/  LDC.64 R50, c[0x0][0x3d8] ;  /* 0x0000f600ff327b82 */ /* 0x000ee20000000a00 */
[----:B0-----:R-:W-:-:S07]  /*07b0*/  @P5 IMAD.WIDE.U32 R44, R0, 0x8, R44 ;  /* 0x00000008002c5825 */ /* 0x001fce00078e002c */
[----:B------:R-:W0:Y:S01]  /*07c0*/  LDC.64 R54, c[0x0][0x3d0] ;  /* 0x0000f400ff367b82 */ /* 0x000e220000000a00 */
[----:B-1----:R-:W-:Y:S01]  /*07d0*/  @P5 IMAD.WIDE.U32 R46, R0, 0x8, R46 ;  /* 0x00000008002e5825 */ /* 0x002fe200078e002e */
[----:B------:R1:W5:Y:S06]  /*07e0*/  @P5 LDG.E.64 R8, desc[UR6][R44.64] ;  /* 0x000000062c085981 */ /* 0x00036c000c1e1b00 */
[----:B------:R-:W4:Y:S01]  /*07f0*/  LDC.64 R56, c[0x0][0x3d8] ;  /* 0x0000f600ff387b82 */ /* 0x000f220000000a00 */
[----:B------:R1:W5:Y:S07]  /*0800*/  @P5 LDG.E.64 R10, desc[UR6][R46.64] ;  /* 0x000000062e0a5981 */ /* 0x00036e000c1e1b00 */
[----:B------:R-:W1:Y:S08]  /*0810*/  LDC.64 R60, c[0x0][0x3d0] ;  /* 0x0000f400ff3c7b82 */ /* 0x000e700000000a00 */
[----:B------:R-:W1:Y:S08]  /*0820*/  LDC.64 R62, c[0x0][0x3d8] ;  /* 0x0000f600ff3e7b82 */ /* 0x000e700000000a00 */
[----:B------:R-:W1:Y:S08]  /*0830*/  LDC.64 R66, c[0x0][0x3d0] ;  /* 0x0000f400ff427b82 */ /* 0x000e700000000a00 */
[----:B------:R-:W1:Y:S01]  /*0840*/  LDC.64 R80, c[0x0][0x3d8] ;  /* 0x0000f600ff507b82 */ /* 0x000e620000000a00 */
[----:B------:R-:W-:-:S02]  /*0850*/  ISETP.GE.U32.AND P4, PT, R15, 0x600, PT ;  /* 0x000006000f00780c */ /* 0x000fc40003f86070 */
[----:B------:R-:W-:Y:S02]  /*0860*/  @P5 CS2R R26, SRZ ;  /* 0x00000000001a5805 */ /* 0x000fe4000001ff00 */
[----:B------:R-:W-:-:S03]  /*0870*/  P2R R17, PR, RZ, 0x20 ;  /* 0x00000020ff117803 */ /* 0x000fc60000000000 */
[----:B------:R-:W2:Y:S08]  /*0880*/  @P5 LDC.64 R42, c[0x0][0x440] ;  /* 0x00011000ff2a5b82 */ /* 0x000eb00000000a00 */
[----:B------:R-:W0:Y:S08]  /*0890*/  @P0 LDC.64 R52, c[0x0][0x440] ;  /* 0x00011000ff340b82 */ /* 0x000e300000000a00 */
[----:B------:R-:W1:Y:S08]  /*08a0*/  @P1 LDC.64 R58, c[0x0][0x440] ;  /* 0x00011000ff3a1b82 */ /* 0x000e700000000a00 */
[----:B------:R-:W1:Y:S01]  /*08b0*/  @P2 LDC.64 R64, c[0x0][0x440] ;  /* 0x00011000ff402b82 */ /* 0x000e620000000a00 */
[C---:B--2---:R-:W-:Y:S01]  /*08c0*/  @P5 IMAD.WIDE.U32 R42, R0.reuse, 0x8, R42 ;  /* 0x00000008002a5825 */ /* 0x044fe200078e002a */
[----:B------:R-:W-:-:S04]  /*08d0*/  @P5 LOP3.LUT R0, R0, 0x100, RZ, 0xfc, !PT ;  /* 0x0000010000005812 */ /* 0x000fc800078efcff */
[----:B------:R2:W5:Y:S01]  /*08e0*/  @P5 LD.E.64 R78, desc[UR6][R42.64] ;  /* 0x000000062a4e5980 */ /* 0x000562000c101b00 */
[C---:B------:R-:W-:Y:S01]  /*08f0*/  @P0 IMAD.WIDE.U32 R48, R0.reuse, 0x8, R48 ;  /* 0x0000000800300825 */ /* 0x040fe200078e0030 */
[----:B------:R-:W2:Y:S03]  /*0900*/  @P3 LDC.64 R82, c[0x0][0x440] ;  /* 0x00011000ff523b82 */ /* 0x000ea60000000a00 */
[C---:B---3--:R-:W-:Y:S01]  /*0910*/  @P0 IMAD.WIDE.U32 R50, R0.reuse, 0x8, R50 ;  /* 0x0000000800320825 */ /* 0x048fe200078e0032 */
[----:B------:R3:W5:Y:S03]  /*0920*/  @P0 LDG.E.64 R28, desc[UR6][R48.64] ;  /* 0x00000006301c0981 */ /* 0x000766000c1e1b00 */
[C---:B0-----:R-:W-:Y:S01]  /*0930*/  @P0 IMAD.WIDE.U32 R52, R0.reuse, 0x8, R52 ;  /* 0x0000000800340825 */ /* 0x041fe200078e0034 */
[----:B------:R-:W-:Y:S01]  /*0940*/  @P0 IADD3 R0, PT, PT, R0, 0x100, RZ ;  /* 0x0000010000000810 */ /* 0x000fe20007ffe0ff */
[----:B------:R3:W5:Y:S04]  /*0950*/  @P0 LDG.E.64 R30, desc[UR6][R50.64] ;  /* 0x00000006321e0981 */ /* 0x000768000c1e1b00 */
[C---:B------:R-:W-:Y:S01]  /*0960*/  @P1 IMAD.WIDE.U32 R54, R0.reuse, 0x8, R54 ;  /* 0x0000000800361825 */ /* 0x040fe200078e0036 */
[----:B------:R3:W5:Y:S03]  /*0970*/  @P0 LD.E.64 R76, desc[UR6][R52.64] ;  /* 0x00000006344c0980 */ /* 0x000766000c101b00 */
[C---:B----4-:R-:W-:Y:S01]  /*0980*/  @P1 IMAD.WIDE.U32 R56, R0.reuse, 0x8, R56 ;  /* 0x0000000800381825 */ /* 0x050fe200078e0038 */
[----:B------:R3:W5:Y:S03]  /*0990*/  @P1 LDG.E.64 R32, desc[UR6][R54.64] ;  /* 0x0000000636201981 */ /* 0x000766000c1e1b00 */
[C---:B-1----:R-:W-:Y:S01]  /*09a0*/  @P1 IMAD.WIDE.U32 R58, R0.reuse, 0x8, R58 ;  /* 0x00000008003a1825 */ /* 0x042fe200078e003a */
[----:B------:R3:W5:Y:S03]  /*09b0*/  @P1 LDG.E.64 R34, desc[UR6][R56.64] ;  /* 0x0000000638221981 */ /* 0x000766000c1e1b00 */
[----:B------:R-:W-:Y:S01]  /*09c0*/  @P1 VIADD R0, R0, 0x100 ;  /* 0x0000010000001836 */ /* 0x000fe20000000000 */
[----:B------:R3:W5:Y:S03]  /*09d0*/  @P1 LD.E.64 R74, desc[UR6][R58.64] ;  /* 0x000000063a4a1980 */ /* 0x000766000c101b00 */
[----:B------:R-:W-:-:S04]  /*09e0*/  @P2 IMAD.WIDE.U32 R60, R0, 0x8, R60 ;  /* 0x00000008003c2825 */ /* 0x000fc800078e003c */
[C---:B------:R-:W-:Y:S01]  /*09f0*/  @P2 IMAD.WIDE.U32 R62, R0.reuse, 0x8, R62 ;  /* 0x00000008003e2825 */ /* 0x040fe200078e003e */
[----:B------:R3:W5:Y:S03]  /*0a00*/  @P2 LDG.E.64 R36, desc[UR6][R60.64] ;  /* 0x000000063c242981 */ /* 0x000766000c1e1b00 */
[C---:B------:R-:W-:Y:S01]  /*0a10*/  @P2 IMAD.WIDE.U32 R64, R0.reuse, 0x8, R64 ;  /* 0x0000000800402825 */ /* 0x040fe200078e0040 */
[----:B------:R3:W5:Y:S03]  /*0a20*/  @P2 LDG.E.64 R38, desc[UR6][R62.64] ;  /* 0x000000063e262981 */ /* 0x000766000c1e1b00 */
[----:B------:R-:W-:Y:S01]  /*0a30*/  @P2 VIADD R0, R0, 0x100 ;  /* 0x0000010000002836 */ /* 0x000fe20000000000 */
[----:B------:R3:W5:Y:S03]  /*0a40*/  @P2 LD.E.64 R72, desc[UR6][R64.64] ;  /* 0x0000000640482980 */ /* 0x000766000c101b00 */
[----:B------:R-:W-:-:S04]  /*0a50*/  @P3 IMAD.WIDE.U32 R66, R0, 0x8, R66 ;  /* 0x0000000800423825 */ /* 0x000fc800078e0042 */
[C---:B------:R-:W-:Y:S01]  /*0a60*/  @P3 IMAD.WIDE.U32 R80, R0.reuse, 0x8, R80 ;  /* 0x0000000800503825 */ /* 0x040fe200078e0050 */
[----:B------:R3:W5:Y:S03]  /*0a70*/  @P3 LDG.E.64 R40, desc[UR6][R66.64] ;  /* 0x0000000642283981 */ /* 0x000766000c1e1b00 */
[----:B--2---:R-:W-:Y:S01]  /*0a80*/  @P3 IMAD.WIDE.U32 R82, R0, 0x8, R82 ;  /* 0x0000000800523825 */ /* 0x004fe200078e0052 */
[----:B------:R3:W5:Y:S04]  /*0a90*/  @P3 LDG.E.64 R2, desc[UR6][R80.64] ;  /* 0x0000000650023981 */ /* 0x000768000c1e1b00 */
[----:B------:R3:W5:Y:S01]  /*0aa0*/  @P3 LD.E.64 R70, desc[UR6][R82.64] ;  /* 0x0000000652463980 */ /* 0x000762000c101b00 */
[----:B------:R-:W-:-:S02]  /*0ab0*/  @P0 CS2R R24, SRZ ;  /* 0x0000000000180805 */ /* 0x000fc4000001ff00 */
[----:B------:R-:W-:Y:S02]  /*0ac0*/  @P1 CS2R R22, SRZ ;  /* 0x0000000000161805 */ /* 0x000fe4000001ff00 */
[----:B------:R-:W-:Y:S02]  /*0ad0*/  @P2 CS2R R20, SRZ ;  /* 0x0000000000142805 */ /* 0x000fe4000001ff00 */
[----:B------:R-:W-:Y:S02]  /*0ae0*/  @P3 CS2R R18, SRZ ;  /* 0x0000000000123805 */ /* 0x000fe4000001ff00 */
[----:B------:R-:W-:Y:S01]  /*0af0*/  @P3 IADD3 R0, PT, PT, R0, 0x100, RZ ;  /* 0x0000010000003810 */ /* 0x000fe20007ffe0ff */
[----:B---3--:R-:W-:Y:S06]  /*0b00*/  @!P4 BRA `(.L_x_10921) ;  /* 0x0000000800b4c947 */ /* 0x008fec0003800000 */
        /* <DEDUP_REMOVED lines=11> */
.L_x_10919:
        /* <DEDUP_REMOVED lines=10> */
[----:B------:R-:W1:Y:S01]  /*0c60*/  LDC.64 R46, c[0x0][0x3d8] ;  /* 0x0000f600ff2e7b82 */ /* 0x000e620000000a00 */
[----:B------:R-:W-:-:S07]  /*0c70*/  P2R R17, PR, RZ, 0x10 ;  /* 0x00000010ff117803 */ /* 0x000fce0000000000 */
        /* <DEDUP_REMOVED lines=24> */
[----:B---3--:R-:W-:-:S04]  /*0e00*/  @P0 IMAD.WIDE.U32 R60, R0, 0x8, R60 ;  /* 0x00000008003c0825 */ /* 0x008fc800078e003c */
[----:B------:R-:W-:Y:S01]  /*0e10*/  @P0 VIADD R0, R0, 0x100 ;  /* 0x0000010000000836 */ /* 0x000fe20000000000 */
        /* <DEDUP_REMOVED lines=33> */
[C---:B------:R-:W-:Y:S01]  /*1030*/  @P3 IMAD.WIDE.U32 R92, R0.reuse, 0x8, R92 ;  /* 0x00000008005c3825 */ /* 0x040fe200078e005c */
[----:B------:R1:W5:Y:S04]  /*1040*/  @P3 LD.E.64 R18, desc[UR6][R90.64] ;  /* 0x000000065a123980 */ /* 0x000368000c101b00 */
[----:B------:R1:W5:Y:S01]  /*1050*/  @P3 LD.E.64 R70, desc[UR6][R92.64] ;  /* 0x000000065c463980 */ /* 0x000362000c101b00 */
[----:B------:R-:W-:Y:S01]  /*1060*/  ISETP.GE.U32.AND P0, PT, R15, 0x600, PT ;  /* 0x000006000f00780c */ /* 0x000fe20003f06070 */
[----:B------:R-:W-:-:S12]  /*1070*/  @P3 VIADD R0, R0, 0x100 ;  /* 0x0000010000003836 */ /* 0x000fd80000000000 */
        /* <DEDUP_REMOVED lines=14> */
.L_x_10922:
[C---:B------:R-:W-:Y:S01]  /*1160*/  ISETP.GE.U32.AND P5, PT, R15.reuse, 0x100, PT ;  /* 0x000001000f00780c */ /* 0x040fe20003fa6070 */
[----:B------:R-:W0:Y:S01]  /*1170*/  LDC.64 R54, c[0x0][0x3d0] ;  /* 0x0000f400ff367b82 */ /* 0x000e220000000a00 */
[C---:B------:R-:W-:Y:S02]  /*1180*/  ISETP.GE.U32.AND P0, PT, R15.reuse, 0x200, PT ;  /* 0x000002000f00780c */ /* 0x040fe40003f06070 */
[C---:B------:R-:W-:Y:S02]  /*1190*/  ISETP.GE.U32.AND P1, PT, R15.reuse, 0x300, PT ;  /* 0x000003000f00780c */ /* 0x040fe40003f26070 */
[C---:B------:R-:W-:Y:S02]  /*11a0*/  ISETP.GE.U32.AND P2, PT, R15.reuse, 0x400, PT ;  /* 0x000004000f00780c */ /* 0x040fe40003f46070 */
[C---:B------:R-:W-:Y:S01]  /*11b0*/  ISETP.GE.U32.AND P3, PT, R15.reuse, 0x500, PT ;  /* 0x000005000f00780c */ /* 0x040fe20003f66070 */
[----:B------:R-:W1:Y:S01]  /*11c0*/  LDC.64 R48, c[0x0][0x3d8] ;  /* 0x0000f600ff307b82 */ /* 0x000e620000000a00 */
[----:B------:R-:W-:-:S02]  /*11d0*/  ISETP.GE.U32.AND P4, PT, R15, 0x600, PT ;  /* 0x000006000f00780c */ /* 0x000fc40003f86070 */
[----:B------:R-:W-:-:S05]  /*11e0*/  P2R R17, PR, RZ, 0x20 ;  /* 0x00000020ff117803 */ /* 0x000fca0000000000 */
[----:B------:R-:W2:Y:S08]  /*11f0*/  @P5 LDC.64 R46, c[0x0][0x438] ;  /* 0x00010e00ff2e5b82 */ /* 0x000eb00000000a00 */
[----:B------:R-:W3:Y:S01]  /*1200*/  LDC.64 R58, c[0x0][0x3d0] ;  /* 0x0000f400ff3a7b82 */ /* 0x000ee20000000a00 */
[----:B0-----:R-:W-:-:S05]  /*1210*/  @P5 IMAD.WIDE.U32 R54, R0, 0x8, R54 ;  /* 0x0000000800365825 */ /* 0x001fca00078e0036 */
[----:B------:R0:W5:Y:S02]  /*1220*/  @P5 LDG.E.64 R8, desc[UR6][R54.64] ;  /* 0x0000000636085981 */ /* 0x000164000c1e1b00 */
[----:B------:R-:W4:Y:S01]  /*1230*/  @P0 LDC.64 R60, c[0x0][0x438] ;  /* 0x00010e00ff3c0b82 */ /* 0x000f220000000a00 */
[----:B-1----:R-:W-:-:S05]  /*1240*/  @P5 IMAD.WIDE.U32 R56, R0, 0x8, R48 ;  /* 0x0000000800385825 */ /* 0x002fca00078e0030 */
[----:B------:R1:W5:Y:S02]  /*1250*/  @P5 LDG.E.64 R10, desc[UR6][R56.64] ;  /* 0x00000006380a5981 */ /* 0x000364000c1e1b00 */
[----:B------:R-:W0:Y:S01]  /*1260*/  LDC.64 R62, c[0x0][0x3d8] ;  /* 0x0000f600ff3e7b82 */ /* 0x000e220000000a00 */
[C---:B--2---:R-:W-:Y:S01]  /*1270*/  @P5 IMAD.WIDE.U32 R46, R0.reuse, 0x8, R46 ;  /* 0x00000008002e5825 */ /* 0x044fe200078e002e */
[----:B------:R-:W-:-:S04]  /*1280*/  @P5 LOP3.LUT R0, R0, 0x100, RZ, 0xfc, !PT ;  /* 0x0000010000005812 */ /* 0x000fc800078efcff */
[----:B------:R1:W5:Y:S02]  /*1290*/  @P5 LD.E.64 R26, desc[UR6][R46.64] ;  /* 0x000000062e1a5980 */ /* 0x000364000c101b00 */
[----:B------:R-:W2:Y:S01]  /*12a0*/  LDC.64 R64, c[0x0][0x3d0] ;  /* 0x0000f400ff407b82 */ /* 0x000ea20000000a00 */
[----:B---3--:R-:W-:-:S05]  /*12b0*/  @P0 IMAD.WIDE.U32 R58, R0, 0x8, R58 ;  /* 0x00000008003a0825 */ /* 0x008fca00078e003a */
[----:B------:R1:W5:Y:S02]  /*12c0*/  @P0 LDG.E.64 R28, desc[UR6][R58.64] ;  /* 0x000000063a1c0981 */ /* 0x000364000c1e1b00 */
[----:B------:R-:W3:Y:S01]  /*12d0*/  @P1 LDC.64 R66, c[0x0][0x438] ;  /* 0x00010e00ff421b82 */ /* 0x000ee20000000a00 */
[----:B----4-:R-:W-:-:S05]  /*12e0*/  @P0 IMAD.WIDE.U32 R48, R0, 0x8, R60 ;  /* 0x0000000800300825 */ /* 0x010fca00078e003c */
[----:B------:R1:W5:Y:S02]  /*12f0*/  @P0 LD.E.64 R24, desc[UR6][R48.64] ;  /* 0x0000000630180980 */ /* 0x000364000c101b00 */
[----:B------:R-:W4:Y:S01]  /*1300*/  LDC.64 R84, c[0x0][0x3d8] ;  /* 0x0000f600ff547b82 */ /* 0x000f220000000a00 */
[----:B0-----:R-:W-:-:S04]  /*1310*/  @P0 IMAD.WIDE.U32 R62, R0, 0x8, R62 ;  /* 0x00000008003e0825 */ /* 0x001fc800078e003e */
[----:B------:R-:W-:Y:S01]  /*1320*/  @P0 VIADD R0, R0, 0x100 ;  /* 0x0000010000000836 */ /* 0x000fe20000000000 */
[----:B------:R1:W5:Y:S02]  /*1330*/  @P0 LDG.E.64 R30, desc[UR6][R62.64] ;  /* 0x000000063e1e0981 */ /* 0x000364000c1e1b00 */
[----:B------:R-:W0:Y:S01]  /*1340*/  LDC.64 R86, c[0x0][0x3d0] ;  /* 0x0000f400ff567b82 */ /* 0x000e220000000a00 */
[----:B--2---:R-:W-:-:S05]  /*1350*/  @P1 IMAD.WIDE.U32 R64, R0, 0x8, R64 ;  /* 0x0000000800401825 */ /* 0x004fca00078e0040 */
[----:B------:R1:W5:Y:S02]  /*1360*/  @P1 LDG.E.64 R32, desc[UR6][R64.64] ;  /* 0x0000000640201981 */ /* 0x000364000c1e1b00 */
[----:B------:R-:W2:Y:S01]  /*1370*/  LDC.64 R52, c[0x0][0x3d8] ;  /* 0x0000f600ff347b82 */ /* 0x000ea20000000a00 */
[----:B---3--:R-:W-:-:S05]  /*1380*/  @P1 IMAD.WIDE.U32 R66, R0, 0x8, R66 ;  /* 0x0000000800421825 */ /* 0x008fca00078e0042 */
[----:B------:R1:W5:Y:S02]  /*1390*/  @P1 LD.E.64 R22, desc[UR6][R66.64] ;  /* 0x0000000642161980 */ /* 0x000364000c101b00 */
[----:B------:R-:W3:Y:S01]  /*13a0*/  @P2 LDC.64 R88, c[0x0][0x438] ;  /* 0x00010e00ff582b82 */ /* 0x000ee20000000a00 */
[C---:B----4-:R-:W-:Y:S01]  /*13b0*/  @P1 IMAD.WIDE.U32 R84, R0.reuse, 0x8, R84 ;  /* 0x0000000800541825 */ /* 0x050fe200078e0054 */
[----:B------:R-:W-:-:S04]  /*13c0*/  @P1 IADD3 R0, PT, PT, R0, 0x100, RZ ;  /* 0x0000010000001810 */ /* 0x000fc80007ffe0ff */
[----:B------:R1:W5:Y:S02]  /*13d0*/  @P1 LDG.E.64 R34, desc[UR6][R84.64] ;  /* 0x0000000654221981 */ /* 0x000364000c1e1b00 */
[----:B------:R-:W4:Y:S01]  /*13e0*/  LDC.64 R90, c[0x0][0x3d0] ;  /* 0x0000f400ff5a7b82 */ /* 0x000f220000000a00 */
[----:B0-----:R-:W-:-:S05]  /*13f0*/  @P2 IMAD.WIDE.U32 R86, R0, 0x8, R86 ;  /* 0x0000000800562825 */ /* 0x001fca00078e0056 */
[----:B------:R1:W5:Y:S02]  /*1400*/  @P2 LDG.E.64 R36, desc[UR6][R86.64] ;  /* 0x0000000656242981 */ /* 0x000364000c1e1b00 */
[----:B------:R-:W0:Y:S01]  /*1410*/  LDC.64 R50, c[0x0][0x3d8] ;  /* 0x0000f600ff327b82 */ /* 0x000e220000000a00 */
[----:B--2---:R-:W-:-:S05]  /*1420*/  @P2 IMAD.WIDE.U32 R60, R0, 0x8, R52 ;  /* 0x00000008003c2825 */ /* 0x004fca00078e0034 */
[----:B------:R1:W5:Y:S02]  /*1430*/  @P2 LDG.E.64 R38, desc[UR6][R60.64] ;  /* 0x000000063c262981 */ /* 0x000364000c1e1b00 */
[----:B------:R-:W2:Y:S01]  /*1440*/  @P3 LDC.64 R92, c[0x0][0x438] ;  /* 0x00010e00ff5c3b82 */ /* 0x000ea20000000a00 */
[----:B---3--:R-:W-:-:S04]  /*1450*/  @P2 IMAD.WIDE.U32 R88, R0, 0x8, R88 ;  /* 0x0000000800582825 */ /* 0x008fc800078e0058 */
[----:B------:R-:W-:Y:S01]  /*1460*/  @P2 VIADD R0, R0, 0x100 ;  /* 0x0000010000002836 */ /* 0x000fe20000000000 */
[----:B------:R1:W5:Y:S02]  /*1470*/  @P2 LD.E.64 R20, desc[UR6][R88.64] ;  /* 0x0000000658142980 */ /* 0x000364000c101b00 */
[----:B------:R-:W3:Y:S08]  /*1480*/  LDC.64 R102, c[0x0][0x3d8] ;  /* 0x0000f600ff667b82 */ /* 0x000ef00000000a00 */
[----:B------:R-:W1:Y:S08]  /*1490*/  LDC.64 R98, c[0x0][0x3d0] ;  /* 0x0000f400ff627b82 */ /* 0x000e700000000a00 */
[----:B------:R-:W1:Y:S01]  /*14a0*/  @P4 LDC.64 R100, c[0x0][0x438] ;  /* 0x00010e00ff644b82 */ /* 0x000e620000000a00 */
[----:B----4-:R-:W-:-:S04]  /*14b0*/  @P3 IMAD.WIDE.U32 R90, R0, 0x8, R90 ;  /* 0x00000008005a3825 */ /* 0x010fc800078e005a */
[C---:B--2---:R-:W-:Y:S01]  /*14c0*/  @P3 IMAD.WIDE.U32 R92, R0.reuse, 0x8, R92 ;  /* 0x00000008005c3825 */ /* 0x044fe200078e005c */
[----:B------:R2:W5:Y:S03]  /*14d0*/  @P3 LDG.E.64 R40, desc[UR6][R90.64] ;  /* 0x000000065a283981 */ /* 0x000566000c1e1b00 */
[C---:B0-----:R-:W-:Y:S01]  /*14e0*/  @P3 IMAD.WIDE.U32 R94, R0.reuse, 0x8, R50 ;  /* 0x00000008005e3825 */ /* 0x041fe200078e0032 */
[----:B------:R2:W5:Y:S03]  /*14f0*/  @P3 LD.E.64 R18, desc[UR6][R92.64] ;  /* 0x000000065c123980 */ /* 0x000566000c101b00 */
[----:B------:R-:W-:Y:S01]  /*1500*/  @P3 VIADD R0, R0, 0x100 ;  /* 0x0000010000003836 */ /* 0x000fe20000000000 */
[----:B------:R2:W5:Y:S03]  /*1510*/  @P3 LDG.E.64 R2, desc[UR6][R94.64] ;  /* 0x000000065e023981 */ /* 0x000566000c1e1b00 */
[----:B---3--:R-:W-:-:S04]  /*1520*/  @P4 IMAD.WIDE.U32 R54, R0, 0x8, R102 ;  /* 0x0000000800364825 */ /* 0x008fc800078e0066 */
[C---:B-1----:R-:W-:Y:S01]  /*1530*/  @P4 IMAD.WIDE.U32 R50, R0.reuse, 0x8, R98 ;  /* 0x0000000800324825 */ /* 0x042fe200078e0062 */
        /* <DEDUP_REMOVED lines=9> */
[----:B--2---:R-:W-:-:S07]  /*15d0*/  @P4 CS2R R82, SRZ ;  /* 0x0000000000524805 */ /* 0x004fce000001ff00 */
.L_x_10921:
[----:B------:R-:W-:Y:S05]  /*15e0*/  BSYNC.RECONVERGENT B0 ;  /* 0x0000000000007941 */ /* 0x000fea0003800200 */
.L_x_10918:
[----:B------:R-:W0:Y:S02]  /*15f0*/  LDCU UR4, c[0x0][0x384] ;  /* 0x00007080ff0477ac */ /* 0x000e240008000800 */
[----:B0-----:R-:W-:-:S13]  /*1600*/  ISETP.GE.AND P0, PT, R16, UR4, PT ;  /* 0x0000000410007c0c */ /* 0x001fda000bf06270 */
[----:B------:R-:W-:Y:S05]  /*1610*/  @P0 EXIT ;  /* 0x000000000000094d */ /* 0x000fea0003800000 */
[----:B-----5:R-:W-:Y:S01]  /*1620*/  MOV R12, R8 ;  /* 0x00000008000c7202 */ /* 0x020fe20000000f00 */
[----:B------:R-:W-:Y:S01]  /*1630*/  IMAD.MOV.U32 R7, RZ, RZ, R44 ;  /* 0x000000ffff077224 */ /* 0x000fe200078e002c */
[--C-:B------:R-:W-:Y:S01]  /*1640*/  SHF.R.U64 R115, R8, 0x10, R9.reuse ;  /* 0x0000001008737819 */ /* 0x100fe20000001209 */
[--C-:B------:R-:W-:Y:S01]  /*1650*/  IMAD.MOV.U32 R46, RZ, RZ, R9.reuse ;  /* 0x000000ffff2e7224 */ /* 0x100fe200078e0009 */
[----:B------:R-:W-:Y:S01]  /*1660*/  MOV R117, R45 ;  /* 0x0000002d00757202 */ /* 0x000fe20000000f00 */
[----:B------:R-:W-:Y:S01]  /*1670*/  IMAD.MOV.U32 R8, RZ, RZ, R10 ;  /* 0x000000ffff087224 */ /* 0x000fe200078e000a */
[----:B------:R-:W-:Y:S01]  /*1680*/  SHF.R.U32.HI R113, RZ, 0x10, R9 ;  /* 0x00000010ff717819 */ /* 0x000fe20000011609 */
[----:B------:R-:W0:Y:S01]  /*1690*/  LDCU UR4, c[0x0][0x360] ;  /* 0x00006c00ff0477ac */ /* 0x000e220008000800 */
[----:B------:R-:W-:Y:S01]  /*16a0*/  MOV R9, R11 ;  /* 0x0000000b00097202 */ /* 0x000fe20000000f00 */
[----:B------:R0:W-:Y:S01]  /*16b0*/  STL.S16 [R1+0x6], R12 ;  /* 0x0000060c01007387 */ /* 0x0001e20000100600 */
[----:B------:R-:W-:Y:S01]  /*16c0*/  PRMT R117, R117, 0x5410, R7 ;  /* 0x0000541075757816 */ /* 0x000fe20000000007 */
[----:B------:R-:W-:Y:S01]  /*16d0*/  IMAD.MOV.U32 R125, RZ, RZ, R28 ;  /* 0x000000ffff7d7224 */ /* 0x000fe200078e001c */
[----:B------:R-:W-:Y:S01]  /*16e0*/  PRMT R115, R115, 0x5410, R115 ;  /* 0x0000541073737816 */ /* 0x000fe20000000073 */
[----:B------:R-:W-:Y:S01]  /*16f0*/  STL.S16 [R1+0x4], R46 ;  /* 0x0000042e01007387 */ /* 0x000fe20000100600 */
[----:B------:R-:W-:Y:S01]  /*1700*/  SHF.R.U64 R7, R26, 0x10, R27 ;  /* 0x000000101a077819 */ /* 0x000fe2000000121b */
[----:B------:R-:W-:Y:S01]  /*1710*/  IMAD.MOV.U32 R123, RZ, RZ, R32 ;  /* 0x000000ffff7b7224 */ /* 0x000fe200078e0020 */
[----:B------:R-:W-:Y:S01]  /*1720*/  SHF.R.U32.HI R112, RZ, 0x10, R11 ;  /* 0x00000010ff707819 */ /* 0x000fe2000001160b */
[----:B------:R-:W-:Y:S01]  /*1730*/  STL.S16 [R1+0x2], R8 ;  /* 0x0000020801007387 */ /* 0x000fe20000100600 */
[----:B------:R-:W-:Y:S01]  /*1740*/  PRMT R113, R113, 0x5410, R113 ;  /* 0x0000541071717816 */ /* 0x000fe20000000071 */
[----:B------:R-:W-:Y:S01]  /*1750*/  IMAD.MOV.U32 R122, RZ, RZ, R34 ;  /* 0x000000ffff7a7224 */ /* 0x000fe200078e0022 */
[----:B------:R-:W-:Y:S01]  /*1760*/  SHF.R.U64 R114, R10, 0x10, R11 ;  /* 0x000000100a727819 */ /* 0x000fe2000000120b */
[----:B------:R1:W-:Y:S01]  /*1770*/  STL.S16 [R1], R9 ;  /* 0x0000000901007387 */ /* 0x0003e20000100600 */
[----:B------:R-:W-:Y:S01]  /*1780*/  SHF.R.U64 R110, R30, 0x10, R31 ;  /* 0x000000101e6e7819 */ /* 0x000fe2000000121f */
[----:B------:R-:W-:Y:S01]  /*1790*/  IMAD.MOV.U32 R10, RZ, RZ, R29 ;  /* 0x000000ffff0a7224 */ /* 0x000fe200078e001d */
[----:B------:R-:W-:Y:S01]  /*17a0*/  PRMT R115, R7, 0x7610, R115 ;  /* 0x0000761007737816 */ /* 0x000fe20000000073 */
[----:B0-----:R-:W-:Y:S01]  /*17b0*/  IMAD R12, R16, UR4, R97 ;  /* 0x00000004100c7c24 */ /* 0x001fe2000f8e0261 */
[----:B------:R-:W-:Y:S01]  /*17c0*/  PRMT R112, R112, 0x5410, R112 ;  /* 0x0000541070707816 */ /* 0x000fe20000000070 */
[----:B------:R-:W-:Y:S01]  /*17d0*/  IMAD.MOV.U32 R11, RZ, RZ, R31 ;  /* 0x000000ffff0b7224 */ /* 0x000fe200078e001f */
[----:B------:R-:W-:Y:S01]  /*17e0*/  SHF.R.U32.HI R7, RZ, 0x10, R79 ;  /* 0x00000010ff077819 */ /* 0x000fe2000001164f */
[----:B------:R-:W-:Y:S01]  /*17f0*/  IMAD.MOV.U32 R120, RZ, RZ, R38 ;  /* 0x000000ffff787224 */ /* 0x000fe200078e0026 */
[----:B------:R-:W-:Y:S01]  /*1800*/  SHF.R.U32.HI R108, RZ, 0x10, R31 ;  /* 0x00000010ff6c7819 */ /* 0x000fe2000001161f */
[----:B------:R-:W-:Y:S01]  /*1810*/  IMAD.MOV.U32 R119, RZ, RZ, R40 ;  /* 0x000000ffff777224 */ /* 0x000fe200078e0028 */
[----:B-1----:R-:W-:Y:S01]  /*1820*/  SHF.R.U32.HI R9, RZ, 0x10, R27 ;  /* 0x00000010ff097819 */ /* 0x002fe2000001161b */
[----:B------:R-:W-:Y:S01]  /*1830*/  IMAD.MOV.U32 R0, RZ, RZ, R42 ;  /* 0x000000ffff007224 */ /* 0x000fe200078e002a */
[----:B------:R-:W-:Y:S01]  /*1840*/  PRMT R114, R114, 0x5410, R114 ;  /* 0x0000541072727816 */ /* 0x000fe20000000072 */
[----:B------:R-:W-:Y:S01]  /*1850*/  IMAD.MOV.U32 R116, RZ, RZ, R43 ;  /* 0x000000ffff747224 */ /* 0x000fe200078e002b */
[----:B------:R-:W-:Y:S01]  /*1860*/  PRMT R113, R9, 0x7610, R113 ;  /* 0x0000761009717816 */ /* 0x000fe20000000071 */
[----:B------:R-:W0:Y:S01]  /*1870*/  LDCU UR12, c[0x0][0x408] ;  /* 0x00008100ff0c77ac */ /* 0x000e220008000800 */
[----:B------:R-:W-:-:S02]  /*1880*/  PRMT R110, R110, 0x5410, R110 ;  /* 0x000054106e6e7816 */ /* 0x000fc4000000006e */
[----:B------:R-:W-:Y:S01]  /*1890*/  SHF.R.U64 R8, R78, 0x10, R79 ;  /* 0x000000104e087819 */ /* 0x000fe2000000124f */
[----:B------:R-:W1:Y:S01]  /*18a0*/  LDCU UR15, c[0x0][0x388] ;  /* 0x00007100ff0f77ac */ /* 0x000e620008000800 */
[----:B------:R-:W-:Y:S02]  /*18b0*/  SHF.R.U64 R9, R76, 0x10, R77 ;  /* 0x000000104c097819 */ /* 0x000fe4000000124d */
[----:B------:R-:W-:Y:S01]  /*18c0*/  SHF.R.U64 R111, R28, 0x10, R29 ;  /* 0x000000101c6f7819 */ /* 0x000fe2000000121d */
[----:B------:R-:W2:Y:S01]  /*18d0*/  LDCU.U8 UR13, c[0x0][0x410] ;  /* 0x00008200ff0d77ac */ /* 0x000ea20008000000 */
[----:B------:R-:W-:Y:S02]  /*18e0*/  SHF.R.U64 R106, R34, 0x10, R35 ;  /* 0x00000010226a7819 */ /* 0x000fe40000001223 */
[----:B------:R-:W-:Y:S01]  /*18f0*/  PRMT R112, R7, 0x7610, R112 ;  /* 0x0000761007707816 */ /* 0x000fe20000000070 */
[----:B------:R-:W3:Y:S01]  /*1900*/  LDCU UR14, c[0x0][0x400] ;  /* 0x00008000ff0e77ac */ /* 0x000ee20008000800 */
[----:B------:R-:W-:-:S02]  /*1910*/  PRMT R108, R108, 0x5410, R108 ;  /* 0x000054106c6c7816 */ /* 0x000fc4000000006c */
[----:B------:R-:W-:Y:S01]  /*1920*/  SHF.R.U32.HI R7, RZ, 0x10, R77 ;  /* 0x00000010ff077819 */ /* 0x000fe2000001164d */
[----:B------:R-:W4:Y:S01]  /*1930*/  LDCU.64 UR8, c[0x0][0x398] ;  /* 0x00007300ff0877ac */ /* 0x000f220008000a00 */
[----:B------:R-:W-:Y:S02]  /*1940*/  SHF.R.U32.HI R104, RZ, 0x10, R35 ;  /* 0x00000010ff687819 */ /* 0x000fe40000011623 */
[----:B------:R-:W-:Y:S01]  /*1950*/  PRMT R114, R8, 0x7610, R114 ;  /* 0x0000761008727816 */ /* 0x000fe20000000072 */
[----:B------:R-:W0:Y:S01]  /*1960*/  LDCU.64 UR10, c[0x0][0x3a0] ;  /* 0x00007400ff0a77ac */ /* 0x000e220008000a00 */
[----:B------:R-:W-:Y:S02]  /*1970*/  PRMT R110, R9, 0x7610, R110 ;  /* 0x00007610096e7816 */ /* 0x000fe4000000006e */
[----:B------:R-:W-:Y:S01]  /*1980*/  PRMT R111, R111, 0x5410, R111 ;  /* 0x000054106f6f7816 */ /* 0x000fe2000000006f */
[----:B------:R-:W-:Y:S01]  /*1990*/  UPLOP3.LUT UP1, UPT, UPT, UPT, UPT, 0x40, 0x4 ;  /* 0x000000000004789c */ /* 0x000fe20003f2e870 */
[----:B------:R-:W-:-:S02]  /*19a0*/  PRMT R106, R106, 0x5410, R106 ;  /* 0x000054106a6a7816 */ /* 0x000fc4000000006a */
[----:B------:R-:W-:Y:S02]  /*19b0*/  SHF.R.U64 R8, R24, 0x10, R25 ;  /* 0x0000001018087819 */ /* 0x000fe40000001219 */
[----:B------:R-:W-:Y:S02]  /*19c0*/  SHF.R.U64 R9, R74, 0x10, R75 ;  /* 0x000000104a097819 */ /* 0x000fe4000000124b */
[----:B------:R-:W-:Y:S01]  /*19d0*/  SHF.R.U64 R107, R32, 0x10, R33 ;  /* 0x00000010206b7819 */ /* 0x000fe20000001221 */
[----:B------:R-:W-:Y:S01]  /*19e0*/  IMAD.MOV.U32 R32, RZ, RZ, R41 ;  /* 0x000000ffff207224 */ /* 0x000fe200078e0029 */
[----:B------:R-:W-:Y:S02]  /*19f0*/  PRMT R108, R7, 0x7610, R108 ;  /* 0x00007610076c7816 */ /* 0x000fe4000000006c */
[----:B------:R-:W-:Y:S01]  /*1a00*/  SHF.R.U32.HI R109, RZ, 0x10, R29 ;  /* 0x00000010ff6d7819 */ /* 0x000fe2000001161d */
[----:B------:R-:W-:Y:S01]  /*1a10*/  IMAD.MOV.U32 R29, RZ, RZ, R35 ;  /* 0x000000ffff1d7224 */ /* 0x000fe200078e0023 */
[----:B------:R-:W-:-:S02]  /*1a20*/  PRMT R104, R104, 0x5410, R104 ;  /* 0x0000541068687816 */ /* 0x000fc40000000068 */
[----:B------:R-:W-:Y:S02]  /*1a30*/  SHF.R.U32.HI R7, RZ, 0x10, R75 ;  /* 0x00000010ff077819 */ /* 0x000fe4000001164b */
[----:B------:R-:W-:Y:S02]  /*1a40*/  PRMT R111, R8, 0x7610, R111 ;  /* 0x00007610086f7816 */ /* 0x000fe4000000006f */
[----:B------:R-:W-:Y:S01]  /*1a50*/  PRMT R106, R9, 0x7610, R106 ;  /* 0x00007610096a7816 */ /* 0x000fe2000000006a */
[----:B------:R-:W-:Y:S01]  /*1a60*/  IMAD.HI.U32 R9, R14, -0x2daee0ad, RZ ;  /* 0xd2511f530e097827 */ /* 0x000fe200078e00ff */
[----:B------:R-:W-:Y:S02]  /*1a70*/  PRMT R125, R10, 0x5410, R125 ;  /* 0x000054100a7d7816 */ /* 0x000fe4000000007d */
[----:B------:R-:W-:Y:S02]  /*1a80*/  PRMT R107, R107, 0x5410, R107 ;  /* 0x000054106b6b7816 */ /* 0x000fe4000000006b */
[----:B------:R-:W-:-:S02]  /*1a90*/  SHF.R.U64 R8, R22, 0x10, R23 ;  /* 0x0000001016087819 */ /* 0x000fc40000001217 */
[----:B------:R-:W-:Y:S02]  /*1aa0*/  SHF.R.U64 R103, R36, 0x10, R37 ;  /* 0x0000001024677819 */ /* 0x000fe40000001225 */
[----:B------:R-:W-:Y:S02]  /*1ab0*/  PRMT R109, R109, 0x5410, R109 ;  /* 0x000054106d6d7816 */ /* 0x000fe4000000006d */
[----:B------:R-:W-:Y:S02]  /*1ac0*/  SHF.R.U32.HI R10, RZ, 0x10, R25 ;  /* 0x00000010ff0a7819 */ /* 0x000fe40000011619 */
[----:B------:R-:W-:Y:S01]  /*1ad0*/  PRMT R104, R7, 0x7610, R104 ;  /* 0x0000761007687816 */ /* 0x000fe20000000068 */
[----:B------:R-:W-:Y:S01]  /*1ae0*/  IMAD.HI.U32 R7, R12, -0x326172a9, RZ ;  /* 0xcd9e8d570c077827 */ /* 0x000fe200078e00ff */
[----:B------:R-:W-:Y:S02]  /*1af0*/  SHF.R.U32.HI R105, RZ, 0x10, R33 ;  /* 0x00000010ff697819 */ /* 0x000fe40000011621 */
[----:B------:R-:W-:-:S02]  /*1b00*/  PRMT R107, R8, 0x7610, R107 ;  /* 0x00007610086b7816 */ /* 0x000fc4000000006b */
[----:B------:R-:W-:Y:S01]  /*1b10*/  MOV R124, R30 ;  /* 0x0000001e007c7202 */ /* 0x000fe20000000f00 */
[----:B------:R-:W-:Y:S01]  /*1b20*/  IMAD.MOV.U32 R30, RZ, RZ, R37 ;  /* 0x000000ffff1e7224 */ /* 0x000fe200078e0025 */
[----:B------:R-:W-:Y:S02]  /*1b30*/  PRMT R103, R103, 0x5410, R103 ;  /* 0x0000541067677816 */ /* 0x000fe40000000067 */
[----:B------:R-:W-:Y:S02]  /*1b40*/  PRMT R109, R10, 0x7610, R109 ;  /* 0x000076100a6d7816 */ /* 0x000fe4000000006d */
[----:B------:R-:W-:Y:S02]  /*1b50*/  SHF.R.U64 R8, R20, 0x10, R21 ;  /* 0x0000001014087819 */ /* 0x000fe40000001215 */
[----:B------:R-:W-:Y:S02]  /*1b60*/  LOP3.LUT R9, R9, R69, RZ, 0x3c, !PT ;  /* 0x0000004509097212 */ /* 0x000fe400078e3cff */
[----:B------:R-:W-:-:S02]  /*1b70*/  PRMT R105, R105, 0x5410, R105 ;  /* 0x0000541069697816 */ /* 0x000fc40000000069 */
[----:B------:R-:W-:Y:S02]  /*1b80*/  SHF.R.U32.HI R10, RZ, 0x10, R23 ;  /* 0x00000010ff0a7819 */ /* 0x000fe40000011617 */
[----:B------:R-:W-:Y:S01]  /*1b90*/  MOV R28, R33 ;  /* 0x00000021001c7202 */ /* 0x000fe20000000f00 */
[----:B------:R-:W-:Y:S01]  /*1ba0*/  IMAD.MOV.U32 R33, RZ, RZ, R3 ;  /* 0x000000ffff217224 */ /* 0x000fe200078e0003 */
[----:B------:R-:W-:Y:S02]  /*1bb0*/  MOV R121, R36 ;  /* 0x0000002400797202 */ /* 0x000fe40000000f00 */
[----:B------:R-:W-:Y:S02]  /*1bc0*/  LOP3.LUT R7, R13, R7, R68, 0x96, !PT ;  /* 0x000000070d077212 */ /* 0x000fe400078e9644 */
[----:B------:R-:W-:Y:S01]  /*1bd0*/  PRMT R124, R11, 0x5410, R124 ;  /* 0x000054100b7c7816 */ /* 0x000fe2000000007c */
[----:B------:R-:W-:Y:S01]  /*1be0*/  IMAD R11, R12, -0x326172a9, RZ ;  /* 0xcd9e8d570c0b7824 */ /* 0x000fe200078e02ff */
[----:B------:R-:W-:Y:S01]  /*1bf0*/  PRMT R103, R8, 0x7610, R103 ;  /* 0x0000761008677816 */ /* 0x000fe20000000067 */
[----:B------:R-:W-:Y:S01]  /*1c00*/  IMAD.HI.U32 R8, R9, -0x326172a9, RZ ;  /* 0xcd9e8d5709087827 */ /* 0x000fe200078e00ff */
[----:B------:R-:W-:-:S02]  /*1c10*/  PRMT R105, R10, 0x7610, R105 ;  /* 0x000076100a697816 */ /* 0x000fc40000000069 */
[----:B------:R-:W-:Y:S01]  /*1c20*/  PRMT R123, R28, 0x5410, R123 ;  /* 0x000054101c7b7816 */ /* 0x000fe2000000007b */
[----:B------:R-:W-:Y:S01]  /*1c30*/  IMAD.HI.U32 R28, R7, -0x2daee0ad, RZ ;  /* 0xd2511f53071c7827 */ /* 0x000fe200078e00ff */
[----:B------:R-:W-:Y:S02]  /*1c40*/  PRMT R122, R29, 0x5410, R122 ;  /* 0x000054101d7a7816 */ /* 0x000fe4000000007a */
[----:B------:R-:W-:Y:S01]  /*1c50*/  PRMT R121, R30, 0x5410, R121 ;  /* 0x000054101e797816 */ /* 0x000fe20000000079 */
[----:B------:R-:W-:Y:S01]  /*1c60*/  IMAD R29, R14, -0x2daee0ad, RZ ;  /* 0xd2511f530e1d7824 */ /* 0x000fe200078e02ff */
[----:B------:R-:W-:Y:S01]  /*1c70*/  IADD3 R10, PT, PT, R68, -0x61c88647, RZ ;  /* 0x9e3779b9440a7810 */ /* 0x000fe20007ffe0ff */
[----:B------:R-:W-:Y:S01]  /*1c80*/  VIADD R30, R69, 0xbb67ae85 ;  /* 0xbb67ae85451e7836 */ /* 0x000fe20000000000 */
[----:B------:R-:W-:Y:S02]  /*1c90*/  MOV R31, R39 ;  /* 0x00000027001f7202 */ /* 0x000fe40000000f00 */
[----:B------:R-:W-:Y:S01]  /*1ca0*/  LOP3.LUT R8, R10, R11, R8, 0x96, !PT ;  /* 0x0000000b0a087212 */ /* 0x000fe200078e9608 */
[----:B------:R-:W-:Y:S01]  /*1cb0*/  IMAD R10, R9, -0x326172a9, RZ ;  /* 0xcd9e8d57090a7824 */ /* 0x000fe200078e02ff */
[----:B------:R-:W-:Y:S01]  /*1cc0*/  LOP3.LUT R28, R30, R29, R28, 0x96, !PT ;  /* 0x0000001d1e1c7212 */ /* 0x000fe200078e961c */
[----:B------:R-:W-:Y:S01]  /*1cd0*/  VIADD R29, R69, 0x76cf5d0a ;  /* 0x76cf5d0a451d7836 */ /* 0x000fe20000000000 */
[----:B------:R-:W-:Y:S01]  /*1ce0*/  IADD3 R9, PT, PT, R68, 0x3c6ef372, RZ ;  /* 0x3c6ef37244097810 */ /* 0x000fe20007ffe0ff */
[----:B------:R-:W-:Y:S01]  /*1cf0*/  IMAD R30, R7, -0x2daee0ad, RZ ;  /* 0xd2511f53071e7824 */ /* 0x000fe200078e02ff */
[----:B------:R-:W-:Y:S01]  /*1d00*/  SHF.R.U64 R102, R38, 0x10, R39 ;  /* 0x0000001026667819 */ /* 0x000fe20000001227 */
[----:B------:R-:W-:Y:S01]  /*1d10*/  IMAD.HI.U32 R11, R8, -0x2daee0ad, RZ ;  /* 0xd2511f53080b7827 */ /* 0x000fe200078e00ff */
[----:B------:R-:W-:-:S02]  /*1d20*/  PRMT R120, R31, 0x5410, R120 ;  /* 0x000054101f787816 */ /* 0x000fc40000000078 */
[----:B------:R-:W-:Y:S01]  /*1d30*/  PRMT R102, R102, 0x5410, R102 ;  /* 0x0000541066667816 */ /* 0x000fe20000000066 */
[----:B------:R-:W-:Y:S01]  /*1d40*/  IMAD.HI.U32 R7, R28, -0x326172a9, RZ ;  /* 0xcd9e8d571c077827 */ /* 0x000fe200078e00ff */
[----:B------:R-:W-:Y:S02]  /*1d50*/  LOP3.LUT R11, R29, R30, R11, 0x96, !PT ;  /* 0x0000001e1d0b7212 */ /* 0x000fe400078e960b */
[----:B------:R-:W-:Y:S01]  /*1d60*/  SHF.R.U64 R31, R72, 0x10, R73 ;  /* 0x00000010481f7819 */ /* 0x000fe20000001249 */
[----:B------:R-:W-:Y:S01]  /*1d70*/  IMAD R29, R8, -0x2daee0ad, RZ ;  /* 0xd2511f53081d7824 */ /* 0x000fe200078e02ff */
[----:B------:R-:W-:Y:S01]  /*1d80*/  LOP3.LUT R7, R9, R10, R7, 0x96, !PT ;  /* 0x0000000a09077212 */ /* 0x000fe200078e9607 */
[----:B------:R-:W-:Y:S01]  /*1d90*/  VIADD R10, R68, 0xdaa66d2b ;  /* 0xdaa66d2b440a7836 */ /* 0x000fe20000000000 */
[----:B------:R-:W-:Y:S01]  /*1da0*/  SHF.R.U32.HI R100, RZ, 0x10, R39 ;  /* 0x00000010ff647819 */ /* 0x000fe20000011627 */
[----:B------:R-:W-:Y:S01]  /*1db0*/  IMAD R9, R28, -0x326172a9, RZ ;  /* 0xcd9e8d571c097824 */ /* 0x000fe200078e02ff */
[----:B------:R-:W-:Y:S01]  /*1dc0*/  PRMT R102, R31, 0x7610, R102 ;  /* 0x000076101f667816 */ /* 0x000fe20000000066 */
[----:B------:R-:W-:Y:S01]  /*1dd0*/  IMAD.HI.U32 R8, R11, -0x326172a9, RZ ;  /* 0xcd9e8d570b087827 */ /* 0x000fe200078e00ff */
[----:B------:R-:W-:-:S02]  /*1de0*/  PRMT R100, R100, 0x5410, R100 ;  /* 0x0000541064647816 */ /* 0x000fc40000000064 */
[----:B------:R-:W-:Y:S01]  /*1df0*/  SHF.R.U32.HI R31, RZ, 0x10, R73 ;  /* 0x00000010ff1f7819 */ /* 0x000fe20000011649 */
[----:B------:R-:W-:Y:S01]  /*1e00*/  IMAD.HI.U32 R28, R7, -0x2daee0ad, RZ ;  /* 0xd2511f53071c7827 */ /* 0x000fe200078e00ff */
[----:B------:R-:W-:Y:S02]  /*1e10*/  LOP3.LUT R8, R10, R9, R8, 0x96, !PT ;  /* 0x000000090a087212 */ /* 0x000fe400078e9608 */
[----:B------:R-:W-:Y:S01]  /*1e20*/  SHF.R.U64 R98, R2, 0x10, R3 ;  /* 0x0000001002627819 */ /* 0x000fe20000001203 */
[----:B------:R-:W-:Y:S01]  /*1e30*/  VIADD R30, R69, 0x32370b8f ;  /* 0x32370b8f451e7836 */ /* 0x000fe20000000000 */
[----:B------:R-:W-:Y:S01]  /*1e40*/  SHF.R.U32.HI R101, RZ, 0x10, R37 ;  /* 0x00000010ff657819 */ /* 0x000fe20000011625 */
[----:B------:R-:W-:Y:S01]  /*1e50*/  IMAD.HI.U32 R9, R8, -0x2daee0ad, RZ ;  /* 0xd2511f5308097827 */ /* 0x000fe200078e00ff */
[----:B------:R-:W-:Y:S02]  /*1e60*/  PRMT R100, R31, 0x7610, R100 ;  /* 0x000076101f647816 */ /* 0x000fe40000000064 */
[----:B------:R-:W-:Y:S01]  /*1e70*/  LOP3.LUT R28, R30, R29, R28, 0x96, !PT ;  /* 0x0000001d1e1c7212 */ /* 0x000fe200078e961c */
[----:B------:R-:W-:Y:S01]  /*1e80*/  IMAD R30, R7, -0x2daee0ad, RZ ;  /* 0xd2511f53071e7824 */ /* 0x000fe200078e02ff */
[----:B------:R-:W-:Y:S01]  /*1e90*/  IADD3 R29, PT, PT, R69, -0x126145ec, RZ ;  /* 0xed9eba14451d7810 */ /* 0x000fe20007ffe0ff */
[----:B------:R-:W-:Y:S01]  /*1ea0*/  IMAD R11, R11, -0x326172a9, RZ ;  /* 0xcd9e8d570b0b7824 */ /* 0x000fe200078e02ff */
[----:B------:R-:W-:Y:S01]  /*1eb0*/  PRMT R119, R32, 0x5410, R119 ;  /* 0x0000541020777816 */ /* 0x000fe20000000077 */
[----:B------:R-:W-:Y:S01]  /*1ec0*/  IMAD.HI.U32 R10, R28, -0x326172a9, RZ ;  /* 0xcd9e8d571c0a7827 */ /* 0x000fe200078e00ff */
[----:B------:R-:W-:-:S02]  /*1ed0*/  PRMT R98, R98, 0x5410, R98 ;  /* 0x0000541062627816 */ /* 0x000fc40000000062 */
[----:B------:R-:W-:Y:S01]  /*1ee0*/  SHF.R.U64 R31, R70, 0x10, R71 ;  /* 0x00000010461f7819 */ /* 0x000fe20000001247 */
[----:B------:R-:W-:Y:S01]  /*1ef0*/  VIADD R7, R68, 0x78dde6e4 ;  /* 0x78dde6e444077836 */ /* 0x000fe20000000000 */
[----:B------:R-:W-:Y:S01]  /*1f00*/  LOP3.LUT R9, R29, R30, R9, 0x96, !PT ;  /* 0x0000001e1d097212 */ /* 0x000fe200078e9609 */
[----:B------:R-:W-:Y:S01]  /*1f10*/  IMAD R28, R28, -0x326172a9, RZ ;  /* 0xcd9e8d571c1c7824 */ /* 0x000fe200078e02ff */
[----:B------:R-:W-:Y:S01]  /*1f20*/  PRMT R101, R101, 0x5410, R101 ;  /* 0x0000541065657816 */ /* 0x000fe20000000065 */
[----:B------:R-:W-:Y:S01]  /*1f30*/  IMAD R29, R8, -0x2daee0ad, RZ ;  /* 0xd2511f53081d7824 */ /* 0x000fe200078e02ff */
[----:B------:R-:W-:Y:S02]  /*1f40*/  SHF.R.U32.HI R32, RZ, 0x10, R21 ;  /* 0x00000010ff207819 */ /* 0x000fe40000011615 */
[----:B------:R-:W-:Y:S02]  /*1f50*/  SHF.R.U64 R99, R40, 0x10, R41 ;  /* 0x0000001028637819 */ /* 0x000fe40000001229 */
[----:B------:R-:W-:Y:S01]  /*1f60*/  LOP3.LUT R10, R7, R11, R10, 0x96, !PT ;  /* 0x0000000b070a7212 */ /* 0x000fe200078e960a */
[----:B------:R-:W-:Y:S01]  /*1f70*/  VIADD R11, R68, 0x1715609d ;  /* 0x1715609d440b7836 */ /* 0x000fe20000000000 */
[----:B------:R-:W-:Y:S01]  /*1f80*/  PRMT R98, R31, 0x7610, R98 ;  /* 0x000076101f627816 */ /* 0x000fe20000000062 */
[----:B------:R-:W-:Y:S01]  /*1f90*/  IMAD.HI.U32 R7, R9, -0x326172a9, RZ ;  /* 0xcd9e8d5709077827 */ /* 0x000fe200078e00ff */
[----:B------:R-:W-:-:S02]  /*1fa0*/  SHF.R.U32.HI R87, RZ, 0x10, R43 ;  /* 0x00000010ff577819 */ /* 0x000fc4000001162b */
[----:B------:R-:W-:Y:S01]  /*1fb0*/  PRMT R101, R32, 0x7610, R101 ;  /* 0x0000761020657816 */ /* 0x000fe20000000065 */
[----:B------:R-:W-:Y:S01]  /*1fc0*/  IMAD.HI.U32 R8, R10, -0x2daee0ad, RZ ;  /* 0xd2511f530a087827 */ /* 0x000fe200078e00ff */
[----:B------:R-:W-:Y:S02]  /*1fd0*/  SHF.R.U32.HI R31, RZ, 0x10, R71 ;  /* 0x00000010ff1f7819 */ /* 0x000fe40000011647 */
[----:B------:R-:W-:Y:S02]  /*1fe0*/  PRMT R99, R99, 0x5410, R99 ;  /* 0x0000541063637816 */ /* 0x000fe40000000063 */
[----:B------:R-:W-:Y:S02]  /*1ff0*/  SHF.R.U64 R32, R18, 0x10, R19 ;  /* 0x0000001012207819 */ /* 0x000fe40000001213 */
[----:B------:R-:W-:Y:S02]  /*2000*/  SHF.R.U32.HI R96, RZ, 0x10, R41 ;  /* 0x00000010ff607819 */ /* 0x000fe40000011629 */
[----:B------:R-:W-:-:S02]  /*2010*/  IADD3 R30, PT, PT, R69, -0x56f99767, RZ ;  /* 0xa9066899451e7810 */ /* 0x000fc40007ffe0ff */
[----:B------:R-:W-:Y:S02]  /*2020*/  PRMT R87, R87, 0x5410, R31 ;  /* 0x0000541057577816 */ /* 0x000fe4000000001f */
[----:B------:R-:W-:Y:S02]  /*2030*/  PRMT R99, R32, 0x7610, R99 ;  /* 0x0000761020637816 */ /* 0x000fe40000000063 */
[----:B------:R-:W-:Y:S02]  /*2040*/  SHF.R.U64 R92, R80, 0x10, R81 ;  /* 0x00000010505c7819 */ /* 0x000fe40000001251 */
[----:B------:R-:W-:Y:S02]  /*2050*/  SHF.R.U64 R31, R82, 0x10, R83 ;  /* 0x00000010521f7819 */ /* 0x000fe40000001253 */
[----:B------:R-:W-:Y:S01]  /*2060*/  LOP3.LUT R7, R11, R28, R7, 0x96, !PT ;  /* 0x0000001c0b077212 */ /* 0x000fe200078e9607 */
[----:B------:R-:W-:Y:S01]  /*2070*/  IMAD.SHL.U32 R28, R97, 0x20, RZ ;  /* 0x00000020611c7824 */ /* 0x000fe200078e00ff */
[----:B------:R-:W-:-:S02]  /*2080*/  PRMT R96, R96, 0x5410, R96 ;  /* 0x0000541060607816 */ /* 0x000fc40000000060 */
[----:B------:R-:W-:Y:S02]  /*2090*/  SHF.R.U32.HI R32, RZ, 0x10, R19 ;  /* 0x00000010ff207819 */ /* 0x000fe40000011613 */
[----:B------:R-:W-:Y:S01]  /*20a0*/  LOP3.LUT R11, R30, R29, R8, 0x96, !PT ;  /* 0x0000001d1e0b7212 */ /* 0x000fe200078e9608 */
[----:B------:R-:W-:Y:S01]  /*20b0*/  IMAD R29, R9, -0x326172a9, RZ ;  /* 0xcd9e8d57091d7824 */ /* 0x000fe200078e02ff */
[----:B------:R-:W-:Y:S01]  /*20c0*/  PRMT R92, R92, 0x5410, R31 ;  /* 0x000054105c5c7816 */ /* 0x000fe2000000001f */
[----:B------:R-:W-:Y:S01]  /*20d0*/  IMAD R31, R10, -0x2daee0ad, RZ ;  /* 0xd2511f530a1f7824 */ /* 0x000fe200078e02ff */
[----:B------:R-:W-:Y:S01]  /*20e0*/  PRMT R96, R32, 0x7610, R96 ;  /* 0x0000761020607816 */ /* 0x000fe20000000060 */
[----:B------:R-:W-:Y:S01]  /*20f0*/  VIADD R32, R69, 0x646e171e ;  /* 0x646e171e45207836 */ /* 0x000fe20000000000 */
[----:B------:R-:W-:Y:S01]  /*2100*/  LOP3.LUT R36, R28, 0x3e0, RZ, 0xc0, !PT ;  /* 0x000003e01c247812 */ /* 0x000fe200078ec0ff */
[----:B------:R-:W-:Y:S01]  /*2110*/  IMAD.HI.U32 R10, R7, -0x2daee0ad, RZ ;  /* 0xd2511f53070a7827 */ /* 0x000fe200078e00ff */
[----:B------:R-:W-:-:S02]  /*2120*/  IADD3 R30, PT, PT, R68, -0x4ab325aa, RZ ;  /* 0xb54cda56441e7810 */ /* 0x000fc40007ffe0ff */
[----:B------:R-:W-:Y:S01]  /*2130*/  SHF.R.U32.HI R34, RZ, 0x10, R3 ;  /* 0x00000010ff227819 */ /* 0x000fe20000011603 */
[----:B------:R-:W-:Y:S01]  /*2140*/  IMAD.HI.U32 R28, R11, -0x326172a9, RZ ;  /* 0xcd9e8d570b1c7827 */ /* 0x000fe200078e00ff */
[----:B------:R-:W-:Y:S02]  /*2150*/  SHF.R.S32.HI R8, RZ, 0x2, R5 ;  /* 0x00000002ff087819 */ /* 0x000fe40000011405 */
[----:B------:R-:W-:Y:S01]  /*2160*/  LOP3.LUT R10, R32, R31, R10, 0x96, !PT ;  /* 0x0000001f200a7212 */ /* 0x000fe200078e960a */
[----:B------:R-:W-:Y:S01]  /*2170*/  IMAD R32, R7, -0x2daee0ad, RZ ;  /* 0xd2511f5307207824 */ /* 0x000fe200078e02ff */
[----:B------:R-:W-:Y:S02]  /*2180*/  MOV R118, R2 ;  /* 0x0000000200767202 */ /* 0x000fe40000000f00 */
[----:B------:R-:W-:Y:S01]  /*2190*/  LOP3.LUT R28, R30, R29, R28, 0x96, !PT ;  /* 0x0000001d1e1c7212 */ /* 0x000fe200078e961c */
[----:B------:R-:W-:Y:S01]  /*21a0*/  IMAD R30, R11, -0x326172a9, RZ ;  /* 0xcd9e8d570b1e7824 */ /* 0x000fe200078e02ff */
[----:B------:R-:W-:Y:S01]  /*21b0*/  PRMT R0, R0, 0x5410, R34 ;  /* 0x0000541000007816 */ /* 0x000fe20000000022 */
[----:B------:R-:W-:Y:S01]  /*21c0*/  VIADD R29, R68, 0x5384540f ;  /* 0x5384540f441d7836 */ /* 0x000fe20000000000 */
[----:B------:R-:W-:Y:S01]  /*21d0*/  LOP3.LUT R34, R97, 0xe0, RZ, 0xc0, !PT ;  /* 0x000000e061227812 */ /* 0x000fe200078ec0ff */
[----:B------:R-:W-:Y:S01]  /*21e0*/  IMAD.HI.U32 R11, R10, -0x326172a9, RZ ;  /* 0xcd9e8d570a0b7827 */ /* 0x000fe200078e00ff */
[----:B------:R-:W-:-:S02]  /*21f0*/  LOP3.LUT R5, R8, 0xff, RZ, 0xc0, !PT ;  /* 0x000000ff08057812 */ /* 0x000fc400078ec0ff */
[----:B------:R-:W-:Y:S01]  /*2200*/  PRMT R118, R33, 0x5410, R118 ;  /* 0x0000541021767816 */ /* 0x000fe20000000076 */
[----:B------:R-:W-:Y:S01]  /*2210*/  IMAD.HI.U32 R31, R28, -0x2daee0ad, RZ ;  /* 0xd2511f531c1f7827 */ /* 0x000fe200078e00ff */
[----:B------:R-:W-:Y:S02]  /*2220*/  VIADDMNMX R9, R5, -R34, RZ, !PT ;  /* 0x8000002205097246 */ /* 0x000fe400078001ff */
[----:B------:R-:W-:Y:S01]  /*2230*/  SHF.R.U32.HI R8, RZ, 0x1, R8 ;  /* 0x00000001ff087819 */ /* 0x000fe20000011608 */
[----:B------:R-:W-:Y:S01]  /*2240*/  VIADD R33, R69, 0x1fd5c5a3 ;  /* 0x1fd5c5a345217836 */ /* 0x000fe20000000000 */
[----:B------:R-:W-:Y:S01]  /*2250*/  LOP3.LUT R7, R29, R30, R11, 0x96, !PT ;  /* 0x0000001e1d077212 */ /* 0x000fe200078e960b */
[----:B------:R-:W-:Y:S01]  /*2260*/  IMAD R10, R10, -0x326172a9, RZ ;  /* 0xcd9e8d570a0a7824 */ /* 0x000fe200078e02ff */
[----:B------:R-:W-:Y:S02]  /*2270*/  LOP3.LUT R8, R8, 0x7fffff80, RZ, 0xc0, !PT ;  /* 0x7fffff8008087812 */ /* 0x000fe400078ec0ff */
[----:B------:R-:W-:Y:S01]  /*2280*/  LOP3.LUT R11, R33, R32, R31, 0x96, !PT ;  /* 0x00000020210b7212 */ /* 0x000fe200078e961f */
[----:B------:R-:W-:Y:S01]  /*2290*/  IMAD R31, R28, -0x2daee0ad, RZ ;  /* 0xd2511f531c1f7824 */ /* 0x000fe200078e02ff */
[----:B------:R-:W-:Y:S01]  /*22a0*/  VIMNMX R33, PT, PT, R9, 0x20, PT ;  /* 0x0000002009217848 */ /* 0x000fe20003fe0100 */
[----:B------:R-:W-:Y:S01]  /*22b0*/  VIADD R9, R68, 0xf1bbcdc8 ;  /* 0xf1bbcdc844097836 */ /* 0x000fe20000000000 */
[----:B------:R-:W-:Y:S01]  /*22c0*/  VIADDMNMX R5, R5, -R36, RZ, !PT ;  /* 0x8000002405057246 */ /* 0x000fe200078001ff */
[----:B------:R-:W-:Y:S01]  /*22d0*/  IMAD.HI.U32 R29, R11, -0x326172a9, RZ ;  /* 0xcd9e8d570b1d7827 */ /* 0x000fe200078e00ff */
[----:B------:R-:W-:-:S02]  /*22e0*/  IADD3 R30, PT, PT, R69, -0x24c28bd8, RZ ;  /* 0xdb3d7428451e7810 */ /* 0x000fc40007ffe0ff */
[----:B------:R-:W-:Y:S01]  /*22f0*/  VIMNMX R5, PT, PT, R5, 0x20, PT ;  /* 0x0000002005057848 */ /* 0x000fe20003fe0100 */
[--C-:B------:R-:W-:Y:S01]  /*2300*/  IMAD R33, R33, 0x4, R8.reuse ;  /* 0x0000000421217824 */ /* 0x100fe200078e0208 */
[----:B------:R-:W-:Y:S01]  /*2310*/  LOP3.LUT R29, R9, R10, R29, 0x96, !PT ;  /* 0x0000000a091d7212 */ /* 0x000fe200078e961d */
[----:B------:R-:W-:Y:S01]  /*2320*/  IMAD.HI.U32 R28, R7, -0x2daee0ad, RZ ;  /* 0xd2511f53071c7827 */ /* 0x000fe200078e00ff */
[--C-:B------:R-:W-:Y:S02]  /*2330*/  SHF.R.U64 R2, R44, 0x10, R45.reuse ;  /* 0x000000102c027819 */ /* 0x100fe4000000122d */
[----:B------:R-:W-:Y:S01]  /*2340*/  I2FP.F32.U32 R33, R33 ;  /* 0x0000002100217245 */ /* 0x000fe20000201000 */
[----:B------:R-:W-:Y:S01]  /*2350*/  IMAD R5, R5, 0x4, R8 ;  /* 0x0000000405057824 */ /* 0x000fe200078e0208 */
[----:B------:R-:W-:Y:S01]  /*2360*/  LOP3.LUT R28, R30, R31, R28, 0x96, !PT ;  /* 0x0000001f1e1c7212 */ /* 0x000fe200078e961c */
[----:B------:R-:W-:Y:S01]  /*2370*/  IMAD R7, R7, -0x2daee0ad, RZ ;  /* 0xd2511f5307077824 */ /* 0x000fe200078e02ff */
[----:B------:R-:W1:Y:S01]  /*2380*/  MUFU.RCP R9, R33 ;  /* 0x0000002100097308 */ /* 0x000e620000001000 */
[----:B------:R-:W-:Y:S01]  /*2390*/  IMAD.HI.U32 R10, R29, -0x2daee0ad, RZ ;  /* 0xd2511f531d0a7827 */ /* 0x000fe200078e00ff */
[----:B------:R-:W-:-:S02]  /*23a0*/  SHF.R.U32.HI R3, RZ, 0x10, R45 ;  /* 0x00000010ff037819 */ /* 0x000fc4000001162d */
[----:B------:R-:W-:Y:S01]  /*23b0*/  SHF.R.U64 R4, R42, 0x10, R43 ;  /* 0x000000102a047819 */ /* 0x000fe2000000122b */
[----:B------:R-:W-:Y:S01]  /*23c0*/  IMAD R30, R11, -0x326172a9, RZ ;  /* 0xcd9e8d570b1e7824 */ /* 0x000fe200078e02ff */
[----:B------:R-:W-:Y:S01]  /*23d0*/  SHF.R.U32.HI R95, RZ, 0x10, R81 ;  /* 0x00000010ff5f7819 */ /* 0x000fe20000011651 */
[----:B------:R-:W-:Y:S01]  /*23e0*/  IMAD.HI.U32 R11, R28, -0x326172a9, RZ ;  /* 0xcd9e8d571c0b7827 */ /* 0x000fe200078e00ff */
[----:B------:R-:W-:Y:S02]  /*23f0*/  IADD3 R31, PT, PT, R68, -0x700cb87f, RZ ;  /* 0x8ff34781441f7810 */ /* 0x000fe40007ffe0ff */
[----:B------:R-:W-:Y:S01]  /*2400*/  SHF.R.U32.HI R32, RZ, 0x10, R83 ;  /* 0x00000010ff207819 */ /* 0x000fe20000011653 */
[----:B------:R-:W-:Y:S01]  /*2410*/  IMAD R8, R28, -0x326172a9, RZ ;  /* 0xcd9e8d571c087824 */ /* 0x000fe200078e02ff */
[----:B------:R-:W-:Y:S02]  /*2420*/  PRMT R2, R2, 0x5410, R2 ;  /* 0x0000541002027816 */ /* 0x000fe40000000002 */
[----:B------:R-:W-:-:S02]  /*2430*/  PRMT R3, R3, 0x5410, R3 ;  /* 0x0000541003037816 */ /* 0x000fc40000000003 */
[----:B------:R-:W-:Y:S01]  /*2440*/  PRMT R116, R116, 0x5410, R0 ;  /* 0x0000541074747816 */ /* 0x000fe20000000000 */
[----:B-1----:R1:W-:Y:S01]  /*2450*/  STL [R1+0xc], R9 ;  /* 0x00000c0901007387 */ /* 0x0023e20000100800 */
[----:B------:R-:W-:Y:S02]  /*2460*/  PRMT R4, R4, 0x5410, R4 ;  /* 0x0000541004047816 */ /* 0x000fe40000000004 */
[----:B------:R-:W-:Y:S01]  /*2470*/  PRMT R95, R95, 0x5410, R32 ;  /* 0x000054105f5f7816 */ /* 0x000fe20000000020 */
[----:B------:R0:W-:Y:S01]  /*2480*/  STL [R1+0x8], R5 ;  /* 0x0000080501007387 */ /* 0x0001e20000100800 */
[----:B------:R-:W-:Y:S01]  /*2490*/  LOP3.LUT R11, R31, R30, R11, 0x96, !PT ;  /* 0x0000001e1f0b7212 */ /* 0x000fe200078e960b */
[----:B-1----:R-:W-:-:S05]  /*24a0*/  VIADD R9, R69, 0x96a522ad ;  /* 0x96a522ad45097836 */ /* 0x002fca0000000000 */
[----:B------:R-:W-:Y:S01]  /*24b0*/  LOP3.LUT R10, R9, R7, R10, 0x96, !PT ;  /* 0x00000007090a7212 */ /* 0x000fe200078e960a */
[----:B------:R-:W-:Y:S01]  /*24c0*/  HFMA2 R7, -RZ, RZ, 0, 0 ;  /* 0x00000000ff077431 */ /* 0x000fe200000001ff */
[----:B------:R-:W-:Y:S01]  /*24d0*/  LOP3.LUT R9, R6, 0x3, RZ, 0xc0, !PT ;  /* 0x0000000306097812 */ /* 0x000fe200078ec0ff */
[----:B0-234-:R-:W-:-:S07]  /*24e0*/  IMAD R6, R29, -0x2daee0ad, RZ ;  /* 0xd2511f531d067824 */ /* 0x01dfce00078e02ff */
.L_x_11328:
        /* <DEDUP_REMOVED lines=18> */
[----:B--2---:R-:W-:-:S05]  /*2610*/  @P1 IMAD.WIDE.U32 R60, R5, 0x10, R60 ;  /* 0x00000010053c1825 */ /* 0x004fca00078e003c */
[----:B------:R0:W5:Y:S04]  /*2620*/  @P1 LDG.E.128 R32, desc[UR6][R60.64] ;  /* 0x000000063c201981 */ /* 0x000168000c1e1d00 */
[----:B------:R-:W5:Y:S01]  /*2630*/  LDG.E.128 R36, desc[UR6][R38.64] ;  /* 0x0000000626247981 */ /* 0x000f62000c1e1d00 */
        /* <DEDUP_REMOVED lines=16> */
[----:B------:R-:W-:Y:S02]  /*2740*/  @!P2 IMAD.MOV.U32 R61, RZ, RZ, R10 ;  /* 0x000000ffff3da224 */ /* 0x000fe400078e000a */
[----:B------:R-:W-:Y:S01]  /*2750*/  @P2 IMAD.MOV.U32 R61, RZ, RZ, R11 ;  /* 0x000000ffff3d2224 */ /* 0x000fe200078e000b */
[----:B------:R-:W-:Y:S06]  /*2760*/  BRA `(.L_x_10927) ;  /* 0x0000000400247947 */ /* 0x000fec0003800000 */
.L_x_10928:
        /* <DEDUP_REMOVED lines=13> */
.L_x_10930:
[----:B------:R-:W-:Y:S05]  /*2840*/  BSYNC.RECONVERGENT B2 ;  /* 0x0000000000027941 */ /* 0x000fea0003800200 */
.L_x_10929:
        /* <DEDUP_REMOVED lines=57> */
[----:B------:R-:W-:Y:S02]  /*2be0*/  LOP3.LUT R10, R9, R10, R61, 0x96, !PT ;  /* 0x0000000a090a7212 */ /* 0x000fe400078e963d */
[----:B------:R-:W-:-:S07]  /*2bf0*/  MOV R61, R6 ;  /* 0x00000006003d7202 */ /* 0x000fce0000000f00 */
.L_x_10927:
[----:B------:R-:W-:Y:S05]  /*2c00*/  BSYNC.RECONVERGENT B1 ;  /* 0x0000000000017941 */ /* 0x000fea0003800200 */
.L_x_10926:
[----:B------:R-:W0:Y:S01]  /*2c10*/  LDC R6, c[0x0][0x404] ;  /* 0x00010100ff067b82 */ /* 0x000e220000000800 */
[----:B------:R-:W-:Y:S01]  /*2c20*/  ISETP.NE.AND P3, PT, R62, 0x1, PT ;  /* 0x000000013e00780c */ /* 0x000fe20003f65270 */
[----:B------:R-:W-:Y:S01]  /*2c30*/  BSSY.RECONVERGENT B1, `(.L_x_10931) ;  /* 0x000005a000017945 */ /* 0x000fe20003800200 */
[----:B------:R-:W-:Y:S01]  /*2c40*/  I2FP.F32.U32 R9, R61 ;  /* 0x0000003d00097245 */ /* 0x000fe20000201000 */
[----:B------:R-:W-:Y:S02]  /*2c50*/  IMAD.MOV.U32 R61, RZ, RZ, 0x2f800000 ;  /* 0x2f800000ff3d7424 */ /* 0x000fe400078e00ff */
[----:B------:R-:W-:Y:S02]  /*2c60*/  HFMA2 R63, -RZ, RZ, 0, 1.1920928955078125e-07 ;  /* 0x00000002ff3f7431 */ /* 0x000fe400000001ff */
[----:B------:R-:W-:-:S05]  /*2c70*/  FFMA.FTZ R9, R9, R61, 1.1641532182693481445e-10 ;  /* 0x2f00000009097423 */ /* 0x000fca000001003d */
[----:B0-----:R-:W-:Y:S01]  /*2c80*/  FSETP.LE.FTZ.AND P2, PT, R9, R6, PT ;  /* 0x000000060900720b */ /* 0x001fe20003f53000 */
[----:B------:R-:W-:Y:S01]  /*2c90*/  IMAD.MOV.U32 R9, RZ, RZ, R8 ;  /* 0x000000ffff097224 */ /* 0x000fe200078e0008 */
        /* <DEDUP_REMOVED lines=9> */
.L_x_10933:
        /* <DEDUP_REMOVED lines=13> */
.L_x_10935:
[----:B------:R-:W-:Y:S05]  /*2e00*/  BSYNC.RECONVERGENT B2 ;  /* 0x0000000000027941 */ /* 0x000fea0003800200 */
.L_x_10934:
        /* <DEDUP_REMOVED lines=57> */
[----:B------:R-:W-:Y:S02]  /*31a0*/  HFMA2 R63, -RZ, RZ, 0, 0 ;  /* 0x00000000ff3f7431 */ /* 0x000fe400000001ff */
[----:B------:R-:W-:Y:S02]  /*31b0*/  IMAD.MOV.U32 R9, RZ, RZ, R60 ;  /* 0x000000ffff097224 */ /* 0x000fe400078e003c */
[----:B------:R-:W-:-:S07]  /*31c0*/  IMAD.MOV.U32 R60, RZ, RZ, R62 ;  /* 0x000000ffff3c7224 */ /* 0x000fce00078e003e */
.L_x_10932:
[----:B------:R-:W-:Y:S05]  /*31d0*/  BSYNC.RECONVERGENT B1 ;  /* 0x0000000000017941 */ /* 0x000fea0003800200 */
.L_x_10931:
[----:B------:R-:W-:Y:S01]  /*31e0*/  ISETP.NE.AND P4, PT, R63, 0x1, PT ;  /* 0x000000013f00780c */ /* 0x000fe20003f85270 */
[----:B------:R-:W-:Y:S01]  /*31f0*/  BSSY.RECONVERGENT B1, `(.L_x_10936) ;  /* 0x0000059000017945 */ /* 0x000fe20003800200 */
[----:B------:R-:W-:Y:S01]  /*3200*/  I2FP.F32.U32 R9, R9 ;  /* 0x0000000900097245 */ /* 0x000fe20000201000 */
[----:B------:R-:W-:-:S04]  /*3210*/  IMAD.MOV.U32 R62, RZ, RZ, 0x2 ;  /* 0x00000002ff3e7424 */ /* 0x000fc800078e00ff */
[----:B------:R-:W-:-:S05]  /*3220*/  FFMA.FTZ R9, R9, R61, 1.1641532182693481445e-10 ;  /* 0x2f00000009097423 */ /* 0x000fca000001003d */
[----:B------:R-:W-:Y:S01]  /*3230*/  FSETP.LE.FTZ.AND P3, PT, R9, R6, PT ;  /* 0x000000060900720b */ /* 0x000fe20003f73000 */
        /* <DEDUP_REMOVED lines=10> */
.L_x_10938:
        /* <DEDUP_REMOVED lines=13> */
.L_x_10940:
[----:B------:R-:W-:Y:S05]  /*33b0*/  BSYNC.RECONVERGENT B2 ;  /* 0x0000000000027941 */ /* 0x000fea0003800200 */
.L_x_10939:
        /* <DEDUP_REMOVED lines=57> */
[----:B------:R-:W-:Y:S01]  /*3750*/  IMAD.MOV.U32 R9, RZ, RZ, R60 ;  /* 0x000000ffff097224 */ /* 0x000fe200078e003c */
[----:B------:R-:W-:Y:S01]  /*3760*/  MOV R60, R62 ;  /* 0x0000003e003c7202 */ /* 0x000fe20000000f00 */
[----:B------:R-:W-:-:S07]  /*3770*/  IMAD.MOV.U32 R62, RZ, RZ, RZ ;  /* 0x000000ffff3e7224 */ /* 0x000fce00078e00ff */
.L_x_10937:
[----:B------:R-:W-:Y:S05]  /*3780*/  BSYNC.RECONVERGENT B1 ;  /* 0x0000000000017941 */ /* 0x000fea0003800200 */
.L_x_10936:
[----:B------:R-:W-:Y:S01]  /*3790*/  ISETP.NE.AND P5, PT, R62, 0x1, PT ;  /* 0x000000013e00780c */ /* 0x000fe20003fa5270 */
[----:B------:R-:W-:Y:S01]  /*37a0*/  BSSY.RECONVERGENT B1, `(.L_x_10941) ;  /* 0x0000059000017945 */ /* 0x000fe20003800200 */
[----:B------:R-:W-:Y:S02]  /*37b0*/  I2FP.F32.U32 R9, R9 ;  /* 0x0000000900097245 */ /* 0x000fe40000201000 */
[----:B------:R-:W-:-:S03]  /*37c0*/  MOV R63, R8 ;  /* 0x00000008003f7202 */ /* 0x000fc60000000f00 */
[----:B------:R-:W-:-:S05]  /*37d0*/  FFMA.FTZ R9, R9, R61, 1.1641532182693481445e-10 ;  /* 0x2f00000009097423 */ /* 0x000fca000001003d */
[----:B------:R-:W-:Y:S01]  /*37e0*/  FSETP.LE.FTZ.AND P4, PT, R9, R6, PT ;  /* 0x000000060900720b */ /* 0x000fe20003f93000 */
[----:B------:R-:W-:Y:S01]  /*37f0*/  IMAD.MOV.U32 R9, RZ, RZ, 0x2 ;  /* 0x00000002ff097424 */ /* 0x000fe200078e00ff */
        /* <DEDUP_REMOVED lines=9> */
.L_x_10943:
        /* <DEDUP_REMOVED lines=13> */
.L_x_10945:
[----:B------:R-:W-:Y:S05]  /*3960*/  BSYNC.RECONVERGENT B2 ;  /* 0x0000000000027941 */ /* 0x000fea0003800200 */
.L_x_10944:
        /* <DEDUP_REMOVED lines=57> */
[----:B------:R-:W-:Y:S01]  /*3d00*/  IMAD.MOV.U32 R9, RZ, RZ, RZ ;  /* 0x000000ffff097224 */ /* 0x000fe200078e00ff */
[----:B------:R-:W-:Y:S01]  /*3d10*/  MOV R63, R60 ;  /* 0x0000003c003f7202 */ /* 0x000fe20000000f00 */
[----:B------:R-:W-:-:S07]  /*3d20*/  IMAD.MOV.U32 R60, RZ, RZ, R62 ;  /* 0x000000ffff3c7224 */ /* 0x000fce00078e003e */
.L_x_10942:
[----:B------:R-:W-:Y:S05]  /*3d30*/  BSYNC.RECONVERGENT B1 ;  /* 0x0000000000017941 */ /* 0x000fea0003800200 */
.L_x_10941:
[----:B------:R-:W-:Y:S01]  /*3d40*/  I2FP.F32.U32 R62, R63 ;  /* 0x0000003f003e7245 */ /* 0x000fe20000201000 */
[----:B-----5:R-:W-:Y:S01]  /*3d50*/  FMUL.FTZ R37, R37, UR12 ;  /* 0x0000000c25257c20 */ /* 0x020fe20008410000 */
[----:B------:R-:W-:Y:S01]  /*3d60*/  FMUL.FTZ R36, R36, UR12 ;  /* 0x0000000c24247c20 */ /* 0x000fe20008410000 */
[----:B------:R-:W-:Y:S01]  /*3d70*/  FMUL.FTZ R39, R39, UR12 ;  /* 0x0000000c27277c20 */ /* 0x000fe20008410000 */
[----:B------:R-:W-:Y:S01]  /*3d80*/  FMUL.FTZ R38, R38, UR12 ;  /* 0x0000000c26267c20 */ /* 0x000fe20008410000 */
[----:B------:R-:W-:Y:S01]  /*3d90*/  FFMA.FTZ R62, R62, R61, 1.1641532182693481445e-10 ;  /* 0x2f0000003e3e7423 */ /* 0x000fe2000001003d */
[----:B------:R-:W-:Y:S02]  /*3da0*/  FSEL R37, R37, RZ, P3 ;  /* 0x000000ff25257208 */ /* 0x000fe40001800000 */
[----:B------:R-:W-:Y:S02]  /*3db0*/  FSEL R36, R36, RZ, P2 ;  /* 0x000000ff24247208 */ /* 0x000fe40001000000 */
[----:B------:R-:W-:Y:S01]  /*3dc0*/  FSETP.GTU.FTZ.AND P5, PT, R62, R6, PT ;  /* 0x000000063e00720b */ /* 0x000fe20003fbc000 */
[----:B------:R-:W-:Y:S01]  /*3dd0*/  @P1 FADD.FTZ R37, R33, R37 ;  /* 0x0000002521251221 */ /* 0x000fe20000010000 */
[----:B------:R-:W-:Y:S01]  /*3de0*/  FSEL R38, R38, RZ, P4 ;  /* 0x000000ff26267208 */ /* 0x000fe20002000000 */
[----:B------:R-:W-:Y:S01]  /*3df0*/  @P1 FADD.FTZ R36, R32, R36 ;  /* 0x0000002420241221 */ /* 0x000fe20000010000 */
[----:B------:R-:W-:-:S02]  /*3e00*/  FSEL R39, R39, RZ, !P5 ;  /* 0x000000ff27277208 */ /* 0x000fc40006800000 */
[----:B------:R-:W-:Y:S01]  /*3e10*/  PLOP3.LUT P5, PT, P5, PT, PT, 0x8, 0x80 ;  /* 0x000000000080781c */ /* 0x000fe20002fae170 */
[----:B------:R-:W-:Y:S02]  /*3e20*/  @P1 FADD.FTZ R38, R34, R38 ;  /* 0x0000002622261221 */ /* 0x000fe40000010000 */
[----:B------:R-:W-:Y:S01]  /*3e30*/  @P1 FADD.FTZ R39, R35, R39 ;  /* 0x0000002723271221 */ /* 0x000fe20000010000 */
[----:B------:R-:W-:Y:S09]  /*3e40*/  BRA `(.L_x_10946) ;  /* 0x0000002c00fc7947 */ /* 0x000ff20003800000 */
.L_x_10925:
        /* <DEDUP_REMOVED lines=16> */
.L_x_10949:
        /* <DEDUP_REMOVED lines=13> */
.L_x_10951:
[----:B------:R-:W-:Y:S05]  /*4020*/  BSYNC.RECONVERGENT B2 ;  /* 0x0000000000027941 */ /* 0x000fea0003800200 */
.L_x_10950:
        /* <DEDUP_REMOVED lines=58> */
[----:B------:R-:W-:-:S07]  /*43d0*/  IMAD.MOV.U32 R63, RZ, RZ, RZ ;  /* 0x000000ffff3f7224 */ /* 0x000fce00078e00ff */
.L_x_10948:
[----:B------:R-:W-:Y:S05]  /*43e0*/  BSYNC.RECONVERGENT B1 ;  /* 0x0000000000017941 */ /* 0x000fea0003800200 */
.L_x_10947:
[----:B------:R-:W0:Y:S01]  /*43f0*/  LDC R6, c[0x0][0x404] ;  /* 0x00010100ff067b82 */ /* 0x000e220000000800 */
[----:B------:R-:W-:Y:S01]  /*4400*/  ISETP.NE.AND P3, PT, R63, 0x1, PT ;  /* 0x000000013f00780c */ /* 0x000fe20003f65270 */
[----:B------:R-:W-:Y:S01]  /*4410*/  BSSY.RECONVERGENT B1, `(.L_x_10952) ;  /* 0x000005c000017945 */ /* 0x000fe20003800200 */
[----:B------:R-:W-:Y:S01]  /*4420*/  I2FP.F32.U32 R9, R62 ;  /* 0x0000003e00097245 */ /* 0x000fe20000201000 */
[----:B------:R-:W-:Y:S02]  /*4430*/  HFMA2 R62, -RZ, RZ, 0.1171875, 0 ;  /* 0x2f800000ff3e7431 */ /* 0x000fe400000001ff */
[----:B------:R-:W-:Y:S02]  /*4440*/  IMAD.MOV.U32 R64, RZ, RZ, 0x2 ;  /* 0x00000002ff407424 */ /* 0x000fe400078e00ff */
[----:B------:R-:W1:Y:S01]  /*4450*/  LDC R61, c[0x0][0x408] ;  /* 0x00010200ff3d7b82 */ /* 0x000e620000000800 */
[----:B------:R-:W-:-:S05]  /*4460*/  FFMA.FTZ R9, R9, R62, 1.1641532182693481445e-10 ;  /* 0x2f00000009097423 */ /* 0x000fca000001003e */
[----:B0-----:R-:W-:Y:S01]  /*4470*/  FSETP.LE.FTZ.AND P2, PT, R9, R6, PT ;  /* 0x000000060900720b */ /* 0x001fe20003f53000 */
[----:B------:R-:W-:Y:S02]  /*4480*/  IMAD.MOV.U32 R9, RZ, RZ, R8 ;  /* 0x000000ffff097224 */ /* 0x000fe400078e0008 */
[----:B-1---5:R-:W-:Y:S01]  /*4490*/  FMUL.FTZ R36, R36, R61 ;  /* 0x0000003d24247220 */ /* 0x022fe20000410000 */
[----:B------:R-:W-:Y:S09]  /*44a0*/  @!P3 BRA `(.L_x_10953) ;  /* 0x000000040048b947 */ /* 0x000ff20003800000 */
        /* <DEDUP_REMOVED lines=8> */
.L_x_10954:
        /* <DEDUP_REMOVED lines=13> */
.L_x_10956:
[----:B------:R-:W-:Y:S05]  /*4600*/  BSYNC.RECONVERGENT B2 ;  /* 0x0000000000027941 */ /* 0x000fea0003800200 */
.L_x_10955:
        /* <DEDUP_REMOVED lines=60> */
.L_x_10953:
[----:B------:R-:W-:Y:S05]  /*49d0*/  BSYNC.RECONVERGENT B1 ;  /* 0x0000000000017941 */ /* 0x000fea0003800200 */
.L_x_10952:
[----:B------:R-:W-:Y:S01]  /*49e0*/  ISETP.NE.AND P3, PT, R64, 0x1, PT ;  /* 0x000000014000780c */ /* 0x000fe20003f65270 */
[----:B------:R-:W-:Y:S01]  /*49f0*/  BSSY.RECONVERGENT B1, `(.L_x_10957) ;  /* 0x0000058000017945 */ /* 0x000fe20003800200 */
[----:B------:R-:W-:Y:S01]  /*4a00*/  I2FP.F32.U32 R63, R9 ;  /* 0x00000009003f7245 */ /* 0x000fe20000201000 */
[----:B------:R-:W-:Y:S01]  /*4a10*/  IMAD.MOV.U32 R9, RZ, RZ, 0x2 ;  /* 0x00000002ff097424 */ /* 0x000fe200078e00ff */
[----:B------:R-:W-:-:S03]  /*4a20*/  MOV R65, R8 ;  /* 0x0000000800417202 */ /* 0x000fc60000000f00 */
[----:B------:R-:W-:-:S06]  /*4a30*/  FFMA.FTZ R63, R63, R62, 1.1641532182693481445e-10 ;  /* 0x2f0000003f3f7423 */ /* 0x000fcc000001003e */
        /* <DEDUP_REMOVED lines=9> */
.L_x_10959:
        /* <DEDUP_REMOVED lines=13> */
.L_x_10961:
[----:B------:R-:W-:Y:S05]  /*4ba0*/  BSYNC.RECONVERGENT B2 ;  /* 0x0000000000027941 */ /* 0x000fea0003800200 */
.L_x_10960:
        /* <DEDUP_REMOVED lines=60> */
.L_x_10958:
[----:B------:R-:W-:Y:S05]  /*4f70*/  BSYNC.RECONVERGENT B1 ;  /* 0x0000000000017941 */ /* 0x000fea0003800200 */
.L_x_10957:
[----:B------:R-:W-:Y:S01]  /*4f80*/  ISETP.NE.AND P4, PT, R9, 0x1, PT ;  /* 0x000000010900780c */ /* 0x000fe20003f85270 */
[----:B------:R-:W-:Y:S01]  /*4f90*/  BSSY.RECONVERGENT B1, `(.L_x_10962) ;  /* 0x000005a000017945 */ /* 0x000fe20003800200 */
[----:B------:R-:W-:Y:S01]  /*4fa0*/  I2FP.F32.U32 R64, R65 ;  /* 0x0000004100407245 */ /* 0x000fe20000201000 */
[----:B------:R-:W-:Y:S02]  /*4fb0*/  HFMA2 R66, -RZ, RZ, 0, 1.1920928955078125e-07 ;  /* 0x00000002ff427431 */ /* 0x000fe400000001ff */
[----:B------:R-:W-:Y:S01]  /*4fc0*/  FMUL.FTZ R37, R37, R61 ;  /* 0x0000003d25257220 */ /* 0x000fe20000410000 */
        /* <DEDUP_REMOVED lines=12> */
.L_x_10964:
        /* <DEDUP_REMOVED lines=13> */
.L_x_10966:
[----:B------:R-:W-:Y:S05]  /*5160*/  BSYNC.RECONVERGENT B2 ;  /* 0x0000000000027941 */ /* 0x000fea0003800200 */
.L_x_10965:
[----:B------:R-:W-:Y:S01]  /*5170*/  LOP3.LUT R8, R7, R11, R69, 0x96, !PT ;  /* 0x0000000b07087212 */ /* 0x000fe200078e9645 */
[----:B------:R-:W-:-:S04]  /*5180*/  IMAD.WIDE.U32 R64, R12, -0x326172a9, RZ ;  /* 0xcd9e8d570c407825 */ /* 0x000fc800078e00ff */
[----:B------:R-:W-:Y:S02]  /*5190*/  HFMA2 R66, -RZ, RZ, 0, 0 ;  /* 0x00000000ff427431 */ /* 0x000fe400000001ff */
        /* <DEDUP_REMOVED lines=55> */
[----:B------:R-:W-:Y:S02]  /*5510*/  IMAD.MOV.U32 R65, RZ, RZ, R60 ;  /* 0x000000ffff417224 */ /* 0x000fe400078e003c */
[----:B------:R-:W-:-:S07]  /*5520*/  IMAD.MOV.U32 R60, RZ, RZ, R64 ;  /* 0x000000ffff3c7224 */ /* 0x000fce00078e0040 */
.L_x_10963:
[----:B------:R-:W-:Y:S05]  /*5530*/  BSYNC.RECONVERGENT B1 ;  /* 0x0000000000017941 */ /* 0x000fea0003800200 */
.L_x_10962:
[----:B------:R-:W-:Y:S01]  /*5540*/  ISETP.NE.AND P4, PT, R66, 0x1, PT ;  /* 0x000000014200780c */ /* 0x000fe20003f85270 */
[----:B------:R-:W-:Y:S01]  /*5550*/  BSSY.RECONVERGENT B1, `(.L_x_10967) ;  /* 0x0000058000017945 */ /* 0x000fe20003800200 */
[----:B------:R-:W-:Y:S01]  /*5560*/  I2FP.F32.U32 R64, R65 ;  /* 0x0000004100407245 */ /* 0x000fe20000201000 */
[----:B------:R-:W-:Y:S02]  /*5570*/  IMAD.MOV.U32 R65, RZ, RZ, 0x2 ;  /* 0x00000002ff417424 */ /* 0x000fe400078e00ff */
[----:B------:R-:W-:Y:S02]  /*5580*/  IMAD.MOV.U32 R9, RZ, RZ, R8 ;  /* 0x000000ffff097224 */ /* 0x000fe400078e0008 */
[----:B------:R-:W-:-:S06]  /*5590*/  FFMA.FTZ R64, R64, R62, 1.1641532182693481445e-10 ;  /* 0x2f00000040407423 */ /* 0x000fcc000001003e */
        /* <DEDUP_REMOVED lines=9> */
.L_x_10969:
        /* <DEDUP_REMOVED lines=13> */
.L_x_10971:
[----:B------:R-:W-:Y:S05]  /*5700*/  BSYNC.RECONVERGENT B2 ;  /* 0x0000000000027941 */ /* 0x000fea0003800200 */
.L_x_10970:
        /* <DEDUP_REMOVED lines=59> */
[----:B------:R-:W-:-:S07]  /*5ac0*/  MOV R60, R66 ;  /* 0x00000042003c7202 */ /* 0x000fce0000000f00 */
.L_x_10968:
[----:B------:R-:W-:Y:S05]  /*5ad0*/  BSYNC.RECONVERGENT B1 ;  /* 0x0000000000017941 */ /* 0x000fea0003800200 */
.L_x_10967:
[----:B------:R-:W-:Y:S01]  /*5ae0*/  ISETP.NE.AND P5, PT, R65, 0x1, PT ;  /* 0x000000014100780c */ /* 0x000fe20003fa5270 */
[----:B------:R-:W-:Y:S01]  /*5af0*/  BSSY.RECONVERGENT B1, `(.L_x_10972) ;  /* 0x000005a000017945 */ /* 0x000fe20003800200 */
[----:B------:R-:W-:Y:S01]  /*5b00*/  I2FP.F32.U32 R9, R9 ;  /* 0x0000000900097245 */ /* 0x000fe20000201000 */
[----:B------:R-:W-:Y:S01]  /*5b10*/  FMUL.FTZ R38, R38, R61 ;  /* 0x0000003d26267220 */ /* 0x000fe20000410000 */
[----:B------:R-:W-:-:S03]  /*5b20*/  IMAD.MOV.U32 R67, RZ, RZ, 0x2 ;  /* 0x00000002ff437424 */ /* 0x000fc600078e00ff */
[----:B------:R-:W-:-:S05]  /*5b30*/  FFMA.FTZ R9, R9, R62, 1.1641532182693481445e-10 ;  /* 0x2f00000009097423 */ /* 0x000fca000001003e */
[----:B------:R-:W-:Y:S02]  /*5b40*/  FSETP.LE.FTZ.AND P4, PT, R9, R6, PT ;  /* 0x000000060900720b */ /* 0x000fe40003f93000 */
        /* <DEDUP_REMOVED lines=10> */
.L_x_10974:
        /* <DEDUP_REMOVED lines=13> */
.L_x_10976:
[----:B------:R-:W-:Y:S05]  /*5cc0*/  BSYNC.RECONVERGENT B2 ;  /* 0x0000000000027941 */ /* 0x000fea0003800200 */
.L_x_10975:
        /* <DEDUP_REMOVED lines=60> */
.L_x_10973:
[----:B------:R-:W-:Y:S05]  /*6090*/  BSYNC.RECONVERGENT B1 ;  /* 0x0000000000017941 */ /* 0x000fea0003800200 */
.L_x_10972:
[----:B------:R-:W-:Y:S01]  /*60a0*/  ISETP.NE.AND P5, PT, R67, 0x1, PT ;  /* 0x000000014300780c */ /* 0x000fe20003fa5270 */
[----:B------:R-:W-:Y:S01]  /*60b0*/  BSSY.RECONVERGENT B1, `(.L_x_10977) ;  /* 0x0000058000017945 */ /* 0x000fe20003800200 */
[----:B------:R-:W-:Y:S01]  /*60c0*/  I2FP.F32.U32 R65, R9 ;  /* 0x0000000900417245 */ /* 0x000fe20000201000 */
[----:B------:R-:W-:Y:S02]  /*60d0*/  HFMA2 R66, -RZ, RZ, 0, 1.1920928955078125e-07 ;  /* 0x00000002ff427431 */ /* 0x000fe400000001ff */
[----:B------:R-:W-:Y:S02]  /*60e0*/  IMAD.MOV.U32 R9, RZ, RZ, R8 ;  /* 0x000000ffff097224 */ /* 0x000fe400078e0008 */
        /* <DEDUP_REMOVED lines=10> */
.L_x_10979:
        /* <DEDUP_REMOVED lines=13> */
.L_x_10981:
[----:B------:R-:W-:Y:S05]  /*6260*/  BSYNC.RECONVERGENT B2 ;  /* 0x0000000000027941 */ /* 0x000fea0003800200 */
.L_x_10980:
        /* <DEDUP_REMOVED lines=58> */
[----:B------:R-:W-:Y:S02]  /*6610*/  IMAD.MOV.U32 R60, RZ, RZ, R66 ;  /* 0x000000ffff3c7224 */ /* 0x000fe400078e0042 */
[----:B------:R-:W-:-:S07]  /*6620*/  HFMA2 R66, -RZ, RZ, 0, 0 ;  /* 0x00000000ff427431 */ /* 0x000fce00000001ff */
.L_x_10978:
[----:B------:R-:W-:Y:S05]  /*6630*/  BSYNC.RECONVERGENT B1 ;  /* 0x0000000000017941 */ /* 0x000fea0003800200 */
.L_x_10977:
[----:B------:R-:W-:Y:S01]  /*6640*/  ISETP.NE.AND P6, PT, R66, 0x1, PT ;  /* 0x000000014200780c */ /* 0x000fe20003fc5270 */
[----:B------:R-:W-:Y:S01]  /*6650*/  BSSY.RECONVERGENT B1, `(.L_x_10982) ;  /* 0x000005c000017945 */ /* 0x000fe20003800200 */
[----:B------:R-:W-:Y:S01]  /*6660*/  I2FP.F32.U32 R9, R9 ;  /* 0x0000000900097245 */ /* 0x000fe20000201000 */
[----:B------:R-:W-:Y:S01]  /*6670*/  FMUL.FTZ R39, R39, R61 ;  /* 0x0000003d27277220 */ /* 0x000fe20000410000 */
[----:B------:R-:W-:-:S03]  /*6680*/  IMAD.MOV.U32 R67, RZ, RZ, R8 ;  /* 0x000000ffff437224 */ /* 0x000fc600078e0008 */
[----:B------:R-:W-:-:S05]  /*6690*/  FFMA.FTZ R9, R9, R62, 1.1641532182693481445e-10 ;  /* 0x2f00000009097423 */ /* 0x000fca000001003e */
[----:B------:R-:W-:Y:S01]  /*66a0*/  FSETP.LE.FTZ.AND P5, PT, R9, R6, PT ;  /* 0x000000060900720b */ /* 0x000fe20003fb3000 */
[----:B------:R-:W-:Y:S01]  /*66b0*/  IMAD.MOV.U32 R9, RZ, RZ, 0x2 ;  /* 0x00000002ff097424 */ /* 0x000fe200078e00ff */
        /* <DEDUP_REMOVED lines=9> */
.L_x_10984:
        /* <DEDUP_REMOVED lines=15> */
.L_x_10986:
[----:B------:R-:W-:Y:S05]  /*6840*/  BSYNC.RECONVERGENT B2 ;  /* 0x0000000000027941 */ /* 0x000fea0003800200 */
.L_x_10985:
        /* <DEDUP_REMOVED lines=60> */
.L_x_10983:
[----:B------:R-:W-:Y:S05]  /*6c10*/  BSYNC.RECONVERGENT B1 ;  /* 0x0000000000017941 */ /* 0x000fea0003800200 */
.L_x_10982:
[-C--:B------:R-:W-:Y:S01]  /*6c20*/  FMUL.FTZ R66, R28, R61.reuse ;  /* 0x0000003d1c427220 */ /* 0x080fe20000410000 */
[----:B------:R-:W-:Y:S01]  /*6c30*/  FSETP.GTU.FTZ.AND P6, PT, R63, R6, PT ;  /* 0x000000063f00720b */ /* 0x000fe20003fdc000 */
[----:B------:R-:W-:Y:S01]  /*6c40*/  FMUL.FTZ R84, R29, R61 ;  /* 0x0000003d1d547220 */ /* 0x000fe20000410000 */
[----:B------:R-:W-:Y:S02]  /*6c50*/  I2FP.F32.U32 R67, R67 ;  /* 0x0000004300437245 */ /* 0x000fe40000201000 */
[----:B------:R-:W-:Y:S02]  /*6c60*/  FSEL R66, R66, RZ, !P6 ;  /* 0x000000ff42427208 */ /* 0x000fe40007000000 */
[----:B------:R-:W-:Y:S01]  /*6c70*/  SEL R63, RZ, 0x1, P6 ;  /* 0x00000001ff3f7807 */ /* 0x000fe20003000000 */
[----:B------:R-:W-:Y:S01]  /*6c80*/  FFMA.FTZ R67, R67, R62, 1.1641532182693481445e-10 ;  /* 0x2f00000043437423 */ /* 0x000fe2000001003e */
[----:B------:R-:W-:Y:S01]  /*6c90*/  FSETP.GTU.FTZ.AND P6, PT, R64, R6, PT ;  /* 0x000000064000720b */ /* 0x000fe20003fdc000 */
[-C--:B------:R-:W-:Y:S01]  /*6ca0*/  FMUL.FTZ R62, R31, R61.reuse ;  /* 0x0000003d1f3e7220 */ /* 0x080fe20000410000 */
[----:B------:R-:W-:Y:S01]  /*6cb0*/  FMUL.FTZ R61, R30, R61 ;  /* 0x0000003d1e3d7220 */ /* 0x000fe20000410000 */
[----:B------:R-:W-:-:S02]  /*6cc0*/  FSEL R36, R36, RZ, P2 ;  /* 0x000000ff24247208 */ /* 0x000fc40001000000 */
[----:B------:R-:W-:Y:S02]  /*6cd0*/  FSEL R84, R84, RZ, !P6 ;  /* 0x000000ff54547208 */ /* 0x000fe40007000000 */
[----:B------:R-:W-:Y:S01]  /*6ce0*/  SEL R64, RZ, 0x1, P6 ;  /* 0x00000001ff407807 */ /* 0x000fe20003000000 */
[----:B------:R-:W-:Y:S01]  /*6cf0*/  FADD.FTZ R36, R36, R66 ;  /* 0x0000004224247221 */ /* 0x000fe20000010000 */
[----:B------:R-:W-:Y:S02]  /*6d00*/  FSETP.GTU.FTZ.AND P6, PT, R67, R6, PT ;  /* 0x000000064300720b */ /* 0x000fe40003fdc000 */
[----:B------:R-:W-:Y:S01]  /*6d10*/  FSEL R38, R38, RZ, P4 ;  /* 0x000000ff26267208 */ /* 0x000fe20002000000 */
[----:B------:R-:W-:Y:S01]  /*6d20*/  @P1 FADD.FTZ R36, R32, R36 ;  /* 0x0000002420241221 */ /* 0x000fe20000010000 */
[----:B------:R-:W-:Y:S02]  /*6d30*/  FSEL R67, R62, RZ, !P6 ;  /* 0x000000ff3e437208 */ /* 0x000fe40007000000 */
[----:B------:R-:W-:-:S02]  /*6d40*/  SEL R62, RZ, 0x1, P6 ;  /* 0x00000001ff3e7807 */ /* 0x000fc40003000000 */
[----:B------:R-:W-:Y:S02]  /*6d50*/  FSETP.GTU.FTZ.AND P6, PT, R65, R6, PT ;  /* 0x000000064100720b */ /* 0x000fe40003fdc000 */
[----:B------:R-:W-:Y:S02]  /*6d60*/  FSEL R37, R37, RZ, P3 ;  /* 0x000000ff25257208 */ /* 0x000fe40001800000 */
[----:B------:R-:W-:Y:S02]  /*6d70*/  FSEL R61, R61, RZ, !P6 ;  /* 0x000000ff3d3d7208 */ /* 0x000fe40007000000 */
[----:B------:R-:W-:Y:S01]  /*6d80*/  FSEL R39, R39, RZ, P5 ;  /* 0x000000ff27277208 */ /* 0x000fe20002800000 */
[----:B------:R-:W-:Y:S01]  /*6d90*/  FADD.FTZ R37, R37, R84 ;  /* 0x0000005425257221 */ /* 0x000fe20000010000 */
[----:B------:R-:W-:Y:S01]  /*6da0*/  SEL R6, RZ, 0x1, P6 ;  /* 0x00000001ff067807 */ /* 0x000fe20003000000 */
[----:B------:R-:W-:Y:S01]  /*6db0*/  FADD.FTZ R38, R38, R61 ;  /* 0x0000003d26267221 */ /* 0x000fe20000010000 */
[----:B------:R-:W-:Y:S01]  /*6dc0*/  PRMT R4, R63, 0x7610, R4 ;  /* 0x000076103f047816 */ /* 0x000fe20000000004 */
[----:B------:R-:W-:Y:S01]  /*6dd0*/  FADD.FTZ R39, R67, R39 ;  /* 0x0000002743277221 */ /* 0x000fe20000010000 */
[----:B------:R-:W-:Y:S01]  /*6de0*/  @P1 FADD.FTZ R37, R33, R37 ;  /* 0x0000002521251221 */ /* 0x000fe20000010000 */
[----:B------:R-:W-:Y:S01]  /*6df0*/  @P1 FADD.FTZ R38, R34, R38 ;  /* 0x0000002622261221 */ /* 0x000fe20000010000 */
[----:B------:R-:W-:Y:S01]  /*6e00*/  PRMT R3, R64, 0x7610, R3 ;  /* 0x0000761040037816 */ /* 0x000fe20000000003 */
[----:B------:R-:W-:Y:S01]  /*6e10*/  @P1 FADD.FTZ R39, R35, R39 ;  /* 0x0000002723271221 */ /* 0x000fe20000010000 */
[----:B------:R-:W-:-:S02]  /*6e20*/  PRMT R2, R6, 0x7610, R2 ;  /* 0x0000761006027816 */ /* 0x000fc40000000002 */
[----:B------:R-:W-:-:S07]  /*6e30*/  PRMT R0, R62, 0x7610, R0 ;  /* 0x000076103e007816 */ /* 0x000fce0000000000 */
.L_x_10946:
[----:B------:R-:W0:Y:S01]  /*6e40*/  LDC.64 R64, c[0x0][0x3a8] ;  /* 0x0000ea00ff407b82 */ /* 0x000e220000000a00 */
[----:B------:R-:W-:Y:S02]  /*6e50*/  SEL R6, RZ, 0x1000000, !P5 ;  /* 0x01000000ff067807 */ /* 0x000fe40006800000 */
[----:B------:R-:W-:-:S05]  /*6e60*/  SEL R61, RZ, 0x10000, !P4 ;  /* 0x00010000ff3d7807 */ /* 0x000fca0006000000 */
[----:B------:R-:W1:Y:S01]  /*6e70*/  LDC.64 R62, c[0x0][0x3b0] ;  /* 0x0000ec00ff3e7b82 */ /* 0x000e620000000a00 */
[----:B0-----:R-:W-:-:S05]  /*6e80*/  IMAD.WIDE.U32 R64, R5, 0x10, R64 ;  /* 0x0000001005407825 */ /* 0x001fca00078e0040 */
[----:B------:R0:W-:Y:S01]  /*6e90*/  STG.E.128 desc[UR6][R64.64], R36 ;  /* 0x0000002440007986 */ /* 0x0001e2000c101d06 */
[----:B-1----:R-:W-:Y:S01]  /*6ea0*/  IMAD.WIDE.U32 R62, R5, 0x4, R62 ;  /* 0x00000004053e7825 */ /* 0x002fe200078e003e */
[----:B0-----:R-:W-:-:S04]  /*6eb0*/  SEL R64, RZ, 0x100, !P3 ;  /* 0x00000100ff407807 */ /* 0x001fc80005800000 */
[----:B------:R-:W-:Y:S02]  /*6ec0*/  IADD3 R6, PT, PT, R64, R6, R61 ;  /* 0x0000000640067210 */ /* 0x000fe40007ffe03d */
[----:B------:R-:W-:-:S05]  /*6ed0*/  SEL R61, RZ, 0x1, !P2 ;  /* 0x00000001ff3d7807 */ /* 0x000fca0005000000 */
[----:B------:R-:W-:-:S05]  /*6ee0*/  IMAD.IADD R6, R6, 0x1, R61 ;  /* 0x0000000106067824 */ /* 0x000fca00078e023d */
[----:B------:R0:W-:Y:S01]  /*6ef0*/  STG.E desc[UR6][R62.64], R6 ;  /* 0x000000063e007986 */ /* 0x0001e2000c101906 */
[----:B------:R-:W-:Y:S05]  /*6f00*/  @!P0 BRA `(.L_x_10987) ;  /* 0x00000000002c8947 */ /* 0x000fea0003800000 */
[----:B0-----:R-:W0:Y:S01]  /*6f10*/  LDC.64 R62, c[0x0][0x3b8] ;  /* 0x0000ee00ff3e7b82 */ /* 0x001e220000000a00 */
[----:B------:R-:W-:Y:S02]  /*6f20*/  SHF.L.U32 R6, R2, 0x10, RZ ;  /* 0x0000001002067819 */ /* 0x000fe400000006ff */
[----:B------:R-:W-:Y:S02]  /*6f30*/  LOP3.LUT R61, R0, 0xffff, RZ, 0xc0, !PT ;  /* 0x0000ffff003d7812 */ /* 0x000fe400078ec0ff */
[----:B------:R-:W-:-:S05]  /*6f40*/  LOP3.LUT R6, R6, 0xff0000, RZ, 0xc0, !PT ;  /* 0x00ff000006067812 */ /* 0x000fca00078ec0ff */
[----:B------:R-:W-:Y:S01]  /*6f50*/  IMAD R6, R61, 0x1000000, R6 ;  /* 0x010000003d067824 */ /* 0x000fe200078e0206 */
[----:B------:R-:W-:-:S05]  /*6f60*/  LOP3.LUT R61, R3, 0xff, RZ, 0xc0, !PT ;  /* 0x000000ff033d7812 */ /* 0x000fca00078ec0ff */
[----:B------:R-:W-:Y:S01]  /*6f70*/  IMAD R6, R61, 0x100, R6 ;  /* 0x000001003d067824 */ /* 0x000fe200078e0206 */
[----:B------:R-:W-:-:S04]  /*6f80*/  LOP3.LUT R61, R4, 0xff, RZ, 0xc0, !PT ;  /* 0x000000ff043d7812 */ /* 0x000fc800078ec0ff */
[----:B------:R-:W-:Y:S01]  /*6f90*/  IADD3 R6, PT, PT, R6, R61, RZ ;  /* 0x0000003d06067210 */ /* 0x000fe20007ffe0ff */
[----:B0-----:R-:W-:-:S05]  /*6fa0*/  IMAD.WIDE.U32 R62, R5, 0x4, R62 ;  /* 0x00000004053e7825 */ /* 0x001fca00078e003e */
[----:B------:R1:W-:Y:S02]  /*6fb0*/  STG.E desc[UR6][R62.64], R6 ;  /* 0x000000063e007986 */ /* 0x0003e4000c101906 */
.L_x_10987:
[----:B01----:R-:W-:Y:S02]  /*6fc0*/  IMAD.MOV.U32 R6, RZ, RZ, R60 ;  /* 0x000000ffff067224 */ /* 0x003fe400078e003c */
[----:B------:R-:W-:-:S07]  /*6fd0*/  VIADD R60, R5, 0x100 ;  /* 0x00000100053c7836 */ /* 0x000fce0000000000 */
.L_x_10924:
[----:B------:R-:W-:Y:S05]  /*6fe0*/  BSYNC.RECONVERGENT B0 ;  /* 0x0000000000007941 */ /* 0x000fea0003800200 */
.L_x_10923:
        /* <DEDUP_REMOVED lines=34> */
.L_x_10993:
        /* <DEDUP_REMOVED lines=13> */
.L_x_10995:
[----:B------:R-:W-:Y:S05]  /*72e0*/  BSYNC.RECONVERGENT B2 ;  /* 0x0000000000027941 */ /* 0x000fea0003800200 */
.L_x_10994:
        /* <DEDUP_REMOVED lines=59> */
[----:B------:R-:W-:-:S07]  /*76a0*/  IMAD.MOV.U32 R63, RZ, RZ, R6 ;  /* 0x000000ffff3f7224 */ /* 0x000fce00078e0006 */
.L_x_10992:
[----:B------:R-:W-:Y:S05]  /*76b0*/  BSYNC.RECONVERGENT B1 ;  /* 0x0000000000017941 */ /* 0x000fea0003800200 */
.L_x_10991:
[----:B------:R-:W0:Y:S01]  /*76c0*/  LDC R6, c[0x0][0x404] ;  /* 0x00010100ff067b82 */ /* 0x000e220000000800 */
[----:B------:R-:W-:Y:S01]  /*76d0*/  ISETP.NE.AND P3, PT, R64, 0x1, PT ;  /* 0x000000014000780c */ /* 0x000fe20003f65270 */
[----:B------:R-:W-:Y:S01]  /*76e0*/  BSSY.RECONVERGENT B1, `(.L_x_10996) ;  /* 0x000005c000017945 */ /* 0x000fe20003800200 */
[----:B------:R-:W-:Y:S01]  /*76f0*/  I2FP.F32.U32 R9, R63 ;  /* 0x0000003f00097245 */ /* 0x000fe20000201000 */
[----:B------:R-:W-:Y:S02]  /*7700*/  IMAD.MOV.U32 R63, RZ, RZ, 0x2f800000 ;  /* 0x2f800000ff3f7424 */ /* 0x000fe400078e00ff */
[----:B------:R-:W-:Y:S02]  /*7710*/  IMAD.MOV.U32 R66, RZ, RZ, 0x2 ;  /* 0x00000002ff427424 */ /* 0x000fe400078e00ff */
[----:B------:R-:W1:Y:S01]  /*7720*/  LDC R62, c[0x0][0x408] ;  /* 0x00010200ff3e7b82 */ /* 0x000e620000000800 */
[----:B------:R-:W-:-:S05]  /*7730*/  FFMA.FTZ R9, R9, R63, 1.1641532182693481445e-10 ;  /* 0x2f00000009097423 */ /* 0x000fca000001003f */
[----:B0-----:R-:W-:Y:S02]  /*7740*/  FSETP.LE.FTZ.AND P2, PT, R9, R6, PT ;  /* 0x000000060900720b */ /* 0x001fe40003f53000 */
[----:B------:R-:W-:Y:S01]  /*7750*/  MOV R9, R8 ;  /* 0x0000000800097202 */ /* 0x000fe20000000f00 */
[----:B-1---5:R-:W-:Y:S01]  /*7760*/  FMUL.FTZ R40, R40, R62 ;  /* 0x0000003e28287220 */ /* 0x022fe20000410000 */
[----:B------:R-:W-:Y:S09]  /*7770*/  @!P3 BRA `(.L_x_10997) ;  /* 0x000000040048b947 */ /* 0x000ff20003800000 */
        /* <DEDUP_REMOVED lines=8> */
.L_x_10998:
        /* <DEDUP_REMOVED lines=13> */
.L_x_11000:
[----:B------:R-:W-:Y:S05]  /*78d0*/  BSYNC.RECONVERGENT B2 ;  /* 0x0000000000027941 */ /* 0x000fea0003800200 */
.L_x_10999:
        /* <DEDUP_REMOVED lines=58> */
[----:B------:R-:W-:Y:S01]  /*7c80*/  MOV R9, R61 ;  /* 0x0000003d00097202 */ /* 0x000fe20000000f00 */
[----:B------:R-:W-:-:S07]  /*7c90*/  IMAD.MOV.U32 R61, RZ, RZ, R64 ;  /* 0x000000ffff3d7224 */ /* 0x000fce00078e0040 */
.L_x_10997:
[----:B------:R-:W-:Y:S05]  /*7ca0*/  BSYNC.RECONVERGENT B1 ;  /* 0x0000000000017941 */ /* 0x000fea0003800200 */
.L_x_10996:
        /* <DEDUP_REMOVED lines=15> */
.L_x_11003:
        /* <DEDUP_REMOVED lines=13> */
.L_x_11005:
[----:B------:R-:W-:Y:S05]  /*7e70*/  BSYNC.RECONVERGENT B2 ;  /* 0x0000000000027941 */ /* 0x000fea0003800200 */
.L_x_11004:
        /* <DEDUP_REMOVED lines=60> */
.L_x_11002:
[----:B------:R-:W-:Y:S05]  /*8240*/  BSYNC.RECONVERGENT B1 ;  /* 0x0000000000017941 */ /* 0x000fea0003800200 */
.L_x_11001:
[----:B------:R-:W-:Y:S01]  /*8250*/  ISETP.NE.AND P4, PT, R65, 0x1, PT ;  /* 0x000000014100780c */ /* 0x000fe20003f85270 */
[----:B------:R-:W-:Y:S01]  /*8260*/  BSSY.RECONVERGENT B1, `(.L_x_11006) ;  /* 0x000005a000017945 */ /* 0x000fe20003800200 */
[----:B------:R-:W-:Y:S01]  /*8270*/  I2FP.F32.U32 R9, R9 ;  /* 0x0000000900097245 */ /* 0x000fe20000201000 */
[----:B------:R-:W-:Y:S01]  /*8280*/  FMUL.FTZ R41, R41, R62 ;  /* 0x0000003e29297220 */ /* 0x000fe20000410000 */
[----:B------:R-:W-:-:S03]  /*8290*/  IMAD.MOV.U32 R67, RZ, RZ, 0x2 ;  /* 0x00000002ff437424 */ /* 0x000fc600078e00ff */
        /* <DEDUP_REMOVED lines=12> */
.L_x_11008:
        /* <DEDUP_REMOVED lines=13> */
.L_x_11010:
[----:B------:R-:W-:Y:S05]  /*8430*/  BSYNC.RECONVERGENT B2 ;  /* 0x0000000000027941 */ /* 0x000fea0003800200 */
.L_x_11009:
        /* <DEDUP_REMOVED lines=60> */
.L_x_11007:
[----:B------:R-:W-:Y:S05]  /*8800*/  BSYNC.RECONVERGENT B1 ;  /* 0x0000000000017941 */ /* 0x000fea0003800200 */
.L_x_11006:
        /* <DEDUP_REMOVED lines=15> */
.L_x_11013:
        /* <DEDUP_REMOVED lines=13> */
.L_x_11015:
[----:B------:R-:W-:Y:S05]  /*89d0*/  BSYNC.RECONVERGENT B2 ;  /* 0x0000000000027941 */ /* 0x000fea0003800200 */
.L_x_11014:
        /* <DEDUP_REMOVED lines=58> */
[----:B------:R-:W-:Y:S02]  /*8d80*/  IMAD.MOV.U32 R61, RZ, RZ, R66 ;  /* 0x000000ffff3d7224 */ /* 0x000fe400078e0042 */
[----:B------:R-:W-:-:S07]  /*8d90*/  IMAD.MOV.U32 R66, RZ, RZ, RZ ;  /* 0x000000ffff427224 */ /* 0x000fce00078e00ff */
.L_x_11012:
[----:B------:R-:W-:Y:S05]  /*8da0*/  BSYNC.RECONVERGENT B1 ;  /* 0x0000000000017941 */ /* 0x000fea0003800200 */
.L_x_11011:
[----:B------:R-:W-:Y:S01]  /*8db0*/  ISETP.NE.AND P5, PT, R66, 0x1, PT ;  /* 0x000000014200780c */ /* 0x000fe20003fa5270 */
[----:B------:R-:W-:Y:S01]  /*8dc0*/  BSSY.RECONVERGENT B1, `(.L_x_11016) ;  /* 0x000005a000017945 */ /* 0x000fe20003800200 */
[----:B------:R-:W-:Y:S01]  /*8dd0*/  I2FP.F32.U32 R9, R9 ;  /* 0x0000000900097245 */ /* 0x000fe20000201000 */
[----:B------:R-:W-:Y:S02]  /*8de0*/  HFMA2 R67, -RZ, RZ, 0, 1.1920928955078125e-07 ;  /* 0x00000002ff437431 */ /* 0x000fe400000001ff */
[----:B------:R-:W-:Y:S02]  /*8df0*/  FMUL.FTZ R42, R42, R62 ;  /* 0x0000003e2a2a7220 */ /* 0x000fe40000410000 */
[----:B------:R-:W-:-:S05]  /*8e00*/  FFMA.FTZ R9, R9, R63, 1.1641532182693481445e-10 ;  /* 0x2f00000009097423 */ /* 0x000fca000001003f */
[----:B------:R-:W-:Y:S01]  /*8e10*/  FSETP.LE.FTZ.AND P4, PT, R9, R6, PT ;  /* 0x000000060900720b */ /* 0x000fe20003f93000 */
        /* <DEDUP_REMOVED lines=10> */
.L_x_11018:
        /* <DEDUP_REMOVED lines=13> */
.L_x_11020:
[----:B------:R-:W-:Y:S05]  /*8f90*/  BSYNC.RECONVERGENT B2 ;  /* 0x0000000000027941 */ /* 0x000fea0003800200 */
.L_x_11019:
        /* <DEDUP_REMOVED lines=60> */
.L_x_11017:
[----:B------:R-:W-:Y:S05]  /*9360*/  BSYNC.RECONVERGENT B1 ;  /* 0x0000000000017941 */ /* 0x000fea0003800200 */
.L_x_11016:
        /* <DEDUP_REMOVED lines=15> */
.L_x_11023:
        /* <DEDUP_REMOVED lines=13> */
.L_x_11025:
[----:B------:R-:W-:Y:S05]  /*9530*/  BSYNC.RECONVERGENT B2 ;  /* 0x0000000000027941 */ /* 0x000fea0003800200 */
.L_x_11024:
        /* <DEDUP_REMOVED lines=60> */
.L_x_11022:
[----:B------:R-:W-:Y:S05]  /*9900*/  BSYNC.RECONVERGENT B1 ;  /* 0x0000000000017941 */ /* 0x000fea0003800200 */
.L_x_11021:
[----:B------:R-:W-:Y:S01]  /*9910*/  ISETP.NE.AND P6, PT, R66, 0x1, PT ;  /* 0x000000014200780c */ /* 0x000fe20003fc5270 */
[----:B------:R-:W-:Y:S01]  /*9920*/  BSSY.RECONVERGENT B1, `(.L_x_11026) ;  /* 0x000005c000017945 */ /* 0x000fe20003800200 */
[----:B------:R-:W-:Y:S01]  /*9930*/  I2FP.F32.U32 R85, R9 ;  /* 0x0000000900557245 */ /* 0x000fe20000201000 */
[----:B------:R-:W-:Y:S01]  /*9940*/  FMUL.FTZ R43, R43, R62 ;  /* 0x0000003e2b2b7220 */ /* 0x000fe20000410000 */
[----:B------:R-:W-:Y:S01]  /*9950*/  IMAD.MOV.U32 R9, RZ, RZ, 0x2 ;  /* 0x00000002ff097424 */ /* 0x000fe200078e00ff */
[----:B------:R-:W-:Y:S02]  /*9960*/  MOV R67, R8 ;  /* 0x0000000800437202 */ /* 0x000fe40000000f00 */
        /* <DEDUP_REMOVED lines=11> */
.L_x_11028:
        /* <DEDUP_REMOVED lines=15> */
.L_x_11030:
[----:B------:R-:W-:Y:S05]  /*9b10*/  BSYNC.RECONVERGENT B2 ;  /* 0x0000000000027941 */ /* 0x000fea0003800200 */
.L_x_11029:
        /* <DEDUP_REMOVED lines=60> */
.L_x_11027:
[----:B------:R-:W-:Y:S05]  /*9ee0*/  BSYNC.RECONVERGENT B1 ;  /* 0x0000000000017941 */ /* 0x000fea0003800200 */
.L_x_11026:
[----:B------:R-:W-:Y:S01]  /*9ef0*/  FMUL.FTZ R85, R28, R62 ;  /* 0x0000003e1c557220 */ /* 0x000fe20000410000 */
        /* <DEDUP_REMOVED lines=13> */
[-C--:B------:R-:W-:Y:S02]  /*9fd0*/  FSETP.GTU.FTZ.AND P6, PT, R84, R6.reuse, PT ;  /* 0x000000065400720b */ /* 0x080fe40003fdc000 */
[----:B------:R-:W-:Y:S01]  /*9fe0*/  FSEL R41, R41, RZ, P3 ;  /* 0x000000ff29297208 */ /* 0x000fe20001800000 */
[----:B------:R-:W-:Y:S01]  /*9ff0*/  @P1 FADD.FTZ R40, R32, R40 ;  /* 0x0000002820281221 */ /* 0x000fe20000010000 */
[----:B------:R-:W-:Y:S02]  /*a000*/  FSEL R84, R65, RZ, !P6 ;  /* 0x000000ff41547208 */ /* 0x000fe40007000000 */
[----:B------:R-:W-:Y:S01]  /*a010*/  SEL R65, RZ, 0x1, P6 ;  /* 0x00000001ff417807 */ /* 0x000fe20003000000 */
[----:B------:R-:W-:Y:S01]  /*a020*/  FADD.FTZ R41, R41, R86 ;  /* 0x0000005629297221 */ /* 0x000fe20000010000 */
[----:B------:R-:W-:-:S02]  /*a030*/  FSETP.GTU.FTZ.AND P6, PT, R67, R6, PT ;  /* 0x000000064300720b */ /* 0x000fc40003fdc000 */
[----:B------:R-:W-:Y:S01]  /*a040*/  FSEL R42, R42, RZ, P4 ;  /* 0x000000ff2a2a7208 */ /* 0x000fe20002000000 */
[----:B------:R-:W-:Y:S01]  /*a050*/  @P1 FADD.FTZ R41, R33, R41 ;  /* 0x0000002921291221 */ /* 0x000fe20000010000 */
[----:B------:R-:W-:Y:S02]  /*a060*/  FSEL R62, R62, RZ, !P6 ;  /* 0x000000ff3e3e7208 */ /* 0x000fe40007000000 */
[----:B------:R-:W-:Y:S01]  /*a070*/  FSEL R43, R43, RZ, P5 ;  /* 0x000000ff2b2b7208 */ /* 0x000fe20002800000 */
[----:B------:R-:W-:Y:S01]  /*a080*/  FADD.FTZ R42, R42, R84 ;  /* 0x000000542a2a7221 */ /* 0x000fe20000010000 */
[----:B------:R-:W-:Y:S02]  /*a090*/  SEL R6, RZ, 0x1, P6 ;  /* 0x00000001ff067807 */ /* 0x000fe40003000000 */
[----:B------:R-:W-:Y:S01]  /*a0a0*/  PRMT R4, R66, 0x7610, R4 ;  /* 0x0000761042047816 */ /* 0x000fe20000000004 */
[----:B------:R-:W-:Y:S01]  /*a0b0*/  FADD.FTZ R43, R62, R43 ;  /* 0x0000002b3e2b7221 */ /* 0x000fe20000010000 */
[----:B------:R-:W-:Y:S01]  /*a0c0*/  @P1 FADD.FTZ R42, R34, R42 ;  /* 0x0000002a222a1221 */ /* 0x000fe20000010000 */
[----:B------:R-:W-:-:S02]  /*a0d0*/  PRMT R3, R64, 0x7610, R3 ;  /* 0x0000761040037816 */ /* 0x000fc40000000003 */
[----:B------:R-:W-:Y:S01]  /*a0e0*/  @P1 FADD.FTZ R43, R35, R43 ;  /* 0x0000002b232b1221 */ /* 0x000fe20000010000 */
[----:B------:R-:W-:Y:S02]  /*a0f0*/  PRMT R2, R65, 0x7610, R2 ;  /* 0x0000761041027816 */ /* 0x000fe40000000002 */
[----:B------:R-:W-:Y:S01]  /*a100*/  PRMT R0, R6, 0x7610, R0 ;  /* 0x0000761006007816 */ /* 0x000fe20000000000 */
[----:B------:R-:W-:Y:S06]  /*a110*/  BRA `(.L_x_11031) ;  /* 0x0000001400f87947 */ /* 0x000fec0003800000 */
.L_x_10990:
        /* <DEDUP_REMOVED lines=16> */
.L_x_11034:
        /* <DEDUP_REMOVED lines=13> */
.L_x_11036:
[----:B------:R-:W-:Y:S05]  /*a2f0*/  BSYNC.RECONVERGENT B2 ;  /* 0x0000000000027941 */ /* 0x000fea0003800200 */
.L_x_11035:
        /* <DEDUP_REMOVED lines=56> */
[----:B------:R-:W-:Y:S02]  /*a680*/  IMAD.MOV.U32 R61, RZ, RZ, R62 ;  /* 0x000000ffff3d7224 */ /* 0x000fe400078e003e */
[----:B------:R-:W-:Y:S01]  /*a690*/  HFMA2 R62, -RZ, RZ, 0, 0 ;  /* 0x00000000ff3e7431 */ /* 0x000fe200000001ff */
[----:B------:R-:W-:Y:S01]  /*a6a0*/  LOP3.LUT R10, R9, R10, R63, 0x96, !PT ;  /* 0x0000000a090a7212 */ /* 0x000fe200078e963f */
[----:B------:R-:W-:-:S07]  /*a6b0*/  IMAD.MOV.U32 R63, RZ, RZ, R6 ;  /* 0x000000ffff3f7224 */ /* 0x000fce00078e0006 */
.L_x_11033:
[----:B------:R-:W-:Y:S05]  /*a6c0*/  BSYNC.RECONVERGENT B1 ;  /* 0x0000000000017941 */ /* 0x000fea0003800200 */
.L_x_11032:
[----:B------:R-:W0:Y:S01]  /*a6d0*/  LDC R6, c[0x0][0x404] ;  /* 0x00010100ff067b82 */ /* 0x000e220000000800 */
[----:B------:R-:W-:Y:S01]  /*a6e0*/  ISETP.NE.AND P3, PT, R62, 0x1, PT ;  /* 0x000000013e00780c */ /* 0x000fe20003f65270 */
[----:B------:R-:W-:Y:S01]  /*a6f0*/  IMAD.MOV.U32 R64, RZ, RZ, 0x2f800000 ;  /* 0x2f800000ff407424 */ /* 0x000fe200078e00ff */
[----:B------:R-:W-:Y:S01]  /*a700*/  I2FP.F32.U32 R9, R63 ;  /* 0x0000003f00097245 */ /* 0x000fe20000201000 */
[----:B------:R-:W-:Y:S01]  /*a710*/  BSSY.RECONVERGENT B1, `(.L_x_11037) ;  /* 0x0000058000017945 */ /* 0x000fe20003800200 */
[----:B------:R-:W-:-:S03]  /*a720*/  IMAD.MOV.U32 R63, RZ, RZ, 0x2 ;  /* 0x00000002ff3f7424 */ /* 0x000fc600078e00ff */
[----:B------:R-:W-:-:S05]  /*a730*/  FFMA.FTZ R9, R9, R64, 1.1641532182693481445e-10 ;  /* 0x2f00000009097423 */ /* 0x000fca0000010040 */
[----:B0-----:R-:W-:Y:S02]  /*a740*/  FSETP.LE.FTZ.AND P2, PT, R9, R6, PT ;  /* 0x000000060900720b */ /* 0x001fe40003f53000 */
        /* <DEDUP_REMOVED lines=10> */
.L_x_11039:
        /* <DEDUP_REMOVED lines=13> */
.L_x_11041:
[----:B------:R-:W-:Y:S05]  /*a8c0*/  BSYNC.RECONVERGENT B2 ;  /* 0x0000000000027941 */ /* 0x000fea0003800200 */
.L_x_11040:
        /* <DEDUP_REMOVED lines=60> */
.L_x_11038:
[----:B------:R-:W-:Y:S05]  /*ac90*/  BSYNC.RECONVERGENT B1 ;  /* 0x0000000000017941 */ /* 0x000fea0003800200 */
.L_x_11037:
[----:B------:R-:W-:Y:S01]  /*aca0*/  ISETP.NE.AND P4, PT, R63, 0x1, PT ;  /* 0x000000013f00780c */ /* 0x000fe20003f85270 */
[----:B------:R-:W-:Y:S01]  /*acb0*/  BSSY.RECONVERGENT B1, `(.L_x_11042) ;  /* 0x0000059000017945 */ /* 0x000fe20003800200 */
[----:B------:R-:W-:Y:S01]  /*acc0*/  I2FP.F32.U32 R9, R9 ;  /* 0x0000000900097245 */ /* 0x000fe20000201000 */
[----:B------:R-:W-:-:S04]  /*acd0*/  HFMA2 R62, -RZ, RZ, 0, 1.1920928955078125e-07 ;  /* 0x00000002ff3e7431 */ /* 0x000fc800000001ff */
        /* <DEDUP_REMOVED lines=12> */
.L_x_11044:
        /* <DEDUP_REMOVED lines=13> */
.L_x_11046:
[----:B------:R-:W-:Y:S05]  /*ae70*/  BSYNC.RECONVERGENT B2 ;  /* 0x0000000000027941 */ /* 0x000fea0003800200 */
.L_x_11045:
        /* <DEDUP_REMOVED lines=60> */
.L_x_11043:
[----:B------:R-:W-:Y:S05]  /*b240*/  BSYNC.RECONVERGENT B1 ;  /* 0x0000000000017941 */ /* 0x000fea0003800200 */
.L_x_11042:
[----:B------:R-:W-:Y:S01]  /*b250*/  ISETP.NE.AND P5, PT, R62, 0x1, PT ;  /* 0x000000013e00780c */ /* 0x000fe20003fa5270 */
[----:B------:R-:W-:Y:S01]  /*b260*/  BSSY.RECONVERGENT B1, `(.L_x_11047) ;  /* 0x0000059000017945 */ /* 0x000fe20003800200 */
[----:B------:R-:W-:Y:S01]  /*b270*/  I2FP.F32.U32 R9, R9 ;  /* 0x0000000900097245 */ /* 0x000fe20000201000 */
[----:B------:R-:W-:-:S04]  /*b280*/  IMAD.MOV.U32 R63, RZ, RZ, R8 ;  /* 0x000000ffff3f7224 */ /* 0x000fc800078e0008 */
        /* <DEDUP_REMOVED lines=12> */
.L_x_11049:
        /* <DEDUP_REMOVED lines=13> */
.L_x_11051:
[----:B------:R-:W-:Y:S05]  /*b420*/  BSYNC.RECONVERGENT B2 ;  /* 0x0000000000027941 */ /* 0x000fea0003800200 */
.L_x_11050:
        /* <DEDUP_REMOVED lines=60> */
.L_x_11048:
[----:B------:R-:W-:Y:S05]  /*b7f0*/  BSYNC.RECONVERGENT B1 ;  /* 0x0000000000017941 */ /* 0x000fea0003800200 */
.L_x_11047:
        /* <DEDUP_REMOVED lines=15> */
[----:B------:R-:W-:-:S10]  /*b8f0*/  @P1 FADD.FTZ R43, R35, R43 ;  /* 0x0000002b232b1221 */ /* 0x000fd40000010000 */
.L_x_11031:
[----:B------:R-:W0:Y:S01]  /*b900*/  LDC.64 R62, c[0x0][0x3a8] ;  /* 0x0000ea00ff3e7b82 */ /* 0x000e220000000a00 */
[----:B------:R-:W-:-:S07]  /*b910*/  SEL R6, RZ, 0x1000000, !P5 ;  /* 0x01000000ff067807 */ /* 0x000fce0006800000 */
[----:B------:R-:W1:Y:S01]  /*b920*/  LDC.64 R64, c[0x0][0x3b0] ;  /* 0x0000ec00ff407b82 */ /* 0x000e620000000a00 */
[----:B0-----:R-:W-:-:S05]  /*b930*/  IMAD.WIDE.U32 R62, R60, 0x10, R62 ;  /* 0x000000103c3e7825 */ /* 0x001fca00078e003e */
[----:B------:R0:W-:Y:S01]  /*b940*/  STG.E.128 desc[UR6][R62.64], R40 ;  /* 0x000000283e007986 */ /* 0x0001e2000c101d06 */
[----:B-1----:R-:W-:Y:S01]  /*b950*/  IMAD.WIDE.U32 R64, R60, 0x4, R64 ;  /* 0x000000043c407825 */ /* 0x002fe200078e0040 */
[----:B0-----:R-:W-:Y:S02]  /*b960*/  SEL R62, RZ, 0x10000, !P4 ;  /* 0x00010000ff3e7807 */ /* 0x001fe40006000000 */
[----:B------:R-:W-:-:S04]  /*b970*/  SEL R63, RZ, 0x100, !P3 ;  /* 0x00000100ff3f7807 */ /* 0x000fc80005800000 */
[----:B------:R-:W-:Y:S02]  /*b980*/  IADD3 R6, PT, PT, R63, R6, R62 ;  /* 0x000000063f067210 */ /* 0x000fe40007ffe03e */
[----:B------:R-:W-:-:S05]  /*b990*/  SEL R62, RZ, 0x1, !P2 ;  /* 0x00000001ff3e7807 */ /* 0x000fca0005000000 */
[----:B------:R-:W-:-:S05]  /*b9a0*/  IMAD.IADD R6, R6, 0x1, R62 ;  /* 0x0000000106067824 */ /* 0x000fca00078e023e */
[----:B------:R0:W-:Y:S01]  /*b9b0*/  STG.E desc[UR6][R64.64], R6 ;  /* 0x0000000640007986 */ /* 0x0001e2000c101906 */
[----:B------:R-:W-:Y:S05]  /*b9c0*/  @!P0 BRA `(.L_x_11052) ;  /* 0x00000000002c8947 */ /* 0x000fea0003800000 */
[----:B------:R-:W1:Y:S01]  /*b9d0*/  LDC.64 R62, c[0x0][0x3b8] ;  /* 0x0000ee00ff3e7b82 */ /* 0x000e620000000a00 */
[----:B0-----:R-:W-:Y:S02]  /*b9e0*/  SHF.L.U32 R6, R2, 0x10, RZ ;  /* 0x0000001002067819 */ /* 0x001fe400000006ff */
[----:B------:R-:W-:Y:S02]  /*b9f0*/  LOP3.LUT R64, R0, 0xffff, RZ, 0xc0, !PT ;  /* 0x0000ffff00407812 */ /* 0x000fe400078ec0ff */
[----:B------:R-:W-:-:S05]  /*ba00*/  LOP3.LUT R6, R6, 0xff0000, RZ, 0xc0, !PT ;  /* 0x00ff000006067812 */ /* 0x000fca00078ec0ff */
[----:B------:R-:W-:Y:S01]  /*ba10*/  IMAD R6, R64, 0x1000000, R6 ;  /* 0x0100000040067824 */ /* 0x000fe200078e0206 */
[----:B------:R-:W-:-:S05]  /*ba20*/  LOP3.LUT R64, R3, 0xff, RZ, 0xc0, !PT ;  /* 0x000000ff03407812 */ /* 0x000fca00078ec0ff */
[----:B------:R-:W-:Y:S01]  /*ba30*/  IMAD R6, R64, 0x100, R6 ;  /* 0x0000010040067824 */ /* 0x000fe200078e0206 */
[----:B------:R-:W-:-:S04]  /*ba40*/  LOP3.LUT R64, R4, 0xff, RZ, 0xc0, !PT ;  /* 0x000000ff04407812 */ /* 0x000fc800078ec0ff */
[----:B------:R-:W-:Y:S01]  /*ba50*/  IADD3 R6, PT, PT, R6, R64, RZ ;  /* 0x0000004006067210 */ /* 0x000fe20007ffe0ff */
[----:B-1----:R-:W-:-:S05]  /*ba60*/  IMAD.WIDE.U32 R62, R60, 0x4, R62 ;  /* 0x000000043c3e7825 */ /* 0x002fca00078e003e */
[----:B------:R1:W-:Y:S02]  /*ba70*/  STG.E desc[UR6][R62.64], R6 ;  /* 0x000000063e007986 */ /* 0x0003e4000c101906 */
.L_x_11052:
[----:B01----:R-:W-:Y:S02]  /*ba80*/  IMAD.MOV.U32 R6, RZ, RZ, R61 ;  /* 0x000000ffff067224 */ /* 0x003fe400078e003d */
[----:B------:R-:W-:-:S07]  /*ba90*/  VIADD R60, R60, 0x100 ;  /* 0x000001003c3c7836 */ /* 0x000fce0000000000 */
.L_x_10989:
[----:B------:R-:W-:Y:S05]  /*baa0*/  BSYNC.RECONVERGENT B0 ;  /* 0x0000000000007941 */ /* 0x000fea0003800200 */
.L_x_10988:
        /* <DEDUP_REMOVED lines=11> */
[----:B-1----:R-:W-:-:S05]  /*bb60*/  @P0 IMAD.WIDE.U32 R46, R60, 0x10, R46 ;  /* 0x000000103c2e0825 */ /* 0x002fca00078e002e */
[----:B------:R0:W5:Y:S01]  /*bb70*/  @P0 LDG.E.128 R28, desc[UR6][R46.64] ;  /* 0x000000062e1c0981 */ /* 0x000162000c1e1d00 */
[----:B--2---:R-:W-:-:S05]  /*bb80*/  @P1 IMAD.WIDE.U32 R44, R60, 0x10, R44 ;  /* 0x000000103c2c1825 */ /* 0x004fca00078e002c */
[----:B------:R1:W5:Y:S01]  /*bb90*/  @P1 LDG.E.128 R32, desc[UR6][R44.64] ;  /* 0x000000062c201981 */ /* 0x000362000c1e1d00 */
[----:B0-----:R-:W-:-:S06]  /*bba0*/  IMAD.WIDE.U32 R46, R60, 0x10, R62 ;  /* 0x000000103c2e7825 */ /* 0x001fcc00078e003e */
[----:B------:R-:W5:Y:S01]  /*bbb0*/  LDG.E.128 R44, desc[UR6][R46.64] ;  /* 0x000000062e2c7981 */ /* 0x000f62000c1e1d00 */
[----:B-1----:R-:W-:Y:S05]  /*bbc0*/  @!P0 BRA `(.L_x_11055) ;  /* 0x0000003000048947 */ /* 0x002fea0003800000 */
        /* <DEDUP_REMOVED lines=16> */
.L_x_11058:
        /* <DEDUP_REMOVED lines=13> */
.L_x_11060:
[----:B------:R-:W-:Y:S05]  /*bda0*/  BSYNC.RECONVERGENT B2 ;  /* 0x0000000000027941 */ /* 0x000fea0003800200 */
.L_x_11059:
        /* <DEDUP_REMOVED lines=59> */
[----:B------:R-:W-:-:S07]  /*c160*/  HFMA2 R63, -RZ, RZ, 0, 0 ;  /* 0x00000000ff3f7431 */ /* 0x000fce00000001ff */
.L_x_11057:
[----:B------:R-:W-:Y:S05]  /*c170*/  BSYNC.RECONVERGENT B1 ;  /* 0x0000000000017941 */ /* 0x000fea0003800200 */
.L_x_11056:
[----:B------:R-:W0:Y:S01]  /*c180*/  LDC R6, c[0x0][0x404] ;  /* 0x00010100ff067b82 */ /* 0x000e220000000800 */
[----:B------:R-:W-:Y:S01]  /*c190*/  ISETP.NE.AND P3, PT, R63, 0x1, PT ;  /* 0x000000013f00780c */ /* 0x000fe20003f65270 */
[----:B------:R-:W-:Y:S01]  /*c1a0*/  IMAD.MOV.U32 R84, RZ, RZ, 0x2f800000 ;  /* 0x2f800000ff547424 */ /* 0x000fe200078e00ff */
[----:B------:R-:W-:Y:S01]  /*c1b0*/  I2FP.F32.U32 R9, R64 ;  /* 0x0000004000097245 */ /* 0x000fe20000201000 */
[----:B------:R-:W-:Y:S01]  /*c1c0*/  BSSY.RECONVERGENT B1, `(.L_x_11061) ;  /* 0x000005a000017945 */ /* 0x000fe20003800200 */
[----:B------:R-:W-:-:S03]  /*c1d0*/  IMAD.MOV.U32 R65, RZ, RZ, 0x2 ;  /* 0x00000002ff417424 */ /* 0x000fc600078e00ff */
        /* <DEDUP_REMOVED lines=14> */
.L_x_11063:
        /* <DEDUP_REMOVED lines=13> */
.L_x_11065:
[----:B------:R-:W-:Y:S05]  /*c390*/  BSYNC.RECONVERGENT B2 ;  /* 0x0000000000027941 */ /* 0x000fea0003800200 */
.L_x_11064:
        /* <DEDUP_REMOVED lines=60> */
.L_x_11062:
[----:B------:R-:W-:Y:S05]  /*c760*/  BSYNC.RECONVERGENT B1 ;  /* 0x0000000000017941 */ /* 0x000fea0003800200 */
.L_x_11061:
        /* <DEDUP_REMOVED lines=15> */
.L_x_11068:
        /* <DEDUP_REMOVED lines=13> */
.L_x_11070:
[----:B------:R-:W-:Y:S05]  /*c930*/  BSYNC.RECONVERGENT B2 ;  /* 0x0000000000027941 */ /* 0x000fea0003800200 */
.L_x_11069:
        /* <DEDUP_REMOVED lines=57> */
[----:B------:R-:W-:Y:S01]  /*ccd0*/  MOV R9, R61 ;  /* 0x0000003d00097202 */ /* 0x000fe20000000f00 */
[----:B------:R-:W-:Y:S02]  /*cce0*/  IMAD.MOV.U32 R61, RZ, RZ, R64 ;  /* 0x000000ffff3d7224 */ /* 0x000fe400078e0040 */
[----:B------:R-:W-:-:S07]  /*ccf0*/  HFMA2 R64, -RZ, RZ, 0, 0 ;  /* 0x00000000ff407431 */ /* 0x000fce00000001ff */
.L_x_11067:
[----:B------:R-:W-:Y:S05]  /*cd00*/  BSYNC.RECONVERGENT B1 ;  /* 0x0000000000017941 */ /* 0x000fea0003800200 */
.L_x_11066:
        /* <DEDUP_REMOVED lines=17> */
.L_x_11073:
        /* <DEDUP_REMOVED lines=13> */
.L_x_11075:
[----:B------:R-:W-:Y:S05]  /*cef0*/  BSYNC.RECONVERGENT B2 ;  /* 0x0000000000027941 */ /* 0x000fea0003800200 */
.L_x_11074:
        /* <DEDUP_REMOVED lines=59> */
[----:B------:R-:W-:-:S07]  /*d2b0*/  IMAD.MOV.U32 R61, RZ, RZ, R64 ;  /* 0x000000ffff3d7224 */ /* 0x000fce00078e0040 */
.L_x_11072:
[----:B------:R-:W-:Y:S05]  /*d2c0*/  BSYNC.RECONVERGENT B1 ;  /* 0x0000000000017941 */ /* 0x000fea0003800200 */
.L_x_11071:
        /* <DEDUP_REMOVED lines=15> */
.L_x_11078:
        /* <DEDUP_REMOVED lines=13> */
.L_x_11080:
[----:B------:R-:W-:Y:S05]  /*d490*/  BSYNC.RECONVERGENT B2 ;  /* 0x0000000000027941 */ /* 0x000fea0003800200 */
.L_x_11079:
        /* <DEDUP_REMOVED lines=60> */
.L_x_11077:
[----:B------:R-:W-:Y:S05]  /*d860*/  BSYNC.RECONVERGENT B1 ;  /* 0x0000000000017941 */ /* 0x000fea0003800200 */
.L_x_11076:
        /* <DEDUP_REMOVED lines=17> */
.L_x_11083:
        /* <DEDUP_REMOVED lines=13> */
.L_x_11085:
[----:B------:R-:W-:Y:S05]  /*da50*/  BSYNC.RECONVERGENT B2 ;  /* 0x0000000000027941 */ /* 0x000fea0003800200 */
.L_x_11084:
        /* <DEDUP_REMOVED lines=57> */
[----:B------:R-:W-:Y:S01]  /*ddf0*/  HFMA2 R67, -RZ, RZ, 0, 0 ;  /* 0x00000000ff437431 */ /* 0x000fe200000001ff */
[----:B------:R-:W-:Y:S01]  /*de00*/  MOV R9, R61 ;  /* 0x0000003d00097202 */ /* 0x000fe20000000f00 */
[----:B------:R-:W-:-:S07]  /*de10*/  IMAD.MOV.U32 R61, RZ, RZ, R66 ;  /* 0x000000ffff3d7224 */ /* 0x000fce00078e0042 */
.L_x_11082:
[----:B------:R-:W-:Y:S05]  /*de20*/  BSYNC.RECONVERGENT B1 ;  /* 0x0000000000017941 */ /* 0x000fea0003800200 */
.L_x_11081:
        /* <DEDUP_REMOVED lines=15> */
.L_x_11088:
        /* <DEDUP_REMOVED lines=13> */
.L_x_11090:
[----:B------:R-:W-:Y:S05]  /*dff0*/  BSYNC.RECONVERGENT B2 ;  /* 0x0000000000027941 */ /* 0x000fea0003800200 */
.L_x_11089:
        /* <DEDUP_REMOVED lines=60> */
.L_x_11087:
[----:B------:R-:W-:Y:S05]  /*e3c0*/  BSYNC.RECONVERGENT B1 ;  /* 0x0000000000017941 */ /* 0x000fea0003800200 */
.L_x_11086:
        /* <DEDUP_REMOVED lines=17> */
.L_x_11093:
        /* <DEDUP_REMOVED lines=15> */
.L_x_11095:
[----:B------:R-:W-:Y:S05]  /*e5d0*/  BSYNC.RECONVERGENT B2 ;  /* 0x0000000000027941 */ /* 0x000fea0003800200 */
.L_x_11094:
        /* <DEDUP_REMOVED lines=60> */
.L_x_11092:
[----:B------:R-:W-:Y:S05]  /*e9a0*/  BSYNC.RECONVERGENT B1 ;  /* 0x0000000000017941 */ /* 0x000fea0003800200 */
.L_x_11091:
        /* <DEDUP_REMOVED lines=35> */
.L_x_11055:
        /* <DEDUP_REMOVED lines=16> */
.L_x_11099:
        /* <DEDUP_REMOVED lines=13> */
.L_x_11101:
[----:B------:R-:W-:Y:S05]  /*edb0*/  BSYNC.RECONVERGENT B2 ;  /* 0x0000000000027941 */ /* 0x000fea0003800200 */
.L_x_11100:
        /* <DEDUP_REMOVED lines=58> */
[----:B------:R-:W-:Y:S01]  /*f160*/  IMAD.MOV.U32 R62, RZ, RZ, RZ ;  /* 0x000000ffff3e7224 */ /* 0x000fe200078e00ff */
[----:B------:R-:W-:-:S07]  /*f170*/  MOV R63, R6 ;  /* 0x00000006003f7202 */ /* 0x000fce0000000f00 */
.L_x_11098:
[----:B------:R-:W-:Y:S05]  /*f180*/  BSYNC.RECONVERGENT B1 ;  /* 0x0000000000017941 */ /* 0x000fea0003800200 */
.L_x_11097:
[----:B------:R-:W0:Y:S01]  /*f190*/  LDC R6, c[0x0][0x404] ;  /* 0x00010100ff067b82 */ /* 0x000e220000000800 */
[----:B------:R-:W-:Y:S01]  /*f1a0*/  ISETP.NE.AND P3, PT, R62, 0x1, PT ;  /* 0x000000013e00780c */ /* 0x000fe20003f65270 */
[----:B------:R-:W-:Y:S01]  /*f1b0*/  HFMA2 R64, -RZ, RZ, 0.1171875, 0 ;  /* 0x2f800000ff407431 */ /* 0x000fe200000001ff */
        /* <DEDUP_REMOVED lines=15> */
.L_x_11104:
        /* <DEDUP_REMOVED lines=13> */
.L_x_11106:
[----:B------:R-:W-:Y:S05]  /*f380*/  BSYNC.RECONVERGENT B2 ;  /* 0x0000000000027941 */ /* 0x000fea0003800200 */
.L_x_11105:
        /* <DEDUP_REMOVED lines=60> */
.L_x_11103:
[----:B------:R-:W-:Y:S05]  /*f750*/  BSYNC.RECONVERGENT B1 ;  /* 0x0000000000017941 */ /* 0x000fea0003800200 */
.L_x_11102:
[----:B------:R-:W-:Y:S01]  /*f760*/  ISETP.NE.AND P4, PT, R63, 0x1, PT ;  /* 0x000000013f00780c */ /* 0x000fe20003f85270 */
[----:B------:R-:W-:Y:S01]  /*f770*/  BSSY.RECONVERGENT B1, `(.L_x_11107) ;  /* 0x0000059000017945 */ /* 0x000fe20003800200 */
[----:B------:R-:W-:Y:S01]  /*f780*/  I2FP.F32.U32 R9, R9 ;  /* 0x0000000900097245 */ /* 0x000fe20000201000 */
[----:B------:R-:W-:-:S04]  /*f790*/  IMAD.MOV.U32 R62, RZ, RZ, 0x2 ;  /* 0x00000002ff3e7424 */ /* 0x000fc800078e00ff */
        /* <DEDUP_REMOVED lines=12> */
.L_x_11109:
        /* <DEDUP_REMOVED lines=13> */
.L_x_11111:
[----:B------:R-:W-:Y:S05]  /*f930*/  BSYNC.RECONVERGENT B2 ;  /* 0x0000000000027941 */ /* 0x000fea0003800200 */
.L_x_11110:
        /* <DEDUP_REMOVED lines=60> */
.L_x_11108:
[----:B------:R-:W-:Y:S05]  /*fd00*/  BSYNC.RECONVERGENT B1 ;  /* 0x0000000000017941 */ /* 0x000fea0003800200 */
.L_x_11107:
[----:B------:R-:W-:Y:S01]  /*fd10*/  ISETP.NE.AND P5, PT, R62, 0x1, PT ;  /* 0x000000013e00780c */ /* 0x000fe20003fa5270 */
[----:B------:R-:W-:Y:S01]  /*fd20*/  BSSY.RECONVERGENT B1, `(.L_x_11112) ;  /* 0x0000059000017945 */ /* 0x000fe20003800200 */
[----:B------:R-:W-:Y:S01]  /*fd30*/  I2FP.F32.U32 R65, R9 ;  /* 0x0000000900417245 */ /* 0x000fe20000201000 */
[----:B------:R-:W-:Y:S01]  /*fd40*/  IMAD.MOV.U32 R9, RZ, RZ, 0x2 ;  /* 0x00000002ff097424 */ /* 0x000fe200078e00ff */
[----:B------:R-:W-:-:S03]  /*fd50*/  MOV R63, R8 ;  /* 0x00000008003f7202 */ /* 0x000fc60000000f00 */
        /* <DEDUP_REMOVED lines=11> */
.L_x_11114:
        /* <DEDUP_REMOVED lines=13> */
.L_x_11116:
[----:B------:R-:W-:Y:S05]  /*fee0*/  BSYNC.RECONVERGENT B2 ;  /* 0x0000000000027941 */ /* 0x000fea0003800200 */
.L_x_11115:
        /* <DEDUP_REMOVED lines=60> */
.L_x_11113:
[----:B------:R-:W-:Y:S05]  /*102b0*/  BSYNC.RECONVERGENT B1 ;  /* 0x0000000000017941 */ /* 0x000fea0003800200 */
.L_x_11112:
        /* <DEDUP_REMOVED lines=16> */
.L_x_11096:
[----:B------:R-:W0:Y:S01]  /*103c0*/  LDC.64 R62, c[0x0][0x3a8] ;  /* 0x0000ea00ff3e7b82 */ /* 0x000e220000000a00 */
[----:B------:R-:W-:-:S07]  /*103d0*/  SEL R6, RZ, 0x1000000, !P5 ;  /* 0x01000000ff067807 */ /* 0x000fce0006800000 */
[----:B------:R-:W1:Y:S01]  /*103e0*/  LDC.64 R64, c[0x0][0x3b0] ;  /* 0x0000ec00ff407b82 */ /* 0x000e620000000a00 */
[----:B0-----:R-:W-:-:S05]  /*103f0*/  IMAD.WIDE.U32 R62, R60, 0x10, R62 ;  /* 0x000000103c3e7825 */ /* 0x001fca00078e003e */
[----:B------:R0:W-:Y:S02]  /*10400*/  STG.E.128 desc[UR6][R62.64], R44 ;  /* 0x0000002c3e007986 */ /* 0x0001e4000c101d06 */
[----:B0-----:R-:W-:Y:S02]  /*10410*/  SEL R62, RZ, 0x10000, !P4 ;  /* 0x00010000ff3e7807 */ /* 0x001fe40006000000 */
[----:B------:R-:W-:-:S04]  /*10420*/  SEL R63, RZ, 0x100, !P3 ;  /* 0x00000100ff3f7807 */ /* 0x000fc80005800000 */
[----:B------:R-:W-:Y:S02]  /*10430*/  IADD3 R6, PT, PT, R63, R6, R62 ;  /* 0x000000063f067210 */ /* 0x000fe40007ffe03e */
[----:B------:R-:W-:-:S05]  /*10440*/  SEL R62, RZ, 0x1, !P2 ;  /* 0x00000001ff3e7807 */ /* 0x000fca0005000000 */
[----:B------:R-:W-:Y:S02]  /*10450*/  IMAD.IADD R6, R6, 0x1, R62 ;  /* 0x0000000106067824 */ /* 0x000fe400078e023e */
[----:B-1----:R-:W-:-:S05]  /*10460*/  IMAD.WIDE.U32 R62, R60, 0x4, R64 ;  /* 0x000000043c3e7825 */ /* 0x002fca00078e0040 */
[----:B------:R0:W-:Y:S01]  /*10470*/  STG.E desc[UR6][R62.64], R6 ;  /* 0x000000063e007986 */ /* 0x0001e2000c101906 */
[----:B------:R-:W-:Y:S05]  /*10480*/  @!P0 BRA `(.L_x_11117) ;  /* 0x00000000002c8947 */ /* 0x000fea0003800000 */
[----:B0-----:R-:W0:Y:S01]  /*10490*/  LDC.64 R62, c[0x0][0x3b8] ;  /* 0x0000ee00ff3e7b82 */ /* 0x001e220000000a00 */
[----:B------:R-:W-:Y:S02]  /*104a0*/  SHF.L.U32 R6, R2, 0x10, RZ ;  /* 0x0000001002067819 */ /* 0x000fe400000006ff */
[----:B------:R-:W-:Y:S02]  /*104b0*/  LOP3.LUT R64, R0, 0xffff, RZ, 0xc0, !PT ;  /* 0x0000ffff00407812 */ /* 0x000fe400078ec0ff */
[----:B------:R-:W-:-:S05]  /*104c0*/  LOP3.LUT R6, R6, 0xff0000, RZ, 0xc0, !PT ;  /* 0x00ff000006067812 */ /* 0x000fca00078ec0ff */
[----:B------:R-:W-:Y:S01]  /*104d0*/  IMAD R6, R64, 0x1000000, R6 ;  /* 0x0100000040067824 */ /* 0x000fe200078e0206 */
[----:B------:R-:W-:-:S04]  /*104e0*/  LOP3.LUT R64, R3, 0xff, RZ, 0xc0, !PT ;  /* 0x000000ff03407812 */ /* 0x000fc800078ec0ff */
[----:B------:R-:W-:Y:S02]  /*104f0*/  LEA R6, R64, R6, 0x8 ;  /* 0x0000000640067211 */ /* 0x000fe400078e40ff */
[----:B------:R-:W-:-:S05]  /*10500*/  LOP3.LUT R64, R4, 0xff, RZ, 0xc0, !PT ;  /* 0x000000ff04407812 */ /* 0x000fca00078ec0ff */
[----:B------:R-:W-:Y:S02]  /*10510*/  IMAD.IADD R6, R6, 0x1, R64 ;  /* 0x0000000106067824 */ /* 0x000fe400078e0240 */
[----:B0-----:R-:W-:-:S05]  /*10520*/  IMAD.WIDE.U32 R62, R60, 0x4, R62 ;  /* 0x000000043c3e7825 */ /* 0x001fca00078e003e */
[----:B------:R1:W-:Y:S02]  /*10530*/  STG.E desc[UR6][R62.64], R6 ;  /* 0x000000063e007986 */ /* 0x0003e4000c101906 */
.L_x_11117:
[----:B01----:R-:W-:Y:S01]  /*10540*/  MOV R6, R61 ;  /* 0x0000003d00067202 */ /* 0x003fe20000000f00 */
[----:B------:R-:W-:-:S07]  /*10550*/  VIADD R60, R60, 0x100 ;  /* 0x000001003c3c7836 */ /* 0x000fce0000000000 */
.L_x_11054:
[----:B------:R-:W-:Y:S05]  /*10560*/  BSYNC.RECONVERGENT B0 ;  /* 0x0000000000007941 */ /* 0x000fea0003800200 */
.L_x_11053:
        /* <DEDUP_REMOVED lines=34> */
.L_x_11123:
        /* <DEDUP_REMOVED lines=13> */
.L_x_11125:
[----:B------:R-:W-:Y:S05]  /*10860*/  BSYNC.RECONVERGENT B2 ;  /* 0x0000000000027941 */ /* 0x000fea0003800200 */
.L_x_11124:
        /* <DEDUP_REMOVED lines=57> */
[----:B------:R-:W-:-:S03]  /*10c00*/  HFMA2 R62, -RZ, RZ, 0, 0 ;  /* 0x00000000ff3e7431 */ /* 0x000fc600000001ff */
[----:B------:R-:W-:Y:S01]  /*10c10*/  LOP3.LUT R10, R9, R10, R63, 0x96, !PT ;  /* 0x0000000a090a7212 */ /* 0x000fe200078e963f */
[----:B------:R-:W-:-:S07]  /*10c20*/  IMAD.MOV.U32 R63, RZ, RZ, R6 ;  /* 0x000000ffff3f7224 */ /* 0x000fce00078e0006 */
.L_x_11122:
[----:B------:R-:W-:Y:S05]  /*10c30*/  BSYNC.RECONVERGENT B1 ;  /* 0x0000000000017941 */ /* 0x000fea0003800200 */
.L_x_11121:
[----:B------:R-:W0:Y:S01]  /*10c40*/  LDC R67, c[0x0][0x404] ;  /* 0x00010100ff437b82 */ /* 0x000e220000000800 */
[----:B------:R-:W-:Y:S01]  /*10c50*/  ISETP.NE.AND P3, PT, R62, 0x1, PT ;  /* 0x000000013e00780c */ /* 0x000fe20003f65270 */
[----:B------:R-:W-:Y:S01]  /*10c60*/  IMAD.MOV.U32 R84, RZ, RZ, 0x2f800000 ;  /* 0x2f800000ff547424 */ /* 0x000fe200078e00ff */
[----:B------:R-:W-:Y:S01]  /*10c70*/  I2FP.F32.U32 R9, R63 ;  /* 0x0000003f00097245 */ /* 0x000fe20000201000 */
[----:B------:R-:W-:Y:S01]  /*10c80*/  BSSY.RECONVERGENT B1, `(.L_x_11126) ;  /* 0x000005a000017945 */ /* 0x000fe20003800200 */
[----:B------:R-:W-:-:S03]  /*10c90*/  MOV R64, 0x2 ;  /* 0x0000000200407802 */ /* 0x000fc60000000f00 */
        /* <DEDUP_REMOVED lines=14> */
.L_x_11128:
        /* <DEDUP_REMOVED lines=13> */
.L_x_11130:
[----:B------:R-:W-:Y:S05]  /*10e50*/  BSYNC.RECONVERGENT B2 ;  /* 0x0000000000027941 */ /* 0x000fea0003800200 */
.L_x_11129:
        /* <DEDUP_REMOVED lines=58> */
[----:B------:R-:W-:Y:S01]  /*11200*/  IMAD.MOV.U32 R9, RZ, RZ, R61 ;  /* 0x000000ffff097224 */ /* 0x000fe200078e003d */
[----:B------:R-:W-:-:S07]  /*11210*/  MOV R61, R62 ;  /* 0x0000003e003d7202 */ /* 0x000fce0000000f00 */
.L_x_11127:
[----:B------:R-:W-:Y:S05]  /*11220*/  BSYNC.RECONVERGENT B1 ;  /* 0x0000000000017941 */ /* 0x000fea0003800200 */
.L_x_11126:
        /* <DEDUP_REMOVED lines=15> */
.L_x_11133:
        /* <DEDUP_REMOVED lines=13> */
.L_x_11135:
[----:B------:R-:W-:Y:S05]  /*113f0*/  BSYNC.RECONVERGENT B2 ;  /* 0x0000000000027941 */ /* 0x000fea0003800200 */
.L_x_11134:
        /* <DEDUP_REMOVED lines=60> */
.L_x_11132:
[----:B------:R-:W-:Y:S05]  /*117c0*/  BSYNC.RECONVERGENT B1 ;  /* 0x0000000000017941 */ /* 0x000fea0003800200 */
.L_x_11131:
        /* <DEDUP_REMOVED lines=17> */
.L_x_11138:
        /* <DEDUP_REMOVED lines=13> */
.L_x_11140:
[----:B------:R-:W-:Y:S05]  /*119b0*/  BSYNC.RECONVERGENT B2 ;  /* 0x0000000000027941 */ /* 0x000fea0003800200 */
.L_x_11139:
        /* <DEDUP_REMOVED lines=58> */
[----:B------:R-:W-:Y:S01]  /*11d60*/  MOV R61, R64 ;  /* 0x00000040003d7202 */ /* 0x000fe20000000f00 */
[----:B------:R-:W-:-:S07]  /*11d70*/  IMAD.MOV.U32 R65, RZ, RZ, RZ ;  /* 0x000000ffff417224 */ /* 0x000fce00078e00ff */
.L_x_11137:
[----:B------:R-:W-:Y:S05]  /*11d80*/  BSYNC.RECONVERGENT B1 ;  /* 0x0000000000017941 */ /* 0x000fea0003800200 */
.L_x_11136:
        /* <DEDUP_REMOVED lines=15> */
.L_x_11143:
        /* <DEDUP_REMOVED lines=13> */
.L_x_11145:
[----:B------:R-:W-:Y:S05]  /*11f50*/  BSYNC.RECONVERGENT B2 ;  /* 0x0000000000027941 */ /* 0x000fea0003800200 */
.L_x_11144:
        /* <DEDUP_REMOVED lines=60> */
.L_x_11142:
[----:B------:R-:W-:Y:S05]  /*12320*/  BSYNC.RECONVERGENT B1 ;  /* 0x0000000000017941 */ /* 0x000fea0003800200 */
.L_x_11141:
        /* <DEDUP_REMOVED lines=17> */
.L_x_11148:
        /* <DEDUP_REMOVED lines=13> */
.L_x_11150:
[----:B------:R-:W-:Y:S05]  /*12510*/  BSYNC.RECONVERGENT B2 ;  /* 0x0000000000027941 */ /* 0x000fea0003800200 */
.L_x_11149:
        /* <DEDUP_REMOVED lines=60> */
.L_x_11147:
[----:B------:R-:W-:Y:S05]  /*128e0*/  BSYNC.RECONVERGENT B1 ;  /* 0x0000000000017941 */ /* 0x000fea0003800200 */
.L_x_11146:
        /* <DEDUP_REMOVED lines=15> */
.L_x_11153:
        /* <DEDUP_REMOVED lines=13> */
.L_x_11155:
[----:B------:R-:W-:Y:S05]  /*12ab0*/  BSYNC.RECONVERGENT B2 ;  /* 0x0000000000027941 */ /* 0x000fea0003800200 */
.L_x_11154:
        /* <DEDUP_REMOVED lines=60> */
.L_x_11152:
[----:B------:R-:W-:Y:S05]  /*12e80*/  BSYNC.RECONVERGENT B1 ;  /* 0x0000000000017941 */ /* 0x000fea0003800200 */
.L_x_11151:
        /* <DEDUP_REMOVED lines=17> */
.L_x_11158:
        /* <DEDUP_REMOVED lines=15> */
.L_x_11160:
[----:B------:R-:W-:Y:S05]  /*13090*/  BSYNC.RECONVERGENT B2 ;  /* 0x0000000000027941 */ /* 0x000fea0003800200 */
.L_x_11159:
        /* <DEDUP_REMOVED lines=60> */
.L_x_11157:
[----:B------:R-:W-:Y:S05]  /*13460*/  BSYNC.RECONVERGENT B1 ;  /* 0x0000000000017941 */ /* 0x000fea0003800200 */
.L_x_11156:
        /* <DEDUP_REMOVED lines=35> */
.L_x_11120:
        /* <DEDUP_REMOVED lines=10> */
[-C--:B------:R-:W-:Y:S01]  /*13740*/  @!P2 MOV R61, R6.reuse ;  /* 0x00000006003da202 */ /* 0x080fe20000000f00 */
[----:B------:R-:W-:Y:S01]  /*13750*/  @!P2 IMAD.MOV.U32 R63, RZ, RZ, R10 ;  /* 0x000000ffff3fa224 */ /* 0x000fe200078e000a */
[----:B------:R-:W-:Y:S01]  /*13760*/  @P2 IADD3 R62, PT, PT, R9, 0x1, RZ ;  /* 0x00000001093e2810 */ /* 0x000fe20007ffe0ff */
[----:B------:R-:W-:Y:S01]  /*13770*/  @P2 IMAD.MOV.U32 R63, RZ, RZ, R11 ;  /* 0x000000ffff3f2224 */ /* 0x000fe200078e000b */
[----:B------:R-:W-:Y:S01]  /*13780*/  @P2 MOV R61, R6 ;  /* 0x00000006003d2202 */ /* 0x000fe20000000f00 */
[----:B------:R-:W-:Y:S06]  /*13790*/  BRA `(.L_x_11163) ;  /* 0x0000000400287947 */ /* 0x000fec0003800000 */
.L_x_11164:
        /* <DEDUP_REMOVED lines=13> */
.L_x_11166:
[----:B------:R-:W-:Y:S05]  /*13870*/  BSYNC.RECONVERGENT B2 ;  /* 0x0000000000027941 */ /* 0x000fea0003800200 */
.L_x_11165:
        /* <DEDUP_REMOVED lines=60> */
.L_x_11163:
[----:B------:R-:W-:Y:S05]  /*13c40*/  BSYNC.RECONVERGENT B1 ;  /* 0x0000000000017941 */ /* 0x000fea0003800200 */
.L_x_11162:
[----:B------:R-:W0:Y:S01]  /*13c50*/  LDC R64, c[0x0][0x404] ;  /* 0x00010100ff407b82 */ /* 0x000e220000000800 */
[----:B------:R-:W-:Y:S01]  /*13c60*/  ISETP.NE.AND P3, PT, R62, 0x1, PT ;  /* 0x000000013e00780c */ /* 0x000fe20003f65270 */
[----:B------:R-:W-:Y:S01]  /*13c70*/  IMAD.MOV.U32 R6, RZ, RZ, 0x2f800000 ;  /* 0x2f800000ff067424 */ /* 0x000fe200078e00ff */
[----:B------:R-:W-:Y:S01]  /*13c80*/  I2FP.F32.U32 R9, R63 ;  /* 0x0000003f00097245 */ /* 0x000fe20000201000 */
[----:B------:R-:W-:Y:S01]  /*13c90*/  BSSY.RECONVERGENT B1, `(.L_x_11167) ;  /* 0x0000058000017945 */ /* 0x000fe20003800200 */
[----:B------:R-:W-:-:S03]  /*13ca0*/  MOV R63, 0x2 ;  /* 0x00000002003f7802 */ /* 0x000fc60000000f00 */
[----:B------:R-:W-:-:S05]  /*13cb0*/  FFMA.FTZ R9, R9, R6, 1.1641532182693481445e-10 ;  /* 0x2f00000009097423 */ /* 0x000fca0000010006 */
[----:B0-----:R-:W-:Y:S01]  /*13cc0*/  FSETP.LE.FTZ.AND P2, PT, R9, R64, PT ;  /* 0x000000400900720b */ /* 0x001fe20003f53000 */
[----:B------:R-:W-:Y:S01]  /*13cd0*/  IMAD.MOV.U32 R9, RZ, RZ, R8 ;  /* 0x000000ffff097224 */ /* 0x000fe200078e0008 */
[----:B------:R-:W-:Y:S11]  /*13ce0*/  @!P3 BRA `(.L_x_11168) ;  /* 0x000000040048b947 */ /* 0x000ff60003800000 */
        /* <DEDUP_REMOVED lines=8> */
.L_x_11169:
        /* <DEDUP_REMOVED lines=13> */
.L_x_11171:
[----:B------:R-:W-:Y:S05]  /*13e40*/  BSYNC.RECONVERGENT B2 ;  /* 0x0000000000027941 */ /* 0x000fea0003800200 */
.L_x_11170:
        /* <DEDUP_REMOVED lines=60> */
.L_x_11168:
[----:B------:R-:W-:Y:S05]  /*14210*/  BSYNC.RECONVERGENT B1 ;  /* 0x0000000000017941 */ /* 0x000fea0003800200 */
.L_x_11167:
[----:B------:R-:W-:Y:S01]  /*14220*/  ISETP.NE.AND P4, PT, R63, 0x1, PT ;  /* 0x000000013f00780c */ /* 0x000fe20003f85270 */
[----:B------:R-:W-:Y:S01]  /*14230*/  BSSY.RECONVERGENT B1, `(.L_x_11172) ;  /* 0x0000059000017945 */ /* 0x000fe20003800200 */
[----:B------:R-:W-:Y:S01]  /*14240*/  I2FP.F32.U32 R65, R9 ;  /* 0x0000000900417245 */ /* 0x000fe20000201000 */
[----:B------:R-:W-:Y:S02]  /*14250*/  HFMA2 R62, -RZ, RZ, 0, 1.1920928955078125e-07 ;  /* 0x00000002ff3e7431 */ /* 0x000fe400000001ff */
        /* <DEDUP_REMOVED lines=12> */
.L_x_11174:
        /* <DEDUP_REMOVED lines=13> */
.L_x_11176:
[----:B------:R-:W-:Y:S05]  /*143f0*/  BSYNC.RECONVERGENT B2 ;  /* 0x0000000000027941 */ /* 0x000fea0003800200 */
.L_x_11175:
        /* <DEDUP_REMOVED lines=60> */
.L_x_11173:
[----:B------:R-:W-:Y:S05]  /*147c0*/  BSYNC.RECONVERGENT B1 ;  /* 0x0000000000017941 */ /* 0x000fea0003800200 */
.L_x_11172:
        /* <DEDUP_REMOVED lines=16> */
.L_x_11179:
        /* <DEDUP_REMOVED lines=13> */
.L_x_11181:
[----:B------:R-:W-:Y:S05]  /*149a0*/  BSYNC.RECONVERGENT B2 ;  /* 0x0000000000027941 */ /* 0x000fea0003800200 */
.L_x_11180:
        /* <DEDUP_REMOVED lines=60> */
.L_x_11178:
[----:B------:R-:W-:Y:S05]  /*14d70*/  BSYNC.RECONVERGENT B1 ;  /* 0x0000000000017941 */ /* 0x000fea0003800200 */
.L_x_11177:
        /* <DEDUP_REMOVED lines=16> */
.L_x_11161:
[----:B------:R-:W0:Y:S01]  /*14e80*/  LDC.64 R62, c[0x0][0x3a8] ;  /* 0x0000ea00ff3e7b82 */ /* 0x000e220000000a00 */
[----:B------:R-:W-:Y:S02]  /*14e90*/  SEL R6, RZ, 0x1000000, !P5 ;  /* 0x01000000ff067807 */ /* 0x000fe40006800000 */
[----:B------:R-:W-:-:S05]  /*14ea0*/  SEL R66, RZ, 0x10000, !P4 ;  /* 0x00010000ff427807 */ /* 0x000fca0006000000 */
[----:B------:R-:W1:Y:S01]  /*14eb0*/  LDC.64 R64, c[0x0][0x3b0] ;  /* 0x0000ec00ff407b82 */ /* 0x000e620000000a00 */
[----:B0-----:R-:W-:-:S05]  /*14ec0*/  IMAD.WIDE.U32 R62, R60, 0x10, R62 ;  /* 0x000000103c3e7825 */ /* 0x001fca00078e003e */
[----:B------:R0:W-:Y:S02]  /*14ed0*/  STG.E.128 desc[UR6][R62.64], R48 ;  /* 0x000000303e007986 */ /* 0x0001e4000c101d06 */
[----:B0-----:R-:W-:-:S04]  /*14ee0*/  SEL R62, RZ, 0x100, !P3 ;  /* 0x00000100ff3e7807 */ /* 0x001fc80005800000 */
[----:B------:R-:W-:Y:S02]  /*14ef0*/  IADD3 R6, PT, PT, R62, R6, R66 ;  /* 0x000000063e067210 */ /* 0x000fe40007ffe042 */
[----:B------:R-:W-:-:S04]  /*14f00*/  SEL R62, RZ, 0x1, !P2 ;  /* 0x00000001ff3e7807 */ /* 0x000fc80005000000 */
[----:B------:R-:W-:Y:S01]  /*14f10*/  IADD3 R6, PT, PT, R6, R62, RZ ;  /* 0x0000003e06067210 */ /* 0x000fe20007ffe0ff */
[----:B-1----:R-:W-:-:S05]  /*14f20*/  IMAD.WIDE.U32 R62, R60, 0x4, R64 ;  /* 0x000000043c3e7825 */ /* 0x002fca00078e0040 */
[----:B------:R0:W-:Y:S01]  /*14f30*/  STG.E desc[UR6][R62.64], R6 ;  /* 0x000000063e007986 */ /* 0x0001e2000c101906 */
[----:B------:R-:W-:Y:S05]  /*14f40*/  @!P0 BRA `(.L_x_11182) ;  /* 0x00000000002c8947 */ /* 0x000fea0003800000 */
[----:B0-----:R-:W0:Y:S01]  /*14f50*/  LDC.64 R62, c[0x0][0x3b8] ;  /* 0x0000ee00ff3e7b82 */ /* 0x001e220000000a00 */
[----:B------:R-:W-:Y:S01]  /*14f60*/  IMAD.U32 R6, R2, 0x10000, RZ ;  /* 0x0001000002067824 */ /* 0x000fe200078e00ff */
[----:B------:R-:W-:-:S04]  /*14f70*/  LOP3.LUT R64, R0, 0xffff, RZ, 0xc0, !PT ;  /* 0x0000ffff00407812 */ /* 0x000fc800078ec0ff */
[----:B------:R-:W-:-:S04]  /*14f80*/  LOP3.LUT R6, R6, 0xff0000, RZ, 0xc0, !PT ;  /* 0x00ff000006067812 */ /* 0x000fc800078ec0ff */
[----:B------:R-:W-:Y:S02]  /*14f90*/  LEA R6, R64, R6, 0x18 ;  /* 0x0000000640067211 */ /* 0x000fe400078ec0ff */
[----:B------:R-:W-:-:S05]  /*14fa0*/  LOP3.LUT R64, R3, 0xff, RZ, 0xc0, !PT ;  /* 0x000000ff03407812 */ /* 0x000fca00078ec0ff */
[----:B------:R-:W-:Y:S01]  /*14fb0*/  IMAD R6, R64, 0x100, R6 ;  /* 0x0000010040067824 */ /* 0x000fe200078e0206 */
[----:B------:R-:W-:-:S04]  /*14fc0*/  LOP3.LUT R64, R4, 0xff, RZ, 0xc0, !PT ;  /* 0x000000ff04407812 */ /* 0x000fc800078ec0ff */
[----:B------:R-:W-:Y:S01]  /*14fd0*/  IADD3 R6, PT, PT, R6, R64, RZ ;  /* 0x0000004006067210 */ /* 0x000fe20007ffe0ff */
[----:B0-----:R-:W-:-:S05]  /*14fe0*/  IMAD.WIDE.U32 R62, R60, 0x4, R62 ;  /* 0x000000043c3e7825 */ /* 0x001fca00078e003e */
[----:B------:R1:W-:Y:S02]  /*14ff0*/  STG.E desc[UR6][R62.64], R6 ;  /* 0x000000063e007986 */ /* 0x0003e4000c101906 */
.L_x_11182:
[----:B01----:R-:W-:Y:S01]  /*15000*/  IMAD.MOV.U32 R6, RZ, RZ, R61 ;  /* 0x000000ffff067224 */ /* 0x003fe200078e003d */
[----:B------:R-:W-:-:S07]  /*15010*/  IADD3 R60, PT, PT, R60, 0x100, RZ ;  /* 0x000001003c3c7810 */ /* 0x000fce0007ffe0ff */
.L_x_11119:
[----:B------:R-:W-:Y:S05]  /*15020*/  BSYNC.RECONVERGENT B0 ;  /* 0x0000000000007941 */ /* 0x000fea0003800200 */
.L_x_11118:
        /* <DEDUP_REMOVED lines=34> */
.L_x_11188:
        /* <DEDUP_REMOVED lines=13> */
.L_x_11190:
[----:B------:R-:W-:Y:S05]  /*15320*/  BSYNC.RECONVERGENT B2 ;  /* 0x0000000000027941 */ /* 0x000fea0003800200 */
.L_x_11189:
        /* <DEDUP_REMOVED lines=60> */
.L_x_11187:
[----:B------:R-:W-:Y:S05]  /*156f0*/  BSYNC.RECONVERGENT B1 ;  /* 0x0000000000017941 */ /* 0x000fea0003800200 */
.L_x_11186:
[----:B------:R-:W0:Y:S01]  /*15700*/  LDC R66, c[0x0][0x408] ;  /* 0x00010200ff427b82 */ /* 0x000e220000000800 */
[----:B------:R-:W-:Y:S01]  /*15710*/  ISETP.NE.AND P3, PT, R62, 0x1, PT ;  /* 0x000000013e00780c */ /* 0x000fe20003f65270 */
[----:B------:R-:W-:Y:S01]  /*15720*/  HFMA2 R84, -RZ, RZ, 0.1171875, 0 ;  /* 0x2f800000ff547431 */ /* 0x000fe200000001ff */
[----:B------:R-:W-:Y:S01]  /*15730*/  I2FP.F32.U32 R9, R63 ;  /* 0x0000003f00097245 */ /* 0x000fe20000201000 */
[----:B------:R-:W-:Y:S01]  /*15740*/  BSSY.RECONVERGENT B1, `(.L_x_11191) ;  /* 0x000005a000017945 */ /* 0x000fe20003800200 */
[----:B------:R-:W-:Y:S01]  /*15750*/  IMAD.MOV.U32 R63, RZ, RZ, 0x2 ;  /* 0x00000002ff3f7424 */ /* 0x000fe200078e00ff */
[----:B------:R-:W-:Y:S02]  /*15760*/  MOV R6, R8 ;  /* 0x0000000800067202 */ /* 0x000fe40000000f00 */
[----:B------:R-:W1:Y:S01]  /*15770*/  LDC R67, c[0x0][0x404] ;  /* 0x00010100ff437b82 */ /* 0x000e620000000800 */
[----:B------:R-:W-:Y:S01]  /*15780*/  FFMA.FTZ R9, R9, R84, 1.1641532182693481445e-10 ;  /* 0x2f00000009097423 */ /* 0x000fe20000010054 */
[----:B0----5:R-:W-:-:S04]  /*15790*/  FMUL.FTZ R52, R52, R66 ;  /* 0x0000004234347220 */ /* 0x021fc80000410000 */
[----:B-1----:R-:W-:Y:S01]  /*157a0*/  FSETP.LE.FTZ.AND P2, PT, R9, R67, PT ;  /* 0x000000430900720b */ /* 0x002fe20003f53000 */
        /* <DEDUP_REMOVED lines=9> */
.L_x_11193:
        /* <DEDUP_REMOVED lines=13> */
.L_x_11195:
[----:B------:R-:W-:Y:S05]  /*15910*/  BSYNC.RECONVERGENT B2 ;  /* 0x0000000000027941 */ /* 0x000fea0003800200 */
.L_x_11194:
        /* <DEDUP_REMOVED lines=8> */
[----:B------:R-:W-:-:S04]  /*159a0*/  IADD3 R9, PT, PT, R69, 0x76cf5d0a, RZ ;  /* 0x76cf5d0a45097810 */ /* 0x000fc80007ffe0ff */
[----:B------:R-:W-:Y:S01]  /*159b0*/  LOP3.LUT R63, R6, R10, R63, 0x96, !PT ;  /* 0x0000000a063f7212 */ /* 0x000fe200078e963f */
[----:B------:R-:W-:-:S04]  /*159c0*/  IMAD.WIDE.U32 R10, R11, -0x2daee0ad, RZ ;  /* 0xd2511f530b0a7825 */ /* 0x000fc800078e00ff */
[C---:B------:R-:W-:Y:S01]  /*159d0*/  VIADD R6, R68.reuse, 0x3c6ef372 ;  /* 0x3c6ef37244067836 */ /* 0x040fe20000000000 */
[----:B------:R-:W-:Y:S01]  /*159e0*/  LOP3.LUT R9, R9, R62, R11, 0x96, !PT ;  /* 0x0000003e09097212 */ /* 0x000fe200078e960b */
[----:B------:R-:W-:Y:S01]  /*159f0*/  IMAD.WIDE.U32 R62, R63, -0x326172a9, RZ ;  /* 0xcd9e8d573f3e7825 */ /* 0x000fe200078e00ff */
[----:B------:R-:W-:-:S04]  /*15a00*/  IADD3 R11, PT, PT, R68, -0x255992d5, RZ ;  /* 0xdaa66d2b440b7810 */ /* 0x000fc80007ffe0ff */
        /* <DEDUP_REMOVED lines=8> */
[C---:B------:R-:W-:Y:S01]  /*15a90*/  VIADD R6, R68.reuse, 0x78dde6e4 ;  /* 0x78dde6e444067836 */ /* 0x040fe20000000000 */
[----:B------:R-:W-:Y:S01]  /*15aa0*/  LOP3.LUT R9, R9, R62, R11, 0x96, !PT ;  /* 0x0000003e09097212 */ /* 0x000fe200078e960b */
[----:B------:R-:W-:Y:S01]  /*15ab0*/  IMAD.WIDE.U32 R62, R63, -0x326172a9, RZ ;  /* 0xcd9e8d573f3e7825 */ /* 0x000fe200078e00ff */
[----:B------:R-:W-:-:S04]  /*15ac0*/  IADD3 R11, PT, PT, R68, 0x1715609d, RZ ;  /* 0x1715609d440b7810 */ /* 0x000fc80007ffe0ff */
        /* <DEDUP_REMOVED lines=28> */
[----:B------:R-:W-:-:S05]  /*15c90*/  IMAD.WIDE.U32 R62, R63, -0x2daee0ad, RZ ;  /* 0xd2511f533f3e7825 */ /* 0x000fca00078e00ff */
[----:B------:R-:W-:Y:S01]  /*15ca0*/  LOP3.LUT R10, R6, R10, R63, 0x96, !PT ;  /* 0x0000000a060a7212 */ /* 0x000fe200078e963f */
[----:B------:R-:W-:Y:S01]  /*15cb0*/  HFMA2 R63, -RZ, RZ, 0, 0 ;  /* 0x00000000ff3f7431 */ /* 0x000fe200000001ff */
[----:B------:R-:W-:Y:S01]  /*15cc0*/  MOV R6, R61 ;  /* 0x0000003d00067202 */ /* 0x000fe20000000f00 */
[----:B------:R-:W-:-:S07]  /*15cd0*/  IMAD.MOV.U32 R61, RZ, RZ, R62 ;  /* 0x000000ffff3d7224 */ /* 0x000fce00078e003e */
.L_x_11192:
[----:B------:R-:W-:Y:S05]  /*15ce0*/  BSYNC.RECONVERGENT B1 ;  /* 0x0000000000017941 */ /* 0x000fea0003800200 */
.L_x_11191:
        /* <DEDUP_REMOVED lines=15> */
.L_x_11198:
        /* <DEDUP_REMOVED lines=13> */
.L_x_11200:
[----:B------:R-:W-:Y:S05]  /*15eb0*/  BSYNC.RECONVERGENT B2 ;  /* 0x0000000000027941 */ /* 0x000fea0003800200 */
.L_x_11199:
        /* <DEDUP_REMOVED lines=60> */
.L_x_11197:
[----:B------:R-:W-:Y:S05]  /*16280*/  BSYNC.RECONVERGENT B1 ;  /* 0x0000000000017941 */ /* 0x000fea0003800200 */
.L_x_11196:
        /* <DEDUP_REMOVED lines=17> */
.L_x_11203:
        /* <DEDUP_REMOVED lines=13> */
.L_x_11205:
[----:B------:R-:W-:Y:S05]  /*16470*/  BSYNC.RECONVERGENT B2 ;  /* 0x0000000000027941 */ /* 0x000fea0003800200 */
.L_x_11204:
        /* <DEDUP_REMOVED lines=60> */
.L_x_11202:
[----:B------:R-:W-:Y:S05]  /*16840*/  BSYNC.RECONVERGENT B1 ;  /* 0x0000000000017941 */ /* 0x000fea0003800200 */
.L_x_11201:
        /* <DEDUP_REMOVED lines=15> */
.L_x_11208:
        /* <DEDUP_REMOVED lines=13> */
.L_x_11210:
[----:B------:R-:W-:Y:S05]  /*16a10*/  BSYNC.RECONVERGENT B2 ;  /* 0x0000000000027941 */ /* 0x000fea0003800200 */
.L_x_11209:
        /* <DEDUP_REMOVED lines=60> */
.L_x_11207:
[----:B------:R-:W-:Y:S05]  /*16de0*/  BSYNC.RECONVERGENT B1 ;  /* 0x0000000000017941 */ /* 0x000fea0003800200 */
.L_x_11206:
        /* <DEDUP_REMOVED lines=17> */
.L_x_11213:
        /* <DEDUP_REMOVED lines=13> */
.L_x_11215:
[----:B------:R-:W-:Y:S05]  /*16fd0*/  BSYNC.RECONVERGENT B2 ;  /* 0x0000000000027941 */ /* 0x000fea0003800200 */
.L_x_11214:
        /* <DEDUP_REMOVED lines=60> */
.L_x_11212:
[----:B------:R-:W-:Y:S05]  /*173a0*/  BSYNC.RECONVERGENT B1 ;  /* 0x0000000000017941 */ /* 0x000fea0003800200 */
.L_x_11211:
        /* <DEDUP_REMOVED lines=15> */
.L_x_11218:
        /* <DEDUP_REMOVED lines=13> */
.L_x_11220:
[----:B------:R-:W-:Y:S05]  /*17570*/  BSYNC.RECONVERGENT B2 ;  /* 0x0000000000027941 */ /* 0x000fea0003800200 */
.L_x_11219:
        /* <DEDUP_REMOVED lines=60> */
.L_x_11217:
[----:B------:R-:W-:Y:S05]  /*17940*/  BSYNC.RECONVERGENT B1 ;  /* 0x0000000000017941 */ /* 0x000fea0003800200 */
.L_x_11216:
        /* <DEDUP_REMOVED lines=17> */
.L_x_11223:
        /* <DEDUP_REMOVED lines=15> */
.L_x_11225:
[----:B------:R-:W-:Y:S05]  /*17b50*/  BSYNC.RECONVERGENT B2 ;  /* 0x0000000000027941 */ /* 0x000fea0003800200 */
.L_x_11224:
        /* <DEDUP_REMOVED lines=60> */
.L_x_11222:
[----:B------:R-:W-:Y:S05]  /*17f20*/  BSYNC.RECONVERGENT B1 ;  /* 0x0000000000017941 */ /* 0x000fea0003800200 */
.L_x_11221:
[-C--:B------:R-:W-:Y:S01]  /*17f30*/  FMUL.FTZ R85, R28, R66.reuse ;  /* 0x000000421c557220 */ /* 0x080fe20000410000 */
[-C--:B------:R-:W-:Y:S01]  /*17f40*/  FSETP.GTU.FTZ.AND P6, PT, R6, R67.reuse, PT ;  /* 0x000000430600720b */ /* 0x080fe20003fdc000 */
[-C--:B------:R-:W-:Y:S01]  /*17f50*/  FMUL.FTZ R86, R29, R66.reuse ;  /* 0x000000421d567220 */ /* 0x080fe20000410000 */
[----:B------:R-:W-:Y:S01]  /*17f60*/  FMUL.FTZ R90, R30, R66 ;  /* 0x000000421e5a7220 */ /* 0x000fe20000410000 */
[----:B------:R-:W-:Y:S02]  /*17f70*/  FSEL R52, R52, RZ, P2 ;  /* 0x000000ff34347208 */ /* 0x000fe40001000000 */
[----:B------:R-:W-:Y:S02]  /*17f80*/  FSEL R85, R85, RZ, !P6 ;  /* 0x000000ff55557208 */ /* 0x000fe40007000000 */
[----:B------:R-:W-:Y:S02]  /*17f90*/  SEL R64, RZ, 0x1, P6 ;  /* 0x00000001ff407807 */ /* 0x000fe40003000000 */
[----:B------:R-:W-:Y:S01]  /*17fa0*/  FSETP.GTU.FTZ.AND P6, PT, R62, R67, PT ;  /* 0x000000433e00720b */ /* 0x000fe20003fdc000 */
[----:B------:R-:W-:Y:S01]  /*17fb0*/  FADD.FTZ R52, R52, R85 ;  /* 0x0000005534347221 */ /* 0x000fe20000010000 */
[----:B------:R-:W-:-:S02]  /*17fc0*/  FSEL R53, R53, RZ, P3 ;  /* 0x000000ff35357208 */ /* 0x000fc40001800000 */
[----:B------:R-:W-:Y:S01]  /*17fd0*/  FSEL R86, R86, RZ, !P6 ;  /* 0x000000ff56567208 */ /* 0x000fe20007000000 */
[----:B------:R-:W-:Y:S01]  /*17fe0*/  @P1 FADD.FTZ R52, R32, R52 ;  /* 0x0000003420341221 */ /* 0x000fe20000010000 */
[----:B------:R-:W-:Y:S02]  /*17ff0*/  SEL R6, RZ, 0x1, P6 ;  /* 0x00000001ff067807 */ /* 0x000fe40003000000 */
[----:B------:R-:W-:Y:S01]  /*18000*/  FSETP.GTU.FTZ.AND P6, PT, R63, R67, PT ;  /* 0x000000433f00720b */ /* 0x000fe20003fdc000 */
[----:B------:R-:W-:Y:S01]  /*18010*/  FADD.FTZ R53, R53, R86 ;  /* 0x0000005635357221 */ /* 0x000fe20000010000 */
[----:B------:R-:W-:Y:S01]  /*18020*/  I2FP.F32.U32 R63, R65 ;  /* 0x00000041003f7245 */ /* 0x000fe20000201000 */
[----:B------:R-:W-:Y:S01]  /*18030*/  FMUL.FTZ R65, R31, R66 ;  /* 0x000000421f417220 */ /* 0x000fe20000410000 */
[----:B------:R-:W-:Y:S01]  /*18040*/  FSEL R90, R90, RZ, !P6 ;  /* 0x000000ff5a5a7208 */ /* 0x000fe20007000000 */
[----:B------:R-:W-:Y:S01]  /*18050*/  @P1 FADD.FTZ R53, R33, R53 ;  /* 0x0000003521351221 */ /* 0x000fe20000010000 */
[----:B------:R-:W-:Y:S01]  /*18060*/  SEL R62, RZ, 0x1, P6 ;  /* 0x00000001ff3e7807 */ /* 0x000fe20003000000 */
[----:B------:R-:W-:Y:S01]  /*18070*/  FFMA.FTZ R63, R63, R84, 1.1641532182693481445e-10 ;  /* 0x2f0000003f3f7423 */ /* 0x000fe20000010054 */
[----:B------:R-:W-:-:S02]  /*18080*/  FSEL R54, R54, RZ, P4 ;  /* 0x000000ff36367208 */ /* 0x000fc40002000000 */
[----:B------:R-:W-:Y:S02]  /*18090*/  FSEL R55, R55, RZ, P5 ;  /* 0x000000ff37377208 */ /* 0x000fe40002800000 */
[----:B------:R-:W-:Y:S01]  /*180a0*/  FSETP.GTU.FTZ.AND P6, PT, R63, R67, PT ;  /* 0x000000433f00720b */ /* 0x000fe20003fdc000 */
[----:B------:R-:W-:Y:S01]  /*180b0*/  FADD.FTZ R54, R54, R90 ;  /* 0x0000005a36367221 */ /* 0x000fe20000010000 */
[----:B------:R-:W-:Y:S02]  /*180c0*/  PRMT R4, R64, 0x7610, R4 ;  /* 0x0000761040047816 */ /* 0x000fe40000000004 */
[----:B------:R-:W-:Y:S01]  /*180d0*/  FSEL R65, R65, RZ, !P6 ;  /* 0x000000ff41417208 */ /* 0x000fe20007000000 */
[----:B------:R-:W-:Y:S01]  /*180e0*/  @P1 FADD.FTZ R54, R34, R54 ;  /* 0x0000003622361221 */ /* 0x000fe20000010000 */
[----:B------:R-:W-:Y:S02]  /*180f0*/  SEL R63, RZ, 0x1, P6 ;  /* 0x00000001ff3f7807 */ /* 0x000fe40003000000 */
[----:B------:R-:W-:Y:S01]  /*18100*/  PRMT R3, R6, 0x7610, R3 ;  /* 0x0000761006037816 */ /* 0x000fe20000000003 */
[----:B------:R-:W-:Y:S01]  /*18110*/  FADD.FTZ R55, R65, R55 ;  /* 0x0000003741377221 */ /* 0x000fe20000010000 */
[----:B------:R-:W-:-:S02]  /*18120*/  PRMT R2, R62, 0x7610, R2 ;  /* 0x000076103e027816 */ /* 0x000fc40000000002 */
[----:B------:R-:W-:Y:S01]  /*18130*/  PRMT R0, R63, 0x7610, R0 ;  /* 0x000076103f007816 */ /* 0x000fe20000000000 */
[----:B------:R-:W-:Y:S01]  /*18140*/  @P1 FADD.FTZ R55, R35, R55 ;  /* 0x0000003723371221 */ /* 0x000fe20000010000 */
[----:B------:R-:W-:Y:S06]  /*18150*/  BRA `(.L_x_11226) ;  /* 0x0000001400f87947 */ /* 0x000fec0003800000 */
.L_x_11185:
        /* <DEDUP_REMOVED lines=16> */
.L_x_11229:
        /* <DEDUP_REMOVED lines=13> */
.L_x_11231:
[----:B------:R-:W-:Y:S05]  /*18330*/  BSYNC.RECONVERGENT B2 ;  /* 0x0000000000027941 */ /* 0x000fea0003800200 */
.L_x_11230:
        /* <DEDUP_REMOVED lines=60> */
.L_x_11228:
[----:B------:R-:W-:Y:S05]  /*18700*/  BSYNC.RECONVERGENT B1 ;  /* 0x0000000000017941 */ /* 0x000fea0003800200 */
.L_x_11227:
[----:B------:R-:W0:Y:S01]  /*18710*/  LDC R64, c[0x0][0x404] ;  /* 0x00010100ff407b82 */ /* 0x000e220000000800 */
[----:B------:R-:W-:Y:S01]  /*18720*/  ISETP.NE.AND P3, PT, R62, 0x1, PT ;  /* 0x000000013e00780c */ /* 0x000fe20003f65270 */
[----:B------:R-:W-:Y:S01]  /*18730*/  HFMA2 R6, -RZ, RZ, 0.1171875, 0 ;  /* 0x2f800000ff067431 */ /* 0x000fe200000001ff */
[----:B------:R-:W-:Y:S01]  /*18740*/  I2FP.F32.U32 R65, R63 ;  /* 0x0000003f00417245 */ /* 0x000fe20000201000 */
[----:B------:R-:W-:Y:S01]  /*18750*/  BSSY.RECONVERGENT B1, `(.L_x_11232) ;  /* 0x0000058000017945 */ /* 0x000fe20003800200 */
[----:B------:R-:W-:Y:S01]  /*18760*/  IMAD.MOV.U32 R63, RZ, RZ, 0x2 ;  /* 0x00000002ff3f7424 */ /* 0x000fe200078e00ff */
[----:B------:R-:W-:Y:S02]  /*18770*/  MOV R9, R8 ;  /* 0x0000000800097202 */ /* 0x000fe40000000f00 */
[----:B------:R-:W-:-:S05]  /*18780*/  FFMA.FTZ R65, R65, R6, 1.1641532182693481445e-10 ;  /* 0x2f00000041417423 */ /* 0x000fca0000010006 */
[----:B0-----:R-:W-:Y:S01]  /*18790*/  FSETP.LE.FTZ.AND P2, PT, R65, R64, PT ;  /* 0x000000404100720b */ /* 0x001fe20003f53000 */
        /* <DEDUP_REMOVED lines=9> */
.L_x_11234:
        /* <DEDUP_REMOVED lines=13> */
.L_x_11236:
[----:B------:R-:W-:Y:S05]  /*18900*/  BSYNC.RECONVERGENT B2 ;  /* 0x0000000000027941 */ /* 0x000fea0003800200 */
.L_x_11235:
        /* <DEDUP_REMOVED lines=60> */
.L_x_11233:
[----:B------:R-:W-:Y:S05]  /*18cd0*/  BSYNC.RECONVERGENT B1 ;  /* 0x0000000000017941 */ /* 0x000fea0003800200 */
.L_x_11232:
        /* <DEDUP_REMOVED lines=16> */
.L_x_11239:
        /* <DEDUP_REMOVED lines=13> */
.L_x_11241:
[----:B------:R-:W-:Y:S05]  /*18eb0*/  BSYNC.RECONVERGENT B2 ;  /* 0x0000000000027941 */ /* 0x000fea0003800200 */
.L_x_11240:
        /* <DEDUP_REMOVED lines=60> */
.L_x_11238:
[----:B------:R-:W-:Y:S05]  /*19280*/  BSYNC.RECONVERGENT B1 ;  /* 0x0000000000017941 */ /* 0x000fea0003800200 */
.L_x_11237:
        /* <DEDUP_REMOVED lines=16> */
.L_x_11244:
        /* <DEDUP_REMOVED lines=13> */
.L_x_11246:
[----:B------:R-:W-:Y:S05]  /*19460*/  BSYNC.RECONVERGENT B2 ;  /* 0x0000000000027941 */ /* 0x000fea0003800200 */
.L_x_11245:
        /* <DEDUP_REMOVED lines=60> */
.L_x_11243:
[----:B------:R-:W-:Y:S05]  /*19830*/  BSYNC.RECONVERGENT B1 ;  /* 0x0000000000017941 */ /* 0x000fea0003800200 */
.L_x_11242:
        /* <DEDUP_REMOVED lines=16> */
.L_x_11226:
[----:B------:R-:W0:Y:S01]  /*19940*/  LDC.64 R62, c[0x0][0x3a8] ;  /* 0x0000ea00ff3e7b82 */ /* 0x000e220000000a00 */
[----:B------:R-:W-:Y:S02]  /*19950*/  SEL R6, RZ, 0x1000000, !P5 ;  /* 0x01000000ff067807 */ /* 0x000fe40006800000 */
[----:B------:R-:W-:Y:S02]  /*19960*/  SEL R66, RZ, 0x10000, !P4 ;  /* 0x00010000ff427807 */ /* 0x000fe40006000000 */
[----:B------:R-:W-:-:S03]  /*19970*/  SEL R67, RZ, 0x100, !P3 ;  /* 0x00000100ff437807 */ /* 0x000fc60005800000 */
[----:B------:R-:W1:Y:S01]  /*19980*/  LDC.64 R64, c[0x0][0x3b0] ;  /* 0x0000ec00ff407b82 */ /* 0x000e620000000a00 */
[----:B------:R-:W-:Y:S01]  /*19990*/  IADD3 R6, PT, PT, R67, R6, R66 ;  /* 0x0000000643067210 */ /* 0x000fe20007ffe042 */
[----:B0-----:R-:W-:-:S05]  /*199a0*/  IMAD.WIDE.U32 R62, R60, 0x10, R62 ;  /* 0x000000103c3e7825 */ /* 0x001fca00078e003e */
[----:B------:R0:W-:Y:S02]  /*199b0*/  STG.E.128 desc[UR6][R62.64], R52 ;  /* 0x000000343e007986 */ /* 0x0001e4000c101d06 */
[----:B0-----:R-:W-:-:S05]  /*199c0*/  SEL R62, RZ, 0x1, !P2 ;  /* 0x00000001ff3e7807 */ /* 0x001fca0005000000 */
        /* <DEDUP_REMOVED lines=15> */
.L_x_11247:
[----:B01----:R-:W-:Y:S01]  /*19ac0*/  MOV R6, R61 ;  /* 0x0000003d00067202 */ /* 0x003fe20000000f00 */
[----:B------:R-:W-:-:S07]  /*19ad0*/  VIADD R60, R60, 0x100 ;  /* 0x000001003c3c7836 */ /* 0x000fce0000000000 */
.L_x_11184:
[----:B------:R-:W-:Y:S05]  /*19ae0*/  BSYNC.RECONVERGENT B0 ;  /* 0x0000000000007941 */ /* 0x000fea0003800200 */
.L_x_11183:
        /* <DEDUP_REMOVED lines=34> */
.L_x_11253:
        /* <DEDUP_REMOVED lines=13> */
.L_x_11255:
[----:B------:R-:W-:Y:S05]  /*19de0*/  BSYNC.RECONVERGENT B2 ;  /* 0x0000000000027941 */ /* 0x000fea0003800200 */
.L_x_11254:
        /* <DEDUP_REMOVED lines=60> */
.L_x_11252:
[----:B------:R-:W-:Y:S05]  /*1a1b0*/  BSYNC.RECONVERGENT B1 ;  /* 0x0000000000017941 */ /* 0x000fea0003800200 */
.L_x_11251:
[----:B------:R-:W0:Y:S01]  /*1a1c0*/  LDC R66, c[0x0][0x408] ;  /* 0x00010200ff427b82 */ /* 0x000e220000000800 */
[----:B------:R-:W-:Y:S01]  /*1a1d0*/  ISETP.NE.AND P3, PT, R62, 0x1, PT ;  /* 0x000000013e00780c */ /* 0x000fe20003f65270 */
[----:B------:R-:W-:Y:S01]  /*1a1e0*/  IMAD.MOV.U32 R84, RZ, RZ, 0x2f800000 ;  /* 0x2f800000ff547424 */ /* 0x000fe200078e00ff */
[----:B------:R-:W-:Y:S01]  /*1a1f0*/  I2FP.F32.U32 R9, R63 ;  /* 0x0000003f00097245 */ /* 0x000fe20000201000 */
[----:B------:R-:W-:Y:S01]  /*1a200*/  BSSY.RECONVERGENT B1, `(.L_x_11256) ;  /* 0x000005a000017945 */ /* 0x000fe20003800200 */
[----:B------:R-:W-:Y:S01]  /*1a210*/  MOV R63, 0x2 ;  /* 0x00000002003f7802 */ /* 0x000fe20000000f00 */
[----:B------:R-:W-:Y:S02]  /*1a220*/  IMAD.MOV.U32 R6, RZ, RZ, R8 ;  /* 0x000000ffff067224 */ /* 0x000fe400078e0008 */
        /* <DEDUP_REMOVED lines=13> */
.L_x_11258:
        /* <DEDUP_REMOVED lines=13> */
.L_x_11260:
[----:B------:R-:W-:Y:S05]  /*1a3d0*/  BSYNC.RECONVERGENT B2 ;  /* 0x0000000000027941 */ /* 0x000fea0003800200 */
.L_x_11259:
        /* <DEDUP_REMOVED lines=57> */
[----:B------:R-:W-:Y:S01]  /*1a770*/  IMAD.MOV.U32 R6, RZ, RZ, R61 ;  /* 0x000000ffff067224 */ /* 0x000fe200078e003d */
[----:B------:R-:W-:Y:S01]  /*1a780*/  MOV R61, R62 ;  /* 0x0000003e003d7202 */ /* 0x000fe20000000f00 */
[----:B------:R-:W-:-:S07]  /*1a790*/  IMAD.MOV.U32 R63, RZ, RZ, RZ ;  /* 0x000000ffff3f7224 */ /* 0x000fce00078e00ff */
.L_x_11257:
[----:B------:R-:W-:Y:S05]  /*1a7a0*/  BSYNC.RECONVERGENT B1 ;  /* 0x0000000000017941 */ /* 0x000fea0003800200 */
.L_x_11256:
        /* <DEDUP_REMOVED lines=15> */
.L_x_11263:
        /* <DEDUP_REMOVED lines=13> */
.L_x_11265:
[----:B------:R-:W-:Y:S05]  /*1a970*/  BSYNC.RECONVERGENT B2 ;  /* 0x0000000000027941 */ /* 0x000fea0003800200 */
.L_x_11264:
        /* <DEDUP_REMOVED lines=60> */
.L_x_11262:
[----:B------:R-:W-:Y:S05]  /*1ad40*/  BSYNC.RECONVERGENT B1 ;  /* 0x0000000000017941 */ /* 0x000fea0003800200 */
.L_x_11261:
        /* <DEDUP_REMOVED lines=17> */
.L_x_11268:
        /* <DEDUP_REMOVED lines=13> */
.L_x_11270:
[----:B------:R-:W-:Y:S05]  /*1af30*/  BSYNC.RECONVERGENT B2 ;  /* 0x0000000000027941 */ /* 0x000fea0003800200 */
.L_x_11269:
        /* <DEDUP_REMOVED lines=60> */
.L_x_11267:
[----:B------:R-:W-:Y:S05]  /*1b300*/  BSYNC.RECONVERGENT B1 ;  /* 0x0000000000017941 */ /* 0x000fea0003800200 */
.L_x_11266:
        /* <DEDUP_REMOVED lines=15> */
.L_x_11273:
        /* <DEDUP_REMOVED lines=13> */
.L_x_11275:
[----:B------:R-:W-:Y:S05]  /*1b4d0*/  BSYNC.RECONVERGENT B2 ;  /* 0x0000000000027941 */ /* 0x000fea0003800200 */
.L_x_11274:
        /* <DEDUP_REMOVED lines=60> */
.L_x_11272:
[----:B------:R-:W-:Y:S05]  /*1b8a0*/  BSYNC.RECONVERGENT B1 ;  /* 0x0000000000017941 */ /* 0x000fea0003800200 */
.L_x_11271:
        /* <DEDUP_REMOVED lines=17> */
.L_x_11278:
        /* <DEDUP_REMOVED lines=13> */
.L_x_11280:
[----:B------:R-:W-:Y:S05]  /*1ba90*/  BSYNC.RECONVERGENT B2 ;  /* 0x0000000000027941 */ /* 0x000fea0003800200 */
.L_x_11279:
        /* <DEDUP_REMOVED lines=60> */
.L_x_11277:
[----:B------:R-:W-:Y:S05]  /*1be60*/  BSYNC.RECONVERGENT B1 ;  /* 0x0000000000017941 */ /* 0x000fea0003800200 */
.L_x_11276:
        /* <DEDUP_REMOVED lines=15> */
.L_x_11283:
        /* <DEDUP_REMOVED lines=13> */
.L_x_11285:
[----:B------:R-:W-:Y:S05]  /*1c030*/  BSYNC.RECONVERGENT B2 ;  /* 0x0000000000027941 */ /* 0x000fea0003800200 */
.L_x_11284:
        /* <DEDUP_REMOVED lines=60> */
.L_x_11282:
[----:B------:R-:W-:Y:S05]  /*1c400*/  BSYNC.RECONVERGENT B1 ;  /* 0x0000000000017941 */ /* 0x000fea0003800200 */
.L_x_11281:
        /* <DEDUP_REMOVED lines=17> */
.L_x_11288:
        /* <DEDUP_REMOVED lines=15> */
.L_x_11290:
[----:B------:R-:W-:Y:S05]  /*1c610*/  BSYNC.RECONVERGENT B2 ;  /* 0x0000000000027941 */ /* 0x000fea0003800200 */
.L_x_11289:
        /* <DEDUP_REMOVED lines=60> */
.L_x_11287:
[----:B------:R-:W-:Y:S05]  /*1c9e0*/  BSYNC.RECONVERGENT B1 ;  /* 0x0000000000017941 */ /* 0x000fea0003800200 */
.L_x_11286:
        /* <DEDUP_REMOVED lines=35> */
.L_x_11250:
        /* <DEDUP_REMOVED lines=16> */
.L_x_11294:
        /* <DEDUP_REMOVED lines=13> */
.L_x_11296:
[----:B------:R-:W-:Y:S05]  /*1cdf0*/  BSYNC.RECONVERGENT B2 ;  /* 0x0000000000027941 */ /* 0x000fea0003800200 */
.L_x_11295:
        /* <DEDUP_REMOVED lines=60> */
.L_x_11293:
[----:B------:R-:W-:Y:S05]  /*1d1c0*/  BSYNC.RECONVERGENT B1 ;  /* 0x0000000000017941 */ /* 0x000fea0003800200 */
.L_x_11292:
[----:B------:R-:W0:Y:S01]  /*1d1d0*/  LDC R64, c[0x0][0x404] ;  /* 0x00010100ff407b82 */ /* 0x000e220000000800 */
[----:B------:R-:W-:Y:S01]  /*1d1e0*/  ISETP.NE.AND P3, PT, R62, 0x1, PT ;  /* 0x000000013e00780c */ /* 0x000fe20003f65270 */
[----:B------:R-:W-:Y:S01]  /*1d1f0*/  IMAD.MOV.U32 R6, RZ, RZ, 0x2f800000 ;  /* 0x2f800000ff067424 */ /* 0x000fe200078e00ff */
[----:B------:R-:W-:Y:S01]  /*1d200*/  I2FP.F32.U32 R65, R63 ;  /* 0x0000003f00417245 */ /* 0x000fe20000201000 */
[----:B------:R-:W-:Y:S01]  /*1d210*/  BSSY.RECONVERGENT B1, `(.L_x_11297) ;  /* 0x0000058000017945 */ /* 0x000fe20003800200 */
[----:B------:R-:W-:Y:S01]  /*1d220*/  MOV R63, 0x2 ;  /* 0x00000002003f7802 */ /* 0x000fe20000000f00 */
[----:B------:R-:W-:Y:S02]  /*1d230*/  IMAD.MOV.U32 R9, RZ, RZ, R8 ;  /* 0x000000ffff097224 */ /* 0x000fe400078e0008 */
[----:B------:R-:W-:-:S05]  /*1d240*/  FFMA.FTZ R65, R65, R6, 1.1641532182693481445e-10 ;  /* 0x2f00000041417423 */ /* 0x000fca0000010006 */
[----:B0-----:R-:W-:Y:S01]  /*1d250*/  FSETP.LE.FTZ.AND P2, PT, R65, R64, PT ;  /* 0x000000404100720b */ /* 0x001fe20003f53000 */
        /* <DEDUP_REMOVED lines=9> */
.L_x_11299:
        /* <DEDUP_REMOVED lines=13> */
.L_x_11301:
[----:B------:R-:W-:Y:S05]  /*1d3c0*/  BSYNC.RECONVERGENT B2 ;  /* 0x0000000000027941 */ /* 0x000fea0003800200 */
.L_x_11300:
        /* <DEDUP_REMOVED lines=60> */
.L_x_11298:
[----:B------:R-:W-:Y:S05]  /*1d790*/  BSYNC.RECONVERGENT B1 ;  /* 0x0000000000017941 */ /* 0x000fea0003800200 */
.L_x_11297:
        /* <DEDUP_REMOVED lines=16> */
.L_x_11304:
        /* <DEDUP_REMOVED lines=13> */
.L_x_11306:
[----:B------:R-:W-:Y:S05]  /*1d970*/  BSYNC.RECONVERGENT B2 ;  /* 0x0000000000027941 */ /* 0x000fea0003800200 */
.L_x_11305:
        /* <DEDUP_REMOVED lines=60> */
.L_x_11303:
[----:B------:R-:W-:Y:S05]  /*1dd40*/  BSYNC.RECONVERGENT B1 ;  /* 0x0000000000017941 */ /* 0x000fea0003800200 */
.L_x_11302:
        /* <DEDUP_REMOVED lines=16> */
.L_x_11309:
        /* <DEDUP_REMOVED lines=13> */
.L_x_11311:
[----:B------:R-:W-:Y:S05]  /*1df20*/  BSYNC.RECONVERGENT B2 ;  /* 0x0000000000027941 */ /* 0x000fea0003800200 */
.L_x_11310:
        /* <DEDUP_REMOVED lines=60> */
.L_x_11308:
[----:B------:R-:W-:Y:S05]  /*1e2f0*/  BSYNC.RECONVERGENT B1 ;  /* 0x0000000000017941 */ /* 0x000fea0003800200 */
.L_x_11307:
        /* <DEDUP_REMOVED lines=16> */
.L_x_11291:
[----:B------:R-:W0:Y:S01]  /*1e400*/  LDC.64 R62, c[0x0][0x3a8] ;  /* 0x0000ea00ff3e7b82 */ /* 0x000e220000000a00 */
[----:B------:R-:W-:Y:S02]  /*1e410*/  SEL R66, RZ, 0x1000000, !P5 ;  /* 0x01000000ff427807 */ /* 0x000fe40006800000 */
[----:B------:R-:W-:Y:S02]  /*1e420*/  SEL R67, RZ, 0x10000, !P4 ;  /* 0x00010000ff437807 */ /* 0x000fe40006000000 */
[----:B------:R-:W-:Y:S02]  /*1e430*/  SEL R84, RZ, 0x100, !P3 ;  /* 0x00000100ff547807 */ /* 0x000fe40005800000 */
[----:B------:R-:W-:Y:S01]  /*1e440*/  SEL R6, RZ, 0x1, !P2 ;  /* 0x00000001ff067807 */ /* 0x000fe20005000000 */
[----:B------:R-:W1:Y:S01]  /*1e450*/  LDC.64 R64, c[0x0][0x3b0] ;  /* 0x0000ec00ff407b82 */ /* 0x000e620000000a00 */
[----:B------:R-:W-:-:S04]  /*1e460*/  IADD3 R66, PT, PT, R84, R66, R67 ;  /* 0x0000004254427210 */ /* 0x000fc80007ffe043 */
[----:B------:R-:W-:Y:S01]  /*1e470*/  IADD3 R6, PT, PT, R66, R6, RZ ;  /* 0x0000000642067210 */ /* 0x000fe20007ffe0ff */
[----:B0-----:R-:W-:-:S05]  /*1e480*/  IMAD.WIDE.U32 R62, R60, 0x10, R62 ;  /* 0x000000103c3e7825 */ /* 0x001fca00078e003e */
[----:B------:R1:W-:Y:S02]  /*1e490*/  STG.E.128 desc[UR6][R62.64], R56 ;  /* 0x000000383e007986 */ /* 0x0003e4000c101d06 */
[----:B-1----:R-:W-:-:S05]  /*1e4a0*/  IMAD.WIDE.U32 R62, R60, 0x4, R64 ;  /* 0x000000043c3e7825 */ /* 0x002fca00078e0040 */
[----:B------:R0:W-:Y:S02]  /*1e4b0*/  STG.E desc[UR6][R62.64], R6 ;  /* 0x000000063e007986 */ /* 0x0001e4000c101906 */
[----:B0-----:R-:W-:Y:S01]  /*1e4c0*/  IMAD.MOV.U32 R6, RZ, RZ, R61 ;  /* 0x000000ffff067224 */ /* 0x001fe200078e003d */
[----:B------:R-:W-:Y:S06]  /*1e4d0*/  @!P0 BRA `(.L_x_11249) ;  /* 0x00000000002c8947 */ /* 0x000fec0003800000 */
[----:B------:R-:W0:Y:S02]  /*1e4e0*/  LDC.64 R62, c[0x0][0x3b8] ;  /* 0x0000ee00ff3e7b82 */ /* 0x000e240000000a00 */
[----:B0-----:R-:W-:Y:S01]  /*1e4f0*/  IMAD.WIDE.U32 R60, R60, 0x4, R62 ;  /* 0x000000043c3c7825 */ /* 0x001fe200078e003e */
[----:B------:R-:W-:Y:S02]  /*1e500*/  SHF.L.U32 R62, R2, 0x10, RZ ;  /* 0x00000010023e7819 */ /* 0x000fe400000006ff */
[----:B------:R-:W-:Y:S02]  /*1e510*/  LOP3.LUT R63, R0, 0xffff, RZ, 0xc0, !PT ;  /* 0x0000ffff003f7812 */ /* 0x000fe400078ec0ff */
[----:B------:R-:W-:-:S05]  /*1e520*/  LOP3.LUT R62, R62, 0xff0000, RZ, 0xc0, !PT ;  /* 0x00ff00003e3e7812 */ /* 0x000fca00078ec0ff */
[----:B------:R-:W-:Y:S01]  /*1e530*/  IMAD R62, R63, 0x1000000, R62 ;  /* 0x010000003f3e7824 */ /* 0x000fe200078e023e */
[----:B------:R-:W-:-:S04]  /*1e540*/  LOP3.LUT R63, R3, 0xff, RZ, 0xc0, !PT ;  /* 0x000000ff033f7812 */ /* 0x000fc800078ec0ff */
[----:B------:R-:W-:Y:S02]  /*1e550*/  LEA R62, R63, R62, 0x8 ;  /* 0x0000003e3f3e7211 */ /* 0x000fe400078e40ff */
[----:B------:R-:W-:-:S05]  /*1e560*/  LOP3.LUT R63, R4, 0xff, RZ, 0xc0, !PT ;  /* 0x000000ff043f7812 */ /* 0x000fca00078ec0ff */
[----:B------:R-:W-:-:S05]  /*1e570*/  IMAD.IADD R62, R62, 0x1, R63 ;  /* 0x000000013e3e7824 */ /* 0x000fca00078e023f */
[----:B------:R0:W-:Y:S02]  /*1e580*/  STG.E desc[UR6][R60.64], R62 ;  /* 0x0000003e3c007986 */ /* 0x0001e4000c101906 */
.L_x_11249:
[----:B------:R-:W-:Y:S05]  /*1e590*/  BSYNC.RECONVERGENT B0 ;  /* 0x0000000000007941 */ /* 0x000fea0003800200 */
.L_x_11248:
[----:B0-----:R-:W2:Y:S01]  /*1e5a0*/  LDL R62, [R1+0xc] ;  /* 0x00000c00013e7983 */ /* 0x001ea20000100800 */
[----:B------:R-:W-:Y:S01]  /*1e5b0*/  FADD.FTZ R60, RZ, R36 ;  /* 0x00000024ff3c7221 */ /* 0x000fe20000010000 */
[C---:B------:R-:W-:Y:S01]  /*1e5c0*/  ISETP.GE.U32.AND P0, PT, R15.reuse, 0x100, PT ;  /* 0x000001000f00780c */ /* 0x040fe20003f06070 */
[----:B------:R-:W-:Y:S01]  /*1e5d0*/  BSSY.RECONVERGENT B0, `(.L_x_11312) ;  /* 0x000006e000007945 */ /* 0x000fe20003800200 */
[----:B------:R-:W-:Y:S01]  /*1e5e0*/  ISETP.GT.U32.AND P1, PT, R15, 0x1ff, PT ;  /* 0x000001ff0f00780c */ /* 0x000fe20003f24070 */
[----:B------:R-:W-:Y:S01]  /*1e5f0*/  FADD.FTZ R60, R37, R60 ;  /* 0x0000003c253c7221 */ /* 0x000fe20000010000 */
[C---:B------:R-:W-:Y:S01]  /*1e600*/  ISETP.GT.U32.AND P2, PT, R15.reuse, 0x2ff, PT ;  /* 0x000002ff0f00780c */ /* 0x040fe20003f44070 */
[----:B------:R-:W0:Y:S01]  /*1e610*/  S2R R97, SR_TID.X ;  /* 0x0000000000617919 */ /* 0x000e220000002100 */
[C---:B------:R-:W-:Y:S01]  /*1e620*/  ISETP.GT.U32.AND P3, PT, R15.reuse, 0x3ff, PT ;  /* 0x000003ff0f00780c */ /* 0x040fe20003f64070 */
[----:B------:R-:W-:Y:S01]  /*1e630*/  FADD.FTZ R60, R38, R60 ;  /* 0x0000003c263c7221 */ /* 0x000fe20000010000 */
[----:B------:R-:W-:-:S02]  /*1e640*/  ISETP.GT.U32.AND P4, PT, R15, 0x4ff, PT ;  /* 0x000004ff0f00780c */ /* 0x000fc40003f84070 */
[----:B------:R-:W-:Y:S01]  /*1e650*/  ISETP.GT.U32.AND P5, PT, R15, 0x5ff, PT ;  /* 0x000005ff0f00780c */ /* 0x000fe20003fa4070 */
        /* <DEDUP_REMOVED lines=35> */
[----:B------:R-:W-:Y:S02]  /*1e890*/  FADD.FTZ R63, R41, -R60 ;  /* 0x8000003c293f7221 */ /* 0x000fe40000010000 */
[----:B------:R-:W-:-:S04]  /*1e8a0*/  FFMA.FTZ R61, R61, R61, RZ ;  /* 0x0000003d3d3d7223 */ /* 0x000fc800000100ff */
[----:B------:R-:W-:Y:S01]  /*1e8b0*/  FFMA.FTZ R61, R62, R62, R61 ;  /* 0x0000003e3e3d7223 */ /* 0x000fe2000001003d */
[----:B------:R-:W-:-:S04]  /*1e8c0*/  FADD.FTZ R62, R38, -R60 ;  /* 0x8000003c263e7221 */ /* 0x000fc80000010000 */
[----:B------:R-:W-:Y:S01]  /*1e8d0*/  FFMA.FTZ R61, R62, R62, R61 ;  /* 0x0000003e3e3d7223 */ /* 0x000fe2000001003d */
[----:B------:R-:W-:-:S04]  /*1e8e0*/  FADD.FTZ R62, R39, -R60 ;  /* 0x8000003c273e7221 */ /* 0x000fc80000010000 */
[----:B------:R-:W-:Y:S01]  /*1e8f0*/  FFMA.FTZ R61, R62, R62, R61 ;  /* 0x0000003e3e3d7223 */ /* 0x000fe2000001003d */
[----:B------:R-:W-:-:S04]  /*1e900*/  FADD.FTZ R62, R40, -R60 ;  /* 0x8000003c283e7221 */ /* 0x000fc80000010000 */
[----:B------:R-:W-:-:S05]  /*1e910*/  FSEL R61, R61, RZ, P0 ;  /* 0x000000ff3d3d7208 */ /* 0x000fca0000000000 */
[----:B------:R-:W-:-:S04]  /*1e920*/  FFMA.FTZ R62, R62, R62, R61 ;  /* 0x0000003e3e3e7223 */ /* 0x000fc8000001003d */
[----:B------:R-:W-:Y:S01]  /*1e930*/  FFMA.FTZ R62, R63, R63, R62 ;  /* 0x0000003f3f3e7223 */ /* 0x000fe2000001003e */
[----:B------:R-:W-:-:S04]  /*1e940*/  FADD.FTZ R63, R42, -R60 ;  /* 0x8000003c2a3f7221 */ /* 0x000fc80000010000 */
[----:B------:R-:W-:Y:S01]  /*1e950*/  FFMA.FTZ R62, R63, R63, R62 ;  /* 0x0000003f3f3e7223 */ /* 0x000fe2000001003e */
[----:B------:R-:W-:-:S04]  /*1e960*/  FADD.FTZ R63, R43, -R60 ;  /* 0x8000003c2b3f7221 */ /* 0x000fc80000010000 */
[----:B------:R-:W-:Y:S01]  /*1e970*/  @P1 FFMA.FTZ R61, R63, R63, R62 ;  /* 0x0000003f3f3d1223 */ /* 0x000fe2000001003e */
[--C-:B------:R-:W-:Y:S01]  /*1e980*/  FADD.FTZ R62, R44, -R60.reuse ;  /* 0x8000003c2c3e7221 */ /* 0x100fe20000010000 */
[----:B------:R-:W-:Y:S01]  /*1e990*/  FADD.FTZ R63, R45, -R60 ;  /* 0x8000003c2d3f7221 */ /* 0x000fe20000010000 */
[----:B0-----:R-:W-:Y:S02]  /*1e9a0*/  LOP3.LUT P1, RZ, R97, 0x1f, RZ, 0xc0, !PT ;  /* 0x0000001f61ff7812 */ /* 0x001fe4000782c0ff */
[----:B------:R-:W-:-:S04]  /*1e9b0*/  FFMA.FTZ R62, R62, R62, R61 ;  /* 0x0000003e3e3e7223 */ /* 0x000fc8000001003d */
[----:B------:R-:W-:Y:S01]  /*1e9c0*/  FFMA.FTZ R62, R63, R63, R62 ;  /* 0x0000003f3f3e7223 */ /* 0x000fe2000001003e */
[----:B------:R-:W-:-:S04]  /*1e9d0*/  FADD.FTZ R63, R46, -R60 ;  /* 0x8000003c2e3f7221 */ /* 0x000fc80000010000 */
[----:B------:R-:W-:Y:S01]  /*1e9e0*/  FFMA.FTZ R62, R63, R63, R62 ;  /* 0x0000003f3f3e7223 */ /* 0x000fe2000001003e */
[----:B------:R-:W-:-:S04]  /*1e9f0*/  FADD.FTZ R63, R47, -R60 ;  /* 0x8000003c2f3f7221 */ /* 0x000fc80000010000 */
[----:B------:R-:W-:Y:S01]  /*1ea00*/  @P2 FFMA.FTZ R61, R63, R63, R62 ;  /* 0x0000003f3f3d2223 */ /* 0x000fe2000001003e */
[--C-:B------:R-:W-:Y:S01]  /*1ea10*/  FADD.FTZ R62, R48, -R60.reuse ;  /* 0x8000003c303e7221 */ /* 0x100fe20000010000 */
[----:B------:R-:W-:-:S03]  /*1ea20*/  FADD.FTZ R63, R49, -R60 ;  /* 0x8000003c313f7221 */ /* 0x000fc60000010000 */
        /* <DEDUP_REMOVED lines=21> */
[----:B------:R-:W-:-:S05]  /*1eb80*/  @P5 FFMA.FTZ R61, R63, R63, R62 ;  /* 0x0000003f3f3d5223 */ /* 0x000fca000001003e */
        /* <DEDUP_REMOVED lines=18> */
.L_x_11313:
[----:B------:R-:W-:Y:S05]  /*1ecb0*/  BSYNC.RECONVERGENT B0 ;  /* 0x0000000000007941 */ /* 0x000fea0003800200 */
.L_x_11312:
[----:B------:R-:W-:Y:S01]  /*1ecc0*/  LOP3.LUT R63, R97, 0x1f, RZ, 0xc0, !PT ;  /* 0x0000001f613f7812 */ /* 0x000fe200078ec0ff */
[----:B------:R-:W-:Y:S01]  /*1ecd0*/  BAR.SYNC.DEFER_BLOCKING 0x0 ;  /* 0x0000000000007b1d */ /* 0x000fe20000010000 */
[----:B0-----:R-:W-:Y:S01]  /*1ece0*/  HFMA2 R62, -RZ, RZ, 0, 0 ;  /* 0x00000000ff3e7431 */ /* 0x001fe200000001ff */
[----:B------:R-:W-:Y:S02]  /*1ecf0*/  CS2R R60, SRZ ;  /* 0x00000000003c7805 */ /* 0x000fe4000001ff00 */
[----:B------:R-:W-:Y:S02]  /*1ed00*/  ISETP.GT.U32.AND P1, PT, R63, 0x7, PT ;  /* 0x000000073f00780c */ /* 0x000fe40003f24070 */
[----:B------:R-:W-:Y:S11]  /*1ed10*/  BSSY.RECONVERGENT B0, `(.L_x_11314) ;  /* 0x000000a000007945 */ /* 0x000ff60003800200 */
        /* <DEDUP_REMOVED lines=9> */
.L_x_11315:
[----:B------:R-:W-:Y:S05]  /*1edb0*/  BSYNC.RECONVERGENT B0 ;  /* 0x0000000000007941 */ /* 0x000fea0003800200 */
.L_x_11314:
[----:B-----5:R-:W0:Y:S01]  /*1edc0*/  SHFL.DOWN PT, R63, R62, 0x4, 0x1f ;  /* 0x08801f003e3f7f89 */ /* 0x020e2200000e0000 */
[----:B------:R-:W-:Y:S01]  /*1edd0*/  ISETP.NE.AND P1, PT, R97, RZ, PT ;  /* 0x000000ff6100720c */ /* 0x000fe20003f25270 */
[----:B------:R-:W-:Y:S01]  /*1ede0*/  BSSY.RECONVERGENT B0, `(.L_x_11316) ;  /* 0x000006d000007945 */ /* 0x000fe20003800200 */
[----:B------:R-:W-:Y:S01]  /*1edf0*/  ISETP.NE.AND P2, PT, RZ, UR13, PT ;  /* 0x0000000dff007c0c */ /* 0x000fe2000bf45270 */
[----:B-1----:R-:W1:Y:S01]  /*1ee00*/  SHFL.DOWN PT, R67, R60, 0x4, 0x1f ;  /* 0x08801f003c437f89 */ /* 0x002e6200000e0000 */
[----:B0-----:R-:W-:Y:S02]  /*1ee10*/  I2FP.F32.S32 R64, R63 ;  /* 0x0000003f00407245 */ /* 0x001fe40000201400 */
[-C--:B------:R-:W-:Y:S01]  /*1ee20*/  IADD3 R63, PT, PT, R63, R62.reuse, RZ ;  /* 0x0000003e3f3f7210 */ /* 0x080fe20007ffe0ff */
[C---:B-1----:R-:W-:Y:S01]  /*1ee30*/  FADD.FTZ R65, -R67.reuse, R60 ;  /* 0x0000003c43417221 */ /* 0x042fe20000010100 */
[----:B------:R-:W-:Y:S01]  /*1ee40*/  I2FP.F32.S32 R62, R62 ;  /* 0x0000003e003e7245 */ /* 0x000fe20000201400 */
[----:B------:R-:W-:-:S02]  /*1ee50*/  FMUL.FTZ R67, R67, R64 ;  /* 0x0000004043437220 */ /* 0x000fc40000410000 */
[----:B------:R-:W-:Y:S02]  /*1ee60*/  FMUL.FTZ R65, R65, R65 ;  /* 0x0000004141417220 */ /* 0x000fe40000410000 */
[----:B------:R-:W-:Y:S02]  /*1ee70*/  FFMA.FTZ R67, R62, R60, R67 ;  /* 0x0000003c3e437223 */ /* 0x000fe40000010043 */
[----:B------:R-:W-:Y:S01]  /*1ee80*/  FMUL.FTZ R60, R65, R62 ;  /* 0x0000003e413c7220 */ /* 0x000fe20000410000 */
[----:B------:R-:W-:Y:S01]  /*1ee90*/  I2FP.F32.S32 R62, R63 ;  /* 0x0000003f003e7245 */ /* 0x000fe20000201400 */
[----:B------:R-:W0:Y:S02]  /*1eea0*/  SHFL.DOWN PT, R65, R61, 0x4, 0x1f ;  /* 0x08801f003d417f89 */ /* 0x000e2400000e0000 */
[----:B------:R-:W-:Y:S01]  /*1eeb0*/  FMUL.FTZ R60, R60, R64 ;  /* 0x000000403c3c7220 */ /* 0x000fe20000410000 */
[----:B------:R-:W1:Y:S02]  /*1eec0*/  MUFU.RCP R66, R62 ;  /* 0x0000003e00427308 */ /* 0x000e640000001000 */
[----:B-1----:R-:W-:Y:S01]  /*1eed0*/  FMUL.FTZ R67, R66, R67 ;  /* 0x0000004342437220 */ /* 0x002fe20000410000 */
[----:B0-----:R-:W-:-:S02]  /*1eee0*/  FADD.FTZ R61, R65, R61 ;  /* 0x0000003d413d7221 */ /* 0x001fc40000010000 */
[----:B------:R-:W0:Y:S02]  /*1eef0*/  SHFL.DOWN PT, R65, R63, 0x2, 0x1f ;  /* 0x08401f003f417f89 */ /* 0x000e2400000e0000 */
[----:B------:R-:W-:Y:S02]  /*1ef00*/  FFMA.FTZ R60, R66, R60, R61 ;  /* 0x0000003c423c7223 */ /* 0x000fe4000001003d */
[----:B------:R-:W1:Y:S01]  /*1ef10*/  SHFL.DOWN PT, R64, R67, 0x2, 0x1f ;  /* 0x08401f0043407f89 */ /* 0x000e6200000e0000 */
[----:B0-----:R-:W-:Y:S01]  /*1ef20*/  IMAD.IADD R61, R63, 0x1, R65 ;  /* 0x000000013f3d7824 */ /* 0x001fe200078e0241 */
[----:B------:R-:W-:Y:S01]  /*1ef30*/  I2FP.F32.S32 R65, R65 ;  /* 0x0000004100417245 */ /* 0x000fe20000201400 */
[----:B-1----:R-:W-:-:S04]  /*1ef40*/  FADD.FTZ R63, R67, -R64 ;  /* 0x80000040433f7221 */ /* 0x002fc80000010000 */
[----:B------:R-:W-:Y:S01]  /*1ef50*/  FMUL.FTZ R64, R64, R65 ;  /* 0x0000004140407220 */ /* 0x000fe20000410000 */
[----:B------:R-:W-:-:S03]  /*1ef60*/  FMUL.FTZ R63, R63, R63 ;  /* 0x0000003f3f3f7220 */ /* 0x000fc60000410000 */
[C---:B------:R-:W-:Y:S01]  /*1ef70*/  FFMA.FTZ R67, R62.reuse, R67, R64 ;  /* 0x000000433e437223 */ /* 0x040fe20000010040 */
[----:B------:R-:W-:Y:S01]  /*1ef80*/  FMUL.FTZ R66, R62, R63 ;  /* 0x0000003f3e427220 */ /* 0x000fe20000410000 */
[----:B------:R-:W-:Y:S01]  /*1ef90*/  I2FP.F32.S32 R62, R61 ;  /* 0x0000003d003e7245 */ /* 0x000fe20000201400 */
[----:B------:R-:W0:Y:S02]  /*1efa0*/  SHFL.DOWN PT, R63, R60, 0x2, 0x1f ;  /* 0x08401f003c3f7f89 */ /* 0x000e2400000e0000 */
[----:B------:R-:W-:Y:S01]  /*1efb0*/  FMUL.FTZ R65, R66, R65 ;  /* 0x0000004142417220 */ /* 0x000fe20000410000 */
[----:B------:R-:W1:Y:S01]  /*1efc0*/  MUFU.RCP R64, R62 ;  /* 0x0000003e00407308 */ /* 0x000e620000001000 */
[----:B------:R-:W2:Y:S01]  /*1efd0*/  SHFL.DOWN PT, R66, R61, 0x1, 0x1f ;  /* 0x08201f003d427f89 */ /* 0x000ea200000e0000 */
[----:B-1----:R-:W-:Y:S01]  /*1efe0*/  FMUL.FTZ R67, R64, R67 ;  /* 0x0000004340437220 */ /* 0x002fe20000410000 */
[----:B0-----:R-:W-:-:S04]  /*1eff0*/  FADD.FTZ R63, R60, R63 ;  /* 0x0000003f3c3f7221 */ /* 0x001fc80000010000 */
[----:B------:R-:W0:Y:S01]  /*1f000*/  SHFL.DOWN PT, R60, R67, 0x1, 0x1f ;  /* 0x08201f00433c7f89 */ /* 0x000e2200000e0000 */
[----:B------:R-:W-:Y:S01]  /*1f010*/  FFMA.FTZ R65, R64, R65, R63 ;  /* 0x0000004140417223 */ /* 0x000fe2000001003f */
[-C--:B--2---:R-:W-:Y:S02]  /*1f020*/  IADD3 R61, PT, PT, R61, R66.reuse, RZ ;  /* 0x000000423d3d7210 */ /* 0x084fe40007ffe0ff */
[----:B------:R-:W-:Y:S02]  /*1f030*/  I2FP.F32.S32 R66, R66 ;  /* 0x0000004200427245 */ /* 0x000fe40000201400 */
[----:B------:R-:W1:Y:S01]  /*1f040*/  SHFL.DOWN PT, R63, R65, 0x1, 0x1f ;  /* 0x08201f00413f7f89 */ /* 0x000e6200000e0000 */
[----:B------:R-:W-:-:S06]  /*1f050*/  I2FP.F32.S32 R61, R61 ;  /* 0x0000003d003d7245 */ /* 0x000fcc0000201400 */
[----:B------:R-:W2:Y:S01]  /*1f060*/  MUFU.RCP R61, R61 ;  /* 0x0000003d003d7308 */ /* 0x000ea20000001000 */
[----:B0-----:R-:W-:Y:S01]  /*1f070*/  FADD.FTZ R64, R67, -R60 ;  /* 0x8000003c43407221 */ /* 0x001fe20000010000 */
[----:B------:R-:W-:-:S03]  /*1f080*/  FMUL.FTZ R60, R60, R66 ;  /* 0x000000423c3c7220 */ /* 0x000fc60000410000 */
[----:B------:R-:W-:Y:S01]  /*1f090*/  FMUL.FTZ R64, R64, R64 ;  /* 0x0000004040407220 */ /* 0x000fe20000410000 */
[C---:B------:R-:W-:Y:S01]  /*1f0a0*/  FFMA.FTZ R60, R62.reuse, R67, R60 ;  /* 0x000000433e3c7223 */ /* 0x040fe2000001003c */
[----:B-1----:R-:W-:Y:S02]  /*1f0b0*/  FADD.FTZ R63, R65, R63 ;  /* 0x0000003f413f7221 */ /* 0x002fe40000010000 */
[----:B------:R-:W-:Y:S01]  /*1f0c0*/  FMUL.FTZ R64, R62, R64 ;  /* 0x000000403e407220 */ /* 0x000fe20000410000 */
[----:B--2---:R-:W-:-:S03]  /*1f0d0*/  FMUL.FTZ R60, R61, R60 ;  /* 0x0000003c3d3c7220 */ /* 0x004fc60000410000 */
[----:B------:R-:W-:Y:S02]  /*1f0e0*/  FMUL.FTZ R64, R64, R66 ;  /* 0x0000004240407220 */ /* 0x000fe40000410000 */
[----:B------:R0:W1:Y:S02]  /*1f0f0*/  SHFL.IDX PT, R85, R60, RZ, 0x1f ;  /* 0x00001fff3c557589 */ /* 0x00006400000e0000 */
[----:B------:R-:W-:Y:S02]  /*1f100*/  FFMA.FTZ R63, R61, R64, R63 ;  /* 0x000000403d3f7223 */ /* 0x000fe4000001003f */
[----:B------:R-:W2:Y:S04]  /*1f110*/  LDC R64, c[0x0][0x448] ;  /* 0x00011200ff407b82 */ /* 0x000ea80000000800 */
[----:B------:R-:W2:Y:S04]  /*1f120*/  SHFL.IDX PT, R63, R63, RZ, 0x1f ;  /* 0x00001fff3f3f7589 */ /* 0x000ea800000e0000 */
[----:B0-----:R-:W0:Y:S01]  /*1f130*/  @!P1 LDC.64 R60, c[0x0][0x3c8] ;  /* 0x0000f200ff3c9b82 */ /* 0x001e220000000a00 */
[----:B-1----:R-:W-:-:S05]  /*1f140*/  FMUL.FTZ R65, R85, R85 ;  /* 0x0000005555417220 */ /* 0x002fca0000410000 */
[----:B------:R-:W-:Y:S01]  /*1f150*/  FSEL R65, R65, RZ, P2 ;  /* 0x000000ff41417208 */ /* 0x000fe20001000000 */
[----:B--2---:R-:W-:Y:S02]  /*1f160*/  FFMA.FTZ R64, R63, UR14, R64 ;  /* 0x0000000e3f407c23 */ /* 0x004fe40008010040 */
[----:B------:R-:W1:Y:S02]  /*1f170*/  @!P1 LDC.64 R62, c[0x0][0x3c0] ;  /* 0x0000f000ff3e9b82 */ /* 0x000e640000000a00 */
[----:B------:R-:W-:Y:S01]  /*1f180*/  FADD.FTZ R64, R64, R65 ;  /* 0x0000004140407221 */ /* 0x000fe20000010000 */
[----:B0-----:R-:W-:-:S03]  /*1f190*/  @!P1 IMAD.WIDE R60, R16, 0x4, R60 ;  /* 0x00000004103c9825 */ /* 0x001fc600078e023c */
[----:B------:R-:W0:Y:S01]  /*1f1a0*/  MUFU.RSQ R84, R64 ;  /* 0x0000004000547308 */ /* 0x000e220000001400 */
[----:B-1----:R-:W-:-:S05]  /*1f1b0*/  @!P1 IMAD.WIDE R62, R16, 0x4, R62 ;  /* 0x00000004103e9825 */ /* 0x002fca00078e023e */
[----:B------:R1:W-:Y:S04]  /*1f1c0*/  @!P1 STG.E desc[UR6][R62.64], R85 ;  /* 0x000000553e009986 */ /* 0x0003e8000c101906 */
[----:B0-----:R0:W-:Y:S01]  /*1f1d0*/  @!P1 STG.E desc[UR6][R60.64], R84 ;  /* 0x000000543c009986 */ /* 0x0011e2000c101906 */
[----:B-1----:R-:W-:Y:S01]  /*1f1e0*/  FSEL R85, R85, RZ, !P2 ;  /* 0x000000ff55557208 */ /* 0x002fe20005000000 */
[----:B------:R-:W-:Y:S06]  /*1f1f0*/  @!P0 BRA `(.L_x_11317) ;  /* 0x0000000000ac8947 */ /* 0x000fec0003800000 */
[----:B------:R-:W0:Y:S04]  /*1f200*/  LDL.S16 R90, [R1+0x6] ;  /* 0x00000600015a7983 */ /* 0x000e280000100600 */
[----:B------:R-:W2:Y:S01]  /*1f210*/  LDL.S16 R91, [R1+0x2] ;  /* 0x00000200015b7983 */ /* 0x000ea20000100600 */
[----:B------:R-:W-:-:S03]  /*1f220*/  FADD.FTZ R64, R36, -R85 ;  /* 0x8000005524407221 */ /* 0x000fc60000010000 */
[----:B------:R-:W3:Y:S01]  /*1f230*/  LDL.S16 R67, [R1] ;  /* 0x0000000001437983 */ /* 0x000ee20000100600 */
[----:B------:R-:W-:Y:S02]  /*1f240*/  HADD2.F32 R63, -RZ, R26.H0_H0 ;  /* 0x2000001aff3f7230 */ /* 0x000fe40000004100 */
[----:B------:R-:W-:Y:S01]  /*1f250*/  FMUL.FTZ R64, R84, R64 ;  /* 0x0000004054407220 */ /* 0x000fe20000410000 */
[----:B------:R-:W-:Y:S02]  /*1f260*/  HADD2.F32 R62, -RZ, R78.H0_H0 ;  /* 0x2000004eff3e7230 */ /* 0x000fe40000004100 */
[----:B------:R-:W-:Y:S01]  /*1f270*/  FADD.FTZ R65, R37, -R85 ;  /* 0x8000005525417221 */ /* 0x000fe20000010000 */
[----:B0-----:R-:W-:Y:S02]  /*1f280*/  HADD2.F32 R60, -RZ, R90.H0_H0 ;  /* 0x2000005aff3c7230 */ /* 0x001fe40000004100 */
[----:B------:R-:W4:Y:S01]  /*1f290*/  LDL.S16 R90, [R1+0x4] ;  /* 0x00000400015a7983 */ /* 0x000f220000100600 */
[----:B--2---:R-:W-:-:S02]  /*1f2a0*/  HADD2.F32 R61, -RZ, R91.H0_H0 ;  /* 0x2000005bff3d7230 */ /* 0x004fc40000004100 */
[----:B------:R-:W-:Y:S01]  /*1f2b0*/  FFMA.FTZ R60, R64, R60, R63 ;  /* 0x0000003c403c7223 */ /* 0x000fe2000001003f */
[----:B------:R-:W-:Y:S02]  /*1f2c0*/  FMUL.FTZ R65, R84, R65 ;  /* 0x0000004154417220 */ /* 0x000fe40000410000 */
[----:B------:R-:W-:Y:S01]  /*1f2d0*/  FFMA.FTZ R64, R64, R61, R62 ;  /* 0x0000003d40407223 */ /* 0x000fe2000001003e */
[--C-:B------:R-:W-:Y:S02]  /*1f2e0*/  HADD2.F32 R61, -RZ, R115.reuse.H1_H1 ;  /* 0x30000073ff3d7230 */ /* 0x100fe40000004100 */
[----:B------:R-:W-:Y:S02]  /*1f2f0*/  HADD2.F32 R62, -RZ, R115.H0_H0 ;  /* 0x20000073ff3e7230 */ /* 0x000fe40000004100 */
[----:B------:R-:W-:-:S03]  /*1f300*/  HADD2.F32 R63, -RZ, R114.H0_H0 ;  /* 0x20000072ff3f7230 */ /* 0x000fc60000004100 */
[----:B------:R-:W-:Y:S01]  /*1f310*/  FFMA.FTZ R61, R65, R61, R62 ;  /* 0x0000003d413d7223 */ /* 0x000fe2000001003e */
[----:B------:R-:W-:Y:S02]  /*1f320*/  HADD2.F32 R62, -RZ, R114.H1_H1 ;  /* 0x30000072ff3e7230 */ /* 0x000fe40000004100 */
[----:B------:R-:W-:-:S03]  /*1f330*/  FADD.FTZ R66, R38, -R85 ;  /* 0x8000005526427221 */ /* 0x000fc60000010000 */
[----:B------:R-:W-:Y:S01]  /*1f340*/  FFMA.FTZ R65, R65, R62, R63 ;  /* 0x0000003e41417223 */ /* 0x000fe2000001003f */
[----:B------:R-:W-:Y:S02]  /*1f350*/  HADD2.F32 R63, -RZ, R27.H0_H0 ;  /* 0x2000001bff3f7230 */ /* 0x000fe40000004100 */
[----:B------:R-:W-:Y:S01]  /*1f360*/  FMUL.FTZ R66, R84, R66 ;  /* 0x0000004254427220 */ /* 0x000fe20000410000 */
[----:B------:R-:W-:Y:S02]  /*1f370*/  HADD2.F32 R91, -RZ, R112.H0_H0 ;  /* 0x20000070ff5b7230 */ /* 0x000fe40000004100 */
[----:B----4-:R-:W-:-:S05]  /*1f380*/  HADD2.F32 R62, -RZ, R90.H0_H0 ;  /* 0x2000005aff3e7230 */ /* 0x010fca0000004100 */
[----:B------:R-:W-:Y:S01]  /*1f390*/  FFMA.FTZ R62, R66, R62, R63 ;  /* 0x0000003e423e7223 */ /* 0x000fe2000001003f */
[----:B---3--:R-:W-:Y:S02]  /*1f3a0*/  HADD2.F32 R63, -RZ, R67.H0_H0 ;  /* 0x20000043ff3f7230 */ /* 0x008fe40000004100 */
[----:B------:R-:W-:-:S05]  /*1f3b0*/  HADD2.F32 R67, -RZ, R79.H0_H0 ;  /* 0x2000004fff437230 */ /* 0x000fca0000004100 */
[----:B------:R-:W-:Y:S01]  /*1f3c0*/  FFMA.FTZ R66, R66, R63, R67 ;  /* 0x0000003f42427223 */ /* 0x000fe20000010043 */
[----:B------:R-:W-:Y:S01]  /*1f3d0*/  FADD.FTZ R67, R39, -R85 ;  /* 0x8000005527437221 */ /* 0x000fe20000010000 */
[--C-:B------:R-:W-:Y:S02]  /*1f3e0*/  HADD2.F32 R63, -RZ, R113.reuse.H1_H1 ;  /* 0x30000071ff3f7230 */ /* 0x100fe40000004100 */
[----:B------:R-:W-:Y:S02]  /*1f3f0*/  HADD2.F32 R90, -RZ, R113.H0_H0 ;  /* 0x20000071ff5a7230 */ /* 0x000fe40000004100 */
[----:B------:R-:W-:-:S04]  /*1f400*/  FMUL.FTZ R67, R84, R67 ;  /* 0x0000004354437220 */ /* 0x000fc80000410000 */
[----:B------:R-:W-:Y:S01]  /*1f410*/  FFMA.FTZ R63, R67, R63, R90 ;  /* 0x0000003f433f7223 */ /* 0x000fe2000001005a */
[----:B------:R-:W-:-:S05]  /*1f420*/  HADD2.F32 R90, -RZ, R112.H1_H1 ;  /* 0x30000070ff5a7230 */ /* 0x000fca0000004100 */
[----:B------:R-:W-:Y:S02]  /*1f430*/  FFMA.FTZ R67, R67, R90, R91 ;  /* 0x0000005a43437223 */ /* 0x000fe4000001005b */
[----:B------:R-:W0:Y:S02]  /*1f440*/  LDC.64 R90, c[0x0][0x428] ;  /* 0x00010a00ff5a7b82 */ /* 0x000e240000000a00 */
[----:B0-----:R-:W-:-:S05]  /*1f450*/  IMAD.WIDE.U32 R90, R5, 0x10, R90 ;  /* 0x00000010055a7825 */ /* 0x001fca00078e005a */
[----:B------:R0:W-:Y:S02]  /*1f460*/  STG.E.128 desc[UR6][R90.64], R60 ;  /* 0x0000003c5a007986 */ /* 0x0001e4000c101d06 */
[----:B0-----:R-:W0:Y:S02]  /*1f470*/  LDC.64 R60, c[0x0][0x430] ;  /* 0x00010c00ff3c7b82 */ /* 0x001e240000000a00 */
[----:B0-----:R-:W-:-:S05]  /*1f480*/  IMAD.WIDE.U32 R60, R5, 0x10, R60 ;  /* 0x00000010053c7825 */ /* 0x001fca00078e003c */
[----:B------:R1:W-:Y:S01]  /*1f490*/  STG.E.128 desc[UR6][R60.64], R64 ;  /* 0x000000403c007986 */ /* 0x0003e2000c101d06 */
[----:B------:R-:W-:-:S07]  /*1f4a0*/  VIADD R5, R5, 0x100 ;  /* 0x0000010005057836 */ /* 0x000fce0000000000 */
.L_x_11317:
[----:B------:R-:W-:Y:S05]  /*1f4b0*/  BSYNC.RECONVERGENT B0 ;  /* 0x0000000000007941 */ /* 0x000fea0003800200 */
.L_x_11316:
[----:B------:R-:W-:Y:S01]  /*1f4c0*/  ISETP.NE.AND P0, PT, R94, RZ, PT ;  /* 0x000000ff5e00720c */ /* 0x000fe20003f05270 */
[----:B------:R-:W-:-:S12]  /*1f4d0*/  BSSY.RECONVERGENT B0, `(.L_x_11318) ;  /* 0x0000029000007945 */ /* 0x000fd80003800200 */
[----:B------:R-:W-:Y:S05]  /*1f4e0*/  @!P0 BRA `(.L_x_11319) ;  /* 0x00000000009c8947 */ /* 0x000fea0003800000 */
[--C-:B-1----:R-:W-:Y:S01]  /*1f4f0*/  FADD.FTZ R64, R40, -R85.reuse ;  /* 0x8000005528407221 */ /* 0x102fe20000010000 */
[----:B0-----:R-:W-:Y:S02]  /*1f500*/  HADD2.F32 R60, -RZ, R125.H1_H1 ;  /* 0x3000007dff3c7230 */ /* 0x001fe40000004100 */
[----:B------:R-:W-:Y:S01]  /*1f510*/  FADD.FTZ R65, R41, -R85 ;  /* 0x8000005529417221 */ /* 0x000fe20000010000 */
[----:B------:R-:W-:Y:S02]  /*1f520*/  HADD2.F32 R63, -RZ, R24.H0_H0 ;  /* 0x20000018ff3f7230 */ /* 0x000fe40000004100 */
[C---:B------:R-:W-:Y:S01]  /*1f530*/  FMUL.FTZ R64, R84.reuse, R64 ;  /* 0x0000004054407220 */ /* 0x040fe20000410000 */
[----:B------:R-:W-:Y:S02]  /*1f540*/  HADD2.F32 R61, -RZ, R124.H1_H1 ;  /* 0x3000007cff3d7230 */ /* 0x000fe40000004100 */
[----:B------:R-:W-:Y:S01]  /*1f550*/  FMUL.FTZ R65, R84, R65 ;  /* 0x0000004154417220 */ /* 0x000fe20000410000 */
[----:B------:R-:W-:-:S02]  /*1f560*/  HADD2.F32 R62, -RZ, R76.H0_H0 ;  /* 0x2000004cff3e7230 */ /* 0x000fc40000004100 */
[----:B------:R-:W-:Y:S01]  /*1f570*/  FFMA.FTZ R60, R64, R60, R63 ;  /* 0x0000003c403c7223 */ /* 0x000fe2000001003f */
[----:B------:R-:W-:Y:S02]  /*1f580*/  HADD2.F32 R63, -RZ, R110.H0_H0 ;  /* 0x2000006eff3f7230 */ /* 0x000fe40000004100 */
[----:B------:R-:W-:Y:S01]  /*1f590*/  FADD.FTZ R66, R42, -R85 ;  /* 0x800000552a427221 */ /* 0x000fe20000010000 */
[----:B------:R-:W-:Y:S02]  /*1f5a0*/  HADD2.F32 R67, -RZ, R77.H0_H0 ;  /* 0x2000004dff437230 */ /* 0x000fe40000004100 */
[----:B------:R-:W-:Y:S01]  /*1f5b0*/  FFMA.FTZ R64, R64, R61, R62 ;  /* 0x0000003d40407223 */ /* 0x000fe2000001003e */
[--C-:B------:R-:W-:Y:S02]  /*1f5c0*/  HADD2.F32 R61, -RZ, R111.reuse.H1_H1 ;  /* 0x3000006fff3d7230 */ /* 0x100fe40000004100 */
[----:B------:R-:W-:Y:S01]  /*1f5d0*/  FMUL.FTZ R66, R84, R66 ;  /* 0x0000004254427220 */ /* 0x000fe20000410000 */
[----:B------:R-:W-:-:S02]  /*1f5e0*/  HADD2.F32 R62, -RZ, R111.H0_H0 ;  /* 0x2000006fff3e7230 */ /* 0x000fc40000004100 */
[----:B------:R-:W-:Y:S02]  /*1f5f0*/  HADD2.F32 R90, -RZ, R109.H0_H0 ;  /* 0x2000006dff5a7230 */ /* 0x000fe40000004100 */
[----:B------:R-:W-:Y:S02]  /*1f600*/  HADD2.F32 R91, -RZ, R108.H0_H0 ;  /* 0x2000006cff5b7230 */ /* 0x000fe40000004100 */
[----:B------:R-:W-:Y:S01]  /*1f610*/  FFMA.FTZ R61, R65, R61, R62 ;  /* 0x0000003d413d7223 */ /* 0x000fe2000001003e */
[----:B------:R-:W-:-:S05]  /*1f620*/  HADD2.F32 R62, -RZ, R110.H1_H1 ;  /* 0x3000006eff3e7230 */ /* 0x000fca0000004100 */
[----:B------:R-:W-:Y:S01]  /*1f630*/  FFMA.FTZ R65, R65, R62, R63 ;  /* 0x0000003e41417223 */ /* 0x000fe2000001003f */
[----:B------:R-:W-:Y:S02]  /*1f640*/  HADD2.F32 R62, -RZ, R125.H0_H0 ;  /* 0x2000007dff3e7230 */ /* 0x000fe40000004100 */
[----:B------:R-:W-:-:S05]  /*1f650*/  HADD2.F32 R63, -RZ, R25.H0_H0 ;  /* 0x20000019ff3f7230 */ /* 0x000fca0000004100 */
[----:B------:R-:W-:Y:S01]  /*1f660*/  FFMA.FTZ R62, R66, R62, R63 ;  /* 0x0000003e423e7223 */ /* 0x000fe2000001003f */
[----:B------:R-:W-:-:S05]  /*1f670*/  HADD2.F32 R63, -RZ, R124.H0_H0 ;  /* 0x2000007cff3f7230 */ /* 0x000fca0000004100 */
[----:B------:R-:W-:Y:S01]  /*1f680*/  FFMA.FTZ R66, R66, R63, R67 ;  /* 0x0000003f42427223 */ /* 0x000fe20000010043 */
[----:B------:R-:W-:Y:S01]  /*1f690*/  FADD.FTZ R67, R43, -R85 ;  /* 0x800000552b437221 */ /* 0x000fe20000010000 */
[----:B------:R-:W-:-:S03]  /*1f6a0*/  HADD2.F32 R63, -RZ, R109.H1_H1 ;  /* 0x3000006dff3f7230 */ /* 0x000fc60000004100 */
        /* <DEDUP_REMOVED lines=8> */
[C---:B0-----:R-:W-:Y:S01]  /*1f730*/  IMAD.WIDE.U32 R60, R5.reuse, 0x10, R60 ;  /* 0x00000010053c7825 */ /* 0x041fe200078e003c */
[----:B------:R-:W-:-:S04]  /*1f740*/  IADD3 R5, PT, PT, R5, 0x100, RZ ;  /* 0x0000010005057810 */ /* 0x000fc80007ffe0ff */
[----:B------:R2:W-:Y:S03]  /*1f750*/  STG.E.128 desc[UR6][R60.64], R64 ;  /* 0x000000403c007986 */ /* 0x0005e6000c101d06 */
.L_x_11319:
[----:B------:R-:W-:Y:S05]  /*1f760*/  BSYNC.RECONVERGENT B0 ;  /* 0x0000000000007941 */ /* 0x000fea0003800200 */
.L_x_11318:
[----:B------:R-:W-:Y:S01]  /*1f770*/  ISETP.NE.AND P0, PT, R93, RZ, PT ;  /* 0x000000ff5d00720c */ /* 0x000fe20003f05270 */
[----:B------:R-:W-:-:S12]  /*1f780*/  BSSY.RECONVERGENT B0, `(.L_x_11320) ;  /* 0x0000029000007945 */ /* 0x000fd80003800200 */
[----:B------:R-:W-:Y:S05]  /*1f790*/  @!P0 BRA `(.L_x_11321) ;  /* 0x00000000009c8947 */ /* 0x000fea0003800000 */
[--C-:B-12---:R-:W-:Y:S01]  /*1f7a0*/  FADD.FTZ R64, R44, -R85.reuse ;  /* 0x800000552c407221 */ /* 0x106fe20000010000 */
        /* <DEDUP_REMOVED lines=35> */
[----:B0-----:R-:W-:-:S04]  /*1f9e0*/  IMAD.WIDE.U32 R60, R5, 0x10, R60 ;  /* 0x00000010053c7825 */ /* 0x001fc800078e003c */
[----:B------:R-:W-:Y:S01]  /*1f9f0*/  VIADD R5, R5, 0x100 ;  /* 0x0000010005057836 */ /* 0x000fe20000000000 */
[----:B------:R3:W-:Y:S06]  /*1fa00*/  STG.E.128 desc[UR6][R60.64], R64 ;  /* 0x000000403c007986 */ /* 0x0007ec000c101d06 */
.L_x_11321:
[----:B------:R-:W-:Y:S05]  /*1fa10*/  BSYNC.RECONVERGENT B0 ;  /* 0x0000000000007941 */ /* 0x000fea0003800200 */
.L_x_11320:
[----:B------:R-:W-:Y:S01]  /*1fa20*/  ISETP.NE.AND P0, PT, R89, RZ, PT ;  /* 0x000000ff5900720c */ /* 0x000fe20003f05270 */
[----:B------:R-:W-:-:S12]  /*1fa30*/  BSSY.RECONVERGENT B0, `(.L_x_11322) ;  /* 0x0000029000007945 */ /* 0x000fd80003800200 */
[----:B------:R-:W-:Y:S05]  /*1fa40*/  @!P0 BRA `(.L_x_11323) ;  /* 0x00000000009c8947 */ /* 0x000fea0003800000 */
[--C-:B-123--:R-:W-:Y:S01]  /*1fa50*/  FADD.FTZ R64, R48, -R85.reuse ;  /* 0x8000005530407221 */ /* 0x10efe20000010000 */
        /* <DEDUP_REMOVED lines=38> */
.L_x_11323:
[----:B------:R-:W-:Y:S05]  /*1fcc0*/  BSYNC.RECONVERGENT B0 ;  /* 0x0000000000007941 */ /* 0x000fea0003800200 */
.L_x_11322:
[----:B------:R-:W-:Y:S01]  /*1fcd0*/  ISETP.NE.AND P0, PT, R88, RZ, PT ;  /* 0x000000ff5800720c */ /* 0x000fe20003f05270 */
[----:B------:R-:W-:-:S12]  /*1fce0*/  BSSY.RECONVERGENT B0, `(.L_x_11324) ;  /* 0x0000029000007945 */ /* 0x000fd80003800200 */
[----:B------:R-:W-:Y:S05]  /*1fcf0*/  @!P0 BRA `(.L_x_11325) ;  /* 0x00000000009c8947 */ /* 0x000fea0003800000 */
[--C-:B-1234-:R-:W-:Y:S01]  /*1fd00*/  FADD.FTZ R64, R52, -R85.reuse ;  /* 0x8000005534407221 */ /* 0x11efe20000010000 */
        /* <DEDUP_REMOVED lines=16> */
[----:B------:R-:W-:Y:S02]  /*1fe10*/  HADD2.F32 R89, -RZ, R87.H1_H1 ;  /* 0x30000057ff597230 */ /* 0x000fe40000004100 */
        /* <DEDUP_REMOVED lines=21> */
.L_x_11325:
[----:B------:R-:W-:Y:S05]  /*1ff70*/  BSYNC.RECONVERGENT B0 ;  /* 0x0000000000007941 */ /* 0x000fea0003800200 */
.L_x_11324:
[----:B------:R-:W-:Y:S01]  /*1ff80*/  ISETP.NE.AND P0, PT, R86, RZ, PT ;  /* 0x000000ff5600720c */ /* 0x000fe20003f05270 */
[----:B------:R-:W-:-:S12]  /*1ff90*/  BSSY.RECONVERGENT B0, `(.L_x_11326) ;  /* 0x0000028000007945 */ /* 0x000fd80003800200 */
[----:B------:R-:W-:Y:S05]  /*1ffa0*/  @!P0 BRA `(.L_x_11327) ;  /* 0x0000000000988947 */ /* 0x000fea0003800000 */
[--C-:B01234-:R-:W-:Y:S01]  /*1ffb0*/  FADD.FTZ R64, R56, -R85.reuse ;  /* 0x8000005538407221 */ /* 0x11ffe20000010000 */
[----:B------:R-:W-:Y:S02]  /*1ffc0*/  HADD2.F32 R60, -RZ, R117.H1_H1 ;  /* 0x30000075ff3c7230 */ /* 0x000fe40000004100 */
[----:B------:R-:W-:Y:S01]  /*1ffd0*/  FADD.FTZ R65, R57, -R85 ;  /* 0x8000005539417221 */ /* 0x000fe20000010000 */
[----:B------:R-:W-:Y:S02]  /*1ffe0*/  HADD2.F32 R63, -RZ, R80.H0_H0 ;  /* 0x20000050ff3f7230 */ /* 0x000fe40000004100 */
[C---:B------:R-:W-:Y:S01]  /*1fff0*/  FMUL.FTZ R64, R84.reuse, R64 ;  /* 0x0000004054407220 */ /* 0x040fe20000410000 */
[----:B------:R-:W-:Y:S02]  /*20000*/  HADD2.F32 R61, -RZ, R116.H1_H1 ;  /* 0x30000074ff3d7230 */ /* 0x000fe40000004100 */
[----:B------:R-:W-:Y:S01]  /*20010*/  FMUL.FTZ R65, R84, R65 ;  /* 0x0000004154417220 */ /* 0x000fe20000410000 */
[----:B------:R-:W-:-:S02]  /*20020*/  HADD2.F32 R62, -RZ, R82.H0_H0 ;  /* 0x20000052ff3e7230 */ /* 0x000fc40000004100 */
[----:B------:R-:W-:Y:S01]  /*20030*/  FFMA.FTZ R60, R64, R60, R63 ;  /* 0x0000003c403c7223 */ /* 0x000fe2000001003f */
[----:B------:R-:W-:Y:S02]  /*20040*/  HADD2.F32 R63, -RZ, R92.H1_H1 ;  /* 0x3000005cff3f7230 */ /* 0x000fe40000004100 */
[----:B------:R-:W-:Y:S01]  /*20050*/  FADD.FTZ R66, R58, -R85 ;  /* 0x800000553a427221 */ /* 0x000fe20000010000 */
[----:B------:R-:W-:Y:S02]  /*20060*/  HADD2.F32 R67, -RZ, R83.H0_H0 ;  /* 0x20000053ff437230 */ /* 0x000fe40000004100 */
[----:B------:R-:W-:Y:S01]  /*20070*/  FFMA.FTZ R64, R64, R61, R62 ;  /* 0x0000003d40407223 */ /* 0x000fe2000001003e */
[----:B------:R-:W-:Y:S02]  /*20080*/  HADD2.F32 R61, -RZ, R2.H1_H1 ;  /* 0x30000002ff3d7230 */ /* 0x000fe40000004100 */
[----:B------:R-:W-:Y:S01]  /*20090*/  FMUL.FTZ R66, R84, R66 ;  /* 0x0000004254427220 */ /* 0x000fe20000410000 */
[----:B------:R-:W-:-:S05]  /*200a0*/  HADD2.F32 R62, -RZ, R92.H0_H0 ;  /* 0x2000005cff3e7230 */ /* 0x000fca0000004100 */
        /* <DEDUP_REMOVED lines=9> */
[----:B------:R-:W-:Y:S02]  /*20140*/  HADD2.F32 R63, -RZ, R3.H1_H1 ;  /* 0x30000003ff3f7230 */ /* 0x000fe40000004100 */
[--C-:B------:R-:W-:Y:S02]  /*20150*/  HADD2.F32 R85, -RZ, R95.reuse.H1_H1 ;  /* 0x3000005fff557230 */ /* 0x100fe40000004100 */
[----:B------:R-:W-:Y:S01]  /*20160*/  FMUL.FTZ R67, R84, R67 ;  /* 0x0000004354437220 */ /* 0x000fe20000410000 */
[----:B------:R-:W-:-:S05]  /*20170*/  HADD2.F32 R84, -RZ, R95.H0_H0 ;  /* 0x2000005fff547230 */ /* 0x000fca0000004100 */
[----:B------:R-:W-:Y:S01]  /*20180*/  FFMA.FTZ R63, R67, R63, R84 ;  /* 0x0000003f433f7223 */ /* 0x000fe20000010054 */
[----:B------:R-:W-:-:S05]  /*20190*/  HADD2.F32 R84, -RZ, R87.H0_H0 ;  /* 0x20000057ff547230 */ /* 0x000fca0000004100 */
[----:B------:R-:W-:Y:S02]  /*201a0*/  FFMA.FTZ R67, R67, R84, R85 ;  /* 0x0000005443437223 */ /* 0x000fe40000010055 */
[----:B------:R-:W0:Y:S02]  /*201b0*/  LDC.64 R84, c[0x0][0x428] ;  /* 0x00010a00ff547b82 */ /* 0x000e240000000a00 */
[----:B0-----:R-:W-:-:S05]  /*201c0*/  IMAD.WIDE.U32 R84, R5, 0x10, R84 ;  /* 0x0000001005547825 */ /* 0x001fca00078e0054 */
[----:B------:R0:W-:Y:S02]  /*201d0*/  STG.E.128 desc[UR6][R84.64], R60 ;  /* 0x0000003c54007986 */ /* 0x0001e4000c101d06 */
[----:B0-----:R-:W0:Y:S02]  /*201e0*/  LDC.64 R60, c[0x0][0x430] ;  /* 0x00010c00ff3c7b82 */ /* 0x001e240000000a00 */
[----:B0-----:R-:W-:-:S05]  /*201f0*/  IMAD.WIDE.U32 R60, R5, 0x10, R60 ;  /* 0x00000010053c7825 */ /* 0x001fca00078e003c */
[----:B------:R0:W-:Y:S02]  /*20200*/  STG.E.128 desc[UR6][R60.64], R64 ;  /* 0x000000403c007986 */ /* 0x0001e4000c101d06 */
.L_x_11327:
[----:B------:R-:W-:Y:S05]  /*20210*/  BSYNC.RECONVERGENT B0 ;  /* 0x0000000000007941 */ /* 0x000fea0003800200 */
.L_x_11326:
[----:B01234-:R-:W0:Y:S01]  /*20220*/  LDC.64 R60, c[0x0][0x380] ;  /* 0x0000e000ff3c7b82 */ /* 0x01fe220000000a00 */
[----:B------:R-:W-:Y:S01]  /*20230*/  UPLOP3.LUT UP1, UPT, UPT, UPT, UP1, 0x40, 0x4 ;  /* 0x000000000004789c */ /* 0x000fe20003f2e810 */
[----:B0-----:R-:W-:-:S04]  /*20240*/  IADD3 R16, PT, PT, R16, R60, RZ ;  /* 0x0000003c10107210 */ /* 0x001fc80007ffe0ff */
[----:B------:R-:W-:-:S13]  /*20250*/  ISETP.GE.AND P0, PT, R16, R61, PT ;  /* 0x0000003d1000720c */ /* 0x000fda0003f06270 */
[----:B------:R-:W-:Y:S05]  /*20260*/  @!P0 BRA `(.L_x_11328) ;  /* 0xfffffe2000a08947 */ /* 0x000fea000383ffff */
[----:B------:R-:W-:Y:S05]  /*20270*/  EXIT ;  /* 0x000000000000794d */ /* 0x000fea0003800000 */
.L_x_11329:
        /* <DEDUP_REMOVED lines=16> */
.L_x_13732:


//--------------------- .text._ZN10layer_norm31ln_parallel_residual_fwd_kernelINS_13Kernel_traitsI6__halfffffjLj6144ELj1ELj1ELj8ELj16ENS_18Kernel_traits_baseILj6144ES2_ffffjLj256EEEEELb1ELb0ELb1EEEvNS_9FwdParamsE --------------------------
	.section	.text._ZN10layer_norm31ln_parallel_residual_fwd_kernelINS_13Kernel_traitsI6__halfffffjLj6144ELj1ELj1ELj8ELj16ENS_18Kernel_traits_baseILj6144ES2_ffffjLj256EEEEELb1ELb0ELb1EEEvNS_9FwdParamsE,"ax",@progbits
	.align	128
        .global         _ZN10layer_norm31ln_parallel_residual_fwd_kernelINS_13Kernel_traitsI6__halfffffjLj6144ELj1ELj1ELj8ELj16ENS_18Kernel_traits_baseILj6144ES2_ffffjLj256EEEEELb1ELb0ELb1EEEvNS_9FwdParamsE
        .type           _ZN10layer_norm31ln_parallel_residual_fwd_kernelINS_13Kernel_traitsI6__halfffffjLj6144ELj1ELj1ELj8ELj16ENS_18Kernel_traits_baseILj6144ES2_ffffjLj256EEEEELb1ELb0ELb1EEEvNS_9FwdParamsE,@function
        .size           _ZN10layer_norm31ln_parallel_residual_fwd_kernelINS_13Kernel_traitsI6__halfffffjLj6144ELj1ELj1ELj8ELj16ENS_18Kernel_traits_baseILj6144ES2_ffffjLj256EEEEELb1ELb0ELb1EEEvNS_9FwdParamsE,(.L_x_13733 - _ZN10layer_norm31ln_parallel_residual_fwd_kernelINS_13Kernel_traitsI6__halfffffjLj6144ELj1ELj1ELj8ELj16ENS_18Kernel_traits_baseILj6144ES2_ffffjLj256EEEEELb1ELb0ELb1EEEvNS_9FwdParamsE)
        .other          _ZN10layer_norm31ln_parallel_residual_fwd_kernelINS_13Kernel_traitsI6__halfffffjLj6144ELj1ELj1ELj8ELj16ENS_18Kernel_traits_baseILj6144ES2_ffffjLj256EEEEELb1ELb0ELb1EEEvNS_9FwdParamsE,@"STO_CUDA_ENTRY STV_DEFAULT"
_ZN10layer_norm31ln_parallel_residual_fwd_kernelINS_13Kernel_traitsI6__halfffffjLj6144ELj1ELj1ELj8ELj16ENS_18Kernel_traits_baseILj6144ES2_ffffjLj256EEEEELb1ELb0ELb1EEEvNS_9FwdParamsE:
.text._ZN10layer_norm31ln_parallel_residual_fwd_kernelINS_13Kernel_traitsI6__halfffffjLj6144ELj1ELj1ELj8ELj16ENS_18Kernel_traits_baseILj6144ES2_ffffjLj256EEEEELb1ELb0ELb1EEEvNS_9FwdParamsE:
[----:B------:R-:W-:Y:S01]  /*0000*/  LDC R1, c[0x0][0x37c] ;  /* 0x0000df00ff017b82 */ /* 0x000fe20000000800 */
[----:B------:R-:W0:Y:S07]  /*0010*/  LDCU.U8 UR4, c[0x0][0x464] ;  /* 0x00008c80ff0477ac */ /* 0x000e2e0008000000 */
[----:B------:R-:W1:Y:S01]  /*0020*/  LDC R126, c[0x0][0x458] ;  /* 0x00011600ff7e7b82 */ /* 0x000e620000000800 */
[----:B------:R-:W2:Y:S01]  /*0030*/  LDCU.64 UR8, c[0x0][0x358] ;  /* 0x00006b00ff0877ac */ /* 0x000ea20008000a00 */
[----:B------:R-:W3:Y:S06]  /*0040*/  LDCU.64 UR6, c[0x0][0x438] ;  /* 0x00008700ff0677ac */ /* 0x000eec0008000a00 */
[----:B------:R-:W4:Y:S01]  /*0050*/  LDC R75, c[0x0][0x45c] ;  /* 0x00011700ff4b7b82 */ /* 0x000f220000000800 */
[----:B0-----:R-:W-:Y:S01]  /*0060*/  ISETP.NE.AND P0, PT, RZ, UR4, PT ;  /* 0x00000004ff007c0c */ /* 0x001fe2000bf05270 */
[----:B------:R-:W0:-:S12]  /*0070*/  LDCU.64 UR4, c[0x0][0x450] ;  /* 0x00008a00ff0477ac */ /* 0x000e180008000a00 */
[----:B-1----:R-:W-:Y:S01]  /*0080*/  @P0 IMAD.MOV.U32 R2, RZ, RZ, R126 ;  /* 0x000000ffff020224 */ /* 0x002fe200078e007e */
[----:B------:R-:W1:Y:S01]  /*0090*/  @P0 LDC R5, c[0x0][0x460] ;  /* 0x00011800ff050b82 */ /* 0x000e620000000800 */
[----:B----4-:R-:W-:-:S06]  /*00a0*/  @P0 IMAD.MOV.U32 R3, RZ, RZ, R75 ;  /* 0x000000ffff030224 */ /* 0x010fcc00078e004b */
[----:B--2---:R-:W1:Y:S01]  /*00b0*/  @P0 LDG.E.64 R2, desc[UR8][R2.64] ;  /* 0x0000000802020981 */ /* 0x004e62000c1e1b00 */
[----:B0-----:R-:W-:Y:S01]  /*00c0*/  MOV R54, UR4 ;  /* 0x0000000400367c02 */ /* 0x001fe20008000f00 */
[----:B------:R-:W-:-:S06]  /*00d0*/  IMAD.U32 R55, RZ, RZ, UR5 ;  /* 0x00000005ff377e24 */ /* 0x000fcc000f8e00ff */
[----:B------:R-:W5:Y:S01]  /*00e0*/  @P0 LDG.E.64 R54, desc[UR8][R54.64] ;  /* 0x0000000836360981 */ /* 0x000f62000c1e1b00 */
[----:B------:R-:W0:Y:S01]  /*00f0*/  S2UR UR4, SR_CTAID.X ;  /* 0x00000000000479c3 */ /* 0x000e220000002500 */
[----:B---3--:R-:W-:Y:S01]  /*0100*/  UISETP.NE.U32.AND UP0, UPT, UR6, URZ, UPT ;  /* 0x000000ff0600728c */ /* 0x008fe2000bf05070 */
[----:B------:R-:W2:Y:S03]  /*0110*/  S2R R127, SR_TID.X ;  /* 0x00000000007f7919 */ /* 0x000ea60000002100 */
[----:B------:R-:W-:Y:S01]  /*0120*/  UISETP.NE.AND.EX UP0, UPT, UR7, URZ, UPT, UP0 ;  /* 0x000000ff0700728c */ /* 0x000fe2000bf05300 */
[----:B0-----:R-:W-:Y:S02]  /*0130*/  MOV R74, UR4 ;  /* 0x00000004004a7c02 */ /* 0x001fe40008000f00 */
        /* <DEDUP_REMOVED lines=11> */
[----:B0-----:R-:W-:-:S05]  /*01f0*/  IMAD.WIDE.U32 R4, R127, 0x8, R4 ;  /* 0x000000087f047825 */ /* 0x001fca00078e0004 */
[----:B------:R-:W5:Y:S01]  /*0200*/  LDG.E.64 R8, desc[UR8][R4.64] ;  /* 0x0000000804087981 */ /* 0x000f62000c1e1b00 */
[----:B-1----:R-:W-:-:S03]  /*0210*/  IMAD.WIDE.U32 R2, R127, 0x8, R2 ;  /* 0x000000087f027825 */ /* 0x002fc600078e0002 */
[----:B------:R-:W5:Y:S04]  /*0220*/  LDG.E.64 R12, desc[UR8][R4.64+0x800] ;  /* 0x00080008040c7981 */ /* 0x000f68000c1e1b00 */
[----:B------:R-:W5:Y:S04]  /*0230*/  LDG.E.64 R16, desc[UR8][R4.64+0x1000] ;  /* 0x0010000804107981 */ /* 0x000f68000c1e1b00 */
[----:B------:R-:W5:Y:S04]  /*0240*/  LDG.E.64 R20, desc[UR8][R4.64+0x1800] ;  /* 0x0018000804147981 */ /* 0x000f68000c1e1b00 */
[----:B------:R-:W5:Y:S04]  /*0250*/  LDG.E.64 R24, desc[UR8][R4.64+0x2000] ;  /* 0x0020000804187981 */ /* 0x000f68000c1e1b00 */
[----:B------:R-:W5:Y:S01]  /*0260*/  LDG.E.64 R28, desc[UR8][R4.64+0x2800] ;  /* 0x00280008041c7981 */ /* 0x000f62000c1e1b00 */
[----:B------:R-:W-:-:S02]  /*0270*/  CS2R R52, SRZ ;  /* 0x0000000000347805 */ /* 0x000fc4000001ff00 */
[----:B------:R-:W-:Y:S02]  /*0280*/  CS2R R50, SRZ ;  /* 0x0000000000327805 */ /* 0x000fe4000001ff00 */
[----:B------:R-:W-:Y:S01]  /*0290*/  CS2R R48, SRZ ;  /* 0x0000000000307805 */ /* 0x000fe2000001ff00 */
[----:B------:R-:W5:Y:S01]  /*02a0*/  LDG.E.64 R6, desc[UR8][R2.64] ;  /* 0x0000000802067981 */ /* 0x000f62000c1e1b00 */
[----:B------:R-:W-:Y:S02]  /*02b0*/  CS2R R46, SRZ ;  /* 0x00000000002e7805 */ /* 0x000fe4000001ff00 */
[----:B------:R-:W-:Y:S02]  /*02c0*/  CS2R R44, SRZ ;  /* 0x00000000002c7805 */ /* 0x000fe4000001ff00 */
[----:B------:R-:W-:Y:S01]  /*02d0*/  CS2R R42, SRZ ;  /* 0x00000000002a7805 */ /* 0x000fe2000001ff00 */
[----:B------:R-:W5:Y:S01]  /*02e0*/  LDG.E.64 R10, desc[UR8][R2.64+0x800] ;  /* 0x00080008020a7981 */ /* 0x000f62000c1e1b00 */
[----:B------:R-:W-:-:S02]  /*02f0*/  CS2R R40, SRZ ;  /* 0x0000000000287805 */ /* 0x000fc4000001ff00 */
[----:B------:R-:W-:Y:S02]  /*0300*/  CS2R R38, SRZ ;  /* 0x0000000000267805 */ /* 0x000fe4000001ff00 */
[----:B------:R-:W-:Y:S01]  /*0310*/  CS2R R36, SRZ ;  /* 0x0000000000247805 */ /* 0x000fe2000001ff00 */
[----:B------:R-:W5:Y:S01]  /*0320*/  LDG.E.64 R14, desc[UR8][R2.64+0x1000] ;  /* 0x00100008020e7981 */ /* 0x000f62000c1e1b00 */
[----:B------:R-:W-:Y:S02]  /*0330*/  CS2R R34, SRZ ;  /* 0x0000000000227805 */ /* 0x000fe4000001ff00 */
[----:B------:R-:W-:Y:S01]  /*0340*/  CS2R R32, SRZ ;  /* 0x0000000000207805 */ /* 0x000fe2000001ff00 */
[----:B------:R-:W5:Y:S04]  /*0350*/  LDG.E.64 R18, desc[UR8][R2.64+0x1800] ;  /* 0x0018000802127981 */ /* 0x000f68000c1e1b00 */
[----:B------:R-:W5:Y:S04]  /*0360*/  LDG.E.64 R22, desc[UR8][R2.64+0x2000] ;  /* 0x0020000802167981 */ /* 0x000f68000c1e1b00 */
[----:B------:R0:W5:Y:S02]  /*0370*/  LDG.E.64 R26, desc[UR8][R2.64+0x2800] ;  /* 0x00280008021a7981 */ /* 0x000164000c1e1b00 */
[----:B0-----:R-:W-:Y:S01]  /*0380*/  CS2R R2, SRZ ;  /* 0x0000000000027805 */ /* 0x001fe2000001ff00 */
[----:B------:R-:W-:Y:S06]  /*0390*/  BRA `(.L_x_11332) ;  /* 0x0000000400887947 */ /* 0x000fec0003800000 */
.L_x_11331:
[----:B------:R-:W0:Y:S08]  /*03a0*/  LDC.64 R4, c[0x0][0x3d0] ;  /* 0x0000f400ff047b82 */ /* 0x000e300000000a00 */
[----:B------:R-:W1:Y:S08]  /*03b0*/  LDC.64 R6, c[0x0][0x3d8] ;  /* 0x0000f600ff067b82 */ /* 0x000e700000000a00 */
[----:B------:R-:W2:Y:S01]  /*03c0*/  LDC.64 R2, c[0x0][0x440] ;  /* 0x00011000ff027b82 */ /* 0x000ea20000000a00 */
[----:B0-----:R-:W-:-:S05]  /*03d0*/  IMAD.WIDE.U32 R4, R127, 0x8, R4 ;  /* 0x000000087f047825 */ /* 0x001fca00078e0004 */
        /* <DEDUP_REMOVED lines=22> */
[----:B------:R-:W5:Y:S04]  /*0540*/  LDG.E.64 R40, desc[UR8][R2.64+0x1800] ;  /* 0x0018000802287981 */ /* 0x000f68000c1e1b00 */
[----:B------:R-:W5:Y:S04]  /*0550*/  LDG.E.64 R42, desc[UR8][R2.64+0x2000] ;  /* 0x00200008022a7981 */ /* 0x000f68000c1e1b00 */
[----:B------:R0:W5:Y:S02]  /*0560*/  LDG.E.64 R44, desc[UR8][R2.64+0x2800] ;  /* 0x00280008022c7981 */ /* 0x000164000c1e1b00 */
[----:B0-----:R-:W-:Y:S01]  /*0570*/  CS2R R2, SRZ ;  /* 0x0000000000027805 */ /* 0x001fe2000001ff00 */
[----:B------:R-:W-:Y:S06]  /*0580*/  BRA `(.L_x_11332) ;  /* 0x00000004000c7947 */ /* 0x000fec0003800000 */
.L_x_11330:
        /* <DEDUP_REMOVED lines=37> */
.L_x_11333:
[----:B------:R-:W0:Y:S08]  /*07e0*/  LDC.64 R2, c[0x0][0x3d0] ;  /* 0x0000f400ff027b82 */ /* 0x000e300000000a00 */
[----:B------:R-:W1:Y:S08]  /*07f0*/  LDC.64 R4, c[0x0][0x438] ;  /* 0x00010e00ff047b82 */ /* 0x000e700000000a00 */
[----:B------:R-:W2:Y:S01]  /*0800*/  LDC.64 R6, c[0x0][0x3d8] ;  /* 0x0000f600ff067b82 */ /* 0x000ea20000000a00 */
[----:B0-----:R-:W-:-:S05]  /*0810*/  IMAD.WIDE.U32 R2, R127, 0x8, R2 ;  /* 0x000000087f027825 */ /* 0x001fca00078e0002 */
[----:B------:R0:W5:Y:S01]  /*0820*/  LDG.E.64 R10, desc[UR8][R2.64+0x800] ;  /* 0x00080008020a7981 */ /* 0x000162000c1e1b00 */
[----:B-1----:R-:W-:-:S03]  /*0830*/  IMAD.WIDE.U32 R4, R127, 0x8, R4 ;  /* 0x000000087f047825 */ /* 0x002fc600078e0004 */
[----:B------:R0:W5:Y:S04]  /*0840*/  LDG.E.64 R14, desc[UR8][R2.64+0x1000] ;  /* 0x00100008020e7981 */ /* 0x000168000c1e1b00 */
[----:B------:R0:W5:Y:S01]  /*0850*/  LDG.E.64 R18, desc[UR8][R2.64+0x1800] ;  /* 0x0018000802127981 */ /* 0x000162000c1e1b00 */
[----:B--2---:R-:W-:-:S03]  /*0860*/  IMAD.WIDE.U32 R30, R127, 0x8, R6 ;  /* 0x000000087f1e7825 */ /* 0x004fc600078e0006 */
        /* <DEDUP_REMOVED lines=15> */
[----:B------:R-:W-:-:S02]  /*0960*/  CS2R R44, SRZ ;  /* 0x00000000002c7805 */ /* 0x000fc4000001ff00 */
[----:B------:R-:W-:Y:S02]  /*0970*/  CS2R R42, SRZ ;  /* 0x00000000002a7805 */ /* 0x000fe4000001ff00 */
[----:B------:R-:W-:Y:S02]  /*0980*/  CS2R R40, SRZ ;  /* 0x0000000000287805 */ /* 0x000fe4000001ff00 */
[----:B------:R-:W-:Y:S02]  /*0990*/  CS2R R38, SRZ ;  /* 0x0000000000267805 */ /* 0x000fe4000001ff00 */
[----:B------:R-:W-:Y:S02]  /*09a0*/  CS2R R36, SRZ ;  /* 0x0000000000247805 */ /* 0x000fe4000001ff00 */
[----:B0-----:R-:W-:-:S07]  /*09b0*/  CS2R R34, SRZ ;  /* 0x0000000000227805 */ /* 0x001fce000001ff00 */
.L_x_11332:
[----:B------:R-:W1:Y:S02]  /*09c0*/  LDCU UR4, c[0x0][0x384] ;  /* 0x00007080ff0477ac */ /* 0x000e640008000800 */
[----:B-1----:R-:W-:-:S13]  /*09d0*/  ISETP.GE.AND P0, PT, R74, UR4, PT ;  /* 0x000000044a007c0c */ /* 0x002fda000bf06270 */
[----:B------:R-:W-:Y:S05]  /*09e0*/  @P0 EXIT ;  /* 0x000000000000094d */ /* 0x000fea0003800000 */
[----:B------:R-:W1:Y:S01]  /*09f0*/  LDCU UR4, c[0x0][0x360] ;  /* 0x00006c00ff0477ac */ /* 0x000e620008000800 */
[----:B-----5:R-:W-:Y:S01]  /*0a00*/  IMAD.MOV.U32 R0, RZ, RZ, R9 ;  /* 0x000000ffff007224 */ /* 0x020fe200078e0009 */
[----:B------:R-:W-:Y:S01]  /*0a10*/  MOV R84, R8 ;  /* 0x0000000800547202 */ /* 0x000fe20000000f00 */
[----:B------:R-:W-:Y:S01]  /*0a20*/  IMAD.MOV.U32 R86, RZ, RZ, R10 ;  /* 0x000000ffff567224 */ /* 0x000fe200078e000a */
[----:B------:R-:W-:Y:S01]  /*0a30*/  SHF.R.U64 R106, R46, 0x10, R47 ;  /* 0x000000102e6a7819 */ /* 0x000fe2000000122f */
[----:B------:R-:W-:Y:S01]  /*0a40*/  IMAD.MOV.U32 R88, RZ, RZ, R12 ;  /* 0x000000ffff587224 */ /* 0x000fe200078e000c */
[----:B------:R-:W-:Y:S01]  /*0a50*/  PRMT R84, R84, 0x5410, R0 ;  /* 0x0000541054547816 */ /* 0x000fe20000000000 */
[----:B0-----:R-:W-:Y:S01]  /*0a60*/  IMAD.MOV.U32 R5, RZ, RZ, R13 ;  /* 0x000000ffff057224 */ /* 0x001fe200078e000d */
[----:B------:R-:W-:Y:S01]  /*0a70*/  SHF.R.U64 R0, R34, 0x10, R35 ;  /* 0x0000001022007819 */ /* 0x000fe20000001223 */
[----:B------:R-:W-:Y:S01]  /*0a80*/  IMAD.MOV.U32 R76, RZ, RZ, R6 ;  /* 0x000000ffff4c7224 */ /* 0x000fe200078e0006 */
[----:B------:R-:W-:Y:S01]  /*0a90*/  SHF.R.U64 R108, R48, 0x10, R49 ;  /* 0x00000010306c7819 */ /* 0x000fe20000001231 */
[----:B------:R-:W-:Y:S01]  /*0aa0*/  IMAD.MOV.U32 R77, RZ, RZ, R7 ;  /* 0x000000ffff4d7224 */ /* 0x000fe200078e0007 */
[----:B------:R-:W-:Y:S01]  /*0ab0*/  PRMT R106, R106, 0x5410, R0 ;  /* 0x000054106a6a7816 */ /* 0x000fe20000000000 */
[----:B------:R-:W-:Y:S01]  /*0ac0*/  IMAD.MOV.U32 R92, RZ, RZ, R16 ;  /* 0x000000ffff5c7224 */ /* 0x000fe200078e0010 */
[----:B------:R-:W-:Y:S01]  /*0ad0*/  SHF.R.U64 R0, R36, 0x10, R37 ;  /* 0x0000001024007819 */ /* 0x000fe20000001225 */
[----:B------:R-:W-:Y:S01]  /*0ae0*/  IMAD.MOV.U32 R94, RZ, RZ, R18 ;  /* 0x000000ffff5e7224 */ /* 0x000fe200078e0012 */
[----:B------:R-:W-:Y:S01]  /*0af0*/  MOV R4, R11 ;  /* 0x0000000b00047202 */ /* 0x000fe20000000f00 */
[----:B------:R-:W-:Y:S01]  /*0b00*/  IMAD.MOV.U32 R98, RZ, RZ, R22 ;  /* 0x000000ffff627224 */ /* 0x000fe200078e0016 */
[----:B------:R-:W-:Y:S01]  /*0b10*/  PRMT R108, R108, 0x5410, R0 ;  /* 0x000054106c6c7816 */ /* 0x000fe20000000000 */
[----:B-1----:R-:W-:Y:S01]  /*0b20*/  IMAD R124, R74, UR4, R127 ;  /* 0x000000044a7c7c24 */ /* 0x002fe2000f8e027f */
[----:B------:R-:W-:Y:S01]  /*0b30*/  SHF.R.U64 R110, R50, 0x10, R51 ;  /* 0x00000010326e7819 */ /* 0x000fe20000001233 */
[----:B------:R-:W-:Y:S01]  /*0b40*/  IMAD.MOV.U32 R100, RZ, RZ, R24 ;  /* 0x000000ffff647224 */ /* 0x000fe200078e0018 */
[----:B------:R-:W-:Y:S01]  /*0b50*/  SHF.R.U64 R0, R38, 0x10, R39 ;  /* 0x0000001026007819 */ /* 0x000fe20000001227 */
[----:B------:R-:W0:Y:S01]  /*0b60*/  LDCU.64 UR4, c[0x0][0x398] ;  /* 0x00007300ff0477ac */ /* 0x000e220008000a00 */
[----:B------:R-:W-:Y:S01]  /*0b70*/  PRMT R86, R86, 0x5410, R4 ;  /* 0x0000541056567816 */ /* 0x000fe20000000004 */
[----:B------:R-:W-:Y:S01]  /*0b80*/  IMAD.MOV.U32 R104, RZ, RZ, R28 ;  /* 0x000000ffff687224 */ /* 0x000fe200078e001c */
[----:B------:R-:W-:Y:S01]  /*0b90*/  PRMT R88, R88, 0x5410, R5 ;  /* 0x0000541058587816 */ /* 0x000fe20000000005 */
[----:B------:R-:W-:Y:S01]  /*0ba0*/  IMAD.HI.U32 R5, R72, -0x2daee0ad, RZ ;  /* 0xd2511f5348057827 */ /* 0x000fe200078e00ff */
[----:B------:R-:W-:Y:S01]  /*0bb0*/  PRMT R110, R110, 0x5410, R0 ;  /* 0x000054106e6e7816 */ /* 0x000fe20000000000 */
[----:B------:R-:W1:Y:S01]  /*0bc0*/  LDCU UR6, c[0x0][0x404] ;  /* 0x00008080ff0677ac */ /* 0x000e620008000800 */
[----:B------:R-:W-:Y:S01]  /*0bd0*/  SHF.R.U32.HI R107, RZ, 0x10, R47 ;  /* 0x00000010ff6b7819 */ /* 0x000fe2000001162f */
[----:B------:R-:W-:Y:S01]  /*0be0*/  IMAD.HI.U32 R0, R124, -0x326172a9, RZ ;  /* 0xcd9e8d577c007827 */ /* 0x000fe200078e00ff */
[----:B------:R-:W-:Y:S01]  /*0bf0*/  SHF.R.U32.HI R4, RZ, 0x10, R35 ;  /* 0x00000010ff047819 */ /* 0x000fe20000011623 */
[----:B------:R-:W2:Y:S01]  /*0c00*/  LDCU UR7, c[0x0][0x408] ;  /* 0x00008100ff0777ac */ /* 0x000ea20008000800 */
[----:B------:R-:W-:Y:S01]  /*0c10*/  SHF.R.U64 R78, R6, 0x10, R7 ;  /* 0x00000010064e7819 */ /* 0x000fe20000001207 */
[----:B------:R-:W-:Y:S01]  /*0c20*/  IMAD.MOV.U32 R6, RZ, RZ, R15 ;  /* 0x000000ffff067224 */ /* 0x000fe200078e000f */
[----:B------:R-:W-:Y:S01]  /*0c30*/  SHF.R.U64 R85, R8, 0x10, R9 ;  /* 0x0000001008557819 */ /* 0x000fe20000001209 */
[----:B------:R-:W-:Y:S01]  /*0c40*/  IMAD.MOV.U32 R8, RZ, RZ, R19 ;  /* 0x000000ffff087224 */ /* 0x000fe200078e0013 */
[----:B------:R-:W-:Y:S01]  /*0c50*/  SHF.R.U32.HI R30, RZ, 0x10, R9 ;  /* 0x00000010ff1e7819 */ /* 0x000fe20000011609 */
[----:B------:R-:W-:Y:S01]  /*0c60*/  IMAD.MOV.U32 R9, RZ, RZ, R21 ;  /* 0x000000ffff097224 */ /* 0x000fe200078e0015 */
[----:B------:R-:W-:Y:S01]  /*0c70*/  SHF.R.U32.HI R79, RZ, 0x10, R7 ;  /* 0x00000010ff4f7819 */ /* 0x000fe20000011607 */
[----:B0-----:R-:W-:Y:S01]  /*0c80*/  UISETP.NE.U32.AND UP0, UPT, UR4, URZ, UPT ;  /* 0x000000ff0400728c */ /* 0x001fe2000bf05070 */
[----:B------:R-:W-:Y:S01]  /*0c90*/  SHF.R.U64 R87, R10, 0x10, R11 ;  /* 0x000000100a577819 */ /* 0x000fe2000000120b */
[----:B------:R-:W-:Y:S01]  /*0ca0*/  IMAD.MOV.U32 R73, RZ, RZ, RZ ;  /* 0x000000ffff497224 */ /* 0x000fe200078e00ff */
[----:B------:R-:W-:Y:S01]  /*0cb0*/  PRMT R107, R107, 0x5410, R4 ;  /* 0x000054106b6b7816 */ /* 0x000fe20000000004 */
[----:B------:R-:W-:Y:S01]  /*0cc0*/  UISETP.NE.AND.EX UP0, UPT, UR5, URZ, UPT, UP0 ;  /* 0x000000ff0500728c */ /* 0x000fe2000bf05300 */
[----:B------:R-:W-:Y:S01]  /*0cd0*/  MOV R90, R14 ;  /* 0x0000000e005a7202 */ /* 0x000fe20000000f00 */
[----:B------:R-:W0:Y:S01]  /*0ce0*/  LDCU UR10, c[0x0][0x388] ;  /* 0x00007100ff0a77ac */ /* 0x000e220008000800 */
[----:B------:R-:W-:-:S02]  /*0cf0*/  MOV R7, R17 ;  /* 0x0000001100077202 */ /* 0x000fc40000000f00 */
[----:B------:R-:W-:Y:S01]  /*0d00*/  MOV R96, R20 ;  /* 0x0000001400607202 */ /* 0x000fe20000000f00 */
[----:B------:R-:W3:Y:S01]  /*0d10*/  LDCU.U8 UR11, c[0x0][0x410] ;  /* 0x00008200ff0b77ac */ /* 0x000ee20008000000 */
[----:B------:R-:W-:Y:S02]  /*0d20*/  MOV R10, R23 ;  /* 0x00000017000a7202 */ /* 0x000fe40000000f00 */
[----:B------:R-:W-:Y:S01]  /*0d30*/  SHF.R.U32.HI R109, RZ, 0x10, R49 ;  /* 0x00000010ff6d7819 */ /* 0x000fe20000011631 */
[----:B------:R-:W4:Y:S01]  /*0d40*/  LDCU UR14, c[0x0][0x400] ;  /* 0x00008000ff0e77ac */ /* 0x000f220008000800 */
[----:B------:R-:W-:Y:S02]  /*0d50*/  SHF.R.U32.HI R4, RZ, 0x10, R37 ;  /* 0x00000010ff047819 */ /* 0x000fe40000011625 */
[----:B------:R-:W-:Y:S01]  /*0d60*/  LOP3.LUT R5, R5, R55, RZ, 0x3c, !PT ;  /* 0x0000003705057212 */ /* 0x000fe200078e3cff */
[----:B------:R-:W0:Y:S01]  /*0d70*/  LDCU.64 UR12, c[0x0][0x3a0] ;  /* 0x00007400ff0c77ac */ /* 0x000e220008000a00 */
[----:B------:R-:W-:-:S02]  /*0d80*/  LOP3.LUT R0, R75, R0, R54, 0x96, !PT ;  /* 0x000000004b007212 */ /* 0x000fc400078e9636 */
[----:B------:R-:W-:Y:S01]  /*0d90*/  PRMT R90, R90, 0x5410, R6 ;  /* 0x000054105a5a7816 */ /* 0x000fe20000000006 */
[----:B------:R-:W-:Y:S01]  /*0da0*/  VIADD R6, R54, 0x9e3779b9 ;  /* 0x9e3779b936067836 */ /* 0x000fe20000000000 */
[----:B------:R-:W-:Y:S01]  /*0db0*/  PRMT R92, R92, 0x5410, R7 ;  /* 0x000054105c5c7816 */ /* 0x000fe20000000007 */
[----:B------:R-:W-:Y:S01]  /*0dc0*/  IMAD R7, R124, -0x326172a9, RZ ;  /* 0xcd9e8d577c077824 */ /* 0x000fe200078e02ff */
[----:B------:R-:W-:Y:S01]  /*0dd0*/  PRMT R94, R94, 0x5410, R8 ;  /* 0x000054105e5e7816 */ /* 0x000fe20000000008 */
[----:B------:R-:W-:Y:S01]  /*0de0*/  IMAD.HI.U32 R8, R0, -0x2daee0ad, RZ ;  /* 0xd2511f5300087827 */ /* 0x000fe200078e00ff */
[----:B------:R-:W-:Y:S02]  /*0df0*/  PRMT R96, R96, 0x5410, R9 ;  /* 0x0000541060607816 */ /* 0x000fe40000000009 */
[----:B------:R-:W-:Y:S01]  /*0e00*/  PRMT R98, R98, 0x5410, R10 ;  /* 0x0000541062627816 */ /* 0x000fe2000000000a */
[----:B------:R-:W-:Y:S01]  /*0e10*/  IMAD R9, R72, -0x2daee0ad, RZ ;  /* 0xd2511f5348097824 */ /* 0x000fe200078e02ff */
[----:B------:R-:W-:Y:S01]  /*0e20*/  PRMT R109, R109, 0x5410, R4 ;  /* 0x000054106d6d7816 */ /* 0x000fe20000000004 */
[----:B------:R-:W-:Y:S01]  /*0e30*/  IMAD.HI.U32 R4, R5, -0x326172a9, RZ ;  /* 0xcd9e8d5705047827 */ /* 0x000fe200078e00ff */
[----:B------:R-:W-:-:S02]  /*0e40*/  SHF.R.U32.HI R31, RZ, 0x10, R11 ;  /* 0x00000010ff1f7819 */ /* 0x000fc4000001160b */
[----:B------:R-:W-:Y:S01]  /*0e50*/  SHF.R.U32.HI R111, RZ, 0x10, R51 ;  /* 0x00000010ff6f7819 */ /* 0x000fe20000011633 */
[----:B------:R-:W-:Y:S01]  /*0e60*/  VIADD R10, R55, 0xbb67ae85 ;  /* 0xbb67ae85370a7836 */ /* 0x000fe20000000000 */
[----:B------:R-:W-:Y:S01]  /*0e70*/  LOP3.LUT R4, R6, R7, R4, 0x96, !PT ;  /* 0x0000000706047212 */ /* 0x000fe200078e9604 */
[----:B------:R-:W-:Y:S01]  /*0e80*/  IMAD R5, R5, -0x326172a9, RZ ;  /* 0xcd9e8d5705057824 */ /* 0x000fe200078e02ff */
[--C-:B------:R-:W-:Y:S01]  /*0e90*/  SHF.R.U64 R112, R52, 0x10, R53.reuse ;  /* 0x0000001034707819 */ /* 0x100fe20000001235 */
[----:B------:R-:W-:Y:S01]  /*0ea0*/  VIADD R6, R54, 0x3c6ef372 ;  /* 0x3c6ef37236067836 */ /* 0x000fe20000000000 */
[----:B------:R-:W-:Y:S01]  /*0eb0*/  LOP3.LUT R8, R10, R9, R8, 0x96, !PT ;  /* 0x000000090a087212 */ /* 0x000fe200078e9608 */
[----:B------:R-:W-:Y:S01]  /*0ec0*/  IMAD R10, R0, -0x2daee0ad, RZ ;  /* 0xd2511f53000a7824 */ /* 0x000fe200078e02ff */
[----:B------:R-:W-:Y:S01]  /*0ed0*/  IADD3 R9, PT, PT, R55, 0x76cf5d0a, RZ ;  /* 0x76cf5d0a37097810 */ /* 0x000fe20007ffe0ff */
[----:B------:R-:W-:Y:S01]  /*0ee0*/  IMAD.HI.U32 R7, R4, -0x2daee0ad, RZ ;  /* 0xd2511f5304077827 */ /* 0x000fe200078e00ff */
[----:B------:R-:W-:-:S02]  /*0ef0*/  SHF.R.U32.HI R113, RZ, 0x10, R53 ;  /* 0x00000010ff717819 */ /* 0x000fc40000011635 */
[----:B------:R-:W-:Y:S01]  /*0f00*/  SHF.R.U64 R114, R32, 0x10, R33 ;  /* 0x0000001020727819 */ /* 0x000fe20000001221 */
[----:B------:R-:W-:Y:S01]  /*0f10*/  IMAD.HI.U32 R0, R8, -0x326172a9, RZ ;  /* 0xcd9e8d5708007827 */ /* 0x000fe200078e00ff */
[----:B------:R-:W-:Y:S02]  /*0f20*/  LOP3.LUT R7, R9, R10, R7, 0x96, !PT ;  /* 0x0000000a09077212 */ /* 0x000fe400078e9607 */
[----:B------:R-:W-:Y:S01]  /*0f30*/  IADD3 R10, PT, PT, R55, 0x32370b8f, RZ ;  /* 0x32370b8f370a7810 */ /* 0x000fe20007ffe0ff */
[----:B------:R-:W-:Y:S01]  /*0f40*/  IMAD R9, R4, -0x2daee0ad, RZ ;  /* 0xd2511f5304097824 */ /* 0x000fe200078e02ff */
[----:B------:R-:W-:Y:S01]  /*0f50*/  LOP3.LUT R0, R6, R5, R0, 0x96, !PT ;  /* 0x0000000506007212 */ /* 0x000fe200078e9600 */
[----:B------:R-:W-:Y:S01]  /*0f60*/  IMAD R5, R8, -0x326172a9, RZ ;  /* 0xcd9e8d5708057824 */ /* 0x000fe200078e02ff */
[----:B------:R-:W-:Y:S01]  /*0f70*/  SHF.R.U32.HI R115, RZ, 0x10, R33 ;  /* 0x00000010ff737819 */ /* 0x000fe20000011621 */
[----:B------:R-:W-:Y:S01]  /*0f80*/  VIADD R6, R54, 0xdaa66d2b ;  /* 0xdaa66d2b36067836 */ /* 0x000fe20000000000 */
[--C-:B------:R-:W-:Y:S01]  /*0f90*/  SHF.R.U64 R91, R14, 0x10, R15.reuse ;  /* 0x000000100e5b7819 */ /* 0x100fe2000000120f */
[----:B------:R-:W-:Y:S01]  /*0fa0*/  IMAD.HI.U32 R4, R7, -0x326172a9, RZ ;  /* 0xcd9e8d5707047827 */ /* 0x000fe200078e00ff */
[----:B------:R-:W-:-:S02]  /*0fb0*/  SHF.R.U32.HI R14, RZ, 0x10, R15 ;  /* 0x00000010ff0e7819 */ /* 0x000fc4000001160f */
[----:B------:R-:W-:Y:S01]  /*0fc0*/  SHF.R.U64 R89, R12, 0x10, R13 ;  /* 0x000000100c597819 */ /* 0x000fe2000000120d */
[----:B------:R-:W-:Y:S01]  /*0fd0*/  IMAD.HI.U32 R8, R0, -0x2daee0ad, RZ ;  /* 0xd2511f5300087827 */ /* 0x000fe200078e00ff */
[----:B------:R-:W-:Y:S02]  /*0fe0*/  LOP3.LUT R4, R6, R5, R4, 0x96, !PT ;  /* 0x0000000506047212 */ /* 0x000fe400078e9604 */
[--C-:B------:R-:W-:Y:S01]  /*0ff0*/  SHF.R.U64 R93, R16, 0x10, R17.reuse ;  /* 0x00000010105d7819 */ /* 0x100fe20000001211 */
[----:B------:R-:W-:Y:S01]  /*1000*/  IMAD R7, R7, -0x326172a9, RZ ;  /* 0xcd9e8d5707077824 */ /* 0x000fe200078e02ff */
[----:B------:R-:W-:Y:S01]  /*1010*/  LOP3.LUT R8, R10, R9, R8, 0x96, !PT ;  /* 0x000000090a087212 */ /* 0x000fe200078e9608 */
[----:B------:R-:W-:Y:S01]  /*1020*/  IMAD R9, R0, -0x2daee0ad, RZ ;  /* 0xd2511f5300097824 */ /* 0x000fe200078e02ff */
[----:B------:R-:W-:Y:S01]  /*1030*/  SHF.R.U32.HI R15, RZ, 0x10, R17 ;  /* 0x00000010ff0f7819 */ /* 0x000fe20000011611 */
[----:B------:R-:W-:Y:S01]  /*1040*/  VIADD R10, R55, 0xed9eba14 ;  /* 0xed9eba14370a7836 */ /* 0x000fe20000000000 */
[----:B------:R-:W-:Y:S01]  /*1050*/  SHF.R.U32.HI R56, RZ, 0x10, R13 ;  /* 0x00000010ff387819 */ /* 0x000fe2000001160d */
[----:B------:R-:W-:Y:S01]  /*1060*/  IMAD.HI.U32 R6, R4, -0x2daee0ad, RZ ;  /* 0xd2511f5304067827 */ /* 0x000fe200078e00ff */
[----:B------:R-:W-:-:S02]  /*1070*/  SHF.R.U64 R95, R18, 0x10, R19 ;  /* 0x00000010125f7819 */ /* 0x000fc40000001213 */
[----:B------:R-:W-:Y:S01]  /*1080*/  SHF.R.U32.HI R16, RZ, 0x10, R19 ;  /* 0x00000010ff107819 */ /* 0x000fe20000011613 */
[----:B------:R-:W-:Y:S01]  /*1090*/  IMAD.HI.U32 R0, R8, -0x326172a9, RZ ;  /* 0xcd9e8d5708007827 */ /* 0x000fe200078e00ff */
[----:B------:R-:W-:Y:S02]  /*10a0*/  LOP3.LUT R6, R10, R9, R6, 0x96, !PT ;  /* 0x000000090a067212 */ /* 0x000fe400078e9606 */
[--C-:B------:R-:W-:Y:S01]  /*10b0*/  SHF.R.U64 R97, R20, 0x10, R21.reuse ;  /* 0x0000001014617819 */ /* 0x100fe20000001215 */
[----:B------:R-:W-:Y:S01]  /*10c0*/  VIADD R5, R54, 0x78dde6e4 ;  /* 0x78dde6e436057836 */ /* 0x000fe20000000000 */
[----:B------:R-:W-:Y:S01]  /*10d0*/  SHF.R.U32.HI R17, RZ, 0x10, R21 ;  /* 0x00000010ff117819 */ /* 0x000fe20000011615 */
[----:B------:R-:W-:Y:S01]  /*10e0*/  IMAD R9, R4, -0x2daee0ad, RZ ;  /* 0xd2511f5304097824 */ /* 0x000fe200078e02ff */
[----:B------:R-:W-:Y:S01]  /*10f0*/  SHF.R.U64 R99, R22, 0x10, R23 ;  /* 0x0000001016637819 */ /* 0x000fe20000001217 */
[----:B------:R-:W-:Y:S01]  /*1100*/  IMAD.HI.U32 R4, R6, -0x326172a9, RZ ;  /* 0xcd9e8d5706047827 */ /* 0x000fe200078e00ff */
[----:B------:R-:W-:-:S02]  /*1110*/  LOP3.LUT R0, R5, R7, R0, 0x96, !PT ;  /* 0x0000000705007212 */ /* 0x000fc400078e9600 */
[----:B------:R-:W-:Y:S01]  /*1120*/  IADD3 R7, PT, PT, R54, 0x1715609d, RZ ;  /* 0x1715609d36077810 */ /* 0x000fe20007ffe0ff */
[----:B------:R-:W-:Y:S01]  /*1130*/  IMAD R5, R8, -0x326172a9, RZ ;  /* 0xcd9e8d5708057824 */ /* 0x000fe200078e02ff */
[----:B------:R-:W-:Y:S01]  /*1140*/  SHF.R.U32.HI R18, RZ, 0x10, R23 ;  /* 0x00000010ff127819 */ /* 0x000fe20000011617 */
[----:B------:R-:W-:Y:S01]  /*1150*/  IMAD.HI.U32 R8, R0, -0x2daee0ad, RZ ;  /* 0xd2511f5300087827 */ /* 0x000fe200078e00ff */
[--C-:B------:R-:W-:Y:S02]  /*1160*/  SHF.R.U64 R101, R24, 0x10, R25.reuse ;  /* 0x0000001018657819 */ /* 0x100fe40000001219 */
[----:B------:R-:W-:Y:S01]  /*1170*/  LOP3.LUT R4, R7, R5, R4, 0x96, !PT ;  /* 0x0000000507047212 */ /* 0x000fe200078e9604 */
[C---:B------:R-:W-:Y:S01]  /*1180*/  VIADD R10, R55.reuse, 0xa9066899 ;  /* 0xa9066899370a7836 */ /* 0x040fe20000000000 */
[--C-:B------:R-:W-:Y:S01]  /*1190*/  SHF.R.U32.HI R19, RZ, 0x10, R25.reuse ;  /* 0x00000010ff137819 */ /* 0x100fe20000011619 */
[----:B------:R-:W-:Y:S01]  /*11a0*/  IMAD.MOV.U32 R11, RZ, RZ, R25 ;  /* 0x000000ffff0b7224 */ /* 0x000fe200078e0019 */
[----:B------:R-:W-:Y:S01]  /*11b0*/  MOV R102, R26 ;  /* 0x0000001a00667202 */ /* 0x000fe20000000f00 */
[----:B------:R-:W-:Y:S01]  /*11c0*/  IMAD R5, R6, -0x326172a9, RZ ;  /* 0xcd9e8d5706057824 */ /* 0x000fe200078e02ff */
[----:B------:R-:W-:Y:S01]  /*11d0*/  LOP3.LUT R8, R10, R9, R8, 0x96, !PT ;  /* 0x000000090a087212 */ /* 0x000fe200078e9608 */
[----:B------:R-:W-:Y:S01]  /*11e0*/  IMAD R10, R0, -0x2daee0ad, RZ ;  /* 0xd2511f53000a7824 */ /* 0x000fe200078e02ff */
[----:B------:R-:W-:Y:S01]  /*11f0*/  IADD3 R6, PT, PT, R54, -0x4ab325aa, RZ ;  /* 0xb54cda5636067810 */ /* 0x000fe20007ffe0ff */
[----:B------:R-:W-:Y:S01]  /*1200*/  VIADD R9, R55, 0x646e171e ;  /* 0x646e171e37097836 */ /* 0x000fe20000000000 */
[----:B------:R-:W-:Y:S01]  /*1210*/  PRMT R100, R100, 0x5410, R11 ;  /* 0x0000541064647816 */ /* 0x000fe2000000000b */
[----:B------:R-:W-:Y:S01]  /*1220*/  IMAD.HI.U32 R7, R4, -0x2daee0ad, RZ ;  /* 0xd2511f5304077827 */ /* 0x000fe200078e00ff */
[----:B------:R-:W-:-:S02]  /*1230*/  SHF.R.U32.HI R11, RZ, 0x10, R39 ;  /* 0x00000010ff0b7819 */ /* 0x000fc40000011627 */
[----:B------:R-:W-:Y:S01]  /*1240*/  SHF.R.U64 R103, R26, 0x10, R27 ;  /* 0x000000101a677819 */ /* 0x000fe2000000121b */
[----:B------:R-:W-:Y:S01]  /*1250*/  IMAD.HI.U32 R0, R8, -0x326172a9, RZ ;  /* 0xcd9e8d5708007827 */ /* 0x000fe200078e00ff */
[----:B------:R-:W-:Y:S02]  /*1260*/  LOP3.LUT R7, R9, R10, R7, 0x96, !PT ;  /* 0x0000000a09077212 */ /* 0x000fe400078e9607 */
[----:B------:R-:W-:Y:S01]  /*1270*/  PRMT R111, R111, 0x5410, R11 ;  /* 0x000054106f6f7816 */ /* 0x000fe2000000000b */
[----:B------:R-:W-:Y:S01]  /*1280*/  IMAD R9, R4, -0x2daee0ad, RZ ;  /* 0xd2511f5304097824 */ /* 0x000fe200078e02ff */
[----:B------:R-:W-:Y:S01]  /*1290*/  LOP3.LUT R0, R6, R5, R0, 0x96, !PT ;  /* 0x0000000506007212 */ /* 0x000fe200078e9600 */
[----:B------:R-:W-:Y:S01]  /*12a0*/  IMAD R5, R8, -0x326172a9, RZ ;  /* 0xcd9e8d5708057824 */ /* 0x000fe200078e02ff */
[----:B------:R-:W-:Y:S01]  /*12b0*/  SHF.R.U64 R11, R40, 0x10, R41 ;  /* 0x00000010280b7819 */ /* 0x000fe20000001229 */
[----:B------:R-:W-:Y:S01]  /*12c0*/  VIADD R6, R54, 0x5384540f ;  /* 0x5384540f36067836 */ /* 0x000fe20000000000 */
[----:B------:R-:W-:Y:S01]  /*12d0*/  SHF.R.U32.HI R20, RZ, 0x10, R27 ;  /* 0x00000010ff147819 */ /* 0x000fe2000001161b */
[----:B------:R-:W-:Y:S01]  /*12e0*/  IMAD.HI.U32 R4, R7, -0x326172a9, RZ ;  /* 0xcd9e8d5707047827 */ /* 0x000fe200078e00ff */
[----:B------:R-:W-:-:S02]  /*12f0*/  PRMT R112, R112, 0x5410, R11 ;  /* 0x0000541070707816 */ /* 0x000fc4000000000b */
[----:B------:R-:W-:Y:S01]  /*1300*/  SHF.R.U32.HI R11, RZ, 0x10, R41 ;  /* 0x00000010ff0b7819 */ /* 0x000fe20000011629 */
[----:B------:R-:W-:Y:S01]  /*1310*/  IMAD.HI.U32 R8, R0, -0x2daee0ad, RZ ;  /* 0xd2511f5300087827 */ /* 0x000fe200078e00ff */
[----:B------:R-:W-:Y:S02]  /*1320*/  LOP3.LUT R4, R6, R5, R4, 0x96, !PT ;  /* 0x0000000506047212 */ /* 0x000fe400078e9604 */
[----:B------:R-:W-:Y:S01]  /*1330*/  PRMT R113, R113, 0x5410, R11 ;  /* 0x0000541071717816 */ /* 0x000fe2000000000b */
[C---:B------:R-:W-:Y:S01]  /*1340*/  VIADD R10, R55.reuse, 0x1fd5c5a3 ;  /* 0x1fd5c5a3370a7836 */ /* 0x040fe20000000000 */
[----:B------:R-:W-:Y:S01]  /*1350*/  SHF.R.U64 R11, R42, 0x10, R43 ;  /* 0x000000102a0b7819 */ /* 0x000fe2000000122b */
[----:B------:R-:W-:Y:S01]  /*1360*/  IMAD.HI.U32 R6, R4, -0x2daee0ad, RZ ;  /* 0xd2511f5304067827 */ /* 0x000fe200078e00ff */
[----:B------:R-:W-:Y:S02]  /*1370*/  MOV R13, R29 ;  /* 0x0000001d000d7202 */ /* 0x000fe40000000f00 */
[----:B------:R-:W-:Y:S01]  /*1380*/  LOP3.LUT R8, R10, R9, R8, 0x96, !PT ;  /* 0x000000090a087212 */ /* 0x000fe200078e9608 */
[----:B------:R-:W-:Y:S01]  /*1390*/  IMAD R9, R0, -0x2daee0ad, RZ ;  /* 0xd2511f5300097824 */ /* 0x000fe200078e02ff */
[----:B------:R-:W-:Y:S01]  /*13a0*/  IADD3 R10, PT, PT, R55, -0x24c28bd8, RZ ;  /* 0xdb3d7428370a7810 */ /* 0x000fe20007ffe0ff */
[----:B------:R-:W-:Y:S01]  /*13b0*/  IMAD R7, R7, -0x326172a9, RZ ;  /* 0xcd9e8d5707077824 */ /* 0x000fe200078e02ff */
[----:B------:R-:W-:Y:S01]  /*13c0*/  PRMT R114, R114, 0x5410, R11 ;  /* 0x0000541072727816 */ /* 0x000fe2000000000b */
[----:B------:R-:W-:Y:S01]  /*13d0*/  IMAD.HI.U32 R0, R8, -0x326172a9, RZ ;  /* 0xcd9e8d5708007827 */ /* 0x000fe200078e00ff */
[----:B------:R-:W-:-:S02]  /*13e0*/  LOP3.LUT R6, R10, R9, R6, 0x96, !PT ;  /* 0x000000090a067212 */ /* 0x000fc400078e9606 */
[----:B------:R-:W-:Y:S01]  /*13f0*/  SHF.R.U32.HI R11, RZ, 0x10, R43 ;  /* 0x00000010ff0b7819 */ /* 0x000fe2000001162b */
[----:B------:R-:W-:Y:S01]  /*1400*/  VIADD R5, R54, 0xf1bbcdc8 ;  /* 0xf1bbcdc836057836 */ /* 0x000fe20000000000 */
[----:B------:R-:W-:Y:S01]  /*1410*/  SHF.R.U64 R105, R28, 0x10, R29 ;  /* 0x000000101c697819 */ /* 0x000fe2000000121d */
[----:B------:R-:W-:Y:S01]  /*1420*/  IMAD.MOV.U32 R12, RZ, RZ, R27 ;  /* 0x000000ffff0c7224 */ /* 0x000fe200078e001b */
[----:B------:R-:W-:Y:S01]  /*1430*/  PRMT R115, R115, 0x5410, R11 ;  /* 0x0000541073737816 */ /* 0x000fe2000000000b */
[----:B------:R-:W-:Y:S01]  /*1440*/  IMAD R8, R8, -0x326172a9, RZ ;  /* 0xcd9e8d5708087824 */ /* 0x000fe200078e02ff */
[----:B------:R-:W-:Y:S01]  /*1450*/  LOP3.LUT R0, R5, R7, R0, 0x96, !PT ;  /* 0x0000000705007212 */ /* 0x000fe200078e9600 */
[----:B------:R-:W-:Y:S01]  /*1460*/  VIADD R7, R54, 0x8ff34781 ;  /* 0x8ff3478136077836 */ /* 0x000fe20000000000 */
[----:B------:R-:W-:Y:S01]  /*1470*/  SHF.R.U32.HI R21, RZ, 0x10, R29 ;  /* 0x00000010ff157819 */ /* 0x000fe2000001161d */
[----:B------:R-:W-:Y:S01]  /*1480*/  IMAD.HI.U32 R119, R6, -0x326172a9, RZ ;  /* 0xcd9e8d5706777827 */ /* 0x000fe200078e00ff */
[----:B------:R-:W-:-:S02]  /*1490*/  SHF.R.U64 R116, R2, 0x10, R3 ;  /* 0x0000001002747819 */ /* 0x000fc40000001203 */
[----:B------:R-:W-:Y:S01]  /*14a0*/  SHF.R.U64 R11, R44, 0x10, R45 ;  /* 0x000000102c0b7819 */ /* 0x000fe2000000122d */
[----:B------:R-:W-:Y:S01]  /*14b0*/  IMAD R5, R4, -0x2daee0ad, RZ ;  /* 0xd2511f5304057824 */ /* 0x000fe200078e02ff */
[----:B------:R-:W-:Y:S01]  /*14c0*/  SHF.R.U32.HI R117, RZ, 0x10, R3 ;  /* 0x00000010ff757819 */ /* 0x000fe20000011603 */
[----:B------:R-:W-:Y:S01]  /*14d0*/  IMAD.HI.U32 R120, R0, -0x2daee0ad, RZ ;  /* 0xd2511f5300787827 */ /* 0x000fe200078e00ff */
[----:B------:R-:W-:Y:S02]  /*14e0*/  SHF.R.U32.HI R9, RZ, 0x10, R45 ;  /* 0x00000010ff097819 */ /* 0x000fe4000001162d */
[----:B------:R-:W-:Y:S01]  /*14f0*/  IADD3 R4, PT, PT, R55, -0x695add53, RZ ;  /* 0x96a522ad37047810 */ /* 0x000fe20007ffe0ff */
[----:B------:R-:W-:Y:S01]  /*1500*/  IMAD R122, R6, -0x326172a9, RZ ;  /* 0xcd9e8d57067a7824 */ /* 0x000fe200078e02ff */
[----:B------:R-:W-:Y:S01]  /*1510*/  PRMT R76, R76, 0x5410, R76 ;  /* 0x000054104c4c7816 */ /* 0x000fe2000000004c */
[----:B------:R-:W-:Y:S01]  /*1520*/  IMAD R118, R0, -0x2daee0ad, RZ ;  /* 0xd2511f5300767824 */ /* 0x000fe200078e02ff */
        /* <DEDUP_REMOVED lines=18> */
[----:B------:R-:W-:-:S02]  /*1650*/  LOP3.LUT R119, R7, R8, R119, 0x96, !PT ;  /* 0x0000000807777212 */ /* 0x000fc400078e9677 */
[----:B------:R-:W-:Y:S02]  /*1660*/  LOP3.LUT R120, R4, R5, R120, 0x96, !PT ;  /* 0x0000000504787212 */ /* 0x000fe400078e9678 */
[----:B------:R-:W-:Y:S02]  /*1670*/  LOP3.LUT R126, R126, 0x3, RZ, 0xc0, !PT ;  /* 0x000000037e7e7812 */ /* 0x000fe400078ec0ff */
[----:B------:R-:W-:Y:S01]  /*1680*/  PLOP3.LUT P0, PT, PT, PT, UP0, 0x80, 0x8 ;  /* 0x000000000008781c */ /* 0x000fe20003f0f008 */
[----:B01234-:R-:W-:-:S12]  /*1690*/  UPLOP3.LUT UP0, UPT, UPT, UPT, UPT, 0x40, 0x4 ;  /* 0x000000000004789c */ /* 0x01ffd80003f0e870 */
.L_x_11572:
        /* <DEDUP_REMOVED lines=35> */
.L_x_11336:
        /* <DEDUP_REMOVED lines=12> */
.L_x_11337:
        /* <DEDUP_REMOVED lines=59> */
.L_x_11335:
[----:B------:R-:W-:Y:S01]  /*1d40*/  ISETP.NE.AND P0, PT, R17, 0x1, PT ;  /* 0x000000011100780c */ /* 0x000fe20003f05270 */
[----:B------:R-:W-:Y:S01]  /*1d50*/  UMOV UR4, UR6 ;  /* 0x0000000600047c82 */ /* 0x000fe20008000000 */
        /* <DEDUP_REMOVED lines=14> */
.L_x_11339:
        /* <DEDUP_REMOVED lines=12> */
.L_x_11340:
        /* <DEDUP_REMOVED lines=56> */
[----:B------:R-:W-:Y:S01]  /*2280*/  IMAD.MOV.U32 R14, RZ, RZ, R16 ;  /* 0x000000ffff0e7224 */ /* 0x000fe200078e0010 */
[----:B------:R-:W-:Y:S01]  /*2290*/  LOP3.LUT R120, R15, R120, R19, 0x96, !PT ;  /* 0x000000780f787212 */ /* 0x000fe200078e9613 */
[----:B------:R-:W-:Y:S02]  /*22a0*/  IMAD.MOV.U32 R16, RZ, RZ, R18 ;  /* 0x000000ffff107224 */ /* 0x000fe400078e0012 */
[----:B------:R-:W-:-:S07]  /*22b0*/  HFMA2 R18, -RZ, RZ, 0, 0 ;  /* 0x00000000ff127431 */ /* 0x000fce00000001ff */
.L_x_11338:
[----:B------:R-:W-:Y:S01]  /*22c0*/  ISETP.NE.AND P0, PT, R18, 0x1, PT ;  /* 0x000000011200780c */ /* 0x000fe20003f05270 */
[----:B------:R-:W-:Y:S01]  /*22d0*/  IMAD.MOV.U32 R17, RZ, RZ, 0x2 ;  /* 0x00000002ff117424 */ /* 0x000fe200078e00ff */
[----:B------:R-:W-:Y:S01]  /*22e0*/  I2FP.F32.U32 R15, R14 ;  /* 0x0000000e000f7245 */ /* 0x000fe20000201000 */
[----:B------:R-:W-:-:S04]  /*22f0*/  IMAD.MOV.U32 R14, RZ, RZ, R122 ;  /* 0x000000ffff0e7224 */ /* 0x000fc800078e007a */
        /* <DEDUP_REMOVED lines=11> */
.L_x_11342:
        /* <DEDUP_REMOVED lines=12> */
.L_x_11343:
        /* <DEDUP_REMOVED lines=60> */
.L_x_11341:
[----:B------:R-:W-:Y:S01]  /*2830*/  ISETP.NE.AND P0, PT, R17, 0x1, PT ;  /* 0x000000011100780c */ /* 0x000fe20003f05270 */
[----:B------:R-:W-:Y:S01]  /*2840*/  IMAD.MOV.U32 R25, RZ, RZ, 0x2 ;  /* 0x00000002ff197424 */ /* 0x000fe200078e00ff */
[----:B------:R-:W-:Y:S02]  /*2850*/  I2FP.F32.U32 R15, R14 ;  /* 0x0000000e000f7245 */ /* 0x000fe40000201000 */
        /* <DEDUP_REMOVED lines=12> */
.L_x_11345:
        /* <DEDUP_REMOVED lines=12> */
.L_x_11346:
        /* <DEDUP_REMOVED lines=60> */
.L_x_11344:
[----:B------:R-:W-:Y:S01]  /*2da0*/  I2FP.F32.U32 R15, R14 ;  /* 0x0000000e000f7245 */ /* 0x000fe20000201000 */
[----:B------:R-:W-:Y:S02]  /*2db0*/  UMOV UR5, UR7 ;  /* 0x0000000700057c82 */ /* 0x000fe40008000000 */
[----:B-----5:R-:W-:Y:S01]  /*2dc0*/  FMUL.FTZ R10, R10, UR5 ;  /* 0x000000050a0a7c20 */ /* 0x020fe20008410000 */
[----:B------:R-:W-:Y:S01]  /*2dd0*/  FMUL.FTZ R8, R8, UR5 ;  /* 0x0000000508087c20 */ /* 0x000fe20008410000 */
[----:B------:R-:W-:Y:S01]  /*2de0*/  FFMA.FTZ R15, R15, R0, 1.1641532182693481445e-10 ;  /* 0x2f0000000f0f7423 */ /* 0x000fe20000010000 */
[----:B------:R-:W-:Y:S01]  /*2df0*/  FMUL.FTZ R9, R9, UR5 ;  /* 0x0000000509097c20 */ /* 0x000fe20008410000 */
[----:B------:R-:W-:Y:S01]  /*2e00*/  FMUL.FTZ R11, R11, UR5 ;  /* 0x000000050b0b7c20 */ /* 0x000fe20008410000 */
[----:B------:R-:W-:Y:S02]  /*2e10*/  FSEL R10, R10, RZ, P4 ;  /* 0x000000ff0a0a7208 */ /* 0x000fe40002000000 */
[----:B------:R-:W-:-:S02]  /*2e20*/  FSETP.GTU.FTZ.AND P0, PT, R15, UR4, PT ;  /* 0x000000040f007c0b */ /* 0x000fc4000bf1c000 */
[----:B------:R-:W-:Y:S01]  /*2e30*/  FSEL R8, R8, RZ, P2 ;  /* 0x000000ff08087208 */ /* 0x000fe20001000000 */
[----:B------:R-:W-:Y:S01]  /*2e40*/  @P1 FADD.FTZ R10, R6, R10 ;  /* 0x0000000a060a1221 */ /* 0x000fe20000010000 */
[----:B------:R-:W-:Y:S02]  /*2e50*/  FSEL R9, R9, RZ, P3 ;  /* 0x000000ff09097208 */ /* 0x000fe40001800000 */
[----:B------:R-:W-:Y:S01]  /*2e60*/  FSEL R11, R11, RZ, !P0 ;  /* 0x000000ff0b0b7208 */ /* 0x000fe20004000000 */
[----:B------:R-:W-:Y:S01]  /*2e70*/  @P1 FADD.FTZ R8, R4, R8 ;  /* 0x0000000804081221 */ /* 0x000fe20000010000 */
[----:B------:R-:W-:Y:S01]  /*2e80*/  PLOP3.LUT P5, PT, P0, PT, PT, 0x8, 0x80 ;  /* 0x000000000080781c */ /* 0x000fe200007ae170 */
[----:B------:R-:W-:Y:S02]  /*2e90*/  @P1 FADD.FTZ R9, R5, R9 ;  /* 0x0000000905091221 */ /* 0x000fe40000010000 */
[----:B------:R-:W-:Y:S01]  /*2ea0*/  @P1 FADD.FTZ R11, R7, R11 ;  /* 0x0000000b070b1221 */ /* 0x000fe20000010000 */
[----:B------:R-:W-:Y:S09]  /*2eb0*/  BRA `(.L_x_11347) ;  /* 0x0000002c00707947 */ /* 0x000ff20003800000 */
.L_x_11334:
        /* <DEDUP_REMOVED lines=15> */
.L_x_11349:
        /* <DEDUP_REMOVED lines=12> */
.L_x_11350:
        /* <DEDUP_REMOVED lines=59> */
.L_x_11348:
[----:B------:R-:W-:Y:S01]  /*3420*/  ISETP.NE.AND P0, PT, R17, 0x1, PT ;  /* 0x000000011100780c */ /* 0x000fe20003f05270 */
[----:B------:R-:W-:Y:S01]  /*3430*/  UMOV UR4, UR6 ;  /* 0x0000000600047c82 */ /* 0x000fe20008000000 */
[----:B------:R-:W-:Y:S01]  /*3440*/  I2FP.F32.U32 R15, R14 ;  /* 0x0000000e000f7245 */ /* 0x000fe20000201000 */
[----:B------:R-:W-:Y:S01]  /*3450*/  UMOV UR5, UR7 ;  /* 0x0000000700057c82 */ /* 0x000fe20008000000 */
[----:B------:R-:W-:Y:S01]  /*3460*/  MOV R18, 0x2 ;  /* 0x0000000200127802 */ /* 0x000fe20000000f00 */
[----:B-----5:R-:W-:Y:S01]  /*3470*/  FMUL.FTZ R8, R8, UR5 ;  /* 0x0000000508087c20 */ /* 0x020fe20008410000 */
        /* <DEDUP_REMOVED lines=12> */
.L_x_11352:
        /* <DEDUP_REMOVED lines=12> */
.L_x_11353:
        /* <DEDUP_REMOVED lines=60> */
.L_x_11351:
[----:B------:R-:W-:Y:S01]  /*39c0*/  ISETP.NE.AND P0, PT, R18, 0x1, PT ;  /* 0x000000011200780c */ /* 0x000fe20003f05270 */
[----:B------:R-:W-:Y:S01]  /*39d0*/  IMAD.MOV.U32 R19, RZ, RZ, 0x2 ;  /* 0x00000002ff137424 */ /* 0x000fe200078e00ff */
[----:B------:R-:W-:Y:S01]  /*39e0*/  I2FP.F32.U32 R15, R14 ;  /* 0x0000000e000f7245 */ /* 0x000fe20000201000 */
[----:B------:R-:W-:-:S04]  /*39f0*/  IMAD.MOV.U32 R17, RZ, RZ, R122 ;  /* 0x000000ffff117224 */ /* 0x000fc800078e007a */
        /* <DEDUP_REMOVED lines=10> */
.L_x_11355:
        /* <DEDUP_REMOVED lines=12> */
.L_x_11356:
        /* <DEDUP_REMOVED lines=51> */
[----:B------:R-:W-:-:S03]  /*3e90*/  IMAD.MOV.U32 R19, RZ, RZ, RZ ;  /* 0x000000ffff137224 */ /* 0x000fc600078e00ff */
[----:B------:R-:W-:Y:S01]  /*3ea0*/  LOP3.LUT R17, R17, R22, R121, 0x96, !PT ;  /* 0x0000001611117212 */ /* 0x000fe200078e9679 */
[----:B------:R-:W-:-:S04]  /*3eb0*/  IMAD.WIDE.U32 R20, R15, -0x2daee0ad, RZ ;  /* 0xd2511f530f147825 */ /* 0x000fc800078e00ff */
[----:B------:R-:W-:-:S04]  /*3ec0*/  IMAD.WIDE.U32 R122, R17, -0x326172a9, RZ ;  /* 0xcd9e8d57117a7825 */ /* 0x000fc800078e00ff */
[----:B------:R-:W-:Y:S01]  /*3ed0*/  VIADD R15, R55, 0x96a522ad ;  /* 0x96a522ad370f7836 */ /* 0x000fe20000000000 */
[----:B------:R-:W-:Y:S01]  /*3ee0*/  LOP3.LUT R119, R119, R18, R123, 0x96, !PT ;  /* 0x0000001277777212 */ /* 0x000fe200078e967b */
[----:B------:R-:W-:Y:S01]  /*3ef0*/  IMAD.MOV.U32 R17, RZ, RZ, R16 ;  /* 0x000000ffff117224 */ /* 0x000fe200078e0010 */
[----:B------:R-:W-:Y:S02]  /*3f00*/  MOV R16, R20 ;  /* 0x0000001400107202 */ /* 0x000fe40000000f00 */
[----:B------:R-:W-:-:S07]  /*3f10*/  LOP3.LUT R120, R15, R120, R21, 0x96, !PT ;  /* 0x000000780f787212 */ /* 0x000fce00078e9615 */
.L_x_11354:
[----:B------:R-:W-:Y:S01]  /*3f20*/  ISETP.NE.AND P0, PT, R19, 0x1, PT ;  /* 0x000000011300780c */ /* 0x000fe20003f05270 */
[----:B------:R-:W-:Y:S01]  /*3f30*/  FMUL.FTZ R9, R9, UR5 ;  /* 0x0000000509097c20 */ /* 0x000fe20008410000 */
        /* <DEDUP_REMOVED lines=14> */
.L_x_11358:
        /* <DEDUP_REMOVED lines=12> */
.L_x_11359:
        /* <DEDUP_REMOVED lines=57> */
[----:B------:R-:W-:Y:S01]  /*4470*/  IMAD.MOV.U32 R16, RZ, RZ, R20 ;  /* 0x000000ffff107224 */ /* 0x000fe200078e0014 */
[----:B------:R-:W-:Y:S01]  /*4480*/  LOP3.LUT R119, R119, R18, R123, 0x96, !PT ;  /* 0x0000001277777212 */ /* 0x000fe200078e967b */
[----:B------:R-:W-:-:S07]  /*4490*/  IMAD.MOV.U32 R18, RZ, RZ, RZ ;  /* 0x000000ffff127224 */ /* 0x000fce00078e00ff */
.L_x_11357:
[----:B------:R-:W-:Y:S01]  /*44a0*/  ISETP.NE.AND P0, PT, R18, 0x1, PT ;  /* 0x000000011200780c */ /* 0x000fe20003f05270 */
[----:B------:R-:W-:Y:S01]  /*44b0*/  HFMA2 R19, -RZ, RZ, 0, 1.1920928955078125e-07 ;  /* 0x00000002ff137431 */ /* 0x000fe200000001ff */
[----:B------:R-:W-:Y:S01]  /*44c0*/  I2FP.F32.U32 R15, R15 ;  /* 0x0000000f000f7245 */ /* 0x000fe20000201000 */
[----:B------:R-:W-:-:S04]  /*44d0*/  IMAD.MOV.U32 R17, RZ, RZ, R122 ;  /* 0x000000ffff117224 */ /* 0x000fc800078e007a */
        /* <DEDUP_REMOVED lines=10> */
.L_x_11361:
        /* <DEDUP_REMOVED lines=12> */
.L_x_11362:
        /* <DEDUP_REMOVED lines=55> */
[----:B------:R-:W-:Y:S01]  /*49b0*/  IMAD.WIDE.U32 R20, R17, -0x2daee0ad, RZ ;  /* 0xd2511f5311147825 */ /* 0x000fe200078e00ff */
[----:B------:R-:W-:-:S04]  /*49c0*/  IADD3 R17, PT, PT, R55, -0x695add53, RZ ;  /* 0x96a522ad37117810 */ /* 0x000fc80007ffe0ff */
[----:B------:R-:W-:Y:S01]  /*49d0*/  LOP3.LUT R120, R17, R120, R21, 0x96, !PT ;  /* 0x0000007811787212 */ /* 0x000fe200078e9615 */
[----:B------:R-:W-:Y:S02]  /*49e0*/  IMAD.MOV.U32 R17, RZ, RZ, R16 ;  /* 0x000000ffff117224 */ /* 0x000fe400078e0010 */
[----:B------:R-:W-:-:S07]  /*49f0*/  IMAD.MOV.U32 R16, RZ, RZ, R20 ;  /* 0x000000ffff107224 */ /* 0x000fce00078e0014 */
.L_x_11360:
[----:B------:R-:W-:Y:S01]  /*4a00*/  ISETP.NE.AND P0, PT, R19, 0x1, PT ;  /* 0x000000011300780c */ /* 0x000fe20003f05270 */
[----:B------:R-:W-:Y:S01]  /*4a10*/  FMUL.FTZ R10, R10, UR5 ;  /* 0x000000050a0a7c20 */ /* 0x000fe20008410000 */
        /* <DEDUP_REMOVED lines=14> */
.L_x_11364:
        /* <DEDUP_REMOVED lines=12> */
.L_x_11365:
        /* <DEDUP_REMOVED lines=57> */
[----:B------:R-:W-:Y:S01]  /*4f50*/  IMAD.MOV.U32 R17, RZ, RZ, R16 ;  /* 0x000000ffff117224 */ /* 0x000fe200078e0010 */
[----:B------:R-:W-:Y:S01]  /*4f60*/  MOV R16, R20 ;  /* 0x0000001400107202 */ /* 0x000fe20000000f00 */
[----:B------:R-:W-:-:S07]  /*4f70*/  IMAD.MOV.U32 R20, RZ, RZ, RZ ;  /* 0x000000ffff147224 */ /* 0x000fce00078e00ff */
.L_x_11363:
[----:B------:R-:W-:Y:S01]  /*4f80*/  ISETP.NE.AND P0, PT, R20, 0x1, PT ;  /* 0x000000011400780c */ /* 0x000fe20003f05270 */
[----:B------:R-:W-:Y:S01]  /*4f90*/  IMAD.MOV.U32 R21, RZ, RZ, 0x2 ;  /* 0x00000002ff157424 */ /* 0x000fe200078e00ff */
[----:B------:R-:W-:Y:S02]  /*4fa0*/  I2FP.F32.U32 R17, R17 ;  /* 0x0000001100117245 */ /* 0x000fe40000201000 */
        /* <DEDUP_REMOVED lines=11> */
.L_x_11367:
        /* <DEDUP_REMOVED lines=12> */
.L_x_11368:
        /* <DEDUP_REMOVED lines=60> */
.L_x_11366:
[----:B------:R-:W-:Y:S01]  /*54e0*/  ISETP.NE.AND P0, PT, R21, 0x1, PT ;  /* 0x000000011500780c */ /* 0x000fe20003f05270 */
[----:B------:R-:W-:Y:S01]  /*54f0*/  FMUL.FTZ R26, R11, UR5 ;  /* 0x000000050b1a7c20 */ /* 0x000fe20008410000 */
        /* <DEDUP_REMOVED lines=14> */
.L_x_11370:
        /* <DEDUP_REMOVED lines=12> */
.L_x_11371:
        /* <DEDUP_REMOVED lines=56> */
[----:B------:R-:W-:-:S04]  /*5a20*/  IADD3 R11, PT, PT, R55, -0x695add53, RZ ;  /* 0x96a522ad370b7810 */ /* 0x000fc80007ffe0ff */
[----:B------:R-:W-:Y:S01]  /*5a30*/  LOP3.LUT R120, R11, R120, R21, 0x96, !PT ;  /* 0x000000780b787212 */ /* 0x000fe200078e9615 */
[----:B------:R-:W-:Y:S02]  /*5a40*/  IMAD.MOV.U32 R11, RZ, RZ, R16 ;  /* 0x000000ffff0b7224 */ /* 0x000fe400078e0010 */
[----:B------:R-:W-:-:S07]  /*5a50*/  IMAD.MOV.U32 R16, RZ, RZ, R20 ;  /* 0x000000ffff107224 */ /* 0x000fce00078e0014 */
.L_x_11369:
[----:B------:R-:W-:Y:S01]  /*5a60*/  I2FP.F32.U32 R19, R11 ;  /* 0x0000000b00137245 */ /* 0x000fe20000201000 */
[----:B------:R-:W-:Y:S01]  /*5a70*/  FMUL.FTZ R11, R80, UR5 ;  /* 0x00000005500b7c20 */ /* 0x000fe20008410000 */
[----:B------:R-:W-:Y:S01]  /*5a80*/  FSETP.GTU.FTZ.AND P6, PT, R14, UR4, PT ;  /* 0x000000040e007c0b */ /* 0x000fe2000bfdc000 */
[----:B------:R-:W-:Y:S01]  /*5a90*/  FMUL.FTZ R14, R81, UR5 ;  /* 0x00000005510e7c20 */ /* 0x000fe20008410000 */
[----:B------:R-:W-:Y:S01]  /*5aa0*/  FSETP.GTU.FTZ.AND P0, PT, R15, UR4, PT ;  /* 0x000000040f007c0b */ /* 0x000fe2000bf1c000 */
[----:B------:R-:W-:Y:S01]  /*5ab0*/  FFMA.FTZ R19, R19, R0, 1.1641532182693481445e-10 ;  /* 0x2f00000013137423 */ /* 0x000fe20000010000 */
[----:B------:R-:W-:Y:S01]  /*5ac0*/  FSEL R15, R11, RZ, !P6 ;  /* 0x000000ff0b0f7208 */ /* 0x000fe20007000000 */
[----:B------:R-:W-:Y:S01]  /*5ad0*/  FMUL.FTZ R11, R82, UR5 ;  /* 0x00000005520b7c20 */ /* 0x000fe20008410000 */
[----:B------:R-:W-:Y:S02]  /*5ae0*/  SEL R20, RZ, 0x1, P6 ;  /* 0x00000001ff147807 */ /* 0x000fe40003000000 */
[----:B------:R-:W-:Y:S01]  /*5af0*/  FSETP.GTU.FTZ.AND P6, PT, R17, UR4, PT ;  /* 0x0000000411007c0b */ /* 0x000fe2000bfdc000 */
[----:B------:R-:W-:Y:S01]  /*5b00*/  FMUL.FTZ R17, R83, UR5 ;  /* 0x0000000553117c20 */ /* 0x000fe20008410000 */
[----:B------:R-:W-:-:S02]  /*5b10*/  FSEL R14, R14, RZ, !P0 ;  /* 0x000000ff0e0e7208 */ /* 0x000fc40004000000 */
[----:B------:R-:W-:Y:S02]  /*5b20*/  FSEL R9, R9, RZ, P3 ;  /* 0x000000ff09097208 */ /* 0x000fe40001800000 */
[----:B------:R-:W-:Y:S02]  /*5b30*/  SEL R21, RZ, 0x1, P0 ;  /* 0x00000001ff157807 */ /* 0x000fe40000000000 */
[----:B------:R-:W-:Y:S01]  /*5b40*/  FSETP.GTU.FTZ.AND P0, PT, R19, UR4, PT ;  /* 0x0000000413007c0b */ /* 0x000fe2000bf1c000 */
[----:B------:R-:W-:Y:S01]  /*5b50*/  FADD.FTZ R9, R9, R14 ;  /* 0x0000000e09097221 */ /* 0x000fe20000010000 */
[----:B------:R-:W-:Y:S02]  /*5b60*/  FSEL R10, R10, RZ, P4 ;  /* 0x000000ff0a0a7208 */ /* 0x000fe40002000000 */
[----:B------:R-:W-:Y:S01]  /*5b70*/  FSEL R11, R11, RZ, !P6 ;  /* 0x000000ff0b0b7208 */ /* 0x000fe20007000000 */
[----:B------:R-:W-:Y:S01]  /*5b80*/  @P1 FADD.FTZ R9, R5, R9 ;  /* 0x0000000905091221 */ /* 0x000fe20000010000 */
[----:B------:R-:W-:-:S02]  /*5b90*/  FSEL R8, R8, RZ, P2 ;  /* 0x000000ff08087208 */ /* 0x000fc40001000000 */
[----:B------:R-:W-:Y:S01]  /*5ba0*/  FSEL R18, R26, RZ, P5 ;  /* 0x000000ff1a127208 */ /* 0x000fe20002800000 */
[----:B------:R-:W-:Y:S01]  /*5bb0*/  FADD.FTZ R10, R10, R11 ;  /* 0x0000000b0a0a7221 */ /* 0x000fe20000010000 */
[----:B------:R-:W-:Y:S01]  /*5bc0*/  FSEL R17, R17, RZ, !P0 ;  /* 0x000000ff11117208 */ /* 0x000fe20004000000 */
[----:B------:R-:W-:Y:S01]  /*5bd0*/  FADD.FTZ R8, R8, R15 ;  /* 0x0000000f08087221 */ /* 0x000fe20000010000 */
[----:B------:R-:W-:Y:S01]  /*5be0*/  SEL R14, RZ, 0x1, P6 ;  /* 0x00000001ff0e7807 */ /* 0x000fe20003000000 */
[----:B------:R-:W-:Y:S01]  /*5bf0*/  @P1 FADD.FTZ R10, R6, R10 ;  /* 0x0000000a060a1221 */ /* 0x000fe20000010000 */
[----:B------:R-:W-:Y:S01]  /*5c00*/  PRMT R76, R20, 0x7610, R76 ;  /* 0x00007610144c7816 */ /* 0x000fe2000000004c */
[----:B------:R-:W-:Y:S01]  /*5c10*/  FADD.FTZ R11, R17, R18 ;  /* 0x00000012110b7221 */ /* 0x000fe20000010000 */
[----:B------:R-:W-:Y:S01]  /*5c20*/  PRMT R78, R14, 0x7610, R78 ;  /* 0x000076100e4e7816 */ /* 0x000fe2000000004e */
[----:B------:R-:W-:Y:S01]  /*5c30*/  @P1 FADD.FTZ R8, R4, R8 ;  /* 0x0000000804081221 */ /* 0x000fe20000010000 */
[----:B------:R-:W-:Y:S01]  /*5c40*/  SEL R14, RZ, 0x1, P0 ;  /* 0x00000001ff0e7807 */ /* 0x000fe20000000000 */
[----:B------:R-:W-:Y:S01]  /*5c50*/  @P1 FADD.FTZ R11, R7, R11 ;  /* 0x0000000b070b1221 */ /* 0x000fe20000010000 */
[----:B------:R-:W-:-:S02]  /*5c60*/  PRMT R77, R21, 0x7610, R77 ;  /* 0x00007610154d7816 */ /* 0x000fc4000000004d */
[----:B------:R-:W-:-:S07]  /*5c70*/  PRMT R79, R14, 0x7610, R79 ;  /* 0x000076100e4f7816 */ /* 0x000fce000000004f */
.L_x_11347:
[----:B------:R-:W0:Y:S01]  /*5c80*/  LDC.64 R56, c[0x0][0x3a8] ;  /* 0x0000ea00ff387b82 */ /* 0x000e220000000a00 */
[----:B------:R-:W-:Y:S01]  /*5c90*/  ISETP.NE.U32.AND P0, PT, R12, RZ, PT ;  /* 0x000000ff0c00720c */ /* 0x000fe20003f05070 */
[----:B------:R-:W-:Y:S01]  /*5ca0*/  VIADD R69, R61, 0x100 ;  /* 0x000001003d457836 */ /* 0x000fe20000000000 */
[----:B------:R-:W-:Y:S02]  /*5cb0*/  SEL R12, RZ, 0x1000000, !P5 ;  /* 0x01000000ff0c7807 */ /* 0x000fe40006800000 */
[----:B------:R-:W-:Y:S02]  /*5cc0*/  ISETP.NE.AND.EX P0, PT, R13, RZ, PT, P0 ;  /* 0x000000ff0d00720c */ /* 0x000fe40003f05300 */
[----:B------:R-:W-:Y:S01]  /*5cd0*/  SEL R13, RZ, 0x10000, !P4 ;  /* 0x00010000ff0d7807 */ /* 0x000fe20006000000 */
[----:B------:R-:W1:Y:S01]  /*5ce0*/  LDC.64 R58, c[0x0][0x3b0] ;  /* 0x0000ec00ff3a7b82 */ /* 0x000e620000000a00 */
[----:B------:R-:W-:-:S04]  /*5cf0*/  SEL R14, RZ, 0x100, !P3 ;  /* 0x00000100ff0e7807 */ /* 0x000fc80005800000 */
[----:B------:R-:W-:Y:S02]  /*5d00*/  IADD3 R12, PT, PT, R14, R12, R13 ;  /* 0x0000000c0e0c7210 */ /* 0x000fe40007ffe00d */
[----:B------:R-:W-:Y:S01]  /*5d10*/  SEL R13, RZ, 0x1, !P2 ;  /* 0x00000001ff0d7807 */ /* 0x000fe20005000000 */
[----:B------:R-:W2:Y:S04]  /*5d20*/  @P1 LDC.64 R18, c[0x0][0x3a0] ;  /* 0x0000e800ff121b82 */ /* 0x000ea80000000a00 */
[----:B------:R-:W-:Y:S02]  /*5d30*/  IMAD.IADD R17, R12, 0x1, R13 ;  /* 0x000000010c117824 */ /* 0x000fe400078e020d */
[----:B------:R-:W-:Y:S02]  /*5d40*/  IMAD.WIDE.U32 R12, R69, 0x10, R28 ;  /* 0x00000010450c7825 */ /* 0x000fe400078e001c */
[----:B------:R-:W3:Y:S02]  /*5d50*/  @P0 LDC.64 R20, c[0x0][0x398] ;  /* 0x0000e600ff140b82 */ /* 0x000ee40000000a00 */
[----:B0-----:R-:W-:-:S05]  /*5d60*/  IMAD.WIDE.U32 R14, R61, 0x10, R56 ;  /* 0x000000103d0e7825 */ /* 0x001fca00078e0038 */
[----:B------:R0:W-:Y:S01]  /*5d70*/  STG.E.128 desc[UR8][R14.64], R8 ;  /* 0x000000080e007986 */ /* 0x0001e2000c101d08 */
[----:B-1----:R-:W-:-:S05]  /*5d80*/  IMAD.WIDE.U32 R22, R61, 0x4, R58 ;  /* 0x000000043d167825 */ /* 0x002fca00078e003a */
[----:B------:R0:W-:Y:S01]  /*5d90*/  STG.E desc[UR8][R22.64], R17 ;  /* 0x0000001116007986 */ /* 0x0001e2000c101908 */
[----:B--2---:R-:W-:-:S04]  /*5da0*/  @P1 IMAD.WIDE.U32 R18, R69, 0x10, R18 ;  /* 0x0000001045121825 */ /* 0x004fc800078e0012 */
[----:B---3--:R-:W-:Y:S01]  /*5db0*/  @P0 IMAD.WIDE.U32 R20, R69, 0x10, R20 ;  /* 0x0000001045140825 */ /* 0x008fe200078e0014 */
[----:B0-----:R-:W-:Y:S06]  /*5dc0*/  @!P0 BRA `(.L_x_11372) ;  /* 0x00000000002c8947 */ /* 0x001fec0003800000 */
[----:B------:R-:W0:Y:S01]  /*5dd0*/  LDC.64 R14, c[0x0][0x3b8] ;  /* 0x0000ee00ff0e7b82 */ /* 0x000e220000000a00 */
[----:B------:R-:W-:Y:S02]  /*5de0*/  SHF.L.U32 R22, R78, 0x10, RZ ;  /* 0x000000104e167819 */ /* 0x000fe400000006ff */
[----:B------:R-:W-:Y:S02]  /*5df0*/  LOP3.LUT R17, R79, 0xffff, RZ, 0xc0, !PT ;  /* 0x0000ffff4f117812 */ /* 0x000fe400078ec0ff */
[----:B------:R-:W-:Y:S02]  /*5e00*/  LOP3.LUT R22, R22, 0xff0000, RZ, 0xc0, !PT ;  /* 0x00ff000016167812 */ /* 0x000fe400078ec0ff */
[----:B------:R-:W-:-:S03]  /*5e10*/  LOP3.LUT R24, R77, 0xff, RZ, 0xc0, !PT ;  /* 0x000000ff4d187812 */ /* 0x000fc600078ec0ff */
[----:B------:R-:W-:Y:S01]  /*5e20*/  IMAD R17, R17, 0x1000000, R22 ;  /* 0x0100000011117824 */ /* 0x000fe200078e0216 */
[----:B------:R-:W-:-:S03]  /*5e30*/  LOP3.LUT R22, R76, 0xff, RZ, 0xc0, !PT ;  /* 0x000000ff4c167812 */ /* 0x000fc600078ec0ff */
[----:B------:R-:W-:-:S05]  /*5e40*/  IMAD R17, R24, 0x100, R17 ;  /* 0x0000010018117824 */ /* 0x000fca00078e0211 */
[----:B------:R-:W-:Y:S01]  /*5e50*/  IADD3 R17, PT, PT, R17, R22, RZ ;  /* 0x0000001611117210 */ /* 0x000fe20007ffe0ff */
[----:B0-----:R-:W-:-:S05]  /*5e60*/  IMAD.WIDE.U32 R14, R61, 0x4, R14 ;  /* 0x000000043d0e7825 */ /* 0x001fca00078e000e */
[----:B------:R0:W-:Y:S02]  /*5e70*/  STG.E desc[UR8][R14.64], R17 ;  /* 0x000000110e007986 */ /* 0x0001e4000c101908 */
.L_x_11372:
[----:B------:R1:W5:Y:S04]  /*5e80*/  @P0 LDG.E.128 R80, desc[UR8][R20.64] ;  /* 0x0000000814500981 */ /* 0x000368000c1e1d00 */
[----:B------:R1:W5:Y:S04]  /*5e90*/  @P1 LDG.E.128 R4, desc[UR8][R18.64] ;  /* 0x0000000812041981 */ /* 0x000368000c1e1d00 */
[----:B0-----:R-:W5:Y:S01]  /*5ea0*/  LDG.E.128 R12, desc[UR8][R12.64] ;  /* 0x000000080c0c7981 */ /* 0x001f62000c1e1d00 */
        /* <DEDUP_REMOVED lines=16> */
.L_x_11375:
        /* <DEDUP_REMOVED lines=12> */
.L_x_11376:
        /* <DEDUP_REMOVED lines=56> */
[----:B------:R-:W-:-:S05]  /*63f0*/  VIADD R17, R55, 0x96a522ad ;  /* 0x96a522ad37117836 */ /* 0x000fca0000000000 */
[----:B------:R-:W-:Y:S01]  /*6400*/  LOP3.LUT R120, R17, R120, R21, 0x96, !PT ;  /* 0x0000007811787212 */ /* 0x000fe200078e9615 */
[----:B------:R-:W-:-:S07]  /*6410*/  IMAD.MOV.U32 R17, RZ, RZ, R16 ;  /* 0x000000ffff117224 */ /* 0x000fce00078e0010 */
.L_x_11374:
[----:B------:R-:W-:Y:S01]  /*6420*/  ISETP.NE.AND P3, PT, R18, 0x1, PT ;  /* 0x000000011200780c */ /* 0x000fe20003f65270 */
[----:B-----5:R-:W-:Y:S01]  /*6430*/  FMUL.FTZ R12, R12, UR5 ;  /* 0x000000050c0c7c20 */ /* 0x020fe20008410000 */
        /* <DEDUP_REMOVED lines=14> */
.L_x_11378:
        /* <DEDUP_REMOVED lines=12> */
.L_x_11379:
        /* <DEDUP_REMOVED lines=59> */
[----:B------:R-:W-:-:S07]  /*6990*/  MOV R20, R18 ;  /* 0x0000001200147202 */ /* 0x000fce0000000f00 */
.L_x_11377:
        /* <DEDUP_REMOVED lines=14> */
.L_x_11381:
        /* <DEDUP_REMOVED lines=12> */
.L_x_11382:
        /* <DEDUP_REMOVED lines=60> */
.L_x_11380:
[----:B------:R-:W-:Y:S01]  /*6f00*/  ISETP.NE.AND P4, PT, R21, 0x1, PT ;  /* 0x000000011500780c */ /* 0x000fe20003f85270 */
[----:B------:R-:W-:Y:S01]  /*6f10*/  FMUL.FTZ R13, R13, UR5 ;  /* 0x000000050d0d7c20 */ /* 0x000fe20008410000 */
[----:B------:R-:W-:Y:S01]  /*6f20*/  I2FP.F32.U32 R17, R18 ;  /* 0x0000001200117245 */ /* 0x000fe20000201000 */
[----:B------:R-:W-:-:S04]  /*6f30*/  HFMA2 R19, -RZ, RZ, 0, 1.1920928955078125e-07 ;  /* 0x00000002ff137431 */ /* 0x000fc800000001ff */
        /* <DEDUP_REMOVED lines=12> */
.L_x_11384:
        /* <DEDUP_REMOVED lines=12> */
.L_x_11385:
        /* <DEDUP_REMOVED lines=60> */
.L_x_11383:
        /* <DEDUP_REMOVED lines=14> */
.L_x_11387:
        /* <DEDUP_REMOVED lines=12> */
.L_x_11388:
        /* <DEDUP_REMOVED lines=60> */
.L_x_11386:
[----:B------:R-:W-:Y:S01]  /*79e0*/  ISETP.NE.AND P5, PT, R21, 0x1, PT ;  /* 0x000000011500780c */ /* 0x000fe20003fa5270 */
[----:B------:R-:W-:Y:S01]  /*79f0*/  FMUL.FTZ R14, R14, UR5 ;  /* 0x000000050e0e7c20 */ /* 0x000fe20008410000 */
        /* <DEDUP_REMOVED lines=14> */
.L_x_11390:
        /* <DEDUP_REMOVED lines=12> */
.L_x_11391:
        /* <DEDUP_REMOVED lines=60> */
.L_x_11389:
        /* <DEDUP_REMOVED lines=14> */
.L_x_11393:
        /* <DEDUP_REMOVED lines=12> */
.L_x_11394:
        /* <DEDUP_REMOVED lines=45> */
[----:B------:R-:W-:Y:S01]  /*83d0*/  LOP3.LUT R22, R19, R22, R27, 0x96, !PT ;  /* 0x0000001613167212 */ /* 0x000fe200078e961b */
[----:B------:R-:W-:Y:S02]  /*83e0*/  VIADD R19, R54, 0xf1bbcdc8 ;  /* 0xf1bbcdc836137836 */ /* 0x000fe40000000000 */
[----:B------:R-:W-:Y:S01]  /*83f0*/  IMAD.WIDE.U32 R120, R21, -0x2daee0ad, RZ ;  /* 0xd2511f5315787825 */ /* 0x000fe200078e00ff */
[----:B------:R-:W-:-:S03]  /*8400*/  IADD3 R21, PT, PT, R55, -0x24c28bd8, RZ ;  /* 0xdb3d742837157810 */ /* 0x000fc60007ffe0ff */
[----:B------:R-:W-:Y:S01]  /*8410*/  IMAD.WIDE.U32 R22, R22, -0x326172a9, RZ ;  /* 0xcd9e8d5716167825 */ /* 0x000fe200078e00ff */
[----:B------:R-:W-:-:S04]  /*8420*/  LOP3.LUT R21, R21, R26, R121, 0x96, !PT ;  /* 0x0000001a15157212 */ /* 0x000fc800078e9679 */
[----:B------:R-:W-:Y:S01]  /*8430*/  LOP3.LUT R19, R19, R30, R23, 0x96, !PT ;  /* 0x0000001e13137212 */ /* 0x000fe200078e9617 */
[----:B------:R-:W-:-:S04]  /*8440*/  IMAD.WIDE.U32 R122, R21, -0x326172a9, RZ ;  /* 0xcd9e8d57157a7825 */ /* 0x000fc800078e00ff */
[----:B------:R-:W-:Y:S02]  /*8450*/  HFMA2 R23, -RZ, RZ, 0, 0 ;  /* 0x00000000ff177431 */ /* 0x000fe400000001ff */
[----:B------:R-:W-:Y:S01]  /*8460*/  IMAD.WIDE.U32 R24, R19, -0x2daee0ad, RZ ;  /* 0xd2511f5313187825 */ /* 0x000fe200078e00ff */
[----:B------:R-:W-:Y:S02]  /*8470*/  IADD3 R19, PT, PT, R55, -0x695add53, RZ ;  /* 0x96a522ad37137810 */ /* 0x000fe40007ffe0ff */
[----:B------:R-:W-:Y:S01]  /*8480*/  LOP3.LUT R119, R119, R22, R123, 0x96, !PT ;  /* 0x0000001677777212 */ /* 0x000fe200078e967b */
[----:B------:R-:W-:Y:S01]  /*8490*/  IMAD.MOV.U32 R21, RZ, RZ, R20 ;  /* 0x000000ffff157224 */ /* 0x000fe200078e0014 */
[----:B------:R-:W-:Y:S01]  /*84a0*/  LOP3.LUT R120, R19, R120, R25, 0x96, !PT ;  /* 0x0000007813787212 */ /* 0x000fe200078e9619 */
[----:B------:R-:W-:-:S07]  /*84b0*/  IMAD.MOV.U32 R20, RZ, RZ, R24 ;  /* 0x000000ffff147224 */ /* 0x000fce00078e0018 */
.L_x_11392:
[----:B------:R-:W-:Y:S01]  /*84c0*/  ISETP.NE.AND P6, PT, R23, 0x1, PT ;  /* 0x000000011700780c */ /* 0x000fe20003fc5270 */
[----:B------:R-:W-:Y:S01]  /*84d0*/  FMUL.FTZ R60, R15, UR5 ;  /* 0x000000050f3c7c20 */ /* 0x000fe20008410000 */
        /* <DEDUP_REMOVED lines=14> */
.L_x_11396:
        /* <DEDUP_REMOVED lines=14> */
.L_x_11397:
        /* <DEDUP_REMOVED lines=58> */
[----:B------:R-:W-:Y:S02]  /*8a40*/  LOP3.LUT R119, R119, R22, R123, 0x96, !PT ;  /* 0x0000001677777212 */ /* 0x000fe400078e967b */
[----:B------:R-:W-:-:S07]  /*8a50*/  MOV R20, R24 ;  /* 0x0000001800147202 */ /* 0x000fce0000000f00 */
.L_x_11395:
[----:B------:R-:W-:Y:S01]  /*8a60*/  FMUL.FTZ R19, R80, UR5 ;  /* 0x0000000550137c20 */ /* 0x000fe20008410000 */
[----:B------:R-:W-:Y:S01]  /*8a70*/  FSETP.GTU.FTZ.AND P6, PT, R16, UR4, PT ;  /* 0x0000000410007c0b */ /* 0x000fe2000bfdc000 */
[----:B------:R-:W-:Y:S01]  /*8a80*/  FMUL.FTZ R16, R81, UR5 ;  /* 0x0000000551107c20 */ /* 0x000fe20008410000 */
[----:B------:R-:W-:Y:S01]  /*8a90*/  I2FP.F32.U32 R15, R15 ;  /* 0x0000000f000f7245 */ /* 0x000fe20000201000 */
[----:B------:R-:W-:Y:S01]  /*8aa0*/  FMUL.FTZ R23, R82, UR5 ;  /* 0x0000000552177c20 */ /* 0x000fe20008410000 */
[----:B------:R-:W-:Y:S02]  /*8ab0*/  FSEL R19, R19, RZ, !P6 ;  /* 0x000000ff13137208 */ /* 0x000fe40007000000 */
[----:B------:R-:W-:Y:S02]  /*8ac0*/  SEL R21, RZ, 0x1, P6 ;  /* 0x00000001ff157807 */ /* 0x000fe40003000000 */
[----:B------:R-:W-:Y:S01]  /*8ad0*/  FSETP.GTU.FTZ.AND P6, PT, R17, UR4, PT ;  /* 0x0000000411007c0b */ /* 0x000fe2000bfdc000 */
[----:B------:R-:W-:Y:S01]  /*8ae0*/  FFMA.FTZ R17, R15, R0, 1.1641532182693481445e-10 ;  /* 0x2f0000000f117423 */ /* 0x000fe20000010000 */
[----:B------:R-:W-:-:S02]  /*8af0*/  FSEL R14, R14, RZ, P4 ;  /* 0x000000ff0e0e7208 */ /* 0x000fc40002000000 */
[----:B------:R-:W-:Y:S02]  /*8b00*/  FSEL R16, R16, RZ, !P6 ;  /* 0x000000ff10107208 */ /* 0x000fe40007000000 */
[----:B------:R-:W-:Y:S02]  /*8b10*/  SEL R22, RZ, 0x1, P6 ;  /* 0x00000001ff167807 */ /* 0x000fe40003000000 */
[----:B------:R-:W-:Y:S02]  /*8b20*/  FSETP.GTU.FTZ.AND P6, PT, R18, UR4, PT ;  /* 0x0000000412007c0b */ /* 0x000fe4000bfdc000 */
[----:B------:R-:W-:Y:S02]  /*8b30*/  FSEL R13, R13, RZ, P3 ;  /* 0x000000ff0d0d7208 */ /* 0x000fe40001800000 */
[----:B------:R-:W-:Y:S02]  /*8b40*/  FSEL R15, R23, RZ, !P6 ;  /* 0x000000ff170f7208 */ /* 0x000fe40007000000 */
[----:B------:R-:W-:Y:S01]  /*8b50*/  SEL R23, RZ, 0x1, P6 ;  /* 0x00000001ff177807 */ /* 0x000fe20003000000 */
[----:B------:R-:W-:Y:S01]  /*8b60*/  FADD.FTZ R13, R13, R16 ;  /* 0x000000100d0d7221 */ /* 0x000fe20000010000 */
[----:B------:R-:W-:Y:S01]  /*8b70*/  FSETP.GTU.FTZ.AND P6, PT, R17, UR4, PT ;  /* 0x0000000411007c0b */ /* 0x000fe2000bfdc000 */
[----:B------:R-:W-:Y:S01]  /*8b80*/  FMUL.FTZ R17, R83, UR5 ;  /* 0x0000000553117c20 */ /* 0x000fe20008410000 */
[----:B------:R-:W-:Y:S01]  /*8b90*/  FSEL R12, R12, RZ, P2 ;  /* 0x000000ff0c0c7208 */ /* 0x000fe20001000000 */
[----:B------:R-:W-:Y:S01]  /*8ba0*/  FADD.FTZ R14, R14, R15 ;  /* 0x0000000f0e0e7221 */ /* 0x000fe20000010000 */
[----:B------:R-:W-:Y:S01]  /*8bb0*/  FSEL R18, R60, RZ, P5 ;  /* 0x000000ff3c127208 */ /* 0x000fe20002800000 */
[----:B------:R-:W-:Y:S01]  /*8bc0*/  @P1 FADD.FTZ R13, R5, R13 ;  /* 0x0000000d050d1221 */ /* 0x000fe20000010000 */
        /* <DEDUP_REMOVED lines=8> */
[----:B------:R-:W-:Y:S01]  /*8c50*/  PRMT R78, R23, 0x7610, R78 ;  /* 0x00007610174e7816 */ /* 0x000fe2000000004e */
[----:B------:R-:W-:Y:S01]  /*8c60*/  @P1 FADD.FTZ R15, R7, R15 ;  /* 0x0000000f070f1221 */ /* 0x000fe20000010000 */
[----:B------:R-:W-:Y:S01]  /*8c70*/  PRMT R79, R16, 0x7610, R79 ;  /* 0x00007610104f7816 */ /* 0x000fe2000000004f */
[----:B------:R-:W-:Y:S06]  /*8c80*/  BRA `(.L_x_11398) ;  /* 0x0000001400ac7947 */ /* 0x000fec0003800000 */
.L_x_11373:
        /* <DEDUP_REMOVED lines=15> */
.L_x_11400:
        /* <DEDUP_REMOVED lines=12> */
.L_x_11401:
        /* <DEDUP_REMOVED lines=56> */
[----:B------:R-:W-:-:S03]  /*91c0*/  IMAD.MOV.U32 R18, RZ, RZ, RZ ;  /* 0x000000ffff127224 */ /* 0x000fc600078e00ff */
[----:B------:R-:W-:Y:S02]  /*91d0*/  LOP3.LUT R120, R17, R120, R21, 0x96, !PT ;  /* 0x0000007811787212 */ /* 0x000fe400078e9615 */
[----:B------:R-:W-:-:S07]  /*91e0*/  MOV R17, R16 ;  /* 0x0000001000117202 */ /* 0x000fce0000000f00 */
.L_x_11399:
        /* <DEDUP_REMOVED lines=15> */
.L_x_11403:
        /* <DEDUP_REMOVED lines=12> */
.L_x_11404:
[----:B------:R-:W-:Y:S01]  /*93a0*/  IMAD.WIDE.U32 R18, R124, -0x326172a9, RZ ;  /* 0xcd9e8d577c127825 */ /* 0x000fe200078e00ff */
[----:B------:R-:W-:Y:S02]  /*93b0*/  LOP3.LUT R24, R73, R17, R55, 0x96, !PT ;  /* 0x0000001149187212 */ /* 0x000fe400078e9637 */
[C---:B------:R-:W-:Y:S01]  /*93c0*/  IADD3 R17, PT, PT, R54.reuse, -0x61c88647, RZ ;  /* 0x9e3779b936117810 */ /* 0x040fe20007ffe0ff */
        /* <DEDUP_REMOVED lines=57> */
.L_x_11402:
[----:B------:R-:W-:Y:S01]  /*9760*/  ISETP.NE.AND P4, PT, R19, 0x1, PT ;  /* 0x000000011300780c */ /* 0x000fe20003f85270 */
[----:B------:R-:W-:Y:S01]  /*9770*/  HFMA2 R18, -RZ, RZ, 0, 1.1920928955078125e-07 ;  /* 0x00000002ff127431 */ /* 0x000fe200000001ff */
        /* <DEDUP_REMOVED lines=13> */
.L_x_11406:
        /* <DEDUP_REMOVED lines=12> */
.L_x_11407:
        /* <DEDUP_REMOVED lines=8> */
[C---:B------:R-:W-:Y:S02]  /*9990*/  VIADD R21, R54.reuse, 0x3c6ef372 ;  /* 0x3c6ef37236157836 */ /* 0x040fe40000000000 */
        /* <DEDUP_REMOVED lines=42> */
[----:B------:R-:W-:-:S03]  /*9c40*/  IMAD.WIDE.U32 R122, R21, -0x326172a9, RZ ;  /* 0xcd9e8d57157a7825 */ /* 0x000fc600078e00ff */
[----:B------:R-:W-:Y:S02]  /*9c50*/  LOP3.LUT R19, R19, R24, R17, 0x96, !PT ;  /* 0x0000001813137212 */ /* 0x000fe400078e9611 */
[----:B------:R-:W-:Y:S01]  /*9c60*/  LOP3.LUT R119, R119, R16, R123, 0x96, !PT ;  /* 0x0000001077777212 */ /* 0x000fe200078e967b */
[----:B------:R-:W-:Y:S01]  /*9c70*/  IMAD.MOV.U32 R16, RZ, RZ, R20 ;  /* 0x000000ffff107224 */ /* 0x000fe200078e0014 */
[----:B------:R-:W-:Y:S01]  /*9c80*/  IADD3 R17, PT, PT, R55, -0x695add53, RZ ;  /* 0x96a522ad37117810 */ /* 0x000fe20007ffe0ff */
[----:B------:R-:W-:-:S04]  /*9c90*/  IMAD.WIDE.U32 R18, R19, -0x2daee0ad, RZ ;  /* 0xd2511f5313127825 */ /* 0x000fc800078e00ff */
[----:B------:R-:W-:Y:S02]  /*9ca0*/  IMAD.MOV.U32 R20, RZ, RZ, R18 ;  /* 0x000000ffff147224 */ /* 0x000fe400078e0012 */
[----:B------:R-:W-:Y:S01]  /*9cb0*/  HFMA2 R18, -RZ, RZ, 0, 0 ;  /* 0x00000000ff127431 */ /* 0x000fe200000001ff */
[----:B------:R-:W-:-:S07]  /*9cc0*/  LOP3.LUT R120, R17, R120, R19, 0x96, !PT ;  /* 0x0000007811787212 */ /* 0x000fce00078e9613 */
.L_x_11405:
        /* <DEDUP_REMOVED lines=15> */
.L_x_11409:
        /* <DEDUP_REMOVED lines=12> */
.L_x_11410:
        /* <DEDUP_REMOVED lines=58> */
[----:B------:R-:W-:Y:S02]  /*a220*/  LOP3.LUT R120, R17, R120, R19, 0x96, !PT ;  /* 0x0000007811787212 */ /* 0x000fe400078e9613 */
[----:B------:R-:W-:-:S07]  /*a230*/  MOV R20, R18 ;  /* 0x0000001200147202 */ /* 0x000fce0000000f00 */
.L_x_11408:
        /* <DEDUP_REMOVED lines=8> */
[----:B------:R-:W-:Y:S01]  /*a2c0*/  FSETP.GTU.FTZ.AND P6, PT, R17, UR4, PT ;  /* 0x0000000411007c0b */ /* 0x000fe2000bfdc000 */
[----:B------:R-:W-:Y:S01]  /*a2d0*/  @P1 FADD.FTZ R14, R6, R14 ;  /* 0x0000000e060e1221 */ /* 0x000fe20000010000 */
[----:B------:R-:W-:Y:S01]  /*a2e0*/  FSEL R13, R13, RZ, P3 ;  /* 0x000000ff0d0d7208 */ /* 0x000fe20001800000 */
[----:B------:R-:W-:Y:S01]  /*a2f0*/  @P1 FADD.FTZ R12, R4, R12 ;  /* 0x0000000c040c1221 */ /* 0x000fe20000010000 */
[----:B------:R-:W-:-:S02]  /*a300*/  FSEL R15, R15, RZ, !P6 ;  /* 0x000000ff0f0f7208 */ /* 0x000fc40007000000 */
[----:B------:R-:W-:Y:S01]  /*a310*/  PLOP3.LUT P5, PT, P6, PT, PT, 0x8, 0x80 ;  /* 0x000000000080781c */ /* 0x000fe200037ae170 */
[----:B------:R-:W-:Y:S02]  /*a320*/  @P1 FADD.FTZ R13, R5, R13 ;  /* 0x0000000d050d1221 */ /* 0x000fe40000010000 */
[----:B------:R-:W-:-:S10]  /*a330*/  @P1 FADD.FTZ R15, R7, R15 ;  /* 0x0000000f070f1221 */ /* 0x000fd40000010000 */
.L_x_11398:
[----:B------:R-:W-:Y:S01]  /*a340*/  SEL R16, RZ, 0x1000000, !P5 ;  /* 0x01000000ff107807 */ /* 0x000fe20006800000 */
[----:B------:R-:W-:Y:S01]  /*a350*/  IMAD.WIDE.U32 R26, R69, 0x4, R58 ;  /* 0x00000004451a7825 */ /* 0x000fe200078e003a */
[----:B------:R-:W-:Y:S01]  /*a360*/  SEL R17, RZ, 0x10000, !P4 ;  /* 0x00010000ff117807 */ /* 0x000fe20006000000 */
[----:B------:R-:W0:Y:S01]  /*a370*/  @P0 LDC.64 R22, c[0x0][0x398] ;  /* 0x0000e600ff160b82 */ /* 0x000e220000000a00 */
[----:B------:R-:W-:Y:S01]  /*a380*/  SEL R18, RZ, 0x100, !P3 ;  /* 0x00000100ff127807 */ /* 0x000fe20005800000 */
[----:B------:R-:W-:-:S03]  /*a390*/  VIADD R71, R61, 0x200 ;  /* 0x000002003d477836 */ /* 0x000fc60000000000 */
[----:B------:R-:W-:Y:S01]  /*a3a0*/  IADD3 R16, PT, PT, R18, R16, R17 ;  /* 0x0000001012107210 */ /* 0x000fe20007ffe011 */
[----:B------:R-:W-:Y:S01]  /*a3b0*/  IMAD.WIDE.U32 R18, R69, 0x10, R56 ;  /* 0x0000001045127825 */ /* 0x000fe200078e0038 */
[----:B------:R-:W-:Y:S01]  /*a3c0*/  SEL R17, RZ, 0x1, !P2 ;  /* 0x00000001ff117807 */ /* 0x000fe20005000000 */
[----:B------:R-:W1:Y:S03]  /*a3d0*/  @P1 LDC.64 R24, c[0x0][0x3a0] ;  /* 0x0000e800ff181b82 */ /* 0x000e660000000a00 */
[----:B------:R-:W-:Y:S01]  /*a3e0*/  IADD3 R21, PT, PT, R16, R17, RZ ;  /* 0x0000001110157210 */ /* 0x000fe20007ffe0ff */
[----:B------:R2:W-:Y:S01]  /*a3f0*/  STG.E.128 desc[UR8][R18.64], R12 ;  /* 0x0000000c12007986 */ /* 0x0005e2000c101d08 */
[----:B------:R-:W-:-:S03]  /*a400*/  IMAD.WIDE.U32 R16, R71, 0x10, R28 ;  /* 0x0000001047107825 */ /* 0x000fc600078e001c */
[----:B------:R2:W-:Y:S01]  /*a410*/  STG.E desc[UR8][R26.64], R21 ;  /* 0x000000151a007986 */ /* 0x0005e2000c101908 */
[----:B0-----:R-:W-:-:S04]  /*a420*/  @P0 IMAD.WIDE.U32 R22, R71, 0x10, R22 ;  /* 0x0000001047160825 */ /* 0x001fc800078e0016 */
[----:B-1----:R-:W-:Y:S01]  /*a430*/  @P1 IMAD.WIDE.U32 R24, R71, 0x10, R24 ;  /* 0x0000001047181825 */ /* 0x002fe200078e0018 */
[----:B--2---:R-:W-:Y:S06]  /*a440*/  @!P0 BRA `(.L_x_11411) ;  /* 0x00000000002c8947 */ /* 0x004fec0003800000 */
[----:B------:R-:W0:Y:S01]  /*a450*/  LDC.64 R18, c[0x0][0x3b8] ;  /* 0x0000ee00ff127b82 */ /* 0x000e220000000a00 */
[----:B------:R-:W-:Y:S01]  /*a460*/  IMAD.U32 R26, R78, 0x10000, RZ ;  /* 0x000100004e1a7824 */ /* 0x000fe200078e00ff */
[----:B------:R-:W-:Y:S02]  /*a470*/  LOP3.LUT R21, R79, 0xffff, RZ, 0xc0, !PT ;  /* 0x0000ffff4f157812 */ /* 0x000fe400078ec0ff */
[----:B------:R-:W-:Y:S02]  /*a480*/  LOP3.LUT R30, R77, 0xff, RZ, 0xc0, !PT ;  /* 0x000000ff4d1e7812 */ /* 0x000fe400078ec0ff */
[----:B------:R-:W-:-:S05]  /*a490*/  LOP3.LUT R26, R26, 0xff0000, RZ, 0xc0, !PT ;  /* 0x00ff00001a1a7812 */ /* 0x000fca00078ec0ff */
[----:B------:R-:W-:Y:S01]  /*a4a0*/  IMAD R21, R21, 0x1000000, R26 ;  /* 0x0100000015157824 */ /* 0x000fe200078e021a */
[----:B------:R-:W-:-:S04]  /*a4b0*/  LOP3.LUT R26, R76, 0xff, RZ, 0xc0, !PT ;  /* 0x000000ff4c1a7812 */ /* 0x000fc800078ec0ff */
[----:B------:R-:W-:-:S05]  /*a4c0*/  LEA R21, R30, R21, 0x8 ;  /* 0x000000151e157211 */ /* 0x000fca00078e40ff */
[----:B------:R-:W-:Y:S02]  /*a4d0*/  IMAD.IADD R21, R21, 0x1, R26 ;  /* 0x0000000115157824 */ /* 0x000fe400078e021a */
[----:B0-----:R-:W-:-:S05]  /*a4e0*/  IMAD.WIDE.U32 R18, R69, 0x4, R18 ;  /* 0x0000000445127825 */ /* 0x001fca00078e0012 */
[----:B------:R0:W-:Y:S02]  /*a4f0*/  STG.E desc[UR8][R18.64], R21 ;  /* 0x0000001512007986 */ /* 0x0001e4000c101908 */
.L_x_11411:
        /* <DEDUP_REMOVED lines=19> */
.L_x_11414:
        /* <DEDUP_REMOVED lines=12> */
.L_x_11415:
        /* <DEDUP_REMOVED lines=54> */
[----:B------:R-:W-:Y:S02]  /*aa50*/  IADD3 R21, PT, PT, R55, -0x695add53, RZ ;  /* 0x96a522ad37157810 */ /* 0x000fe40007ffe0ff */
[----:B------:R-:W-:Y:S01]  /*aa60*/  LOP3.LUT R119, R119, R22, R123, 0x96, !PT ;  /* 0x0000001677777212 */ /* 0x000fe200078e967b */
[----:B------:R-:W-:Y:S01]  /*aa70*/  HFMA2 R22, -RZ, RZ, 0, 0 ;  /* 0x00000000ff167431 */ /* 0x000fe200000001ff */
[----:B------:R-:W-:Y:S01]  /*aa80*/  LOP3.LUT R120, R21, R120, R25, 0x96, !PT ;  /* 0x0000007815787212 */ /* 0x000fe200078e9619 */
[----:B------:R-:W-:-:S07]  /*aa90*/  IMAD.MOV.U32 R21, RZ, RZ, R20 ;  /* 0x000000ffff157224 */ /* 0x000fce00078e0014 */
.L_x_11413:
[----:B------:R-:W-:Y:S01]  /*aaa0*/  ISETP.NE.AND P3, PT, R22, 0x1, PT ;  /* 0x000000011600780c */ /* 0x000fe20003f65270 */
[----:B-----5:R-:W-:Y:S01]  /*aab0*/  FMUL.FTZ R16, R16, UR5 ;  /* 0x0000000510107c20 */ /* 0x020fe20008410000 */
        /* <DEDUP_REMOVED lines=14> */
.L_x_11417:
        /* <DEDUP_REMOVED lines=12> */
.L_x_11418:
        /* <DEDUP_REMOVED lines=59> */
[----:B------:R-:W-:-:S07]  /*b010*/  HFMA2 R23, -RZ, RZ, 0, 0 ;  /* 0x00000000ff177431 */ /* 0x000fce00000001ff */
.L_x_11416:
        /* <DEDUP_REMOVED lines=14> */
.L_x_11420:
        /* <DEDUP_REMOVED lines=12> */
.L_x_11421:
[----:B------:R-:W-:Y:S01]  /*b1c0*/  IMAD.WIDE.U32 R26, R124, -0x326172a9, RZ ;  /* 0xcd9e8d577c1a7825 */ /* 0x000fe200078e00ff */
[----:B------:R-:W-:Y:S02]  /*b1d0*/  LOP3.LUT R62, R73, R23, R55, 0x96, !PT ;  /* 0x00000017493e7212 */ /* 0x000fe400078e9637 */
[----:B------:R-:W-:Y:S01]  /*b1e0*/  IADD3 R21, PT, PT, R54, -0x61c88647, RZ ;  /* 0x9e3779b936157810 */ /* 0x000fe20007ffe0ff */
[----:B------:R-:W-:Y:S01]  /*b1f0*/  VIADD R23, R55, 0xbb67ae85 ;  /* 0xbb67ae8537177836 */ /* 0x000fe20000000000 */
[----:B------:R-:W-:Y:S01]  /*b200*/  LOP3.LUT R30, R75, R27, R54, 0x96, !PT ;  /* 0x0000001b4b1e7212 */ /* 0x000fe200078e9636 */
[----:B------:R-:W-:Y:S01]  /*b210*/  IMAD.WIDE.U32 R62, R62, -0x326172a9, RZ ;  /* 0xcd9e8d573e3e7825 */ /* 0x000fe200078e00ff */
[----:B------:R-:W-:Y:S02]  /*b220*/  IADD3 R25, PT, PT, R55, 0x76cf5d0a, RZ ;  /* 0x76cf5d0a37197810 */ /* 0x000fe40007ffe0ff */
[----:B------:R-:W-:Y:S01]  /*b230*/  IADD3 R119, PT, PT, R54, -0x700cb87f, RZ ;  /* 0x8ff3478136777810 */ /* 0x000fe20007ffe0ff */
        /* <DEDUP_REMOVED lines=48> */
[----:B------:R-:W-:-:S03]  /*b540*/  MOV R22, R24 ;  /* 0x0000001800167202 */ /* 0x000fc60000000f00 */
[----:B------:R-:W-:Y:S02]  /*b550*/  VIADD R21, R55, 0x96a522ad ;  /* 0x96a522ad37157836 */ /* 0x000fe40000000000 */
[----:B------:R-:W-:-:S03]  /*b560*/  IMAD.MOV.U32 R24, RZ, RZ, R26 ;  /* 0x000000ffff187224 */ /* 0x000fc600078e001a */
[----:B------:R-:W-:-:S07]  /*b570*/  LOP3.LUT R120, R21, R120, R27, 0x96, !PT ;  /* 0x0000007815787212 */ /* 0x000fce00078e961b */
.L_x_11419:
        /* <DEDUP_REMOVED lines=16> */
.L_x_11423:
        /* <DEDUP_REMOVED lines=12> */
.L_x_11424:
        /* <DEDUP_REMOVED lines=56> */
[----:B------:R-:W-:-:S05]  /*bac0*/  VIADD R21, R55, 0x96a522ad ;  /* 0x96a522ad37157836 */ /* 0x000fca0000000000 */
[----:B------:R-:W-:Y:S02]  /*bad0*/  LOP3.LUT R120, R21, R120, R27, 0x96, !PT ;  /* 0x0000007815787212 */ /* 0x000fe400078e961b */
[----:B------:R-:W-:Y:S01]  /*bae0*/  MOV R21, R24 ;  /* 0x0000001800157202 */ /* 0x000fe20000000f00 */
[----:B------:R-:W-:-:S07]  /*baf0*/  IMAD.MOV.U32 R24, RZ, RZ, R26 ;  /* 0x000000ffff187224 */ /* 0x000fce00078e001a */
.L_x_11422:
        /* <DEDUP_REMOVED lines=14> */
.L_x_11426:
        /* <DEDUP_REMOVED lines=12> */
.L_x_11427:
        /* <DEDUP_REMOVED lines=56> */
[----:B------:R-:W-:Y:S01]  /*c020*/  HFMA2 R25, -RZ, RZ, 0, 0 ;  /* 0x00000000ff197431 */ /* 0x000fe200000001ff */
[----:B------:R-:W-:Y:S01]  /*c030*/  MOV R22, R24 ;  /* 0x0000001800167202 */ /* 0x000fe20000000f00 */
[----:B------:R-:W-:Y:S01]  /*c040*/  IMAD.MOV.U32 R24, RZ, RZ, R26 ;  /* 0x000000ffff187224 */ /* 0x000fe200078e001a */
[----:B------:R-:W-:-:S07]  /*c050*/  LOP3.LUT R120, R23, R120, R27, 0x96, !PT ;  /* 0x0000007817787212 */ /* 0x000fce00078e961b */
.L_x_11425:
        /* <DEDUP_REMOVED lines=16> */
.L_x_11429:
        /* <DEDUP_REMOVED lines=12> */
.L_x_11430:
        /* <DEDUP_REMOVED lines=56> */
[----:B------:R-:W-:Y:S02]  /*c5a0*/  LOP3.LUT R120, R25, R120, R23, 0x96, !PT ;  /* 0x0000007819787212 */ /* 0x000fe400078e9617 */
[----:B------:R-:W-:Y:S01]  /*c5b0*/  MOV R23, R24 ;  /* 0x0000001800177202 */ /* 0x000fe20000000f00 */
[----:B------:R-:W-:Y:S02]  /*c5c0*/  IMAD.MOV.U32 R24, RZ, RZ, R22 ;  /* 0x000000ffff187224 */ /* 0x000fe400078e0016 */
[----:B------:R-:W-:-:S07]  /*c5d0*/  HFMA2 R22, -RZ, RZ, 0, 0 ;  /* 0x00000000ff167431 */ /* 0x000fce00000001ff */
.L_x_11428:
        /* <DEDUP_REMOVED lines=14> */
.L_x_11432:
        /* <DEDUP_REMOVED lines=12> */
.L_x_11433:
[----:B------:R-:W-:Y:S01]  /*c780*/  IMAD.WIDE.U32 R30, R124, -0x326172a9, RZ ;  /* 0xcd9e8d577c1e7825 */ /* 0x000fe200078e00ff */
[----:B------:R-:W-:Y:S02]  /*c790*/  LOP3.LUT R22, R73, R27, R55, 0x96, !PT ;  /* 0x0000001b49167212 */ /* 0x000fe400078e9637 */
[----:B------:R-:W-:Y:S02]  /*c7a0*/  IADD3 R27, PT, PT, R54, -0x61c88647, RZ ;  /* 0x9e3779b9361b7810 */ /* 0x000fe40007ffe0ff */
        /* <DEDUP_REMOVED lines=57> */
.L_x_11431:
        /* <DEDUP_REMOVED lines=16> */
.L_x_11435:
        /* <DEDUP_REMOVED lines=14> */
.L_x_11436:
[----:B------:R-:W-:Y:S01]  /*cd20*/  IMAD.WIDE.U32 R30, R124, -0x326172a9, RZ ;  /* 0xcd9e8d577c1e7825 */ /* 0x000fe200078e00ff */
[----:B------:R-:W-:-:S03]  /*cd30*/  LOP3.LUT R22, R73, R27, R55, 0x96, !PT ;  /* 0x0000001b49167212 */ /* 0x000fc600078e9637 */
[----:B------:R-:W-:Y:S01]  /*cd40*/  HFMA2 R68, -RZ, RZ, 0, 0 ;  /* 0x00000000ff447431 */ /* 0x000fe200000001ff */
[----:B------:R-:W-:Y:S01]  /*cd50*/  IADD3 R19, PT, PT, R54, -0x61c88647, RZ ;  /* 0x9e3779b936137810 */ /* 0x000fe20007ffe0ff */
        /* <DEDUP_REMOVED lines=52> */
[----:B------:R-:W-:-:S05]  /*d0a0*/  IMAD.WIDE.U32 R22, R22, -0x2daee0ad, RZ ;  /* 0xd2511f5316167825 */ /* 0x000fca00078e00ff */
[----:B------:R-:W-:Y:S02]  /*d0b0*/  LOP3.LUT R120, R19, R120, R23, 0x96, !PT ;  /* 0x0000007813787212 */ /* 0x000fe400078e9617 */
[----:B------:R-:W-:Y:S01]  /*d0c0*/  MOV R19, R24 ;  /* 0x0000001800137202 */ /* 0x000fe20000000f00 */
[----:B------:R-:W-:-:S07]  /*d0d0*/  IMAD.MOV.U32 R24, RZ, RZ, R22 ;  /* 0x000000ffff187224 */ /* 0x000fce00078e0016 */
.L_x_11434:
        /* <DEDUP_REMOVED lines=35> */
.L_x_11412:
        /* <DEDUP_REMOVED lines=15> */
.L_x_11439:
        /* <DEDUP_REMOVED lines=12> */
.L_x_11440:
        /* <DEDUP_REMOVED lines=60> */
.L_x_11438:
[----:B------:R-:W-:Y:S01]  /*d880*/  ISETP.NE.AND P3, PT, R22, 0x1, PT ;  /* 0x000000011600780c */ /* 0x000fe20003f65270 */
[----:B------:R-:W-:Y:S01]  /*d890*/  HFMA2 R20, -RZ, RZ, 0, 1.1920928955078125e-07 ;  /* 0x00000002ff147431 */ /* 0x000fe200000001ff */
[----:B------:R-:W-:-:S05]  /*d8a0*/  I2FP.F32.U32 R21, R21 ;  /* 0x0000001500157245 */ /* 0x000fca0000201000 */
        /* <DEDUP_REMOVED lines=12> */
.L_x_11442:
        /* <DEDUP_REMOVED lines=12> */
.L_x_11443:
        /* <DEDUP_REMOVED lines=60> */
.L_x_11441:
[----:B------:R-:W-:Y:S02]  /*ddf0*/  ISETP.NE.AND P4, PT, R20, 0x1, PT ;  /* 0x000000011400780c */ /* 0x000fe40003f85270 */
[----:B------:R-:W-:Y:S02]  /*de00*/  I2FP.F32.U32 R21, R21 ;  /* 0x0000001500157245 */ /* 0x000fe40000201000 */
[----:B------:R-:W-:-:S03]  /*de10*/  MOV R22, 0x2 ;  /* 0x0000000200167802 */ /* 0x000fc60000000f00 */
        /* <DEDUP_REMOVED lines=12> */
.L_x_11445:
        /* <DEDUP_REMOVED lines=12> */
.L_x_11446:
        /* <DEDUP_REMOVED lines=60> */
.L_x_11444:
        /* <DEDUP_REMOVED lines=15> */
.L_x_11448:
        /* <DEDUP_REMOVED lines=12> */
.L_x_11449:
        /* <DEDUP_REMOVED lines=17> */
[----:B------:R-:W-:Y:S01]  /*e620*/  LOP3.LUT R30, R21, R20, R27, 0x96, !PT ;  /* 0x00000014151e7212 */ /* 0x000fe200078e961b */
[----:B------:R-:W-:Y:S02]  /*e630*/  IMAD.MOV.U32 R68, RZ, RZ, RZ ;  /* 0x000000ffff447224 */ /* 0x000fe400078e00ff */
        /* <DEDUP_REMOVED lines=40> */
[----:B------:R-:W-:-:S07]  /*e8c0*/  MOV R24, R20 ;  /* 0x0000001400187202 */ /* 0x000fce0000000f00 */
.L_x_11447:
        /* <DEDUP_REMOVED lines=16> */
.L_x_11437:
[----:B------:R-:W-:Y:S01]  /*e9d0*/  SEL R25, RZ, 0x1000000, !P5 ;  /* 0x01000000ff197807 */ /* 0x000fe20006800000 */
[C---:B------:R-:W-:Y:S01]  /*e9e0*/  IMAD.WIDE.U32 R64, R71.reuse, 0x10, R56 ;  /* 0x0000001047407825 */ /* 0x040fe200078e0038 */
[----:B------:R-:W-:Y:S01]  /*e9f0*/  SEL R26, RZ, 0x10000, !P4 ;  /* 0x00010000ff1a7807 */ /* 0x000fe20006000000 */
[----:B------:R-:W0:Y:S01]  /*ea00*/  @P0 LDC.64 R22, c[0x0][0x398] ;  /* 0x0000e600ff160b82 */ /* 0x000e220000000a00 */
[----:B------:R-:W-:Y:S01]  /*ea10*/  SEL R27, RZ, 0x100, !P3 ;  /* 0x00000100ff1b7807 */ /* 0x000fe20005800000 */
[----:B------:R-:W-:Y:S01]  /*ea20*/  IMAD.WIDE.U32 R66, R71, 0x4, R58 ;  /* 0x0000000447427825 */ /* 0x000fe200078e003a */
[----:B------:R1:W-:Y:S01]  /*ea30*/  STG.E.128 desc[UR8][R64.64], R16 ;  /* 0x0000001040007986 */ /* 0x0003e2000c101d08 */
[----:B------:R-:W-:Y:S02]  /*ea40*/  IADD3 R121, PT, PT, R61, 0x300, RZ ;  /* 0x000003003d797810 */ /* 0x000fe40007ffe0ff */
[----:B------:R-:W-:Y:S02]  /*ea50*/  IADD3 R25, PT, PT, R27, R25, R26 ;  /* 0x000000191b197210 */ /* 0x000fe40007ffe01a */
[----:B------:R-:W-:Y:S01]  /*ea60*/  SEL R26, RZ, 0x1, !P2 ;  /* 0x00000001ff1a7807 */ /* 0x000fe20005000000 */
[----:B------:R-:W2:Y:S04]  /*ea70*/  @P1 LDC.64 R20, c[0x0][0x3a0] ;  /* 0x0000e800ff141b82 */ /* 0x000ea80000000a00 */
[----:B------:R-:W-:-:S02]  /*ea80*/  IMAD.IADD R25, R25, 0x1, R26 ;  /* 0x0000000119197824 */ /* 0x000fc400078e021a */
[----:B------:R-:W-:-:S03]  /*ea90*/  IMAD.WIDE.U32 R26, R121, 0x10, R28 ;  /* 0x00000010791a7825 */ /* 0x000fc600078e001c */
[----:B------:R1:W-:Y:S01]  /*eaa0*/  STG.E desc[UR8][R66.64], R25 ;  /* 0x0000001942007986 */ /* 0x0003e2000c101908 */
[----:B0-----:R-:W-:-:S04]  /*eab0*/  @P0 IMAD.WIDE.U32 R30, R121, 0x10, R22 ;  /* 0x00000010791e0825 */ /* 0x001fc800078e0016 */
[----:B--2---:R-:W-:Y:S01]  /*eac0*/  @P1 IMAD.WIDE.U32 R62, R121, 0x10, R20 ;  /* 0x00000010793e1825 */ /* 0x004fe200078e0014 */
[----:B-1----:R-:W-:Y:S06]  /*ead0*/  @!P0 BRA `(.L_x_11450) ;  /* 0x00000000002c8947 */ /* 0x002fec0003800000 */
[----:B------:R-:W0:Y:S01]  /*eae0*/  LDC.64 R20, c[0x0][0x3b8] ;  /* 0x0000ee00ff147b82 */ /* 0x000e220000000a00 */
[----:B------:R-:W-:Y:S02]  /*eaf0*/  SHF.L.U32 R23, R78, 0x10, RZ ;  /* 0x000000104e177819 */ /* 0x000fe400000006ff */
[----:B------:R-:W-:Y:S02]  /*eb00*/  LOP3.LUT R22, R79, 0xffff, RZ, 0xc0, !PT ;  /* 0x0000ffff4f167812 */ /* 0x000fe400078ec0ff */
[----:B------:R-:W-:Y:S02]  /*eb10*/  LOP3.LUT R23, R23, 0xff0000, RZ, 0xc0, !PT ;  /* 0x00ff000017177812 */ /* 0x000fe400078ec0ff */
[----:B------:R-:W-:-:S03]  /*eb20*/  LOP3.LUT R25, R77, 0xff, RZ, 0xc0, !PT ;  /* 0x000000ff4d197812 */ /* 0x000fc600078ec0ff */
[----:B------:R-:W-:Y:S01]  /*eb30*/  IMAD R22, R22, 0x1000000, R23 ;  /* 0x0100000016167824 */ /* 0x000fe200078e0217 */
[----:B------:R-:W-:-:S04]  /*eb40*/  LOP3.LUT R23, R76, 0xff, RZ, 0xc0, !PT ;  /* 0x000000ff4c177812 */ /* 0x000fc800078ec0ff */
[----:B------:R-:W-:-:S05]  /*eb50*/  LEA R22, R25, R22, 0x8 ;  /* 0x0000001619167211 */ /* 0x000fca00078e40ff */
[----:B------:R-:W-:Y:S02]  /*eb60*/  IMAD.IADD R23, R22, 0x1, R23 ;  /* 0x0000000116177824 */ /* 0x000fe400078e0217 */
[----:B0-----:R-:W-:-:S05]  /*eb70*/  IMAD.WIDE.U32 R20, R71, 0x4, R20 ;  /* 0x0000000447147825 */ /* 0x001fca00078e0014 */
[----:B------:R0:W-:Y:S02]  /*eb80*/  STG.E desc[UR8][R20.64], R23 ;  /* 0x0000001714007986 */ /* 0x0001e4000c101908 */
.L_x_11450:
[----:B------:R1:W5:Y:S04]  /*eb90*/  @P0 LDG.E.128 R80, desc[UR8][R30.64] ;  /* 0x000000081e500981 */ /* 0x000368000c1e1d00 */
[----:B------:R1:W5:Y:S04]  /*eba0*/  @P1 LDG.E.128 R4, desc[UR8][R62.64] ;  /* 0x000000083e041981 */ /* 0x000368000c1e1d00 */
[----:B0-----:R1:W5:Y:S01]  /*ebb0*/  LDG.E.128 R20, desc[UR8][R26.64] ;  /* 0x000000081a147981 */ /* 0x001362000c1e1d00 */
[----:B------:R-:W-:Y:S05]  /*ebc0*/  @!P0 BRA `(.L_x_11451) ;  /* 0x0000002c00788947 */ /* 0x000fea0003800000 */
        /* <DEDUP_REMOVED lines=15> */
.L_x_11453:
        /* <DEDUP_REMOVED lines=12> */
.L_x_11454:
        /* <DEDUP_REMOVED lines=52> */
[----:B------:R-:W-:Y:S02]  /*f0c0*/  LOP3.LUT R25, R25, R64, R31, 0x96, !PT ;  /* 0x0000004019197212 */ /* 0x000fe400078e961f */
[----:B------:R-:W-:-:S03]  /*f0d0*/  LOP3.LUT R119, R119, R30, R123, 0x96, !PT ;  /* 0x0000001e77777212 */ /* 0x000fc600078e967b */
[----:B------:R-:W-:-:S04]  /*f0e0*/  IMAD.WIDE.U32 R62, R25, -0x2daee0ad, RZ ;  /* 0xd2511f53193e7825 */ /* 0x000fc800078e00ff */
[----:B------:R-:W-:Y:S01]  /*f0f0*/  VIADD R25, R55, 0x96a522ad ;  /* 0x96a522ad37197836 */ /* 0x000fe20000000000 */
[----:B------:R-:W-:-:S04]  /*f100*/  MOV R30, R62 ;  /* 0x0000003e001e7202 */ /* 0x000fc80000000f00 */
[----:B------:R-:W-:Y:S01]  /*f110*/  LOP3.LUT R120, R25, R26, R63, 0x96, !PT ;  /* 0x0000001a19787212 */ /* 0x000fe200078e963f */
[----:B------:R-:W-:Y:S02]  /*f120*/  HFMA2 R26, -RZ, RZ, 0, 0 ;  /* 0x00000000ff1a7431 */ /* 0x000fe400000001ff */
[----:B------:R-:W-:-:S07]  /*f130*/  IMAD.MOV.U32 R25, RZ, RZ, R24 ;  /* 0x000000ffff197224 */ /* 0x000fce00078e0018 */
.L_x_11452:
[----:B------:R-:W-:Y:S01]  /*f140*/  ISETP.NE.AND P3, PT, R26, 0x1, PT ;  /* 0x000000011a00780c */ /* 0x000fe20003f65270 */
[----:B-----5:R-:W-:Y:S01]  /*f150*/  FMUL.FTZ R20, R20, UR5 ;  /* 0x0000000514147c20 */ /* 0x020fe20008410000 */
        /* <DEDUP_REMOVED lines=14> */
.L_x_11456:
        /* <DEDUP_REMOVED lines=12> */
.L_x_11457:
        /* <DEDUP_REMOVED lines=57> */
[----:B------:R-:W-:Y:S02]  /*f690*/  LOP3.LUT R120, R27, R26, R25, 0x96, !PT ;  /* 0x0000001a1b787212 */ /* 0x000fe400078e9619 */
[----:B------:R-:W-:Y:S01]  /*f6a0*/  MOV R25, R30 ;  /* 0x0000001e00197202 */ /* 0x000fe20000000f00 */
[----:B------:R-:W-:-:S07]  /*f6b0*/  IMAD.MOV.U32 R30, RZ, RZ, R24 ;  /* 0x000000ffff1e7224 */ /* 0x000fce00078e0018 */
.L_x_11455:
        /* <DEDUP_REMOVED lines=14> */
.L_x_11459:
        /* <DEDUP_REMOVED lines=12> */
.L_x_11460:
        /* <DEDUP_REMOVED lines=55> */
[----:B------:R-:W-:-:S05]  /*fbd0*/  IMAD.WIDE.U32 R26, R26, -0x2daee0ad, RZ ;  /* 0xd2511f531a1a7825 */ /* 0x000fca00078e00ff */
[----:B------:R-:W-:Y:S02]  /*fbe0*/  LOP3.LUT R120, R25, R62, R27, 0x96, !PT ;  /* 0x0000003e19787212 */ /* 0x000fe400078e961b */
[----:B------:R-:W-:Y:S01]  /*fbf0*/  MOV R27, R30 ;  /* 0x0000001e001b7202 */ /* 0x000fe20000000f00 */
[----:B------:R-:W-:Y:S02]  /*fc00*/  IMAD.MOV.U32 R30, RZ, RZ, R26 ;  /* 0x000000ffff1e7224 */ /* 0x000fe400078e001a */
[----:B------:R-:W-:-:S07]  /*fc10*/  HFMA2 R26, -RZ, RZ, 0, 0 ;  /* 0x00000000ff1a7431 */ /* 0x000fce00000001ff */
.L_x_11458:
        /* <DEDUP_REMOVED lines=16> */
.L_x_11462:
        /* <DEDUP_REMOVED lines=12> */
.L_x_11463:
        /* <DEDUP_REMOVED lines=48> */
[----:B------:R-:W-:Y:S02]  /*100e0*/  HFMA2 R31, -RZ, RZ, 0, 0 ;  /* 0x00000000ff1f7431 */ /* 0x000fe400000001ff */
        /* <DEDUP_REMOVED lines=10> */
[----:B------:R-:W-:-:S07]  /*10190*/  IMAD.MOV.U32 R30, RZ, RZ, R26 ;  /* 0x000000ffff1e7224 */ /* 0x000fce00078e001a */
.L_x_11461:
        /* <DEDUP_REMOVED lines=14> */
.L_x_11465:
        /* <DEDUP_REMOVED lines=12> */
.L_x_11466:
        /* <DEDUP_REMOVED lines=47> */
[----:B------:R-:W-:Y:S02]  /*10630*/  IADD3 R31, PT, PT, R55, -0x24c28bd8, RZ ;  /* 0xdb3d7428371f7810 */ /* 0x000fe40007ffe0ff */
[----:B------:R-:W-:Y:S01]  /*10640*/  IADD3 R119, PT, PT, R54, -0x700cb87f, RZ ;  /* 0x8ff3478136777810 */ /* 0x000fe20007ffe0ff */
        /* <DEDUP_REMOVED lines=11> */
.L_x_11464:
        /* <DEDUP_REMOVED lines=16> */
.L_x_11468:
        /* <DEDUP_REMOVED lines=12> */
.L_x_11469:
        /* <DEDUP_REMOVED lines=60> */
.L_x_11467:
        /* <DEDUP_REMOVED lines=14> */
.L_x_11471:
        /* <DEDUP_REMOVED lines=12> */
.L_x_11472:
        /* <DEDUP_REMOVED lines=60> */
.L_x_11470:
        /* <DEDUP_REMOVED lines=16> */
.L_x_11474:
        /* <DEDUP_REMOVED lines=14> */
.L_x_11475:
        /* <DEDUP_REMOVED lines=60> */
.L_x_11473:
        /* <DEDUP_REMOVED lines=35> */
.L_x_11451:
        /* <DEDUP_REMOVED lines=15> */
.L_x_11478:
        /* <DEDUP_REMOVED lines=12> */
.L_x_11479:
        /* <DEDUP_REMOVED lines=56> */
[----:B------:R-:W-:Y:S02]  /*11ee0*/  LOP3.LUT R119, R119, R64, R123, 0x96, !PT ;  /* 0x0000004077777212 */ /* 0x000fe400078e967b */
[----:B------:R-:W-:Y:S01]  /*11ef0*/  LOP3.LUT R120, R25, R62, R31, 0x96, !PT ;  /* 0x0000003e19787212 */ /* 0x000fe200078e961f */
[----:B------:R-:W-:-:S07]  /*11f00*/  IMAD.MOV.U32 R25, RZ, RZ, R24 ;  /* 0x000000ffff197224 */ /* 0x000fce00078e0018 */
.L_x_11477:
[----:B------:R-:W-:Y:S01]  /*11f10*/  ISETP.NE.AND P3, PT, R26, 0x1, PT ;  /* 0x000000011a00780c */ /* 0x000fe20003f65270 */
[----:B------:R-:W-:Y:S01]  /*11f20*/  IMAD.MOV.U32 R24, RZ, RZ, 0x2 ;  /* 0x00000002ff187424 */ /* 0x000fe200078e00ff */
[----:B------:R-:W-:-:S05]  /*11f30*/  I2FP.F32.U32 R25, R25 ;  /* 0x0000001900197245 */ /* 0x000fca0000201000 */
        /* <DEDUP_REMOVED lines=12> */
.L_x_11481:
        /* <DEDUP_REMOVED lines=12> */
.L_x_11482:
        /* <DEDUP_REMOVED lines=60> */
.L_x_11480:
        /* <DEDUP_REMOVED lines=15> */
.L_x_11484:
        /* <DEDUP_REMOVED lines=12> */
.L_x_11485:
        /* <DEDUP_REMOVED lines=60> */
.L_x_11483:
        /* <DEDUP_REMOVED lines=15> */
.L_x_11487:
        /* <DEDUP_REMOVED lines=12> */
.L_x_11488:
        /* <DEDUP_REMOVED lines=60> */
.L_x_11486:
        /* <DEDUP_REMOVED lines=16> */
.L_x_11476:
[----:B------:R-:W-:Y:S01]  /*13060*/  SEL R24, RZ, 0x1000000, !P5 ;  /* 0x01000000ff187807 */ /* 0x000fe20006800000 */
[----:B------:R-:W-:Y:S01]  /*13070*/  IMAD.WIDE.U32 R66, R121, 0x10, R56 ;  /* 0x0000001079427825 */ /* 0x000fe200078e0038 */
[----:B------:R-:W-:Y:S01]  /*13080*/  SEL R25, RZ, 0x10000, !P4 ;  /* 0x00010000ff197807 */ /* 0x000fe20006000000 */
[----:B------:R-:W0:Y:S01]  /*13090*/  @P0 LDC.64 R62, c[0x0][0x398] ;  /* 0x0000e600ff3e0b82 */ /* 0x000e220000000a00 */
[----:B------:R-:W-:Y:S01]  /*130a0*/  SEL R26, RZ, 0x100, !P3 ;  /* 0x00000100ff1a7807 */ /* 0x000fe20005800000 */
[----:B------:R-:W-:Y:S01]  /*130b0*/  VIADD R123, R61, 0x400 ;  /* 0x000004003d7b7836 */ /* 0x000fe20000000000 */
[----:B------:R1:W-:Y:S02]  /*130c0*/  STG.E.128 desc[UR8][R66.64], R20 ;  /* 0x0000001442007986 */ /* 0x0003e4000c101d08 */
[----:B------:R-:W-:Y:S01]  /*130d0*/  IADD3 R24, PT, PT, R26, R24, R25 ;  /* 0x000000181a187210 */ /* 0x000fe20007ffe019 */
[----:B------:R-:W-:Y:S01]  /*130e0*/  IMAD.WIDE.U32 R26, R123, 0x10, R28 ;  /* 0x000000107b1a7825 */ /* 0x000fe200078e001c */
[----:B------:R-:W-:Y:S01]  /*130f0*/  SEL R25, RZ, 0x1, !P2 ;  /* 0x00000001ff197807 */ /* 0x000fe20005000000 */
[----:B------:R-:W2:Y:S03]  /*13100*/  @P1 LDC.64 R64, c[0x0][0x3a0] ;  /* 0x0000e800ff401b82 */ /* 0x000ea60000000a00 */
[----:B------:R-:W-:Y:S01]  /*13110*/  IADD3 R31, PT, PT, R24, R25, RZ ;  /* 0x00000019181f7210 */ /* 0x000fe20007ffe0ff */
[----:B------:R-:W-:-:S05]  /*13120*/  IMAD.WIDE.U32 R24, R121, 0x4, R58 ;  /* 0x0000000479187825 */ /* 0x000fca00078e003a */
[----:B------:R1:W-:Y:S01]  /*13130*/  STG.E desc[UR8][R24.64], R31 ;  /* 0x0000001f18007986 */ /* 0x0003e2000c101908 */
[----:B0-----:R-:W-:-:S04]  /*13140*/  @P0 IMAD.WIDE.U32 R62, R123, 0x10, R62 ;  /* 0x000000107b3e0825 */ /* 0x001fc800078e003e */
[----:B--2---:R-:W-:Y:S01]  /*13150*/  @P1 IMAD.WIDE.U32 R64, R123, 0x10, R64 ;  /* 0x000000107b401825 */ /* 0x004fe200078e0040 */
[----:B-1----:R-:W-:Y:S06]  /*13160*/  @!P0 BRA `(.L_x_11489) ;  /* 0x00000000002c8947 */ /* 0x002fec0003800000 */
[----:B------:R-:W0:Y:S01]  /*13170*/  LDC.64 R24, c[0x0][0x3b8] ;  /* 0x0000ee00ff187b82 */ /* 0x000e220000000a00 */
[----:B------:R-:W-:Y:S01]  /*13180*/  IMAD.U32 R60, R78, 0x10000, RZ ;  /* 0x000100004e3c7824 */ /* 0x000fe200078e00ff */
[----:B------:R-:W-:Y:S02]  /*13190*/  LOP3.LUT R31, R79, 0xffff, RZ, 0xc0, !PT ;  /* 0x0000ffff4f1f7812 */ /* 0x000fe400078ec0ff */
[----:B------:R-:W-:Y:S02]  /*131a0*/  LOP3.LUT R66, R77, 0xff, RZ, 0xc0, !PT ;  /* 0x000000ff4d427812 */ /* 0x000fe400078ec0ff */
[----:B------:R-:W-:-:S04]  /*131b0*/  LOP3.LUT R60, R60, 0xff0000, RZ, 0xc0, !PT ;  /* 0x00ff00003c3c7812 */ /* 0x000fc800078ec0ff */
[----:B------:R-:W-:Y:S02]  /*131c0*/  LEA R31, R31, R60, 0x18 ;  /* 0x0000003c1f1f7211 */ /* 0x000fe400078ec0ff */
[----:B------:R-:W-:-:S03]  /*131d0*/  LOP3.LUT R60, R76, 0xff, RZ, 0xc0, !PT ;  /* 0x000000ff4c3c7812 */ /* 0x000fc600078ec0ff */
[----:B------:R-:W-:-:S05]  /*131e0*/  IMAD R31, R66, 0x100, R31 ;  /* 0x00000100421f7824 */ /* 0x000fca00078e021f */
[----:B------:R-:W-:Y:S01]  /*131f0*/  IADD3 R31, PT, PT, R31, R60, RZ ;  /* 0x0000003c1f1f7210 */ /* 0x000fe20007ffe0ff */
[----:B0-----:R-:W-:-:S05]  /*13200*/  IMAD.WIDE.U32 R24, R121, 0x4, R24 ;  /* 0x0000000479187825 */ /* 0x001fca00078e0018 */
[----:B------:R0:W-:Y:S02]  /*13210*/  STG.E desc[UR8][R24.64], R31 ;  /* 0x0000001f18007986 */ /* 0x0001e4000c101908 */
.L_x_11489:
        /* <DEDUP_REMOVED lines=19> */
.L_x_11492:
        /* <DEDUP_REMOVED lines=12> */
.L_x_11493:
        /* <DEDUP_REMOVED lines=55> */
[----:B------:R-:W-:Y:S01]  /*13780*/  MOV R60, R62 ;  /* 0x0000003e003c7202 */ /* 0x000fe20000000f00 */
[----:B------:R-:W-:Y:S02]  /*13790*/  HFMA2 R62, -RZ, RZ, 0, 0 ;  /* 0x00000000ff3e7431 */ /* 0x000fe400000001ff */
[----:B------:R-:W-:Y:S01]  /*137a0*/  IMAD.MOV.U32 R122, RZ, RZ, R118 ;  /* 0x000000ffff7a7224 */ /* 0x000fe200078e0076 */
[----:B------:R-:W-:Y:S02]  /*137b0*/  LOP3.LUT R120, R65, R64, R63, 0x96, !PT ;  /* 0x0000004041787212 */ /* 0x000fe400078e963f */
[----:B------:R-:W-:Y:S01]  /*137c0*/  LOP3.LUT R119, R31, R66, R119, 0x96, !PT ;  /* 0x000000421f777212 */ /* 0x000fe200078e9677 */
[----:B------:R-:W-:-:S07]  /*137d0*/  IMAD.MOV.U32 R31, RZ, RZ, R30 ;  /* 0x000000ffff1f7224 */ /* 0x000fce00078e001e */
.L_x_11491:
        /* <DEDUP_REMOVED lines=16> */
.L_x_11495:
        /* <DEDUP_REMOVED lines=12> */
.L_x_11496:
        /* <DEDUP_REMOVED lines=61> */
.L_x_11494:
        /* <DEDUP_REMOVED lines=14> */
.L_x_11498:
        /* <DEDUP_REMOVED lines=12> */
.L_x_11499:
        /* <DEDUP_REMOVED lines=61> */
.L_x_11497:
        /* <DEDUP_REMOVED lines=16> */
.L_x_11501:
        /* <DEDUP_REMOVED lines=12> */
.L_x_11502:
        /* <DEDUP_REMOVED lines=57> */
[----:B------:R-:W-:Y:S01]  /*14830*/  IMAD.MOV.U32 R64, RZ, RZ, RZ ;  /* 0x000000ffff407224 */ /* 0x000fe200078e00ff */
[----:B------:R-:W-:Y:S01]  /*14840*/  LOP3.LUT R120, R31, R66, R63, 0x96, !PT ;  /* 0x000000421f787212 */ /* 0x000fe200078e963f */
[----:B------:R-:W-:Y:S01]  /*14850*/  IMAD.MOV.U32 R31, RZ, RZ, R60 ;  /* 0x000000ffff1f7224 */ /* 0x000fe200078e003c */
[----:B------:R-:W-:-:S07]  /*14860*/  MOV R60, R62 ;  /* 0x0000003e003c7202 */ /* 0x000fce0000000f00 */
.L_x_11500:
        /* <DEDUP_REMOVED lines=14> */
.L_x_11504:
        /* <DEDUP_REMOVED lines=12> */
.L_x_11505:
        /* <DEDUP_REMOVED lines=61> */
.L_x_11503:
        /* <DEDUP_REMOVED lines=16> */
.L_x_11507:
        /* <DEDUP_REMOVED lines=12> */
.L_x_11508:
        /* <DEDUP_REMOVED lines=61> */
.L_x_11506:
        /* <DEDUP_REMOVED lines=14> */
.L_x_11510:
        /* <DEDUP_REMOVED lines=12> */
.L_x_11511:
        /* <DEDUP_REMOVED lines=61> */
.L_x_11509:
        /* <DEDUP_REMOVED lines=16> */
.L_x_11513:
        /* <DEDUP_REMOVED lines=14> */
.L_x_11514:
        /* <DEDUP_REMOVED lines=39> */
[----:B------:R-:W-:Y:S01]  /*15d30*/  VIADD R27, R54, 0xb54cda56 ;  /* 0xb54cda56361b7836 */ /* 0x000fe20000000000 */
[----:B------:R-:W-:Y:S01]  /*15d40*/  IADD3 R65, PT, PT, R55, -0x24c28bd8, RZ ;  /* 0xdb3d742837417810 */ /* 0x000fe20007ffe0ff */
[----:B------:R-:W-:-:S03]  /*15d50*/  IMAD.WIDE.U32 R118, R118, -0x326172a9, RZ ;  /* 0xcd9e8d5776767825 */ /* 0x000fc600078e00ff */
[----:B------:R-:W-:Y:S02]  /*15d60*/  LOP3.LUT R27, R27, R62, R67, 0x96, !PT ;  /* 0x0000003e1b1b7212 */ /* 0x000fe400078e9643 */
[----:B------:R-:W-:-:S03]  /*15d70*/  LOP3.LUT R63, R63, R66, R119, 0x96, !PT ;  /* 0x000000423f3f7212 */ /* 0x000fc600078e9677 */
[----:B------:R-:W-:-:S04]  /*15d80*/  IMAD.WIDE.U32 R126, R27, -0x2daee0ad, RZ ;  /* 0xd2511f531b7e7825 */ /* 0x000fc800078e00ff */
        /* <DEDUP_REMOVED lines=16> */
.L_x_11512:
        /* <DEDUP_REMOVED lines=35> */
.L_x_11490:
        /* <DEDUP_REMOVED lines=15> */
.L_x_11517:
        /* <DEDUP_REMOVED lines=12> */
.L_x_11518:
        /* <DEDUP_REMOVED lines=54> */
[----:B------:R-:W-:Y:S01]  /*165d0*/  MOV R122, R118 ;  /* 0x00000076007a7202 */ /* 0x000fe20000000f00 */
[----:B------:R-:W-:Y:S01]  /*165e0*/  IMAD.WIDE.U32 R64, R64, -0x2daee0ad, RZ ;  /* 0xd2511f5340407825 */ /* 0x000fe200078e00ff */
[----:B------:R-:W-:Y:S02]  /*165f0*/  LOP3.LUT R119, R31, R66, R119, 0x96, !PT ;  /* 0x000000421f777212 */ /* 0x000fe400078e9677 */
[----:B------:R-:W-:Y:S01]  /*16600*/  MOV R31, R30 ;  /* 0x0000001e001f7202 */ /* 0x000fe20000000f00 */
[----:B------:R-:W-:Y:S01]  /*16610*/  IMAD.MOV.U32 R60, RZ, RZ, R64 ;  /* 0x000000ffff3c7224 */ /* 0x000fe200078e0040 */
[----:B------:R-:W-:Y:S01]  /*16620*/  LOP3.LUT R120, R63, R62, R65, 0x96, !PT ;  /* 0x0000003e3f787212 */ /* 0x000fe200078e9641 */
[----:B------:R-:W-:-:S07]  /*16630*/  IMAD.MOV.U32 R62, RZ, RZ, RZ ;  /* 0x000000ffff3e7224 */ /* 0x000fce00078e00ff */
.L_x_11516:
[----:B------:R-:W-:Y:S01]  /*16640*/  ISETP.NE.AND P3, PT, R62, 0x1, PT ;  /* 0x000000013e00780c */ /* 0x000fe20003f65270 */
[----:B------:R-:W-:Y:S01]  /*16650*/  IMAD.MOV.U32 R30, RZ, RZ, R122 ;  /* 0x000000ffff1e7224 */ /* 0x000fe200078e007a */
[----:B------:R-:W-:Y:S02]  /*16660*/  I2FP.F32.U32 R31, R31 ;  /* 0x0000001f001f7245 */ /* 0x000fe40000201000 */
        /* <DEDUP_REMOVED lines=12> */
.L_x_11520:
        /* <DEDUP_REMOVED lines=12> */
.L_x_11521:
        /* <DEDUP_REMOVED lines=61> */
.L_x_11519:
        /* <DEDUP_REMOVED lines=15> */
.L_x_11523:
        /* <DEDUP_REMOVED lines=12> */
.L_x_11524:
        /* <DEDUP_REMOVED lines=61> */
.L_x_11522:
        /* <DEDUP_REMOVED lines=15> */
.L_x_11526:
        /* <DEDUP_REMOVED lines=12> */
.L_x_11527:
        /* <DEDUP_REMOVED lines=61> */
.L_x_11525:
        /* <DEDUP_REMOVED lines=16> */
.L_x_11515:
[----:B------:R-:W-:Y:S01]  /*177c0*/  SEL R64, RZ, 0x1000000, !P5 ;  /* 0x01000000ff407807 */ /* 0x000fe20006800000 */
[----:B------:R-:W0:Y:S01]  /*177d0*/  @P0 LDC.64 R30, c[0x0][0x398] ;  /* 0x0000e600ff1e0b82 */ /* 0x000e220000000a00 */
[----:B------:R-:W-:Y:S01]  /*177e0*/  SEL R65, RZ, 0x10000, !P4 ;  /* 0x00010000ff417807 */ /* 0x000fe20006000000 */
[----:B------:R-:W-:Y:S01]  /*177f0*/  VIADD R125, R61, 0x500 ;  /* 0x000005003d7d7836 */ /* 0x000fe20000000000 */
[----:B------:R-:W-:-:S03]  /*17800*/  SEL R66, RZ, 0x100, !P3 ;  /* 0x00000100ff427807 */ /* 0x000fc60005800000 */
[----:B------:R-:W-:Y:S01]  /*17810*/  IMAD.WIDE.U32 R28, R125, 0x10, R28 ;  /* 0x000000107d1c7825 */ /* 0x000fe200078e001c */
[----:B------:R-:W-:Y:S01]  /*17820*/  IADD3 R64, PT, PT, R66, R64, R65 ;  /* 0x0000004042407210 */ /* 0x000fe20007ffe041 */
[----:B------:R-:W1:Y:S01]  /*17830*/  @P1 LDC.64 R62, c[0x0][0x3a0] ;  /* 0x0000e800ff3e1b82 */ /* 0x000e620000000a00 */
[----:B------:R-:W-:Y:S01]  /*17840*/  SEL R65, RZ, 0x1, !P2 ;  /* 0x00000001ff417807 */ /* 0x000fe20005000000 */
[----:B------:R-:W-:-:S03]  /*17850*/  IMAD.WIDE.U32 R66, R123, 0x10, R56 ;  /* 0x000000107b427825 */ /* 0x000fc600078e0038 */
[----:B------:R-:W-:Y:S01]  /*17860*/  IADD3 R129, PT, PT, R64, R65, RZ ;  /* 0x0000004140817210 */ /* 0x000fe20007ffe0ff */
[----:B------:R-:W-:Y:S01]  /*17870*/  IMAD.WIDE.U32 R64, R123, 0x4, R58 ;  /* 0x000000047b407825 */ /* 0x000fe200078e003a */
[----:B------:R2:W-:Y:S04]  /*17880*/  STG.E.128 desc[UR8][R66.64], R24 ;  /* 0x0000001842007986 */ /* 0x0005e8000c101d08 */
        /* <DEDUP_REMOVED lines=15> */
.L_x_11528:
[----:B------:R1:W5:Y:S04]  /*17980*/  @P0 LDG.E.128 R80, desc[UR8][R126.64] ;  /* 0x000000087e500981 */ /* 0x000368000c1e1d00 */
[----:B------:R1:W5:Y:S04]  /*17990*/  @P1 LDG.E.128 R4, desc[UR8][R62.64] ;  /* 0x000000083e041981 */ /* 0x000368000c1e1d00 */
[----:B0-----:R-:W5:Y:S01]  /*179a0*/  LDG.E.128 R28, desc[UR8][R28.64] ;  /* 0x000000081c1c7981 */ /* 0x001f62000c1e1d00 */
        /* <DEDUP_REMOVED lines=16> */
.L_x_11531:
        /* <DEDUP_REMOVED lines=12> */
.L_x_11532:
        /* <DEDUP_REMOVED lines=56> */
[----:B------:R-:W-:Y:S02]  /*17ef0*/  IMAD.MOV.U32 R122, RZ, RZ, R64 ;  /* 0x000000ffff7a7224 */ /* 0x000fe400078e0040 */
[----:B------:R-:W-:Y:S01]  /*17f00*/  HFMA2 R64, -RZ, RZ, 0, 0 ;  /* 0x00000000ff407431 */ /* 0x000fe200000001ff */
[----:B------:R-:W-:Y:S01]  /*17f10*/  MOV R118, R62 ;  /* 0x0000003e00767202 */ /* 0x000fe20000000f00 */
[----:B------:R-:W-:Y:S01]  /*17f20*/  IMAD.MOV.U32 R62, RZ, RZ, R60 ;  /* 0x000000ffff3e7224 */ /* 0x000fe200078e003c */
[----:B------:R-:W-:-:S07]  /*17f30*/  LOP3.LUT R120, R67, R66, R63, 0x96, !PT ;  /* 0x0000004243787212 */ /* 0x000fce00078e963f */
.L_x_11530:
        /* <DEDUP_REMOVED lines=16> */
.L_x_11534:
        /* <DEDUP_REMOVED lines=12> */
.L_x_11535:
        /* <DEDUP_REMOVED lines=57> */
[----:B------:R-:W-:Y:S01]  /*18490*/  IMAD.MOV.U32 R28, RZ, RZ, R118 ;  /* 0x000000ffff1c7224 */ /* 0x000fe200078e0076 */
[----:B------:R-:W-:Y:S01]  /*184a0*/  MOV R118, R62 ;  /* 0x0000003e00767202 */ /* 0x000fe20000000f00 */
[----:B------:R-:W-:Y:S01]  /*184b0*/  IMAD.MOV.U32 R62, RZ, RZ, RZ ;  /* 0x000000ffff3e7224 */ /* 0x000fe200078e00ff */
[----:B------:R-:W-:-:S07]  /*184c0*/  LOP3.LUT R120, R65, R64, R63, 0x96, !PT ;  /* 0x0000004041787212 */ /* 0x000fce00078e963f */
.L_x_11533:
        /* <DEDUP_REMOVED lines=14> */
.L_x_11537:
        /* <DEDUP_REMOVED lines=12> */
.L_x_11538:
        /* <DEDUP_REMOVED lines=57> */
[----:B------:R-:W-:Y:S02]  /*18a00*/  IMAD.MOV.U32 R118, RZ, RZ, R64 ;  /* 0x000000ffff767224 */ /* 0x000fe400078e0040 */
[----:B------:R-:W-:Y:S02]  /*18a10*/  HFMA2 R64, -RZ, RZ, 0, 0 ;  /* 0x00000000ff407431 */ /* 0x000fe400000001ff */
[----:B------:R-:W-:Y:S01]  /*18a20*/  IMAD.MOV.U32 R122, RZ, RZ, R126 ;  /* 0x000000ffff7a7224 */ /* 0x000fe200078e007e */
[----:B------:R-:W-:-:S07]  /*18a30*/  LOP3.LUT R119, R119, R66, R127, 0x96, !PT ;  /* 0x0000004277777212 */ /* 0x000fce00078e967f */
.L_x_11536:
        /* <DEDUP_REMOVED lines=16> */
.L_x_11540:
        /* <DEDUP_REMOVED lines=12> */
.L_x_11541:
        /* <DEDUP_REMOVED lines=61> */
.L_x_11539:
        /* <DEDUP_REMOVED lines=14> */
.L_x_11543:
        /* <DEDUP_REMOVED lines=12> */
.L_x_11544:
        /* <DEDUP_REMOVED lines=8> */
[C---:B------:R-:W-:Y:S01]  /*191f0*/  IADD3 R29, PT, PT, R54.reuse, 0x3c6ef372, RZ ;  /* 0x3c6ef372361d7810 */ /* 0x040fe20007ffe0ff */
        /* <DEDUP_REMOVED lines=52> */
.L_x_11542:
[----:B------:R-:W-:Y:S01]  /*19540*/  ISETP.NE.AND P5, PT, R63, 0x1, PT ;  /* 0x000000013f00780c */ /* 0x000fe20003fa5270 */
[----:B------:R-:W-:Y:S01]  /*19550*/  FMUL.FTZ R30, R30, UR5 ;  /* 0x000000051e1e7c20 */ /* 0x000fe20008410000 */
[----:B------:R-:W-:Y:S02]  /*19560*/  I2FP.F32.U32 R29, R28 ;  /* 0x0000001c001d7245 */ /* 0x000fe40000201000 */
[----:B------:R-:W-:-:S03]  /*19570*/  MOV R28, R122 ;  /* 0x0000007a001c7202 */ /* 0x000fc60000000f00 */
[----:B------:R-:W-:-:S05]  /*19580*/  FFMA.FTZ R29, R29, R0, 1.1641532182693481445e-10 ;  /* 0x2f0000001d1d7423 */ /* 0x000fca0000010000 */
[----:B------:R-:W-:Y:S01]  /*19590*/  FSETP.LE.FTZ.AND P4, PT, R29, UR4, PT ;  /* 0x000000041d007c0b */ /* 0x000fe2000bf93000 */
[----:B------:R-:W-:Y:S01]  /*195a0*/  IMAD.MOV.U32 R29, RZ, RZ, 0x2 ;  /* 0x00000002ff1d7424 */ /* 0x000fe200078e00ff */
[----:B------:R-:W-:Y:S11]  /*195b0*/  @!P5 BRA `(.L_x_11545) ;  /* 0x000000040044d947 */ /* 0x000ff60003800000 */
        /* <DEDUP_REMOVED lines=8> */
.L_x_11546:
        /* <DEDUP_REMOVED lines=12> */
.L_x_11547:
        /* <DEDUP_REMOVED lines=61> */
.L_x_11545:
        /* <DEDUP_REMOVED lines=14> */
.L_x_11549:
        /* <DEDUP_REMOVED lines=12> */
.L_x_11550:
        /* <DEDUP_REMOVED lines=57> */
[----:B------:R-:W-:Y:S02]  /*1a000*/  IMAD.MOV.U32 R118, RZ, RZ, R62 ;  /* 0x000000ffff767224 */ /* 0x000fe400078e003e */
[----:B------:R-:W-:Y:S01]  /*1a010*/  HFMA2 R62, -RZ, RZ, 0, 0 ;  /* 0x00000000ff3e7431 */ /* 0x000fe200000001ff */
[----:B------:R-:W-:Y:S01]  /*1a020*/  LOP3.LUT R119, R119, R64, R67, 0x96, !PT ;  /* 0x0000004077777212 */ /* 0x000fe200078e9643 */
[----:B------:R-:W-:-:S07]  /*1a030*/  IMAD.MOV.U32 R122, RZ, RZ, R66 ;  /* 0x000000ffff7a7224 */ /* 0x000fce00078e0042 */
.L_x_11548:
        /* <DEDUP_REMOVED lines=16> */
.L_x_11552:
        /* <DEDUP_REMOVED lines=14> */
.L_x_11553:
        /* <DEDUP_REMOVED lines=61> */
.L_x_11551:
[----:B------:R-:W-:Y:S01]  /*1a5f0*/  FMUL.FTZ R63, R80, UR5 ;  /* 0x00000005503f7c20 */ /* 0x000fe20008410000 */
[----:B------:R-:W-:Y:S01]  /*1a600*/  FSETP.GTU.FTZ.AND P6, PT, R68, UR4, PT ;  /* 0x0000000444007c0b */ /* 0x000fe2000bfdc000 */
[----:B------:R-:W-:Y:S01]  /*1a610*/  FMUL.FTZ R31, R81, UR5 ;  /* 0x00000005511f7c20 */ /* 0x000fe20008410000 */
[----:B------:R-:W-:Y:S01]  /*1a620*/  I2FP.F32.U32 R29, R28 ;  /* 0x0000001c001d7245 */ /* 0x000fe20000201000 */
[----:B------:R-:W-:Y:S01]  /*1a630*/  FMUL.FTZ R28, R82, UR5 ;  /* 0x00000005521c7c20 */ /* 0x000fe20008410000 */
[----:B------:R-:W-:Y:S02]  /*1a640*/  FSEL R63, R63, RZ, !P6 ;  /* 0x000000ff3f3f7208 */ /* 0x000fe40007000000 */
[----:B------:R-:W-:Y:S01]  /*1a650*/  SEL R62, RZ, 0x1, P6 ;  /* 0x00000001ff3e7807 */ /* 0x000fe20003000000 */
[----:B------:R-:W-:Y:S01]  /*1a660*/  FFMA.FTZ R0, R29, R0, 1.1641532182693481445e-10 ;  /* 0x2f0000001d007423 */ /* 0x000fe20000010000 */
[----:B------:R-:W-:Y:S02]  /*1a670*/  FSETP.GTU.FTZ.AND P6, PT, R128, UR4, PT ;  /* 0x0000000480007c0b */ /* 0x000fe4000bfdc000 */
[----:B------:R-:W-:-:S02]  /*1a680*/  FSEL R30, R30, RZ, P4 ;  /* 0x000000ff1e1e7208 */ /* 0x000fc40002000000 */
[----:B------:R-:W-:Y:S02]  /*1a690*/  FSEL R31, R31, RZ, !P6 ;  /* 0x000000ff1f1f7208 */ /* 0x000fe40007000000 */
[----:B------:R-:W-:Y:S02]  /*1a6a0*/  SEL R64, RZ, 0x1, P6 ;  /* 0x00000001ff407807 */ /* 0x000fe40003000000 */
[----:B------:R-:W-:Y:S02]  /*1a6b0*/  FSETP.GTU.FTZ.AND P6, PT, R129, UR4, PT ;  /* 0x0000000481007c0b */ /* 0x000fe4000bfdc000 */
[----:B------:R-:W-:Y:S02]  /*1a6c0*/  FSEL R70, R70, RZ, P3 ;  /* 0x000000ff46467208 */ /* 0x000fe40001800000 */
[----:B------:R-:W-:Y:S02]  /*1a6d0*/  FSEL R29, R28, RZ, !P6 ;  /* 0x000000ff1c1d7208 */ /* 0x000fe40007000000 */
[----:B------:R-:W-:-:S02]  /*1a6e0*/  SEL R66, RZ, 0x1, P6 ;  /* 0x00000001ff427807 */ /* 0x000fc40003000000 */
[----:B------:R-:W-:Y:S01]  /*1a6f0*/  FSETP.GTU.FTZ.AND P6, PT, R0, UR4, PT ;  /* 0x0000000400007c0b */ /* 0x000fe2000bfdc000 */
[----:B------:R-:W-:Y:S01]  /*1a700*/  FMUL.FTZ R0, R83, UR5 ;  /* 0x0000000553007c20 */ /* 0x000fe20008410000 */
[----:B------:R-:W-:Y:S01]  /*1a710*/  FSEL R65, R130, RZ, P5 ;  /* 0x000000ff82417208 */ /* 0x000fe20002800000 */
[----:B------:R-:W-:Y:S01]  /*1a720*/  FADD.FTZ R30, R30, R29 ;  /* 0x0000001d1e1e7221 */ /* 0x000fe20000010000 */
[----:B------:R-:W-:Y:S01]  /*1a730*/  FSEL R60, R60, RZ, P2 ;  /* 0x000000ff3c3c7208 */ /* 0x000fe20001000000 */
[----:B------:R-:W-:Y:S01]  /*1a740*/  FADD.FTZ R29, R70, R31 ;  /* 0x0000001f461d7221 */ /* 0x000fe20000010000 */
[----:B------:R-:W-:Y:S01]  /*1a750*/  FSEL R0, R0, RZ, !P6 ;  /* 0x000000ff00007208 */ /* 0x000fe20007000000 */
[----:B------:R-:W-:Y:S01]  /*1a760*/  @P1 FADD.FTZ R30, R6, R30 ;  /* 0x0000001e061e1221 */ /* 0x000fe20000010000 */
[----:B------:R-:W-:Y:S01]  /*1a770*/  PRMT R76, R62, 0x7610, R76 ;  /* 0x000076103e4c7816 */ /* 0x000fe2000000004c */
[----:B------:R-:W-:Y:S01]  /*1a780*/  FADD.FTZ R28, R60, R63 ;  /* 0x0000003f3c1c7221 */ /* 0x000fe20000010000 */
[----:B------:R-:W-:Y:S01]  /*1a790*/  PRMT R77, R64, 0x7610, R77 ;  /* 0x00007610404d7816 */ /* 0x000fe2000000004d */
[----:B------:R-:W-:Y:S01]  /*1a7a0*/  FADD.FTZ R31, R0, R65 ;  /* 0x00000041001f7221 */ /* 0x000fe20000010000 */
[----:B------:R-:W-:Y:S01]  /*1a7b0*/  SEL R0, RZ, 0x1, P6 ;  /* 0x00000001ff007807 */ /* 0x000fe20003000000 */
[----:B------:R-:W-:Y:S01]  /*1a7c0*/  @P1 FADD.FTZ R29, R5, R29 ;  /* 0x0000001d051d1221 */ /* 0x000fe20000010000 */
[----:B------:R-:W-:Y:S01]  /*1a7d0*/  PRMT R78, R66, 0x7610, R78 ;  /* 0x00007610424e7816 */ /* 0x000fe2000000004e */
[----:B------:R-:W-:Y:S01]  /*1a7e0*/  @P1 FADD.FTZ R28, R4, R28 ;  /* 0x0000001c041c1221 */ /* 0x000fe20000010000 */
[----:B------:R-:W-:Y:S01]  /*1a7f0*/  PRMT R79, R0, 0x7610, R79 ;  /* 0x00007610004f7816 */ /* 0x000fe2000000004f */
[----:B------:R-:W-:Y:S01]  /*1a800*/  @P1 FADD.FTZ R31, R7, R31 ;  /* 0x0000001f071f1221 */ /* 0x000fe20000010000 */
[----:B------:R-:W-:Y:S06]  /*1a810*/  BRA `(.L_x_11554) ;  /* 0x0000001400c07947 */ /* 0x000fec0003800000 */
.L_x_11529:
[----:B------:R-:W-:Y:S01]  /*1a820*/  ISETP.NE.AND P2, PT, R128, 0x1, PT ;  /* 0x000000018000780c */ /* 0x000fe20003f45270 */
[----:B------:R-:W-:Y:S02]  /*1a830*/  HFMA2 R64, -RZ, RZ, 0, 1.1920928955078125e-07 ;  /* 0x00000002ff407431 */ /* 0x000fe400000001ff */
[----:B-1----:R-:W-:Y:S01]  /*1a840*/  IMAD.MOV.U32 R62, RZ, RZ, R122 ;  /* 0x000000ffff3e7224 */ /* 0x002fe200078e007a */
        /* <DEDUP_REMOVED lines=12> */
.L_x_11556:
        /* <DEDUP_REMOVED lines=12> */
.L_x_11557:
        /* <DEDUP_REMOVED lines=59> */
[----:B------:R-:W-:Y:S02]  /*1ad80*/  LOP3.LUT R120, R67, R62, R65, 0x96, !PT ;  /* 0x0000003e43787212 */ /* 0x000fe400078e9641 */
[----:B------:R-:W-:-:S07]  /*1ad90*/  MOV R62, R60 ;  /* 0x0000003c003e7202 */ /* 0x000fce0000000f00 */
.L_x_11555:
        /* <DEDUP_REMOVED lines=15> */
.L_x_11559:
        /* <DEDUP_REMOVED lines=12> */
.L_x_11560:
        /* <DEDUP_REMOVED lines=61> */
.L_x_11558:
        /* <DEDUP_REMOVED lines=15> */
.L_x_11562:
        /* <DEDUP_REMOVED lines=12> */
.L_x_11563:
        /* <DEDUP_REMOVED lines=27> */
[----:B------:R-:W-:Y:S02]  /*1b680*/  IADD3 R63, PT, PT, R54, 0x1715609d, RZ ;  /* 0x1715609d363f7810 */ /* 0x000fe40007ffe0ff */
        /* <DEDUP_REMOVED lines=11> */
[C---:B------:R-:W-:Y:S02]  /*1b740*/  IADD3 R63, PT, PT, R54.reuse, 0x5384540f, RZ ;  /* 0x5384540f363f7810 */ /* 0x040fe40007ffe0ff */
[----:B------:R-:W-:Y:S01]  /*1b750*/  LOP3.LUT R126, R67, R66, R65, 0x96, !PT ;  /* 0x00000042437e7212 */ /* 0x000fe200078e9641 */
[----:B------:R-:W-:Y:S02]  /*1b760*/  VIADD R65, R55, 0x1fd5c5a3 ;  /* 0x1fd5c5a337417836 */ /* 0x000fe40000000000 */
        /* <DEDUP_REMOVED lines=19> */
.L_x_11561:
        /* <DEDUP_REMOVED lines=15> */
.L_x_11565:
        /* <DEDUP_REMOVED lines=12> */
.L_x_11566:
        /* <DEDUP_REMOVED lines=61> */
.L_x_11564:
        /* <DEDUP_REMOVED lines=16> */
.L_x_11554:
[----:B------:R-:W-:Y:S01]  /*1bf20*/  FADD.FTZ R0, RZ, R8 ;  /* 0x00000008ff007221 */ /* 0x000fe20000010000 */
[----:B------:R-:W-:-:S04]  /*1bf30*/  IMAD.WIDE.U32 R56, R125, 0x10, R56 ;  /* 0x000000107d387825 */ /* 0x000fc800078e0038 */
[----:B------:R-:W-:Y:S01]  /*1bf40*/  FADD.FTZ R63, R0, R9 ;  /* 0x00000009003f7221 */ /* 0x000fe20000010000 */
[----:B------:R-:W-:Y:S01]  /*1bf50*/  IMAD.WIDE.U32 R58, R125, 0x4, R58 ;  /* 0x000000047d3a7825 */ /* 0x000fe200078e003a */
[----:B------:R0:W-:Y:S03]  /*1bf60*/  STG.E.128 desc[UR8][R56.64], R28 ;  /* 0x0000001c38007986 */ /* 0x0001e6000c101d08 */
        /* <DEDUP_REMOVED lines=20> */
[----:B------:R-:W-:-:S03]  /*1c0b0*/  SEL R60, RZ, 0x100, !P3 ;  /* 0x00000100ff3c7807 */ /* 0x000fc60005800000 */
[----:B------:R-:W-:Y:S01]  /*1c0c0*/  FADD.FTZ R62, R65, R28 ;  /* 0x0000001c413e7221 */ /* 0x000fe20000010000 */
[----:B------:R-:W-:Y:S02]  /*1c0d0*/  SEL R65, RZ, 0x1, !P2 ;  /* 0x00000001ff417807 */ /* 0x000fe40005000000 */
[----:B------:R-:W-:Y:S01]  /*1c0e0*/  IADD3 R0, PT, PT, R60, R0, R63 ;  /* 0x000000003c007210 */ /* 0x000fe20007ffe03f */
[----:B------:R-:W-:-:S04]  /*1c0f0*/  FADD.FTZ R63, R62, R29 ;  /* 0x0000001d3e3f7221 */ /* 0x000fc80000010000 */
[----:B------:R-:W-:Y:S02]  /*1c100*/  IMAD.IADD R65, R0, 0x1, R65 ;  /* 0x0000000100417824 */ /* 0x000fe400078e0241 */
[----:B------:R-:W-:-:S03]  /*1c110*/  FADD.FTZ R0, R63, R30 ;  /* 0x0000001e3f007221 */ /* 0x000fc60000010000 */
[----:B------:R0:W-:Y:S01]  /*1c120*/  STG.E desc[UR8][R58.64], R65 ;  /* 0x000000413a007986 */ /* 0x0001e2000c101908 */
[----:B------:R-:W-:Y:S01]  /*1c130*/  FADD.FTZ R0, R0, R31 ;  /* 0x0000001f00007221 */ /* 0x000fe20000010000 */
[----:B------:R-:W-:Y:S06]  /*1c140*/  @!P0 BRA `(.L_x_11567) ;  /* 0x00000000002c8947 */ /* 0x000fec0003800000 */
[----:B0-----:R-:W0:Y:S01]  /*1c150*/  LDC.64 R56, c[0x0][0x3b8] ;  /* 0x0000ee00ff387b82 */ /* 0x001e220000000a00 */
        /* <DEDUP_REMOVED lines=10> */
.L_x_11567:
        /* <DEDUP_REMOVED lines=80> */
.L_x_11569:
[----:B------:R-:W-:Y:S05]  /*1c700*/  BSYNC.RECONVERGENT B0 ;  /* 0x0000000000007941 */ /* 0x000fea0003800200 */
.L_x_11568:
        /* <DEDUP_REMOVED lines=15> */
.L_x_11571:
[----:B------:R-:W-:Y:S05]  /*1c800*/  BSYNC.RECONVERGENT B0 ;  /* 0x0000000000007941 */ /* 0x000fea0003800200 */
.L_x_11570:
[----:B------:R-:W1:Y:S01]  /*1c810*/  SHFL.DOWN PT, R59, R0, 0x4, 0x1f ;  /* 0x08801f00003b7f89 */ /* 0x000e6200000e0000 */
[----:B------:R-:W-:Y:S01]  /*1c820*/  ISETP.NE.AND P2, PT, RZ, UR11, PT ;  /* 0x0000000bff007c0c */ /* 0x000fe2000bf45270 */
[----:B------:R-:W-:Y:S01]  /*1c830*/  HADD2.F32 R142, -RZ, R49.H0_H0 ;  /* 0x20000031ff8e7230 */ /* 0x000fe20000004100 */
[----:B------:R-:W-:Y:S01]  /*1c840*/  ISETP.NE.AND P1, PT, R127, RZ, PT ;  /* 0x000000ff7f00720c */ /* 0x000fe20003f25270 */
[----:B0-----:R-:W0:Y:S01]  /*1c850*/  SHFL.DOWN PT, R63, R56, 0x4, 0x1f ;  /* 0x08801f00383f7f89 */ /* 0x001e2200000e0000 */
[----:B------:R-:W-:Y:S01]  /*1c860*/  HADD2.F32 R146, -RZ, R113.H0_H0 ;  /* 0x20000071ff927230 */ /* 0x000fe20000004100 */
[----:B------:R-:W-:Y:S02]  /*1c870*/  UPLOP3.LUT UP0, UPT, UPT, UPT, UP0, 0x40, 0x4 ;  /* 0x000000000004789c */ /* 0x000fe40003f0e800 */
        /* <DEDUP_REMOVED lines=34> */
[----:B------:R-:W-:-:S04]  /*1caa0*/  FMUL.FTZ R63, R63, R67 ;  /* 0x000000433f3f7220 */ /* 0x000fc80000410000 */
[----:B------:R-:W-:Y:S01]  /*1cab0*/  FFMA.FTZ R56, R59, R63, R56 ;  /* 0x0000003f3b387223 */ /* 0x000fe20000010038 */
[----:B------:R-:W-:-:S04]  /*1cac0*/  I2FP.F32.S32 R59, R57 ;  /* 0x00000039003b7245 */ /* 0x000fc80000201400 */
[----:B------:R-:W2:Y:S02]  /*1cad0*/  SHFL.DOWN PT, R57, R56, 0x1, 0x1f ;  /* 0x08201f0038397f89 */ /* 0x000ea400000e0000 */
[----:B------:R-:W3:Y:S01]  /*1cae0*/  MUFU.RCP R59, R59 ;  /* 0x0000003b003b7308 */ /* 0x000ee20000001000 */
[----:B-1----:R-:W-:Y:S01]  /*1caf0*/  FADD.FTZ R60, R65, -R0 ;  /* 0x80000000413c7221 */ /* 0x002fe20000010000 */
[----:B------:R-:W-:-:S03]  /*1cb00*/  FMUL.FTZ R67, R0, R129 ;  /* 0x0000008100437220 */ /* 0x000fc60000410000 */
[----:B------:R-:W-:Y:S01]  /*1cb10*/  FMUL.FTZ R63, R60, R60 ;  /* 0x0000003c3c3f7220 */ /* 0x000fe20000410000 */
[----:B------:R-:W-:-:S03]  /*1cb20*/  FFMA.FTZ R0, R58, R65, R67 ;  /* 0x000000413a007223 */ /* 0x000fc60000010043 */
[----:B------:R-:W-:Y:S01]  /*1cb30*/  FMUL.FTZ R63, R58, R63 ;  /* 0x0000003f3a3f7220 */ /* 0x000fe20000410000 */
[----:B---3--:R-:W-:Y:S01]  /*1cb40*/  FMUL.FTZ R58, R59, R0 ;  /* 0x000000003b3a7220 */ /* 0x008fe20000410000 */
[----:B--2---:R-:W-:Y:S02]  /*1cb50*/  FADD.FTZ R0, R56, R57 ;  /* 0x0000003938007221 */ /* 0x004fe40000010000 */
[----:B------:R-:W-:Y:S01]  /*1cb60*/  FMUL.FTZ R63, R63, R129 ;  /* 0x000000813f3f7220 */ /* 0x000fe20000410000 */
[----:B------:R-:W1:Y:S01]  /*1cb70*/  @!P1 LDC.64 R56, c[0x0][0x3c0] ;  /* 0x0000f000ff389b82 */ /* 0x000e620000000a00 */
[----:B------:R-:W2:Y:S02]  /*1cb80*/  SHFL.IDX PT, R65, R58, RZ, 0x1f ;  /* 0x00001fff3a417589 */ /* 0x000ea400000e0000 */
[----:B------:R-:W-:-:S05]  /*1cb90*/  FFMA.FTZ R0, R59, R63, R0 ;  /* 0x0000003f3b007223 */ /* 0x000fca0000010000 */
[----:B------:R-:W0:Y:S01]  /*1cba0*/  SHFL.IDX PT, R67, R0, RZ, 0x1f ;  /* 0x00001fff00437589 */ /* 0x000e2200000e0000 */
[----:B-1----:R-:W-:Y:S01]  /*1cbb0*/  @!P1 IMAD.WIDE R56, R74, 0x4, R56 ;  /* 0x000000044a389825 */ /* 0x002fe200078e0238 */
[----:B--2---:R-:W-:-:S03]  /*1cbc0*/  FSEL R60, R65, RZ, !P2 ;  /* 0x000000ff413c7208 */ /* 0x004fc60005000000 */
[----:B------:R-:W-:Y:S01]  /*1cbd0*/  FMUL.FTZ R59, R65, R65 ;  /* 0x00000041413b7220 */ /* 0x000fe20000410000 */
[----:B------:R-:W-:Y:S01]  /*1cbe0*/  @!P1 STG.E desc[UR8][R56.64], R65 ;  /* 0x0000004138009986 */ /* 0x000fe2000c101908 */
[----:B------:R-:W-:-:S03]  /*1cbf0*/  FADD.FTZ R58, -R60, R10 ;  /* 0x0000000a3c3a7221 */ /* 0x000fc60000010100 */
[----:B------:R-:W-:Y:S01]  /*1cc00*/  FSEL R59, R59, RZ, P2 ;  /* 0x000000ff3b3b7208 */ /* 0x000fe20001000000 */
[----:B0-----:R-:W-:Y:S01]  /*1cc10*/  FFMA.FTZ R10, R67, UR14, R64 ;  /* 0x0000000e430a7c23 */ /* 0x001fe20008010040 */
[C---:B------:R-:W-:Y:S01]  /*1cc20*/  FADD.FTZ R62, -R60.reuse, R8 ;  /* 0x000000083c3e7221 */ /* 0x040fe20000010100 */
[C---:B------:R-:W-:Y:S01]  /*1cc30*/  FADD.FTZ R63, -R60.reuse, R9 ;  /* 0x000000093c3f7221 */ /* 0x040fe20000010100 */
[----:B------:R-:W-:Y:S01]  /*1cc40*/  FADD.FTZ R16, -R60, R16 ;  /* 0x000000103c107221 */ /* 0x000fe20000010100 */
[----:B------:R-:W-:Y:S01]  /*1cc50*/  FADD.FTZ R10, R10, R59 ;  /* 0x0000003b0a0a7221 */ /* 0x000fe20000010000 */
[----:B------:R-:W0:Y:S01]  /*1cc60*/  @!P1 LDC.64 R8, c[0x0][0x3c8] ;  /* 0x0000f200ff089b82 */ /* 0x000e220000000a00 */
[C---:B------:R-:W-:Y:S01]  /*1cc70*/  FADD.FTZ R17, -R60.reuse, R17 ;  /* 0x000000113c117221 */ /* 0x040fe20000010100 */
[C---:B------:R-:W-:Y:S01]  /*1cc80*/  FADD.FTZ R128, -R60.reuse, R30 ;  /* 0x0000001e3c807221 */ /* 0x040fe20000010100 */
[----:B------:R1:W2:Y:S01]  /*1cc90*/  MUFU.RSQ R59, R10 ;  /* 0x0000000a003b7308 */ /* 0x0002a20000001400 */
[C---:B------:R-:W-:Y:S01]  /*1cca0*/  FADD.FTZ R0, -R60.reuse, R31 ;  /* 0x0000001f3c007221 */ /* 0x040fe20000010100 */
[C---:B------:R-:W-:Y:S01]  /*1ccb0*/  FADD.FTZ R134, -R60.reuse, R24 ;  /* 0x000000183c867221 */ /* 0x040fe20000010100 */
[C---:B------:R-:W-:Y:S01]  /*1ccc0*/  FADD.FTZ R11, -R60.reuse, R11 ;  /* 0x0000000b3c0b7221 */ /* 0x040fe20000010100 */
[C---:B------:R-:W-:Y:S01]  /*1ccd0*/  FADD.FTZ R13, -R60.reuse, R13 ;  /* 0x0000000d3c0d7221 */ /* 0x040fe20000010100 */
[----:B------:R-:W3:Y:S01]  /*1cce0*/  LDC.64 R30, c[0x0][0x428] ;  /* 0x00010a00ff1e7b82 */ /* 0x000ee20000000a00 */
[C---:B------:R-:W-:Y:S01]  /*1ccf0*/  FADD.FTZ R14, -R60.reuse, R14 ;  /* 0x0000000e3c0e7221 */ /* 0x040fe20000010100 */
[C---:B------:R-:W-:Y:S01]  /*1cd00*/  FADD.FTZ R15, -R60.reuse, R15 ;  /* 0x0000000f3c0f7221 */ /* 0x040fe20000010100 */
[C---:B------:R-:W-:Y:S01]  /*1cd10*/  FADD.FTZ R19, -R60.reuse, R19 ;  /* 0x000000133c137221 */ /* 0x040fe20000010100 */
[C---:B------:R-:W-:Y:S01]  /*1cd20*/  FADD.FTZ R132, -R60.reuse, R26 ;  /* 0x0000001a3c847221 */ /* 0x040fe20000010100 */
[C---:B------:R-:W-:Y:S01]  /*1cd30*/  FADD.FTZ R12, -R60.reuse, R12 ;  /* 0x0000000c3c0c7221 */ /* 0x040fe20000010100 */
[----:B------:R-:W-:Y:S01]  /*1cd40*/  FADD.FTZ R135, -R60, R23 ;  /* 0x000000173c877221 */ /* 0x000fe20000010100 */
[----:B-1----:R-:W-:-:S02]  /*1cd50*/  HADD2.F32 R10, -RZ, R78.H1_H1 ;  /* 0x3000004eff0a7230 */ /* 0x002fc40000004100 */
[C---:B------:R-:W-:Y:S01]  /*1cd60*/  FADD.FTZ R137, -R60.reuse, R21 ;  /* 0x000000153c897221 */ /* 0x040fe20000010100 */
[C---:B------:R-:W-:Y:S01]  /*1cd70*/  FADD.FTZ R133, -R60.reuse, R25 ;  /* 0x000000193c857221 */ /* 0x040fe20000010100 */
[C---:B------:R-:W-:Y:S01]  /*1cd80*/  FADD.FTZ R18, -R60.reuse, R18 ;  /* 0x000000123c127221 */ /* 0x040fe20000010100 */
[----:B------:R-:W-:Y:S02]  /*1cd90*/  HADD2.F32 R21, -RZ, R79.H1_H1 ;  /* 0x3000004fff157230 */ /* 0x000fe40000004100 */
[----:B------:R-:W-:Y:S01]  /*1cda0*/  FADD.FTZ R136, -R60, R22 ;  /* 0x000000163c887221 */ /* 0x000fe20000010100 */
[C---:B--2---:R-:W-:Y:S01]  /*1cdb0*/  FMUL.FTZ R144, R59.reuse, R16 ;  /* 0x000000103b907220 */ /* 0x044fe20000410000 */
[C---:B------:R-:W-:Y:S01]  /*1cdc0*/  FMUL.FTZ R24, R59.reuse, R17 ;  /* 0x000000113b187220 */ /* 0x040fe20000410000 */
[C---:B------:R-:W-:Y:S01]  /*1cdd0*/  FMUL.FTZ R26, R59.reuse, R11 ;  /* 0x0000000b3b1a7220 */ /* 0x040fe20000410000 */
[----:B------:R-:W1:Y:S01]  /*1cde0*/  LDC.64 R16, c[0x0][0x430] ;  /* 0x00010c00ff107b82 */ /* 0x000e620000000a00 */
[C---:B------:R-:W-:Y:S01]  /*1cdf0*/  FMUL.FTZ R140, R59.reuse, R13 ;  /* 0x0000000d3b8c7220 */ /* 0x040fe20000410000 */
[----:B------:R-:W-:Y:S01]  /*1ce00*/  FMUL.FTZ R141, R59, R14 ;  /* 0x0000000e3b8d7220 */ /* 0x000fe20000410000 */
[----:B------:R-:W-:-:S02]  /*1ce10*/  HADD2.F32 R11, -RZ, R76.H1_H1 ;  /* 0x3000004cff0b7230 */ /* 0x000fc40000004100 */
[C---:B------:R-:W-:Y:S01]  /*1ce20*/  FMUL.FTZ R62, R59.reuse, R62 ;  /* 0x0000003e3b3e7220 */ /* 0x040fe20000410000 */
[----:B------:R-:W-:Y:S02]  /*1ce30*/  HADD2.F32 R13, -RZ, R46.H0_H0 ;  /* 0x2000002eff0d7230 */ /* 0x000fe40000004100 */
[----:B------:R-:W-:Y:S01]  /*1ce40*/  FMUL.FTZ R143, R59, R15 ;  /* 0x0000000f3b8f7220 */ /* 0x000fe20000410000 */
[----:B0-----:R-:W-:-:S04]  /*1ce50*/  @!P1 IMAD.WIDE R8, R74, 0x4, R8 ;  /* 0x000000044a089825 */ /* 0x001fc800078e0208 */
[C---:B------:R-:W-:Y:S01]  /*1ce60*/  FMUL.FTZ R23, R59.reuse, R19 ;  /* 0x000000133b177220 */ /* 0x040fe20000410000 */
[C---:B------:R-:W-:Y:S01]  /*1ce70*/  FMUL.FTZ R63, R59.reuse, R63 ;  /* 0x0000003f3b3f7220 */ /* 0x040fe20000410000 */
[C---:B------:R-:W-:Y:S01]  /*1ce80*/  FMUL.FTZ R58, R59.reuse, R58 ;  /* 0x0000003a3b3a7220 */ /* 0x040fe20000410000 */
[----:B------:R-:W-:Y:S02]  /*1ce90*/  HADD2.F32 R14, -RZ, R106.H0_H0 ;  /* 0x2000006aff0e7230 */ /* 0x000fe40000004100 */
[----:B------:R-:W-:Y:S01]  /*1cea0*/  FMUL.FTZ R139, R59, R12 ;  /* 0x0000000c3b8b7220 */ /* 0x000fe20000410000 */
[----:B------:R-:W-:Y:S02]  /*1ceb0*/  HADD2.F32 R15, -RZ, R77.H1_H1 ;  /* 0x3000004dff0f7230 */ /* 0x000fe40000004100 */
[----:B------:R-:W-:Y:S01]  /*1cec0*/  FFMA.FTZ R12, R62, R11, R13 ;  /* 0x0000000b3e0c7223 */ /* 0x000fe2000001000d */
[----:B------:R-:W-:Y:S01]  /*1ced0*/  HADD2.F32 R19, -RZ, R47.H0_H0 ;  /* 0x2000002fff137230 */ /* 0x000fe20000004100 */
[----:B------:R0:W-:Y:S01]  /*1cee0*/  @!P1 STG.E desc[UR8][R8.64], R59 ;  /* 0x0000003b08009986 */ /* 0x0001e2000c101908 */
[----:B------:R-:W-:-:S02]  /*1cef0*/  HADD2.F32 R25, -RZ, R107.H0_H0 ;  /* 0x2000006bff197230 */ /* 0x000fc40000004100 */
[----:B------:R-:W-:Y:S01]  /*1cf00*/  FFMA.FTZ R13, R63, R10, R14 ;  /* 0x0000000a3f0d7223 */ /* 0x000fe2000001000e */
[----:B------:R-:W-:Y:S01]  /*1cf10*/  FMUL.FTZ R22, R59, R18 ;  /* 0x000000123b167220 */ /* 0x000fe20000410000 */
[----:B------:R-:W-:Y:S01]  /*1cf20*/  FFMA.FTZ R14, R58, R15, R19 ;  /* 0x0000000f3a0e7223 */ /* 0x000fe20000010013 */
[----:B------:R-:W-:Y:S02]  /*1cf30*/  HADD2.F32 R11, -RZ, R34.H0_H0 ;  /* 0x20000022ff0b7230 */ /* 0x000fe40000004100 */
[----:B------:R-:W-:Y:S01]  /*1cf40*/  FFMA.FTZ R15, R26, R21, R25 ;  /* 0x000000151a0f7223 */ /* 0x000fe20000010019 */
[----:B------:R-:W-:Y:S02]  /*1cf50*/  HADD2.F32 R10, -RZ, R85.H0_H0 ;  /* 0x20000055ff0a7230 */ /* 0x000fe40000004100 */
[C---:B------:R-:W-:Y:S01]  /*1cf60*/  FADD.FTZ R138, -R60.reuse, R20 ;  /* 0x000000143c8a7221 */ /* 0x040fe20000010100 */
[----:B------:R-:W-:Y:S02]  /*1cf70*/  HADD2.F32 R18, -RZ, R106.H1_H1 ;  /* 0x3000006aff127230 */ /* 0x000fe40000004100 */
[C---:B------:R-:W-:Y:S01]  /*1cf80*/  FADD.FTZ R131, -R60.reuse, R27 ;  /* 0x0000001b3c837221 */ /* 0x040fe20000010100 */
[----:B------:R-:W-:Y:S01]  /*1cf90*/  FADD.FTZ R129, -R60, R29 ;  /* 0x0000001d3c817221 */ /* 0x000fe20000010100 */
[----:B0-----:R-:W-:-:S02]  /*1cfa0*/  HADD2.F32 R9, -RZ, R84.H0_H0 ;  /* 0x20000054ff097230 */ /* 0x001fc40000004100 */
[----:B------:R-:W-:Y:S01]  /*1cfb0*/  FADD.FTZ R130, -R60, R28 ;  /* 0x0000001c3c827221 */ /* 0x000fe20000010100 */
[----:B------:R-:W-:Y:S02]  /*1cfc0*/  HADD2.F32 R19, -RZ, R84.H1_H1 ;  /* 0x30000054ff137230 */ /* 0x000fe40000004100 */
[----:B------:R-:W-:Y:S01]  /*1cfd0*/  FMUL.FTZ R138, R59, R138 ;  /* 0x0000008a3b8a7220 */ /* 0x000fe20000410000 */
[----:B------:R-:W-:Y:S02]  /*1cfe0*/  HADD2.F32 R25, -RZ, R35.H0_H0 ;  /* 0x20000023ff197230 */ /* 0x000fe40000004100 */
[----:B------:R-:W-:Y:S01]  /*1cff0*/  FFMA.FTZ R8, R62, R9, R11 ;  /* 0x000000093e087223 */ /* 0x000fe2000001000b */
[----:B---3--:R-:W-:-:S04]  /*1d000*/  IMAD.WIDE.U32 R20, R61, 0x10, R30 ;  /* 0x000000103d147825 */ /* 0x008fc800078e001e */
[----:B------:R-:W-:Y:S01]  /*1d010*/  FFMA.FTZ R9, R63, R10, R18 ;  /* 0x0000000a3f097223 */ /* 0x000fe20000010012 */
[C---:B------:R-:W-:Y:S01]  /*1d020*/  FMUL.FTZ R137, R59.reuse, R137 ;  /* 0x000000893b897220 */ /* 0x040fe20000410000 */
[----:B------:R-:W-:Y:S01]  /*1d030*/  FFMA.FTZ R10, R58, R19, R25 ;  /* 0x000000133a0a7223 */ /* 0x000fe20000010019 */
[----:B------:R-:W-:Y:S02]  /*1d040*/  HADD2.F32 R27, -RZ, R85.H1_H1 ;  /* 0x30000055ff1b7230 */ /* 0x000fe40000004100 */
[C---:B------:R-:W-:Y:S01]  /*1d050*/  FMUL.FTZ R136, R59.reuse, R136 ;  /* 0x000000883b887220 */ /* 0x040fe20000410000 */
[----:B------:R-:W-:Y:S02]  /*1d060*/  HADD2.F32 R29, -RZ, R107.H1_H1 ;  /* 0x3000006bff1d7230 */ /* 0x000fe40000004100 */
        /* <DEDUP_REMOVED lines=9> */
[----:B------:R0:W-:Y:S01]  /*1d100*/  STG.E.128 desc[UR8][R20.64], R12 ;  /* 0x0000000c14007986 */ /* 0x0001e2000c101d08 */
[----:B------:R-:W-:Y:S01]  /*1d110*/  FFMA.FTZ R11, R26, R27, R29 ;  /* 0x0000001b1a0b7223 */ /* 0x000fe2000001001d */
[----:B------:R-:W-:-:S04]  /*1d120*/  IMAD.WIDE.U32 R62, R69, 0x10, R30 ;  /* 0x00000010453e7825 */ /* 0x000fc800078e001e */
[----:B------:R-:W-:-:S04]  /*1d130*/  IMAD.WIDE.U32 R64, R71, 0x10, R30 ;  /* 0x0000001047407825 */ /* 0x000fc800078e001e */
[----:B-1----:R-:W-:-:S04]  /*1d140*/  IMAD.WIDE.U32 R18, R61, 0x10, R16 ;  /* 0x000000103d127825 */ /* 0x002fc800078e0010 */
[--C-:B------:R-:W-:Y:S01]  /*1d150*/  IMAD.WIDE.U32 R68, R69, 0x10, R16.reuse ;  /* 0x0000001045447825 */ /* 0x100fe200078e0010 */
[----:B------:R1:W-:Y:S03]  /*1d160*/  STG.E.128 desc[UR8][R18.64], R8 ;  /* 0x0000000812007986 */ /* 0x0003e6000c101d08 */
[----:B------:R-:W-:-:S04]  /*1d170*/  IMAD.WIDE.U32 R70, R71, 0x10, R16 ;  /* 0x0000001047467825 */ /* 0x000fc800078e0010 */
[----:B------:R-:W-:-:S04]  /*1d180*/  IMAD.WIDE.U32 R56, R121, 0x10, R16 ;  /* 0x0000001079387825 */ /* 0x000fc800078e0010 */
[----:B------:R-:W-:-:S04]  /*1d190*/  IMAD.WIDE.U32 R58, R123, 0x10, R16 ;  /* 0x000000107b3a7825 */ /* 0x000fc800078e0010 */
[----:B------:R-:W-:-:S04]  /*1d1a0*/  IMAD.WIDE.U32 R60, R125, 0x10, R16 ;  /* 0x000000107d3c7825 */ /* 0x000fc800078e0010 */
[----:B0-----:R-:W-:Y:S02]  /*1d1b0*/  HADD2.F32 R12, -RZ, R86.H0_H0 ;  /* 0x20000056ff0c7230 */ /* 0x001fe40000004100 */
[----:B------:R-:W-:Y:S02]  /*1d1c0*/  HADD2.F32 R14, -RZ, R48.H0_H0 ;  /* 0x20000030ff0e7230 */ /* 0x000fe40000004100 */
[----:B------:R-:W-:Y:S02]  /*1d1d0*/  HADD2.F32 R16, -RZ, R88.H0_H0 ;  /* 0x20000058ff107230 */ /* 0x000fe40000004100 */
[----:B------:R-:W-:Y:S02]  /*1d1e0*/  HADD2.F32 R13, -RZ, R36.H0_H0 ;  /* 0x20000024ff0d7230 */ /* 0x000fe40000004100 */
[----:B-1----:R-:W-:Y:S01]  /*1d1f0*/  FFMA.FTZ R8, R139, R12, R14 ;  /* 0x0000000c8b087223 */ /* 0x002fe2000001000e */
[----:B------:R-:W-:Y:S02]  /*1d200*/  HADD2.F32 R21, -RZ, R89.H0_H0 ;  /* 0x20000059ff157230 */ /* 0x000fe40000004100 */
[----:B------:R-:W-:-:S02]  /*1d210*/  HADD2.F32 R20, -RZ, R108.H1_H1 ;  /* 0x3000006cff147230 */ /* 0x000fc40000004100 */
[----:B------:R-:W-:Y:S01]  /*1d220*/  FFMA.FTZ R12, R139, R16, R13 ;  /* 0x000000108b0c7223 */ /* 0x000fe2000001000d */
[--C-:B------:R-:W-:Y:S02]  /*1d230*/  HADD2.F32 R15, -RZ, R87.reuse.H0_H0 ;  /* 0x20000057ff0f7230 */ /* 0x100fe40000004100 */
[----:B------:R-:W-:Y:S02]  /*1d240*/  HADD2.F32 R17, -RZ, R108.H0_H0 ;  /* 0x2000006cff117230 */ /* 0x000fe40000004100 */
[C---:B------:R-:W-:Y:S01]  /*1d250*/  FFMA.FTZ R13, R140.reuse, R21, R20 ;  /* 0x000000158c0d7223 */ /* 0x040fe20000010014 */
[----:B------:R-:W-:Y:S02]  /*1d260*/  HADD2.F32 R26, -RZ, R86.H1_H1 ;  /* 0x30000056ff1a7230 */ /* 0x000fe40000004100 */
[----:B------:R-:W-:Y:S02]  /*1d270*/  HADD2.F32 R18, -RZ, R87.H1_H1 ;  /* 0x30000057ff127230 */ /* 0x000fe40000004100 */
[----:B------:R-:W-:Y:S01]  /*1d280*/  FFMA.FTZ R9, R140, R15, R17 ;  /* 0x0000000f8c097223 */ /* 0x000fe20000010011 */
[----:B------:R-:W-:-:S02]  /*1d290*/  HADD2.F32 R20, -RZ, R109.H0_H0 ;  /* 0x2000006dff147230 */ /* 0x000fc40000004100 */
[----:B------:R-:W-:Y:S01]  /*1d2a0*/  FFMA.FTZ R10, R141, R26, R142 ;  /* 0x0000001a8d0a7223 */ /* 0x000fe2000001008e */
[----:B------:R-:W-:Y:S02]  /*1d2b0*/  HADD2.F32 R21, -RZ, R92.H0_H0 ;  /* 0x2000005cff157230 */ /* 0x000fe40000004100 */
[----:B------:R-:W-:Y:S02]  /*1d2c0*/  HADD2.F32 R140, -RZ, R38.H0_H0 ;  /* 0x20000026ff8c7230 */ /* 0x000fe40000004100 */
[----:B------:R-:W-:Y:S01]  /*1d2d0*/  FFMA.FTZ R11, R143, R18, R20 ;  /* 0x000000128f0b7223 */ /* 0x000fe20000010014 */
[----:B------:R-:W-:Y:S02]  /*1d2e0*/  HADD2.F32 R14, -RZ, R88.H1_H1 ;  /* 0x30000058ff0e7230 */ /* 0x000fe40000004100 */
[----:B------:R-:W-:Y:S02]  /*1d2f0*/  HADD2.F32 R16, -RZ, R37.H0_H0 ;  /* 0x20000025ff107230 */ /* 0x000fe40000004100 */
[----:B------:R-:W-:Y:S01]  /*1d300*/  FFMA.FTZ R20, R144, R21, R140 ;  /* 0x0000001590147223 */ /* 0x000fe2000001008c */
[----:B------:R-:W-:Y:S01]  /*1d310*/  HADD2.F32 R26, -RZ, R89.H1_H1 ;  /* 0x30000059ff1a7230 */ /* 0x000fe20000004100 */
[----:B------:R0:W-:Y:S01]  /*1d320*/  STG.E.128 desc[UR8][R62.64], R8 ;  /* 0x000000083e007986 */ /* 0x0001e2000c101d08 */
[----:B------:R-:W-:-:S02]  /*1d330*/  HADD2.F32 R15, -RZ, R109.H1_H1 ;  /* 0x3000006dff0f7230 */ /* 0x000fc40000004100 */
[----:B------:R-:W-:Y:S01]  /*1d340*/  FFMA.FTZ R14, R141, R14, R16 ;  /* 0x0000000e8d0e7223 */ /* 0x000fe20000010010 */
[----:B------:R-:W-:Y:S02]  /*1d350*/  HADD2.F32 R17, -RZ, R90.H0_H0 ;  /* 0x2000005aff117230 */ /* 0x000fe40000004100 */
[----:B------:R-:W-:Y:S02]  /*1d360*/  HADD2.F32 R19, -RZ, R50.H0_H0 ;  /* 0x20000032ff137230 */ /* 0x000fe40000004100 */
[----:B------:R-:W-:Y:S01]  /*1d370*/  FFMA.FTZ R15, R143, R26, R15 ;  /* 0x0000001a8f0f7223 */ /* 0x000fe2000001000f */
[----:B------:R-:W-:Y:S02]  /*1d380*/  HADD2.F32 R21, -RZ, R93.H0_H0 ;  /* 0x2000005dff157230 */ /* 0x000fe40000004100 */
[----:B------:R-:W-:Y:S02]  /*1d390*/  HADD2.F32 R18, -RZ, R110.H1_H1 ;  /* 0x3000006eff127230 */ /* 0x000fe40000004100 */
[----:B------:R-:W-:Y:S01]  /*1d3a0*/  FFMA.FTZ R16, R144, R17, R19 ;  /* 0x0000001190107223 */ /* 0x000fe20000010013 */
[----:B------:R-:W-:Y:S01]  /*1d3b0*/  IMAD.WIDE.U32 R66, R121, 0x10, R30 ;  /* 0x0000001079427825 */ /* 0x000fe200078e001e */
[----:B------:R1:W-:Y:S03]  /*1d3c0*/  STG.E.128 desc[UR8][R68.64], R12 ;  /* 0x0000000c44007986 */ /* 0x0003e6000c101d08 */
[----:B------:R-:W-:Y:S01]  /*1d3d0*/  FFMA.FTZ R21, R24, R21, R18 ;  /* 0x0000001518157223 */ /* 0x000fe20000010012 */
[----:B------:R-:W-:-:S02]  /*1d3e0*/  HADD2.F32 R25, -RZ, R90.H1_H1 ;  /* 0x3000005aff197230 */ /* 0x000fc40000004100 */
[----:B------:R-:W-:Y:S02]  /*1d3f0*/  HADD2.F32 R27, -RZ, R51.H0_H0 ;  /* 0x20000033ff1b7230 */ /* 0x000fe40000004100 */
[----:B------:R-:W-:Y:S02]  /*1d400*/  HADD2.F32 R17, -RZ, R91.H0_H0 ;  /* 0x2000005bff117230 */ /* 0x000fe40000004100 */
[----:B------:R-:W-:Y:S02]  /*1d410*/  HADD2.F32 R19, -RZ, R110.H0_H0 ;  /* 0x2000006eff137230 */ /* 0x000fe40000004100 */
[----:B------:R-:W-:Y:S01]  /*1d420*/  FFMA.FTZ R18, R22, R25, R27 ;  /* 0x0000001916127223 */ /* 0x000fe2000001001b */
[----:B------:R-:W-:Y:S02]  /*1d430*/  HADD2.F32 R121, -RZ, R92.H1_H1 ;  /* 0x3000005cff797230 */ /* 0x000fe40000004100 */
[----:B------:R-:W-:Y:S02]  /*1d440*/  HADD2.F32 R26, -RZ, R39.H0_H0 ;  /* 0x20000027ff1a7230 */ /* 0x000fe40000004100 */
[----:B------:R-:W-:Y:S01]  /*1d450*/  FFMA.FTZ R17, R24, R17, R19 ;  /* 0x0000001118117223 */ /* 0x000fe20000010013 */
[----:B------:R-:W-:-:S02]  /*1d460*/  HADD2.F32 R140, -RZ, R91.H1_H1 ;  /* 0x3000005bff8c7230 */ /* 0x000fc40000004100 */
[----:B------:R-:W-:Y:S02]  /*1d470*/  HADD2.F32 R142, -RZ, R111.H0_H0 ;  /* 0x2000006fff8e7230 */ /* 0x000fe40000004100 */
[----:B------:R-:W-:Y:S01]  /*1d480*/  FFMA.FTZ R22, R22, R121, R26 ;  /* 0x0000007916167223 */ /* 0x000fe2000001001a */
[----:B------:R-:W-:Y:S02]  /*1d490*/  HADD2.F32 R24, -RZ, R93.H1_H1 ;  /* 0x3000005dff187230 */ /* 0x000fe40000004100 */
[----:B------:R-:W-:Y:S02]  /*1d4a0*/  HADD2.F32 R26, -RZ, R111.H1_H1 ;  /* 0x3000006fff1a7230 */ /* 0x000fe40000004100 */
[----:B------:R-:W-:Y:S01]  /*1d4b0*/  FFMA.FTZ R19, R23, R140, R142 ;  /* 0x0000008c17137223 */ /* 0x000fe2000001008e */
[----:B0-----:R-:W-:Y:S02]  /*1d4c0*/  HADD2.F32 R62, -RZ, R97.H1_H1 ;  /* 0x30000061ff3e7230 */ /* 0x001fe40000004100 */
[----:B-1----:R-:W-:-:S02]  /*1d4d0*/  HADD2.F32 R12, -RZ, R113.H1_H1 ;  /* 0x30000071ff0c7230 */ /* 0x002fc40000004100 */
[----:B------:R-:W-:Y:S01]  /*1d4e0*/  FFMA.FTZ R23, R23, R24, R26 ;  /* 0x0000001817177223 */ /* 0x000fe2000001001a */
[----:B------:R-:W-:Y:S01]  /*1d4f0*/  HADD2.F32 R13, -RZ, R98.H0_H0 ;  /* 0x20000062ff0d7230 */ /* 0x000fe20000004100 */
[----:B------:R0:W-:Y:S01]  /*1d500*/  STG.E.128 desc[UR8][R64.64], R16 ;  /* 0x0000001040007986 */ /* 0x0001e2000c101d08 */
[----:B------:R-:W-:Y:S02]  /*1d510*/  HADD2.F32 R15, -RZ, R32.H0_H0 ;  /* 0x20000020ff0f7230 */ /* 0x000fe40000004100 */
[----:B------:R-:W-:Y:S01]  /*1d520*/  FFMA.FTZ R11, R135, R62, R12 ;  /* 0x0000003e870b7223 */ /* 0x000fe2000001000c */
[----:B------:R-:W-:Y:S01]  /*1d530*/  HADD2.F32 R14, -RZ, R99.H0_H0 ;  /* 0x20000063ff0e7230 */ /* 0x000fe20000004100 */
[----:B------:R1:W-:Y:S01]  /*1d540*/  STG.E.128 desc[UR8][R70.64], R20 ;  /* 0x0000001446007986 */ /* 0x0003e2000c101d08 */
[----:B------:R-:W-:-:S04]  /*1d550*/  IMAD.WIDE.U32 R28, R123, 0x10, R30 ;  /* 0x000000107b1c7825 */ /* 0x000fc800078e001e */
[C---:B------:R-:W-:Y:S01]  /*1d560*/  FFMA.FTZ R12, R134.reuse, R13, R15 ;  /* 0x0000000d860c7223 */ /* 0x040fe2000001000f */
[----:B------:R-:W-:Y:S02]  /*1d570*/  HADD2.F32 R13, -RZ, R100.H0_H0 ;  /* 0x20000064ff0d7230 */ /* 0x000fe40000004100 */
[----:B------:R-:W-:Y:S02]  /*1d580*/  HADD2.F32 R15, -RZ, R42.H0_H0 ;  /* 0x2000002aff0f7230 */ /* 0x000fe40000004100 */
[----:B------:R-:W-:Y:S02]  /*1d590*/  HADD2.F32 R25, -RZ, R94.H0_H0 ;  /* 0x2000005eff197230 */ /* 0x000fe40000004100 */
[----:B------:R-:W-:Y:S02]  /*1d5a0*/  HADD2.F32 R27, -RZ, R52.H0_H0 ;  /* 0x20000034ff1b7230 */ /* 0x000fe40000004100 */
[----:B------:R-:W-:Y:S02]  /*1d5b0*/  HADD2.F32 R140, -RZ, R95.H0_H0 ;  /* 0x2000005fff8c7230 */ /* 0x000fe40000004100 */
[----:B0-----:R-:W-:Y:S01]  /*1d5c0*/  FFMA.FTZ R16, R134, R13, R15 ;  /* 0x0000000d86107223 */ /* 0x001fe2000001000f */
[----:B------:R-:W-:-:S02]  /*1d5d0*/  HADD2.F32 R18, -RZ, R114.H0_H0 ;  /* 0x20000072ff127230 */ /* 0x000fc40000004100 */
[----:B------:R-:W-:Y:S01]  /*1d5e0*/  FFMA.FTZ R24, R138, R25, R27 ;  /* 0x000000198a187223 */ /* 0x000fe2000001001b */
[----:B------:R-:W-:Y:S02]  /*1d5f0*/  HADD2.F32 R17, -RZ, R114.H1_H1 ;  /* 0x30000072ff117230 */ /* 0x000fe40000004100 */
[----:B-1----:R-:W-:Y:S02]  /*1d600*/  HADD2.F32 R20, -RZ, R101.H0_H0 ;  /* 0x20000065ff147230 */ /* 0x002fe40000004100 */
[C---:B------:R-:W-:Y:S01]  /*1d610*/  FFMA.FTZ R13, R133.reuse, R14, R18 ;  /* 0x0000000e850d7223 */ /* 0x040fe20000010012 */
[----:B------:R-:W-:Y:S02]  /*1d620*/  HADD2.F32 R23, -RZ, R100.H1_H1 ;  /* 0x30000064ff177230 */ /* 0x000fe40000004100 */
[----:B------:R-:W-:Y:S02]  /*1d630*/  HADD2.F32 R22, -RZ, R43.H0_H0 ;  /* 0x2000002bff167230 */ /* 0x000fe40000004100 */
[----:B------:R-:W-:Y:S01]  /*1d640*/  FFMA.FTZ R17, R133, R20, R17 ;  /* 0x0000001485117223 */ /* 0x000fe20000010011 */
[----:B------:R-:W-:-:S02]  /*1d650*/  HADD2.F32 R19, -RZ, R98.H1_H1 ;  /* 0x30000062ff137230 */ /* 0x000fc40000004100 */
[----:B------:R-:W-:Y:S02]  /*1d660*/  HADD2.F32 R21, -RZ, R33.H0_H0 ;  /* 0x20000021ff157230 */ /* 0x000fe40000004100 */
[C---:B------:R-:W-:Y:S01]  /*1d670*/  FFMA.FTZ R18, R132.reuse, R23, R22 ;  /* 0x0000001784127223 */ /* 0x040fe20000010016 */
[----:B------:R-:W-:Y:S02]  /*1d680*/  HADD2.F32 R142, -RZ, R112.H0_H0 ;  /* 0x20000070ff8e7230 */ /* 0x000fe40000004100 */
[----:B------:R-:W-:Y:S02]  /*1d690*/  HADD2.F32 R121, -RZ, R94.H1_H1 ;  /* 0x3000005eff797230 */ /* 0x000fe40000004100 */
[----:B------:R-:W-:Y:S01]  /*1d6a0*/  FFMA.FTZ R14, R132, R19, R21 ;  /* 0x00000013840e7223 */ /* 0x000fe20000010015 */
        /* <DEDUP_REMOVED lines=9> */
[----:B------:R-:W-:Y:S01]  /*1d740*/  FFMA.FTZ R15, R131, R20, R22 ;  /* 0x00000014830f7223 */ /* 0x000fe20000010016 */
[----:B------:R-:W-:Y:S01]  /*1d750*/  HADD2.F32 R62, -RZ, R103.H0_H0 ;  /* 0x20000067ff3e7230 */ /* 0x000fe20000004100 */
[----:B------:R0:W-:Y:S01]  /*1d760*/  STG.E.128 desc[UR8][R66.64], R24 ;  /* 0x0000001842007986 */ /* 0x0001e2000c101d08 */
[----:B------:R-:W-:-:S02]  /*1d770*/  HADD2.F32 R64, -RZ, R116.H0_H0 ;  /* 0x20000074ff407230 */ /* 0x000fc40000004100 */
[----:B------:R-:W-:Y:S01]  /*1d780*/  FFMA.FTZ R20, R130, R21, R23 ;  /* 0x0000001582147223 */ /* 0x000fe20000010017 */
[----:B------:R-:W-:Y:S02]  /*1d790*/  HADD2.F32 R19, -RZ, R115.H1_H1 ;  /* 0x30000073ff137230 */ /* 0x000fe40000004100 */
[----:B------:R-:W-:-:S04]  /*1d7a0*/  IMAD.WIDE.U32 R30, R125, 0x10, R30 ;  /* 0x000000107d1e7825 */ /* 0x000fc800078e001e */
[----:B------:R-:W-:Y:S02]  /*1d7b0*/  FFMA.FTZ R21, R129, R62, R64 ;  /* 0x0000003e81157223 */ /* 0x000fe40000010040 */
[----:B------:R-:W1:Y:S01]  /*1d7c0*/  LDC.64 R62, c[0x0][0x380] ;  /* 0x0000e000ff3e7b82 */ /* 0x000e620000000a00 */
[----:B------:R-:W-:Y:S02]  /*1d7d0*/  HADD2.F32 R121, -RZ, R96.H0_H0 ;  /* 0x20000060ff797230 */ /* 0x000fe40000004100 */
[----:B------:R-:W-:Y:S02]  /*1d7e0*/  HADD2.F32 R123, -RZ, R40.H0_H0 ;  /* 0x20000028ff7b7230 */ /* 0x000fe40000004100 */
[----:B------:R-:W-:Y:S02]  /*1d7f0*/  HADD2.F32 R140, -RZ, R97.H0_H0 ;  /* 0x20000061ff8c7230 */ /* 0x000fe40000004100 */
[----:B------:R-:W-:Y:S02]  /*1d800*/  HADD2.F32 R142, -RZ, R112.H1_H1 ;  /* 0x30000070ff8e7230 */ /* 0x000fe40000004100 */
[----:B------:R-:W-:Y:S01]  /*1d810*/  FFMA.FTZ R8, R138, R121, R123 ;  /* 0x000000798a087223 */ /* 0x000fe2000001007b */
[----:B------:R-:W-:-:S02]  /*1d820*/  HADD2.F32 R125, -RZ, R96.H1_H1 ;  /* 0x30000060ff7d7230 */ /* 0x000fc40000004100 */
[----:B0-----:R-:W-:Y:S02]  /*1d830*/  HADD2.F32 R24, -RZ, R101.H1_H1 ;  /* 0x30000065ff187230 */ /* 0x001fe40000004100 */
[----:B------:R-:W-:Y:S01]  /*1d840*/  FFMA.FTZ R9, R137, R140, R142 ;  /* 0x0000008c89097223 */ /* 0x000fe2000001008e */
[----:B------:R-:W-:Y:S02]  /*1d850*/  HADD2.F32 R25, -RZ, R104.H0_H0 ;  /* 0x20000068ff197230 */ /* 0x000fe40000004100 */
[----:B------:R-:W-:Y:S02]  /*1d860*/  HADD2.F32 R26, -RZ, R44.H0_H0 ;  /* 0x2000002cff1a7230 */ /* 0x000fe40000004100 */
[----:B------:R-:W-:Y:S01]  /*1d870*/  FFMA.FTZ R19, R131, R24, R19 ;  /* 0x0000001883137223 */ /* 0x000fe20000010013 */
[----:B------:R-:W-:Y:S02]  /*1d880*/  HADD2.F32 R139, -RZ, R41.H0_H0 ;  /* 0x20000029ff8b7230 */ /* 0x000fe40000004100 */
[----:B------:R-:W-:-:S02]  /*1d890*/  HADD2.F32 R22, -RZ, R105.H0_H0 ;  /* 0x20000069ff167230 */ /* 0x000fc40000004100 */
[----:B------:R-:W-:Y:S01]  /*1d8a0*/  FFMA.FTZ R24, R130, R25, R26 ;  /* 0x0000001982187223 */ /* 0x000fe2000001001a */
[----:B------:R-:W-:Y:S02]  /*1d8b0*/  HADD2.F32 R26, -RZ, R116.H1_H1 ;  /* 0x30000074ff1a7230 */ /* 0x000fe40000004100 */
[----:B------:R-:W-:Y:S01]  /*1d8c0*/  FFMA.FTZ R10, R136, R125, R139 ;  /* 0x0000007d880a7223 */ /* 0x000fe2000001008b */
[----:B------:R-:W-:Y:S01]  /*1d8d0*/  HADD2.F32 R23, -RZ, R102.H1_H1 ;  /* 0x30000066ff177230 */ /* 0x000fe20000004100 */
[----:B-1----:R-:W-:Y:S01]  /*1d8e0*/  IADD3 R74, PT, PT, R74, R62, RZ ;  /* 0x0000003e4a4a7210 */ /* 0x002fe20007ffe0ff */
[----:B------:R-:W-:Y:S02]  /*1d8f0*/  HADD2.F32 R27, -RZ, R3.H0_H0 ;  /* 0x20000003ff1b7230 */ /* 0x000fe40000004100 */
[----:B------:R-:W-:Y:S01]  /*1d900*/  FFMA.FTZ R25, R129, R22, R26 ;  /* 0x0000001681197223 */ /* 0x000fe2000001001a */
[----:B------:R-:W-:Y:S01]  /*1d910*/  HADD2.F32 R67, -RZ, R103.H1_H1 ;  /* 0x30000067ff437230 */ /* 0x000fe20000004100 */
[----:B------:R0:W-:Y:S01]  /*1d920*/  STG.E.128 desc[UR8][R56.64], R8 ;  /* 0x0000000838007986 */ /* 0x0001e2000c101d08 */
[----:B------:R-:W-:-:S02]  /*1d930*/  HADD2.F32 R69, -RZ, R117.H0_H0 ;  /* 0x20000075ff457230 */ /* 0x000fc40000004100 */
[----:B------:R-:W-:Y:S01]  /*1d940*/  FFMA.FTZ R22, R128, R23, R27 ;  /* 0x0000001780167223 */ /* 0x000fe2000001001b */
[----:B------:R-:W-:Y:S01]  /*1d950*/  HADD2.F32 R65, -RZ, R104.H1_H1 ;  /* 0x30000068ff417230 */ /* 0x000fe20000004100 */
[----:B------:R0:W-:Y:S01]  /*1d960*/  STG.E.128 desc[UR8][R28.64], R12 ;  /* 0x0000000c1c007986 */ /* 0x0001e2000c101d08 */
[----:B------:R-:W-:Y:S02]  /*1d970*/  HADD2.F32 R64, -RZ, R45.H0_H0 ;  /* 0x2000002dff407230 */ /* 0x000fe40000004100 */
[----:B------:R-:W-:Y:S01]  /*1d980*/  FFMA.FTZ R23, R0, R67, R69 ;  /* 0x0000004300177223 */ /* 0x000fe20000010045 */
[----:B------:R-:W-:Y:S01]  /*1d990*/  HADD2.F32 R71, -RZ, R105.H1_H1 ;  /* 0x30000069ff477230 */ /* 0x000fe20000004100 */
[----:B------:R0:W-:Y:S01]  /*1d9a0*/  STG.E.128 desc[UR8][R58.64], R16 ;  /* 0x000000103a007986 */ /* 0x0001e2000c101d08 */
[----:B------:R-:W-:Y:S02]  /*1d9b0*/  HADD2.F32 R66, -RZ, R117.H1_H1 ;  /* 0x30000075ff427230 */ /* 0x000fe40000004100 */
[----:B------:R-:W-:Y:S01]  /*1d9c0*/  FFMA.FTZ R26, R128, R65, R64 ;  /* 0x00000041801a7223 */ /* 0x000fe20000010040 */
[----:B------:R-:W-:Y:S01]  /*1d9d0*/  ISETP.GE.AND P1, PT, R74, R63, PT ;  /* 0x0000003f4a00720c */ /* 0x000fe20003f26270 */
[----:B------:R0:W-:Y:S01]  /*1d9e0*/  STG.E.128 desc[UR8][R30.64], R20 ;  /* 0x000000141e007986 */ /* 0x0001e2000c101d08 */
[----:B------:R-:W-:-:S05]  /*1d9f0*/  FFMA.FTZ R27, R0, R71, R66 ;  /* 0x00000047001b7223 */ /* 0x000fca0000010042 */
[----:B------:R0:W-:Y:S06]  /*1da00*/  STG.E.128 desc[UR8][R60.64], R24 ;  /* 0x000000183c007986 */ /* 0x0001ec000c101d08 */
[----:B------:R-:W-:Y:S05]  /*1da10*/  @!P1 BRA `(.L_x_11572) ;  /* 0xfffffe3c00209947 */ /* 0x000fea000383ffff */
[----:B------:R-:W-:Y:S05]  /*1da20*/  EXIT ;  /* 0x000000000000794d */ /* 0x000fea0003800000 */
.L_x_11573:
        /* <DEDUP_REMOVED lines=13> */
.L_x_13733:


//--------------------- .text._ZN10layer_norm31ln_parallel_residual_fwd_kernelINS_13Kernel_traitsI6__halfffffjLj6144ELj1ELj1ELj8ELj16ENS_18Kernel_traits_baseILj6144ES2_ffffjLj256EEEEELb1ELb1ELb0EEEvNS_9FwdParamsE --------------------------
	.section	.text._ZN10layer_norm31ln_parallel_residual_fwd_kernelINS_13Kernel_traitsI6__halfffffjLj6144ELj1ELj1ELj8ELj16ENS_18Kernel_traits_baseILj6144ES2_ffffjLj256EEEEELb1ELb1ELb0EEEvNS_9FwdParamsE,"ax",@progbits
	.align	128
        .global         _ZN10layer_norm31ln_parallel_residual_fwd_kernelINS_13Kernel_traitsI6__halfffffjLj6144ELj1ELj1ELj8ELj16ENS_18Kernel_traits_baseILj6144ES2_ffffjLj256EEEEELb1ELb1ELb0EEEvNS_9FwdParamsE
        .type           _ZN10layer_norm31ln_parallel_residual_fwd_kernelINS_13Kernel_traitsI6__halfffffjLj6144ELj1ELj1ELj8ELj16ENS_18Kernel_traits_baseILj6144ES2_ffffjLj256EEEEELb1ELb1ELb0EEEvNS_9FwdParamsE,@function
        .size           _ZN10layer_norm31ln_parallel_residual_fwd_kernelINS_13Kernel_traitsI6__halfffffjLj6144ELj1ELj1ELj8ELj16ENS_18Kernel_traits_baseILj6144ES2_ffffjLj256EEEEELb1ELb1ELb0EEEvNS_9FwdParamsE,(.L_x_13734 - _ZN10layer_norm31ln_parallel_residual_fwd_kernelINS_13Kernel_traitsI6__halfffffjLj6144ELj1ELj1ELj8ELj16ENS_18Kernel_traits_baseILj6144ES2_ffffjLj256EEEEELb1ELb1ELb0EEEvNS_9FwdParamsE)
        .other          _ZN10layer_norm31ln_parallel_residual_fwd_kernelINS_13Kernel_traitsI6__halfffffjLj6144ELj1ELj1ELj8ELj16ENS_18Kernel_traits_baseILj6144ES2_ffffjLj256EEEEELb1ELb1ELb0EEEvNS_9FwdParamsE,@"STO_CUDA_ENTRY STV_DEFAULT"
_ZN10layer_norm31ln_parallel_residual_fwd_kernelINS_13Kernel_traitsI6__halfffffjLj6144ELj1ELj1ELj8ELj16ENS_18Kernel_traits_baseILj6144ES2_ffffjLj256EEEEELb1ELb1ELb0EEEvNS_9FwdParamsE:
.text._ZN10layer_norm31ln_parallel_residual_fwd_kernelINS_13Kernel_traitsI6__halfffffjLj6144ELj1ELj1ELj8ELj16ENS_18Kernel_traits_baseILj6144ES2_ffffjLj256EEEEELb1ELb1ELb0EEEvNS_9FwdParamsE:
        /* <DEDUP_REMOVED lines=14> */
[----:B------:R-:W1:Y:S03]  /*00e0*/  @P0 LDC R9, c[0x0][0x460] ;  /* 0x00011800ff090b82 */ /* 0x000e660000000800 */
[----:B----4-:R-:W1:Y:S01]  /*00f0*/  @P0 LDG.E.64 R6, desc[UR6][R4.64] ;  /* 0x0000000604060981 */ /* 0x010e62000c1e1b00 */
[----:B0-----:R-:W-:Y:S01]  /*0100*/  UISETP.NE.U32.AND UP0, UPT, UR4, URZ, UPT ;  /* 0x000000ff0400728c */ /* 0x001fe2000bf05070 */
[----:B------:R-:W-:Y:S03]  /*0110*/  BSSY.RECONVERGENT B0, `(.L_x_11574) ;  /* 0x000007c000007945 */ /* 0x000fe60003800200 */
[----:B------:R-:W0:Y:S01]  /*0120*/  S2UR UR20, SR_CTAID.X ;  /* 0x00000000001479c3 */ /* 0x000e220000002500 */
[----:B-----5:R-:W-:Y:S01]  /*0130*/  LOP3.LUT R0, R86, 0xe0, RZ, 0xc0, !PT ;  /* 0x000000e056007812 */ /* 0x020fe200078ec0ff */
[----:B------:R-:W-:-:S06]  /*0140*/  UISETP.NE.AND.EX UP0, UPT, UR5, URZ, UPT, UP0 ;  /* 0x000000ff0500728c */ /* 0x000fcc000bf05300 */
[----:B------:R-:W0:Y:S02]  /*0150*/  LDC R77, c[0x0][0x360] ;  /* 0x0000d800ff4d7b82 */ /* 0x000e240000000800 */
[----:B0-----:R-:W-:Y:S01]  /*0160*/  IMAD R77, R77, UR20, R86 ;  /* 0x000000144d4d7c24 */ /* 0x001fe2000f8e0256 */
[----:B--2---:R-:W-:Y:S02]  /*0170*/  @P0 R2UR UR8, R2 ;  /* 0x00000000020802ca */ /* 0x004fe400000e0000 */
[----:B------:R-:W-:Y:S02]  /*0180*/  SHF.R.S32.HI R2, RZ, 0x1f, R13 ;  /* 0x0000001fff027819 */ /* 0x000fe4000001140d */
[----:B-1----:R-:W-:Y:S02]  /*0190*/  @P0 IADD3 R4, P1, PT, R6, R9, RZ ;  /* 0x0000000906040210 */ /* 0x002fe40007f3e0ff */
[----:B------:R-:W-:Y:S02]  /*01a0*/  LOP3.LUT R9, R86, 0x1f, RZ, 0xc0, !PT ;  /* 0x0000001f56097812 */ /* 0x000fe400078ec0ff */
[----:B------:R-:W-:Y:S01]  /*01b0*/  @P0 R2UR UR9, R3 ;  /* 0x00000000030902ca */ /* 0x000fe200000e0000 */
[----:B------:R-:W-:Y:S01]  /*01c0*/  @P0 IMAD.X R11, RZ, RZ, R7, P1 ;  /* 0x000000ffff0b0224 */ /* 0x000fe200008e0607 */
[----:B------:R-:W-:-:S02]  /*01d0*/  LOP3.LUT R33, R0, R9, RZ, 0xfc, !PT ;  /* 0x0000000900217212 */ /* 0x000fc400078efcff */
[----:B------:R-:W-:Y:S01]  /*01e0*/  LEA.HI R2, R2, R13, RZ, 0x2 ;  /* 0x0000000d02027211 */ /* 0x000fe200078f10ff */
[----:B------:R-:W-:Y:S01]  /*01f0*/  UIADD3 UR16, UPT, UPT, UR8, -0x61c88647, URZ ;  /* 0x9e3779b908107890 */ /* 0x000fe2000fffe0ff */
[----:B------:R-:W-:Y:S01]  /*0200*/  LOP3.LUT R76, R33, 0xff, RZ, 0x3c, !PT ;  /* 0x000000ff214c7812 */ /* 0x000fe200078e3cff */
[----:B------:R-:W-:Y:S01]  /*0210*/  UIADD3 UR18, UPT, UPT, UR8, 0x3c6ef372, URZ ;  /* 0x3c6ef37208127890 */ /* 0x000fe2000fffe0ff */
[----:B------:R-:W-:Y:S01]  /*0220*/  SHF.R.S32.HI R5, RZ, 0x2, R2 ;  /* 0x00000002ff057819 */ /* 0x000fe20000011402 */
[----:B------:R-:W-:Y:S01]  /*0230*/  UIADD3 UR14, UPT, UPT, UR8, -0x255992d5, URZ ;  /* 0xdaa66d2b080e7890 */ /* 0x000fe2000fffe0ff */
[--C-:B------:R-:W-:Y:S01]  /*0240*/  SHF.R.U64 R75, R4, 0x2, R11.reuse ;  /* 0x00000002044b7819 */ /* 0x100fe2000000120b */
[----:B------:R-:W-:Y:S01]  /*0250*/  UIADD3 UR21, UPT, UPT, UR8, 0x78dde6e4, URZ ;  /* 0x78dde6e408157890 */ /* 0x000fe2000fffe0ff */
[----:B------:R-:W-:Y:S01]  /*0260*/  SHF.R.U32.HI R74, RZ, 0x2, R11 ;  /* 0x00000002ff4a7819 */ /* 0x000fe2000001160b */
[----:B------:R-:W-:Y:S01]  /*0270*/  IMAD.IADD R76, R5, 0x1, R76 ;  /* 0x00000001054c7824 */ /* 0x000fe200078e024c */
[----:B------:R-:W-:-:S02]  /*0280*/  UIADD3 UR17, UPT, UPT, UR9, -0x4498517b, URZ ;  /* 0xbb67ae8509117890 */ /* 0x000fc4000fffe0ff */
[----:B------:R-:W-:Y:S02]  /*0290*/  UIADD3 UR19, UPT, UPT, UR9, 0x76cf5d0a, URZ ;  /* 0x76cf5d0a09137890 */ /* 0x000fe4000fffe0ff */
[----:B------:R-:W-:Y:S02]  /*02a0*/  UIADD3 UR15, UPT, UPT, UR9, 0x32370b8f, URZ ;  /* 0x32370b8f090f7890 */ /* 0x000fe4000fffe0ff */
[----:B------:R-:W-:Y:S02]  /*02b0*/  UIADD3 UR22, UPT, UPT, UR9, -0x126145ec, URZ ;  /* 0xed9eba1409167890 */ /* 0x000fe4000fffe0ff */
[----:B------:R-:W-:Y:S02]  /*02c0*/  UIADD3 UR12, UPT, UPT, UR8, 0x1715609d, URZ ;  /* 0x1715609d080c7890 */ /* 0x000fe4000fffe0ff */
[----:B------:R-:W-:Y:S02]  /*02d0*/  UIADD3 UR23, UPT, UPT, UR9, -0x56f99767, URZ ;  /* 0xa906689909177890 */ /* 0x000fe4000fffe0ff */
[----:B------:R-:W-:-:S02]  /*02e0*/  UIADD3 UR24, UPT, UPT, UR8, -0x4ab325aa, URZ ;  /* 0xb54cda5608187890 */ /* 0x000fc4000fffe0ff */
[----:B------:R-:W-:Y:S02]  /*02f0*/  UIADD3 UR25, UPT, UPT, UR9, 0x646e171e, URZ ;  /* 0x646e171e09197890 */ /* 0x000fe4000fffe0ff */
[----:B------:R-:W-:Y:S02]  /*0300*/  UIADD3 UR26, UPT, UPT, UR8, 0x5384540f, URZ ;  /* 0x5384540f081a7890 */ /* 0x000fe4000fffe0ff */
[----:B------:R-:W-:Y:S02]  /*0310*/  UIADD3 UR27, UPT, UPT, UR9, 0x1fd5c5a3, URZ ;  /* 0x1fd5c5a3091b7890 */ /* 0x000fe4000fffe0ff */
[----:B------:R-:W-:Y:S02]  /*0320*/  UIADD3 UR28, UPT, UPT, UR8, -0xe443238, URZ ;  /* 0xf1bbcdc8081c7890 */ /* 0x000fe4000fffe0ff */
[----:B------:R-:W-:Y:S02]  /*0330*/  UIADD3 UR29, UPT, UPT, UR9, -0x24c28bd8, URZ ;  /* 0xdb3d7428091d7890 */ /* 0x000fe4000fffe0ff */
[----:B------:R-:W-:-:S02]  /*0340*/  UIADD3 UR30, UPT, UPT, UR8, -0x700cb87f, URZ ;  /* 0x8ff34781081e7890 */ /* 0x000fc4000fffe0ff */
[----:B------:R-:W-:Y:S01]  /*0350*/  UIADD3 UR31, UPT, UPT, UR9, -0x695add53, URZ ;  /* 0x96a522ad091f7890 */ /* 0x000fe2000fffe0ff */
[----:B------:R-:W-:Y:S11]  /*0360*/  BRA.U !UP0, `(.L_x_11575) ;  /* 0x0000000108c87547 */ /* 0x000ff6000b800000 */
[C---:B------:R-:W-:Y:S02]  /*0370*/  ISETP.GE.U32.AND P4, PT, R76.reuse, 0x100, PT ;  /* 0x000001004c00780c */ /* 0x040fe40003f86070 */
[C---:B------:R-:W-:Y:S02]  /*0380*/  ISETP.GE.U32.AND P0, PT, R76.reuse, 0x200, PT ;  /* 0x000002004c00780c */ /* 0x040fe40003f06070 */
[C---:B------:R-:W-:Y:S02]  /*0390*/  ISETP.GE.U32.AND P1, PT, R76.reuse, 0x300, PT ;  /* 0x000003004c00780c */ /* 0x040fe40003f26070 */
[C---:B------:R-:W-:Y:S02]  /*03a0*/  ISETP.GE.U32.AND P2, PT, R76.reuse, 0x400, PT ;  /* 0x000004004c00780c */ /* 0x040fe40003f46070 */
[----:B------:R-:W-:Y:S02]  /*03b0*/  ISETP.GE.U32.AND P3, PT, R76, 0x500, PT ;  /* 0x000005004c00780c */ /* 0x000fe40003f66070 */
[----:B------:R-:W-:-:S03]  /*03c0*/  P2R R57, PR, RZ, 0x10 ;  /* 0x00000010ff397803 */ /* 0x000fc60000000000 */
        /* <DEDUP_REMOVED lines=21> */
[----:B-1----:R-:W-:-:S04]  /*0520*/  @P1 IMAD.WIDE.U32 R22, R33, 0x8, R22 ;  /* 0x0000000821161825 */ /* 0x002fc800078e0016 */
[----:B------:R-:W-:Y:S01]  /*0530*/  @P1 VIADD R33, R33, 0x100 ;  /* 0x0000010021211836 */ /* 0x000fe20000000000 */
[----:B------:R0:W5:Y:S02]  /*0540*/  @P1 LD.E.64 R42, desc[UR6][R22.64] ;  /* 0x00000006162a1980 */ /* 0x000164000c101b00 */
[----:B------:R-:W1:Y:S01]  /*0550*/  @P3 LDC.64 R30, c[0x0][0x438] ;  /* 0x00010e00ff1e3b82 */ /* 0x000e620000000a00 */
[----:B--2---:R-:W-:-:S05]  /*0560*/  @P2 IMAD.WIDE.U32 R24, R33, 0x8, R24 ;  /* 0x0000000821182825 */ /* 0x004fca00078e0018 */
[----:B------:R0:W5:Y:S01]  /*0570*/  @P2 LDG.E.64 R48, desc[UR6][R24.64] ;  /* 0x0000000618302981 */ /* 0x000162000c1e1b00 */
[----:B---3--:R-:W-:-:S04]  /*0580*/  @P2 IMAD.WIDE.U32 R26, R33, 0x8, R26 ;  /* 0x00000008211a2825 */ /* 0x008fc800078e001a */
[----:B------:R-:W-:Y:S01]  /*0590*/  @P2 VIADD R33, R33, 0x100 ;  /* 0x0000010021212836 */ /* 0x000fe20000000000 */
[----:B------:R0:W5:Y:S03]  /*05a0*/  @P2 LD.E.64 R40, desc[UR6][R26.64] ;  /* 0x000000061a282980 */ /* 0x000166000c101b00 */
        /* <DEDUP_REMOVED lines=14> */
.L_x_11575:
[C---:B------:R-:W-:Y:S02]  /*0690*/  ISETP.GE.U32.AND P5, PT, R76.reuse, 0x100, PT ;  /* 0x000001004c00780c */ /* 0x040fe40003fa6070 */
[C---:B------:R-:W-:Y:S02]  /*06a0*/  ISETP.GE.U32.AND P0, PT, R76.reuse, 0x200, PT ;  /* 0x000002004c00780c */ /* 0x040fe40003f06070 */
[C---:B------:R-:W-:Y:S02]  /*06b0*/  ISETP.GE.U32.AND P1, PT, R76.reuse, 0x300, PT ;  /* 0x000003004c00780c */ /* 0x040fe40003f26070 */
[C---:B------:R-:W-:Y:S02]  /*06c0*/  ISETP.GE.U32.AND P2, PT, R76.reuse, 0x400, PT ;  /* 0x000004004c00780c */ /* 0x040fe40003f46070 */
[C---:B------:R-:W-:Y:S02]  /*06d0*/  ISETP.GE.U32.AND P3, PT, R76.reuse, 0x500, PT ;  /* 0x000005004c00780c */ /* 0x040fe40003f66070 */
[----:B------:R-:W-:-:S02]  /*06e0*/  ISETP.GE.U32.AND P4, PT, R76, 0x600, PT ;  /* 0x000006004c00780c */ /* 0x000fc40003f86070 */
[----:B------:R-:W-:Y:S01]  /*06f0*/  P2R R57, PR, RZ, 0x20 ;  /* 0x00000020ff397803 */ /* 0x000fe20000000000 */
        /* <DEDUP_REMOVED lines=8> */
[----:B-1----:R-:W-:-:S04]  /*0780*/  @P0 IMAD.WIDE.U32 R18, R33, 0x8, R18 ;  /* 0x0000000821120825 */ /* 0x002fc800078e0012 */
[----:B------:R-:W-:Y:S01]  /*0790*/  @P0 VIADD R33, R33, 0x100 ;  /* 0x0000010021210836 */ /* 0x000fe20000000000 */
[----:B------:R0:W5:Y:S02]  /*07a0*/  @P0 LDG.E.64 R52, desc[UR6][R18.64] ;  /* 0x0000000612340981 */ /* 0x000164000c1e1b00 */
[----:B------:R-:W1:Y:S01]  /*07b0*/  @P4 LDC.64 R12, c[0x0][0x3d0] ;  /* 0x0000f400ff0c4b82 */ /* 0x000e620000000a00 */
[----:B--2---:R-:W-:-:S04]  /*07c0*/  @P1 IMAD.WIDE.U32 R20, R33, 0x8, R20 ;  /* 0x0000000821141825 */ /* 0x004fc800078e0014 */
[----:B------:R-:W-:Y:S01]  /*07d0*/  @P1 VIADD R33, R33, 0x100 ;  /* 0x0000010021211836 */ /* 0x000fe20000000000 */
[----:B------:R0:W5:Y:S03]  /*07e0*/  @P1 LDG.E.64 R50, desc[UR6][R20.64] ;  /* 0x0000000614321981 */ /* 0x000166000c1e1b00 */
[C---:B---3--:R-:W-:Y:S01]  /*07f0*/  @P2 IMAD.WIDE.U32 R22, R33.reuse, 0x8, R22 ;  /* 0x0000000821162825 */ /* 0x048fe200078e0016 */
[----:B------:R-:W-:-:S04]  /*0800*/  @P2 IADD3 R33, PT, PT, R33, 0x100, RZ ;  /* 0x0000010021212810 */ /* 0x000fc80007ffe0ff */
[----:B------:R0:W5:Y:S01]  /*0810*/  @P2 LDG.E.64 R48, desc[UR6][R22.64] ;  /* 0x0000000616302981 */ /* 0x000162000c1e1b00 */
[----:B----4-:R-:W-:-:S04]  /*0820*/  @P3 IMAD.WIDE.U32 R24, R33, 0x8, R24 ;  /* 0x0000000821183825 */ /* 0x010fc800078e0018 */
[----:B------:R-:W-:Y:S01]  /*0830*/  @P3 VIADD R33, R33, 0x100 ;  /* 0x0000010021213836 */ /* 0x000fe20000000000 */
[----:B------:R0:W5:Y:S03]  /*0840*/  @P3 LDG.E.64 R6, desc[UR6][R24.64] ;  /* 0x0000000618063981 */ /* 0x000166000c1e1b00 */
        /* <DEDUP_REMOVED lines=8> */
.L_x_11576:
[----:B------:R-:W-:Y:S05]  /*08d0*/  BSYNC.RECONVERGENT B0 ;  /* 0x0000000000007941 */ /* 0x000fea0003800200 */
.L_x_11574:
[----:B------:R-:W0:Y:S02]  /*08e0*/  LDCU UR4, c[0x0][0x384] ;  /* 0x00007080ff0477ac */ /* 0x000e240008000800 */
[----:B0-----:R-:W-:-:S06]  /*08f0*/  UISETP.GE.AND UP0, UPT, UR20, UR4, UPT ;  /* 0x000000041400728c */ /* 0x001fcc000bf06270 */
[----:B------:R-:W-:-:S13]  /*0900*/  PLOP3.LUT P0, PT, PT, PT, UP0, 0x80, 0x8 ;  /* 0x000000000008781c */ /* 0x000fda0003f0f008 */
[----:B------:R-:W-:Y:S05]  /*0910*/  @P0 EXIT ;  /* 0x000000000000094d */ /* 0x000fea0003800000 */
[----:B------:R-:W-:Y:S01]  /*0920*/  IMAD.HI.U32 R8, R75, -0x2daee0ad, RZ ;  /* 0xd2511f534b087827 */ /* 0x000fe200078e00ff */
[----:B-----5:R-:W-:Y:S01]  /*0930*/  MOV R54, R11 ;  /* 0x0000000b00367202 */ /* 0x020fe20000000f00 */
[----:B------:R-:W0:Y:S01]  /*0940*/  LDCU UR32, c[0x0][0x408] ;  /* 0x00008100ff2077ac */ /* 0x000e220008000800 */
[--C-:B------:R-:W-:Y:S01]  /*0950*/  SHF.R.U64 R19, R10, 0x10, R11.reuse ;  /* 0x000000100a137819 */ /* 0x100fe2000000120b */
[C---:B------:R-:W-:Y:S01]  /*0960*/  IMAD.HI.U32 R13, R77.reuse, -0x326172a9, RZ ;  /* 0xcd9e8d574d0d7827 */ /* 0x040fe200078e00ff */
[----:B------:R-:W-:Y:S01]  /*0970*/  LOP3.LUT R8, R8, UR9, RZ, 0x3c, !PT ;  /* 0x0000000908087c12 */ /* 0x000fe2000f8e3cff */
[----:B------:R-:W1:Y:S01]  /*0980*/  LDCU UR33, c[0x0][0x388] ;  /* 0x00007100ff2177ac */ /* 0x000e620008000800 */
[----:B------:R-:W-:Y:S01]  /*0990*/  SHF.R.U32.HI R93, RZ, 0x10, R11 ;  /* 0x00000010ff5d7819 */ /* 0x000fe2000001160b */
[----:B------:R-:W-:Y:S01]  /*09a0*/  IMAD.MOV.U32 R55, RZ, RZ, R10 ;  /* 0x000000ffff377224 */ /* 0x000fe200078e000a */
[----:B------:R-:W-:Y:S01]  /*09b0*/  LOP3.LUT R13, R74, UR8, R13, 0x96, !PT ;  /* 0x000000084a0d7c12 */ /* 0x000fe2000f8e960d */
[----:B------:R-:W-:Y:S01]  /*09c0*/  IMAD R11, R77, -0x326172a9, RZ ;  /* 0xcd9e8d574d0b7824 */ /* 0x000fe200078e02ff */
[----:B------:R-:W-:Y:S01]  /*09d0*/  SHF.R.U64 R20, R6, 0x10, R7 ;  /* 0x0000001006147819 */ /* 0x000fe20000001207 */
[----:B------:R-:W-:Y:S01]  /*09e0*/  IMAD R17, R75, -0x2daee0ad, RZ ;  /* 0xd2511f534b117824 */ /* 0x000fe200078e02ff */
[----:B------:R-:W-:Y:S01]  /*09f0*/  SHF.R.U64 R62, R14, 0x10, R15 ;  /* 0x000000100e3e7819 */ /* 0x000fe2000000120f */
[----:B------:R-:W-:Y:S01]  /*0a00*/  IMAD.HI.U32 R10, R8, -0x326172a9, RZ ;  /* 0xcd9e8d57080a7827 */ /* 0x000fe200078e00ff */
[----:B------:R-:W-:Y:S01]  /*0a10*/  SHF.R.U32.HI R96, RZ, 0x10, R7 ;  /* 0x00000010ff607819 */ /* 0x000fe20000011607 */
[----:B------:R-:W2:Y:S01]  /*0a20*/  LDCU.U8 UR34, c[0x0][0x410] ;  /* 0x00008200ff2277ac */ /* 0x000ea20008000000 */
[----:B------:R-:W-:Y:S01]  /*0a30*/  SHF.R.U32.HI R63, RZ, 0x10, R15 ;  /* 0x00000010ff3f7819 */ /* 0x000fe2000001160f */
[----:B------:R-:W-:Y:S01]  /*0a40*/  IMAD.HI.U32 R12, R13, -0x2daee0ad, RZ ;  /* 0xd2511f530d0c7827 */ /* 0x000fe200078e00ff */
[----:B------:R-:W-:Y:S01]  /*0a50*/  LOP3.LUT R10, R11, UR16, R10, 0x96, !PT ;  /* 0x000000100b0a7c12 */ /* 0x000fe2000f8e960a */
[----:B------:R-:W3:Y:S01]  /*0a60*/  LDCU UR35, c[0x0][0x400] ;  /* 0x00008000ff2377ac */ /* 0x000ee20008000800 */
[----:B------:R-:W-:Y:S01]  /*0a70*/  SHF.R.U64 R61, R68, 0x10, R69 ;  /* 0x00000010443d7819 */ /* 0x000fe20000001245 */
[----:B------:R-:W-:Y:S01]  /*0a80*/  IMAD R11, R8, -0x326172a9, RZ ;  /* 0xcd9e8d57080b7824 */ /* 0x000fe200078e02ff */
[----:B------:R-:W-:Y:S01]  /*0a90*/  LOP3.LUT R12, R17, UR17, R12, 0x96, !PT ;  /* 0x00000011110c7c12 */ /* 0x000fe2000f8e960c */
[----:B------:R-:W-:Y:S01]  /*0aa0*/  IMAD R16, R13, -0x2daee0ad, RZ ;  /* 0xd2511f530d107824 */ /* 0x000fe200078e02ff */
[----:B------:R-:W-:Y:S01]  /*0ab0*/  LOP3.LUT R17, R5, 0xff, RZ, 0xc0, !PT ;  /* 0x000000ff05117812 */ /* 0x000fe200078ec0ff */
[----:B------:R-:W-:Y:S01]  /*0ac0*/  IMAD.HI.U32 R13, R10, -0x2daee0ad, RZ ;  /* 0xd2511f530a0d7827 */ /* 0x000fe200078e00ff */
[----:B------:R-:W-:Y:S01]  /*0ad0*/  SHF.R.U32.HI R5, RZ, 0x1, R5 ;  /* 0x00000001ff057819 */ /* 0x000fe20000011605 */
[----:B------:R-:W4:Y:S01]  /*0ae0*/  LDCU.64 UR10, c[0x0][0x398] ;  /* 0x00007300ff0a77ac */ /* 0x000f220008000a00 */
[----:B------:R-:W-:Y:S01]  /*0af0*/  SHF.R.U32.HI R100, RZ, 0x10, R47 ;  /* 0x00000010ff647819 */ /* 0x000fe2000001162f */
[----:B------:R-:W-:Y:S01]  /*0b00*/  IMAD.HI.U32 R8, R12, -0x326172a9, RZ ;  /* 0xcd9e8d570c087827 */ /* 0x000fe200078e00ff */
[----:B------:R-:W-:Y:S01]  /*0b10*/  LOP3.LUT R13, R16, UR19, R13, 0x96, !PT ;  /* 0x00000013100d7c12 */ /* 0x000fe2000f8e960d */
[----:B------:R-:W-:Y:S01]  /*0b20*/  UPLOP3.LUT UP1, UPT, UPT, UPT, UPT, 0x40, 0x4 ;  /* 0x000000000004789c */ /* 0x000fe20003f2e870 */
[----:B------:R-:W-:Y:S01]  /*0b30*/  VIADDMNMX R16, R17, -R0, RZ, !PT ;  /* 0x8000000011107246 */ /* 0x000fe200078001ff */
[----:B------:R-:W-:Y:S01]  /*0b40*/  IMAD R17, R9, -0x20, R17 ;  /* 0xffffffe009117824 */ /* 0x000fe200078e0211 */
[----:B------:R-:W-:Y:S01]  /*0b50*/  LOP3.LUT R8, R11, UR18, R8, 0x96, !PT ;  /* 0x000000120b087c12 */ /* 0x000fe2000f8e9608 */
[----:B------:R-:W-:Y:S01]  /*0b60*/  IMAD R11, R10, -0x2daee0ad, RZ ;  /* 0xd2511f530a0b7824 */ /* 0x000fe200078e02ff */
[----:B------:R-:W-:Y:S01]  /*0b70*/  LOP3.LUT R5, R5, 0x7fffff80, RZ, 0xc0, !PT ;  /* 0x7fffff8005057812 */ /* 0x000fe200078ec0ff */
[----:B------:R-:W-:Y:S01]  /*0b80*/  IMAD R12, R12, -0x326172a9, RZ ;  /* 0xcd9e8d570c0c7824 */ /* 0x000fe200078e02ff */
[----:B------:R-:W-:Y:S01]  /*0b90*/  VIMNMX R16, PT, PT, R16, 0x20, PT ;  /* 0x0000002010107848 */ /* 0x000fe20003fe0100 */
[----:B------:R-:W-:Y:S01]  /*0ba0*/  IMAD.HI.U32 R10, R8, -0x2daee0ad, RZ ;  /* 0xd2511f53080a7827 */ /* 0x000fe200078e00ff */
[----:B------:R-:W-:-:S02]  /*0bb0*/  VIMNMX R17, PT, PT, RZ, R17, !PT ;  /* 0x00000011ff117248 */ /* 0x000fc40007fe0100 */
[----:B------:R-:W-:Y:S01]  /*0bc0*/  SHF.R.U32.HI R60, RZ, 0x10, R69 ;  /* 0x00000010ff3c7819 */ /* 0x000fe20000011645 */
[----:B------:R-:W-:Y:S01]  /*0bd0*/  IMAD.HI.U32 R9, R13, -0x326172a9, RZ ;  /* 0xcd9e8d570d097827 */ /* 0x000fe200078e00ff */
[----:B------:R-:W-:Y:S02]  /*0be0*/  LOP3.LUT R10, R11, UR15, R10, 0x96, !PT ;  /* 0x0000000f0b0a7c12 */ /* 0x000fe4000f8e960a */
[----:B------:R-:W-:Y:S01]  /*0bf0*/  SHF.R.U64 R101, R2, 0x10, R3 ;  /* 0x0000001002657819 */ /* 0x000fe20000001203 */
        /* <DEDUP_REMOVED lines=10> */
[----:B------:R-:W-:Y:S01]  /*0ca0*/  LOP3.LUT R67, R4, 0x3, RZ, 0xc0, !PT ;  /* 0x0000000304437812 */ /* 0x000fe200078ec0ff */
[----:B------:R-:W-:Y:S01]  /*0cb0*/  IMAD R13, R9, -0x2daee0ad, RZ ;  /* 0xd2511f53090d7824 */ /* 0x000fe200078e02ff */
[----:B------:R-:W-:Y:S01]  /*0cc0*/  LOP3.LUT R11, R12, UR22, R11, 0x96, !PT ;  /* 0x000000160c0b7c12 */ /* 0x000fe2000f8e960b */
[----:B------:R-:W-:Y:S02]  /*0cd0*/  IMAD R10, R10, -0x326172a9, RZ ;  /* 0xcd9e8d570a0a7824 */ /* 0x000fe400078e02ff */
[----:B------:R-:W-:-:S04]  /*0ce0*/  IMAD.HI.U32 R12, R8, -0x2daee0ad, RZ ;  /* 0xd2511f53080c7827 */ /* 0x000fc800078e00ff */
[----:B------:R-:W-:Y:S01]  /*0cf0*/  IMAD.HI.U32 R9, R11, -0x326172a9, RZ ;  /* 0xcd9e8d570b097827 */ /* 0x000fe200078e00ff */
[----:B------:R-:W-:-:S03]  /*0d00*/  LOP3.LUT R12, R13, UR23, R12, 0x96, !PT ;  /* 0x000000170d0c7c12 */ /* 0x000fc6000f8e960c */
[----:B------:R-:W-:Y:S01]  /*0d10*/  IMAD.MOV.U32 R18, RZ, RZ, R6 ;  /* 0x000000ffff127224 */ /* 0x000fe200078e0006 */
[----:B------:R-:W-:Y:S01]  /*0d20*/  LOP3.LUT R9, R10, UR12, R9, 0x96, !PT ;  /* 0x0000000c0a097c12 */ /* 0x000fe2000f8e9609 */
[----:B------:R-:W-:Y:S01]  /*0d30*/  IMAD.MOV.U32 R95, RZ, RZ, R7 ;  /* 0x000000ffff5f7224 */ /* 0x000fe200078e0007 */
[----:B------:R-:W-:Y:S01]  /*0d40*/  MOV R6, R14 ;  /* 0x0000000e00067202 */ /* 0x000fe20000000f00 */
[----:B------:R-:W-:Y:S01]  /*0d50*/  IMAD.MOV.U32 R14, RZ, RZ, R52 ;  /* 0x000000ffff0e7224 */ /* 0x000fe200078e0034 */
[----:B------:R-:W-:Y:S01]  /*0d60*/  PRMT R93, R93, 0x5410, R18 ;  /* 0x000054105d5d7816 */ /* 0x000fe20000000012 */
[----:B------:R-:W-:Y:S01]  /*0d70*/  IMAD.MOV.U32 R7, RZ, RZ, R15 ;  /* 0x000000ffff077224 */ /* 0x000fe200078e000f */
[----:B------:R-:W-:Y:S01]  /*0d80*/  MOV R15, R53 ;  /* 0x00000035000f7202 */ /* 0x000fe20000000f00 */
[----:B------:R-:W-:Y:S01]  /*0d90*/  IMAD R13, R8, -0x2daee0ad, RZ ;  /* 0xd2511f53080d7824 */ /* 0x000fe200078e02ff */
[----:B------:R-:W-:Y:S01]  /*0da0*/  PRMT R96, R96, 0x5410, R14 ;  /* 0x0000541060607816 */ /* 0x000fe2000000000e */
[----:B------:R-:W-:Y:S01]  /*0db0*/  IMAD R11, R11, -0x326172a9, RZ ;  /* 0xcd9e8d570b0b7824 */ /* 0x000fe200078e02ff */
[----:B------:R-:W-:Y:S01]  /*0dc0*/  PRMT R97, R15, 0x7610, R97 ;  /* 0x000076100f617816 */ /* 0x000fe20000000061 */
[----:B------:R-:W-:Y:S01]  /*0dd0*/  IMAD.HI.U32 R8, R12, -0x326172a9, RZ ;  /* 0xcd9e8d570c087827 */ /* 0x000fe200078e00ff */
[----:B------:R-:W-:Y:S01]  /*0de0*/  MOV R18, R48 ;  /* 0x0000003000127202 */ /* 0x000fe20000000f00 */
[----:B------:R-:W0:Y:S01]  /*0df0*/  LDCU.64 UR12, c[0x0][0x3a0] ;  /* 0x00007400ff0c77ac */ /* 0x000e220008000a00 */
[----:B------:R-:W-:Y:S01]  /*0e00*/  PRMT R95, R95, 0x5410, R20 ;  /* 0x000054105f5f7816 */ /* 0x000fe20000000014 */
[----:B------:R-:W-:Y:S01]  /*0e10*/  IMAD.HI.U32 R10, R9, -0x2daee0ad, RZ ;  /* 0xd2511f53090a7827 */ /* 0x000fe200078e00ff */
[----:B------:R-:W-:-:S03]  /*0e20*/  LOP3.LUT R8, R11, UR24, R8, 0x96, !PT ;  /* 0x000000180b087c12 */ /* 0x000fc6000f8e9608 */
[----:B------:R-:W-:Y:S01]  /*0e30*/  IMAD.MOV.U32 R14, RZ, RZ, R50 ;  /* 0x000000ffff0e7224 */ /* 0x000fe200078e0032 */
[----:B------:R-:W-:Y:S01]  /*0e40*/  LOP3.LUT R10, R13, UR25, R10, 0x96, !PT ;  /* 0x000000190d0a7c12 */ /* 0x000fe2000f8e960a */
[----:B------:R-:W-:Y:S02]  /*0e50*/  IMAD.MOV.U32 R15, RZ, RZ, R51 ;  /* 0x000000ffff0f7224 */ /* 0x000fe400078e0033 */
[----:B------:R-:W-:Y:S01]  /*0e60*/  IMAD R12, R12, -0x326172a9, RZ ;  /* 0xcd9e8d570c0c7824 */ /* 0x000fe200078e02ff */
[----:B------:R-:W-:Y:S01]  /*0e70*/  PRMT R97, R97, 0x5410, R14 ;  /* 0x0000541061617816 */ /* 0x000fe2000000000e */
[----:B------:R-:W-:Y:S01]  /*0e80*/  IMAD R14, R9, -0x2daee0ad, RZ ;  /* 0xd2511f53090e7824 */ /* 0x000fe200078e02ff */
[----:B------:R-:W-:Y:S01]  /*0e90*/  PRMT R98, R15, 0x5410, R18 ;  /* 0x000054100f627816 */ /* 0x000fe20000000012 */
[----:B------:R-:W-:Y:S01]  /*0ea0*/  IMAD.HI.U32 R11, R8, -0x2daee0ad, RZ ;  /* 0xd2511f53080b7827 */ /* 0x000fe200078e00ff */
[----:B------:R-:W-:-:S03]  /*0eb0*/  SHF.R.U64 R15, R46, 0x10, R47 ;  /* 0x000000102e0f7819 */ /* 0x000fc6000000122f */
[----:B------:R-:W-:Y:S01]  /*0ec0*/  IMAD.HI.U32 R9, R10, -0x326172a9, RZ ;  /* 0xcd9e8d570a097827 */ /* 0x000fe200078e00ff */
[----:B------:R-:W-:-:S03]  /*0ed0*/  LOP3.LUT R11, R14, UR27, R11, 0x96, !PT ;  /* 0x0000001b0e0b7c12 */ /* 0x000fc6000f8e960b */
[----:B------:R-:W-:Y:S01]  /*0ee0*/  IMAD.MOV.U32 R13, RZ, RZ, R49 ;  /* 0x000000ffff0d7224 */ /* 0x000fe200078e0031 */
[----:B------:R-:W-:Y:S01]  /*0ef0*/  LOP3.LUT R9, R12, UR26, R9, 0x96, !PT ;  /* 0x0000001a0c097c12 */ /* 0x000fe2000f8e9609 */
[----:B------:R-:W-:Y:S01]  /*0f00*/  IMAD R16, R16, 0x4, R5 ;  /* 0x0000000410107824 */ /* 0x000fe200078e0205 */
[----:B------:R-:W-:Y:S01]  /*0f10*/  SHF.R.U32.HI R12, RZ, 0x10, R41 ;  /* 0x00000010ff0c7819 */ /* 0x000fe20000011629 */
[----:B------:R-:W-:Y:S01]  /*0f20*/  HADD2.F32 R70, -RZ, R68.H0_H0 ;  /* 0x20000044ff467230 */ /* 0x000fe20000004100 */
[----:B------:R-:W-:Y:S01]  /*0f30*/  PRMT R99, R13, 0x5410, R15 ;  /* 0x000054100d637816 */ /* 0x000fe2000000000f */
[----:B------:R-:W-:Y:S01]  /*0f40*/  IMAD R13, R10, -0x326172a9, RZ ;  /* 0xcd9e8d570a0d7824 */ /* 0x000fe200078e02ff */
[----:B------:R-:W-:Y:S01]  /*0f50*/  I2FP.F32.U32 R16, R16 ;  /* 0x0000001000107245 */ /* 0x000fe20000201000 */
[----:B------:R-:W-:Y:S01]  /*0f60*/  IMAD R15, R8, -0x2daee0ad, RZ ;  /* 0xd2511f53080f7824 */ /* 0x000fe200078e02ff */
[----:B------:R-:W-:Y:S01]  /*0f70*/  PRMT R100, R100, 0x5410, R12 ;  /* 0x0000541064647816 */ /* 0x000fe2000000000c */
[----:B------:R-:W-:Y:S01]  /*0f80*/  IMAD.HI.U32 R10, R11, -0x326172a9, RZ ;  /* 0xcd9e8d570b0a7827 */ /* 0x000fe200078e00ff */
[----:B------:R0:W0:Y:S01]  /*0f90*/  MUFU.RCP R68, R16 ;  /* 0x0000001000447308 */ /* 0x0000220000001000 */
[----:B------:R-:W-:-:S02]  /*0fa0*/  VIMNMX R12, PT, PT, R17, 0x20, PT ;  /* 0x00000020110c7848 */ /* 0x000fc40003fe0100 */
[----:B------:R-:W-:Y:S01]  /*0fb0*/  IMAD.HI.U32 R8, R9, -0x2daee0ad, RZ ;  /* 0xd2511f5309087827 */ /* 0x000fe200078e00ff */
[----:B------:R-:W-:Y:S02]  /*0fc0*/  LOP3.LUT R10, R13, UR28, R10, 0x96, !PT ;  /* 0x0000001c0d0a7c12 */ /* 0x000fe4000f8e960a */
[----:B------:R-:W-:Y:S01]  /*0fd0*/  SHF.R.U32.HI R13, RZ, 0x10, R3 ;  /* 0x00000010ff0d7819 */ /* 0x000fe20000011603 */
[----:B------:R-:W-:Y:S01]  /*0fe0*/  IMAD R14, R11, -0x326172a9, RZ ;  /* 0xcd9e8d570b0e7824 */ /* 0x000fe200078e02ff */
[----:B------:R-:W-:Y:S01]  /*0ff0*/  LOP3.LUT R8, R15, UR29, R8, 0x96, !PT ;  /* 0x0000001d0f087c12 */ /* 0x000fe2000f8e9608 */
[----:B------:R-:W-:Y:S01]  /*1000*/  IMAD R9, R9, -0x2daee0ad, RZ ;  /* 0xd2511f5309097824 */ /* 0x000fe200078e02ff */
[----:B------:R-:W-:Y:S01]  /*1010*/  PRMT R101, R101, 0x5410, R13 ;  /* 0x0000541065657816 */ /* 0x000fe2000000000d */
[----:B------:R-:W-:Y:S01]  /*1020*/  IMAD.HI.U32 R72, R10, -0x2daee0ad, RZ ;  /* 0xd2511f530a487827 */ /* 0x000fe200078e00ff */
[----:B------:R-:W-:-:S03]  /*1030*/  LEA R73, R12, R5, 0x2 ;  /* 0x000000050c497211 */ /* 0x000fc600078e10ff */
[----:B------:R-:W-:Y:S01]  /*1040*/  IMAD.HI.U32 R71, R8, -0x326172a9, RZ ;  /* 0xcd9e8d5708477827 */ /* 0x000fe200078e00ff */
[----:B------:R-:W-:-:S03]  /*1050*/  LOP3.LUT R72, R9, UR31, R72, 0x96, !PT ;  /* 0x0000001f09487c12 */ /* 0x000fc6000f8e9648 */
[----:B------:R-:W-:Y:S01]  /*1060*/  HADD2.F32 R69, -RZ, R69.H0_H0 ;  /* 0x20000045ff457230 */ /* 0x000fe20000004100 */
[----:B------:R-:W-:Y:S01]  /*1070*/  LOP3.LUT R71, R14, UR30, R71, 0x96, !PT ;  /* 0x0000001e0e477c12 */ /* 0x000fe2000f8e9647 */
[----:B------:R-:W-:Y:S02]  /*1080*/  IMAD.MOV.U32 R66, RZ, RZ, RZ ;  /* 0x000000ffff427224 */ /* 0x000fe400078e00ff */
[----:B------:R-:W-:Y:S02]  /*1090*/  HADD2.F32 R65, -RZ, R6.H0_H0 ;  /* 0x20000006ff417230 */ /* 0x000fe40000004100 */
[----:B------:R-:W-:Y:S02]  /*10a0*/  HADD2.F32 R64, -RZ, R7.H0_H0 ;  /* 0x20000007ff407230 */ /* 0x000fe40000004100 */
[----:B------:R-:W-:Y:S02]  /*10b0*/  HADD2.F32 R62, -RZ, R62.H0_H0 ;  /* 0x2000003eff3e7230 */ /* 0x000fe40000004100 */
[----:B------:R-:W-:-:S02]  /*10c0*/  HADD2.F32 R63, -RZ, R63.H0_H0 ;  /* 0x2000003fff3f7230 */ /* 0x000fc40000004100 */
[----:B------:R-:W-:Y:S02]  /*10d0*/  HADD2.F32 R61, -RZ, R61.H0_H0 ;  /* 0x2000003dff3d7230 */ /* 0x000fe40000004100 */
[----:B------:R-:W-:Y:S02]  /*10e0*/  HADD2.F32 R60, -RZ, R60.H0_H0 ;  /* 0x2000003cff3c7230 */ /* 0x000fe40000004100 */
[----:B------:R-:W-:Y:S02]  /*10f0*/  IMAD R59, R10, -0x2daee0ad, RZ ;  /* 0xd2511f530a3b7824 */ /* 0x000fe400078e02ff */
[----:B01234-:R-:W-:-:S07]  /*1100*/  IMAD R58, R8, -0x326172a9, RZ ;  /* 0xcd9e8d57083a7824 */ /* 0x01ffce00078e02ff */
.L_x_11982:
[----:B------:R-:W-:Y:S01]  /*1110*/  UIMAD UR4, UR20, UR33, URZ ;  /* 0x00000021140472a4 */ /* 0x000fe2000f8e02ff */
[----:B------:R-:W-:Y:S01]  /*1120*/  ISETP.NE.AND P0, PT, R57, RZ, PT ;  /* 0x000000ff3900720c */ /* 0x000fe20003f05270 */
[----:B------:R-:W-:Y:S02]  /*1130*/  BSSY.RECONVERGENT B0, `(.L_x_11577) ;  /* 0x00003fc000007945 */ /* 0x000fe40003800200 */
[----:B------:R-:W-:-:S04]  /*1140*/  USHF.R.S32.HI UR5, URZ, 0x1f, UR4 ;  /* 0x0000001fff057899 */ /* 0x000fc80008011404 */
[----:B------:R-:W-:-:S06]  /*1150*/  ULEA.HI UR5, UR5, UR4, URZ, 0x2 ;  /* 0x0000000405057291 */ /* 0x000fcc000f8f10ff */
[----:B01234-:R-:W-:-:S05]  /*1160*/  IMAD.U32 R37, RZ, RZ, UR5 ;  /* 0x00000005ff257e24 */ /* 0x01ffca000f8e00ff */
        /* <DEDUP_REMOVED lines=12> */
[----:B------:R0:W5:Y:S03]  /*1230*/  @P1 LDG.E.128 R4, desc[UR6][R80.64] ;  /* 0x0000000650041981 */ /* 0x000166000c1e1d00 */
[----:B--2---:R-:W-:Y:S02]  /*1240*/  @P0 IMAD.WIDE.U32 R38, R78, 0x10, R14 ;  /* 0x000000104e260825 */ /* 0x004fe400078e000e */
[----:B------:R-:W5:Y:S04]  /*1250*/  LDG.E.128 R12, desc[UR6][R12.64] ;  /* 0x000000060c0c7981 */ /* 0x000f68000c1e1d00 */
        /* <DEDUP_REMOVED lines=20> */
.L_x_11582:
        /* <DEDUP_REMOVED lines=13> */
.L_x_11584:
[----:B------:R-:W-:Y:S05]  /*1470*/  BSYNC.RECONVERGENT B2 ;  /* 0x0000000000027941 */ /* 0x000fea0003800200 */
.L_x_11583:
[----:B------:R-:W-:Y:S01]  /*1480*/  LOP3.LUT R38, R66, UR9, R37, 0x96, !PT ;  /* 0x0000000942267c12 */ /* 0x000fe2000f8e9625 */
[----:B------:R-:W-:Y:S01]  /*1490*/  IMAD.WIDE.U32 R80, R77, -0x326172a9, RZ ;  /* 0xcd9e8d574d507825 */ /* 0x000fe200078e00ff */
[----:B------:R-:W-:-:S03]  /*14a0*/  UIADD3 UR4, UPT, UPT, UR8, -0x255992d5, URZ ;  /* 0xdaa66d2b08047890 */ /* 0x000fc6000fffe0ff */
[----:B------:R-:W-:Y:S01]  /*14b0*/  IMAD.WIDE.U32 R38, R38, -0x326172a9, RZ ;  /* 0xcd9e8d5726267825 */ /* 0x000fe200078e00ff */
[----:B------:R-:W-:-:S04]  /*14c0*/  LOP3.LUT R81, R74, UR8, R81, 0x96, !PT ;  /* 0x000000084a517c12 */ /* 0x000fc8000f8e9651 */
[----:B------:R-:W-:Y:S01]  /*14d0*/  LOP3.LUT R37, R80, UR16, R39, 0x96, !PT ;  /* 0x0000001050257c12 */ /* 0x000fe2000f8e9627 */
[----:B------:R-:W-:-:S05]  /*14e0*/  IMAD.WIDE.U32 R80, R81, -0x2daee0ad, RZ ;  /* 0xd2511f5351507825 */ /* 0x000fca00078e00ff */
[----:B------:R-:W-:Y:S01]  /*14f0*/  LOP3.LUT R81, R36, UR17, R81, 0x96, !PT ;  /* 0x0000001124517c12 */ /* 0x000fe2000f8e9651 */
[----:B------:R-:W-:-:S05]  /*1500*/  IMAD.WIDE.U32 R36, R37, -0x2daee0ad, RZ ;  /* 0xd2511f5325247825 */ /* 0x000fca00078e00ff */
[----:B------:R-:W-:Y:S01]  /*1510*/  LOP3.LUT R39, R80, UR19, R37, 0x96, !PT ;  /* 0x0000001350277c12 */ /* 0x000fe2000f8e9625 */
[----:B------:R-:W-:-:S05]  /*1520*/  IMAD.WIDE.U32 R80, R81, -0x326172a9, RZ ;  /* 0xcd9e8d5751507825 */ /* 0x000fca00078e00ff */
[----:B------:R-:W-:Y:S01]  /*1530*/  LOP3.LUT R81, R38, UR18, R81, 0x96, !PT ;  /* 0x0000001226517c12 */ /* 0x000fe2000f8e9651 */
        /* <DEDUP_REMOVED lines=31> */
[----:B------:R-:W-:Y:S02]  /*1730*/  LOP3.LUT R72, R36, UR31, R39, 0x96, !PT ;  /* 0x0000001f24487c12 */ /* 0x000fe4000f8e9627 */
[----:B------:R-:W-:-:S07]  /*1740*/  MOV R36, R59 ;  /* 0x0000003b00247202 */ /* 0x000fce0000000f00 */
.L_x_11581:
[----:B------:R-:W-:Y:S05]  /*1750*/  BSYNC.RECONVERGENT B1 ;  /* 0x0000000000017941 */ /* 0x000fea0003800200 */
.L_x_11580:
[----:B------:R-:W0:Y:S01]  /*1760*/  LDC R39, c[0x0][0x404] ;  /* 0x00010100ff277b82 */ /* 0x000e220000000800 */
[----:B------:R-:W-:Y:S01]  /*1770*/  ISETP.NE.AND P3, PT, R80, 0x1, PT ;  /* 0x000000015000780c */ /* 0x000fe20003f65270 */
[----:B------:R-:W-:Y:S01]  /*1780*/  IMAD.MOV.U32 R79, RZ, RZ, 0x2f800000 ;  /* 0x2f800000ff4f7424 */ /* 0x000fe200078e00ff */
[----:B------:R-:W-:Y:S01]  /*1790*/  I2FP.F32.U32 R36, R36 ;  /* 0x0000002400247245 */ /* 0x000fe20000201000 */
[----:B------:R-:W-:Y:S01]  /*17a0*/  BSSY.RECONVERGENT B1, `(.L_x_11585) ;  /* 0x0000049000017945 */ /* 0x000fe20003800200 */
[----:B------:R-:W-:Y:S02]  /*17b0*/  HFMA2 R59, -RZ, RZ, 0, 1.1920928955078125e-07 ;  /* 0x00000002ff3b7431 */ /* 0x000fe400000001ff */
[----:B------:R-:W-:Y:S02]  /*17c0*/  IMAD.MOV.U32 R37, RZ, RZ, R58 ;  /* 0x000000ffff257224 */ /* 0x000fe400078e003a */
        /* <DEDUP_REMOVED lines=11> */
.L_x_11587:
        /* <DEDUP_REMOVED lines=13> */
.L_x_11589:
[----:B------:R-:W-:Y:S05]  /*1950*/  BSYNC.RECONVERGENT B2 ;  /* 0x0000000000027941 */ /* 0x000fea0003800200 */
.L_x_11588:
        /* <DEDUP_REMOVED lines=41> */
[----:B------:R-:W-:Y:S01]  /*1bf0*/  HFMA2 R59, -RZ, RZ, 0, 0 ;  /* 0x00000000ff3b7431 */ /* 0x000fe200000001ff */
[----:B------:R-:W-:Y:S01]  /*1c00*/  LOP3.LUT R72, R80, UR31, R37, 0x96, !PT ;  /* 0x0000001f50487c12 */ /* 0x000fe2000f8e9625 */
[----:B------:R-:W-:Y:S02]  /*1c10*/  IMAD.MOV.U32 R37, RZ, RZ, R38 ;  /* 0x000000ffff257224 */ /* 0x000fe400078e0026 */
[----:B------:R-:W-:-:S07]  /*1c20*/  IMAD.MOV.U32 R38, RZ, RZ, R36 ;  /* 0x000000ffff267224 */ /* 0x000fce00078e0024 */
.L_x_11586:
[----:B------:R-:W-:Y:S05]  /*1c30*/  BSYNC.RECONVERGENT B1 ;  /* 0x0000000000017941 */ /* 0x000fea0003800200 */
.L_x_11585:
[----:B------:R-:W-:Y:S01]  /*1c40*/  ISETP.NE.AND P4, PT, R59, 0x1, PT ;  /* 0x000000013b00780c */ /* 0x000fe20003f85270 */
[----:B------:R-:W-:Y:S01]  /*1c50*/  BSSY.RECONVERGENT B1, `(.L_x_11590) ;  /* 0x000004a000017945 */ /* 0x000fe20003800200 */
[----:B------:R-:W-:Y:S01]  /*1c60*/  I2FP.F32.U32 R36, R37 ;  /* 0x0000002500247245 */ /* 0x000fe20000201000 */
[----:B------:R-:W-:Y:S02]  /*1c70*/  IMAD.MOV.U32 R80, RZ, RZ, 0x2 ;  /* 0x00000002ff507424 */ /* 0x000fe400078e00ff */
        /* <DEDUP_REMOVED lines=12> */
.L_x_11592:
        /* <DEDUP_REMOVED lines=13> */
.L_x_11594:
[----:B------:R-:W-:Y:S05]  /*1e10*/  BSYNC.RECONVERGENT B2 ;  /* 0x0000000000027941 */ /* 0x000fea0003800200 */
.L_x_11593:
        /* <DEDUP_REMOVED lines=44> */
[----:B------:R-:W-:-:S07]  /*20e0*/  IMAD.MOV.U32 R80, RZ, RZ, RZ ;  /* 0x000000ffff507224 */ /* 0x000fce00078e00ff */
.L_x_11591:
[----:B------:R-:W-:Y:S05]  /*20f0*/  BSYNC.RECONVERGENT B1 ;  /* 0x0000000000017941 */ /* 0x000fea0003800200 */
.L_x_11590:
        /* <DEDUP_REMOVED lines=16> */
.L_x_11597:
        /* <DEDUP_REMOVED lines=13> */
.L_x_11599:
[----:B------:R-:W-:Y:S05]  /*22d0*/  BSYNC.RECONVERGENT B2 ;  /* 0x0000000000027941 */ /* 0x000fea0003800200 */
.L_x_11598:
[----:B------:R-:W-:Y:S01]  /*22e0*/  LOP3.LUT R58, R66, UR9, R81, 0x96, !PT ;  /* 0x00000009423a7c12 */ /* 0x000fe2000f8e9651 */
[----:B------:R-:W-:Y:S01]  /*22f0*/  IMAD.WIDE.U32 R36, R77, -0x326172a9, RZ ;  /* 0xcd9e8d574d247825 */ /* 0x000fe200078e00ff */
[----:B------:R-:W-:-:S03]  /*2300*/  UIADD3 UR4, UPT, UPT, UR8, -0x255992d5, URZ ;  /* 0xdaa66d2b08047890 */ /* 0x000fc6000fffe0ff */
[----:B------:R-:W-:Y:S01]  /*2310*/  IMAD.WIDE.U32 R58, R58, -0x326172a9, RZ ;  /* 0xcd9e8d573a3a7825 */ /* 0x000fe200078e00ff */
[----:B------:R-:W-:-:S03]  /*2320*/  LOP3.LUT R37, R74, UR8, R37, 0x96, !PT ;  /* 0x000000084a257c12 */ /* 0x000fc6000f8e9625 */
[----:B------:R-:W-:Y:S01]  /*2330*/  IMAD.MOV.U32 R67, RZ, RZ, RZ ;  /* 0x000000ffff437224 */ /* 0x000fe200078e00ff */
        /* <DEDUP_REMOVED lines=36> */
[----:B------:R-:W-:Y:S02]  /*2580*/  LOP3.LUT R72, R80, UR31, R37, 0x96, !PT ;  /* 0x0000001f50487c12 */ /* 0x000fe4000f8e9625 */
[----:B------:R-:W-:Y:S01]  /*2590*/  MOV R37, R38 ;  /* 0x0000002600257202 */ /* 0x000fe20000000f00 */
[----:B------:R-:W-:-:S07]  /*25a0*/  IMAD.MOV.U32 R38, RZ, RZ, R36 ;  /* 0x000000ffff267224 */ /* 0x000fce00078e0024 */
.L_x_11596:
[----:B------:R-:W-:Y:S05]  /*25b0*/  BSYNC.RECONVERGENT B1 ;  /* 0x0000000000017941 */ /* 0x000fea0003800200 */
.L_x_11595:
        /* <DEDUP_REMOVED lines=17> */
.L_x_11579:
        /* <DEDUP_REMOVED lines=16> */
.L_x_11603:
        /* <DEDUP_REMOVED lines=13> */
.L_x_11605:
[----:B------:R-:W-:Y:S05]  /*28a0*/  BSYNC.RECONVERGENT B2 ;  /* 0x0000000000027941 */ /* 0x000fea0003800200 */
.L_x_11604:
        /* <DEDUP_REMOVED lines=15> */
[----:B------:R-:W-:Y:S01]  /*29a0*/  LOP3.LUT R83, R36, UR4, R39, 0x96, !PT ;  /* 0x0000000424537c12 */ /* 0x000fe2000f8e9627 */
[----:B------:R-:W-:-:S03]  /*29b0*/  UIADD3 UR4, UPT, UPT, UR8, 0x1715609d, URZ ;  /* 0x1715609d08047890 */ /* 0x000fc6000fffe0ff */
        /* <DEDUP_REMOVED lines=28> */
.L_x_11602:
[----:B------:R-:W-:Y:S05]  /*2b80*/  BSYNC.RECONVERGENT B1 ;  /* 0x0000000000017941 */ /* 0x000fea0003800200 */
.L_x_11601:
[----:B------:R-:W0:Y:S01]  /*2b90*/  LDC R39, c[0x0][0x408] ;  /* 0x00010200ff277b82 */ /* 0x000e220000000800 */
[----:B------:R-:W-:Y:S01]  /*2ba0*/  ISETP.NE.AND P3, PT, R81, 0x1, PT ;  /* 0x000000015100780c */ /* 0x000fe20003f65270 */
[----:B------:R-:W-:Y:S01]  /*2bb0*/  IMAD.MOV.U32 R79, RZ, RZ, 0x2f800000 ;  /* 0x2f800000ff4f7424 */ /* 0x000fe200078e00ff */
[----:B------:R-:W-:Y:S01]  /*2bc0*/  I2FP.F32.U32 R36, R36 ;  /* 0x0000002400247245 */ /* 0x000fe20000201000 */
[----:B------:R-:W-:Y:S04]  /*2bd0*/  BSSY.RECONVERGENT B1, `(.L_x_11606) ;  /* 0x000004b000017945 */ /* 0x000fe80003800200 */
[----:B------:R-:W1:Y:S01]  /*2be0*/  LDC R56, c[0x0][0x404] ;  /* 0x00010100ff387b82 */ /* 0x000e620000000800 */
[----:B------:R-:W-:Y:S01]  /*2bf0*/  FFMA.FTZ R37, R36, R79, 1.1641532182693481445e-10 ;  /* 0x2f00000024257423 */ /* 0x000fe2000001004f */
[----:B------:R-:W-:-:S02]  /*2c00*/  IMAD.MOV.U32 R36, RZ, RZ, 0x2 ;  /* 0x00000002ff247424 */ /* 0x000fc400078e00ff */
[----:B0----5:R-:W-:Y:S01]  /*2c10*/  FMUL.FTZ R80, R12, R39 ;  /* 0x000000270c507220 */ /* 0x021fe20000410000 */
[----:B------:R-:W-:Y:S02]  /*2c20*/  MOV R12, R58 ;  /* 0x0000003a000c7202 */ /* 0x000fe40000000f00 */
[----:B-1----:R-:W-:Y:S01]  /*2c30*/  FSETP.LE.FTZ.AND P2, PT, R37, R56, PT ;  /* 0x000000382500720b */ /* 0x002fe20003f53000 */
        /* <DEDUP_REMOVED lines=9> */
.L_x_11608:
        /* <DEDUP_REMOVED lines=13> */
.L_x_11610:
[----:B------:R-:W-:Y:S05]  /*2da0*/  BSYNC.RECONVERGENT B2 ;  /* 0x0000000000027941 */ /* 0x000fea0003800200 */
.L_x_11609:
[----:B------:R-:W-:Y:S01]  /*2db0*/  LOP3.LUT R58, R66, UR9, R83, 0x96, !PT ;  /* 0x00000009423a7c12 */ /* 0x000fe2000f8e9653 */
[----:B------:R-:W-:Y:S01]  /*2dc0*/  IMAD.WIDE.U32 R36, R77, -0x326172a9, RZ ;  /* 0xcd9e8d574d247825 */ /* 0x000fe200078e00ff */
[----:B------:R-:W-:Y:S01]  /*2dd0*/  UIADD3 UR4, UPT, UPT, UR8, -0x255992d5, URZ ;  /* 0xdaa66d2b08047890 */ /* 0x000fe2000fffe0ff */
[----:B------:R-:W-:Y:S02]  /*2de0*/  MOV R12, R38 ;  /* 0x00000026000c7202 */ /* 0x000fe40000000f00 */
        /* <DEDUP_REMOVED lines=40> */
[----:B------:R-:W-:-:S07]  /*3070*/  IMAD.MOV.U32 R36, RZ, RZ, RZ ;  /* 0x000000ffff247224 */ /* 0x000fce00078e00ff */
.L_x_11607:
[----:B------:R-:W-:Y:S05]  /*3080*/  BSYNC.RECONVERGENT B1 ;  /* 0x0000000000017941 */ /* 0x000fea0003800200 */
.L_x_11606:
[----:B------:R-:W-:Y:S01]  /*3090*/  ISETP.NE.AND P3, PT, R36, 0x1, PT ;  /* 0x000000012400780c */ /* 0x000fe20003f65270 */
[----:B------:R-:W-:Y:S01]  /*30a0*/  BSSY.RECONVERGENT B1, `(.L_x_11611) ;  /* 0x0000049000017945 */ /* 0x000fe20003800200 */
[----:B------:R-:W-:Y:S01]  /*30b0*/  I2FP.F32.U32 R12, R12 ;  /* 0x0000000c000c7245 */ /* 0x000fe20000201000 */
[----:B------:R-:W-:-:S04]  /*30c0*/  HFMA2 R59, -RZ, RZ, 0, 1.1920928955078125e-07 ;  /* 0x00000002ff3b7431 */ /* 0x000fc800000001ff */
[----:B------:R-:W-:Y:S01]  /*30d0*/  FFMA.FTZ R81, R12, R79, 1.1641532182693481445e-10 ;  /* 0x2f0000000c517423 */ /* 0x000fe2000001004f */
[----:B------:R-:W-:-:S05]  /*30e0*/  IMAD.MOV.U32 R12, RZ, RZ, R58 ;  /* 0x000000ffff0c7224 */ /* 0x000fca00078e003a */
        /* <DEDUP_REMOVED lines=9> */
.L_x_11613:
        /* <DEDUP_REMOVED lines=13> */
.L_x_11615:
[----:B------:R-:W-:Y:S05]  /*3250*/  BSYNC.RECONVERGENT B2 ;  /* 0x0000000000027941 */ /* 0x000fea0003800200 */
.L_x_11614:
[----:B------:R-:W-:Y:S01]  /*3260*/  LOP3.LUT R58, R66, UR9, R83, 0x96, !PT ;  /* 0x00000009423a7c12 */ /* 0x000fe2000f8e9653 */
[----:B------:R-:W-:Y:S01]  /*3270*/  IMAD.WIDE.U32 R36, R77, -0x326172a9, RZ ;  /* 0xcd9e8d574d247825 */ /* 0x000fe200078e00ff */
[----:B------:R-:W-:-:S03]  /*3280*/  UIADD3 UR4, UPT, UPT, UR8, -0x255992d5, URZ ;  /* 0xdaa66d2b08047890 */ /* 0x000fc6000fffe0ff */
[----:B------:R-:W-:Y:S01]  /*3290*/  IMAD.WIDE.U32 R58, R58, -0x326172a9, RZ ;  /* 0xcd9e8d573a3a7825 */ /* 0x000fe200078e00ff */
[----:B------:R-:W-:-:S03]  /*32a0*/  LOP3.LUT R37, R74, UR8, R37, 0x96, !PT ;  /* 0x000000084a257c12 */ /* 0x000fc6000f8e9625 */
[----:B------:R-:W-:Y:S01]  /*32b0*/  IMAD.MOV.U32 R12, RZ, RZ, R38 ;  /* 0x000000ffff0c7224 */ /* 0x000fe200078e0026 */
        /* <DEDUP_REMOVED lines=36> */
[----:B------:R-:W-:Y:S02]  /*3500*/  HFMA2 R59, -RZ, RZ, 0, 0 ;  /* 0x00000000ff3b7431 */ /* 0x000fe400000001ff */
[----:B------:R-:W-:Y:S01]  /*3510*/  IMAD.MOV.U32 R38, RZ, RZ, R36 ;  /* 0x000000ffff267224 */ /* 0x000fe200078e0024 */
[----:B------:R-:W-:-:S07]  /*3520*/  LOP3.LUT R72, R82, UR31, R37, 0x96, !PT ;  /* 0x0000001f52487c12 */ /* 0x000fce000f8e9625 */
.L_x_11612:
[----:B------:R-:W-:Y:S05]  /*3530*/  BSYNC.RECONVERGENT B1 ;  /* 0x0000000000017941 */ /* 0x000fea0003800200 */
.L_x_11611:
[----:B------:R-:W-:Y:S01]  /*3540*/  ISETP.NE.AND P4, PT, R59, 0x1, PT ;  /* 0x000000013b00780c */ /* 0x000fe20003f85270 */
[----:B------:R-:W-:Y:S01]  /*3550*/  BSSY.RECONVERGENT B1, `(.L_x_11616) ;  /* 0x000004b000017945 */ /* 0x000fe20003800200 */
[----:B------:R-:W-:Y:S01]  /*3560*/  I2FP.F32.U32 R12, R12 ;  /* 0x0000000c000c7245 */ /* 0x000fe20000201000 */
[----:B------:R-:W-:Y:S01]  /*3570*/  FMUL.FTZ R82, R13, R39 ;  /* 0x000000270d527220 */ /* 0x000fe20000410000 */
        /* <DEDUP_REMOVED lines=13> */
.L_x_11618:
        /* <DEDUP_REMOVED lines=13> */
.L_x_11620:
[----:B------:R-:W-:Y:S05]  /*3720*/  BSYNC.RECONVERGENT B2 ;  /* 0x0000000000027941 */ /* 0x000fea0003800200 */
.L_x_11619:
        /* <DEDUP_REMOVED lines=45> */
.L_x_11617:
[----:B------:R-:W-:Y:S05]  /*3a00*/  BSYNC.RECONVERGENT B1 ;  /* 0x0000000000017941 */ /* 0x000fea0003800200 */
.L_x_11616:
        /* <DEDUP_REMOVED lines=15> */
.L_x_11623:
        /* <DEDUP_REMOVED lines=13> */
.L_x_11625:
[----:B------:R-:W-:Y:S05]  /*3bd0*/  BSYNC.RECONVERGENT B2 ;  /* 0x0000000000027941 */ /* 0x000fea0003800200 */
.L_x_11624:
        /* <DEDUP_REMOVED lines=37> */
[----:B------:R-:W-:Y:S01]  /*3e30*/  IMAD.MOV.U32 R37, RZ, RZ, RZ ;  /* 0x000000ffff257224 */ /* 0x000fe200078e00ff */
[----:B------:R-:W-:Y:S01]  /*3e40*/  LOP3.LUT R13, R58, UR28, R13, 0x96, !PT ;  /* 0x0000001c3a0d7c12 */ /* 0x000fe2000f8e960d */
[----:B------:R-:W-:-:S05]  /*3e50*/  IMAD.WIDE.U32 R58, R59, -0x326172a9, RZ ;  /* 0xcd9e8d573b3a7825 */ /* 0x000fca00078e00ff */
[----:B------:R-:W-:Y:S01]  /*3e60*/  LOP3.LUT R71, R12, UR30, R59, 0x96, !PT ;  /* 0x0000001e0c477c12 */ /* 0x000fe2000f8e963b */
[----:B------:R-:W-:-:S05]  /*3e70*/  IMAD.WIDE.U32 R12, R13, -0x2daee0ad, RZ ;  /* 0xd2511f530d0c7825 */ /* 0x000fca00078e00ff */
[----:B------:R-:W-:Y:S02]  /*3e80*/  LOP3.LUT R72, R36, UR31, R13, 0x96, !PT ;  /* 0x0000001f24487c12 */ /* 0x000fe4000f8e960d */
[----:B------:R-:W-:Y:S01]  /*3e90*/  MOV R13, R38 ;  /* 0x00000026000d7202 */ /* 0x000fe20000000f00 */
[----:B------:R-:W-:-:S07]  /*3ea0*/  IMAD.MOV.U32 R38, RZ, RZ, R12 ;  /* 0x000000ffff267224 */ /* 0x000fce00078e000c */
.L_x_11622:
[----:B------:R-:W-:Y:S05]  /*3eb0*/  BSYNC.RECONVERGENT B1 ;  /* 0x0000000000017941 */ /* 0x000fea0003800200 */
.L_x_11621:
[----:B------:R-:W-:Y:S01]  /*3ec0*/  ISETP.NE.AND P5, PT, R37, 0x1, PT ;  /* 0x000000012500780c */ /* 0x000fe20003fa5270 */
[----:B------:R-:W-:Y:S01]  /*3ed0*/  FMUL.FTZ R84, R14, R39 ;  /* 0x000000270e547220 */ /* 0x000fe20000410000 */
[----:B------:R-:W-:Y:S01]  /*3ee0*/  I2FP.F32.U32 R12, R13 ;  /* 0x0000000d000c7245 */ /* 0x000fe20000201000 */
[----:B------:R-:W-:Y:S01]  /*3ef0*/  BSSY.RECONVERGENT B1, `(.L_x_11626) ;  /* 0x0000049000017945 */ /* 0x000fe20003800200 */
[----:B------:R-:W-:-:S03]  /*3f00*/  HFMA2 R14, -RZ, RZ, 0, 1.1920928955078125e-07 ;  /* 0x00000002ff0e7431 */ /* 0x000fc600000001ff */
        /* <DEDUP_REMOVED lines=12> */
.L_x_11628:
        /* <DEDUP_REMOVED lines=13> */
.L_x_11630:
[----:B------:R-:W-:Y:S05]  /*40a0*/  BSYNC.RECONVERGENT B2 ;  /* 0x0000000000027941 */ /* 0x000fea0003800200 */
.L_x_11629:
[----:B------:R-:W-:Y:S01]  /*40b0*/  LOP3.LUT R58, R66, UR9, R37, 0x96, !PT ;  /* 0x00000009423a7c12 */ /* 0x000fe2000f8e9625 */
[----:B------:R-:W-:Y:S01]  /*40c0*/  IMAD.WIDE.U32 R12, R77, -0x326172a9, RZ ;  /* 0xcd9e8d574d0c7825 */ /* 0x000fe200078e00ff */
[----:B------:R-:W-:-:S03]  /*40d0*/  UIADD3 UR4, UPT, UPT, UR8, -0x255992d5, URZ ;  /* 0xdaa66d2b08047890 */ /* 0x000fc6000fffe0ff */
[----:B------:R-:W-:Y:S02]  /*40e0*/  HFMA2 R14, -RZ, RZ, 0, 0 ;  /* 0x00000000ff0e7431 */ /* 0x000fe400000001ff */
        /* <DEDUP_REMOVED lines=39> */
[----:B------:R-:W-:Y:S02]  /*4360*/  IMAD.MOV.U32 R13, RZ, RZ, R38 ;  /* 0x000000ffff0d7224 */ /* 0x000fe400078e0026 */
[----:B------:R-:W-:-:S07]  /*4370*/  IMAD.MOV.U32 R38, RZ, RZ, R12 ;  /* 0x000000ffff267224 */ /* 0x000fce00078e000c */
.L_x_11627:
[----:B------:R-:W-:Y:S05]  /*4380*/  BSYNC.RECONVERGENT B1 ;  /* 0x0000000000017941 */ /* 0x000fea0003800200 */
.L_x_11626:
        /* <DEDUP_REMOVED lines=15> */
.L_x_11633:
        /* <DEDUP_REMOVED lines=13> */
.L_x_11635:
[----:B------:R-:W-:Y:S05]  /*4550*/  BSYNC.RECONVERGENT B2 ;  /* 0x0000000000027941 */ /* 0x000fea0003800200 */
.L_x_11634:
        /* <DEDUP_REMOVED lines=45> */
.L_x_11632:
[----:B------:R-:W-:Y:S05]  /*4830*/  BSYNC.RECONVERGENT B1 ;  /* 0x0000000000017941 */ /* 0x000fea0003800200 */
.L_x_11631:
        /* <DEDUP_REMOVED lines=17> */
.L_x_11638:
        /* <DEDUP_REMOVED lines=15> */
.L_x_11640:
[----:B------:R-:W-:Y:S05]  /*4a40*/  BSYNC.RECONVERGENT B2 ;  /* 0x0000000000027941 */ /* 0x000fea0003800200 */
.L_x_11639:
        /* <DEDUP_REMOVED lines=38> */
[----:B------:R-:W-:Y:S01]  /*4cb0*/  IMAD.WIDE.U32 R58, R58, -0x326172a9, RZ ;  /* 0xcd9e8d573a3a7825 */ /* 0x000fe200078e00ff */
[----:B------:R-:W-:-:S04]  /*4cc0*/  LOP3.LUT R13, R36, UR28, R13, 0x96, !PT ;  /* 0x0000001c240d7c12 */ /* 0x000fc8000f8e960d */
[----:B------:R-:W-:Y:S01]  /*4cd0*/  LOP3.LUT R71, R12, UR30, R59, 0x96, !PT ;  /* 0x0000001e0c477c12 */ /* 0x000fe2000f8e963b */
[----:B------:R-:W-:-:S05]  /*4ce0*/  IMAD.WIDE.U32 R12, R13, -0x2daee0ad, RZ ;  /* 0xd2511f530d0c7825 */ /* 0x000fca00078e00ff */
[----:B------:R-:W-:Y:S02]  /*4cf0*/  LOP3.LUT R72, R14, UR31, R13, 0x96, !PT ;  /* 0x0000001f0e487c12 */ /* 0x000fe4000f8e960d */
[----:B------:R-:W-:Y:S01]  /*4d00*/  MOV R13, R38 ;  /* 0x00000026000d7202 */ /* 0x000fe20000000f00 */
[----:B------:R-:W-:-:S07]  /*4d10*/  IMAD.MOV.U32 R38, RZ, RZ, R12 ;  /* 0x000000ffff267224 */ /* 0x000fce00078e000c */
.L_x_11637:
[----:B------:R-:W-:Y:S05]  /*4d20*/  BSYNC.RECONVERGENT B1 ;  /* 0x0000000000017941 */ /* 0x000fea0003800200 */
.L_x_11636:
[-C--:B------:R-:W-:Y:S01]  /*4d30*/  FMUL.FTZ R12, R8, R39.reuse ;  /* 0x00000027080c7220 */ /* 0x080fe20000410000 */
[-C--:B------:R-:W-:Y:S02]  /*4d40*/  FSETP.GTU.FTZ.AND P6, PT, R81, R56.reuse, PT ;  /* 0x000000385100720b */ /* 0x080fe40003fdc000 */
[----:B------:R-:W-:Y:S02]  /*4d50*/  FSEL R80, R80, RZ, P2 ;  /* 0x000000ff50507208 */ /* 0x000fe40001000000 */
[----:B------:R-:W-:Y:S01]  /*4d60*/  FSEL R37, R12, RZ, !P6 ;  /* 0x000000ff0c257208 */ /* 0x000fe20007000000 */
[----:B------:R-:W-:Y:S01]  /*4d70*/  FMUL.FTZ R12, R9, R39 ;  /* 0x00000027090c7220 */ /* 0x000fe20000410000 */
[----:B------:R-:W-:Y:S02]  /*4d80*/  SEL R81, RZ, 0x1, P6 ;  /* 0x00000001ff517807 */ /* 0x000fe40003000000 */
[----:B------:R-:W-:Y:S02]  /*4d90*/  FSETP.GTU.FTZ.AND P6, PT, R83, R56, PT ;  /* 0x000000385300720b */ /* 0x000fe40003fdc000 */
[----:B------:R-:W-:-:S02]  /*4da0*/  FSEL R82, R82, RZ, P3 ;  /* 0x000000ff52527208 */ /* 0x000fc40001800000 */
[----:B------:R-:W-:Y:S02]  /*4db0*/  FSEL R15, R12, RZ, !P6 ;  /* 0x000000ff0c0f7208 */ /* 0x000fe40007000000 */
[----:B------:R-:W-:Y:S02]  /*4dc0*/  I2FP.F32.U32 R12, R13 ;  /* 0x0000000d000c7245 */ /* 0x000fe40000201000 */
[----:B------:R-:W-:Y:S01]  /*4dd0*/  SEL R83, RZ, 0x1, P6 ;  /* 0x00000001ff537807 */ /* 0x000fe20003000000 */
[----:B------:R-:W-:Y:S01]  /*4de0*/  FADD.FTZ R13, R82, R15 ;  /* 0x0000000f520d7221 */ /* 0x000fe20000010000 */
[----:B------:R-:W-:Y:S01]  /*4df0*/  FSEL R84, R84, RZ, P4 ;  /* 0x000000ff54547208 */ /* 0x000fe20002000000 */
[----:B------:R-:W-:Y:S01]  /*4e00*/  FFMA.FTZ R79, R12, R79, 1.1641532182693481445e-10 ;  /* 0x2f0000000c4f7423 */ /* 0x000fe2000001004f */
[-C--:B------:R-:W-:Y:S01]  /*4e10*/  FMUL.FTZ R12, R11, R39.reuse ;  /* 0x000000270b0c7220 */ /* 0x080fe20000410000 */
[----:B------:R-:W-:Y:S01]  /*4e20*/  FMUL.FTZ R39, R10, R39 ;  /* 0x000000270a277220 */ /* 0x000fe20000410000 */
[----:B------:R-:W-:Y:S01]  /*4e30*/  FSEL R86, R86, RZ, P5 ;  /* 0x000000ff56567208 */ /* 0x000fe20002800000 */
[----:B------:R-:W-:Y:S01]  /*4e40*/  @P1 FADD.FTZ R13, R5, R13 ;  /* 0x0000000d050d1221 */ /* 0x000fe20000010000 */
[----:B------:R-:W-:-:S02]  /*4e50*/  FSETP.GTU.FTZ.AND P6, PT, R79, R56, PT ;  /* 0x000000384f00720b */ /* 0x000fc40003fdc000 */
[----:B------:R-:W-:Y:S02]  /*4e60*/  PRMT R55, R83, 0x7610, R55 ;  /* 0x0000761053377816 */ /* 0x000fe40000000037 */
[----:B------:R-:W-:Y:S01]  /*4e70*/  FSEL R59, R12, RZ, !P6 ;  /* 0x000000ff0c3b7208 */ /* 0x000fe20007000000 */
[----:B------:R-:W-:Y:S01]  /*4e80*/  FADD.FTZ R12, R80, R37 ;  /* 0x00000025500c7221 */ /* 0x000fe20000010000 */
[----:B------:R-:W-:Y:S02]  /*4e90*/  SEL R36, RZ, 0x1, P6 ;  /* 0x00000001ff247807 */ /* 0x000fe40003000000 */
[----:B------:R-:W-:Y:S01]  /*4ea0*/  FSETP.GTU.FTZ.AND P6, PT, R85, R56, PT ;  /* 0x000000385500720b */ /* 0x000fe20003fdc000 */
[----:B------:R-:W-:Y:S01]  /*4eb0*/  FADD.FTZ R15, R59, R86 ;  /* 0x000000563b0f7221 */ /* 0x000fe20000010000 */
[----:B------:R-:W-:Y:S01]  /*4ec0*/  @P1 FADD.FTZ R12, R4, R12 ;  /* 0x0000000c040c1221 */ /* 0x000fe20000010000 */
[----:B------:R-:W-:Y:S02]  /*4ed0*/  PRMT R56, R81, 0x7610, R56 ;  /* 0x0000761051387816 */ /* 0x000fe40000000038 */
[----:B------:R-:W-:Y:S01]  /*4ee0*/  FSEL R39, R39, RZ, !P6 ;  /* 0x000000ff27277208 */ /* 0x000fe20007000000 */
[----:B------:R-:W-:Y:S01]  /*4ef0*/  @P1 FADD.FTZ R15, R7, R15 ;  /* 0x0000000f070f1221 */ /* 0x000fe20000010000 */
[----:B------:R-:W-:-:S02]  /*4f00*/  SEL R37, RZ, 0x1, P6 ;  /* 0x00000001ff257807 */ /* 0x000fc40003000000 */
[----:B------:R-:W-:Y:S01]  /*4f10*/  PRMT R0, R36, 0x7610, R0 ;  /* 0x0000761024007816 */ /* 0x000fe20000000000 */
[----:B------:R-:W-:Y:S01]  /*4f20*/  FADD.FTZ R14, R84, R39 ;  /* 0x00000027540e7221 */ /* 0x000fe20000010000 */
[----:B------:R-:W-:-:S03]  /*4f30*/  PRMT R54, R37, 0x7610, R54 ;  /* 0x0000761025367816 */ /* 0x000fc60000000036 */
[----:B------:R-:W-:-:S07]  /*4f40*/  @P1 FADD.FTZ R14, R6, R14 ;  /* 0x0000000e060e1221 */ /* 0x000fce0000010000 */
.L_x_11600:
[----:B------:R-:W0:Y:S01]  /*4f50*/  LDC.64 R80, c[0x0][0x3a8] ;  /* 0x0000ea00ff507b82 */ /* 0x000e220000000a00 */
[----:B------:R-:W-:Y:S02]  /*4f60*/  SEL R39, RZ, 0x1000000, !P5 ;  /* 0x01000000ff277807 */ /* 0x000fe40006800000 */
[----:B------:R-:W-:Y:S02]  /*4f70*/  SEL R82, RZ, 0x10000, !P4 ;  /* 0x00010000ff527807 */ /* 0x000fe40006000000 */
[----:B------:R-:W-:-:S03]  /*4f80*/  SEL R59, RZ, 0x100, !P3 ;  /* 0x00000100ff3b7807 */ /* 0x000fc60005800000 */
[----:B------:R-:W1:Y:S01]  /*4f90*/  LDC.64 R36, c[0x0][0x3b0] ;  /* 0x0000ec00ff247b82 */ /* 0x000e620000000a00 */
[----:B------:R-:W-:Y:S02]  /*4fa0*/  IADD3 R39, PT, PT, R59, R39, R82 ;  /* 0x000000273b277210 */ /* 0x000fe40007ffe052 */
[----:B------:R-:W-:-:S04]  /*4fb0*/  SEL R82, RZ, 0x1, !P2 ;  /* 0x00000001ff527807 */ /* 0x000fc80005000000 */
[----:B------:R-:W-:Y:S01]  /*4fc0*/  IADD3 R39, PT, PT, R39, R82, RZ ;  /* 0x0000005227277210 */ /* 0x000fe20007ffe0ff */
[----:B0-----:R-:W-:-:S05]  /*4fd0*/  IMAD.WIDE.U32 R80, R78, 0x10, R80 ;  /* 0x000000104e507825 */ /* 0x001fca00078e0050 */
[----:B------:R0:W-:Y:S01]  /*4fe0*/  STG.E.128 desc[UR6][R80.64], R12 ;  /* 0x0000000c50007986 */ /* 0x0001e2000c101d06 */
[----:B-1----:R-:W-:-:S05]  /*4ff0*/  IMAD.WIDE.U32 R36, R78, 0x4, R36 ;  /* 0x000000044e247825 */ /* 0x002fca00078e0024 */
[----:B------:R0:W-:Y:S01]  /*5000*/  STG.E desc[UR6][R36.64], R39 ;  /* 0x0000002724007986 */ /* 0x0001e2000c101906 */
[----:B------:R-:W-:Y:S05]  /*5010*/  @!P0 BRA `(.L_x_11641) ;  /* 0x00000000002c8947 */ /* 0x000fea0003800000 */
[----:B0-----:R-:W0:Y:S01]  /*5020*/  LDC.64 R36, c[0x0][0x3b8] ;  /* 0x0000ee00ff247b82 */ /* 0x001e220000000a00 */
[----:B------:R-:W-:-:S05]  /*5030*/  IMAD.U32 R39, R54, 0x10000, RZ ;  /* 0x0001000036277824 */ /* 0x000fca00078e00ff */
[----:B------:R-:W-:Y:S02]  /*5040*/  LOP3.LUT R80, R39, 0xff0000, RZ, 0xc0, !PT ;  /* 0x00ff000027507812 */ /* 0x000fe400078ec0ff */
[----:B------:R-:W-:-:S05]  /*5050*/  LOP3.LUT R39, R0, 0xffff, RZ, 0xc0, !PT ;  /* 0x0000ffff00277812 */ /* 0x000fca00078ec0ff */
[----:B------:R-:W-:Y:S01]  /*5060*/  IMAD R39, R39, 0x1000000, R80 ;  /* 0x0100000027277824 */ /* 0x000fe200078e0250 */
[----:B------:R-:W-:-:S04]  /*5070*/  LOP3.LUT R80, R55, 0xff, RZ, 0xc0, !PT ;  /* 0x000000ff37507812 */ /* 0x000fc800078ec0ff */
[----:B------:R-:W-:Y:S02]  /*5080*/  LEA R39, R80, R39, 0x8 ;  /* 0x0000002750277211 */ /* 0x000fe400078e40ff */
[----:B------:R-:W-:Y:S01]  /*5090*/  LOP3.LUT R80, R56, 0xff, RZ, 0xc0, !PT ;  /* 0x000000ff38507812 */ /* 0x000fe200078ec0ff */
[----:B0-----:R-:W-:-:S04]  /*50a0*/  IMAD.WIDE.U32 R36, R78, 0x4, R36 ;  /* 0x000000044e247825 */ /* 0x001fc800078e0024 */
[----:B------:R-:W-:-:S05]  /*50b0*/  IMAD.IADD R39, R39, 0x1, R80 ;  /* 0x0000000127277824 */ /* 0x000fca00078e0250 */
[----:B------:R1:W-:Y:S02]  /*50c0*/  STG.E desc[UR6][R36.64], R39 ;  /* 0x0000002724007986 */ /* 0x0003e4000c101906 */
.L_x_11641:
[----:B------:R-:W-:Y:S01]  /*50d0*/  IMAD.MOV.U32 R59, RZ, RZ, R38 ;  /* 0x000000ffff3b7224 */ /* 0x000fe200078e0026 */
[----:B01----:R-:W-:-:S07]  /*50e0*/  IADD3 R36, PT, PT, R78, 0x100, RZ ;  /* 0x000001004e247810 */ /* 0x003fce0007ffe0ff */
.L_x_11578:
[----:B------:R-:W-:Y:S05]  /*50f0*/  BSYNC.RECONVERGENT B0 ;  /* 0x0000000000007941 */ /* 0x000fea0003800200 */
.L_x_11577:
        /* <DEDUP_REMOVED lines=17> */
[----:B------:R-:W-:Y:S05]  /*5210*/  @!P0 BRA `(.L_x_11644) ;  /* 0x0000002800288947 */ /* 0x000fea0003800000 */
        /* <DEDUP_REMOVED lines=16> */
.L_x_11647:
        /* <DEDUP_REMOVED lines=13> */
.L_x_11649:
[----:B------:R-:W-:Y:S05]  /*53f0*/  BSYNC.RECONVERGENT B2 ;  /* 0x0000000000027941 */ /* 0x000fea0003800200 */
.L_x_11648:
        /* <DEDUP_REMOVED lines=46> */
.L_x_11646:
[----:B------:R-:W-:Y:S05]  /*56e0*/  BSYNC.RECONVERGENT B1 ;  /* 0x0000000000017941 */ /* 0x000fea0003800200 */
.L_x_11645:
[----:B------:R-:W0:Y:S01]  /*56f0*/  LDC R37, c[0x0][0x408] ;  /* 0x00010200ff257b82 */ /* 0x000e220000000800 */
[----:B------:R-:W-:Y:S01]  /*5700*/  ISETP.NE.AND P3, PT, R82, 0x1, PT ;  /* 0x000000015200780c */ /* 0x000fe20003f65270 */
[----:B------:R-:W-:Y:S01]  /*5710*/  HFMA2 R79, -RZ, RZ, 0.1171875, 0 ;  /* 0x2f800000ff4f7431 */ /* 0x000fe200000001ff */
[----:B------:R-:W-:Y:S01]  /*5720*/  I2FP.F32.U32 R38, R38 ;  /* 0x0000002600267245 */ /* 0x000fe20000201000 */
[----:B------:R-:W-:Y:S04]  /*5730*/  BSSY.RECONVERGENT B1, `(.L_x_11650) ;  /* 0x000004b000017945 */ /* 0x000fe80003800200 */
[----:B------:R-:W1:Y:S01]  /*5740*/  LDC R56, c[0x0][0x404] ;  /* 0x00010100ff387b82 */ /* 0x000e620000000800 */
[----:B------:R-:W-:Y:S01]  /*5750*/  FFMA.FTZ R39, R38, R79, 1.1641532182693481445e-10 ;  /* 0x2f00000026277423 */ /* 0x000fe2000001004f */
[----:B------:R-:W-:-:S02]  /*5760*/  IMAD.MOV.U32 R38, RZ, RZ, 0x2 ;  /* 0x00000002ff267424 */ /* 0x000fc400078e00ff */
[----:B0----5:R-:W-:Y:S01]  /*5770*/  FMUL.FTZ R84, R16, R37 ;  /* 0x0000002510547220 */ /* 0x021fe20000410000 */
[----:B------:R-:W-:Y:S01]  /*5780*/  IMAD.MOV.U32 R16, RZ, RZ, R58 ;  /* 0x000000ffff107224 */ /* 0x000fe200078e003a */
[----:B-1----:R-:W-:Y:S01]  /*5790*/  FSETP.LE.FTZ.AND P2, PT, R39, R56, PT ;  /* 0x000000382700720b */ /* 0x002fe20003f53000 */
        /* <DEDUP_REMOVED lines=9> */
.L_x_11652:
        /* <DEDUP_REMOVED lines=13> */
.L_x_11654:
[----:B------:R-:W-:Y:S05]  /*5900*/  BSYNC.RECONVERGENT B2 ;  /* 0x0000000000027941 */ /* 0x000fea0003800200 */
.L_x_11653:
        /* <DEDUP_REMOVED lines=41> */
[----:B------:R-:W-:-:S03]  /*5ba0*/  IMAD.WIDE.U32 R38, R39, -0x2daee0ad, RZ ;  /* 0xd2511f5327267825 */ /* 0x000fc600078e00ff */
[----:B------:R-:W-:Y:S01]  /*5bb0*/  MOV R80, R38 ;  /* 0x0000002600507202 */ /* 0x000fe20000000f00 */
[----:B------:R-:W-:Y:S01]  /*5bc0*/  IMAD.MOV.U32 R38, RZ, RZ, RZ ;  /* 0x000000ffff267224 */ /* 0x000fe200078e00ff */
[----:B------:R-:W-:-:S07]  /*5bd0*/  LOP3.LUT R72, R82, UR31, R39, 0x96, !PT ;  /* 0x0000001f52487c12 */ /* 0x000fce000f8e9627 */
.L_x_11651:
[----:B------:R-:W-:Y:S05]  /*5be0*/  BSYNC.RECONVERGENT B1 ;  /* 0x0000000000017941 */ /* 0x000fea0003800200 */
.L_x_11650:
[----:B------:R-:W-:Y:S01]  /*5bf0*/  ISETP.NE.AND P3, PT, R38, 0x1, PT ;  /* 0x000000012600780c */ /* 0x000fe20003f65270 */
[----:B------:R-:W-:Y:S01]  /*5c00*/  BSSY.RECONVERGENT B1, `(.L_x_11655) ;  /* 0x0000049000017945 */ /* 0x000fe20003800200 */
[----:B------:R-:W-:Y:S01]  /*5c10*/  I2FP.F32.U32 R16, R16 ;  /* 0x0000001000107245 */ /* 0x000fe20000201000 */
[----:B------:R-:W-:-:S04]  /*5c20*/  IMAD.MOV.U32 R59, RZ, RZ, 0x2 ;  /* 0x00000002ff3b7424 */ /* 0x000fc800078e00ff */
[----:B------:R-:W-:Y:S01]  /*5c30*/  FFMA.FTZ R83, R16, R79, 1.1641532182693481445e-10 ;  /* 0x2f00000010537423 */ /* 0x000fe2000001004f */
[----:B------:R-:W-:-:S05]  /*5c40*/  MOV R16, R58 ;  /* 0x0000003a00107202 */ /* 0x000fca0000000f00 */
        /* <DEDUP_REMOVED lines=9> */
.L_x_11657:
        /* <DEDUP_REMOVED lines=13> */
.L_x_11659:
[----:B------:R-:W-:Y:S05]  /*5db0*/  BSYNC.RECONVERGENT B2 ;  /* 0x0000000000027941 */ /* 0x000fea0003800200 */
.L_x_11658:
        /* <DEDUP_REMOVED lines=45> */
.L_x_11656:
[----:B------:R-:W-:Y:S05]  /*6090*/  BSYNC.RECONVERGENT B1 ;  /* 0x0000000000017941 */ /* 0x000fea0003800200 */
.L_x_11655:
        /* <DEDUP_REMOVED lines=17> */
.L_x_11662:
        /* <DEDUP_REMOVED lines=13> */
.L_x_11664:
[----:B------:R-:W-:Y:S05]  /*6280*/  BSYNC.RECONVERGENT B2 ;  /* 0x0000000000027941 */ /* 0x000fea0003800200 */
.L_x_11663:
        /* <DEDUP_REMOVED lines=42> */
[----:B------:R-:W-:Y:S02]  /*6530*/  HFMA2 R38, -RZ, RZ, 0, 0 ;  /* 0x00000000ff267431 */ /* 0x000fe400000001ff */
[----:B------:R-:W-:Y:S02]  /*6540*/  IMAD.MOV.U32 R17, RZ, RZ, R80 ;  /* 0x000000ffff117224 */ /* 0x000fe400078e0050 */
[----:B------:R-:W-:-:S07]  /*6550*/  IMAD.MOV.U32 R80, RZ, RZ, R16 ;  /* 0x000000ffff507224 */ /* 0x000fce00078e0010 */
.L_x_11661:
[----:B------:R-:W-:Y:S05]  /*6560*/  BSYNC.RECONVERGENT B1 ;  /* 0x0000000000017941 */ /* 0x000fea0003800200 */
.L_x_11660:
        /* <DEDUP_REMOVED lines=15> */
.L_x_11667:
        /* <DEDUP_REMOVED lines=13> */
.L_x_11669:
[----:B------:R-:W-:Y:S05]  /*6730*/  BSYNC.RECONVERGENT B2 ;  /* 0x0000000000027941 */ /* 0x000fea0003800200 */
.L_x_11668:
        /* <DEDUP_REMOVED lines=42> */
[----:B------:R-:W-:Y:S01]  /*69e0*/  LOP3.LUT R72, R38, UR31, R17, 0x96, !PT ;  /* 0x0000001f26487c12 */ /* 0x000fe2000f8e9611 */
[----:B------:R-:W-:Y:S01]  /*69f0*/  IMAD.MOV.U32 R17, RZ, RZ, R80 ;  /* 0x000000ffff117224 */ /* 0x000fe200078e0050 */
[----:B------:R-:W-:-:S07]  /*6a00*/  MOV R80, R16 ;  /* 0x0000001000507202 */ /* 0x000fce0000000f00 */
.L_x_11666:
[----:B------:R-:W-:Y:S05]  /*6a10*/  BSYNC.RECONVERGENT B1 ;  /* 0x0000000000017941 */ /* 0x000fea0003800200 */
.L_x_11665:
        /* <DEDUP_REMOVED lines=17> */
.L_x_11672:
        /* <DEDUP_REMOVED lines=13> */
.L_x_11674:
[----:B------:R-:W-:Y:S05]  /*6c00*/  BSYNC.RECONVERGENT B2 ;  /* 0x0000000000027941 */ /* 0x000fea0003800200 */
.L_x_11673:
        /* <DEDUP_REMOVED lines=45> */
.L_x_11671:
[----:B------:R-:W-:Y:S05]  /*6ee0*/  BSYNC.RECONVERGENT B1 ;  /* 0x0000000000017941 */ /* 0x000fea0003800200 */
.L_x_11670:
        /* <DEDUP_REMOVED lines=15> */
.L_x_11677:
        /* <DEDUP_REMOVED lines=13> */
.L_x_11679:
[----:B------:R-:W-:Y:S05]  /*70b0*/  BSYNC.RECONVERGENT B2 ;  /* 0x0000000000027941 */ /* 0x000fea0003800200 */
.L_x_11678:
[----:B------:R-:W-:Y:S01]  /*70c0*/  LOP3.LUT R16, R66, UR9, R59, 0x96, !PT ;  /* 0x0000000942107c12 */ /* 0x000fe2000f8e963b */
[----:B------:R-:W-:Y:S01]  /*70d0*/  IMAD.WIDE.U32 R38, R77, -0x326172a9, RZ ;  /* 0xcd9e8d574d267825 */ /* 0x000fe200078e00ff */
[----:B------:R-:W-:-:S03]  /*70e0*/  UIADD3 UR4, UPT, UPT, UR9, 0x32370b8f, URZ ;  /* 0x32370b8f09047890 */ /* 0x000fc6000fffe0ff */
        /* <DEDUP_REMOVED lines=8> */
[----:B------:R-:W-:-:S05]  /*7170*/  LOP3.LUT R16, R16, UR18, R39, 0x96, !PT ;  /* 0x0000001210107c12 */ /* 0x000fca000f8e9627 */
[----:B------:R-:W-:-:S05]  /*7180*/  IMAD.WIDE.U32 R16, R16, -0x2daee0ad, RZ ;  /* 0xd2511f5310107825 */ /* 0x000fca00078e00ff */
[----:B------:R-:W-:Y:S01]  /*7190*/  LOP3.LUT R17, R58, UR4, R17, 0x96, !PT ;  /* 0x000000043a117c12 */ /* 0x000fe2000f8e9611 */
[----:B------:R-:W-:Y:S01]  /*71a0*/  UIADD3 UR4, UPT, UPT, UR8, -0x255992d5, URZ ;  /* 0xdaa66d2b08047890 */ /* 0x000fe2000fffe0ff */
[----:B------:R-:W-:-:S05]  /*71b0*/  IMAD.WIDE.U32 R58, R59, -0x326172a9, RZ ;  /* 0xcd9e8d573b3a7825 */ /* 0x000fca00078e00ff */
[----:B------:R-:W-:Y:S01]  /*71c0*/  LOP3.LUT R38, R38, UR4, R59, 0x96, !PT ;  /* 0x0000000426267c12 */ /* 0x000fe2000f8e963b */
[----:B------:R-:W-:-:S04]  /*71d0*/  UIADD3 UR4, UPT, UPT, UR8, 0x1715609d, URZ ;  /* 0x1715609d08047890 */ /* 0x000fc8000fffe0ff */
[----:B------:R-:W-:-:S05]  /*71e0*/  IMAD.WIDE.U32 R38, R38, -0x2daee0ad, RZ ;  /* 0xd2511f5326267825 */ /* 0x000fca00078e00ff */
[----:B------:R-:W-:Y:S01]  /*71f0*/  LOP3.LUT R39, R16, UR22, R39, 0x96, !PT ;  /* 0x0000001610277c12 */ /* 0x000fe2000f8e9627 */
[----:B------:R-:W-:-:S05]  /*7200*/  IMAD.WIDE.U32 R16, R17, -0x326172a9, RZ ;  /* 0xcd9e8d5711107825 */ /* 0x000fca00078e00ff */
[----:B------:R-:W-:-:S05]  /*7210*/  LOP3.LUT R58, R58, UR21, R17, 0x96, !PT ;  /* 0x000000153a3a7c12 */ /* 0x000fca000f8e9611 */
        /* <DEDUP_REMOVED lines=18> */
[----:B------:R-:W-:-:S04]  /*7340*/  IMAD.WIDE.U32 R58, R59, -0x326172a9, RZ ;  /* 0xcd9e8d573b3a7825 */ /* 0x000fc800078e00ff */
[----:B------:R-:W-:Y:S01]  /*7350*/  IMAD.MOV.U32 R17, RZ, RZ, R80 ;  /* 0x000000ffff117224 */ /* 0x000fe200078e0050 */
[----:B------:R-:W-:Y:S01]  /*7360*/  LOP3.LUT R71, R38, UR30, R59, 0x96, !PT ;  /* 0x0000001e26477c12 */ /* 0x000fe2000f8e963b */
[----:B------:R-:W-:Y:S02]  /*7370*/  HFMA2 R38, -RZ, RZ, 0, 0 ;  /* 0x00000000ff267431 */ /* 0x000fe400000001ff */
[----:B------:R-:W-:-:S07]  /*7380*/  IMAD.MOV.U32 R80, RZ, RZ, R16 ;  /* 0x000000ffff507224 */ /* 0x000fce00078e0010 */
.L_x_11676:
[----:B------:R-:W-:Y:S05]  /*7390*/  BSYNC.RECONVERGENT B1 ;  /* 0x0000000000017941 */ /* 0x000fea0003800200 */
.L_x_11675:
        /* <DEDUP_REMOVED lines=17> */
.L_x_11682:
        /* <DEDUP_REMOVED lines=15> */
.L_x_11684:
[----:B------:R-:W-:Y:S05]  /*75a0*/  BSYNC.RECONVERGENT B2 ;  /* 0x0000000000027941 */ /* 0x000fea0003800200 */
.L_x_11683:
        /* <DEDUP_REMOVED lines=38> */
[----:B------:R-:W-:Y:S01]  /*7810*/  IMAD.WIDE.U32 R58, R58, -0x326172a9, RZ ;  /* 0xcd9e8d573a3a7825 */ /* 0x000fe200078e00ff */
[----:B------:R-:W-:-:S04]  /*7820*/  LOP3.LUT R16, R16, UR28, R19, 0x96, !PT ;  /* 0x0000001c10107c12 */ /* 0x000fc8000f8e9613 */
[----:B------:R-:W-:Y:S01]  /*7830*/  LOP3.LUT R71, R18, UR30, R59, 0x96, !PT ;  /* 0x0000001e12477c12 */ /* 0x000fe2000f8e963b */
[----:B------:R-:W-:-:S04]  /*7840*/  IMAD.WIDE.U32 R16, R16, -0x2daee0ad, RZ ;  /* 0xd2511f5310107825 */ /* 0x000fc800078e00ff */
[----:B------:R-:W-:Y:S01]  /*7850*/  IMAD.MOV.U32 R18, RZ, RZ, R80 ;  /* 0x000000ffff127224 */ /* 0x000fe200078e0050 */
[----:B------:R-:W-:Y:S02]  /*7860*/  LOP3.LUT R72, R38, UR31, R17, 0x96, !PT ;  /* 0x0000001f26487c12 */ /* 0x000fe4000f8e9611 */
[----:B------:R-:W-:-:S07]  /*7870*/  MOV R80, R16 ;  /* 0x0000001000507202 */ /* 0x000fce0000000f00 */
.L_x_11681:
[----:B------:R-:W-:Y:S05]  /*7880*/  BSYNC.RECONVERGENT B1 ;  /* 0x0000000000017941 */ /* 0x000fea0003800200 */
.L_x_11680:
[-C--:B------:R-:W-:Y:S01]  /*7890*/  FMUL.FTZ R19, R8, R37.reuse ;  /* 0x0000002508137220 */ /* 0x080fe20000410000 */
[----:B------:R-:W-:Y:S01]  /*78a0*/  FSETP.GTU.FTZ.AND P6, PT, R83, R56, PT ;  /* 0x000000385300720b */ /* 0x000fe20003fdc000 */
[-C--:B------:R-:W-:Y:S01]  /*78b0*/  FMUL.FTZ R17, R9, R37.reuse ;  /* 0x0000002509117220 */ /* 0x080fe20000410000 */
[----:B------:R-:W-:Y:S01]  /*78c0*/  I2FP.F32.U32 R16, R18 ;  /* 0x0000001200107245 */ /* 0x000fe20000201000 */
[----:B------:R-:W-:Y:S01]  /*78d0*/  FMUL.FTZ R18, R10, R37 ;  /* 0x000000250a127220 */ /* 0x000fe20000410000 */
[----:B------:R-:W-:Y:S02]  /*78e0*/  FSEL R19, R19, RZ, !P6 ;  /* 0x000000ff13137208 */ /* 0x000fe40007000000 */
[----:B------:R-:W-:Y:S01]  /*78f0*/  SEL R38, RZ, 0x1, P6 ;  /* 0x00000001ff267807 */ /* 0x000fe20003000000 */
[----:B------:R-:W-:Y:S01]  /*7900*/  FFMA.FTZ R79, R16, R79, 1.1641532182693481445e-10 ;  /* 0x2f000000104f7423 */ /* 0x000fe2000001004f */
[----:B------:R-:W-:Y:S02]  /*7910*/  FSETP.GTU.FTZ.AND P6, PT, R87, R56, PT ;  /* 0x000000385700720b */ /* 0x000fe40003fdc000 */
[----:B------:R-:W-:-:S02]  /*7920*/  FSEL R84, R84, RZ, P2 ;  /* 0x000000ff54547208 */ /* 0x000fc40001000000 */
[----:B------:R-:W-:Y:S02]  /*7930*/  FSEL R17, R17, RZ, !P6 ;  /* 0x000000ff11117208 */ /* 0x000fe40007000000 */
[----:B------:R-:W-:Y:S01]  /*7940*/  SEL R39, RZ, 0x1, P6 ;  /* 0x00000001ff277807 */ /* 0x000fe20003000000 */
[----:B------:R-:W-:Y:S01]  /*7950*/  FADD.FTZ R16, R84, R19 ;  /* 0x0000001354107221 */ /* 0x000fe20000010000 */
[----:B------:R-:W-:Y:S01]  /*7960*/  FSETP.GTU.FTZ.AND P6, PT, R89, R56, PT ;  /* 0x000000385900720b */ /* 0x000fe20003fdc000 */
[----:B------:R-:W-:Y:S01]  /*7970*/  FMUL.FTZ R19, R11, R37 ;  /* 0x000000250b137220 */ /* 0x000fe20000410000 */
[----:B------:R-:W-:Y:S01]  /*7980*/  FSEL R85, R85, RZ, P4 ;  /* 0x000000ff55557208 */ /* 0x000fe20002000000 */
[----:B------:R-:W-:Y:S01]  /*7990*/  @P1 FADD.FTZ R16, R4, R16 ;  /* 0x0000001004101221 */ /* 0x000fe20000010000 */
[----:B------:R-:W-:Y:S02]  /*79a0*/  FSEL R18, R18, RZ, !P6 ;  /* 0x000000ff12127208 */ /* 0x000fe40007000000 */
[----:B------:R-:W-:-:S02]  /*79b0*/  SEL R59, RZ, 0x1, P6 ;  /* 0x00000001ff3b7807 */ /* 0x000fc40003000000 */
[----:B------:R-:W-:Y:S01]  /*79c0*/  FSETP.GTU.FTZ.AND P6, PT, R79, R56, PT ;  /* 0x000000384f00720b */ /* 0x000fe20003fdc000 */
[----:B------:R-:W-:Y:S01]  /*79d0*/  FADD.FTZ R18, R85, R18 ;  /* 0x0000001255127221 */ /* 0x000fe20000010000 */
[----:B------:R-:W-:Y:S02]  /*79e0*/  FSEL R82, R82, RZ, P3 ;  /* 0x000000ff52527208 */ /* 0x000fe40001800000 */
[----:B------:R-:W-:Y:S01]  /*79f0*/  FSEL R86, R86, RZ, P5 ;  /* 0x000000ff56567208 */ /* 0x000fe20002800000 */
[----:B------:R-:W-:Y:S01]  /*7a00*/  @P1 FADD.FTZ R18, R6, R18 ;  /* 0x0000001206121221 */ /* 0x000fe20000010000 */
[----:B------:R-:W-:Y:S01]  /*7a10*/  FSEL R19, R19, RZ, !P6 ;  /* 0x000000ff13137208 */ /* 0x000fe20007000000 */
        /* <DEDUP_REMOVED lines=10> */
.L_x_11644:
        /* <DEDUP_REMOVED lines=12> */
[----:B------:R-:W-:Y:S01]  /*7b80*/  @P2 IADD3 R82, PT, PT, R67, 0x1, RZ ;  /* 0x0000000143522810 */ /* 0x000fe20007ffe0ff */
[----:B------:R-:W-:Y:S02]  /*7b90*/  @P2 IMAD.MOV.U32 R80, RZ, RZ, R59 ;  /* 0x000000ffff502224 */ /* 0x000fe400078e003b */
[----:B------:R-:W-:Y:S01]  /*7ba0*/  @P2 IMAD.MOV.U32 R38, RZ, RZ, R71 ;  /* 0x000000ffff262224 */ /* 0x000fe200078e0047 */
[----:B------:R-:W-:Y:S06]  /*7bb0*/  BRA `(.L_x_11687) ;  /* 0x0000000000f07947 */ /* 0x000fec0003800000 */
.L_x_11688:
        /* <DEDUP_REMOVED lines=13> */
.L_x_11690:
[----:B------:R-:W-:Y:S05]  /*7c90*/  BSYNC.RECONVERGENT B2 ;  /* 0x0000000000027941 */ /* 0x000fea0003800200 */
.L_x_11689:
        /* <DEDUP_REMOVED lines=43> */
[----:B------:R-:W-:Y:S01]  /*7f50*/  LOP3.LUT R72, R82, UR31, R39, 0x96, !PT ;  /* 0x0000001f52487c12 */ /* 0x000fe2000f8e9627 */
[----:B------:R-:W-:Y:S02]  /*7f60*/  HFMA2 R82, -RZ, RZ, 0, 0 ;  /* 0x00000000ff527431 */ /* 0x000fe400000001ff */
[----:B------:R-:W-:-:S07]  /*7f70*/  IMAD.MOV.U32 R38, RZ, RZ, R59 ;  /* 0x000000ffff267224 */ /* 0x000fce00078e003b */
.L_x_11687:
[----:B------:R-:W-:Y:S05]  /*7f80*/  BSYNC.RECONVERGENT B1 ;  /* 0x0000000000017941 */ /* 0x000fea0003800200 */
.L_x_11686:
[----:B------:R-:W0:Y:S01]  /*7f90*/  LDC R37, c[0x0][0x404] ;  /* 0x00010100ff257b82 */ /* 0x000e220000000800 */
[----:B------:R-:W-:Y:S01]  /*7fa0*/  ISETP.NE.AND P3, PT, R82, 0x1, PT ;  /* 0x000000015200780c */ /* 0x000fe20003f65270 */
[----:B------:R-:W-:Y:S01]  /*7fb0*/  IMAD.MOV.U32 R79, RZ, RZ, 0x2f800000 ;  /* 0x2f800000ff4f7424 */ /* 0x000fe200078e00ff */
        /* <DEDUP_REMOVED lines=15> */
.L_x_11693:
        /* <DEDUP_REMOVED lines=13> */
.L_x_11695:
[----:B------:R-:W-:Y:S05]  /*8180*/  BSYNC.RECONVERGENT B2 ;  /* 0x0000000000027941 */ /* 0x000fea0003800200 */
.L_x_11694:
        /* <DEDUP_REMOVED lines=40> */
[----:B------:R-:W-:Y:S01]  /*8410*/  IMAD.WIDE.U32 R58, R59, -0x326172a9, RZ ;  /* 0xcd9e8d573b3a7825 */ /* 0x000fe200078e00ff */
[----:B------:R-:W-:-:S03]  /*8420*/  MOV R39, R80 ;  /* 0x0000005000277202 */ /* 0x000fc60000000f00 */
[----:B------:R-:W-:Y:S01]  /*8430*/  IMAD.MOV.U32 R80, RZ, RZ, R38 ;  /* 0x000000ffff507224 */ /* 0x000fe200078e0026 */
[----:B------:R-:W-:Y:S01]  /*8440*/  LOP3.LUT R71, R82, UR30, R59, 0x96, !PT ;  /* 0x0000001e52477c12 */ /* 0x000fe2000f8e963b */
[----:B------:R-:W-:-:S07]  /*8450*/  IMAD.MOV.U32 R59, RZ, RZ, RZ ;  /* 0x000000ffff3b7224 */ /* 0x000fce00078e00ff */
.L_x_11692:
[----:B------:R-:W-:Y:S05]  /*8460*/  BSYNC.RECONVERGENT B1 ;  /* 0x0000000000017941 */ /* 0x000fea0003800200 */
.L_x_11691:
        /* <DEDUP_REMOVED lines=16> */
.L_x_11698:
        /* <DEDUP_REMOVED lines=13> */
.L_x_11700:
[----:B------:R-:W-:Y:S05]  /*8640*/  BSYNC.RECONVERGENT B2 ;  /* 0x0000000000027941 */ /* 0x000fea0003800200 */
.L_x_11699:
        /* <DEDUP_REMOVED lines=45> */
.L_x_11697:
[----:B------:R-:W-:Y:S05]  /*8920*/  BSYNC.RECONVERGENT B1 ;  /* 0x0000000000017941 */ /* 0x000fea0003800200 */
.L_x_11696:
        /* <DEDUP_REMOVED lines=16> */
.L_x_11703:
        /* <DEDUP_REMOVED lines=13> */
.L_x_11705:
[----:B------:R-:W-:Y:S05]  /*8b00*/  BSYNC.RECONVERGENT B2 ;  /* 0x0000000000027941 */ /* 0x000fea0003800200 */
.L_x_11704:
        /* <DEDUP_REMOVED lines=43> */
[----:B------:R-:W-:Y:S02]  /*8dc0*/  LOP3.LUT R71, R82, UR30, R59, 0x96, !PT ;  /* 0x0000001e52477c12 */ /* 0x000fe4000f8e963b */
[----:B------:R-:W-:-:S07]  /*8dd0*/  MOV R80, R38 ;  /* 0x0000002600507202 */ /* 0x000fce0000000f00 */
.L_x_11702:
[----:B------:R-:W-:Y:S05]  /*8de0*/  BSYNC.RECONVERGENT B1 ;  /* 0x0000000000017941 */ /* 0x000fea0003800200 */
.L_x_11701:
        /* <DEDUP_REMOVED lines=16> */
.L_x_11685:
[----:B------:R-:W0:Y:S01]  /*8ef0*/  LDC.64 R82, c[0x0][0x3a8] ;  /* 0x0000ea00ff527b82 */ /* 0x000e220000000a00 */
[----:B------:R-:W-:Y:S02]  /*8f00*/  SEL R37, RZ, 0x1000000, !P5 ;  /* 0x01000000ff257807 */ /* 0x000fe40006800000 */
[----:B------:R-:W-:Y:S02]  /*8f10*/  SEL R84, RZ, 0x10000, !P4 ;  /* 0x00010000ff547807 */ /* 0x000fe40006000000 */
[----:B------:R-:W-:-:S03]  /*8f20*/  SEL R59, RZ, 0x100, !P3 ;  /* 0x00000100ff3b7807 */ /* 0x000fc60005800000 */
[----:B------:R-:W1:Y:S01]  /*8f30*/  LDC.64 R38, c[0x0][0x3b0] ;  /* 0x0000ec00ff267b82 */ /* 0x000e620000000a00 */
[----:B------:R-:W-:Y:S02]  /*8f40*/  IADD3 R37, PT, PT, R59, R37, R84 ;  /* 0x000000253b257210 */ /* 0x000fe40007ffe054 */
[----:B------:R-:W-:-:S05]  /*8f50*/  SEL R84, RZ, 0x1, !P2 ;  /* 0x00000001ff547807 */ /* 0x000fca0005000000 */
[----:B------:R-:W-:Y:S02]  /*8f60*/  IMAD.IADD R37, R37, 0x1, R84 ;  /* 0x0000000125257824 */ /* 0x000fe400078e0254 */
[----:B0-----:R-:W-:-:S05]  /*8f70*/  IMAD.WIDE.U32 R82, R36, 0x10, R82 ;  /* 0x0000001024527825 */ /* 0x001fca00078e0052 */
[----:B------:R0:W-:Y:S01]  /*8f80*/  STG.E.128 desc[UR6][R82.64], R16 ;  /* 0x0000001052007986 */ /* 0x0001e2000c101d06 */
[----:B-1----:R-:W-:-:S05]  /*8f90*/  IMAD.WIDE.U32 R38, R36, 0x4, R38 ;  /* 0x0000000424267825 */ /* 0x002fca00078e0026 */
[----:B------:R0:W-:Y:S01]  /*8fa0*/  STG.E desc[UR6][R38.64], R37 ;  /* 0x0000002526007986 */ /* 0x0001e2000c101906 */
[----:B------:R-:W-:Y:S05]  /*8fb0*/  @!P0 BRA `(.L_x_11706) ;  /* 0x00000000002c8947 */ /* 0x000fea0003800000 */
[----:B0-----:R-:W0:Y:S01]  /*8fc0*/  LDC.64 R38, c[0x0][0x3b8] ;  /* 0x0000ee00ff267b82 */ /* 0x001e220000000a00 */
[----:B------:R-:W-:-:S04]  /*8fd0*/  SHF.L.U32 R37, R54, 0x10, RZ ;  /* 0x0000001036257819 */ /* 0x000fc800000006ff */
        /* <DEDUP_REMOVED lines=9> */
.L_x_11706:
[----:B------:R-:W-:Y:S02]  /*9070*/  IMAD.MOV.U32 R59, RZ, RZ, R80 ;  /* 0x000000ffff3b7224 */ /* 0x000fe400078e0050 */
[----:B------:R-:W-:-:S07]  /*9080*/  VIADD R36, R36, 0x100 ;  /* 0x0000010024247836 */ /* 0x000fce0000000000 */
.L_x_11643:
[----:B------:R-:W-:Y:S05]  /*9090*/  BSYNC.RECONVERGENT B0 ;  /* 0x0000000000007941 */ /* 0x000fea0003800200 */
.L_x_11642:
[----:B------:R-:W-:Y:S01]  /*90a0*/  ISETP.GE.U32.AND P0, PT, R76, 0x300, PT ;  /* 0x000003004c00780c */ /* 0x000fe20003f06070 */
[----:B------:R-:W-:Y:S03]  /*90b0*/  BSSY.RECONVERGENT B0, `(.L_x_11707) ;  /* 0x00003f8000007945 */ /* 0x000fe60003800200 */
[----:B0-----:R-:W-:-:S09]  /*90c0*/  P2R R82, PR, RZ, 0x1 ;  /* 0x00000001ff527803 */ /* 0x001fd20000000000 */
        /* <DEDUP_REMOVED lines=31> */
.L_x_11712:
        /* <DEDUP_REMOVED lines=13> */
.L_x_11714:
[----:B------:R-:W-:Y:S05]  /*9390*/  BSYNC.RECONVERGENT B2 ;  /* 0x0000000000027941 */ /* 0x000fea0003800200 */
.L_x_11713:
[----:B0-----:R-:W-:Y:S01]  /*93a0*/  IMAD.WIDE.U32 R84, R77, -0x326172a9, RZ ;  /* 0xcd9e8d574d547825 */ /* 0x001fe200078e00ff */
        /* <DEDUP_REMOVED lines=45> */
.L_x_11711:
[----:B------:R-:W-:Y:S05]  /*9680*/  BSYNC.RECONVERGENT B1 ;  /* 0x0000000000017941 */ /* 0x000fea0003800200 */
.L_x_11710:
[----:B------:R-:W0:Y:S01]  /*9690*/  LDC R37, c[0x0][0x408] ;  /* 0x00010200ff257b82 */ /* 0x000e220000000800 */
[----:B------:R-:W-:Y:S01]  /*96a0*/  ISETP.NE.AND P3, PT, R83, 0x1, PT ;  /* 0x000000015300780c */ /* 0x000fe20003f65270 */
[----:B------:R-:W-:Y:S01]  /*96b0*/  IMAD.MOV.U32 R79, RZ, RZ, 0x2f800000 ;  /* 0x2f800000ff4f7424 */ /* 0x000fe200078e00ff */
[----:B------:R-:W-:Y:S01]  /*96c0*/  I2FP.F32.U32 R38, R38 ;  /* 0x0000002600267245 */ /* 0x000fe20000201000 */
[----:B------:R-:W-:Y:S04]  /*96d0*/  BSSY.RECONVERGENT B1, `(.L_x_11715) ;  /* 0x000004b000017945 */ /* 0x000fe80003800200 */
[----:B------:R-:W1:Y:S01]  /*96e0*/  LDC R56, c[0x0][0x404] ;  /* 0x00010100ff387b82 */ /* 0x000e620000000800 */
[----:B------:R-:W-:Y:S01]  /*96f0*/  FFMA.FTZ R39, R38, R79, 1.1641532182693481445e-10 ;  /* 0x2f00000026277423 */ /* 0x000fe2000001004f */
[----:B------:R-:W-:-:S02]  /*9700*/  HFMA2 R38, -RZ, RZ, 0, 1.1920928955078125e-07 ;  /* 0x00000002ff267431 */ /* 0x000fc400000001ff */
[----:B0----5:R-:W-:Y:S01]  /*9710*/  FMUL.FTZ R84, R20, R37 ;  /* 0x0000002514547220 */ /* 0x021fe20000410000 */
[----:B------:R-:W-:Y:S01]  /*9720*/  IMAD.MOV.U32 R20, RZ, RZ, R58 ;  /* 0x000000ffff147224 */ /* 0x000fe200078e003a */
        /* <DEDUP_REMOVED lines=10> */
.L_x_11717:
        /* <DEDUP_REMOVED lines=13> */
.L_x_11719:
[----:B------:R-:W-:Y:S05]  /*98a0*/  BSYNC.RECONVERGENT B2 ;  /* 0x0000000000027941 */ /* 0x000fea0003800200 */
.L_x_11718:
        /* <DEDUP_REMOVED lines=42> */
[----:B------:R-:W-:Y:S02]  /*9b50*/  IMAD.MOV.U32 R80, RZ, RZ, R38 ;  /* 0x000000ffff507224 */ /* 0x000fe400078e0026 */
[----:B------:R-:W-:Y:S01]  /*9b60*/  HFMA2 R38, -RZ, RZ, 0, 0 ;  /* 0x00000000ff267431 */ /* 0x000fe200000001ff */
[----:B------:R-:W-:-:S07]  /*9b70*/  LOP3.LUT R72, R86, UR31, R39, 0x96, !PT ;  /* 0x0000001f56487c12 */ /* 0x000fce000f8e9627 */
.L_x_11716:
[----:B------:R-:W-:Y:S05]  /*9b80*/  BSYNC.RECONVERGENT B1 ;  /* 0x0000000000017941 */ /* 0x000fea0003800200 */
.L_x_11715:
[----:B------:R-:W-:Y:S01]  /*9b90*/  ISETP.NE.AND P3, PT, R38, 0x1, PT ;  /* 0x000000012600780c */ /* 0x000fe20003f65270 */
[----:B------:R-:W-:Y:S01]  /*9ba0*/  BSSY.RECONVERGENT B1, `(.L_x_11720) ;  /* 0x0000049000017945 */ /* 0x000fe20003800200 */
[----:B------:R-:W-:Y:S01]  /*9bb0*/  I2FP.F32.U32 R20, R20 ;  /* 0x0000001400147245 */ /* 0x000fe20000201000 */
[----:B------:R-:W-:-:S04]  /*9bc0*/  IMAD.MOV.U32 R59, RZ, RZ, 0x2 ;  /* 0x00000002ff3b7424 */ /* 0x000fc800078e00ff */
[----:B------:R-:W-:Y:S01]  /*9bd0*/  FFMA.FTZ R85, R20, R79, 1.1641532182693481445e-10 ;  /* 0x2f00000014557423 */ /* 0x000fe2000001004f */
[----:B------:R-:W-:-:S05]  /*9be0*/  IMAD.MOV.U32 R20, RZ, RZ, R58 ;  /* 0x000000ffff147224 */ /* 0x000fca00078e003a */
        /* <DEDUP_REMOVED lines=9> */
.L_x_11722:
        /* <DEDUP_REMOVED lines=13> */
.L_x_11724:
[----:B------:R-:W-:Y:S05]  /*9d50*/  BSYNC.RECONVERGENT B2 ;  /* 0x0000000000027941 */ /* 0x000fea0003800200 */
.L_x_11723:
        /* <DEDUP_REMOVED lines=43> */
[----:B------:R-:W-:Y:S02]  /*a010*/  LOP3.LUT R72, R86, UR31, R39, 0x96, !PT ;  /* 0x0000001f56487c12 */ /* 0x000fe4000f8e9627 */
[----:B------:R-:W-:-:S07]  /*a020*/  MOV R80, R38 ;  /* 0x0000002600507202 */ /* 0x000fce0000000f00 */
.L_x_11721:
[----:B------:R-:W-:Y:S05]  /*a030*/  BSYNC.RECONVERGENT B1 ;  /* 0x0000000000017941 */ /* 0x000fea0003800200 */
.L_x_11720:
        /* <DEDUP_REMOVED lines=17> */
.L_x_11727:
        /* <DEDUP_REMOVED lines=13> */
.L_x_11729:
[----:B------:R-:W-:Y:S05]  /*a220*/  BSYNC.RECONVERGENT B2 ;  /* 0x0000000000027941 */ /* 0x000fea0003800200 */
.L_x_11728:
        /* <DEDUP_REMOVED lines=42> */
[----:B------:R-:W-:Y:S01]  /*a4d0*/  IMAD.MOV.U32 R38, RZ, RZ, RZ ;  /* 0x000000ffff267224 */ /* 0x000fe200078e00ff */
[----:B------:R-:W-:Y:S01]  /*a4e0*/  MOV R21, R80 ;  /* 0x0000005000157202 */ /* 0x000fe20000000f00 */
[----:B------:R-:W-:-:S07]  /*a4f0*/  IMAD.MOV.U32 R80, RZ, RZ, R20 ;  /* 0x000000ffff507224 */ /* 0x000fce00078e0014 */
.L_x_11726:
[----:B------:R-:W-:Y:S05]  /*a500*/  BSYNC.RECONVERGENT B1 ;  /* 0x0000000000017941 */ /* 0x000fea0003800200 */
.L_x_11725:
        /* <DEDUP_REMOVED lines=15> */
.L_x_11732:
        /* <DEDUP_REMOVED lines=13> */
.L_x_11734:
[----:B------:R-:W-:Y:S05]  /*a6d0*/  BSYNC.RECONVERGENT B2 ;  /* 0x0000000000027941 */ /* 0x000fea0003800200 */
.L_x_11733:
        /* <DEDUP_REMOVED lines=39> */
[----:B------:R-:W-:-:S05]  /*a950*/  IMAD.WIDE.U32 R58, R59, -0x326172a9, RZ ;  /* 0xcd9e8d573b3a7825 */ /* 0x000fca00078e00ff */
[----:B------:R-:W-:Y:S01]  /*a960*/  LOP3.LUT R71, R20, UR30, R59, 0x96, !PT ;  /* 0x0000001e14477c12 */ /* 0x000fe2000f8e963b */
[----:B------:R-:W-:-:S05]  /*a970*/  IMAD.WIDE.U32 R20, R21, -0x2daee0ad, RZ ;  /* 0xd2511f5315147825 */ /* 0x000fca00078e00ff */
[----:B------:R-:W-:Y:S01]  /*a980*/  LOP3.LUT R72, R38, UR31, R21, 0x96, !PT ;  /* 0x0000001f26487c12 */ /* 0x000fe2000f8e9615 */
[----:B------:R-:W-:Y:S02]  /*a990*/  IMAD.MOV.U32 R21, RZ, RZ, R80 ;  /* 0x000000ffff157224 */ /* 0x000fe400078e0050 */
[----:B------:R-:W-:-:S07]  /*a9a0*/  IMAD.MOV.U32 R80, RZ, RZ, R20 ;  /* 0x000000ffff507224 */ /* 0x000fce00078e0014 */
.L_x_11731:
[----:B------:R-:W-:Y:S05]  /*a9b0*/  BSYNC.RECONVERGENT B1 ;  /* 0x0000000000017941 */ /* 0x000fea0003800200 */
.L_x_11730:
        /* <DEDUP_REMOVED lines=17> */
.L_x_11737:
        /* <DEDUP_REMOVED lines=13> */
.L_x_11739:
[----:B------:R-:W-:Y:S05]  /*aba0*/  BSYNC.RECONVERGENT B2 ;  /* 0x0000000000027941 */ /* 0x000fea0003800200 */
.L_x_11738:
        /* <DEDUP_REMOVED lines=44> */
[----:B------:R-:W-:-:S07]  /*ae70*/  MOV R80, R20 ;  /* 0x0000001400507202 */ /* 0x000fce0000000f00 */
.L_x_11736:
[----:B------:R-:W-:Y:S05]  /*ae80*/  BSYNC.RECONVERGENT B1 ;  /* 0x0000000000017941 */ /* 0x000fea0003800200 */
.L_x_11735:
        /* <DEDUP_REMOVED lines=15> */
.L_x_11742:
        /* <DEDUP_REMOVED lines=13> */
.L_x_11744:
[----:B------:R-:W-:Y:S05]  /*b050*/  BSYNC.RECONVERGENT B2 ;  /* 0x0000000000027941 */ /* 0x000fea0003800200 */
.L_x_11743:
        /* <DEDUP_REMOVED lines=37> */
[----:B------:R-:W-:Y:S01]  /*b2b0*/  LOP3.LUT R20, R20, UR28, R39, 0x96, !PT ;  /* 0x0000001c14147c12 */ /* 0x000fe2000f8e9627 */
[----:B------:R-:W-:-:S04]  /*b2c0*/  IMAD.MOV.U32 R39, RZ, RZ, RZ ;  /* 0x000000ffff277224 */ /* 0x000fc800078e00ff */
[----:B------:R-:W-:-:S05]  /*b2d0*/  IMAD.WIDE.U32 R20, R20, -0x2daee0ad, RZ ;  /* 0xd2511f5314147825 */ /* 0x000fca00078e00ff */
[----:B------:R-:W-:Y:S01]  /*b2e0*/  LOP3.LUT R72, R58, UR31, R21, 0x96, !PT ;  /* 0x0000001f3a487c12 */ /* 0x000fe2000f8e9615 */
[----:B------:R-:W-:Y:S01]  /*b2f0*/  IMAD.WIDE.U32 R58, R59, -0x326172a9, RZ ;  /* 0xcd9e8d573b3a7825 */ /* 0x000fe200078e00ff */
[----:B------:R-:W-:-:S03]  /*b300*/  MOV R21, R80 ;  /* 0x0000005000157202 */ /* 0x000fc60000000f00 */
[----:B------:R-:W-:Y:S01]  /*b310*/  IMAD.MOV.U32 R80, RZ, RZ, R20 ;  /* 0x000000ffff507224 */ /* 0x000fe200078e0014 */
[----:B------:R-:W-:-:S07]  /*b320*/  LOP3.LUT R71, R38, UR30, R59, 0x96, !PT ;  /* 0x0000001e26477c12 */ /* 0x000fce000f8e963b */
.L_x_11741:
[----:B------:R-:W-:Y:S05]  /*b330*/  BSYNC.RECONVERGENT B1 ;  /* 0x0000000000017941 */ /* 0x000fea0003800200 */
.L_x_11740:
        /* <DEDUP_REMOVED lines=17> */
.L_x_11747:
        /* <DEDUP_REMOVED lines=15> */
.L_x_11749:
[----:B------:R-:W-:Y:S05]  /*b540*/  BSYNC.RECONVERGENT B2 ;  /* 0x0000000000027941 */ /* 0x000fea0003800200 */
.L_x_11748:
        /* <DEDUP_REMOVED lines=43> */
[----:B------:R-:W-:Y:S01]  /*b800*/  LOP3.LUT R72, R38, UR31, R21, 0x96, !PT ;  /* 0x0000001f26487c12 */ /* 0x000fe2000f8e9615 */
[----:B------:R-:W-:-:S07]  /*b810*/  IMAD.MOV.U32 R80, RZ, RZ, R20 ;  /* 0x000000ffff507224 */ /* 0x000fce00078e0014 */
.L_x_11746:
[----:B------:R-:W-:Y:S05]  /*b820*/  BSYNC.RECONVERGENT B1 ;  /* 0x0000000000017941 */ /* 0x000fea0003800200 */
.L_x_11745:
[-C--:B------:R-:W-:Y:S01]  /*b830*/  FMUL.FTZ R21, R8, R37.reuse ;  /* 0x0000002508157220 */ /* 0x080fe20000410000 */
[----:B------:R-:W-:Y:S01]  /*b840*/  FSETP.GTU.FTZ.AND P6, PT, R85, R56, PT ;  /* 0x000000385500720b */ /* 0x000fe20003fdc000 */
[-C--:B------:R-:W-:Y:S01]  /*b850*/  FMUL.FTZ R38, R9, R37.reuse ;  /* 0x0000002509267220 */ /* 0x080fe20000410000 */
[----:B------:R-:W-:Y:S01]  /*b860*/  I2FP.F32.U32 R20, R22 ;  /* 0x0000001600147245 */ /* 0x000fe20000201000 */
[-C--:B------:R-:W-:Y:S01]  /*b870*/  FMUL.FTZ R23, R10, R37.reuse ;  /* 0x000000250a177220 */ /* 0x080fe20000410000 */
[----:B------:R-:W-:Y:S01]  /*b880*/  FSEL R21, R21, RZ, !P6 ;  /* 0x000000ff15157208 */ /* 0x000fe20007000000 */
[----:B------:R-:W-:Y:S01]  /*b890*/  FMUL.FTZ R37, R11, R37 ;  /* 0x000000250b257220 */ /* 0x000fe20000410000 */
[----:B------:R-:W-:Y:S01]  /*b8a0*/  SEL R39, RZ, 0x1, P6 ;  /* 0x00000001ff277807 */ /* 0x000fe20003000000 */
[----:B------:R-:W-:Y:S01]  /*b8b0*/  FFMA.FTZ R79, R20, R79, 1.1641532182693481445e-10 ;  /* 0x2f000000144f7423 */ /* 0x000fe2000001004f */
[----:B------:R-:W-:Y:S02]  /*b8c0*/  FSETP.GTU.FTZ.AND P6, PT, R87, R56, PT ;  /* 0x000000385700720b */ /* 0x000fe40003fdc000 */
[----:B------:R-:W-:-:S02]  /*b8d0*/  FSEL R86, R86, RZ, P4 ;  /* 0x000000ff56567208 */ /* 0x000fc40002000000 */
[----:B------:R-:W-:Y:S02]  /*b8e0*/  FSEL R38, R38, RZ, !P6 ;  /* 0x000000ff26267208 */ /* 0x000fe40007000000 */
[----:B------:R-:W-:Y:S02]  /*b8f0*/  SEL R59, RZ, 0x1, P6 ;  /* 0x00000001ff3b7807 */ /* 0x000fe40003000000 */
[-C--:B------:R-:W-:Y:S02]  /*b900*/  FSETP.GTU.FTZ.AND P6, PT, R89, R56.reuse, PT ;  /* 0x000000385900720b */ /* 0x080fe40003fdc000 */
[----:B------:R-:W-:Y:S02]  /*b910*/  FSEL R84, R84, RZ, P2 ;  /* 0x000000ff54547208 */ /* 0x000fe40001000000 */
[----:B------:R-:W-:Y:S02]  /*b920*/  FSEL R23, R23, RZ, !P6 ;  /* 0x000000ff17177208 */ /* 0x000fe40007000000 */
[----:B------:R-:W-:Y:S01]  /*b930*/  SEL R85, RZ, 0x1, P6 ;  /* 0x00000001ff557807 */ /* 0x000fe20003000000 */
[----:B------:R-:W-:Y:S01]  /*b940*/  FADD.FTZ R20, R84, R21 ;  /* 0x0000001554147221 */ /* 0x000fe20000010000 */
[----:B------:R-:W-:Y:S01]  /*b950*/  FSETP.GTU.FTZ.AND P6, PT, R79, R56, PT ;  /* 0x000000384f00720b */ /* 0x000fe20003fdc000 */
[----:B------:R-:W-:Y:S01]  /*b960*/  FADD.FTZ R22, R86, R23 ;  /* 0x0000001756167221 */ /* 0x000fe20000010000 */
[----:B------:R-:W-:Y:S01]  /*b970*/  FSEL R88, R88, RZ, P5 ;  /* 0x000000ff58587208 */ /* 0x000fe20002800000 */
[----:B------:R-:W-:Y:S01]  /*b980*/  @P1 FADD.FTZ R20, R4, R20 ;  /* 0x0000001404141221 */ /* 0x000fe20000010000 */
[----:B------:R-:W-:Y:S01]  /*b990*/  FSEL R37, R37, RZ, !P6 ;  /* 0x000000ff25257208 */ /* 0x000fe20007000000 */
[----:B------:R-:W-:Y:S01]  /*b9a0*/  @P1 FADD.FTZ R22, R6, R22 ;  /* 0x0000001606161221 */ /* 0x000fe20000010000 */
[----:B------:R-:W-:-:S02]  /*b9b0*/  FSEL R83, R83, RZ, P3 ;  /* 0x000000ff53537208 */ /* 0x000fc40001800000 */
[----:B------:R-:W-:Y:S01]  /*b9c0*/  PRMT R56, R39, 0x7610, R56 ;  /* 0x0000761027387816 */ /* 0x000fe20000000038 */
[----:B------:R-:W-:Y:S01]  /*b9d0*/  FADD.FTZ R23, R37, R88 ;  /* 0x0000005825177221 */ /* 0x000fe20000010000 */
[----:B------:R-:W-:Y:S01]  /*b9e0*/  SEL R37, RZ, 0x1, P6 ;  /* 0x00000001ff257807 */ /* 0x000fe20003000000 */
[----:B------:R-:W-:Y:S01]  /*b9f0*/  FADD.FTZ R21, R83, R38 ;  /* 0x0000002653157221 */ /* 0x000fe20000010000 */
[----:B------:R-:W-:Y:S01]  /*ba00*/  PRMT R55, R59, 0x7610, R55 ;  /* 0x000076103b377816 */ /* 0x000fe20000000037 */
[----:B------:R-:W-:Y:S01]  /*ba10*/  @P1 FADD.FTZ R23, R7, R23 ;  /* 0x0000001707171221 */ /* 0x000fe20000010000 */
[----:B------:R-:W-:Y:S01]  /*ba20*/  PRMT R54, R85, 0x7610, R54 ;  /* 0x0000761055367816 */ /* 0x000fe20000000036 */
[----:B------:R-:W-:Y:S01]  /*ba30*/  @P1 FADD.FTZ R21, R5, R21 ;  /* 0x0000001505151221 */ /* 0x000fe20000010000 */
[----:B------:R-:W-:Y:S01]  /*ba40*/  PRMT R0, R37, 0x7610, R0 ;  /* 0x0000761025007816 */ /* 0x000fe20000000000 */
[----:B------:R-:W-:Y:S06]  /*ba50*/  BRA `(.L_x_11750) ;  /* 0x00000014000c7947 */ /* 0x000fec0003800000 */
.L_x_11709:
        /* <DEDUP_REMOVED lines=16> */
.L_x_11753:
        /* <DEDUP_REMOVED lines=13> */
.L_x_11755:
[----:B------:R-:W-:Y:S05]  /*bc30*/  BSYNC.RECONVERGENT B2 ;  /* 0x0000000000027941 */ /* 0x000fea0003800200 */
.L_x_11754:
        /* <DEDUP_REMOVED lines=42> */
[----:B------:R-:W-:-:S03]  /*bee0*/  IMAD.WIDE.U32 R38, R37, -0x2daee0ad, RZ ;  /* 0xd2511f5325267825 */ /* 0x000fc600078e00ff */
[----:B------:R-:W-:Y:S01]  /*bef0*/  MOV R80, R38 ;  /* 0x0000002600507202 */ /* 0x000fe20000000f00 */
[----:B------:R-:W-:Y:S01]  /*bf00*/  IMAD.MOV.U32 R38, RZ, RZ, R59 ;  /* 0x000000ffff267224 */ /* 0x000fe200078e003b */
[----:B------:R-:W-:-:S07]  /*bf10*/  LOP3.LUT R72, R84, UR31, R39, 0x96, !PT ;  /* 0x0000001f54487c12 */ /* 0x000fce000f8e9627 */
.L_x_11752:
[----:B------:R-:W-:Y:S05]  /*bf20*/  BSYNC.RECONVERGENT B1 ;  /* 0x0000000000017941 */ /* 0x000fea0003800200 */
.L_x_11751:
[----:B------:R-:W1:Y:S01]  /*bf30*/  LDC R37, c[0x0][0x404] ;  /* 0x00010100ff257b82 */ /* 0x000e620000000800 */
[----:B------:R-:W-:Y:S01]  /*bf40*/  ISETP.NE.AND P3, PT, R83, 0x1, PT ;  /* 0x000000015300780c */ /* 0x000fe20003f65270 */
[----:B------:R-:W-:Y:S01]  /*bf50*/  HFMA2 R79, -RZ, RZ, 0.1171875, 0 ;  /* 0x2f800000ff4f7431 */ /* 0x000fe200000001ff */
[----:B------:R-:W-:Y:S01]  /*bf60*/  I2FP.F32.U32 R38, R38 ;  /* 0x0000002600267245 */ /* 0x000fe20000201000 */
[----:B------:R-:W-:Y:S01]  /*bf70*/  BSSY.RECONVERGENT B1, `(.L_x_11756) ;  /* 0x0000049000017945 */ /* 0x000fe20003800200 */
[----:B------:R-:W-:Y:S02]  /*bf80*/  IMAD.MOV.U32 R59, RZ, RZ, 0x2 ;  /* 0x00000002ff3b7424 */ /* 0x000fe400078e00ff */
[----:B------:R-:W-:Y:S02]  /*bf90*/  IMAD.MOV.U32 R39, RZ, RZ, R58 ;  /* 0x000000ffff277224 */ /* 0x000fe400078e003a */
[----:B------:R-:W-:-:S05]  /*bfa0*/  FFMA.FTZ R38, R38, R79, 1.1641532182693481445e-10 ;  /* 0x2f00000026267423 */ /* 0x000fca000001004f */
        /* <DEDUP_REMOVED lines=10> */
.L_x_11758:
        /* <DEDUP_REMOVED lines=13> */
.L_x_11760:
[----:B------:R-:W-:Y:S05]  /*c120*/  BSYNC.RECONVERGENT B2 ;  /* 0x0000000000027941 */ /* 0x000fea0003800200 */
.L_x_11759:
[----:B------:R-:W-:Y:S01]  /*c130*/  LOP3.LUT R38, R66, UR9, R59, 0x96, !PT ;  /* 0x0000000942267c12 */ /* 0x000fe2000f8e963b */
[----:B0-----:R-:W-:Y:S01]  /*c140*/  IMAD.WIDE.U32 R84, R77, -0x326172a9, RZ ;  /* 0xcd9e8d574d547825 */ /* 0x001fe200078e00ff */
        /* <DEDUP_REMOVED lines=41> */
[----:B------:R-:W-:Y:S01]  /*c3e0*/  IMAD.MOV.U32 R59, RZ, RZ, RZ ;  /* 0x000000ffff3b7224 */ /* 0x000fe200078e00ff */
[----:B------:R-:W-:-:S07]  /*c3f0*/  MOV R80, R38 ;  /* 0x0000002600507202 */ /* 0x000fce0000000f00 */
.L_x_11757:
[----:B------:R-:W-:Y:S05]  /*c400*/  BSYNC.RECONVERGENT B1 ;  /* 0x0000000000017941 */ /* 0x000fea0003800200 */
.L_x_11756:
        /* <DEDUP_REMOVED lines=16> */
.L_x_11763:
        /* <DEDUP_REMOVED lines=13> */
.L_x_11765:
[----:B------:R-:W-:Y:S05]  /*c5e0*/  BSYNC.RECONVERGENT B2 ;  /* 0x0000000000027941 */ /* 0x000fea0003800200 */
.L_x_11764:
[----:B------:R-:W-:Y:S01]  /*c5f0*/  LOP3.LUT R38, R66, UR9, R59, 0x96, !PT ;  /* 0x0000000942267c12 */ /* 0x000fe2000f8e963b */
[----:B0-----:R-:W-:Y:S01]  /*c600*/  IMAD.WIDE.U32 R84, R77, -0x326172a9, RZ ;  /* 0xcd9e8d574d547825 */ /* 0x001fe200078e00ff */
        /* <DEDUP_REMOVED lines=42> */
[----:B------:R-:W-:-:S07]  /*c8b0*/  LOP3.LUT R71, R84, UR30, R59, 0x96, !PT ;  /* 0x0000001e54477c12 */ /* 0x000fce000f8e963b */
.L_x_11762:
[----:B------:R-:W-:Y:S05]  /*c8c0*/  BSYNC.RECONVERGENT B1 ;  /* 0x0000000000017941 */ /* 0x000fea0003800200 */
.L_x_11761:
        /* <DEDUP_REMOVED lines=16> */
.L_x_11768:
        /* <DEDUP_REMOVED lines=13> */
.L_x_11770:
[----:B------:R-:W-:Y:S05]  /*caa0*/  BSYNC.RECONVERGENT B2 ;  /* 0x0000000000027941 */ /* 0x000fea0003800200 */
.L_x_11769:
[----:B------:R-:W-:Y:S01]  /*cab0*/  LOP3.LUT R38, R66, UR9, R59, 0x96, !PT ;  /* 0x0000000942267c12 */ /* 0x000fe2000f8e963b */
[----:B0-----:R-:W-:Y:S01]  /*cac0*/  IMAD.WIDE.U32 R84, R77, -0x326172a9, RZ ;  /* 0xcd9e8d574d547825 */ /* 0x001fe200078e00ff */
        /* <DEDUP_REMOVED lines=42> */
[----:B------:R-:W-:-:S07]  /*cd70*/  IMAD.MOV.U32 R80, RZ, RZ, R38 ;  /* 0x000000ffff507224 */ /* 0x000fce00078e0026 */
.L_x_11767:
[----:B------:R-:W-:Y:S05]  /*cd80*/  BSYNC.RECONVERGENT B1 ;  /* 0x0000000000017941 */ /* 0x000fea0003800200 */
.L_x_11766:
        /* <DEDUP_REMOVED lines=16> */
.L_x_11750:
[----:B0-----:R-:W0:Y:S01]  /*ce90*/  LDC.64 R84, c[0x0][0x3a8] ;  /* 0x0000ea00ff547b82 */ /* 0x001e220000000a00 */
        /* <DEDUP_REMOVED lines=15> */
[----:B------:R-:W-:-:S04]  /*cf90*/  LOP3.LUT R37, R0, 0xffff, RZ, 0xc0, !PT ;  /* 0x0000ffff00257812 */ /* 0x000fc800078ec0ff */
[----:B------:R-:W-:Y:S02]  /*cfa0*/  LEA R37, R37, R84, 0x18 ;  /* 0x0000005425257211 */ /* 0x000fe400078ec0ff */
[----:B------:R-:W-:-:S05]  /*cfb0*/  LOP3.LUT R84, R55, 0xff, RZ, 0xc0, !PT ;  /* 0x000000ff37547812 */ /* 0x000fca00078ec0ff */
[----:B------:R-:W-:Y:S01]  /*cfc0*/  IMAD R37, R84, 0x100, R37 ;  /* 0x0000010054257824 */ /* 0x000fe200078e0225 */
[----:B------:R-:W-:Y:S01]  /*cfd0*/  LOP3.LUT R84, R56, 0xff, RZ, 0xc0, !PT ;  /* 0x000000ff38547812 */ /* 0x000fe200078ec0ff */
[----:B0-----:R-:W-:-:S04]  /*cfe0*/  IMAD.WIDE.U32 R38, R36, 0x4, R38 ;  /* 0x0000000424267825 */ /* 0x001fc800078e0026 */
[----:B------:R-:W-:-:S05]  /*cff0*/  IMAD.IADD R37, R37, 0x1, R84 ;  /* 0x0000000125257824 */ /* 0x000fca00078e0254 */
[----:B------:R1:W-:Y:S02]  /*d000*/  STG.E desc[UR6][R38.64], R37 ;  /* 0x0000002526007986 */ /* 0x0003e4000c101906 */
.L_x_11771:
[----:B------:R-:W-:Y:S01]  /*d010*/  MOV R59, R80 ;  /* 0x00000050003b7202 */ /* 0x000fe20000000f00 */
[----:B------:R-:W-:-:S07]  /*d020*/  VIADD R36, R36, 0x100 ;  /* 0x0000010024247836 */ /* 0x000fce0000000000 */
.L_x_11708:
[----:B------:R-:W-:Y:S05]  /*d030*/  BSYNC.RECONVERGENT B0 ;  /* 0x0000000000007941 */ /* 0x000fea0003800200 */
.L_x_11707:
        /* <DEDUP_REMOVED lines=34> */
.L_x_11777:
        /* <DEDUP_REMOVED lines=13> */
.L_x_11779:
[----:B------:R-:W-:Y:S05]  /*d330*/  BSYNC.RECONVERGENT B2 ;  /* 0x0000000000027941 */ /* 0x000fea0003800200 */
.L_x_11778:
        /* <DEDUP_REMOVED lines=46> */
.L_x_11776:
[----:B------:R-:W-:Y:S05]  /*d620*/  BSYNC.RECONVERGENT B1 ;  /* 0x0000000000017941 */ /* 0x000fea0003800200 */
.L_x_11775:
        /* <DEDUP_REMOVED lines=20> */
.L_x_11782:
        /* <DEDUP_REMOVED lines=13> */
.L_x_11784:
[----:B------:R-:W-:Y:S05]  /*d840*/  BSYNC.RECONVERGENT B2 ;  /* 0x0000000000027941 */ /* 0x000fea0003800200 */
.L_x_11783:
        /* <DEDUP_REMOVED lines=45> */
.L_x_11781:
[----:B------:R-:W-:Y:S05]  /*db20*/  BSYNC.RECONVERGENT B1 ;  /* 0x0000000000017941 */ /* 0x000fea0003800200 */
.L_x_11780:
        /* <DEDUP_REMOVED lines=15> */
.L_x_11787:
        /* <DEDUP_REMOVED lines=13> */
.L_x_11789:
[----:B------:R-:W-:Y:S05]  /*dcf0*/  BSYNC.RECONVERGENT B2 ;  /* 0x0000000000027941 */ /* 0x000fea0003800200 */
.L_x_11788:
        /* <DEDUP_REMOVED lines=45> */
.L_x_11786:
[----:B------:R-:W-:Y:S05]  /*dfd0*/  BSYNC.RECONVERGENT B1 ;  /* 0x0000000000017941 */ /* 0x000fea0003800200 */
.L_x_11785:
        /* <DEDUP_REMOVED lines=17> */
.L_x_11792:
        /* <DEDUP_REMOVED lines=13> */
.L_x_11794:
[----:B------:R-:W-:Y:S05]  /*e1c0*/  BSYNC.RECONVERGENT B2 ;  /* 0x0000000000027941 */ /* 0x000fea0003800200 */
.L_x_11793:
        /* <DEDUP_REMOVED lines=45> */
.L_x_11791:
[----:B------:R-:W-:Y:S05]  /*e4a0*/  BSYNC.RECONVERGENT B1 ;  /* 0x0000000000017941 */ /* 0x000fea0003800200 */
.L_x_11790:
        /* <DEDUP_REMOVED lines=15> */
.L_x_11797:
        /* <DEDUP_REMOVED lines=13> */
.L_x_11799:
[----:B------:R-:W-:Y:S05]  /*e670*/  BSYNC.RECONVERGENT B2 ;  /* 0x0000000000027941 */ /* 0x000fea0003800200 */
.L_x_11798:
        /* <DEDUP_REMOVED lines=45> */
.L_x_11796:
[----:B------:R-:W-:Y:S05]  /*e950*/  BSYNC.RECONVERGENT B1 ;  /* 0x0000000000017941 */ /* 0x000fea0003800200 */
.L_x_11795:
        /* <DEDUP_REMOVED lines=17> */
.L_x_11802:
        /* <DEDUP_REMOVED lines=13> */
.L_x_11804:
[----:B------:R-:W-:Y:S05]  /*eb40*/  BSYNC.RECONVERGENT B2 ;  /* 0x0000000000027941 */ /* 0x000fea0003800200 */
.L_x_11803:
        /* <DEDUP_REMOVED lines=44> */
[----:B------:R-:W-:-:S07]  /*ee10*/  HFMA2 R38, -RZ, RZ, 0, 0 ;  /* 0x00000000ff267431 */ /* 0x000fce00000001ff */
.L_x_11801:
[----:B------:R-:W-:Y:S05]  /*ee20*/  BSYNC.RECONVERGENT B1 ;  /* 0x0000000000017941 */ /* 0x000fea0003800200 */
.L_x_11800:
        /* <DEDUP_REMOVED lines=15> */
.L_x_11807:
        /* <DEDUP_REMOVED lines=13> */
.L_x_11809:
[----:B------:R-:W-:Y:S05]  /*eff0*/  BSYNC.RECONVERGENT B2 ;  /* 0x0000000000027941 */ /* 0x000fea0003800200 */
.L_x_11808:
        /* <DEDUP_REMOVED lines=41> */
[----:B------:R-:W-:-:S04]  /*f290*/  IMAD.WIDE.U32 R58, R59, -0x326172a9, RZ ;  /* 0xcd9e8d573b3a7825 */ /* 0x000fc800078e00ff */
[----:B------:R-:W-:Y:S01]  /*f2a0*/  IMAD.MOV.U32 R25, RZ, RZ, R80 ;  /* 0x000000ffff197224 */ /* 0x000fe200078e0050 */
[----:B------:R-:W-:Y:S02]  /*f2b0*/  LOP3.LUT R71, R38, UR30, R59, 0x96, !PT ;  /* 0x0000001e26477c12 */ /* 0x000fe4000f8e963b */
[----:B------:R-:W-:-:S07]  /*f2c0*/  MOV R80, R24 ;  /* 0x0000001800507202 */ /* 0x000fce0000000f00 */
.L_x_11806:
[----:B------:R-:W-:Y:S05]  /*f2d0*/  BSYNC.RECONVERGENT B1 ;  /* 0x0000000000017941 */ /* 0x000fea0003800200 */
.L_x_11805:
        /* <DEDUP_REMOVED lines=17> */
.L_x_11812:
        /* <DEDUP_REMOVED lines=15> */
.L_x_11814:
[----:B------:R-:W-:Y:S05]  /*f4e0*/  BSYNC.RECONVERGENT B2 ;  /* 0x0000000000027941 */ /* 0x000fea0003800200 */
.L_x_11813:
        /* <DEDUP_REMOVED lines=41> */
[----:B------:R-:W-:Y:S01]  /*f780*/  IMAD.WIDE.U32 R24, R24, -0x2daee0ad, RZ ;  /* 0xd2511f5318187825 */ /* 0x000fe200078e00ff */
[----:B------:R-:W-:-:S03]  /*f790*/  MOV R26, R80 ;  /* 0x00000050001a7202 */ /* 0x000fc60000000f00 */
[----:B------:R-:W-:Y:S01]  /*f7a0*/  IMAD.MOV.U32 R80, RZ, RZ, R24 ;  /* 0x000000ffff507224 */ /* 0x000fe200078e0018 */
[----:B------:R-:W-:-:S07]  /*f7b0*/  LOP3.LUT R72, R38, UR31, R25, 0x96, !PT ;  /* 0x0000001f26487c12 */ /* 0x000fce000f8e9619 */
.L_x_11811:
[----:B------:R-:W-:Y:S05]  /*f7c0*/  BSYNC.RECONVERGENT B1 ;  /* 0x0000000000017941 */ /* 0x000fea0003800200 */
.L_x_11810:
        /* <DEDUP_REMOVED lines=35> */
.L_x_11774:
        /* <DEDUP_REMOVED lines=11> */
[----:B------:R-:W-:Y:S01]  /*fab0*/  @!P2 MOV R80, R59 ;  /* 0x0000003b0050a202 */ /* 0x000fe20000000f00 */
[----:B------:R-:W-:Y:S02]  /*fac0*/  @P2 VIADD R84, R67, 0x1 ;  /* 0x0000000143542836 */ /* 0x000fe40000000000 */
[----:B------:R-:W-:Y:S02]  /*fad0*/  @P2 IMAD.MOV.U32 R38, RZ, RZ, R71 ;  /* 0x000000ffff262224 */ /* 0x000fe400078e0047 */
[----:B------:R-:W-:Y:S01]  /*fae0*/  @P2 IMAD.MOV.U32 R80, RZ, RZ, R59 ;  /* 0x000000ffff502224 */ /* 0x000fe200078e003b */
[----:B------:R-:W-:Y:S06]  /*faf0*/  BRA `(.L_x_11817) ;  /* 0x0000000000f07947 */ /* 0x000fec0003800000 */
.L_x_11818:
        /* <DEDUP_REMOVED lines=13> */
.L_x_11820:
[----:B------:R-:W-:Y:S05]  /*fbd0*/  BSYNC.RECONVERGENT B2 ;  /* 0x0000000000027941 */ /* 0x000fea0003800200 */
.L_x_11819:
        /* <DEDUP_REMOVED lines=43> */
[----:B------:R-:W-:Y:S01]  /*fe90*/  LOP3.LUT R72, R84, UR31, R39, 0x96, !PT ;  /* 0x0000001f54487c12 */ /* 0x000fe2000f8e9627 */
[----:B------:R-:W-:Y:S01]  /*fea0*/  IMAD.MOV.U32 R84, RZ, RZ, RZ ;  /* 0x000000ffff547224 */ /* 0x000fe200078e00ff */
[----:B------:R-:W-:-:S07]  /*feb0*/  MOV R38, R59 ;  /* 0x0000003b00267202 */ /* 0x000fce0000000f00 */
.L_x_11817:
[----:B------:R-:W-:Y:S05]  /*fec0*/  BSYNC.RECONVERGENT B1 ;  /* 0x0000000000017941 */ /* 0x000fea0003800200 */
.L_x_11816:
        /* <DEDUP_REMOVED lines=18> */
.L_x_11823:
        /* <DEDUP_REMOVED lines=13> */
.L_x_11825:
[----:B------:R-:W-:Y:S05]  /*100c0*/  BSYNC.RECONVERGENT B2 ;  /* 0x0000000000027941 */ /* 0x000fea0003800200 */
.L_x_11824:
        /* <DEDUP_REMOVED lines=45> */
.L_x_11822:
[----:B------:R-:W-:Y:S05]  /*103a0*/  BSYNC.RECONVERGENT B1 ;  /* 0x0000000000017941 */ /* 0x000fea0003800200 */
.L_x_11821:
        /* <DEDUP_REMOVED lines=16> */
.L_x_11828:
        /* <DEDUP_REMOVED lines=13> */
.L_x_11830:
[----:B------:R-:W-:Y:S05]  /*10580*/  BSYNC.RECONVERGENT B2 ;  /* 0x0000000000027941 */ /* 0x000fea0003800200 */
.L_x_11829:
        /* <DEDUP_REMOVED lines=45> */
.L_x_11827:
[----:B------:R-:W-:Y:S05]  /*10860*/  BSYNC.RECONVERGENT B1 ;  /* 0x0000000000017941 */ /* 0x000fea0003800200 */
.L_x_11826:
        /* <DEDUP_REMOVED lines=16> */
.L_x_11833:
        /* <DEDUP_REMOVED lines=13> */
.L_x_11835:
[----:B------:R-:W-:Y:S05]  /*10a40*/  BSYNC.RECONVERGENT B2 ;  /* 0x0000000000027941 */ /* 0x000fea0003800200 */
.L_x_11834:
        /* <DEDUP_REMOVED lines=45> */
.L_x_11832:
[----:B------:R-:W-:Y:S05]  /*10d20*/  BSYNC.RECONVERGENT B1 ;  /* 0x0000000000017941 */ /* 0x000fea0003800200 */
.L_x_11831:
        /* <DEDUP_REMOVED lines=16> */
.L_x_11815:
        /* <DEDUP_REMOVED lines=24> */
.L_x_11836:
[----:B------:R-:W-:Y:S01]  /*10fb0*/  IMAD.MOV.U32 R59, RZ, RZ, R80 ;  /* 0x000000ffff3b7224 */ /* 0x000fe200078e0050 */
[----:B------:R-:W-:-:S07]  /*10fc0*/  IADD3 R36, PT, PT, R36, 0x100, RZ ;  /* 0x0000010024247810 */ /* 0x000fce0007ffe0ff */
.L_x_11773:
[----:B------:R-:W-:Y:S05]  /*10fd0*/  BSYNC.RECONVERGENT B0 ;  /* 0x0000000000007941 */ /* 0x000fea0003800200 */
.L_x_11772:
        /* <DEDUP_REMOVED lines=34> */
.L_x_11842:
        /* <DEDUP_REMOVED lines=13> */
.L_x_11844:
[----:B------:R-:W-:Y:S05]  /*112d0*/  BSYNC.RECONVERGENT B2 ;  /* 0x0000000000027941 */ /* 0x000fea0003800200 */
.L_x_11843:
        /* <DEDUP_REMOVED lines=46> */
.L_x_11841:
[----:B------:R-:W-:Y:S05]  /*115c0*/  BSYNC.RECONVERGENT B1 ;  /* 0x0000000000017941 */ /* 0x000fea0003800200 */
.L_x_11840:
[----:B------:R-:W0:Y:S01]  /*115d0*/  LDC R56, c[0x0][0x408] ;  /* 0x00010200ff387b82 */ /* 0x000e220000000800 */
[----:B------:R-:W-:Y:S01]  /*115e0*/  ISETP.NE.AND P3, PT, R85, 0x1, PT ;  /* 0x000000015500780c */ /* 0x000fe20003f65270 */
[----:B------:R-:W-:Y:S01]  /*115f0*/  HFMA2 R84, -RZ, RZ, 0.1171875, 0 ;  /* 0x2f800000ff547431 */ /* 0x000fe200000001ff */
[----:B------:R-:W-:Y:S01]  /*11600*/  I2FP.F32.U32 R39, R38 ;  /* 0x0000002600277245 */ /* 0x000fe20000201000 */
[----:B------:R-:W-:Y:S01]  /*11610*/  BSSY.RECONVERGENT B1, `(.L_x_11845) ;  /* 0x000004b000017945 */ /* 0x000fe20003800200 */
[----:B------:R-:W-:-:S03]  /*11620*/  IMAD.MOV.U32 R59, RZ, RZ, 0x2 ;  /* 0x00000002ff3b7424 */ /* 0x000fc600078e00ff */
[----:B------:R-:W1:Y:S01]  /*11630*/  LDC R37, c[0x0][0x404] ;  /* 0x00010100ff257b82 */ /* 0x000e620000000800 */
[----:B------:R-:W-:Y:S01]  /*11640*/  FFMA.FTZ R38, R39, R84, 1.1641532182693481445e-10 ;  /* 0x2f00000027267423 */ /* 0x000fe20000010054 */
[----:B0----5:R-:W-:Y:S01]  /*11650*/  FMUL.FTZ R87, R28, R56 ;  /* 0x000000381c577220 */ /* 0x021fe20000410000 */
[----:B------:R-:W-:-:S03]  /*11660*/  IMAD.MOV.U32 R28, RZ, RZ, R58 ;  /* 0x000000ffff1c7224 */ /* 0x000fc600078e003a */
        /* <DEDUP_REMOVED lines=10> */
.L_x_11847:
        /* <DEDUP_REMOVED lines=13> */
.L_x_11849:
[----:B------:R-:W-:Y:S05]  /*117e0*/  BSYNC.RECONVERGENT B2 ;  /* 0x0000000000027941 */ /* 0x000fea0003800200 */
.L_x_11848:
        /* <DEDUP_REMOVED lines=45> */
.L_x_11846:
[----:B------:R-:W-:Y:S05]  /*11ac0*/  BSYNC.RECONVERGENT B1 ;  /* 0x0000000000017941 */ /* 0x000fea0003800200 */
.L_x_11845:
        /* <DEDUP_REMOVED lines=15> */
.L_x_11852:
        /* <DEDUP_REMOVED lines=13> */
.L_x_11854:
[----:B------:R-:W-:Y:S05]  /*11c90*/  BSYNC.RECONVERGENT B2 ;  /* 0x0000000000027941 */ /* 0x000fea0003800200 */
.L_x_11853:
        /* <DEDUP_REMOVED lines=45> */
.L_x_11851:
[----:B------:R-:W-:Y:S05]  /*11f70*/  BSYNC.RECONVERGENT B1 ;  /* 0x0000000000017941 */ /* 0x000fea0003800200 */
.L_x_11850:
[----:B------:R-:W-:Y:S01]  /*11f80*/  ISETP.NE.AND P4, PT, R38, 0x1, PT ;  /* 0x000000012600780c */ /* 0x000fe20003f85270 */
[----:B------:R-:W-:Y:S01]  /*11f90*/  BSSY.RECONVERGENT B1, `(.L_x_11855) ;  /* 0x000004b000017945 */ /* 0x000fe20003800200 */
[----:B------:R-:W-:Y:S01]  /*11fa0*/  I2FP.F32.U32 R39, R28 ;  /* 0x0000001c00277245 */ /* 0x000fe20000201000 */
[----:B------:R-:W-:Y:S01]  /*11fb0*/  FMUL.FTZ R85, R29, R56 ;  /* 0x000000381d557220 */ /* 0x000fe20000410000 */
[----:B------:R-:W-:-:S03]  /*11fc0*/  IMAD.MOV.U32 R29, RZ, RZ, R58 ;  /* 0x000000ffff1d7224 */ /* 0x000fc600078e003a */
[----:B------:R-:W-:Y:S01]  /*11fd0*/  FFMA.FTZ R28, R39, R84, 1.1641532182693481445e-10 ;  /* 0x2f000000271c7423 */ /* 0x000fe20000010054 */
[----:B------:R-:W-:-:S04]  /*11fe0*/  HFMA2 R39, -RZ, RZ, 0, 1.1920928955078125e-07 ;  /* 0x00000002ff277431 */ /* 0x000fc800000001ff */
        /* <DEDUP_REMOVED lines=10> */
.L_x_11857:
        /* <DEDUP_REMOVED lines=13> */
.L_x_11859:
[----:B------:R-:W-:Y:S05]  /*12160*/  BSYNC.RECONVERGENT B2 ;  /* 0x0000000000027941 */ /* 0x000fea0003800200 */
.L_x_11858:
        /* <DEDUP_REMOVED lines=45> */
.L_x_11856:
[----:B------:R-:W-:Y:S05]  /*12440*/  BSYNC.RECONVERGENT B1 ;  /* 0x0000000000017941 */ /* 0x000fea0003800200 */
.L_x_11855:
        /* <DEDUP_REMOVED lines=15> */
.L_x_11862:
        /* <DEDUP_REMOVED lines=13> */
.L_x_11864:
[----:B------:R-:W-:Y:S05]  /*12610*/  BSYNC.RECONVERGENT B2 ;  /* 0x0000000000027941 */ /* 0x000fea0003800200 */
.L_x_11863:
        /* <DEDUP_REMOVED lines=45> */
.L_x_11861:
[----:B------:R-:W-:Y:S05]  /*128f0*/  BSYNC.RECONVERGENT B1 ;  /* 0x0000000000017941 */ /* 0x000fea0003800200 */
.L_x_11860:
[----:B------:R-:W-:Y:S01]  /*12900*/  ISETP.NE.AND P5, PT, R38, 0x1, PT ;  /* 0x000000012600780c */ /* 0x000fe20003fa5270 */
[----:B------:R-:W-:Y:S01]  /*12910*/  BSSY.RECONVERGENT B1, `(.L_x_11865) ;  /* 0x000004b000017945 */ /* 0x000fe20003800200 */
[----:B------:R-:W-:Y:S01]  /*12920*/  I2FP.F32.U32 R29, R29 ;  /* 0x0000001d001d7245 */ /* 0x000fe20000201000 */
[----:B------:R-:W-:Y:S01]  /*12930*/  FMUL.FTZ R89, R30, R56 ;  /* 0x000000381e597220 */ /* 0x000fe20000410000 */
[----:B------:R-:W-:-:S03]  /*12940*/  IMAD.MOV.U32 R30, RZ, RZ, 0x2 ;  /* 0x00000002ff1e7424 */ /* 0x000fc600078e00ff */
        /* <DEDUP_REMOVED lines=12> */
.L_x_11867:
        /* <DEDUP_REMOVED lines=13> */
.L_x_11869:
[----:B------:R-:W-:Y:S05]  /*12ae0*/  BSYNC.RECONVERGENT B2 ;  /* 0x0000000000027941 */ /* 0x000fea0003800200 */
.L_x_11868:
        /* <DEDUP_REMOVED lines=45> */
.L_x_11866:
[----:B------:R-:W-:Y:S05]  /*12dc0*/  BSYNC.RECONVERGENT B1 ;  /* 0x0000000000017941 */ /* 0x000fea0003800200 */
.L_x_11865:
        /* <DEDUP_REMOVED lines=15> */
.L_x_11872:
        /* <DEDUP_REMOVED lines=13> */
.L_x_11874:
[----:B------:R-:W-:Y:S05]  /*12f90*/  BSYNC.RECONVERGENT B2 ;  /* 0x0000000000027941 */ /* 0x000fea0003800200 */
.L_x_11873:
        /* <DEDUP_REMOVED lines=45> */
.L_x_11871:
[----:B------:R-:W-:Y:S05]  /*13270*/  BSYNC.RECONVERGENT B1 ;  /* 0x0000000000017941 */ /* 0x000fea0003800200 */
.L_x_11870:
[----:B------:R-:W-:Y:S01]  /*13280*/  ISETP.NE.AND P6, PT, R38, 0x1, PT ;  /* 0x000000012600780c */ /* 0x000fe20003fc5270 */
[----:B------:R-:W-:Y:S01]  /*13290*/  BSSY.RECONVERGENT B1, `(.L_x_11875) ;  /* 0x000004d000017945 */ /* 0x000fe20003800200 */
[----:B------:R-:W-:Y:S01]  /*132a0*/  I2FP.F32.U32 R29, R29 ;  /* 0x0000001d001d7245 */ /* 0x000fe20000201000 */
[----:B------:R-:W-:Y:S01]  /*132b0*/  FMUL.FTZ R91, R31, R56 ;  /* 0x000000381f5b7220 */ /* 0x000fe20000410000 */
[----:B------:R-:W-:-:S03]  /*132c0*/  IMAD.MOV.U32 R67, RZ, RZ, 0x2 ;  /* 0x00000002ff437424 */ /* 0x000fc600078e00ff */
        /* <DEDUP_REMOVED lines=12> */
.L_x_11877:
        /* <DEDUP_REMOVED lines=15> */
.L_x_11879:
[----:B------:R-:W-:Y:S05]  /*13480*/  BSYNC.RECONVERGENT B2 ;  /* 0x0000000000027941 */ /* 0x000fea0003800200 */
.L_x_11878:
        /* <DEDUP_REMOVED lines=41> */
[----:B------:R-:W-:-:S05]  /*13720*/  IMAD.WIDE.U32 R28, R28, -0x2daee0ad, RZ ;  /* 0xd2511f531c1c7825 */ /* 0x000fca00078e00ff */
[----:B------:R-:W-:Y:S01]  /*13730*/  LOP3.LUT R72, R38, UR31, R29, 0x96, !PT ;  /* 0x0000001f26487c12 */ /* 0x000fe2000f8e961d */
[----:B------:R-:W-:Y:S01]  /*13740*/  IMAD.MOV.U32 R29, RZ, RZ, R80 ;  /* 0x000000ffff1d7224 */ /* 0x000fe200078e0050 */
[----:B------:R-:W-:-:S07]  /*13750*/  MOV R80, R28 ;  /* 0x0000001c00507202 */ /* 0x000fce0000000f00 */
.L_x_11876:
[----:B------:R-:W-:Y:S05]  /*13760*/  BSYNC.RECONVERGENT B1 ;  /* 0x0000000000017941 */ /* 0x000fea0003800200 */
.L_x_11875:
        /* <DEDUP_REMOVED lines=35> */
.L_x_11839:
        /* <DEDUP_REMOVED lines=16> */
.L_x_11883:
        /* <DEDUP_REMOVED lines=13> */
.L_x_11885:
[----:B------:R-:W-:Y:S05]  /*13b70*/  BSYNC.RECONVERGENT B2 ;  /* 0x0000000000027941 */ /* 0x000fea0003800200 */
.L_x_11884:
        /* <DEDUP_REMOVED lines=46> */
.L_x_11882:
[----:B------:R-:W-:Y:S05]  /*13e60*/  BSYNC.RECONVERGENT B1 ;  /* 0x0000000000017941 */ /* 0x000fea0003800200 */
.L_x_11881:
[----:B------:R-:W0:Y:S01]  /*13e70*/  LDC R37, c[0x0][0x404] ;  /* 0x00010100ff257b82 */ /* 0x000e220000000800 */
[----:B------:R-:W-:Y:S01]  /*13e80*/  ISETP.NE.AND P3, PT, R84, 0x1, PT ;  /* 0x000000015400780c */ /* 0x000fe20003f65270 */
[----:B------:R-:W-:Y:S01]  /*13e90*/  IMAD.MOV.U32 R86, RZ, RZ, 0x2f800000 ;  /* 0x2f800000ff567424 */ /* 0x000fe200078e00ff */
[----:B------:R-:W-:Y:S01]  /*13ea0*/  I2FP.F32.U32 R39, R38 ;  /* 0x0000002600277245 */ /* 0x000fe20000201000 */
[----:B------:R-:W-:Y:S01]  /*13eb0*/  BSSY.RECONVERGENT B1, `(.L_x_11886) ;  /* 0x0000049000017945 */ /* 0x000fe20003800200 */
[----:B------:R-:W-:-:S03]  /*13ec0*/  IMAD.MOV.U32 R59, RZ, RZ, 0x2 ;  /* 0x00000002ff3b7424 */ /* 0x000fc600078e00ff */
[----:B------:R-:W-:Y:S01]  /*13ed0*/  FFMA.FTZ R38, R39, R86, 1.1641532182693481445e-10 ;  /* 0x2f00000027267423 */ /* 0x000fe20000010056 */
[----:B------:R-:W-:-:S04]  /*13ee0*/  MOV R39, R58 ;  /* 0x0000003a00277202 */ /* 0x000fc80000000f00 */
        /* <DEDUP_REMOVED lines=10> */
.L_x_11888:
        /* <DEDUP_REMOVED lines=13> */
.L_x_11890:
[----:B------:R-:W-:Y:S05]  /*14060*/  BSYNC.RECONVERGENT B2 ;  /* 0x0000000000027941 */ /* 0x000fea0003800200 */
.L_x_11889:
        /* <DEDUP_REMOVED lines=45> */
.L_x_11887:
[----:B------:R-:W-:Y:S05]  /*14340*/  BSYNC.RECONVERGENT B1 ;  /* 0x0000000000017941 */ /* 0x000fea0003800200 */
.L_x_11886:
[----:B------:R-:W-:Y:S01]  /*14350*/  ISETP.NE.AND P4, PT, R59, 0x1, PT ;  /* 0x000000013b00780c */ /* 0x000fe20003f85270 */
[----:B------:R-:W-:Y:S01]  /*14360*/  BSSY.RECONVERGENT B1, `(.L_x_11891) ;  /* 0x000004a000017945 */ /* 0x000fe20003800200 */
[----:B------:R-:W-:Y:S01]  /*14370*/  I2FP.F32.U32 R39, R39 ;  /* 0x0000002700277245 */ /* 0x000fe20000201000 */
[----:B------:R-:W-:-:S04]  /*14380*/  HFMA2 R84, -RZ, RZ, 0, 1.1920928955078125e-07 ;  /* 0x00000002ff547431 */ /* 0x000fc800000001ff */
        /* <DEDUP_REMOVED lines=12> */
.L_x_11893:
        /* <DEDUP_REMOVED lines=13> */
.L_x_11895:
[----:B------:R-:W-:Y:S05]  /*14520*/  BSYNC.RECONVERGENT B2 ;  /* 0x0000000000027941 */ /* 0x000fea0003800200 */
.L_x_11894:
        /* <DEDUP_REMOVED lines=45> */
.L_x_11892:
[----:B------:R-:W-:Y:S05]  /*14800*/  BSYNC.RECONVERGENT B1 ;  /* 0x0000000000017941 */ /* 0x000fea0003800200 */
.L_x_11891:
[----:B------:R-:W-:Y:S01]  /*14810*/  ISETP.NE.AND P5, PT, R84, 0x1, PT ;  /* 0x000000015400780c */ /* 0x000fe20003fa5270 */
[----:B------:R-:W-:Y:S01]  /*14820*/  BSSY.RECONVERGENT B1, `(.L_x_11896) ;  /* 0x000004a000017945 */ /* 0x000fe20003800200 */
[----:B------:R-:W-:Y:S01]  /*14830*/  I2FP.F32.U32 R39, R39 ;  /* 0x0000002700277245 */ /* 0x000fe20000201000 */
[----:B------:R-:W-:-:S04]  /*14840*/  IMAD.MOV.U32 R67, RZ, RZ, 0x2 ;  /* 0x00000002ff437424 */ /* 0x000fc800078e00ff */
        /* <DEDUP_REMOVED lines=12> */
.L_x_11898:
        /* <DEDUP_REMOVED lines=13> */
.L_x_11900:
[----:B------:R-:W-:Y:S05]  /*149e0*/  BSYNC.RECONVERGENT B2 ;  /* 0x0000000000027941 */ /* 0x000fea0003800200 */
.L_x_11899:
        /* <DEDUP_REMOVED lines=45> */
.L_x_11897:
[----:B------:R-:W-:Y:S05]  /*14cc0*/  BSYNC.RECONVERGENT B1 ;  /* 0x0000000000017941 */ /* 0x000fea0003800200 */
.L_x_11896:
        /* <DEDUP_REMOVED lines=16> */
.L_x_11880:
        /* <DEDUP_REMOVED lines=24> */
.L_x_11901:
[----:B------:R-:W-:Y:S02]  /*14f50*/  IMAD.MOV.U32 R59, RZ, RZ, R80 ;  /* 0x000000ffff3b7224 */ /* 0x000fe400078e0050 */
[----:B------:R-:W-:-:S07]  /*14f60*/  VIADD R36, R36, 0x100 ;  /* 0x0000010024247836 */ /* 0x000fce0000000000 */
.L_x_11838:
[----:B------:R-:W-:Y:S05]  /*14f70*/  BSYNC.RECONVERGENT B0 ;  /* 0x0000000000007941 */ /* 0x000fea0003800200 */
.L_x_11837:
        /* <DEDUP_REMOVED lines=34> */
.L_x_11907:
        /* <DEDUP_REMOVED lines=13> */
.L_x_11909:
[----:B------:R-:W-:Y:S05]  /*15270*/  BSYNC.RECONVERGENT B2 ;  /* 0x0000000000027941 */ /* 0x000fea0003800200 */
.L_x_11908:
        /* <DEDUP_REMOVED lines=45> */
.L_x_11906:
[----:B------:R-:W-:Y:S05]  /*15550*/  BSYNC.RECONVERGENT B1 ;  /* 0x0000000000017941 */ /* 0x000fea0003800200 */
.L_x_11905:
[----:B------:R-:W0:Y:S01]  /*15560*/  LDC R37, c[0x0][0x408] ;  /* 0x00010200ff257b82 */ /* 0x000e220000000800 */
[----:B------:R-:W-:Y:S01]  /*15570*/  ISETP.NE.AND P3, PT, R85, 0x1, PT ;  /* 0x000000015500780c */ /* 0x000fe20003f65270 */
[----:B------:R-:W-:Y:S01]  /*15580*/  BSSY.RECONVERGENT B1, `(.L_x_11910) ;  /* 0x000004d000017945 */ /* 0x000fe20003800200 */
[----:B------:R-:W-:Y:S01]  /*15590*/  I2FP.F32.U32 R59, R56 ;  /* 0x00000038003b7245 */ /* 0x000fe20000201000 */
[----:B------:R-:W-:Y:S02]  /*155a0*/  IMAD.MOV.U32 R56, RZ, RZ, 0x2f800000 ;  /* 0x2f800000ff387424 */ /* 0x000fe400078e00ff */
[----:B------:R-:W-:Y:S02]  /*155b0*/  IMAD.MOV.U32 R67, RZ, RZ, 0x2 ;  /* 0x00000002ff437424 */ /* 0x000fe400078e00ff */
[----:B------:R-:W1:Y:S01]  /*155c0*/  LDC R39, c[0x0][0x404] ;  /* 0x00010100ff277b82 */ /* 0x000e620000000800 */
[----:B------:R-:W-:Y:S01]  /*155d0*/  FFMA.FTZ R84, R59, R56, 1.1641532182693481445e-10 ;  /* 0x2f0000003b547423 */ /* 0x000fe20000010038 */
[----:B0----5:R-:W-:Y:S01]  /*155e0*/  FMUL.FTZ R88, R32, R37 ;  /* 0x0000002520587220 */ /* 0x021fe20000410000 */
[----:B------:R-:W-:-:S03]  /*155f0*/  MOV R32, R58 ;  /* 0x0000003a00207202 */ /* 0x000fc60000000f00 */
        /* <DEDUP_REMOVED lines=10> */
.L_x_11912:
        /* <DEDUP_REMOVED lines=13> */
.L_x_11914:
[----:B------:R-:W-:Y:S05]  /*15770*/  BSYNC.RECONVERGENT B2 ;  /* 0x0000000000027941 */ /* 0x000fea0003800200 */
.L_x_11913:
[----:B------:R-:W-:Y:S01]  /*15780*/  LOP3.LUT R58, R66, UR9, R87, 0x96, !PT ;  /* 0x00000009423a7c12 */ /* 0x000fe2000f8e9657 */
[----:B------:R-:W-:Y:S01]  /*15790*/  IMAD.WIDE.U32 R84, R77, -0x326172a9, RZ ;  /* 0xcd9e8d574d547825 */ /* 0x000fe200078e00ff */
[----:B------:R-:W-:Y:S01]  /*157a0*/  UIADD3 UR4, UPT, UPT, UR8, -0x255992d5, URZ ;  /* 0xdaa66d2b08047890 */ /* 0x000fe2000fffe0ff */
[----:B------:R-:W-:Y:S02]  /*157b0*/  MOV R32, R38 ;  /* 0x0000002600207202 */ /* 0x000fe40000000f00 */
        /* <DEDUP_REMOVED lines=40> */
[----:B------:R-:W-:-:S07]  /*15a40*/  LOP3.LUT R72, R86, UR31, R85, 0x96, !PT ;  /* 0x0000001f56487c12 */ /* 0x000fce000f8e9655 */
.L_x_11911:
[----:B------:R-:W-:Y:S05]  /*15a50*/  BSYNC.RECONVERGENT B1 ;  /* 0x0000000000017941 */ /* 0x000fea0003800200 */
.L_x_11910:
        /* <DEDUP_REMOVED lines=15> */
.L_x_11917:
        /* <DEDUP_REMOVED lines=13> */
.L_x_11919:
[----:B------:R-:W-:Y:S05]  /*15c20*/  BSYNC.RECONVERGENT B2 ;  /* 0x0000000000027941 */ /* 0x000fea0003800200 */
.L_x_11918:
        /* <DEDUP_REMOVED lines=45> */
.L_x_11916:
[----:B------:R-:W-:Y:S05]  /*15f00*/  BSYNC.RECONVERGENT B1 ;  /* 0x0000000000017941 */ /* 0x000fea0003800200 */
.L_x_11915:
[----:B------:R-:W-:Y:S01]  /*15f10*/  ISETP.NE.AND P4, PT, R84, 0x1, PT ;  /* 0x000000015400780c */ /* 0x000fe20003f85270 */
[----:B------:R-:W-:Y:S01]  /*15f20*/  BSSY.RECONVERGENT B1, `(.L_x_11920) ;  /* 0x000004b000017945 */ /* 0x000fe20003800200 */
[----:B------:R-:W-:Y:S01]  /*15f30*/  I2FP.F32.U32 R59, R32 ;  /* 0x00000020003b7245 */ /* 0x000fe20000201000 */
[----:B------:R-:W-:Y:S01]  /*15f40*/  FMUL.FTZ R89, R33, R37 ;  /* 0x0000002521597220 */ /* 0x000fe20000410000 */
[----:B------:R-:W-:-:S03]  /*15f50*/  IMAD.MOV.U32 R33, RZ, RZ, R58 ;  /* 0x000000ffff217224 */ /* 0x000fc600078e003a */
        /* <DEDUP_REMOVED lines=12> */
.L_x_11922:
        /* <DEDUP_REMOVED lines=13> */
.L_x_11924:
[----:B------:R-:W-:Y:S05]  /*160f0*/  BSYNC.RECONVERGENT B2 ;  /* 0x0000000000027941 */ /* 0x000fea0003800200 */
.L_x_11923:
        /* <DEDUP_REMOVED lines=42> */
[----:B------:R-:W-:Y:S02]  /*163a0*/  LOP3.LUT R72, R84, UR31, R33, 0x96, !PT ;  /* 0x0000001f54487c12 */ /* 0x000fe4000f8e9621 */
[----:B------:R-:W-:Y:S01]  /*163b0*/  MOV R33, R38 ;  /* 0x0000002600217202 */ /* 0x000fe20000000f00 */
[----:B------:R-:W-:-:S07]  /*163c0*/  IMAD.MOV.U32 R38, RZ, RZ, R32 ;  /* 0x000000ffff267224 */ /* 0x000fce00078e0020 */
.L_x_11921:
[----:B------:R-:W-:Y:S05]  /*163d0*/  BSYNC.RECONVERGENT B1 ;  /* 0x0000000000017941 */ /* 0x000fea0003800200 */
.L_x_11920:
        /* <DEDUP_REMOVED lines=15> */
.L_x_11927:
        /* <DEDUP_REMOVED lines=13> */
.L_x_11929:
[----:B------:R-:W-:Y:S05]  /*165a0*/  BSYNC.RECONVERGENT B2 ;  /* 0x0000000000027941 */ /* 0x000fea0003800200 */
.L_x_11928:
        /* <DEDUP_REMOVED lines=45> */
.L_x_11926:
[----:B------:R-:W-:Y:S05]  /*16880*/  BSYNC.RECONVERGENT B1 ;  /* 0x0000000000017941 */ /* 0x000fea0003800200 */
.L_x_11925:
        /* <DEDUP_REMOVED lines=17> */
.L_x_11932:
        /* <DEDUP_REMOVED lines=13> */
.L_x_11934:
[----:B------:R-:W-:Y:S05]  /*16a70*/  BSYNC.RECONVERGENT B2 ;  /* 0x0000000000027941 */ /* 0x000fea0003800200 */
.L_x_11933:
        /* <DEDUP_REMOVED lines=45> */
.L_x_11931:
[----:B------:R-:W-:Y:S05]  /*16d50*/  BSYNC.RECONVERGENT B1 ;  /* 0x0000000000017941 */ /* 0x000fea0003800200 */
.L_x_11930:
        /* <DEDUP_REMOVED lines=15> */
.L_x_11937:
        /* <DEDUP_REMOVED lines=13> */
.L_x_11939:
[----:B------:R-:W-:Y:S05]  /*16f20*/  BSYNC.RECONVERGENT B2 ;  /* 0x0000000000027941 */ /* 0x000fea0003800200 */
.L_x_11938:
        /* <DEDUP_REMOVED lines=44> */
[----:B------:R-:W-:Y:S02]  /*171f0*/  MOV R58, R84 ;  /* 0x00000054003a7202 */ /* 0x000fe40000000f00 */
[----:B------:R-:W-:-:S07]  /*17200*/  MOV R38, R32 ;  /* 0x0000002000267202 */ /* 0x000fce0000000f00 */
.L_x_11936:
[----:B------:R-:W-:Y:S05]  /*17210*/  BSYNC.RECONVERGENT B1 ;  /* 0x0000000000017941 */ /* 0x000fea0003800200 */
.L_x_11935:
[----:B------:R-:W-:Y:S01]  /*17220*/  ISETP.NE.AND P6, PT, R59, 0x1, PT ;  /* 0x000000013b00780c */ /* 0x000fe20003fc5270 */
[----:B------:R-:W-:Y:S01]  /*17230*/  BSSY.RECONVERGENT B1, `(.L_x_11940) ;  /* 0x000004d000017945 */ /* 0x000fe20003800200 */
[----:B------:R-:W-:Y:S01]  /*17240*/  I2FP.F32.U32 R33, R33 ;  /* 0x0000002100217245 */ /* 0x000fe20000201000 */
[----:B------:R-:W-:Y:S02]  /*17250*/  HFMA2 R67, -RZ, RZ, 0, 1.1920928955078125e-07 ;  /* 0x00000002ff437431 */ /* 0x000fe400000001ff */
[----:B------:R-:W-:Y:S02]  /*17260*/  FMUL.FTZ R84, R35, R37 ;  /* 0x0000002523547220 */ /* 0x000fe40000410000 */
        /* <DEDUP_REMOVED lines=12> */
.L_x_11942:
        /* <DEDUP_REMOVED lines=15> */
.L_x_11944:
[----:B------:R-:W-:Y:S05]  /*17420*/  BSYNC.RECONVERGENT B2 ;  /* 0x0000000000027941 */ /* 0x000fea0003800200 */
.L_x_11943:
        /* <DEDUP_REMOVED lines=45> */
.L_x_11941:
[----:B------:R-:W-:Y:S05]  /*17700*/  BSYNC.RECONVERGENT B1 ;  /* 0x0000000000017941 */ /* 0x000fea0003800200 */
.L_x_11940:
[----:B------:R-:W-:Y:S01]  /*17710*/  FMUL.FTZ R35, R8, R37 ;  /* 0x0000002508237220 */ /* 0x000fe20000410000 */
[----:B------:R-:W-:Y:S01]  /*17720*/  FSETP.GTU.FTZ.AND P6, PT, R90, R39, PT ;  /* 0x000000275a00720b */ /* 0x000fe20003fdc000 */
[----:B------:R-:W-:Y:S01]  /*17730*/  FMUL.FTZ R86, R9, R37 ;  /* 0x0000002509567220 */ /* 0x000fe20000410000 */
        /* <DEDUP_REMOVED lines=32> */
.L_x_11904:
        /* <DEDUP_REMOVED lines=16> */
.L_x_11948:
        /* <DEDUP_REMOVED lines=13> */
.L_x_11950:
[----:B------:R-:W-:Y:S05]  /*17b10*/  BSYNC.RECONVERGENT B2 ;  /* 0x0000000000027941 */ /* 0x000fea0003800200 */
.L_x_11949:
        /* <DEDUP_REMOVED lines=40> */
[----:B------:R-:W-:Y:S02]  /*17da0*/  LOP3.LUT R71, R86, UR30, R39, 0x96, !PT ;  /* 0x0000001e56477c12 */ /* 0x000fe4000f8e9627 */
[----:B------:R-:W-:Y:S01]  /*17db0*/  MOV R58, R38 ;  /* 0x00000026003a7202 */ /* 0x000fe20000000f00 */
[----:B------:R-:W-:-:S05]  /*17dc0*/  IMAD.WIDE.U32 R38, R37, -0x2daee0ad, RZ ;  /* 0xd2511f5325267825 */ /* 0x000fca00078e00ff */
[----:B------:R-:W-:Y:S01]  /*17dd0*/  LOP3.LUT R72, R84, UR31, R39, 0x96, !PT ;  /* 0x0000001f54487c12 */ /* 0x000fe2000f8e9627 */
[----:B------:R-:W-:-:S07]  /*17de0*/  IMAD.MOV.U32 R39, RZ, RZ, R59 ;  /* 0x000000ffff277224 */ /* 0x000fce00078e003b */
.L_x_11947:
[----:B------:R-:W-:Y:S05]  /*17df0*/  BSYNC.RECONVERGENT B1 ;  /* 0x0000000000017941 */ /* 0x000fea0003800200 */
.L_x_11946:
[----:B------:R-:W0:Y:S01]  /*17e00*/  LDC R37, c[0x0][0x404] ;  /* 0x00010100ff257b82 */ /* 0x000e220000000800 */
[----:B------:R-:W-:Y:S01]  /*17e10*/  ISETP.NE.AND P3, PT, R85, 0x1, PT ;  /* 0x000000015500780c */ /* 0x000fe20003f65270 */
[----:B------:R-:W-:Y:S01]  /*17e20*/  BSSY.RECONVERGENT B1, `(.L_x_11951) ;  /* 0x000004b000017945 */ /* 0x000fe20003800200 */
[----:B------:R-:W-:Y:S01]  /*17e30*/  I2FP.F32.U32 R84, R39 ;  /* 0x0000002700547245 */ /* 0x000fe20000201000 */
[----:B------:R-:W-:Y:S01]  /*17e40*/  IMAD.MOV.U32 R39, RZ, RZ, 0x2f800000 ;  /* 0x2f800000ff277424 */ /* 0x000fe200078e00ff */
        /* <DEDUP_REMOVED lines=13> */
.L_x_11953:
        /* <DEDUP_REMOVED lines=13> */
.L_x_11955:
[----:B------:R-:W-:Y:S05]  /*17ff0*/  BSYNC.RECONVERGENT B2 ;  /* 0x0000000000027941 */ /* 0x000fea0003800200 */
.L_x_11954:
        /* <DEDUP_REMOVED lines=43> */
[----:B------:R-:W-:Y:S01]  /*182b0*/  IMAD.MOV.U32 R59, RZ, RZ, R38 ;  /* 0x000000ffff3b7224 */ /* 0x000fe200078e0026 */
[----:B------:R-:W-:-:S07]  /*182c0*/  MOV R38, R84 ;  /* 0x0000005400267202 */ /* 0x000fce0000000f00 */
.L_x_11952:
[----:B------:R-:W-:Y:S05]  /*182d0*/  BSYNC.RECONVERGENT B1 ;  /* 0x0000000000017941 */ /* 0x000fea0003800200 */
.L_x_11951:
        /* <DEDUP_REMOVED lines=16> */
.L_x_11958:
        /* <DEDUP_REMOVED lines=13> */
.L_x_11960:
[----:B------:R-:W-:Y:S05]  /*184b0*/  BSYNC.RECONVERGENT B2 ;  /* 0x0000000000027941 */ /* 0x000fea0003800200 */
.L_x_11959:
        /* <DEDUP_REMOVED lines=41> */
[----:B------:R-:W-:Y:S01]  /*18750*/  IMAD.MOV.U32 R85, RZ, RZ, RZ ;  /* 0x000000ffff557224 */ /* 0x000fe200078e00ff */
[----:B------:R-:W-:Y:S01]  /*18760*/  LOP3.LUT R71, R86, UR30, R59, 0x96, !PT ;  /* 0x0000001e56477c12 */ /* 0x000fe2000f8e963b */
[----:B------:R-:W-:Y:S01]  /*18770*/  IMAD.MOV.U32 R59, RZ, RZ, R38 ;  /* 0x000000ffff3b7224 */ /* 0x000fe200078e0026 */
[----:B------:R-:W-:-:S07]  /*18780*/  MOV R38, R84 ;  /* 0x0000005400267202 */ /* 0x000fce0000000f00 */
.L_x_11957:
[----:B------:R-:W-:Y:S05]  /*18790*/  BSYNC.RECONVERGENT B1 ;  /* 0x0000000000017941 */ /* 0x000fea0003800200 */
.L_x_11956:
        /* <DEDUP_REMOVED lines=16> */
.L_x_11963:
        /* <DEDUP_REMOVED lines=13> */
.L_x_11965:
[----:B------:R-:W-:Y:S05]  /*18970*/  BSYNC.RECONVERGENT B2 ;  /* 0x0000000000027941 */ /* 0x000fea0003800200 */
.L_x_11964:
        /* <DEDUP_REMOVED lines=45> */
.L_x_11962:
[----:B------:R-:W-:Y:S05]  /*18c50*/  BSYNC.RECONVERGENT B1 ;  /* 0x0000000000017941 */ /* 0x000fea0003800200 */
.L_x_11961:
        /* <DEDUP_REMOVED lines=16> */
.L_x_11945:
[----:B------:R-:W0:Y:S01]  /*18d60*/  LDC.64 R84, c[0x0][0x3a8] ;  /* 0x0000ea00ff547b82 */ /* 0x000e220000000a00 */
[----:B------:R-:W-:Y:S01]  /*18d70*/  SEL R37, RZ, 0x1000000, !P5 ;  /* 0x01000000ff257807 */ /* 0x000fe20006800000 */
[----:B------:R-:W-:Y:S01]  /*18d80*/  IMAD.MOV.U32 R59, RZ, RZ, R38 ;  /* 0x000000ffff3b7224 */ /* 0x000fe200078e0026 */
[----:B------:R-:W-:Y:S02]  /*18d90*/  SEL R88, RZ, 0x10000, !P4 ;  /* 0x00010000ff587807 */ /* 0x000fe40006000000 */
[----:B------:R-:W-:Y:S02]  /*18da0*/  SEL R39, RZ, 0x100, !P3 ;  /* 0x00000100ff277807 */ /* 0x000fe40005800000 */
[----:B------:R-:W-:Y:S02]  /*18db0*/  SEL R90, RZ, 0x1, !P2 ;  /* 0x00000001ff5a7807 */ /* 0x000fe40005000000 */
[----:B------:R-:W-:-:S04]  /*18dc0*/  IADD3 R37, PT, PT, R39, R37, R88 ;  /* 0x0000002527257210 */ /* 0x000fc80007ffe058 */
[----:B------:R-:W-:Y:S01]  /*18dd0*/  IADD3 R37, PT, PT, R37, R90, RZ ;  /* 0x0000005a25257210 */ /* 0x000fe20007ffe0ff */
[C---:B0-----:R-:W-:Y:S02]  /*18de0*/  IMAD.WIDE.U32 R86, R36.reuse, 0x10, R84 ;  /* 0x0000001024567825 */ /* 0x041fe400078e0054 */
[----:B------:R-:W0:Y:S03]  /*18df0*/  LDC.64 R84, c[0x0][0x3b0] ;  /* 0x0000ec00ff547b82 */ /* 0x000e260000000a00 */
[----:B------:R2:W-:Y:S01]  /*18e00*/  STG.E.128 desc[UR6][R86.64], R32 ;  /* 0x0000002056007986 */ /* 0x0005e2000c101d06 */
[----:B0-----:R-:W-:-:S05]  /*18e10*/  IMAD.WIDE.U32 R84, R36, 0x4, R84 ;  /* 0x0000000424547825 */ /* 0x001fca00078e0054 */
[----:B------:R2:W-:Y:S01]  /*18e20*/  STG.E desc[UR6][R84.64], R37 ;  /* 0x0000002554007986 */ /* 0x0005e2000c101906 */
[----:B------:R-:W-:Y:S05]  /*18e30*/  @!P0 BRA `(.L_x_11903) ;  /* 0x00000000002c8947 */ /* 0x000fea0003800000 */
[----:B------:R-:W0:Y:S02]  /*18e40*/  LDC.64 R38, c[0x0][0x3b8] ;  /* 0x0000ee00ff267b82 */ /* 0x000e240000000a00 */
[----:B0-----:R-:W-:Y:S01]  /*18e50*/  IMAD.WIDE.U32 R38, R36, 0x4, R38 ;  /* 0x0000000424267825 */ /* 0x001fe200078e0026 */
[----:B------:R-:W-:-:S04]  /*18e60*/  SHF.L.U32 R36, R54, 0x10, RZ ;  /* 0x0000001036247819 */ /* 0x000fc800000006ff */
[----:B--2---:R-:W-:Y:S02]  /*18e70*/  LOP3.LUT R37, R36, 0xff0000, RZ, 0xc0, !PT ;  /* 0x00ff000024257812 */ /* 0x004fe400078ec0ff */
[----:B------:R-:W-:-:S05]  /*18e80*/  LOP3.LUT R36, R0, 0xffff, RZ, 0xc0, !PT ;  /* 0x0000ffff00247812 */ /* 0x000fca00078ec0ff */
[----:B------:R-:W-:Y:S01]  /*18e90*/  IMAD R36, R36, 0x1000000, R37 ;  /* 0x0100000024247824 */ /* 0x000fe200078e0225 */
[----:B------:R-:W-:-:S04]  /*18ea0*/  LOP3.LUT R37, R55, 0xff, RZ, 0xc0, !PT ;  /* 0x000000ff37257812 */ /* 0x000fc800078ec0ff */
[----:B------:R-:W-:Y:S02]  /*18eb0*/  LEA R36, R37, R36, 0x8 ;  /* 0x0000002425247211 */ /* 0x000fe400078e40ff */
[----:B------:R-:W-:-:S05]  /*18ec0*/  LOP3.LUT R37, R56, 0xff, RZ, 0xc0, !PT ;  /* 0x000000ff38257812 */ /* 0x000fca00078ec0ff */
[----:B------:R-:W-:-:S05]  /*18ed0*/  IMAD.IADD R37, R36, 0x1, R37 ;  /* 0x0000000124257824 */ /* 0x000fca00078e0225 */
[----:B------:R3:W-:Y:S02]  /*18ee0*/  STG.E desc[UR6][R38.64], R37 ;  /* 0x0000002526007986 */ /* 0x0007e4000c101906 */
.L_x_11903:
[----:B------:R-:W-:Y:S05]  /*18ef0*/  BSYNC.RECONVERGENT B0 ;  /* 0x0000000000007941 */ /* 0x000fea0003800200 */
.L_x_11902:
[----:B------:R-:W-:Y:S01]  /*18f00*/  FADD.FTZ R36, RZ, R12 ;  /* 0x0000000cff247221 */ /* 0x000fe20000010000 */
[C---:B------:R-:W-:Y:S01]  /*18f10*/  ISETP.GE.U32.AND P0, PT, R76.reuse, 0x100, PT ;  /* 0x000001004c00780c */ /* 0x040fe20003f06070 */
[----:B------:R-:W-:Y:S01]  /*18f20*/  BSSY.RECONVERGENT B0, `(.L_x_11966) ;  /* 0x000006e000007945 */ /* 0x000fe20003800200 */
[C---:B------:R-:W-:Y:S01]  /*18f30*/  ISETP.GT.U32.AND P1, PT, R76.reuse, 0x1ff, PT ;  /* 0x000001ff4c00780c */ /* 0x040fe20003f24070 */
[----:B0123--:R-:W-:Y:S01]  /*18f40*/  FADD.FTZ R37, R13, R36 ;  /* 0x000000240d257221 */ /* 0x00ffe20000010000 */
[C---:B------:R-:W-:Y:S02]  /*18f50*/  ISETP.GT.U32.AND P2, PT, R76.reuse, 0x2ff, PT ;  /* 0x000002ff4c00780c */ /* 0x040fe40003f44070 */
[----:B------:R-:W-:Y:S01]  /*18f60*/  ISETP.GT.U32.AND P3, PT, R76, 0x3ff, PT ;  /* 0x000003ff4c00780c */ /* 0x000fe20003f64070 */
[----:B------:R-:W-:Y:S01]  /*18f70*/  FADD.FTZ R36, R14, R37 ;  /* 0x000000250e247221 */ /* 0x000fe20000010000 */
[C---:B------:R-:W-:Y:S02]  /*18f80*/  ISETP.GT.U32.AND P4, PT, R76.reuse, 0x4ff, PT ;  /* 0x000004ff4c00780c */ /* 0x040fe40003f84070 */
        /* <DEDUP_REMOVED lines=42> */
[----:B------:R-:W-:-:S05]  /*19230*/  FFMA.FTZ R37, R38, R38, R37 ;  /* 0x0000002626257223 */ /* 0x000fca0000010025 */
[----:B------:R-:W-:Y:S01]  /*19240*/  FSEL R38, R37, RZ, P0 ;  /* 0x000000ff25267208 */ /* 0x000fe20000000000 */
[----:B------:R-:W-:-:S04]  /*19250*/  FADD.FTZ R37, R16, -R36 ;  /* 0x8000002410257221 */ /* 0x000fc80000010000 */
        /* <DEDUP_REMOVED lines=49> */
[----:B0-----:R-:W-:-:S13]  /*19570*/  LOP3.LUT P1, R38, R86, 0x1f, RZ, 0xc0, !PT ;  /* 0x0000001f56267812 */ /* 0x001fda000782c0ff */
        /* <DEDUP_REMOVED lines=8> */
.L_x_11967:
[----:B------:R-:W-:Y:S05]  /*19600*/  BSYNC.RECONVERGENT B0 ;  /* 0x0000000000007941 */ /* 0x000fea0003800200 */
.L_x_11966:
[----:B------:R-:W-:Y:S01]  /*19610*/  BAR.SYNC.DEFER_BLOCKING 0x0 ;  /* 0x0000000000007b1d */ /* 0x000fe20000010000 */
[----:B------:R-:W-:Y:S01]  /*19620*/  ISETP.GT.U32.AND P1, PT, R38, 0x7, PT ;  /* 0x000000072600780c */ /* 0x000fe20003f24070 */
[----:B0-----:R-:W-:Y:S01]  /*19630*/  HFMA2 R39, -RZ, RZ, 0, 0 ;  /* 0x00000000ff277431 */ /* 0x001fe200000001ff */
[----:B------:R-:W-:-:S03]  /*19640*/  CS2R R36, SRZ ;  /* 0x0000000000247805 */ /* 0x000fc6000001ff00 */
[----:B------:R-:W-:Y:S08]  /*19650*/  BSSY.RECONVERGENT B0, `(.L_x_11968) ;  /* 0x000000a000007945 */ /* 0x000ff00003800200 */
        /* <DEDUP_REMOVED lines=9> */
.L_x_11969:
[----:B------:R-:W-:Y:S05]  /*196f0*/  BSYNC.RECONVERGENT B0 ;  /* 0x0000000000007941 */ /* 0x000fea0003800200 */
.L_x_11968:
[----:B0-----:R-:W0:Y:S01]  /*19700*/  SHFL.DOWN PT, R85, R36, 0x4, 0x1f ;  /* 0x08801f0024557f89 */ /* 0x001e2200000e0000 */
[----:B------:R-:W-:Y:S01]  /*19710*/  I2FP.F32.S32 R88, R39 ;  /* 0x0000002700587245 */ /* 0x000fe20000201400 */
[----:B------:R-:W-:Y:S01]  /*19720*/  BSSY.RECONVERGENT B0, `(.L_x_11970) ;  /* 0x000005c000007945 */ /* 0x000fe20003800200 */
[----:B------:R-:W-:Y:S01]  /*19730*/  ISETP.NE.AND P1, PT, R86, RZ, PT ;  /* 0x000000ff5600720c */ /* 0x000fe20003f25270 */
[----:B------:R-:W1:Y:S01]  /*19740*/  SHFL.DOWN PT, R38, R39, 0x4, 0x1f ;  /* 0x08801f0027267f89 */ /* 0x000e6200000e0000 */
[----:B------:R-:W-:Y:S01]  /*19750*/  ISETP.NE.AND P2, PT, RZ, UR34, PT ;  /* 0x00000022ff007c0c */ /* 0x000fe2000bf45270 */
[----:B0-----:R-:W-:-:S04]  /*19760*/  FADD.FTZ R84, -R85, R36 ;  /* 0x0000002455547221 */ /* 0x001fc80000010100 */
[----:B------:R-:W-:Y:S01]  /*19770*/  FMUL.FTZ R87, R84, R84 ;  /* 0x0000005454577220 */ /* 0x000fe20000410000 */
[----:B-1----:R-:W-:Y:S01]  /*19780*/  IMAD.IADD R84, R38, 0x1, R39 ;  /* 0x0000000126547824 */ /* 0x002fe200078e0227 */
[----:B------:R-:W-:Y:S02]  /*19790*/  I2FP.F32.S32 R38, R38 ;  /* 0x0000002600267245 */ /* 0x000fe40000201400 */
[----:B------:R-:W-:-:S03]  /*197a0*/  FMUL.FTZ R87, R87, R88 ;  /* 0x0000005857577220 */ /* 0x000fc60000410000 */
[-C--:B------:R-:W-:Y:S01]  /*197b0*/  FMUL.FTZ R85, R85, R38.reuse ;  /* 0x0000002655557220 */ /* 0x080fe20000410000 */
[----:B------:R-:W-:-:S03]  /*197c0*/  FMUL.FTZ R87, R87, R38 ;  /* 0x0000002657577220 */ /* 0x000fc60000410000 */
[----:B------:R-:W-:Y:S02]  /*197d0*/  FFMA.FTZ R85, R88, R36, R85 ;  /* 0x0000002458557223 */ /* 0x000fe40000010055 */
[----:B------:R-:W0:Y:S02]  /*197e0*/  SHFL.DOWN PT, R36, R37, 0x4, 0x1f ;  /* 0x08801f0025247f89 */ /* 0x000e2400000e0000 */
[----:B0-----:R-:W-:Y:S01]  /*197f0*/  FADD.FTZ R39, R36, R37 ;  /* 0x0000002524277221 */ /* 0x001fe20000010000 */
[----:B------:R-:W-:-:S04]  /*19800*/  I2FP.F32.S32 R36, R84 ;  /* 0x0000005400247245 */ /* 0x000fc80000201400 */
[----:B------:R-:W0:Y:S02]  /*19810*/  MUFU.RCP R38, R36 ;  /* 0x0000002400267308 */ /* 0x000e240000001000 */
[C---:B0-----:R-:W-:Y:S01]  /*19820*/  FMUL.FTZ R85, R38.reuse, R85 ;  /* 0x0000005526557220 */ /* 0x041fe20000410000 */
[----:B------:R-:W-:Y:S02]  /*19830*/  FFMA.FTZ R39, R38, R87, R39 ;  /* 0x0000005726277223 */ /* 0x000fe40000010027 */
[----:B------:R-:W-:Y:S04]  /*19840*/  SHFL.DOWN PT, R87, R84, 0x2, 0x1f ;  /* 0x08401f0054577f89 */ /* 0x000fe800000e0000 */
[----:B------:R-:W0:Y:S02]  /*19850*/  SHFL.DOWN PT, R38, R85, 0x2, 0x1f ;  /* 0x08401f0055267f89 */ /* 0x000e2400000e0000 */
[----:B0-----:R-:W-:-:S04]  /*19860*/  FADD.FTZ R88, R85, -R38 ;  /* 0x8000002655587221 */ /* 0x001fc80000010000 */
[----:B------:R-:W-:Y:S01]  /*19870*/  FMUL.FTZ R89, R88, R88 ;  /* 0x0000005858597220 */ /* 0x000fe20000410000 */
[-C--:B------:R-:W-:Y:S02]  /*19880*/  IADD3 R88, PT, PT, R84, R87.reuse, RZ ;  /* 0x0000005754587210 */ /* 0x080fe40007ffe0ff */
[----:B------:R-:W-:Y:S01]  /*19890*/  I2FP.F32.S32 R87, R87 ;  /* 0x0000005700577245 */ /* 0x000fe20000201400 */
[----:B------:R-:W-:-:S04]  /*198a0*/  FMUL.FTZ R89, R36, R89 ;  /* 0x0000005924597220 */ /* 0x000fc80000410000 */
[-C--:B------:R-:W-:Y:S01]  /*198b0*/  FMUL.FTZ R89, R89, R87.reuse ;  /* 0x0000005759597220 */ /* 0x080fe20000410000 */
[----:B------:R-:W-:-:S04]  /*198c0*/  FMUL.FTZ R87, R38, R87 ;  /* 0x0000005726577220 */ /* 0x000fc80000410000 */
[----:B------:R-:W-:Y:S02]  /*198d0*/  FFMA.FTZ R90, R36, R85, R87 ;  /* 0x00000055245a7223 */ /* 0x000fe40000010057 */
[----:B------:R-:W0:Y:S04]  /*198e0*/  SHFL.DOWN PT, R36, R39, 0x2, 0x1f ;  /* 0x08401f0027247f89 */ /* 0x000e2800000e0000 */
[----:B------:R-:W-:Y:S01]  /*198f0*/  SHFL.DOWN PT, R85, R88, 0x1, 0x1f ;  /* 0x08201f0058557f89 */ /* 0x000fe200000e0000 */
[----:B0-----:R-:W-:Y:S01]  /*19900*/  FADD.FTZ R38, R39, R36 ;  /* 0x0000002427267221 */ /* 0x001fe20000010000 */
[----:B------:R-:W-:-:S04]  /*19910*/  I2FP.F32.S32 R36, R88 ;  /* 0x0000005800247245 */ /* 0x000fc80000201400 */
[----:B------:R-:W0:Y:S02]  /*19920*/  MUFU.RCP R37, R36 ;  /* 0x0000002400257308 */ /* 0x000e240000001000 */
[C---:B0-----:R-:W-:Y:S01]  /*19930*/  FFMA.FTZ R89, R37.reuse, R89, R38 ;  /* 0x0000005925597223 */ /* 0x041fe20000010026 */
[----:B------:R-:W-:-:S05]  /*19940*/  FMUL.FTZ R37, R37, R90 ;  /* 0x0000005a25257220 */ /* 0x000fca0000410000 */
[----:B------:R-:W0:Y:S02]  /*19950*/  SHFL.DOWN PT, R38, R37, 0x1, 0x1f ;  /* 0x08201f0025267f89 */ /* 0x000e2400000e0000 */
[----:B0-----:R-:W-:-:S04]  /*19960*/  FADD.FTZ R84, R37, -R38 ;  /* 0x8000002625547221 */ /* 0x001fc80000010000 */
[----:B------:R-:W-:Y:S01]  /*19970*/  FMUL.FTZ R87, R84, R84 ;  /* 0x0000005454577220 */ /* 0x000fe20000410000 */
[----:B------:R-:W-:Y:S01]  /*19980*/  IMAD.IADD R84, R88, 0x1, R85 ;  /* 0x0000000158547824 */ /* 0x000fe200078e0255 */
[----:B------:R-:W-:Y:S02]  /*19990*/  I2FP.F32.S32 R85, R85 ;  /* 0x0000005500557245 */ /* 0x000fe40000201400 */
[----:B------:R-:W-:Y:S02]  /*199a0*/  FMUL.FTZ R87, R36, R87 ;  /* 0x0000005724577220 */ /* 0x000fe40000410000 */
[----:B------:R-:W-:Y:S02]  /*199b0*/  I2FP.F32.S32 R84, R84 ;  /* 0x0000005400547245 */ /* 0x000fe40000201400 */
[-C--:B------:R-:W-:Y:S01]  /*199c0*/  FMUL.FTZ R87, R87, R85.reuse ;  /* 0x0000005557577220 */ /* 0x080fe20000410000 */
[----:B------:R-:W-:-:S03]  /*199d0*/  FMUL.FTZ R85, R38, R85 ;  /* 0x0000005526557220 */ /* 0x000fc60000410000 */
[----:B------:R-:W0:Y:S01]  /*199e0*/  MUFU.RCP R84, R84 ;  /* 0x0000005400547308 */ /* 0x000e220000001000 */
[----:B------:R-:W-:Y:S02]  /*199f0*/  FFMA.FTZ R39, R36, R37, R85 ;  /* 0x0000002524277223 */ /* 0x000fe40000010055 */
[----:B------:R-:W1:Y:S02]  /*19a00*/  SHFL.DOWN PT, R36, R89, 0x1, 0x1f ;  /* 0x08201f0059247f89 */ /* 0x000e6400000e0000 */
[----:B0-----:R-:W-:Y:S01]  /*19a10*/  FMUL.FTZ R88, R84, R39 ;  /* 0x0000002754587220 */ /* 0x001fe20000410000 */
[----:B------:R-:W-:-:S04]  /*19a20*/  MOV R39, UR20 ;  /* 0x0000001400277c02 */ /* 0x000fc80008000f00 */
[----:B------:R-:W0:Y:S01]  /*19a30*/  SHFL.IDX PT, R91, R88, RZ, 0x1f ;  /* 0x00001fff585b7589 */ /* 0x000e2200000e0000 */
[----:B-1----:R-:W-:Y:S01]  /*19a40*/  FADD.FTZ R37, R89, R36 ;  /* 0x0000002459257221 */ /* 0x002fe20000010000 */
[----:B------:R-:W-:-:S03]  /*19a50*/  IMAD.U32 R89, RZ, RZ, UR20 ;  /* 0x00000014ff597e24 */ /* 0x000fc6000f8e00ff */
[----:B------:R-:W-:Y:S02]  /*19a60*/  FFMA.FTZ R85, R84, R87, R37 ;  /* 0x0000005754557223 */ /* 0x000fe40000010025 */
[----:B------:R-:W1:Y:S04]  /*19a70*/  @!P1 LDC.64 R36, c[0x0][0x3c0] ;  /* 0x0000f000ff249b82 */ /* 0x000e680000000a00 */
[----:B------:R-:W2:Y:S01]  /*19a80*/  SHFL.IDX PT, R85, R85, RZ, 0x1f ;  /* 0x00001fff55557589 */ /* 0x000ea200000e0000 */
[----:B0-----:R-:W-:Y:S01]  /*19a90*/  FSEL R88, R91, RZ, !P2 ;  /* 0x000000ff5b587208 */ /* 0x001fe20005000000 */
[----:B-1----:R-:W-:Y:S02]  /*19aa0*/  @!P1 IMAD.WIDE R38, R39, 0x4, R36 ;  /* 0x0000000427269825 */ /* 0x002fe400078e0224 */
[----:B------:R-:W2:Y:S03]  /*19ab0*/  LDC R36, c[0x0][0x448] ;  /* 0x00011200ff247b82 */ /* 0x000ea60000000800 */
[----:B------:R0:W-:Y:S01]  /*19ac0*/  @!P1 STG.E desc[UR6][R38.64], R91 ;  /* 0x0000005b26009986 */ /* 0x0001e2000c101906 */
[----:B--2---:R-:W-:Y:S01]  /*19ad0*/  FFMA.FTZ R84, R85, UR35, R36 ;  /* 0x0000002355547c23 */ /* 0x004fe20008010024 */
[----:B------:R-:W-:-:S05]  /*19ae0*/  FMUL.FTZ R36, R91, R91 ;  /* 0x0000005b5b247220 */ /* 0x000fca0000410000 */
[----:B------:R-:W-:Y:S02]  /*19af0*/  FSEL R87, R36, RZ, P2 ;  /* 0x000000ff24577208 */ /* 0x000fe40001000000 */
[----:B------:R-:W1:Y:S03]  /*19b00*/  @!P1 LDC.64 R36, c[0x0][0x3c8] ;  /* 0x0000f200ff249b82 */ /* 0x000e660000000a00 */
[----:B------:R-:W-:-:S06]  /*19b10*/  FADD.FTZ R87, R84, R87 ;  /* 0x0000005754577221 */ /* 0x000fcc0000010000 */
[----:B------:R-:W2:Y:S01]  /*19b20*/  MUFU.RSQ R87, R87 ;  /* 0x0000005700577308 */ /* 0x000ea20000001400 */
[----:B-1----:R-:W-:-:S05]  /*19b30*/  @!P1 IMAD.WIDE R36, R89, 0x4, R36 ;  /* 0x0000000459249825 */ /* 0x002fca00078e0224 */
[----:B--2---:R0:W-:Y:S01]  /*19b40*/  @!P1 STG.E desc[UR6][R36.64], R87 ;  /* 0x0000005724009986 */ /* 0x0041e2000c101906 */
[----:B------:R-:W-:Y:S05]  /*19b50*/  @!P0 BRA `(.L_x_11971) ;  /* 0x0000000000608947 */ /* 0x000fea0003800000 */
[--C-:B0-----:R-:W-:Y:S01]  /*19b60*/  FADD.FTZ R36, R12, -R88.reuse ;  /* 0x800000580c247221 */ /* 0x101fe20000010000 */
[----:B------:R-:W-:Y:S02]  /*19b70*/  HADD2.F32 R37, -RZ, R55.H1_H1 ;  /* 0x30000037ff257230 */ /* 0x000fe40000004100 */
[----:B------:R-:W-:Y:S01]  /*19b80*/  FADD.FTZ R38, R13, -R88 ;  /* 0x800000580d267221 */ /* 0x000fe20000010000 */
[----:B------:R-:W-:Y:S02]  /*19b90*/  HADD2.F32 R39, -RZ, R46.H0_H0 ;  /* 0x2000002eff277230 */ /* 0x000fe40000004100 */
[C---:B------:R-:W-:Y:S01]  /*19ba0*/  FMUL.FTZ R36, R87.reuse, R36 ;  /* 0x0000002457247220 */ /* 0x040fe20000410000 */
[----:B------:R-:W-:Y:S02]  /*19bb0*/  HADD2.F32 R84, -RZ, R99.H1_H1 ;  /* 0x30000063ff547230 */ /* 0x000fe40000004100 */
[----:B------:R-:W-:Y:S02]  /*19bc0*/  HADD2.F32 R85, -RZ, R47.H0_H0 ;  /* 0x2000002fff557230 */ /* 0x000fe40000004100 */
[----:B------:R-:W-:Y:S01]  /*19bd0*/  FFMA.FTZ R36, R36, R37, R39 ;  /* 0x0000002524247223 */ /* 0x000fe20000010027 */
[----:B------:R-:W-:Y:S01]  /*19be0*/  FMUL.FTZ R37, R87, R38 ;  /* 0x0000002657257220 */ /* 0x000fe20000410000 */
[----:B------:R-:W-:-:S02]  /*19bf0*/  HADD2.F32 R38, -RZ, R0.H1_H1 ;  /* 0x30000000ff267230 */ /* 0x000fc40000004100 */
[----:B------:R-:W-:Y:S02]  /*19c00*/  HADD2.F32 R39, -RZ, R54.H1_H1 ;  /* 0x30000036ff277230 */ /* 0x000fe40000004100 */
[----:B------:R-:W-:Y:S02]  /*19c10*/  HADD2.F32 R90, -RZ, R100.H0_H0 ;  /* 0x20000064ff5a7230 */ /* 0x000fe40000004100 */
[----:B------:R-:W-:Y:S01]  /*19c20*/  FFMA.FTZ R37, R37, R38, R84 ;  /* 0x0000002625257223 */ /* 0x000fe20000010054 */
[--C-:B------:R-:W-:Y:S01]  /*19c30*/  FADD.FTZ R38, R14, -R88.reuse ;  /* 0x800000580e267221 */ /* 0x100fe20000010000 */
[----:B------:R-:W-:-:S03]  /*19c40*/  FADD.FTZ R84, R15, -R88 ;  /* 0x800000580f547221 */ /* 0x000fc60000010000 */
[----:B------:R-:W-:-:S04]  /*19c50*/  FMUL.FTZ R38, R87, R38 ;  /* 0x0000002657267220 */ /* 0x000fc80000410000 */
[----:B------:R-:W-:Y:S01]  /*19c60*/  FFMA.FTZ R38, R38, R39, R85 ;  /* 0x0000002726267223 */ /* 0x000fe20000010055 */
[----:B------:R-:W-:Y:S01]  /*19c70*/  FMUL.FTZ R39, R87, R84 ;  /* 0x0000005457277220 */ /* 0x000fe20000410000 */
[----:B------:R-:W-:-:S05]  /*19c80*/  HADD2.F32 R84, -RZ, R93.H0_H0 ;  /* 0x2000005dff547230 */ /* 0x000fca0000004100 */
[----:B------:R-:W-:Y:S02]  /*19c90*/  FFMA.FTZ R39, R39, R84, R90 ;  /* 0x0000005427277223 */ /* 0x000fe4000001005a */
[----:B------:R-:W0:Y:S02]  /*19ca0*/  LDC.64 R84, c[0x0][0x428] ;  /* 0x00010a00ff547b82 */ /* 0x000e240000000a00 */
[C---:B0-----:R-:W-:Y:S01]  /*19cb0*/  IMAD.WIDE.U32 R84, R78.reuse, 0x10, R84 ;  /* 0x000000104e547825 */ /* 0x041fe200078e0054 */
[----:B------:R-:W-:-:S04]  /*19cc0*/  IADD3 R78, PT, PT, R78, 0x100, RZ ;  /* 0x000001004e4e7810 */ /* 0x000fc80007ffe0ff */
[----:B------:R1:W-:Y:S03]  /*19cd0*/  STG.E.128 desc[UR6][R84.64], R36 ;  /* 0x0000002454007986 */ /* 0x0003e6000c101d06 */
.L_x_11971:
[----:B------:R-:W-:Y:S05]  /*19ce0*/  BSYNC.RECONVERGENT B0 ;  /* 0x0000000000007941 */ /* 0x000fea0003800200 */
.L_x_11970:
[----:B------:R-:W-:Y:S01]  /*19cf0*/  ISETP.NE.AND P0, PT, R81, RZ, PT ;  /* 0x000000ff5100720c */ /* 0x000fe20003f05270 */
[----:B------:R-:W-:-:S12]  /*19d00*/  BSSY.RECONVERGENT B0, `(.L_x_11972) ;  /* 0x000001e000007945 */ /* 0x000fd80003800200 */
[----:B------:R-:W-:Y:S05]  /*19d10*/  @!P0 BRA `(.L_x_11973) ;  /* 0x0000000000708947 */ /* 0x000fea0003800000 */
[--C-:B01----:R-:W-:Y:S01]  /*19d20*/  FADD.FTZ R36, R16, -R88.reuse ;  /* 0x8000005810247221 */ /* 0x103fe20000010000 */
[----:B------:R-:W-:Y:S01]  /*19d30*/  HADD2.F32 R37, -RZ, R96.H1_H1 ;  /* 0x30000060ff257230 */ /* 0x000fe20000004100 */
[----:B------:R-:W-:Y:S01]  /*19d40*/  SHF.R.U64 R84, R52, 0x10, R53 ;  /* 0x0000001034547819 */ /* 0x000fe20000001235 */
[----:B------:R-:W-:Y:S01]  /*19d50*/  HADD2.F32 R39, -RZ, R44.H0_H0 ;  /* 0x2000002cff277230 */ /* 0x000fe20000004100 */
[--C-:B------:R-:W-:Y:S01]  /*19d60*/  SHF.R.U64 R90, R44, 0x10, R45.reuse ;  /* 0x000000102c5a7819 */ /* 0x100fe2000000122d */
[----:B------:R-:W-:Y:S01]  /*19d70*/  FMUL.FTZ R36, R87, R36 ;  /* 0x0000002457247220 */ /* 0x000fe20000410000 */
[----:B------:R-:W-:Y:S01]  /*19d80*/  FADD.FTZ R38, R17, -R88 ;  /* 0x8000005811267221 */ /* 0x000fe20000010000 */
[----:B------:R-:W-:Y:S01]  /*19d90*/  HADD2.F32 R84, -RZ, R84.H0_H0 ;  /* 0x20000054ff547230 */ /* 0x000fe20000004100 */
[----:B------:R-:W-:Y:S01]  /*19da0*/  SHF.R.U32.HI R92, RZ, 0x10, R45 ;  /* 0x00000010ff5c7819 */ /* 0x000fe2000001162d */
[----:B------:R-:W-:Y:S01]  /*19db0*/  FFMA.FTZ R36, R36, R37, R39 ;  /* 0x0000002524247223 */ /* 0x000fe20000010027 */
[----:B------:R-:W-:-:S02]  /*19dc0*/  HADD2.F32 R90, -RZ, R90.H0_H0 ;  /* 0x2000005aff5a7230 */ /* 0x000fc40000004100 */
[----:B------:R-:W-:Y:S01]  /*19dd0*/  FMUL.FTZ R37, R87, R38 ;  /* 0x0000002657257220 */ /* 0x000fe20000410000 */
[----:B------:R-:W-:Y:S01]  /*19de0*/  FADD.FTZ R38, R18, -R88 ;  /* 0x8000005812267221 */ /* 0x000fe20000010000 */
[----:B------:R-:W-:Y:S02]  /*19df0*/  HADD2.F32 R39, -RZ, R97.H0_H0 ;  /* 0x20000061ff277230 */ /* 0x000fe40000004100 */
[----:B------:R-:W-:Y:S01]  /*19e00*/  FFMA.FTZ R37, R37, R84, R90 ;  /* 0x0000005425257223 */ /* 0x000fe2000001005a */
[----:B------:R-:W-:Y:S02]  /*19e10*/  HADD2.F32 R81, -RZ, R45.H0_H0 ;  /* 0x2000002dff517230 */ /* 0x000fe40000004100 */
[----:B------:R-:W-:Y:S01]  /*19e20*/  FMUL.FTZ R38, R87, R38 ;  /* 0x0000002657267220 */ /* 0x000fe20000410000 */
[----:B------:R-:W-:Y:S01]  /*19e30*/  FADD.FTZ R84, R19, -R88 ;  /* 0x8000005813547221 */ /* 0x000fe20000010000 */
[----:B------:R-:W-:Y:S01]  /*19e40*/  SHF.R.U32.HI R90, RZ, 0x10, R53 ;  /* 0x00000010ff5a7819 */ /* 0x000fe20000011635 */
[----:B------:R-:W-:-:S02]  /*19e50*/  HADD2.F32 R92, -RZ, R92.H0_H0 ;  /* 0x2000005cff5c7230 */ /* 0x000fc40000004100 */
[----:B------:R-:W-:Y:S01]  /*19e60*/  FFMA.FTZ R38, R38, R39, R81 ;  /* 0x0000002726267223 */ /* 0x000fe20000010051 */
[----:B------:R-:W-:Y:S02]  /*19e70*/  FMUL.FTZ R39, R87, R84 ;  /* 0x0000005457277220 */ /* 0x000fe40000410000 */
[----:B------:R-:W0:Y:S01]  /*19e80*/  LDC.64 R84, c[0x0][0x428] ;  /* 0x00010a00ff547b82 */ /* 0x000e220000000a00 */
[----:B------:R-:W-:-:S05]  /*19e90*/  HADD2.F32 R90, -RZ, R90.H0_H0 ;  /* 0x2000005aff5a7230 */ /* 0x000fca0000004100 */
[----:B------:R-:W-:Y:S01]  /*19ea0*/  FFMA.FTZ R39, R39, R90, R92 ;  /* 0x0000005a27277223 */ /* 0x000fe2000001005c */
[----:B0-----:R-:W-:-:S04]  /*19eb0*/  IMAD.WIDE.U32 R84, R78, 0x10, R84 ;  /* 0x000000104e547825 */ /* 0x001fc800078e0054 */
[----:B------:R-:W-:Y:S01]  /*19ec0*/  VIADD R78, R78, 0x100 ;  /* 0x000001004e4e7836 */ /* 0x000fe20000000000 */
[----:B------:R2:W-:Y:S06]  /*19ed0*/  STG.E.128 desc[UR6][R84.64], R36 ;  /* 0x0000002454007986 */ /* 0x0005ec000c101d06 */
.L_x_11973:
[----:B------:R-:W-:Y:S05]  /*19ee0*/  BSYNC.RECONVERGENT B0 ;  /* 0x0000000000007941 */ /* 0x000fea0003800200 */
.L_x_11972:
[----:B------:R-:W-:Y:S01]  /*19ef0*/  ISETP.NE.AND P0, PT, R82, RZ, PT ;  /* 0x000000ff5200720c */ /* 0x000fe20003f05270 */
[----:B------:R-:W-:-:S12]  /*19f00*/  BSSY.RECONVERGENT B0, `(.L_x_11974) ;  /* 0x000001e000007945 */ /* 0x000fd80003800200 */
[----:B------:R-:W-:Y:S05]  /*19f10*/  @!P0 BRA `(.L_x_11975) ;  /* 0x0000000000708947 */ /* 0x000fea0003800000 */
[--C-:B012---:R-:W-:Y:S01]  /*19f20*/  FADD.FTZ R36, R20, -R88.reuse ;  /* 0x8000005814247221 */ /* 0x107fe20000010000 */
        /* <DEDUP_REMOVED lines=14> */
[----:B------:R-:W-:Y:S01]  /*1a010*/  HADD2.F32 R81, -RZ, R43.H0_H0 ;  /* 0x2000002bff517230 */ /* 0x000fe20000004100 */
[----:B------:R-:W-:Y:S01]  /*1a020*/  SHF.R.U32.HI R84, RZ, 0x10, R51 ;  /* 0x00000010ff547819 */ /* 0x000fe20000011633 */
[----:B------:R-:W-:Y:S01]  /*1a030*/  FMUL.FTZ R38, R87, R38 ;  /* 0x0000002657267220 */ /* 0x000fe20000410000 */
[----:B------:R-:W-:Y:S01]  /*1a040*/  FADD.FTZ R82, R23, -R88 ;  /* 0x8000005817527221 */ /* 0x000fe20000010000 */
[----:B------:R-:W-:Y:S02]  /*1a050*/  HADD2.F32 R90, -RZ, R90.H0_H0 ;  /* 0x2000005aff5a7230 */ /* 0x000fe40000004100 */
[----:B------:R-:W-:Y:S01]  /*1a060*/  FFMA.FTZ R38, R38, R39, R81 ;  /* 0x0000002726267223 */ /* 0x000fe20000010051 */
[----:B------:R-:W-:-:S02]  /*1a070*/  HADD2.F32 R84, -RZ, R84.H0_H0 ;  /* 0x20000054ff547230 */ /* 0x000fc40000004100 */
[----:B------:R-:W-:-:S04]  /*1a080*/  FMUL.FTZ R39, R87, R82 ;  /* 0x0000005257277220 */ /* 0x000fc80000410000 */
[----:B------:R-:W-:Y:S02]  /*1a090*/  FFMA.FTZ R39, R39, R84, R90 ;  /* 0x0000005427277223 */ /* 0x000fe4000001005a */
[----:B------:R-:W0:Y:S02]  /*1a0a0*/  LDC.64 R84, c[0x0][0x428] ;  /* 0x00010a00ff547b82 */ /* 0x000e240000000a00 */
[C---:B0-----:R-:W-:Y:S01]  /*1a0b0*/  IMAD.WIDE.U32 R84, R78.reuse, 0x10, R84 ;  /* 0x000000104e547825 */ /* 0x041fe200078e0054 */
[----:B------:R-:W-:-:S04]  /*1a0c0*/  IADD3 R78, PT, PT, R78, 0x100, RZ ;  /* 0x000001004e4e7810 */ /* 0x000fc80007ffe0ff */
[----:B------:R3:W-:Y:S03]  /*1a0d0*/  STG.E.128 desc[UR6][R84.64], R36 ;  /* 0x0000002454007986 */ /* 0x0007e6000c101d06 */
.L_x_11975:
[----:B------:R-:W-:Y:S05]  /*1a0e0*/  BSYNC.RECONVERGENT B0 ;  /* 0x0000000000007941 */ /* 0x000fea0003800200 */
.L_x_11974:
[----:B------:R-:W-:Y:S01]  /*1a0f0*/  ISETP.NE.AND P0, PT, R83, RZ, PT ;  /* 0x000000ff5300720c */ /* 0x000fe20003f05270 */
[----:B------:R-:W-:-:S12]  /*1a100*/  BSSY.RECONVERGENT B0, `(.L_x_11976) ;  /* 0x000001d000007945 */ /* 0x000fd80003800200 */
[----:B------:R-:W-:Y:S05]  /*1a110*/  @!P0 BRA `(.L_x_11977) ;  /* 0x00000000006c8947 */ /* 0x000fea0003800000 */
[--C-:B0123--:R-:W-:Y:S01]  /*1a120*/  FADD.FTZ R36, R24, -R88.reuse ;  /* 0x8000005818247221 */ /* 0x10ffe20000010000 */
[----:B------:R-:W-:Y:S02]  /*1a130*/  HADD2.F32 R37, -RZ, R98.H1_H1 ;  /* 0x30000062ff257230 */ /* 0x000fe40000004100 */
[--C-:B------:R-:W-:Y:S01]  /*1a140*/  FADD.FTZ R38, R25, -R88.reuse ;  /* 0x8000005819267221 */ /* 0x100fe20000010000 */
[----:B------:R-:W-:Y:S02]  /*1a150*/  HADD2.F32 R39, -RZ, R40.H0_H0 ;  /* 0x20000028ff277230 */ /* 0x000fe40000004100 */
[C---:B------:R-:W-:Y:S01]  /*1a160*/  FMUL.FTZ R36, R87.reuse, R36 ;  /* 0x0000002457247220 */ /* 0x040fe20000410000 */
[----:B------:R-:W-:Y:S01]  /*1a170*/  SHF.R.U64 R82, R48, 0x10, R49 ;  /* 0x0000001030527819 */ /* 0x000fe20000001231 */
[----:B------:R-:W-:Y:S01]  /*1a180*/  HADD2.F32 R81, -RZ, R41.H0_H0 ;  /* 0x20000029ff517230 */ /* 0x000fe20000004100 */
[----:B------:R-:W-:Y:S01]  /*1a190*/  SHF.R.U64 R84, R40, 0x10, R41 ;  /* 0x0000001028547819 */ /* 0x000fe20000001229 */
[----:B------:R-:W-:Y:S01]  /*1a1a0*/  FFMA.FTZ R36, R36, R37, R39 ;  /* 0x0000002524247223 */ /* 0x000fe20000010027 */
[----:B------:R-:W-:Y:S01]  /*1a1b0*/  FMUL.FTZ R37, R87, R38 ;  /* 0x0000002657257220 */ /* 0x000fe20000410000 */
[----:B------:R-:W-:Y:S01]  /*1a1c0*/  FADD.FTZ R38, R26, -R88 ;  /* 0x800000581a267221 */ /* 0x000fe20000010000 */
[----:B------:R-:W-:-:S02]  /*1a1d0*/  HADD2.F32 R82, -RZ, R82.H0_H0 ;  /* 0x20000052ff527230 */ /* 0x000fc40000004100 */
[----:B------:R-:W-:Y:S02]  /*1a1e0*/  HADD2.F32 R84, -RZ, R84.H0_H0 ;  /* 0x20000054ff547230 */ /* 0x000fe40000004100 */
[----:B------:R-:W-:Y:S01]  /*1a1f0*/  FMUL.FTZ R38, R87, R38 ;  /* 0x0000002657267220 */ /* 0x000fe20000410000 */
[----:B------:R-:W-:Y:S02]  /*1a200*/  HADD2.F32 R39, -RZ, R99.H0_H0 ;  /* 0x20000063ff277230 */ /* 0x000fe40000004100 */
[----:B------:R-:W-:Y:S01]  /*1a210*/  FFMA.FTZ R37, R37, R82, R84 ;  /* 0x0000005225257223 */ /* 0x000fe20000010054 */
[----:B------:R-:W-:Y:S02]  /*1a220*/  FADD.FTZ R82, R27, -R88 ;  /* 0x800000581b527221 */ /* 0x000fe40000010000 */
[----:B------:R-:W-:Y:S01]  /*1a230*/  FFMA.FTZ R38, R38, R39, R81 ;  /* 0x0000002726267223 */ /* 0x000fe20000010051 */
[----:B------:R-:W-:Y:S01]  /*1a240*/  SHF.R.U32.HI R81, RZ, 0x10, R49 ;  /* 0x00000010ff517819 */ /* 0x000fe20000011631 */
[----:B------:R-:W-:-:S02]  /*1a250*/  HADD2.F32 R84, -RZ, R100.H1_H1 ;  /* 0x30000064ff547230 */ /* 0x000fc40000004100 */
[----:B------:R-:W-:Y:S02]  /*1a260*/  FMUL.FTZ R39, R87, R82 ;  /* 0x0000005257277220 */ /* 0x000fe40000410000 */
[----:B------:R-:W-:-:S05]  /*1a270*/  HADD2.F32 R82, -RZ, R81.H0_H0 ;  /* 0x20000051ff527230 */ /* 0x000fca0000004100 */
[----:B------:R-:W-:Y:S02]  /*1a280*/  FFMA.FTZ R39, R39, R82, R84 ;  /* 0x0000005227277223 */ /* 0x000fe40000010054 */
[----:B------:R-:W0:Y:S02]  /*1a290*/  LDC.64 R82, c[0x0][0x428] ;  /* 0x00010a00ff527b82 */ /* 0x000e240000000a00 */
[----:B0-----:R-:W-:-:S04]  /*1a2a0*/  IMAD.WIDE.U32 R82, R78, 0x10, R82 ;  /* 0x000000104e527825 */ /* 0x001fc800078e0052 */
[----:B------:R-:W-:Y:S01]  /*1a2b0*/  VIADD R78, R78, 0x100 ;  /* 0x000001004e4e7836 */ /* 0x000fe20000000000 */
[----:B------:R4:W-:Y:S06]  /*1a2c0*/  STG.E.128 desc[UR6][R82.64], R36 ;  /* 0x0000002452007986 */ /* 0x0009ec000c101d06 */
.L_x_11977:
[----:B------:R-:W-:Y:S05]  /*1a2d0*/  BSYNC.RECONVERGENT B0 ;  /* 0x0000000000007941 */ /* 0x000fea0003800200 */
.L_x_11976:
        /* <DEDUP_REMOVED lines=8> */
[----:B------:R-:W-:Y:S02]  /*1a360*/  HADD2.F32 R82, -RZ, R101.H0_H0 ;  /* 0x20000065ff527230 */ /* 0x000fe40000004100 */
[----:B------:R-:W-:Y:S02]  /*1a370*/  HADD2.F32 R79, -RZ, R3.H0_H0 ;  /* 0x20000003ff4f7230 */ /* 0x000fe40000004100 */
[----:B------:R-:W-:Y:S01]  /*1a380*/  FFMA.FTZ R36, R36, R37, R39 ;  /* 0x0000002524247223 */ /* 0x000fe20000010027 */
[----:B------:R-:W-:Y:S01]  /*1a390*/  FMUL.FTZ R37, R87, R38 ;  /* 0x0000002657257220 */ /* 0x000fe20000410000 */
[----:B------:R-:W-:-:S02]  /*1a3a0*/  HADD2.F32 R38, -RZ, R95.H1_H1 ;  /* 0x3000005fff267230 */ /* 0x000fc40000004100 */
[----:B------:R-:W-:Y:S02]  /*1a3b0*/  HADD2.F32 R39, -RZ, R95.H0_H0 ;  /* 0x2000005fff277230 */ /* 0x000fe40000004100 */
[----:B------:R-:W-:Y:S02]  /*1a3c0*/  HADD2.F32 R84, -RZ, R101.H1_H1 ;  /* 0x30000065ff547230 */ /* 0x000fe40000004100 */
        /* <DEDUP_REMOVED lines=12> */
.L_x_11979:
[----:B------:R-:W-:Y:S05]  /*1a490*/  BSYNC.RECONVERGENT B0 ;  /* 0x0000000000007941 */ /* 0x000fea0003800200 */
.L_x_11978:
[----:B------:R-:W-:Y:S01]  /*1a4a0*/  ISETP.NE.AND P0, PT, R80, RZ, PT ;  /* 0x000000ff5000720c */ /* 0x000fe20003f05270 */
[----:B------:R-:W-:-:S12]  /*1a4b0*/  BSSY.RECONVERGENT B0, `(.L_x_11980) ;  /* 0x0000011000007945 */ /* 0x000fd80003800200 */
[----:B------:R-:W-:Y:S05]  /*1a4c0*/  @!P0 BRA `(.L_x_11981) ;  /* 0x00000000003c8947 */ /* 0x000fea0003800000 */
[--C-:B01234-:R-:W-:Y:S01]  /*1a4d0*/  FADD.FTZ R36, R32, -R88.reuse ;  /* 0x8000005820247221 */ /* 0x11ffe20000010000 */
[--C-:B------:R-:W-:Y:S01]  /*1a4e0*/  FADD.FTZ R38, R33, -R88.reuse ;  /* 0x8000005821267221 */ /* 0x100fe20000010000 */
[--C-:B------:R-:W-:Y:S01]  /*1a4f0*/  FADD.FTZ R80, R34, -R88.reuse ;  /* 0x8000005822507221 */ /* 0x100fe20000010000 */
[----:B------:R-:W-:Y:S01]  /*1a500*/  FADD.FTZ R88, R35, -R88 ;  /* 0x8000005823587221 */ /* 0x000fe20000010000 */
[C---:B------:R-:W-:Y:S01]  /*1a510*/  FMUL.FTZ R39, R87.reuse, R36 ;  /* 0x0000002457277220 */ /* 0x040fe20000410000 */
[C---:B------:R-:W-:Y:S01]  /*1a520*/  FMUL.FTZ R38, R87.reuse, R38 ;  /* 0x0000002657267220 */ /* 0x040fe20000410000 */
[----:B------:R-:W0:Y:S01]  /*1a530*/  LDC.64 R36, c[0x0][0x428] ;  /* 0x00010a00ff247b82 */ /* 0x000e220000000a00 */
[C---:B------:R-:W-:Y:S01]  /*1a540*/  FMUL.FTZ R80, R87.reuse, R80 ;  /* 0x0000005057507220 */ /* 0x040fe20000410000 */
[----:B------:R-:W-:Y:S01]  /*1a550*/  FMUL.FTZ R87, R87, R88 ;  /* 0x0000005857577220 */ /* 0x000fe20000410000 */
[----:B0-----:R-:W-:-:S04]  /*1a560*/  IMAD.WIDE.U32 R78, R78, 0x10, R36 ;  /* 0x000000104e4e7825 */ /* 0x001fc800078e0024 */
[----:B------:R-:W-:Y:S01]  /*1a570*/  FFMA.FTZ R36, R39, R65, R70 ;  /* 0x0000004127247223 */ /* 0x000fe20000010046 */
[----:B------:R-:W-:Y:S01]  /*1a580*/  FFMA.FTZ R37, R38, R62, R61 ;  /* 0x0000003e26257223 */ /* 0x000fe2000001003d */
[----:B------:R-:W-:Y:S01]  /*1a590*/  FFMA.FTZ R38, R80, R64, R69 ;  /* 0x0000004050267223 */ /* 0x000fe20000010045 */
[----:B------:R-:W-:-:S05]  /*1a5a0*/  FFMA.FTZ R39, R87, R63, R60 ;  /* 0x0000003f57277223 */ /* 0x000fca000001003c */
[----:B------:R0:W-:Y:S02]  /*1a5b0*/  STG.E.128 desc[UR6][R78.64], R36 ;  /* 0x000000244e007986 */ /* 0x0001e4000c101d06 */
.L_x_11981:
[----:B------:R-:W-:Y:S05]  /*1a5c0*/  BSYNC.RECONVERGENT B0 ;  /* 0x0000000000007941 */ /* 0x000fea0003800200 */
.L_x_11980:
[----:B------:R-:W-:Y:S02]  /*1a5d0*/  UIADD3 UR20, UPT, UPT, UR20, UR14, URZ ;  /* 0x0000000e14147290 */ /* 0x000fe4000fffe0ff */
[----:B------:R-:W-:Y:S02]  /*1a5e0*/  UPLOP3.LUT UP1, UPT, UPT, UPT, UP1, 0x40, 0x4 ;  /* 0x000000000004789c */ /* 0x000fe40003f2e810 */
[----:B------:R-:W-:-:S09]  /*1a5f0*/  UISETP.GE.AND UP0, UPT, UR20, UR15, UPT ;  /* 0x0000000f1400728c */ /* 0x000fd2000bf06270 */
[----:B------:R-:W-:Y:S05]  /*1a600*/  BRA.U !UP0, `(.L_x_11982) ;  /* 0xfffffe6908c07547 */ /* 0x000fea000b83ffff */
[----:B------:R-:W-:Y:S05]  /*1a610*/  EXIT ;  /* 0x000000000000794d */ /* 0x000fea0003800000 */
.L_x_11983:
        /* <DEDUP_REMOVED lines=14> */
.L_x_13734:


//--------------------- .text._ZN10layer_norm31ln_parallel_residual_fwd_kernelINS_13Kernel_traitsI6__halfffffjLj6144ELj1ELj1ELj8ELj16ENS_18Kernel_traits_baseILj6144ES2_ffffjLj256EEEEELb1ELb1ELb1EEEvNS_9FwdParamsE --------------------------
	.section	.text._ZN10layer_norm31ln_parallel_residual_fwd_kernelINS_13Kernel_traitsI6__halfffffjLj6144ELj1ELj1ELj8ELj16ENS_18Kernel_traits_baseILj6144ES2_ffffjLj256EEEEELb1ELb1ELb1EEEvNS_9FwdParamsE,"ax",@progbits
	.align	128
        .global         _ZN10layer_norm31ln_parallel_residual_fwd_kernelINS_13Kernel_traitsI6__halfffffjLj6144ELj1ELj1ELj8ELj16ENS_18Kernel_traits_baseILj6144ES2_ffffjLj256EEEEELb1ELb1ELb1EEEvNS_9FwdParamsE
        .type           _ZN10layer_norm31ln_parallel_residual_fwd_kernelINS_13Kernel_traitsI6__halfffffjLj6144ELj1ELj1ELj8ELj16ENS_18Kernel_traits_baseILj6144ES2_ffffjLj256EEEEELb1ELb1ELb1EEEvNS_9FwdParamsE,@function
        .size           _ZN10layer_norm31ln_parallel_residual_fwd_kernelINS_13Kernel_traitsI6__halfffffjLj6144ELj1ELj1ELj8ELj16ENS_18Kernel_traits_baseILj6144ES2_ffffjLj256EEEEELb1ELb1ELb1EEEvNS_9FwdParamsE,(.L_x_13735 - _ZN10layer_norm31ln_parallel_residual_fwd_kernelINS_13Kernel_traitsI6__halfffffjLj6144ELj1ELj1ELj8ELj16ENS_18Kernel_traits_baseILj6144ES2_ffffjLj256EEEEELb1ELb1ELb1EEEvNS_9FwdParamsE)
        .other          _ZN10layer_norm31ln_parallel_residual_fwd_kernelINS_13Kernel_traitsI6__halfffffjLj6144ELj1ELj1ELj8ELj16ENS_18Kernel_traits_baseILj6144ES2_ffffjLj256EEEEELb1ELb1ELb1EEEvNS_9FwdParamsE,@"STO_CUDA_ENTRY STV_DEFAULT"
_ZN10layer_norm31ln_parallel_residual_fwd_kernelINS_13Kernel_traitsI6__halfffffjLj6144ELj1ELj1ELj8ELj16ENS_18Kernel_traits_baseILj6144ES2_ffffjLj256EEEEELb1ELb1ELb1EEEvNS_9FwdParamsE:
.text._ZN10layer_norm31ln_parallel_residual_fwd_kernelINS_13Kernel_traitsI6__halfffffjLj6144ELj1ELj1ELj8ELj16ENS_18Kernel_traits_baseILj6144ES2_ffffjLj256EEEEELb1ELb1ELb1EEEvNS_9FwdParamsE:
[----:B------:R-:W-:Y:S01]  /*0000*/  LDC R1, c[0x0][0x37c] ;  /* 0x0000df00ff017b82 */ /* 0x000fe20000000800 */
[----:B------:R-:W0:Y:S01]  /*0010*/  LDCU.64 UR4, c[0x0][0x438] ;  /* 0x00008700ff0477ac */ /* 0x000e220008000a00 */
[----:B------:R-:W1:Y:S06]  /*0020*/  S2R R97, SR_TID.X ;  /* 0x0000000000617919 */ /* 0x000e6c0000002100 */
[----:B------:R-:W1:Y:S01]  /*0030*/  LDC.64 R4, c[0x0][0x3d0] ;  /* 0x0000f400ff047b82 */ /* 0x000e620000000a00 */
[----:B------:R-:W2:Y:S01]  /*0040*/  LDCU.64 UR10, c[0x0][0x358] ;  /* 0x00006b00ff0a77ac */ /* 0x000ea20008000a00 */
[----:B0-----:R-:W-:Y:S01]  /*0050*/  ISETP.NE.U32.AND P0, PT, RZ, UR4, PT ;  /* 0x00000004ff007c0c */ /* 0x001fe2000bf05070 */
[----:B------:R-:W0:Y:S03]  /*0060*/  LDCU.U8 UR4, c[0x0][0x464] ;  /* 0x00008c80ff0477ac */ /* 0x000e260008000000 */
[----:B------:R-:W-:-:S02]  /*0070*/  ISETP.NE.AND.EX P0, PT, RZ, UR5, PT, P0 ;  /* 0x00000005ff007c0c */ /* 0x000fc4000bf05300 */
[----:B------:R-:W3:Y:S01]  /*0080*/  LDC R94, c[0x0][0x458] ;  /* 0x00011600ff5e7b82 */ /* 0x000ee20000000800 */
[----:B------:R-:W4:Y:S10]  /*0090*/  LDCU.64 UR8, c[0x0][0x450] ;  /* 0x00008a00ff0877ac */ /* 0x000f340008000a00 */
[C---:B-1----:R-:W-:Y:S01]  /*00a0*/  @P0 IMAD.WIDE.U32 R2, R97.reuse, 0x8, R4 ;  /* 0x0000000861020825 */ /* 0x042fe200078e0004 */
[----:B------:R-:W1:Y:S04]  /*00b0*/  @P0 LDC.64 R26, c[0x0][0x438] ;  /* 0x00010e00ff1a0b82 */ /* 0x000e680000000a00 */
[----:B--2---:R-:W5:Y:S04]  /*00c0*/  @P0 LDG.E.64 R10, desc[UR10][R2.64] ;  /* 0x0000000a020a0981 */ /* 0x004f68000c1e1b00 */
[----:B------:R-:W5:Y:S01]  /*00d0*/  @P0 LDG.E.64 R14, desc[UR10][R2.64+0x800] ;  /* 0x0008000a020e0981 */ /* 0x000f62000c1e1b00 */
[----:B------:R-:W3:Y:S03]  /*00e0*/  LDC R95, c[0x0][0x45c] ;  /* 0x00011700ff5f7b82 */ /* 0x000ee60000000800 */
[----:B------:R-:W5:Y:S04]  /*00f0*/  @P0 LDG.E.64 R12, desc[UR10][R2.64+0x1000] ;  /* 0x0010000a020c0981 */ /* 0x000f68000c1e1b00 */
[----:B------:R-:W5:Y:S04]  /*0100*/  @P0 LDG.E.64 R8, desc[UR10][R2.64+0x1800] ;  /* 0x0018000a02080981 */ /* 0x000f68000c1e1b00 */
[----:B------:R-:W5:Y:S04]  /*0110*/  @P0 LDG.E.64 R6, desc[UR10][R2.64+0x2000] ;  /* 0x0020000a02060981 */ /* 0x000f68000c1e1b00 */
[----:B------:R-:W5:Y:S01]  /*0120*/  @P0 LDG.E.64 R18, desc[UR10][R2.64+0x2800] ;  /* 0x0028000a02120981 */ /* 0x000f62000c1e1b00 */
[----:B0-----:R-:W-:Y:S01]  /*0130*/  ISETP.NE.AND P1, PT, RZ, UR4, PT ;  /* 0x00000004ff007c0c */ /* 0x001fe2000bf25270 */
[----:B----4-:R-:W-:Y:S01]  /*0140*/  IMAD.U32 R22, RZ, RZ, UR8 ;  /* 0x00000008ff167e24 */ /* 0x010fe2000f8e00ff */
[----:B------:R-:W0:Y:S01]  /*0150*/  S2UR UR18, SR_CTAID.X ;  /* 0x00000000001279c3 */ /* 0x000e220000002500 */
[----:B------:R-:W-:Y:S01]  /*0160*/  IMAD.U32 R23, RZ, RZ, UR9 ;  /* 0x00000009ff177e24 */ /* 0x000fe2000f8e00ff */
[----:B------:R-:W0:Y:S01]  /*0170*/  LDCU UR4, c[0x0][0x384] ;  /* 0x00007080ff0477ac */ /* 0x000e220008000800 */
[----:B-1----:R-:W-:-:S04]  /*0180*/  @P0 IMAD.WIDE.U32 R26, R97, 0x8, R26 ;  /* 0x00000008611a0825 */ /* 0x002fc800078e001a */
[----:B------:R-:W-:Y:S01]  /*0190*/  @!P0 IMAD.WIDE.U32 R28, R97, 0x8, R4 ;  /* 0x00000008611c8825 */ /* 0x000fe200078e0004 */
[----:B------:R-:W5:Y:S04]  /*01a0*/  @P0 LDG.E.64 R80, desc[UR10][R26.64] ;  /* 0x0000000a1a500981 */ /* 0x000f68000c1e1b00 */
[----:B---3--:R-:W5:Y:S04]  /*01b0*/  @P1 LDG.E.64 R24, desc[UR10][R94.64] ;  /* 0x0000000a5e181981 */ /* 0x008f68000c1e1b00 */
[----:B------:R-:W5:Y:S04]  /*01c0*/  @P1 LDG.E.64 R22, desc[UR10][R22.64] ;  /* 0x0000000a16161981 */ /* 0x000f68000c1e1b00 */
[----:B------:R-:W5:Y:S04]  /*01d0*/  @P0 LDG.E.64 R20, desc[UR10][R26.64+0x800] ;  /* 0x0008000a1a140981 */ /* 0x000f68000c1e1b00 */
[----:B------:R-:W5:Y:S04]  /*01e0*/  @P0 LDG.E.64 R16, desc[UR10][R26.64+0x1000] ;  /* 0x0010000a1a100981 */ /* 0x000f68000c1e1b00 */
[----:B------:R-:W5:Y:S04]  /*01f0*/  @P0 LDG.E.64 R4, desc[UR10][R26.64+0x1800] ;  /* 0x0018000a1a040981 */ /* 0x000f68000c1e1b00 */
[----:B------:R-:W5:Y:S04]  /*0200*/  @P0 LDG.E.64 R2, desc[UR10][R26.64+0x2000] ;  /* 0x0020000a1a020981 */ /* 0x000f68000c1e1b00 */
[----:B------:R-:W5:Y:S01]  /*0210*/  @P0 LDG.E.64 R66, desc[UR10][R26.64+0x2800] ;  /* 0x0028000a1a420981 */ /* 0x000f62000c1e1b00 */
[----:B0-----:R-:W-:-:S06]  /*0220*/  UISETP.GE.AND UP0, UPT, UR18, UR4, UPT ;  /* 0x000000041200728c */ /* 0x001fcc000bf06270 */
[----:B------:R-:W-:Y:S01]  /*0230*/  PLOP3.LUT P2, PT, PT, PT, UP0, 0x80, 0x8 ;  /* 0x000000000008781c */ /* 0x000fe20003f4f008 */
[----:B------:R-:W5:Y:S04]  /*0240*/  @!P0 LDG.E.64 R10, desc[UR10][R28.64] ;  /* 0x0000000a1c0a8981 */ /* 0x000f68000c1e1b00 */
[----:B------:R-:W5:Y:S04]  /*0250*/  @!P0 LDG.E.64 R14, desc[UR10][R28.64+0x800] ;  /* 0x0008000a1c0e8981 */ /* 0x000f68000c1e1b00 */
[----:B------:R-:W5:Y:S04]  /*0260*/  @!P0 LDG.E.64 R12, desc[UR10][R28.64+0x1000] ;  /* 0x0010000a1c0c8981 */ /* 0x000f68000c1e1b00 */
[----:B------:R-:W5:Y:S04]  /*0270*/  @!P0 LDG.E.64 R8, desc[UR10][R28.64+0x1800] ;  /* 0x0018000a1c088981 */ /* 0x000f68000c1e1b00 */
[----:B------:R-:W5:Y:S04]  /*0280*/  @!P0 LDG.E.64 R6, desc[UR10][R28.64+0x2000] ;  /* 0x0020000a1c068981 */ /* 0x000f68000c1e1b00 */
[----:B------:R0:W5:Y:S02]  /*0290*/  @!P0 LDG.E.64 R18, desc[UR10][R28.64+0x2800] ;  /* 0x0028000a1c128981 */ /* 0x000164000c1e1b00 */
[----:B0-----:R-:W0:Y:S01]  /*02a0*/  @P1 LDC R29, c[0x0][0x460] ;  /* 0x00011800ff1d1b82 */ /* 0x001e220000000800 */
[----:B------:R-:W-:Y:S05]  /*02b0*/  @P2 EXIT ;  /* 0x000000000000294d */ /* 0x000fea0003800000 */
[----:B------:R-:W1:Y:S01]  /*02c0*/  LDC R0, c[0x0][0x360] ;  /* 0x0000d800ff007b82 */ /* 0x000e620000000800 */
[----:B0----5:R-:W-:Y:S01]  /*02d0*/  @P1 IADD3 R94, P2, PT, R24, R29, RZ ;  /* 0x0000001d185e1210 */ /* 0x021fe20007f5e0ff */
[----:B------:R-:W0:Y:S01]  /*02e0*/  LDCU.64 UR4, c[0x0][0x398] ;  /* 0x00007300ff0477ac */ /* 0x000e220008000a00 */
[----:B------:R-:W-:Y:S02]  /*02f0*/  @P1 R2UR UR8, R22 ;  /* 0x00000000160812ca */ /* 0x000fe400000e0000 */
[----:B------:R-:W-:Y:S02]  /*0300*/  @!P0 CS2R R4, SRZ ;  /* 0x0000000000048805 */ /* 0x000fe4000001ff00 */
[----:B------:R-:W-:Y:S02]  /*0310*/  @P1 IADD3.X R95, PT, PT, RZ, R25, RZ, P2, !PT ;  /* 0x00000019ff5f1210 */ /* 0x000fe400017fe4ff */
[----:B------:R-:W-:Y:S02]  /*0320*/  @!P0 CS2R R2, SRZ ;  /* 0x0000000000028805 */ /* 0x000fe4000001ff00 */
[----:B------:R-:W-:-:S02]  /*0330*/  @P1 R2UR UR9, R23 ;  /* 0x00000000170912ca */ /* 0x000fc400000e0000 */
[----:B------:R-:W-:Y:S02]  /*0340*/  @!P0 CS2R R80, SRZ ;  /* 0x0000000000508805 */ /* 0x000fe4000001ff00 */
[--C-:B------:R-:W-:Y:S02]  /*0350*/  SHF.R.U64 R92, R94, 0x2, R95.reuse ;  /* 0x000000025e5c7819 */ /* 0x100fe4000000125f */
[----:B------:R-:W-:Y:S02]  /*0360*/  @!P0 CS2R R20, SRZ ;  /* 0x0000000000148805 */ /* 0x000fe4000001ff00 */
[----:B------:R-:W-:Y:S02]  /*0370*/  SHF.R.U32.HI R91, RZ, 0x2, R95 ;  /* 0x00000002ff5b7819 */ /* 0x000fe4000001165f */
[----:B------:R-:W-:Y:S02]  /*0380*/  @!P0 CS2R R16, SRZ ;  /* 0x0000000000108805 */ /* 0x000fe4000001ff00 */
[----:B------:R-:W-:Y:S01]  /*0390*/  @!P0 CS2R R66, SRZ ;  /* 0x0000000000428805 */ /* 0x000fe2000001ff00 */
[----:B------:R-:W-:Y:S01]  /*03a0*/  IMAD.HI.U32 R22, R92, -0x2daee0ad, RZ ;  /* 0xd2511f535c167827 */ /* 0x000fe200078e00ff */
[----:B------:R-:W-:Y:S01]  /*03b0*/  MOV R64, R14 ;  /* 0x0000000e00407202 */ /* 0x000fe20000000f00 */
[----:B------:R-:W-:Y:S01]  /*03c0*/  UIADD3 UR21, UPT, UPT, UR8, -0x61c88647, URZ ;  /* 0x9e3779b908157890 */ /* 0x000fe2000fffe0ff */
[----:B------:R-:W-:Y:S01]  /*03d0*/  SHF.R.U64 R61, R14, 0x10, R15 ;  /* 0x000000100e3d7819 */ /* 0x000fe2000000120f */
[----:B------:R-:W-:Y:S01]  /*03e0*/  IMAD R26, R92, -0x2daee0ad, RZ ;  /* 0xd2511f535c1a7824 */ /* 0x000fe200078e02ff */
[----:B------:R-:W-:Y:S01]  /*03f0*/  UIADD3 UR23, UPT, UPT, UR8, 0x3c6ef372, URZ ;  /* 0x3c6ef37208177890 */ /* 0x000fe2000fffe0ff */
[----:B------:R-:W-:Y:S01]  /*0400*/  LOP3.LUT R22, R22, UR9, RZ, 0x3c, !PT ;  /* 0x0000000916167c12 */ /* 0x000fe2000f8e3cff */
[----:B------:R-:W-:Y:S01]  /*0410*/  UIADD3 UR22, UPT, UPT, UR9, -0x4498517b, URZ ;  /* 0xbb67ae8509167890 */ /* 0x000fe2000fffe0ff */
[----:B------:R-:W-:Y:S01]  /*0420*/  IMAD.MOV.U32 R83, RZ, RZ, R10 ;  /* 0x000000ffff537224 */ /* 0x000fe200078e000a */
[----:B------:R-:W-:Y:S01]  /*0430*/  UIADD3 UR24, UPT, UPT, UR9, 0x76cf5d0a, URZ ;  /* 0x76cf5d0a09187890 */ /* 0x000fe2000fffe0ff */
[----:B-1----:R-:W-:Y:S01]  /*0440*/  IMAD R93, R0, UR18, R97 ;  /* 0x00000012005d7c24 */ /* 0x002fe2000f8e0261 */
[----:B------:R-:W-:Y:S01]  /*0450*/  UIADD3 UR25, UPT, UPT, UR8, -0x255992d5, URZ ;  /* 0xdaa66d2b08197890 */ /* 0x000fe2000fffe0ff */
[C---:B------:R-:W-:Y:S01]  /*0460*/  IMAD.HI.U32 R23, R22.reuse, -0x326172a9, RZ ;  /* 0xcd9e8d5716177827 */ /* 0x040fe200078e00ff */
[----:B------:R-:W-:Y:S01]  /*0470*/  UIADD3 UR26, UPT, UPT, UR9, 0x32370b8f, URZ ;  /* 0x32370b8f091a7890 */ /* 0x000fe2000fffe0ff */
[----:B------:R-:W-:Y:S01]  /*0480*/  MOV R30, R6 ;  /* 0x00000006001e7202 */ /* 0x000fe20000000f00 */
[----:B------:R-:W-:Y:S01]  /*0490*/  UIADD3 UR27, UPT, UPT, UR8, 0x78dde6e4, URZ ;  /* 0x78dde6e4081b7890 */ /* 0x000fe2000fffe0ff */
[C---:B------:R-:W-:Y:S01]  /*04a0*/  IMAD.HI.U32 R0, R93.reuse, -0x326172a9, RZ ;  /* 0xcd9e8d575d007827 */ /* 0x040fe200078e00ff */
[----:B------:R-:W-:Y:S01]  /*04b0*/  UIADD3 UR28, UPT, UPT, UR9, -0x126145ec, URZ ;  /* 0xed9eba14091c7890 */ /* 0x000fe2000fffe0ff */
[----:B------:R-:W-:Y:S01]  /*04c0*/  SHF.R.U32.HI R62, RZ, 0x10, R15 ;  /* 0x00000010ff3e7819 */ /* 0x000fe2000001160f */
[----:B------:R-:W-:Y:S01]  /*04d0*/  UIADD3 UR29, UPT, UPT, UR8, 0x1715609d, URZ ;  /* 0x1715609d081d7890 */ /* 0x000fe2000fffe0ff */
[----:B------:R-:W-:Y:S01]  /*04e0*/  IMAD R24, R93, -0x326172a9, RZ ;  /* 0xcd9e8d575d187824 */ /* 0x000fe200078e02ff */
[----:B------:R-:W-:Y:S01]  /*04f0*/  LOP3.LUT R0, R91, UR8, R0, 0x96, !PT ;  /* 0x000000085b007c12 */ /* 0x000fe2000f8e9600 */
[----:B------:R-:W-:Y:S01]  /*0500*/  IMAD R27, R22, -0x326172a9, RZ ;  /* 0xcd9e8d57161b7824 */ /* 0x000fe200078e02ff */
[----:B------:R-:W-:Y:S01]  /*0510*/  UIADD3 UR30, UPT, UPT, UR9, -0x56f99767, URZ ;  /* 0xa9066899091e7890 */ /* 0x000fe2000fffe0ff */
[----:B------:R-:W-:Y:S01]  /*0520*/  IMAD.MOV.U32 R56, RZ, RZ, R8 ;  /* 0x000000ffff387224 */ /* 0x000fe200078e0008 */
[----:B------:R-:W-:Y:S01]  /*0530*/  LOP3.LUT R23, R24, UR21, R23, 0x96, !PT ;  /* 0x0000001518177c12 */ /* 0x000fe2000f8e9617 */
[C---:B------:R-:W-:Y:S01]  /*0540*/  IMAD.HI.U32 R25, R0.reuse, -0x2daee0ad, RZ ;  /* 0xd2511f5300197827 */ /* 0x040fe200078e00ff */
[----:B------:R-:W-:Y:S01]  /*0550*/  UIADD3 UR31, UPT, UPT, UR8, -0x4ab325aa, URZ ;  /* 0xb54cda56081f7890 */ /* 0x000fe2000fffe0ff */
[----:B------:R-:W-:Y:S01]  /*0560*/  MOV R59, R13 ;  /* 0x0000000d003b7202 */ /* 0x000fe20000000f00 */
[----:B------:R-:W-:Y:S01]  /*0570*/  UIADD3 UR32, UPT, UPT, UR9, 0x646e171e, URZ ;  /* 0x646e171e09207890 */ /* 0x000fe2000fffe0ff */
[----:B------:R-:W-:Y:S01]  /*0580*/  IMAD R29, R0, -0x2daee0ad, RZ ;  /* 0xd2511f53001d7824 */ /* 0x000fe200078e02ff */
[----:B------:R-:W-:Y:S01]  /*0590*/  LOP3.LUT R25, R26, UR22, R25, 0x96, !PT ;  /* 0x000000161a197c12 */ /* 0x000fe2000f8e9619 */
[----:B------:R-:W-:Y:S01]  /*05a0*/  IMAD.HI.U32 R24, R23, -0x2daee0ad, RZ ;  /* 0xd2511f5317187827 */ /* 0x000fe200078e00ff */
[----:B------:R-:W-:Y:S01]  /*05b0*/  UIADD3 UR33, UPT, UPT, UR8, 0x5384540f, URZ ;  /* 0x5384540f08217890 */ /* 0x000fe2000fffe0ff */
[----:B------:R-:W-:Y:S01]  /*05c0*/  SHF.R.U64 R57, R12, 0x10, R13 ;  /* 0x000000100c397819 */ /* 0x000fe2000000120d */
[----:B------:R-:W-:Y:S01]  /*05d0*/  UIADD3 UR34, UPT, UPT, UR9, 0x1fd5c5a3, URZ ;  /* 0x1fd5c5a309227890 */ /* 0x000fe2000fffe0ff */
[----:B------:R-:W-:Y:S01]  /*05e0*/  IMAD.HI.U32 R0, R25, -0x326172a9, RZ ;  /* 0xcd9e8d5719007827 */ /* 0x000fe200078e00ff */
[----:B------:R-:W-:Y:S01]  /*05f0*/  LOP3.LUT R24, R29, UR24, R24, 0x96, !PT ;  /* 0x000000181d187c12 */ /* 0x000fe2000f8e9618 */
[----:B------:R-:W-:Y:S01]  /*0600*/  UIADD3 UR35, UPT, UPT, UR8, -0xe443238, URZ ;  /* 0xf1bbcdc808237890 */ /* 0x000fe2000fffe0ff */
[----:B------:R-:W-:Y:S01]  /*0610*/  SHF.R.U64 R29, R10, 0x10, R11 ;  /* 0x000000100a1d7819 */ /* 0x000fe2000000120b */
[----:B------:R-:W-:Y:S01]  /*0620*/  IMAD R26, R23, -0x2daee0ad, RZ ;  /* 0xd2511f53171a7824 */ /* 0x000fe200078e02ff */
[----:B------:R-:W-:Y:S01]  /*0630*/  LOP3.LUT R0, R27, UR23, R0, 0x96, !PT ;  /* 0x000000171b007c12 */ /* 0x000fe2000f8e9600 */
[----:B------:R-:W-:Y:S01]  /*0640*/  IMAD R25, R25, -0x326172a9, RZ ;  /* 0xcd9e8d5719197824 */ /* 0x000fe200078e02ff */
[----:B------:R-:W-:Y:S01]  /*0650*/  UIADD3 UR36, UPT, UPT, UR9, -0x24c28bd8, URZ ;  /* 0xdb3d742809247890 */ /* 0x000fe2000fffe0ff */
[----:B------:R-:W-:Y:S01]  /*0660*/  IMAD.HI.U32 R22, R24, -0x326172a9, RZ ;  /* 0xcd9e8d5718167827 */ /* 0x000fe200078e00ff */
[----:B------:R-:W-:Y:S01]  /*0670*/  UIADD3 UR37, UPT, UPT, UR8, -0x700cb87f, URZ ;  /* 0x8ff3478108257890 */ /* 0x000fe2000fffe0ff */
[----:B------:R-:W-:Y:S01]  /*0680*/  SHF.R.U64 R10, R8, 0x10, R9 ;  /* 0x00000010080a7819 */ /* 0x000fe20000001209 */
[----:B------:R-:W-:Y:S01]  /*0690*/  UIADD3 UR38, UPT, UPT, UR9, -0x695add53, URZ ;  /* 0x96a522ad09267890 */ /* 0x000fe2000fffe0ff */
[----:B------:R-:W-:Y:S01]  /*06a0*/  IMAD.HI.U32 R23, R0, -0x2daee0ad, RZ ;  /* 0xd2511f5300177827 */ /* 0x000fe200078e00ff */
[----:B------:R-:W-:Y:S01]  /*06b0*/  LOP3.LUT R22, R25, UR25, R22, 0x96, !PT ;  /* 0x0000001919167c12 */ /* 0x000fe2000f8e9616 */
[----:B0-----:R-:W-:Y:S01]  /*06c0*/  UISETP.NE.U32.AND UP0, UPT, UR4, URZ, UPT ;  /* 0x000000ff0400728c */ /* 0x001fe2000bf05070 */
[----:B------:R-:W-:Y:S01]  /*06d0*/  SHF.R.U64 R8, R6, 0x10, R7 ;  /* 0x0000001006087819 */ /* 0x000fe20000001207 */
[----:B------:R-:W-:Y:S01]  /*06e0*/  IMAD R27, R0, -0x2daee0ad, RZ ;  /* 0xd2511f53001b7824 */ /* 0x000fe200078e02ff */
[----:B------:R-:W-:Y:S01]  /*06f0*/  LOP3.LUT R23, R26, UR26, R23, 0x96, !PT ;  /* 0x0000001a1a177c12 */ /* 0x000fe2000f8e9617 */
[----:B------:R-:W-:Y:S01]  /*0700*/  IMAD.HI.U32 R26, R22, -0x2daee0ad, RZ ;  /* 0xd2511f53161a7827 */ /* 0x000fe200078e00ff */
[----:B------:R-:W-:Y:S01]  /*0710*/  SHF.R.U32.HI R58, RZ, 0x10, R13 ;  /* 0x00000010ff3a7819 */ /* 0x000fe2000001160d */
[----:B------:R-:W-:Y:S01]  /*0720*/  UISETP.NE.AND.EX UP0, UPT, UR5, URZ, UPT, UP0 ;  /* 0x000000ff0500728c */ /* 0x000fe2000bf05300 */
[----:B------:R-:W-:Y:S01]  /*0730*/  SHF.R.U32.HI R6, RZ, 0x10, R7 ;  /* 0x00000010ff067819 */ /* 0x000fe20000011607 */
[----:B------:R-:W-:Y:S01]  /*0740*/  IMAD R25, R24, -0x326172a9, RZ ;  /* 0xcd9e8d5718197824 */ /* 0x000fe200078e02ff */
[----:B------:R-:W-:Y:S01]  /*0750*/  LOP3.LUT R26, R27, UR28, R26, 0x96, !PT ;  /* 0x0000001c1b1a7c12 */ /* 0x000fe2000f8e961a */
[C---:B------:R-:W-:Y:S01]  /*0760*/  IMAD.HI.U32 R0, R23.reuse, -0x326172a9, RZ ;  /* 0xcd9e8d5717007827 */ /* 0x040fe200078e00ff */
[----:B------:R-:W-:Y:S01]  /*0770*/  MOV R33, R19 ;  /* 0x0000001300217202 */ /* 0x000fe20000000f00 */
[----:B------:R-:W-:Y:S01]  /*0780*/  UPLOP3.LUT UP1, UPT, UPT, UPT, UPT, 0x40, 0x4 ;  /* 0x000000000004789c */ /* 0x000fe20003f2e870 */
[----:B------:R-:W-:Y:S01]  /*0790*/  SHF.R.U32.HI R13, RZ, 0x10, R19 ;  /* 0x00000010ff0d7819 */ /* 0x000fe20000011613 */
[----:B------:R-:W-:Y:S01]  /*07a0*/  IMAD R24, R23, -0x326172a9, RZ ;  /* 0xcd9e8d5717187824 */ /* 0x000fe200078e02ff */
[----:B------:R-:W-:Y:S01]  /*07b0*/  LOP3.LUT R0, R25, UR27, R0, 0x96, !PT ;  /* 0x0000001b19007c12 */ /* 0x000fe2000f8e9600 */
[----:B------:R-:W-:Y:S01]  /*07c0*/  IMAD R25, R22, -0x2daee0ad, RZ ;  /* 0xd2511f5316197824 */ /* 0x000fe200078e02ff */
[----:B------:R-:W-:Y:S01]  /*07d0*/  SHF.R.U64 R28, R20, 0x10, R21 ;  /* 0x00000010141c7819 */ /* 0x000fe20000001215 */
[----:B------:R-:W-:Y:S01]  /*07e0*/  IMAD.HI.U32 R23, R26, -0x326172a9, RZ ;  /* 0xcd9e8d571a177827 */ /* 0x000fe200078e00ff */
[----:B------:R-:W-:Y:S01]  /*07f0*/  LOP3.LUT R94, R94, 0x3, RZ, 0xc0, !PT ;  /* 0x000000035e5e7812 */ /* 0x000fe200078ec0ff */
[----:B------:R-:W0:Y:S01]  /*0800*/  LDCU UR6, c[0x0][0x404] ;  /* 0x00008080ff0677ac */ /* 0x000e220008000800 */
[----:B------:R-:W-:Y:S01]  /*0810*/  PLOP3.LUT P0, PT, PT, PT, UP0, 0x80, 0x8 ;  /* 0x000000000008781c */ /* 0x000fe20003f0f008 */
[----:B------:R-:W-:Y:S01]  /*0820*/  IMAD.HI.U32 R22, R0, -0x2daee0ad, RZ ;  /* 0xd2511f5300167827 */ /* 0x000fe200078e00ff */
[----:B------:R-:W-:Y:S01]  /*0830*/  LOP3.LUT R23, R24, UR29, R23, 0x96, !PT ;  /* 0x0000001d18177c12 */ /* 0x000fe2000f8e9617 */
[----:B------:R-:W1:Y:S02]  /*0840*/  LDCU UR7, c[0x0][0x408] ;  /* 0x00008100ff0777ac */ /* 0x000e640008000800 */
[----:B------:R-:W-:Y:S01]  /*0850*/  IMAD R27, R0, -0x2daee0ad, RZ ;  /* 0xd2511f53001b7824 */ /* 0x000fe200078e02ff */
[----:B------:R-:W-:Y:S01]  /*0860*/  LOP3.LUT R22, R25, UR30, R22, 0x96, !PT ;  /* 0x0000001e19167c12 */ /* 0x000fe2000f8e9616 */
[----:B------:R-:W-:Y:S01]  /*0870*/  IMAD.HI.U32 R24, R23, -0x2daee0ad, RZ ;  /* 0xd2511f5317187827 */ /* 0x000fe200078e00ff */
[----:B------:R-:W2:Y:S03]  /*0880*/  LDCU UR19, c[0x0][0x388] ;  /* 0x00007100ff1377ac */ /* 0x000ea60008000800 */
[----:B------:R-:W-:Y:S01]  /*0890*/  IMAD R25, R26, -0x326172a9, RZ ;  /* 0xcd9e8d571a197824 */ /* 0x000fe200078e02ff */
[----:B------:R-:W-:Y:S01]  /*08a0*/  LOP3.LUT R24, R27, UR32, R24, 0x96, !PT ;  /* 0x000000201b187c12 */ /* 0x000fe2000f8e9618 */
[C---:B------:R-:W-:Y:S01]  /*08b0*/  IMAD.HI.U32 R0, R22.reuse, -0x326172a9, RZ ;  /* 0xcd9e8d5716007827 */ /* 0x040fe200078e00ff */
[----:B------:R-:W3:Y:S03]  /*08c0*/  LDCU.U8 UR39, c[0x0][0x410] ;  /* 0x00008200ff2777ac */ /* 0x000ee60008000000 */
[----:B------:R-:W-:Y:S01]  /*08d0*/  IMAD R26, R23, -0x2daee0ad, RZ ;  /* 0xd2511f53171a7824 */ /* 0x000fe200078e02ff */
[----:B------:R-:W-:Y:S01]  /*08e0*/  LOP3.LUT R0, R25, UR31, R0, 0x96, !PT ;  /* 0x0000001f19007c12 */ /* 0x000fe2000f8e9600 */
[----:B------:R-:W-:Y:S01]  /*08f0*/  IMAD R25, R22, -0x326172a9, RZ ;  /* 0xcd9e8d5716197824 */ /* 0x000fe200078e02ff */
[----:B------:R-:W4:Y:S01]  /*0900*/  LDCU UR20, c[0x0][0x400] ;  /* 0x00008000ff1477ac */ /* 0x000f220008000800 */
[----:B------:R-:W-:Y:S01]  /*0910*/  IMAD.HI.U32 R22, R24, -0x326172a9, RZ ;  /* 0xcd9e8d5718167827 */ /* 0x000fe200078e00ff */
[----:B------:R-:W0:Y:S03]  /*0920*/  LDCU.64 UR12, c[0x0][0x398] ;  /* 0x00007300ff0c77ac */ /* 0x000e260008000a00 */
[----:B------:R-:W-:Y:S01]  /*0930*/  IMAD.HI.U32 R23, R0, -0x2daee0ad, RZ ;  /* 0xd2511f5300177827 */ /* 0x000fe200078e00ff */
[----:B------:R-:W-:Y:S01]  /*0940*/  LOP3.LUT R22, R25, UR33, R22, 0x96, !PT ;  /* 0x0000002119167c12 */ /* 0x000fe2000f8e9616 */
[----:B------:R-:W0:Y:S02]  /*0950*/  LDCU.64 UR14, c[0x0][0x3a0] ;  /* 0x00007400ff0e77ac */ /* 0x000e240008000a00 */
[----:B------:R-:W-:Y:S01]  /*0960*/  IMAD R25, R24, -0x326172a9, RZ ;  /* 0xcd9e8d5718197824 */ /* 0x000fe200078e02ff */
[----:B------:R-:W-:Y:S01]  /*0970*/  LOP3.LUT R23, R26, UR34, R23, 0x96, !PT ;  /* 0x000000221a177c12 */ /* 0x000fe2000f8e9617 */
[----:B------:R-:W-:Y:S01]  /*0980*/  IMAD R27, R0, -0x2daee0ad, RZ ;  /* 0xd2511f53001b7824 */ /* 0x000fe200078e02ff */
[----:B------:R-:W-:Y:S01]  /*0990*/  SHF.R.U64 R26, R4, 0x10, R5 ;  /* 0x00000010041a7819 */ /* 0x000fe20000001205 */
[----:B------:R-:W-:Y:S01]  /*09a0*/  IMAD.HI.U32 R88, R22, -0x2daee0ad, RZ ;  /* 0xd2511f5316587827 */ /* 0x000fe200078e00ff */
[----:B------:R-:W-:Y:S01]  /*09b0*/  SHF.R.U32.HI R24, RZ, 0x10, R3 ;  /* 0x00000010ff187819 */ /* 0x000fe20000011603 */
[----:B------:R-:W0:Y:S02]  /*09c0*/  LDCU.64 UR16, c[0x0][0x380] ;  /* 0x00007000ff1077ac */ /* 0x000e240008000a00 */
[----:B------:R-:W-:Y:S01]  /*09d0*/  IMAD.HI.U32 R96, R23, -0x326172a9, RZ ;  /* 0xcd9e8d5717607827 */ /* 0x000fe200078e00ff */
[----:B------:R-:W-:-:S02]  /*09e0*/  LOP3.LUT R88, R27, UR36, R88, 0x96, !PT ;  /* 0x000000241b587c12 */ /* 0x000fc4000f8e9658 */
[----:B------:R-:W-:Y:S01]  /*09f0*/  SHF.R.U64 R27, R16, 0x10, R17 ;  /* 0x00000010101b7819 */ /* 0x000fe20000001211 */
[----:B------:R-:W-:Y:S01]  /*0a00*/  IMAD R0, R23, -0x326172a9, RZ ;  /* 0xcd9e8d5717007824 */ /* 0x000fe200078e02ff */
[----:B------:R-:W-:Y:S01]  /*0a10*/  LOP3.LUT R96, R25, UR35, R96, 0x96, !PT ;  /* 0x0000002319607c12 */ /* 0x000fe2000f8e9660 */
[----:B------:R-:W-:Y:S01]  /*0a20*/  IMAD R25, R22, -0x2daee0ad, RZ ;  /* 0xd2511f5316197824 */ /* 0x000fe200078e02ff */
[----:B------:R-:W-:Y:S01]  /*0a30*/  SHF.R.U32.HI R23, RZ, 0x10, R11 ;  /* 0x00000010ff177819 */ /* 0x000fe2000001160b */
[----:B------:R-:W-:Y:S01]  /*0a40*/  IMAD.HI.U32 R89, R88, -0x326172a9, RZ ;  /* 0xcd9e8d5758597827 */ /* 0x000fe200078e00ff */
[----:B------:R-:W-:-:S03]  /*0a50*/  SHF.R.U32.HI R22, RZ, 0x10, R9 ;  /* 0x00000010ff167819 */ /* 0x000fc60000011609 */
[----:B------:R-:W-:Y:S01]  /*0a60*/  IMAD.HI.U32 R90, R96, -0x2daee0ad, RZ ;  /* 0xd2511f53605a7827 */ /* 0x000fe200078e00ff */
[----:B------:R-:W-:Y:S02]  /*0a70*/  LOP3.LUT R89, R0, UR37, R89, 0x96, !PT ;  /* 0x0000002500597c12 */ /* 0x000fe4000f8e9659 */
[----:B------:R-:W-:Y:S01]  /*0a80*/  SHF.R.U32.HI R0, RZ, 0x10, R67 ;  /* 0x00000010ff007819 */ /* 0x000fe20000011643 */
[----:B------:R-:W-:Y:S01]  /*0a90*/  HADD2.F32 R73, -RZ, R4.H0_H0 ;  /* 0x20000004ff497230 */ /* 0x000fe20000004100 */
[----:B------:R-:W-:Y:S01]  /*0aa0*/  LOP3.LUT R90, R25, UR38, R90, 0x96, !PT ;  /* 0x00000026195a7c12 */ /* 0x000fe2000f8e965a */
[----:B------:R-:W-:Y:S01]  /*0ab0*/  IMAD.MOV.U32 R65, RZ, RZ, R11 ;  /* 0x000000ffff417224 */ /* 0x000fe200078e000b */
[----:B------:R-:W-:Y:S01]  /*0ac0*/  SHF.R.U64 R4, R2, 0x10, R3 ;  /* 0x0000001002047819 */ /* 0x000fe20000001203 */
[----:B------:R-:W-:Y:S01]  /*0ad0*/  IMAD.MOV.U32 R63, RZ, RZ, R15 ;  /* 0x000000ffff3f7224 */ /* 0x000fe200078e000f */
[----:B------:R-:W-:Y:S01]  /*0ae0*/  SHF.R.U64 R15, R18, 0x10, R19 ;  /* 0x00000010120f7819 */ /* 0x000fe20000001213 */
[----:B------:R-:W-:Y:S01]  /*0af0*/  IMAD.MOV.U32 R60, RZ, RZ, R12 ;  /* 0x000000ffff3c7224 */ /* 0x000fe200078e000c */
[----:B------:R-:W-:Y:S01]  /*0b00*/  SHF.R.U64 R12, R80, 0x10, R81 ;  /* 0x00000010500c7819 */ /* 0x000fe20000001251 */
[----:B------:R-:W-:Y:S01]  /*0b10*/  IMAD.MOV.U32 R14, RZ, RZ, R9 ;  /* 0x000000ffff0e7224 */ /* 0x000fe200078e0009 */
[----:B------:R-:W-:Y:S01]  /*0b20*/  SHF.R.U32.HI R11, RZ, 0x10, R81 ;  /* 0x00000010ff0b7819 */ /* 0x000fe20000011651 */
[----:B------:R-:W-:Y:S01]  /*0b30*/  IMAD.MOV.U32 R31, RZ, RZ, R7 ;  /* 0x000000ffff1f7224 */ /* 0x000fe200078e0007 */
[----:B------:R-:W-:Y:S01]  /*0b40*/  SHF.R.U32.HI R9, RZ, 0x10, R21 ;  /* 0x00000010ff097819 */ /* 0x000fe20000011615 */
[----:B------:R-:W-:Y:S01]  /*0b50*/  HADD2.F32 R71, -RZ, R2.H0_H0 ;  /* 0x20000002ff477230 */ /* 0x000fe20000004100 */
[----:B------:R-:W-:Y:S01]  /*0b60*/  SHF.R.U32.HI R7, RZ, 0x10, R17 ;  /* 0x00000010ff077819 */ /* 0x000fe20000011611 */
[----:B------:R-:W-:Y:S01]  /*0b70*/  IMAD.MOV.U32 R32, RZ, RZ, R18 ;  /* 0x000000ffff207224 */ /* 0x000fe200078e0012 */
[----:B------:R-:W-:Y:S01]  /*0b80*/  SHF.R.U32.HI R25, RZ, 0x10, R5 ;  /* 0x00000010ff197819 */ /* 0x000fe20000011605 */
[----:B------:R-:W-:Y:S01]  /*0b90*/  HADD2.F32 R69, -RZ, R66.H0_H0 ;  /* 0x20000042ff457230 */ /* 0x000fe20000004100 */
[----:B------:R-:W-:Y:S01]  /*0ba0*/  SHF.R.U64 R2, R66, 0x10, R67 ;  /* 0x0000001042027819 */ /* 0x000fe20000001243 */
        /* <DEDUP_REMOVED lines=14> */
[----:B------:R-:W-:Y:S02]  /*0c90*/  IMAD.MOV.U32 R87, RZ, RZ, RZ ;  /* 0x000000ffff577224 */ /* 0x000fe400078e00ff */
        /* <DEDUP_REMOVED lines=31> */
[----:B------:R-:W-:Y:S02]  /*0e90*/  IMAD R88, R88, -0x326172a9, RZ ;  /* 0xcd9e8d5758587824 */ /* 0x000fe400078e02ff */
[----:B01234-:R-:W-:-:S07]  /*0ea0*/  IMAD R96, R96, -0x2daee0ad, RZ ;  /* 0xd2511f5360607824 */ /* 0x01ffce00078e02ff */
.L_x_12222:
        /* <DEDUP_REMOVED lines=10> */
[----:B-1----:R-:W-:-:S05]  /*0f50*/  @P0 IMAD.WIDE.U32 R28, R95, 0x10, R26 ;  /* 0x000000105f1c0825 */ /* 0x002fca00078e001a */
[----:B------:R1:W5:Y:S01]  /*0f60*/  @P0 LDG.E.128 R48, desc[UR10][R28.64] ;  /* 0x0000000a1c300981 */ /* 0x000362000c1e1d00 */
[----:B--2---:R-:W-:-:S04]  /*0f70*/  @P1 IMAD.WIDE.U32 R30, R95, 0x10, R24 ;  /* 0x000000105f1e1825 */ /* 0x004fc800078e0018 */
[----:B0-----:R-:W-:Y:S01]  /*0f80*/  IMAD.WIDE.U32 R24, R95, 0x10, R52 ;  /* 0x000000105f187825 */ /* 0x001fe200078e0034 */
[----:B------:R1:W5:Y:S05]  /*0f90*/  @P1 LDG.E.128 R44, desc[UR10][R30.64] ;  /* 0x0000000a1e2c1981 */ /* 0x00036a000c1e1d00 */
[----:B------:R-:W5:Y:S01]  /*0fa0*/  LDG.E.128 R24, desc[UR10][R24.64] ;  /* 0x0000000a18187981 */ /* 0x000f62000c1e1d00 */
[----:B------:R-:W-:-:S04]  /*0fb0*/  UISETP.NE.U32.AND UP0, UPT, UR12, URZ, UPT ;  /* 0x000000ff0c00728c */ /* 0x000fc8000bf05070 */
[----:B------:R-:W-:Y:S01]  /*0fc0*/  UISETP.NE.AND.EX UP0, UPT, UR13, URZ, UPT, UP0 ;  /* 0x000000ff0d00728c */ /* 0x000fe2000bf05300 */
[----:B------:R-:W-:-:S08]  /*0fd0*/  HFMA2 R97, -RZ, RZ, 0.1171875, 0 ;  /* 0x2f800000ff617431 */ /* 0x000fd000000001ff */
[----:B-1----:R-:W-:Y:S05]  /*0fe0*/  BRA.U UP0, `(.L_x_11984) ;  /* 0x0000001100987547 */ /* 0x002fea000b800000 */
        /* <DEDUP_REMOVED lines=15> */
.L_x_11986:
        /* <DEDUP_REMOVED lines=12> */
.L_x_11987:
        /* <DEDUP_REMOVED lines=41> */
.L_x_11985:
[----:B------:R-:W-:Y:S01]  /*1430*/  ISETP.NE.AND P0, PT, R30, 0x1, PT ;  /* 0x000000011e00780c */ /* 0x000fe20003f05270 */
[----:B------:R-:W-:Y:S01]  /*1440*/  UMOV UR4, UR6 ;  /* 0x0000000600047c82 */ /* 0x000fe20008000000 */
        /* <DEDUP_REMOVED lines=14> */
.L_x_11989:
        /* <DEDUP_REMOVED lines=12> */
.L_x_11990:
        /* <DEDUP_REMOVED lines=42> */
.L_x_11988:
        /* <DEDUP_REMOVED lines=15> */
.L_x_11992:
        /* <DEDUP_REMOVED lines=12> */
.L_x_11993:
        /* <DEDUP_REMOVED lines=42> */
.L_x_11991:
        /* <DEDUP_REMOVED lines=15> */
.L_x_11995:
        /* <DEDUP_REMOVED lines=12> */
.L_x_11996:
        /* <DEDUP_REMOVED lines=42> */
.L_x_11994:
        /* <DEDUP_REMOVED lines=18> */
.L_x_11984:
        /* <DEDUP_REMOVED lines=15> */
.L_x_11999:
        /* <DEDUP_REMOVED lines=12> */
.L_x_12000:
        /* <DEDUP_REMOVED lines=41> */
.L_x_11998:
[----:B------:R-:W-:Y:S01]  /*2690*/  ISETP.NE.AND P0, PT, R30, 0x1, PT ;  /* 0x000000011e00780c */ /* 0x000fe20003f05270 */
[----:B------:R-:W-:Y:S01]  /*26a0*/  UMOV UR4, UR6 ;  /* 0x0000000600047c82 */ /* 0x000fe20008000000 */
[----:B------:R-:W-:Y:S01]  /*26b0*/  I2FP.F32.U32 R28, R28 ;  /* 0x0000001c001c7245 */ /* 0x000fe20000201000 */
[----:B------:R-:W-:Y:S01]  /*26c0*/  UMOV UR5, UR7 ;  /* 0x0000000700057c82 */ /* 0x000fe20008000000 */
[----:B------:R-:W-:Y:S02]  /*26d0*/  IMAD.MOV.U32 R29, RZ, RZ, R88 ;  /* 0x000000ffff1d7224 */ /* 0x000fe400078e0058 */
[----:B-----5:R-:W-:Y:S01]  /*26e0*/  FMUL.FTZ R35, R24, UR5 ;  /* 0x0000000518237c20 */ /* 0x020fe20008410000 */
[----:B------:R-:W-:-:S05]  /*26f0*/  FFMA.FTZ R28, R28, R97, 1.1641532182693481445e-10 ;  /* 0x2f0000001c1c7423 */ /* 0x000fca0000010061 */
[----:B------:R-:W-:Y:S01]  /*2700*/  FSETP.LE.FTZ.AND P2, PT, R28, UR4, PT ;  /* 0x000000041c007c0b */ /* 0x000fe2000bf53000 */
        /* <DEDUP_REMOVED lines=10> */
.L_x_12002:
        /* <DEDUP_REMOVED lines=12> */
.L_x_12003:
        /* <DEDUP_REMOVED lines=42> */
.L_x_12001:
[----:B------:R-:W-:Y:S02]  /*2b10*/  ISETP.NE.AND P0, PT, R28, 0x1, PT ;  /* 0x000000011c00780c */ /* 0x000fe40003f05270 */
        /* <DEDUP_REMOVED lines=13> */
.L_x_12005:
        /* <DEDUP_REMOVED lines=12> */
.L_x_12006:
        /* <DEDUP_REMOVED lines=42> */
.L_x_12004:
[----:B------:R-:W-:Y:S01]  /*2f50*/  ISETP.NE.AND P0, PT, R29, 0x1, PT ;  /* 0x000000011d00780c */ /* 0x000fe20003f05270 */
[----:B------:R-:W-:Y:S01]  /*2f60*/  FMUL.FTZ R37, R25, UR5 ;  /* 0x0000000519257c20 */ /* 0x000fe20008410000 */
[----:B------:R-:W-:Y:S01]  /*2f70*/  I2FP.F32.U32 R24, R24 ;  /* 0x0000001800187245 */ /* 0x000fe20000201000 */
[----:B------:R-:W-:-:S04]  /*2f80*/  IMAD.MOV.U32 R25, RZ, RZ, R88 ;  /* 0x000000ffff197224 */ /* 0x000fc800078e0058 */
[----:B------:R-:W-:-:S05]  /*2f90*/  FFMA.FTZ R24, R24, R97, 1.1641532182693481445e-10 ;  /* 0x2f00000018187423 */ /* 0x000fca0000010061 */
[----:B------:R-:W-:Y:S01]  /*2fa0*/  FSETP.LE.FTZ.AND P3, PT, R24, UR4, PT ;  /* 0x0000000418007c0b */ /* 0x000fe2000bf73000 */
[----:B------:R-:W-:Y:S01]  /*2fb0*/  HFMA2 R24, -RZ, RZ, 0, 1.1920928955078125e-07 ;  /* 0x00000002ff187431 */ /* 0x000fe200000001ff */
        /* <DEDUP_REMOVED lines=9> */
.L_x_12008:
        /* <DEDUP_REMOVED lines=12> */
.L_x_12009:
        /* <DEDUP_REMOVED lines=42> */
.L_x_12007:
        /* <DEDUP_REMOVED lines=14> */
.L_x_12011:
        /* <DEDUP_REMOVED lines=12> */
.L_x_12012:
        /* <DEDUP_REMOVED lines=42> */
.L_x_12010:
        /* <DEDUP_REMOVED lines=16> */
.L_x_12014:
        /* <DEDUP_REMOVED lines=12> */
.L_x_12015:
        /* <DEDUP_REMOVED lines=42> */
.L_x_12013:
        /* <DEDUP_REMOVED lines=14> */
.L_x_12017:
        /* <DEDUP_REMOVED lines=12> */
.L_x_12018:
        /* <DEDUP_REMOVED lines=42> */
.L_x_12016:
        /* <DEDUP_REMOVED lines=16> */
.L_x_12020:
        /* <DEDUP_REMOVED lines=12> */
.L_x_12021:
        /* <DEDUP_REMOVED lines=42> */
.L_x_12019:
[----:B------:R-:W-:Y:S01]  /*44f0*/  I2FP.F32.U32 R26, R25 ;  /* 0x00000019001a7245 */ /* 0x000fe20000201000 */
[----:B------:R-:W-:Y:S01]  /*4500*/  FMUL.FTZ R24, R48, UR5 ;  /* 0x0000000530187c20 */ /* 0x000fe20008410000 */
[----:B------:R-:W-:Y:S01]  /*4510*/  FMUL.FTZ R25, R49, UR5 ;  /* 0x0000000531197c20 */ /* 0x000fe20008410000 */
[----:B------:R-:W-:Y:S02]  /*4520*/  FSETP.GTU.FTZ.AND P6, PT, R34, UR4, PT ;  /* 0x0000000422007c0b */ /* 0x000fe4000bfdc000 */
[----:B------:R-:W-:Y:S01]  /*4530*/  FSETP.GTU.FTZ.AND P0, PT, R36, UR4, PT ;  /* 0x0000000424007c0b */ /* 0x000fe2000bf1c000 */
[----:B------:R-:W-:Y:S01]  /*4540*/  FFMA.FTZ R27, R26, R97, 1.1641532182693481445e-10 ;  /* 0x2f0000001a1b7423 */ /* 0x000fe20000010061 */
[----:B------:R-:W-:Y:S01]  /*4550*/  FSEL R28, R24, RZ, !P6 ;  /* 0x000000ff181c7208 */ /* 0x000fe20007000000 */
[----:B------:R-:W-:Y:S01]  /*4560*/  FMUL.FTZ R24, R50, UR5 ;  /* 0x0000000532187c20 */ /* 0x000fe20008410000 */
[----:B------:R-:W-:Y:S01]  /*4570*/  FSEL R26, R25, RZ, !P0 ;  /* 0x000000ff191a7208 */ /* 0x000fe20004000000 */
[----:B------:R-:W-:Y:S01]  /*4580*/  FMUL.FTZ R25, R51, UR5 ;  /* 0x0000000533197c20 */ /* 0x000fe20008410000 */
[----:B------:R-:W-:-:S02]  /*4590*/  SEL R85, RZ, 0x1, P6 ;  /* 0x00000001ff557807 */ /* 0x000fc40003000000 */
[----:B------:R-:W-:Y:S02]  /*45a0*/  SEL R84, RZ, 0x1, P0 ;  /* 0x00000001ff547807 */ /* 0x000fe40000000000 */
[----:B------:R-:W-:Y:S02]  /*45b0*/  FSETP.GTU.FTZ.AND P6, PT, R40, UR4, PT ;  /* 0x0000000428007c0b */ /* 0x000fe4000bfdc000 */
[----:B------:R-:W-:Y:S02]  /*45c0*/  FSETP.GTU.FTZ.AND P0, PT, R27, UR4, PT ;  /* 0x000000041b007c0b */ /* 0x000fe4000bf1c000 */
[----:B------:R-:W-:Y:S02]  /*45d0*/  FSEL R39, R39, RZ, P4 ;  /* 0x000000ff27277208 */ /* 0x000fe40002000000 */
[----:B------:R-:W-:Y:S02]  /*45e0*/  FSEL R24, R24, RZ, !P6 ;  /* 0x000000ff18187208 */ /* 0x000fe40007000000 */
[----:B------:R-:W-:-:S02]  /*45f0*/  FSEL R37, R37, RZ, P3 ;  /* 0x000000ff25257208 */ /* 0x000fc40001800000 */
[----:B------:R-:W-:Y:S01]  /*4600*/  FSEL R35, R35, RZ, P2 ;  /* 0x000000ff23237208 */ /* 0x000fe20001000000 */
[----:B------:R-:W-:Y:S01]  /*4610*/  FADD.FTZ R42, R39, R24 ;  /* 0x00000018272a7221 */ /* 0x000fe20000010000 */
[----:B------:R-:W-:Y:S01]  /*4620*/  FSEL R32, R32, RZ, P5 ;  /* 0x000000ff20207208 */ /* 0x000fe20002800000 */
[----:B------:R-:W-:Y:S01]  /*4630*/  FADD.FTZ R41, R37, R26 ;  /* 0x0000001a25297221 */ /* 0x000fe20000010000 */
[----:B------:R-:W-:Y:S01]  /*4640*/  FSEL R25, R25, RZ, !P0 ;  /* 0x000000ff19197208 */ /* 0x000fe20004000000 */
[----:B------:R-:W-:Y:S01]  /*4650*/  FADD.FTZ R40, R35, R28 ;  /* 0x0000001c23287221 */ /* 0x000fe20000010000 */
[----:B------:R-:W-:Y:S01]  /*4660*/  SEL R82, RZ, 0x1, P6 ;  /* 0x00000001ff527807 */ /* 0x000fe20003000000 */
[----:B------:R-:W-:Y:S01]  /*4670*/  @P1 FADD.FTZ R42, R46, R42 ;  /* 0x0000002a2e2a1221 */ /* 0x000fe20000010000 */
[----:B------:R-:W-:Y:S01]  /*4680*/  SEL R86, RZ, 0x1, P0 ;  /* 0x00000001ff567807 */ /* 0x000fe20000000000 */
[----:B------:R-:W-:Y:S01]  /*4690*/  FADD.FTZ R43, R25, R32 ;  /* 0x00000020192b7221 */ /* 0x000fe20000010000 */
[----:B------:R-:W-:Y:S01]  /*46a0*/  @P1 FADD.FTZ R41, R45, R41 ;  /* 0x000000292d291221 */ /* 0x000fe20000010000 */
[----:B------:R-:W-:-:S02]  /*46b0*/  @P1 FADD.FTZ R40, R44, R40 ;  /* 0x000000282c281221 */ /* 0x000fc40000010000 */
[----:B------:R-:W-:-:S07]  /*46c0*/  @P1 FADD.FTZ R43, R47, R43 ;  /* 0x0000002b2f2b1221 */ /* 0x000fce0000010000 */
.L_x_11997:
[----:B------:R-:W0:Y:S01]  /*46d0*/  LDC.64 R104, c[0x0][0x3a8] ;  /* 0x0000ea00ff687b82 */ /* 0x000e220000000a00 */
[----:B------:R-:W-:Y:S01]  /*46e0*/  ISETP.NE.U32.AND P0, PT, RZ, UR12, PT ;  /* 0x0000000cff007c0c */ /* 0x000fe2000bf05070 */
[----:B------:R-:W-:Y:S01]  /*46f0*/  VIADD R98, R95, 0x100 ;  /* 0x000001005f627836 */ /* 0x000fe20000000000 */
[----:B------:R-:W-:Y:S02]  /*4700*/  SEL R28, RZ, 0x1000000, !P5 ;  /* 0x01000000ff1c7807 */ /* 0x000fe40006800000 */
[----:B------:R-:W-:Y:S02]  /*4710*/  ISETP.NE.AND.EX P0, PT, RZ, UR13, PT, P0 ;  /* 0x0000000dff007c0c */ /* 0x000fe4000bf05300 */
[----:B------:R-:W-:Y:S01]  /*4720*/  SEL R29, RZ, 0x10000, !P4 ;  /* 0x00010000ff1d7807 */ /* 0x000fe20006000000 */
[----:B------:R-:W1:Y:S01]  /*4730*/  LDC.64 R78, c[0x0][0x3b0] ;  /* 0x0000ec00ff4e7b82 */ /* 0x000e620000000a00 */
[----:B------:R-:W-:-:S04]  /*4740*/  SEL R30, RZ, 0x100, !P3 ;  /* 0x00000100ff1e7807 */ /* 0x000fc80005800000 */
[----:B------:R-:W-:Y:S02]  /*4750*/  IADD3 R28, PT, PT, R30, R28, R29 ;  /* 0x0000001c1e1c7210 */ /* 0x000fe40007ffe01d */
[----:B------:R-:W-:Y:S01]  /*4760*/  SEL R29, RZ, 0x1, !P2 ;  /* 0x00000001ff1d7807 */ /* 0x000fe20005000000 */
[----:B------:R-:W2:Y:S03]  /*4770*/  @P1 LDC.64 R24, c[0x0][0x3a0] ;  /* 0x0000e800ff181b82 */ /* 0x000ea60000000a00 */
[----:B------:R-:W-:Y:S01]  /*4780*/  IADD3 R39, PT, PT, R28, R29, RZ ;  /* 0x0000001d1c277210 */ /* 0x000fe20007ffe0ff */
[----:B------:R-:W-:-:S04]  /*4790*/  IMAD.WIDE.U32 R28, R98, 0x10, R52 ;  /* 0x00000010621c7825 */ /* 0x000fc800078e0034 */
[C---:B0-----:R-:W-:Y:S01]  /*47a0*/  IMAD.WIDE.U32 R36, R95.reuse, 0x10, R104 ;  /* 0x000000105f247825 */ /* 0x041fe200078e0068 */
[----:B------:R-:W0:Y:S04]  /*47b0*/  @P0 LDC.64 R26, c[0x0][0x398] ;  /* 0x0000e600ff1a0b82 */ /* 0x000e280000000a00 */
[----:B------:R3:W-:Y:S01]  /*47c0*/  STG.E.128 desc[UR10][R36.64], R40 ;  /* 0x0000002824007986 */ /* 0x0007e2000c101d0a */
[----:B-1----:R-:W-:-:S05]  /*47d0*/  IMAD.WIDE.U32 R30, R95, 0x4, R78 ;  /* 0x000000045f1e7825 */ /* 0x002fca00078e004e */
[----:B------:R3:W-:Y:S01]  /*47e0*/  STG.E desc[UR10][R30.64], R39 ;  /* 0x000000271e007986 */ /* 0x0007e2000c10190a */
[----:B--2---:R-:W-:-:S04]  /*47f0*/  @P1 IMAD.WIDE.U32 R32, R98, 0x10, R24 ;  /* 0x0000001062201825 */ /* 0x004fc800078e0018 */
[----:B0-----:R-:W-:Y:S01]  /*4800*/  @P0 IMAD.WIDE.U32 R34, R98, 0x10, R26 ;  /* 0x0000001062220825 */ /* 0x001fe200078e001a */
[----:B---3--:R-:W-:Y:S06]  /*4810*/  @!P0 BRA `(.L_x_12022) ;  /* 0x00000000002c8947 */ /* 0x008fec0003800000 */
        /* <DEDUP_REMOVED lines=11> */
.L_x_12022:
        /* <DEDUP_REMOVED lines=19> */
.L_x_12025:
        /* <DEDUP_REMOVED lines=12> */
.L_x_12026:
        /* <DEDUP_REMOVED lines=42> */
.L_x_12024:
[----:B------:R-:W-:Y:S01]  /*4d60*/  ISETP.NE.AND P3, PT, R29, 0x1, PT ;  /* 0x000000011d00780c */ /* 0x000fe20003f65270 */
[----:B-----5:R-:W-:Y:S01]  /*4d70*/  FMUL.FTZ R35, R24, UR5 ;  /* 0x0000000518237c20 */ /* 0x020fe20008410000 */
        /* <DEDUP_REMOVED lines=14> */
.L_x_12028:
        /* <DEDUP_REMOVED lines=12> */
.L_x_12029:
        /* <DEDUP_REMOVED lines=42> */
.L_x_12027:
        /* <DEDUP_REMOVED lines=14> */
.L_x_12031:
        /* <DEDUP_REMOVED lines=12> */
.L_x_12032:
        /* <DEDUP_REMOVED lines=42> */
.L_x_12030:
        /* <DEDUP_REMOVED lines=16> */
.L_x_12034:
        /* <DEDUP_REMOVED lines=12> */
.L_x_12035:
        /* <DEDUP_REMOVED lines=42> */
.L_x_12033:
        /* <DEDUP_REMOVED lines=14> */
.L_x_12037:
        /* <DEDUP_REMOVED lines=12> */
.L_x_12038:
        /* <DEDUP_REMOVED lines=42> */
.L_x_12036:
[----:B------:R-:W-:Y:S01]  /*5ea0*/  ISETP.NE.AND P5, PT, R29, 0x1, PT ;  /* 0x000000011d00780c */ /* 0x000fe20003fa5270 */
[----:B------:R-:W-:Y:S01]  /*5eb0*/  FMUL.FTZ R26, R26, UR5 ;  /* 0x000000051a1a7c20 */ /* 0x000fe20008410000 */
[----:B------:R-:W-:Y:S01]  /*5ec0*/  I2FP.F32.U32 R24, R25 ;  /* 0x0000001900187245 */ /* 0x000fe20000201000 */
[----:B------:R-:W-:-:S04]  /*5ed0*/  IMAD.MOV.U32 R25, RZ, RZ, R88 ;  /* 0x000000ffff197224 */ /* 0x000fc800078e0058 */
        /* <DEDUP_REMOVED lines=12> */
.L_x_12040:
        /* <DEDUP_REMOVED lines=12> */
.L_x_12041:
        /* <DEDUP_REMOVED lines=42> */
.L_x_12039:
        /* <DEDUP_REMOVED lines=14> */
.L_x_12043:
        /* <DEDUP_REMOVED lines=12> */
.L_x_12044:
        /* <DEDUP_REMOVED lines=42> */
.L_x_12042:
        /* <DEDUP_REMOVED lines=16> */
.L_x_12046:
        /* <DEDUP_REMOVED lines=14> */
.L_x_12047:
        /* <DEDUP_REMOVED lines=42> */
.L_x_12045:
[----:B------:R-:W-:Y:S01]  /*6bc0*/  FMUL.FTZ R24, R48, UR5 ;  /* 0x0000000530187c20 */ /* 0x000fe20008410000 */
[----:B------:R-:W-:Y:S01]  /*6bd0*/  FSETP.GTU.FTZ.AND P6, PT, R34, UR4, PT ;  /* 0x0000000422007c0b */ /* 0x000fe2000bfdc000 */
[----:B------:R-:W-:Y:S01]  /*6be0*/  FMUL.FTZ R29, R49, UR5 ;  /* 0x00000005311d7c20 */ /* 0x000fe20008410000 */
[----:B------:R-:W-:Y:S01]  /*6bf0*/  I2FP.F32.U32 R28, R25 ;  /* 0x00000019001c7245 */ /* 0x000fe20000201000 */
[----:B------:R-:W-:Y:S01]  /*6c00*/  FMUL.FTZ R25, R50, UR5 ;  /* 0x0000000532197c20 */ /* 0x000fe20008410000 */
[----:B------:R-:W-:Y:S01]  /*6c10*/  FSEL R24, R24, RZ, !P6 ;  /* 0x000000ff18187208 */ /* 0x000fe20007000000 */
[----:B------:R-:W-:Y:S01]  /*6c20*/  FMUL.FTZ R39, R51, UR5 ;  /* 0x0000000533277c20 */ /* 0x000fe20008410000 */
[----:B------:R-:W-:Y:S01]  /*6c30*/  SEL R85, RZ, 0x1, P6 ;  /* 0x00000001ff557807 */ /* 0x000fe20003000000 */
[----:B------:R-:W-:Y:S01]  /*6c40*/  FFMA.FTZ R28, R28, R97, 1.1641532182693481445e-10 ;  /* 0x2f0000001c1c7423 */ /* 0x000fe20000010061 */
[----:B------:R-:W-:Y:S02]  /*6c50*/  FSETP.GTU.FTZ.AND P6, PT, R37, UR4, PT ;  /* 0x0000000425007c0b */ /* 0x000fe4000bfdc000 */
[----:B------:R-:W-:-:S02]  /*6c60*/  FSEL R36, R36, RZ, P3 ;  /* 0x000000ff24247208 */ /* 0x000fc40001800000 */
[----:B------:R-:W-:Y:S02]  /*6c70*/  FSEL R37, R29, RZ, !P6 ;  /* 0x000000ff1d257208 */ /* 0x000fe40007000000 */
[----:B------:R-:W-:Y:S02]  /*6c80*/  SEL R84, RZ, 0x1, P6 ;  /* 0x00000001ff547807 */ /* 0x000fe40003000000 */
[----:B------:R-:W-:Y:S01]  /*6c90*/  FSETP.GTU.FTZ.AND P6, PT, R38, UR4, PT ;  /* 0x0000000426007c0b */ /* 0x000fe2000bfdc000 */
[----:B------:R-:W-:Y:S01]  /*6ca0*/  FADD.FTZ R37, R36, R37 ;  /* 0x0000002524257221 */ /* 0x000fe20000010000 */
[----:B------:R-:W-:Y:S02]  /*6cb0*/  FSEL R26, R26, RZ, P4 ;  /* 0x000000ff1a1a7208 */ /* 0x000fe40002000000 */
[----:B------:R-:W-:Y:S01]  /*6cc0*/  FSEL R25, R25, RZ, !P6 ;  /* 0x000000ff19197208 */ /* 0x000fe20007000000 */
[----:B------:R-:W-:Y:S01]  /*6cd0*/  @P1 FADD.FTZ R37, R45, R37 ;  /* 0x000000252d251221 */ /* 0x000fe20000010000 */
[----:B------:R-:W-:-:S02]  /*6ce0*/  SEL R82, RZ, 0x1, P6 ;  /* 0x00000001ff527807 */ /* 0x000fc40003000000 */
[----:B------:R-:W-:Y:S01]  /*6cf0*/  FSETP.GTU.FTZ.AND P6, PT, R28, UR4, PT ;  /* 0x000000041c007c0b */ /* 0x000fe2000bfdc000 */
[----:B------:R-:W-:Y:S01]  /*6d00*/  FADD.FTZ R38, R26, R25 ;  /* 0x000000191a267221 */ /* 0x000fe20000010000 */
[----:B------:R-:W-:Y:S02]  /*6d10*/  FSEL R35, R35, RZ, P2 ;  /* 0x000000ff23237208 */ /* 0x000fe40001000000 */
[----:B------:R-:W-:Y:S01]  /*6d20*/  FSEL R28, R27, RZ, P5 ;  /* 0x000000ff1b1c7208 */ /* 0x000fe20002800000 */
[----:B------:R-:W-:Y:S01]  /*6d30*/  @P1 FADD.FTZ R38, R46, R38 ;  /* 0x000000262e261221 */ /* 0x000fe20000010000 */
[----:B------:R-:W-:Y:S01]  /*6d40*/  FSEL R39, R39, RZ, !P6 ;  /* 0x000000ff27277208 */ /* 0x000fe20007000000 */
[----:B------:R-:W-:Y:S01]  /*6d50*/  FADD.FTZ R36, R35, R24 ;  /* 0x0000001823247221 */ /* 0x000fe20000010000 */
[----:B------:R-:W-:-:S03]  /*6d60*/  SEL R86, RZ, 0x1, P6 ;  /* 0x00000001ff567807 */ /* 0x000fc60003000000 */
[----:B------:R-:W-:Y:S01]  /*6d70*/  FADD.FTZ R39, R39, R28 ;  /* 0x0000001c27277221 */ /* 0x000fe20000010000 */
[----:B------:R-:W-:-:S03]  /*6d80*/  @P1 FADD.FTZ R36, R44, R36 ;  /* 0x000000242c241221 */ /* 0x000fc60000010000 */
[----:B------:R-:W-:Y:S01]  /*6d90*/  @P1 FADD.FTZ R39, R47, R39 ;  /* 0x000000272f271221 */ /* 0x000fe20000010000 */
[----:B------:R-:W-:Y:S06]  /*6da0*/  BRA `(.L_x_12048) ;  /* 0x0000001000907947 */ /* 0x000fec0003800000 */
.L_x_12023:
[----:B------:R-:W-:Y:S01]  /*6db0*/  ISETP.NE.AND P2, PT, R54, 0x1, PT ;  /* 0x000000013600780c */ /* 0x000fe20003f45270 */
[----:B------:R-:W-:Y:S01]  /*6dc0*/  IMAD.MOV.U32 R30, RZ, RZ, 0x2 ;  /* 0x00000002ff1e7424 */ /* 0x000fe200078e00ff */
[----:B------:R-:W-:Y:S01]  /*6dd0*/  MOV R96, R38 ;  /* 0x0000002600607202 */ /* 0x000fe20000000f00 */
[----:B-1----:R-:W-:-:S10]  /*6de0*/  IMAD.MOV.U32 R28, RZ, RZ, R88 ;  /* 0x000000ffff1c7224 */ /* 0x002fd400078e0058 */
        /* <DEDUP_REMOVED lines=11> */
.L_x_12050:
        /* <DEDUP_REMOVED lines=12> */
.L_x_12051:
        /* <DEDUP_REMOVED lines=42> */
.L_x_12049:
        /* <DEDUP_REMOVED lines=15> */
.L_x_12053:
        /* <DEDUP_REMOVED lines=12> */
.L_x_12054:
        /* <DEDUP_REMOVED lines=42> */
.L_x_12052:
        /* <DEDUP_REMOVED lines=15> */
.L_x_12056:
        /* <DEDUP_REMOVED lines=12> */
.L_x_12057:
        /* <DEDUP_REMOVED lines=42> */
.L_x_12055:
        /* <DEDUP_REMOVED lines=15> */
.L_x_12059:
        /* <DEDUP_REMOVED lines=12> */
.L_x_12060:
        /* <DEDUP_REMOVED lines=42> */
.L_x_12058:
        /* <DEDUP_REMOVED lines=16> */
.L_x_12048:
        /* <DEDUP_REMOVED lines=12> */
[----:B------:R-:W-:-:S04]  /*80b0*/  IMAD.WIDE.U32 R28, R99, 0x10, R52 ;  /* 0x00000010631c7825 */ /* 0x000fc800078e0034 */
        /* <DEDUP_REMOVED lines=15> */
.L_x_12061:
        /* <DEDUP_REMOVED lines=19> */
.L_x_12064:
        /* <DEDUP_REMOVED lines=12> */
.L_x_12065:
        /* <DEDUP_REMOVED lines=42> */
.L_x_12063:
        /* <DEDUP_REMOVED lines=16> */
.L_x_12067:
        /* <DEDUP_REMOVED lines=12> */
.L_x_12068:
        /* <DEDUP_REMOVED lines=42> */
.L_x_12066:
        /* <DEDUP_REMOVED lines=14> */
.L_x_12070:
        /* <DEDUP_REMOVED lines=12> */
.L_x_12071:
        /* <DEDUP_REMOVED lines=42> */
.L_x_12069:
        /* <DEDUP_REMOVED lines=16> */
.L_x_12073:
        /* <DEDUP_REMOVED lines=12> */
.L_x_12074:
        /* <DEDUP_REMOVED lines=42> */
.L_x_12072:
        /* <DEDUP_REMOVED lines=14> */
.L_x_12076:
        /* <DEDUP_REMOVED lines=12> */
.L_x_12077:
        /* <DEDUP_REMOVED lines=42> */
.L_x_12075:
        /* <DEDUP_REMOVED lines=16> */
.L_x_12079:
        /* <DEDUP_REMOVED lines=12> */
.L_x_12080:
        /* <DEDUP_REMOVED lines=42> */
.L_x_12078:
        /* <DEDUP_REMOVED lines=14> */
.L_x_12082:
        /* <DEDUP_REMOVED lines=12> */
.L_x_12083:
        /* <DEDUP_REMOVED lines=42> */
.L_x_12081:
        /* <DEDUP_REMOVED lines=16> */
.L_x_12085:
        /* <DEDUP_REMOVED lines=14> */
.L_x_12086:
        /* <DEDUP_REMOVED lines=42> */
.L_x_12084:
        /* <DEDUP_REMOVED lines=23> */
[----:B------:R-:W-:Y:S01]  /*a610*/  FADD.FTZ R32, R32, R27 ;  /* 0x0000001b20207221 */ /* 0x000fe20000010000 */
[----:B------:R-:W-:Y:S01]  /*a620*/  PRMT R82, R28, 0x7610, R82 ;  /* 0x000076101c527816 */ /* 0x000fe20000000052 */
[----:B------:R-:W-:Y:S01]  /*a630*/  @P1 FADD.FTZ R34, R46, R34 ;  /* 0x000000222e221221 */ /* 0x000fe20000010000 */
[----:B------:R-:W-:Y:S01]  /*a640*/  SEL R86, RZ, 0x1, P6 ;  /* 0x00000001ff567807 */ /* 0x000fe20003000000 */
[----:B------:R-:W-:Y:S01]  /*a650*/  FADD.FTZ R35, R26, R29 ;  /* 0x0000001d1a237221 */ /* 0x000fe20000010000 */
[----:B------:R-:W-:Y:S01]  /*a660*/  @P1 FADD.FTZ R33, R45, R33 ;  /* 0x000000212d211221 */ /* 0x000fe20000010000 */
[----:B------:R-:W-:-:S02]  /*a670*/  @P1 FADD.FTZ R32, R44, R32 ;  /* 0x000000202c201221 */ /* 0x000fc40000010000 */
[----:B------:R-:W-:Y:S01]  /*a680*/  @P1 FADD.FTZ R35, R47, R35 ;  /* 0x000000232f231221 */ /* 0x000fe20000010000 */
[----:B------:R-:W-:Y:S06]  /*a690*/  BRA `(.L_x_12087) ;  /* 0x0000001000907947 */ /* 0x000fec0003800000 */
.L_x_12062:
        /* <DEDUP_REMOVED lines=15> */
.L_x_12089:
        /* <DEDUP_REMOVED lines=12> */
.L_x_12090:
        /* <DEDUP_REMOVED lines=42> */
.L_x_12088:
        /* <DEDUP_REMOVED lines=15> */
.L_x_12092:
        /* <DEDUP_REMOVED lines=12> */
.L_x_12093:
        /* <DEDUP_REMOVED lines=42> */
.L_x_12091:
        /* <DEDUP_REMOVED lines=15> */
.L_x_12095:
        /* <DEDUP_REMOVED lines=12> */
.L_x_12096:
        /* <DEDUP_REMOVED lines=42> */
.L_x_12094:
        /* <DEDUP_REMOVED lines=15> */
.L_x_12098:
        /* <DEDUP_REMOVED lines=12> */
.L_x_12099:
        /* <DEDUP_REMOVED lines=42> */
.L_x_12097:
        /* <DEDUP_REMOVED lines=16> */
.L_x_12087:
        /* <DEDUP_REMOVED lines=28> */
.L_x_12100:
        /* <DEDUP_REMOVED lines=19> */
.L_x_12103:
        /* <DEDUP_REMOVED lines=12> */
.L_x_12104:
        /* <DEDUP_REMOVED lines=42> */
.L_x_12102:
        /* <DEDUP_REMOVED lines=16> */
.L_x_12106:
        /* <DEDUP_REMOVED lines=12> */
.L_x_12107:
        /* <DEDUP_REMOVED lines=42> */
.L_x_12105:
        /* <DEDUP_REMOVED lines=14> */
.L_x_12109:
        /* <DEDUP_REMOVED lines=12> */
.L_x_12110:
        /* <DEDUP_REMOVED lines=42> */
.L_x_12108:
        /* <DEDUP_REMOVED lines=16> */
.L_x_12112:
        /* <DEDUP_REMOVED lines=12> */
.L_x_12113:
        /* <DEDUP_REMOVED lines=42> */
.L_x_12111:
        /* <DEDUP_REMOVED lines=14> */
.L_x_12115:
        /* <DEDUP_REMOVED lines=12> */
.L_x_12116:
        /* <DEDUP_REMOVED lines=42> */
.L_x_12114:
        /* <DEDUP_REMOVED lines=16> */
.L_x_12118:
        /* <DEDUP_REMOVED lines=12> */
.L_x_12119:
        /* <DEDUP_REMOVED lines=42> */
.L_x_12117:
        /* <DEDUP_REMOVED lines=14> */
.L_x_12121:
        /* <DEDUP_REMOVED lines=12> */
.L_x_12122:
        /* <DEDUP_REMOVED lines=42> */
.L_x_12120:
        /* <DEDUP_REMOVED lines=16> */
.L_x_12124:
        /* <DEDUP_REMOVED lines=14> */
.L_x_12125:
        /* <DEDUP_REMOVED lines=42> */
.L_x_12123:
        /* <DEDUP_REMOVED lines=19> */
[----:B------:R-:W-:Y:S01]  /*dec0*/  FADD.FTZ R30, R86, R25 ;  /* 0x00000019561e7221 */ /* 0x000fe20000010000 */
[----:B------:R-:W-:Y:S01]  /*ded0*/  FSEL R55, R55, RZ, P2 ;  /* 0x000000ff37377208 */ /* 0x000fe20001000000 */
[----:B------:R-:W-:Y:S01]  /*dee0*/  @P1 FADD.FTZ R29, R45, R29 ;  /* 0x0000001d2d1d1221 */ /* 0x000fe20000010000 */
[----:B------:R-:W-:Y:S01]  /*def0*/  FSEL R94, R94, RZ, P5 ;  /* 0x000000ff5e5e7208 */ /* 0x000fe20002800000 */
[----:B------:R-:W-:Y:S01]  /*df00*/  @P1 FADD.FTZ R30, R46, R30 ;  /* 0x0000001e2e1e1221 */ /* 0x000fe20000010000 */
[----:B------:R-:W-:Y:S01]  /*df10*/  FSEL R31, R31, RZ, !P6 ;  /* 0x000000ff1f1f7208 */ /* 0x000fe20007000000 */
[----:B------:R-:W-:Y:S01]  /*df20*/  FADD.FTZ R28, R55, R28 ;  /* 0x0000001c371c7221 */ /* 0x000fe20000010000 */
[----:B------:R-:W-:-:S02]  /*df30*/  PRMT R85, R26, 0x7610, R85 ;  /* 0x000076101a557816 */ /* 0x000fc40000000055 */
[----:B------:R-:W-:Y:S01]  /*df40*/  PRMT R84, R27, 0x7610, R84 ;  /* 0x000076101b547816 */ /* 0x000fe20000000054 */
[----:B------:R-:W-:Y:S01]  /*df50*/  FADD.FTZ R31, R31, R94 ;  /* 0x0000005e1f1f7221 */ /* 0x000fe20000010000 */
[----:B------:R-:W-:Y:S01]  /*df60*/  SEL R86, RZ, 0x1, P6 ;  /* 0x00000001ff567807 */ /* 0x000fe20003000000 */
[----:B------:R-:W-:Y:S02]  /*df70*/  @P1 FADD.FTZ R28, R44, R28 ;  /* 0x0000001c2c1c1221 */ /* 0x000fe40000010000 */
[----:B------:R-:W-:Y:S01]  /*df80*/  @P1 FADD.FTZ R31, R47, R31 ;  /* 0x0000001f2f1f1221 */ /* 0x000fe20000010000 */
[----:B------:R-:W-:Y:S06]  /*df90*/  BRA `(.L_x_12126) ;  /* 0x0000001000907947 */ /* 0x000fec0003800000 */
.L_x_12101:
        /* <DEDUP_REMOVED lines=15> */
.L_x_12128:
        /* <DEDUP_REMOVED lines=12> */
.L_x_12129:
        /* <DEDUP_REMOVED lines=42> */
.L_x_12127:
        /* <DEDUP_REMOVED lines=15> */
.L_x_12131:
        /* <DEDUP_REMOVED lines=12> */
.L_x_12132:
        /* <DEDUP_REMOVED lines=42> */
.L_x_12130:
        /* <DEDUP_REMOVED lines=15> */
.L_x_12134:
        /* <DEDUP_REMOVED lines=12> */
.L_x_12135:
        /* <DEDUP_REMOVED lines=42> */
.L_x_12133:
        /* <DEDUP_REMOVED lines=15> */
.L_x_12137:
        /* <DEDUP_REMOVED lines=12> */
.L_x_12138:
        /* <DEDUP_REMOVED lines=42> */
.L_x_12136:
        /* <DEDUP_REMOVED lines=16> */
.L_x_12126:
[----:B------:R-:W-:Y:S01]  /*f1e0*/  SEL R54, RZ, 0x1000000, !P5 ;  /* 0x01000000ff367807 */ /* 0x000fe20006800000 */
[C---:B------:R-:W-:Y:S01]  /*f1f0*/  IMAD.WIDE.U32 R110, R100.reuse, 0x10, R104 ;  /* 0x00000010646e7825 */ /* 0x040fe200078e0068 */
[----:B------:R-:W-:Y:S01]  /*f200*/  SEL R55, RZ, 0x10000, !P4 ;  /* 0x00010000ff377807 */ /* 0x000fe20006000000 */
[----:B------:R-:W0:Y:S01]  /*f210*/  @P0 LDC.64 R26, c[0x0][0x398] ;  /* 0x0000e600ff1a0b82 */ /* 0x000e220000000a00 */
[----:B------:R-:W-:Y:S01]  /*f220*/  SEL R94, RZ, 0x100, !P3 ;  /* 0x00000100ff5e7807 */ /* 0x000fe20005800000 */
[----:B------:R-:W-:Y:S01]  /*f230*/  IMAD.WIDE.U32 R102, R100, 0x4, R78 ;  /* 0x0000000464667825 */ /* 0x000fe200078e004e */
[----:B------:R1:W-:Y:S02]  /*f240*/  STG.E.128 desc[UR10][R110.64], R28 ;  /* 0x0000001c6e007986 */ /* 0x0003e4000c101d0a */
[----:B------:R-:W-:Y:S01]  /*f250*/  IADD3 R54, PT, PT, R94, R54, R55 ;  /* 0x000000365e367210 */ /* 0x000fe20007ffe037 */
[----:B------:R-:W-:Y:S01]  /*f260*/  VIADD R101, R95, 0x400 ;  /* 0x000004005f657836 */ /* 0x000fe20000000000 */
        /* <DEDUP_REMOVED lines=19> */
.L_x_12139:
        /* <DEDUP_REMOVED lines=19> */
.L_x_12142:
        /* <DEDUP_REMOVED lines=12> */
.L_x_12143:
        /* <DEDUP_REMOVED lines=42> */
.L_x_12141:
        /* <DEDUP_REMOVED lines=16> */
.L_x_12145:
        /* <DEDUP_REMOVED lines=12> */
.L_x_12146:
        /* <DEDUP_REMOVED lines=42> */
.L_x_12144:
        /* <DEDUP_REMOVED lines=14> */
.L_x_12148:
        /* <DEDUP_REMOVED lines=12> */
.L_x_12149:
        /* <DEDUP_REMOVED lines=42> */
.L_x_12147:
        /* <DEDUP_REMOVED lines=16> */
.L_x_12151:
        /* <DEDUP_REMOVED lines=12> */
.L_x_12152:
        /* <DEDUP_REMOVED lines=41> */
[----:B------:R-:W-:-:S07]  /*10520*/  HFMA2 R24, -RZ, RZ, 0, 0 ;  /* 0x00000000ff187431 */ /* 0x000fce00000001ff */
.L_x_12150:
        /* <DEDUP_REMOVED lines=14> */
.L_x_12154:
        /* <DEDUP_REMOVED lines=12> */
.L_x_12155:
        /* <DEDUP_REMOVED lines=42> */
.L_x_12153:
        /* <DEDUP_REMOVED lines=16> */
.L_x_12157:
        /* <DEDUP_REMOVED lines=12> */
.L_x_12158:
        /* <DEDUP_REMOVED lines=42> */
.L_x_12156:
        /* <DEDUP_REMOVED lines=14> */
.L_x_12160:
        /* <DEDUP_REMOVED lines=12> */
.L_x_12161:
        /* <DEDUP_REMOVED lines=42> */
.L_x_12159:
        /* <DEDUP_REMOVED lines=16> */
.L_x_12163:
        /* <DEDUP_REMOVED lines=14> */
.L_x_12164:
        /* <DEDUP_REMOVED lines=42> */
.L_x_12162:
        /* <DEDUP_REMOVED lines=18> */
[----:B------:R-:W-:Y:S01]  /*117b0*/  FADD.FTZ R26, R106, R25 ;  /* 0x000000196a1a7221 */ /* 0x000fe20000010000 */
[----:B------:R-:W-:Y:S01]  /*117c0*/  FSEL R86, R86, RZ, P2 ;  /* 0x000000ff56567208 */ /* 0x000fe20001000000 */
[----:B------:R-:W-:Y:S01]  /*117d0*/  FADD.FTZ R25, R102, R27 ;  /* 0x0000001b66197221 */ /* 0x000fe20000010000 */
[----:B------:R-:W-:Y:S01]  /*117e0*/  FSEL R85, R108, RZ, P5 ;  /* 0x000000ff6c557208 */ /* 0x000fe20002800000 */
[----:B------:R-:W-:Y:S01]  /*117f0*/  @P1 FADD.FTZ R26, R46, R26 ;  /* 0x0000001a2e1a1221 */ /* 0x000fe20000010000 */
[----:B------:R-:W-:Y:S01]  /*11800*/  FSEL R54, R54, RZ, !P6 ;  /* 0x000000ff36367208 */ /* 0x000fe20007000000 */
[----:B------:R-:W-:Y:S01]  /*11810*/  FADD.FTZ R24, R86, R55 ;  /* 0x0000003756187221 */ /* 0x000fe20000010000 */
[----:B------:R-:W-:Y:S01]  /*11820*/  SEL R86, RZ, 0x1, P6 ;  /* 0x00000001ff567807 */ /* 0x000fe20003000000 */
[----:B------:R-:W-:Y:S02]  /*11830*/  @P1 FADD.FTZ R25, R45, R25 ;  /* 0x000000192d191221 */ /* 0x000fe40000010000 */
[--C-:B------:R-:W-:Y:S01]  /*11840*/  FADD.FTZ R27, R54, R85.reuse ;  /* 0x00000055361b7221 */ /* 0x100fe20000010000 */
[----:B------:R-:W-:Y:S01]  /*11850*/  PRMT R85, R82, 0x7610, R85 ;  /* 0x0000761052557816 */ /* 0x000fe20000000055 */
[----:B------:R-:W-:Y:S01]  /*11860*/  @P1 FADD.FTZ R24, R44, R24 ;  /* 0x000000182c181221 */ /* 0x000fe20000010000 */
[----:B------:R-:W-:Y:S01]  /*11870*/  PRMT R82, R96, 0x7610, R82 ;  /* 0x0000761060527816 */ /* 0x000fe20000000052 */
[----:B------:R-:W-:Y:S01]  /*11880*/  @P1 FADD.FTZ R27, R47, R27 ;  /* 0x0000001b2f1b1221 */ /* 0x000fe20000010000 */
[----:B------:R-:W-:Y:S06]  /*11890*/  BRA `(.L_x_12165) ;  /* 0x0000001000907947 */ /* 0x000fec0003800000 */
.L_x_12140:
        /* <DEDUP_REMOVED lines=15> */
.L_x_12167:
        /* <DEDUP_REMOVED lines=12> */
.L_x_12168:
        /* <DEDUP_REMOVED lines=42> */
.L_x_12166:
        /* <DEDUP_REMOVED lines=15> */
.L_x_12170:
        /* <DEDUP_REMOVED lines=12> */
.L_x_12171:
        /* <DEDUP_REMOVED lines=42> */
.L_x_12169:
[----:B------:R-:W-:Y:S02]  /*12140*/  ISETP.NE.AND P4, PT, R96, 0x1, PT ;  /* 0x000000016000780c */ /* 0x000fe40003f85270 */
        /* <DEDUP_REMOVED lines=14> */
.L_x_12173:
        /* <DEDUP_REMOVED lines=12> */
.L_x_12174:
        /* <DEDUP_REMOVED lines=42> */
.L_x_12172:
        /* <DEDUP_REMOVED lines=15> */
.L_x_12176:
        /* <DEDUP_REMOVED lines=12> */
.L_x_12177:
        /* <DEDUP_REMOVED lines=42> */
.L_x_12175:
        /* <DEDUP_REMOVED lines=16> */
.L_x_12165:
[----:B------:R-:W-:Y:S01]  /*12ae0*/  SEL R96, RZ, 0x1000000, !P5 ;  /* 0x01000000ff607807 */ /* 0x000fe20006800000 */
[----:B------:R-:W-:Y:S01]  /*12af0*/  IMAD.WIDE.U32 R110, R101, 0x10, R104 ;  /* 0x00000010656e7825 */ /* 0x000fe200078e0068 */
[----:B------:R-:W-:Y:S01]  /*12b00*/  SEL R109, RZ, 0x10000, !P4 ;  /* 0x00010000ff6d7807 */ /* 0x000fe20006000000 */
[----:B------:R-:W0:Y:S01]  /*12b10*/  @P0 LDC.64 R106, c[0x0][0x398] ;  /* 0x0000e600ff6a0b82 */ /* 0x000e220000000a00 */
[----:B------:R-:W-:Y:S02]  /*12b20*/  SEL R102, RZ, 0x100, !P3 ;  /* 0x00000100ff667807 */ /* 0x000fe40005800000 */
[----:B------:R1:W-:Y:S02]  /*12b30*/  STG.E.128 desc[UR10][R110.64], R24 ;  /* 0x000000186e007986 */ /* 0x0003e4000c101d0a */
[----:B------:R-:W-:Y:S02]  /*12b40*/  IADD3 R96, PT, PT, R102, R96, R109 ;  /* 0x0000006066607210 */ /* 0x000fe40007ffe06d */
[----:B------:R-:W-:Y:S01]  /*12b50*/  SEL R109, RZ, 0x1, !P2 ;  /* 0x00000001ff6d7807 */ /* 0x000fe20005000000 */
[----:B------:R-:W2:Y:S01]  /*12b60*/  @P1 LDC.64 R54, c[0x0][0x3a0] ;  /* 0x0000e800ff361b82 */ /* 0x000ea20000000a00 */
[----:B------:R-:W-:-:S03]  /*12b70*/  IADD3 R102, PT, PT, R95, 0x500, RZ ;  /* 0x000005005f667810 */ /* 0x000fc60007ffe0ff */
[----:B------:R-:W-:Y:S02]  /*12b80*/  IMAD.IADD R115, R96, 0x1, R109 ;  /* 0x0000000160737824 */ /* 0x000fe400078e026d */
[----:B------:R-:W-:-:S04]  /*12b90*/  IMAD.WIDE.U32 R108, R101, 0x4, R78 ;  /* 0x00000004656c7825 */ /* 0x000fc800078e004e */
[C---:B------:R-:W-:Y:S01]  /*12ba0*/  IMAD.WIDE.U32 R52, R102.reuse, 0x10, R52 ;  /* 0x0000001066347825 */ /* 0x040fe200078e0034 */
[----:B------:R1:W-:Y:S03]  /*12bb0*/  STG.E desc[UR10][R108.64], R115 ;  /* 0x000000736c007986 */ /* 0x0003e6000c10190a */
        /* <DEDUP_REMOVED lines=14> */
.L_x_12178:
[----:B------:R1:W5:Y:S04]  /*12ca0*/  @P0 LDG.E.128 R48, desc[UR10][R106.64] ;  /* 0x0000000a6a300981 */ /* 0x000368000c1e1d00 */
[----:B------:R1:W5:Y:S04]  /*12cb0*/  @P1 LDG.E.128 R44, desc[UR10][R112.64] ;  /* 0x0000000a702c1981 */ /* 0x000368000c1e1d00 */
[----:B0-----:R-:W5:Y:S01]  /*12cc0*/  LDG.E.128 R52, desc[UR10][R52.64] ;  /* 0x0000000a34347981 */ /* 0x001f62000c1e1d00 */
[----:B------:R-:W-:Y:S05]  /*12cd0*/  @!P0 BRA `(.L_x_12179) ;  /* 0x0000002400348947 */ /* 0x000fea0003800000 */
        /* <DEDUP_REMOVED lines=15> */
.L_x_12181:
        /* <DEDUP_REMOVED lines=12> */
.L_x_12182:
        /* <DEDUP_REMOVED lines=41> */
[----:B------:R-:W-:-:S07]  /*13120*/  LOP3.LUT R90, R106, UR38, R85, 0x96, !PT ;  /* 0x000000266a5a7c12 */ /* 0x000fce000f8e9655 */
.L_x_12180:
        /* <DEDUP_REMOVED lines=16> */
.L_x_12184:
        /* <DEDUP_REMOVED lines=12> */
.L_x_12185:
[----:B-1----:R-:W-:Y:S01]  /*132f0*/  IMAD.WIDE.U32 R106, R93, -0x326172a9, RZ ;  /* 0xcd9e8d575d6a7825 */ /* 0x002fe200078e00ff */
        /* <DEDUP_REMOVED lines=41> */
.L_x_12183:
        /* <DEDUP_REMOVED lines=14> */
.L_x_12187:
        /* <DEDUP_REMOVED lines=12> */
.L_x_12188:
        /* <DEDUP_REMOVED lines=42> */
.L_x_12186:
[----:B------:R-:W-:Y:S01]  /*139d0*/  ISETP.NE.AND P4, PT, R84, 0x1, PT ;  /* 0x000000015400780c */ /* 0x000fe20003f85270 */
[----:B-1----:R-:W-:Y:S01]  /*139e0*/  FMUL.FTZ R106, R53, UR5 ;  /* 0x00000005356a7c20 */ /* 0x002fe20008410000 */
        /* <DEDUP_REMOVED lines=14> */
.L_x_12190:
        /* <DEDUP_REMOVED lines=12> */
.L_x_12191:
        /* <DEDUP_REMOVED lines=42> */
.L_x_12189:
        /* <DEDUP_REMOVED lines=14> */
.L_x_12193:
        /* <DEDUP_REMOVED lines=12> */
.L_x_12194:
        /* <DEDUP_REMOVED lines=42> */
.L_x_12192:
        /* <DEDUP_REMOVED lines=16> */
.L_x_12196:
        /* <DEDUP_REMOVED lines=12> */
.L_x_12197:
        /* <DEDUP_REMOVED lines=42> */
.L_x_12195:
        /* <DEDUP_REMOVED lines=14> */
.L_x_12199:
        /* <DEDUP_REMOVED lines=12> */
.L_x_12200:
        /* <DEDUP_REMOVED lines=42> */
.L_x_12198:
        /* <DEDUP_REMOVED lines=16> */
.L_x_12202:
        /* <DEDUP_REMOVED lines=14> */
.L_x_12203:
        /* <DEDUP_REMOVED lines=42> */
.L_x_12201:
        /* <DEDUP_REMOVED lines=24> */
[--C-:B------:R-:W-:Y:S01]  /*15110*/  FADD.FTZ R52, R86, R85.reuse ;  /* 0x0000005556347221 */ /* 0x100fe20000010000 */
[----:B------:R-:W-:Y:S01]  /*15120*/  PRMT R85, R84, 0x7610, R85 ;  /* 0x0000761054557816 */ /* 0x000fe20000000055 */
[----:B------:R-:W-:Y:S01]  /*15130*/  @P1 FADD.FTZ R53, R45, R53 ;  /* 0x000000352d351221 */ /* 0x000fe20000010000 */
[----:B------:R-:W-:Y:S01]  /*15140*/  PRMT R84, R103, 0x7610, R84 ;  /* 0x0000761067547816 */ /* 0x000fe20000000054 */
[----:B------:R-:W-:Y:S01]  /*15150*/  FADD.FTZ R55, R82, R109 ;  /* 0x0000006d52377221 */ /* 0x000fe20000010000 */
[----:B------:R-:W-:Y:S01]  /*15160*/  PRMT R82, R97, 0x7610, R82 ;  /* 0x0000761061527816 */ /* 0x000fe20000000052 */
[----:B------:R-:W-:Y:S01]  /*15170*/  @P1 FADD.FTZ R52, R44, R52 ;  /* 0x000000342c341221 */ /* 0x000fe20000010000 */
[----:B------:R-:W-:Y:S01]  /*15180*/  SEL R86, RZ, 0x1, P6 ;  /* 0x00000001ff567807 */ /* 0x000fe20003000000 */
[----:B------:R-:W-:Y:S01]  /*15190*/  @P1 FADD.FTZ R55, R47, R55 ;  /* 0x000000372f371221 */ /* 0x000fe20000010000 */
[----:B------:R-:W-:Y:S06]  /*151a0*/  BRA `(.L_x_12204) ;  /* 0x0000001000907947 */ /* 0x000fec0003800000 */
.L_x_12179:
        /* <DEDUP_REMOVED lines=15> */
.L_x_12206:
        /* <DEDUP_REMOVED lines=12> */
.L_x_12207:
        /* <DEDUP_REMOVED lines=42> */
.L_x_12205:
        /* <DEDUP_REMOVED lines=15> */
.L_x_12209:
        /* <DEDUP_REMOVED lines=12> */
.L_x_12210:
        /* <DEDUP_REMOVED lines=42> */
.L_x_12208:
        /* <DEDUP_REMOVED lines=15> */
.L_x_12212:
        /* <DEDUP_REMOVED lines=12> */
.L_x_12213:
        /* <DEDUP_REMOVED lines=42> */
.L_x_12211:
[----:B------:R-:W-:Y:S01]  /*15ea0*/  ISETP.NE.AND P5, PT, R106, 0x1, PT ;  /* 0x000000016a00780c */ /* 0x000fe20003fa5270 */
[----:B------:R-:W-:Y:S01]  /*15eb0*/  IMAD.MOV.U32 R103, RZ, RZ, R88 ;  /* 0x000000ffff677224 */ /* 0x000fe200078e0058 */
[----:B------:R-:W-:-:S05]  /*15ec0*/  I2FP.F32.U32 R94, R94 ;  /* 0x0000005e005e7245 */ /* 0x000fca0000201000 */
[----:B------:R-:W-:-:S05]  /*15ed0*/  FFMA.FTZ R94, R94, R97, 1.1641532182693481445e-10 ;  /* 0x2f0000005e5e7423 */ /* 0x000fca0000010061 */
[----:B------:R-:W-:Y:S01]  /*15ee0*/  FSETP.LE.FTZ.AND P4, PT, R94, UR4, PT ;  /* 0x000000045e007c0b */ /* 0x000fe2000bf93000 */
[----:B------:R-:W-:Y:S01]  /*15ef0*/  HFMA2 R94, -RZ, RZ, 0, 1.1920928955078125e-07 ;  /* 0x00000002ff5e7431 */ /* 0x000fe200000001ff */
        /* <DEDUP_REMOVED lines=9> */
.L_x_12215:
        /* <DEDUP_REMOVED lines=12> */
.L_x_12216:
        /* <DEDUP_REMOVED lines=42> */
.L_x_12214:
        /* <DEDUP_REMOVED lines=16> */
.L_x_12204:
[----:B------:R-:W-:Y:S01]  /*163f0*/  FADD.FTZ R106, RZ, R40 ;  /* 0x00000028ff6a7221 */ /* 0x000fe20000010000 */
[----:B------:R-:W-:Y:S01]  /*16400*/  SEL R103, RZ, 0x100, !P3 ;  /* 0x00000100ff677807 */ /* 0x000fe20005800000 */
[----:B------:R-:W-:Y:S01]  /*16410*/  IMAD.WIDE.U32 R104, R102, 0x10, R104 ;  /* 0x0000001066687825 */ /* 0x000fe200078e0068 */
[----:B------:R-:W-:-:S03]  /*16420*/  SEL R108, RZ, 0x1, !P2 ;  /* 0x00000001ff6c7807 */ /* 0x000fc60005000000 */
        /* <DEDUP_REMOVED lines=24> */
[----:B------:R-:W-:-:S03]  /*165b0*/  IADD3 R97, PT, PT, R103, R97, R106 ;  /* 0x0000006167617210 */ /* 0x000fc60007ffe06a */
[----:B------:R-:W-:Y:S01]  /*165c0*/  FADD.FTZ R103, R110, R53 ;  /* 0x000000356e677221 */ /* 0x000fe20000010000 */
[----:B------:R-:W-:-:S03]  /*165d0*/  IADD3 R97, PT, PT, R97, R108, RZ ;  /* 0x0000006c61617210 */ /* 0x000fc60007ffe0ff */
[----:B------:R-:W-:Y:S02]  /*165e0*/  FADD.FTZ R106, R103, R54 ;  /* 0x00000036676a7221 */ /* 0x000fe40000010000 */
[----:B------:R0:W-:Y:S02]  /*165f0*/  STG.E desc[UR10][R78.64], R97 ;  /* 0x000000614e007986 */ /* 0x0001e4000c10190a */
[----:B------:R-:W-:Y:S01]  /*16600*/  FADD.FTZ R106, R106, R55 ;  /* 0x000000376a6a7221 */ /* 0x000fe20000010000 */
[----:B------:R-:W-:Y:S06]  /*16610*/  @!P0 BRA `(.L_x_12217) ;  /* 0x00000000002c8947 */ /* 0x000fec0003800000 */
[----:B0-----:R-:W0:Y:S01]  /*16620*/  LDC.64 R78, c[0x0][0x3b8] ;  /* 0x0000ee00ff4e7b82 */ /* 0x001e220000000a00 */
        /* <DEDUP_REMOVED lines=10> */
.L_x_12217:
        /* <DEDUP_REMOVED lines=80> */
.L_x_12219:
[----:B------:R-:W-:Y:S05]  /*16bd0*/  BSYNC.RECONVERGENT B0 ;  /* 0x0000000000007941 */ /* 0x000fea0003800200 */
.L_x_12218:
        /* <DEDUP_REMOVED lines=14> */
.L_x_12221:
[----:B------:R-:W-:Y:S05]  /*16cc0*/  BSYNC.RECONVERGENT B0 ;  /* 0x0000000000007941 */ /* 0x000fea0003800200 */
.L_x_12220:
[----:B------:R-:W1:Y:S01]  /*16cd0*/  SHFL.DOWN PT, R106, R105, 0x4, 0x1f ;  /* 0x08801f00696a7f89 */ /* 0x000e6200000e0000 */
[----:B------:R-:W-:Y:S01]  /*16ce0*/  ISETP.NE.AND P1, PT, R97, RZ, PT ;  /* 0x000000ff6100720c */ /* 0x000fe20003f25270 */
[----:B------:R-:W2:Y:S01]  /*16cf0*/  LDC.64 R120, c[0x0][0x428] ;  /* 0x00010a00ff787b82 */ /* 0x000ea20000000a00 */
[----:B------:R-:W-:Y:S01]  /*16d00*/  ISETP.NE.AND P2, PT, RZ, UR39, PT ;  /* 0x00000027ff007c0c */ /* 0x000fe2000bf45270 */
[----:B0-----:R-:W0:Y:S01]  /*16d10*/  SHFL.DOWN PT, R107, R78, 0x4, 0x1f ;  /* 0x08801f004e6b7f89 */ /* 0x001e2200000e0000 */
[----:B------:R-:W-:Y:S01]  /*16d20*/  IMAD.U32 R119, RZ, RZ, UR18 ;  /* 0x00000012ff777e24 */ /* 0x000fe2000f8e00ff */
[----:B------:R-:W-:Y:S01]  /*16d30*/  MOV R115, UR18 ;  /* 0x0000001200737c02 */ /* 0x000fe20008000f00 */
[----:B------:R-:W-:Y:S01]  /*16d40*/  UIADD3 UR18, UPT, UPT, UR18, UR16, URZ ;  /* 0x0000001012127290 */ /* 0x000fe2000fffe0ff */
[----:B------:R-:W3:Y:S01]  /*16d50*/  SHFL.DOWN PT, R108, R79, 0x4, 0x1f ;  /* 0x08801f004f6c7f89 */ /* 0x000ee200000e0000 */
[----:B------:R-:W-:Y:S02]  /*16d60*/  UPLOP3.LUT UP1, UPT, UPT, UPT, UP1, 0x40, 0x4 ;  /* 0x000000000004789c */ /* 0x000fe40003f2e810 */
[----:B------:R-:W-:-:S03]  /*16d70*/  UISETP.GE.AND UP0, UPT, UR18, UR17, UPT ;  /* 0x000000111200728c */ /* 0x000fc6000bf06270 */
[----:B------:R-:W4:Y:S01]  /*16d80*/  @!P1 LDC.64 R122, c[0x0][0x3c8] ;  /* 0x0000f200ff7a9b82 */ /* 0x000f220000000a00 */
[-C--:B-1----:R-:W-:Y:S02]  /*16d90*/  IADD3 R110, PT, PT, R106, R105.reuse, RZ ;  /* 0x000000696a6e7210 */ /* 0x082fe40007ffe0ff */
        /* <DEDUP_REMOVED lines=9> */
[----:B------:R-:W-:Y:S01]  /*16e30*/  FMUL.FTZ R107, R107, R107 ;  /* 0x0000006b6b6b7220 */ /* 0x000fe20000410000 */
[----:B----4-:R-:W-:-:S04]  /*16e40*/  @!P1 IMAD.WIDE R122, R115, 0x4, R122 ;  /* 0x00000004737a9825 */ /* 0x010fc800078e027a */
        /* <DEDUP_REMOVED lines=9> */
[----:B------:R-:W3:Y:S01]  /*16ee0*/  MUFU.RCP R79, R78 ;  /* 0x0000004e004f7308 */ /* 0x000ee20000001000 */
[----:B------:R-:W4:Y:S01]  /*16ef0*/  SHFL.DOWN PT, R109, R110, 0x1, 0x1f ;  /* 0x08201f006e6d7f89 */ /* 0x000f2200000e0000 */
[----:B0-----:R-:W-:Y:S01]  /*16f00*/  FMUL.FTZ R103, R114, R108 ;  /* 0x0000006c72677220 */ /* 0x001fe20000410000 */
[----:B------:R-:W-:-:S03]  /*16f10*/  FADD.FTZ R114, R105, -R114 ;  /* 0x8000007269727221 */ /* 0x000fc60000010000 */
[----:B------:R-:W-:Y:S01]  /*16f20*/  FFMA.FTZ R112, R104, R105, R103 ;  /* 0x0000006968707223 */ /* 0x000fe20000010067 */
[----:B------:R-:W-:Y:S01]  /*16f30*/  FMUL.FTZ R103, R114, R114 ;  /* 0x0000007272677220 */ /* 0x000fe20000410000 */
[----:B-1----:R-:W-:Y:S02]  /*16f40*/  FADD.FTZ R106, R107, R106 ;  /* 0x0000006a6b6a7221 */ /* 0x002fe40000010000 */
[----:B---3--:R-:W-:Y:S01]  /*16f50*/  FMUL.FTZ R105, R79, R112 ;  /* 0x000000704f697220 */ /* 0x008fe20000410000 */
[----:B------:R-:W-:Y:S01]  /*16f60*/  FMUL.FTZ R103, R104, R103 ;  /* 0x0000006768677220 */ /* 0x000fe20000410000 */
[-C--:B----4-:R-:W-:Y:S02]  /*16f70*/  IADD3 R107, PT, PT, R110, R109.reuse, RZ ;  /* 0x0000006d6e6b7210 */ /* 0x090fe40007ffe0ff */
[----:B------:R-:W-:Y:S01]  /*16f80*/  I2FP.F32.S32 R109, R109 ;  /* 0x0000006d006d7245 */ /* 0x000fe20000201400 */
[----:B------:R-:W0:Y:S01]  /*16f90*/  SHFL.DOWN PT, R104, R105, 0x1, 0x1f ;  /* 0x08201f0069687f89 */ /* 0x000e2200000e0000 */
[----:B------:R-:W-:Y:S01]  /*16fa0*/  FMUL.FTZ R103, R103, R108 ;  /* 0x0000006c67677220 */ /* 0x000fe20000410000 */
[----:B------:R-:W-:-:S03]  /*16fb0*/  I2FP.F32.S32 R107, R107 ;  /* 0x0000006b006b7245 */ /* 0x000fc60000201400 */
[----:B------:R-:W-:-:S03]  /*16fc0*/  FFMA.FTZ R103, R79, R103, R106 ;  /* 0x000000674f677223 */ /* 0x000fc6000001006a */
[----:B------:R-:W1:Y:S02]  /*16fd0*/  MUFU.RCP R107, R107 ;  /* 0x0000006b006b7308 */ /* 0x000e640000001000 */
[----:B------:R-:W3:Y:S01]  /*16fe0*/  SHFL.DOWN PT, R106, R103, 0x1, 0x1f ;  /* 0x08201f00676a7f89 */ /* 0x000ee200000e0000 */
[----:B0-----:R-:W-:Y:S01]  /*16ff0*/  FADD.FTZ R79, R105, -R104 ;  /* 0x80000068694f7221 */ /* 0x001fe20000010000 */
[----:B------:R-:W-:-:S03]  /*17000*/  FMUL.FTZ R111, R104, R109 ;  /* 0x0000006d686f7220 */ /* 0x000fc60000410000 */
[----:B------:R-:W-:Y:S01]  /*17010*/  FMUL.FTZ R79, R79, R79 ;  /* 0x0000004f4f4f7220 */ /* 0x000fe20000410000 */
[C---:B------:R-:W-:Y:S02]  /*17020*/  FFMA.FTZ R104, R78.reuse, R105, R111 ;  /* 0x000000694e687223 */ /* 0x040fe4000001006f */
[----:B------:R-:W0:Y:S01]  /*17030*/  @!P1 LDC.64 R110, c[0x0][0x3c0] ;  /* 0x0000f000ff6e9b82 */ /* 0x000e220000000a00 */
[----:B------:R-:W-:Y:S01]  /*17040*/  FMUL.FTZ R79, R78, R79 ;  /* 0x0000004f4e4f7220 */ /* 0x000fe20000410000 */
[----:B-1----:R-:W-:Y:S01]  /*17050*/  FMUL.FTZ R78, R107, R104 ;  /* 0x000000686b4e7220 */ /* 0x002fe20000410000 */
[----:B---3--:R-:W-:Y:S02]  /*17060*/  FADD.FTZ R106, R103, R106 ;  /* 0x0000006a676a7221 */ /* 0x008fe40000010000 */
[----:B------:R-:W-:-:S03]  /*17070*/  FMUL.FTZ R79, R79, R109 ;  /* 0x0000006d4f4f7220 */ /* 0x000fc60000410000 */
[----:B------:R-:W1:Y:S01]  /*17080*/  SHFL.IDX PT, R78, R78, RZ, 0x1f ;  /* 0x00001fff4e4e7589 */ /* 0x000e6200000e0000 */
[----:B------:R-:W-:Y:S01]  /*17090*/  FFMA.FTZ R106, R107, R79, R106 ;  /* 0x0000004f6b6a7223 */ /* 0x000fe2000001006a */
[----:B------:R-:W3:Y:S05]  /*170a0*/  LDC R103, c[0x0][0x448] ;  /* 0x00011200ff677b82 */ /* 0x000eea0000000800 */
[----:B------:R-:W3:Y:S01]  /*170b0*/  SHFL.IDX PT, R106, R106, RZ, 0x1f ;  /* 0x00001fff6a6a7589 */ /* 0x000ee200000e0000 */
[----:B0-----:R-:W-:-:S04]  /*170c0*/  @!P1 IMAD.WIDE R118, R119, 0x4, R110 ;  /* 0x0000000477769825 */ /* 0x001fc800078e026e */
[C---:B-1----:R-:W-:Y:S01]  /*170d0*/  FMUL.FTZ R104, R78.reuse, R78 ;  /* 0x0000004e4e687220 */ /* 0x042fe20000410000 */
[----:B------:R-:W-:Y:S01]  /*170e0*/  FSEL R79, R78, RZ, !P2 ;  /* 0x000000ff4e4f7208 */ /* 0x000fe20005000000 */
[----:B------:R0:W-:Y:S03]  /*170f0*/  @!P1 STG.E desc[UR10][R118.64], R78 ;  /* 0x0000004e76009986 */ /* 0x0001e6000c10190a */
[----:B------:R-:W-:Y:S01]  /*17100*/  FSEL R104, R104, RZ, P2 ;  /* 0x000000ff68687208 */ /* 0x000fe20001000000 */
[C---:B------:R-:W-:Y:S01]  /*17110*/  FADD.FTZ R40, -R79.reuse, R40 ;  /* 0x000000284f287221 */ /* 0x040fe20000010100 */
[----:B---3--:R-:W-:Y:S01]  /*17120*/  FFMA.FTZ R103, R106, UR20, R103 ;  /* 0x000000146a677c23 */ /* 0x008fe20008010067 */
[C---:B------:R-:W-:Y:S01]  /*17130*/  FADD.FTZ R41, -R79.reuse, R41 ;  /* 0x000000294f297221 */ /* 0x040fe20000010100 */
[C---:B------:R-:W-:Y:S01]  /*17140*/  FADD.FTZ R42, -R79.reuse, R42 ;  /* 0x0000002a4f2a7221 */ /* 0x040fe20000010100 */
        /* <DEDUP_REMOVED lines=28> */
[C---:B0-----:R-:W-:Y:S01]  /*17310*/  FMUL.FTZ R119, R28.reuse, R34 ;  /* 0x000000221c777220 */ /* 0x041fe20000410000 */
        /* <DEDUP_REMOVED lines=8> */
[----:B--2---:R-:W-:-:S04]  /*173a0*/  IMAD.WIDE.U32 R112, R95, 0x10, R120 ;  /* 0x000000105f707825 */ /* 0x004fc800078e0078 */
[----:B------:R-:W-:Y:S01]  /*173b0*/  FFMA.FTZ R36, R79, R83, R80 ;  /* 0x000000534f247223 */ /* 0x000fe20000010050 */
        /* <DEDUP_REMOVED lines=11> */
[C---:B------:R-:W-:Y:S01]  /*17470*/  FMUL.FTZ R78, R28.reuse, R111 ;  /* 0x0000006f1c4e7220 */ /* 0x040fe20000410000 */
[C---:B------:R-:W-:Y:S01]  /*17480*/  FMUL.FTZ R53, R28.reuse, R53 ;  /* 0x000000351c357220 */ /* 0x040fe20000410000 */
[----:B------:R-:W-:Y:S01]  /*17490*/  FMUL.FTZ R55, R28, R55 ;  /* 0x000000371c377220 */ /* 0x000fe20000410000 */
[----:B------:R0:W-:Y:S01]  /*174a0*/  @!P1 STG.E desc[UR10][R122.64], R28 ;  /* 0x0000001c7a009986 */ /* 0x0001e2000c10190a */
[----:B------:R-:W-:-:S04]  /*174b0*/  IMAD.WIDE.U32 R106, R98, 0x10, R120 ;  /* 0x00000010626a7825 */ /* 0x000fc800078e0078 */
        /* <DEDUP_REMOVED lines=8> */
[----:B------:R-:W-:Y:S01]  /*17540*/  IMAD.WIDE.U32 R110, R100, 0x10, R120 ;  /* 0x00000010646e7825 */ /* 0x000fe200078e0078 */
[----:B------:R1:W-:Y:S03]  /*17550*/  STG.E.128 desc[UR10][R112.64], R36 ;  /* 0x0000002470007986 */ /* 0x0003e6000c101d0a */
[----:B0-----:R-:W-:Y:S01]  /*17560*/  FFMA.FTZ R28, R32, R60, R75 ;  /* 0x0000003c201c7223 */ /* 0x001fe2000001004b */
        /* <DEDUP_REMOVED lines=9> */
[----:B------:R0:W-:Y:S04]  /*17600*/  STG.E.128 desc[UR10][R106.64], R24 ;  /* 0x000000186a007986 */ /* 0x0001e8000c101d0a */
[----:B------:R0:W-:Y:S01]  /*17610*/  STG.E.128 desc[UR10][R98.64], R28 ;  /* 0x0000001c62007986 */ /* 0x0001e2000c101d0a */
[----:B-1----:R-:W-:Y:S01]  /*17620*/  FFMA.FTZ R36, R52, R20, R71 ;  /* 0x0000001434247223 */ /* 0x002fe20000010047 */
[----:B------:R-:W-:Y:S01]  /*17630*/  FFMA.FTZ R37, R103, R17, R4 ;  /* 0x0000001167257223 */ /* 0x000fe20000010004 */
[----:B------:R-:W-:Y:S01]  /*17640*/  FFMA.FTZ R38, R109, R19, R68 ;  /* 0x000000136d267223 */ /* 0x000fe20000010044 */
[----:B------:R-:W-:Y:S01]  /*17650*/  FFMA.FTZ R39, R54, R18, R3 ;  /* 0x0000001236277223 */ /* 0x000fe20000010003 */
[----:B------:R0:W-:Y:S04]  /*17660*/  STG.E.128 desc[UR10][R110.64], R32 ;  /* 0x000000206e007986 */ /* 0x0001e8000c101d0a */
[----:B------:R0:W-:Y:S04]  /*17670*/  STG.E.128 desc[UR10][R100.64], R36 ;  /* 0x0000002464007986 */ /* 0x0001e8000c101d0a */
[----:B------:R0:W-:Y:S01]  /*17680*/  STG.E.128 desc[UR10][R120.64], R40 ;  /* 0x0000002878007986 */ /* 0x0001e2000c101d0a */
[----:B------:R-:W-:Y:S05]  /*17690*/  BRA.U !UP0, `(.L_x_12222) ;  /* 0xfffffe9908047547 */ /* 0x000fea000b83ffff */
[----:B------:R-:W-:Y:S05]  /*176a0*/  EXIT ;  /* 0x000000000000794d */ /* 0x000fea0003800000 */
.L_x_12223:
        /* <DEDUP_REMOVED lines=13> */
.L_x_13735:


//--------------------- .text._ZN10layer_norm31ln_parallel_residual_fwd_kernelINS_13Kernel_traitsIfffffjLj6144ELj1ELj1ELj8ELj16ENS_18Kernel_traits_baseILj6144EfffffjLj256EEEEELb0ELb0ELb0EEEvNS_9FwdParamsE --------------------------
	.section	.text._ZN10layer_norm31ln_parallel_residual_fwd_kernelINS_13Kernel_traitsIfffffjLj6144ELj1ELj1ELj8ELj16ENS_18Kernel_traits_baseILj6144EfffffjLj256EEEEELb0ELb0ELb0EEEvNS_9FwdParamsE,"ax",@progbits
	.align	128
        .global         _ZN10layer_norm31ln_parallel_residual_fwd_kernelINS_13Kernel_traitsIfffffjLj6144ELj1ELj1ELj8ELj16ENS_18Kernel_traits_baseILj6144EfffffjLj256EEEEELb0ELb0ELb0EEEvNS_9FwdParamsE
        .type           _ZN10layer_norm31ln_parallel_residual_fwd_kernelINS_13Kernel_traitsIfffffjLj6144ELj1ELj1ELj8ELj16ENS_18Kernel_traits_baseILj6144EfffffjLj256EEEEELb0ELb0ELb0EEEvNS_9FwdParamsE,@function
        .size           _ZN10layer_norm31ln_parallel_residual_fwd_kernelINS_13Kernel_traitsIfffffjLj6144ELj1ELj1ELj8ELj16ENS_18Kernel_traits_baseILj6144EfffffjLj256EEEEELb0ELb0ELb0EEEvNS_9FwdParamsE,(.L_x_13736 - _ZN10layer_norm31ln_parallel_residual_fwd_kernelINS_13Kernel_traitsIfffffjLj6144ELj1ELj1ELj8ELj16ENS_18Kernel_traits_baseILj6144EfffffjLj256EEEEELb0ELb0ELb0EEEvNS_9FwdParamsE)
        .other          _ZN10layer_norm31ln_parallel_residual_fwd_kernelINS_13Kernel_traitsIfffffjLj6144ELj1ELj1ELj8ELj16ENS_18Kernel_traits_baseILj6144EfffffjLj256EEEEELb0ELb0ELb0EEEvNS_9FwdParamsE,@"STO_CUDA_ENTRY STV_DEFAULT"
_ZN10layer_norm31ln_parallel_residual_fwd_kernelINS_13Kernel_traitsIfffffjLj6144ELj1ELj1ELj8ELj16ENS_18Kernel_traits_baseILj6144EfffffjLj256EEEEELb0ELb0ELb0EEEvNS_9FwdParamsE:
.text._ZN10layer_norm31ln_parallel_residual_fwd_kernelINS_13Kernel_traitsIfffffjLj6144ELj1ELj1ELj8ELj16ENS_18Kernel_traits_baseILj6144EfffffjLj256EEEEELb0ELb0ELb0EEEvNS_9FwdParamsE:
        /* <DEDUP_REMOVED lines=33> */
[----:B------:R-:W5:Y:S05]  /*0210*/  @P0 LDG.E.128 R4, desc[UR6][R44.64] ;  /* 0x000000062c040981 */ /* 0x000f6a000c1e1d00 */
[----:B------:R-:W1:Y:S01]  /*0220*/  LDC.64 R54, c[0x0][0x3d8] ;  /* 0x0000f600ff367b82 */ /* 0x000e620000000a00 */
[C---:B--2---:R-:W-:Y:S01]  /*0230*/  @P1 IMAD.WIDE.U32 R48, R84.reuse, 0x10, R48 ;  /* 0x0000001054301825 */ /* 0x044fe200078e0030 */
[----:B------:R2:W5:Y:S04]  /*0240*/  @P0 LDG.E.128 R8, desc[UR6][R46.64] ;  /* 0x000000062e080981 */ /* 0x000568000c1e1d00 */
[----:B------:R-:W5:Y:S02]  /*0250*/  @P1 LDG.E.128 R12, desc[UR6][R48.64] ;  /* 0x00000006300c1981 */ /* 0x000f64000c1e1d00 */
[----:B------:R-:W4:Y:S01]  /*0260*/  LDC.64 R56, c[0x0][0x3d0] ;  /* 0x0000f400ff387b82 */ /* 0x000f220000000a00 */
[C---:B---3--:R-:W-:Y:S01]  /*0270*/  @P1 IMAD.WIDE.U32 R50, R84.reuse, 0x10, R50 ;  /* 0x0000001054321825 */ /* 0x048fe200078e0032 */
[----:B------:R-:W-:-:S04]  /*0280*/  @P1 IADD3 R84, PT, PT, R84, 0x100, RZ ;  /* 0x0000010054541810 */ /* 0x000fc80007ffe0ff */
[----:B------:R3:W5:Y:S02]  /*0290*/  @P1 LDG.E.128 R16, desc[UR6][R50.64] ;  /* 0x0000000632101981 */ /* 0x000764000c1e1d00 */
[----:B------:R-:W2:Y:S01]  /*02a0*/  LDC.64 R58, c[0x0][0x3d8] ;  /* 0x0000f600ff3a7b82 */ /* 0x000ea20000000a00 */
[----:B0-----:R-:W-:-:S07]  /*02b0*/  @P2 IMAD.WIDE.U32 R52, R84, 0x10, R52 ;  /* 0x0000001054342825 */ /* 0x001fce00078e0034 */
[----:B------:R-:W0:Y:S01]  /*02c0*/  LDC.64 R60, c[0x0][0x3d0] ;  /* 0x0000f400ff3c7b82 */ /* 0x000e220000000a00 */
[C---:B-1----:R-:W-:Y:S01]  /*02d0*/  @P2 IMAD.WIDE.U32 R54, R84.reuse, 0x10, R54 ;  /* 0x0000001054362825 */ /* 0x042fe200078e0036 */
[----:B------:R-:W-:Y:S01]  /*02e0*/  @P2 IADD3 R84, PT, PT, R84, 0x100, RZ ;  /* 0x0000010054542810 */ /* 0x000fe20007ffe0ff */
[----:B------:R-:W5:Y:S05]  /*02f0*/  @P2 LDG.E.128 R20, desc[UR6][R52.64] ;  /* 0x0000000634142981 */ /* 0x000f6a000c1e1d00 */
[----:B------:R-:W1:Y:S01]  /*0300*/  LDC.64 R62, c[0x0][0x3d8] ;  /* 0x0000f600ff3e7b82 */ /* 0x000e620000000a00 */
[----:B------:R-:W-:Y:S01]  /*0310*/  ISETP.GE.U32.AND P1, PT, R3, 0x600, PT ;  /* 0x000006000300780c */ /* 0x000fe20003f26070 */
[C---:B----4-:R-:W-:Y:S01]  /*0320*/  @P3 IMAD.WIDE.U32 R56, R84.reuse, 0x10, R56 ;  /* 0x0000001054383825 */ /* 0x050fe200078e0038 */
[----:B------:R4:W5:Y:S03]  /*0330*/  @P2 LDG.E.128 R24, desc[UR6][R54.64] ;  /* 0x0000000636182981 */ /* 0x000966000c1e1d00 */
[C---:B--2---:R-:W-:Y:S01]  /*0340*/  @P3 IMAD.WIDE.U32 R58, R84.reuse, 0x10, R58 ;  /* 0x00000010543a3825 */ /* 0x044fe200078e003a */
[----:B------:R-:W-:Y:S01]  /*0350*/  @P3 IADD3 R84, PT, PT, R84, 0x100, RZ ;  /* 0x0000010054543810 */ /* 0x000fe20007ffe0ff */
[----:B------:R-:W5:Y:S01]  /*0360*/  @P3 LDG.E.128 R28, desc[UR6][R56.64] ;  /* 0x00000006381c3981 */ /* 0x000f62000c1e1d00 */
[----:B------:R-:W-:-:S02]  /*0370*/  CS2R R46, SRZ ;  /* 0x00000000002e7805 */ /* 0x000fc4000001ff00 */
[----:B------:R-:W-:Y:S02]  /*0380*/  CS2R R44, SRZ ;  /* 0x00000000002c7805 */ /* 0x000fe4000001ff00 */
[----:B---3--:R-:W-:Y:S01]  /*0390*/  CS2R R50, SRZ ;  /* 0x0000000000327805 */ /* 0x008fe2000001ff00 */
[----:B------:R2:W5:Y:S01]  /*03a0*/  @P3 LDG.E.128 R32, desc[UR6][R58.64] ;  /* 0x000000063a203981 */ /* 0x000562000c1e1d00 */
[C---:B0-----:R-:W-:Y:S01]  /*03b0*/  @P4 IMAD.WIDE.U32 R60, R84.reuse, 0x10, R60 ;  /* 0x00000010543c4825 */ /* 0x041fe200078e003c */
[----:B------:R-:W-:Y:S02]  /*03c0*/  CS2R R48, SRZ ;  /* 0x0000000000307805 */ /* 0x000fe4000001ff00 */
[----:B----4-:R-:W-:Y:S01]  /*03d0*/  CS2R R54, SRZ ;  /* 0x0000000000367805 */ /* 0x010fe2000001ff00 */
[----:B-1----:R-:W-:Y:S01]  /*03e0*/  @P4 IMAD.WIDE.U32 R62, R84, 0x10, R62 ;  /* 0x00000010543e4825 */ /* 0x002fe200078e003e */
[----:B------:R0:W5:Y:S01]  /*03f0*/  @P4 LDG.E.128 R36, desc[UR6][R60.64] ;  /* 0x000000063c244981 */ /* 0x000162000c1e1d00 */
[----:B------:R-:W-:-:S02]  /*0400*/  CS2R R52, SRZ ;  /* 0x0000000000347805 */ /* 0x000fc4000001ff00 */
[----:B--2---:R-:W-:Y:S02]  /*0410*/  CS2R R58, SRZ ;  /* 0x00000000003a7805 */ /* 0x004fe4000001ff00 */
[----:B------:R-:W-:Y:S01]  /*0420*/  CS2R R56, SRZ ;  /* 0x0000000000387805 */ /* 0x000fe2000001ff00 */
[----:B------:R1:W5:Y:S01]  /*0430*/  @P4 LDG.E.128 R40, desc[UR6][R62.64] ;  /* 0x000000063e284981 */ /* 0x000362000c1e1d00 */
[----:B------:R-:W-:Y:S02]  /*0440*/  CS2R R66, SRZ ;  /* 0x0000000000427805 */ /* 0x000fe4000001ff00 */
[----:B------:R-:W-:Y:S02]  /*0450*/  CS2R R64, SRZ ;  /* 0x0000000000407805 */ /* 0x000fe4000001ff00 */
[----:B------:R-:W-:Y:S02]  /*0460*/  CS2R R70, SRZ ;  /* 0x0000000000467805 */ /* 0x000fe4000001ff00 */
[----:B------:R-:W-:-:S02]  /*0470*/  CS2R R68, SRZ ;  /* 0x0000000000447805 */ /* 0x000fc4000001ff00 */
[----:B------:R-:W-:Y:S02]  /*0480*/  CS2R R74, SRZ ;  /* 0x00000000004a7805 */ /* 0x000fe4000001ff00 */
[----:B0-----:R-:W-:Y:S02]  /*0490*/  CS2R R60, SRZ ;  /* 0x00000000003c7805 */ /* 0x001fe4000001ff00 */
[----:B------:R-:W-:Y:S02]  /*04a0*/  CS2R R72, SRZ ;  /* 0x0000000000487805 */ /* 0x000fe4000001ff00 */
[----:B------:R-:W-:Y:S02]  /*04b0*/  CS2R R78, SRZ ;  /* 0x00000000004e7805 */ /* 0x000fe4000001ff00 */
[----:B------:R-:W-:Y:S02]  /*04c0*/  CS2R R76, SRZ ;  /* 0x00000000004c7805 */ /* 0x000fe4000001ff00 */
[----:B-1----:R-:W-:-:S02]  /*04d0*/  CS2R R62, SRZ ;  /* 0x00000000003e7805 */ /* 0x002fc4000001ff00 */
[----:B------:R-:W-:Y:S02]  /*04e0*/  CS2R R82, SRZ ;  /* 0x0000000000527805 */ /* 0x000fe4000001ff00 */
[----:B------:R-:W-:Y:S02]  /*04f0*/  CS2R R80, SRZ ;  /* 0x0000000000507805 */ /* 0x000fe4000001ff00 */
[----:B------:R-:W-:Y:S01]  /*0500*/  @P4 IADD3 R84, PT, PT, R84, 0x100, RZ ;  /* 0x0000010054544810 */ /* 0x000fe20007ffe0ff */
[----:B------:R-:W-:Y:S06]  /*0510*/  @!P1 BRA `(.L_x_12227) ;  /* 0x0000001000a49947 */ /* 0x000fec0003800000 */
[----:B------:R-:W0:Y:S08]  /*0520*/  LDC.64 R86, c[0x0][0x3d8] ;  /* 0x0000f600ff567b82 */ /* 0x000e300000000a00 */
[----:B------:R-:W1:Y:S01]  /*0530*/  LDC.64 R88, c[0x0][0x3d0] ;  /* 0x0000f400ff587b82 */ /* 0x000e620000000a00 */
[----:B0-----:R-:W-:-:S04]  /*0540*/  IMAD.WIDE.U32 R86, R84, 0x10, R86 ;  /* 0x0000001054567825 */ /* 0x001fc800078e0056 */
[----:B-1----:R-:W-:Y:S02]  /*0550*/  IMAD.WIDE.U32 R88, R84, 0x10, R88 ;  /* 0x0000001054587825 */ /* 0x002fe400078e0058 */
[----:B------:R-:W5:Y:S04]  /*0560*/  LDG.E.128 R84, desc[UR6][R86.64] ;  /* 0x0000000656547981 */ /* 0x000f68000c1e1d00 */
[----:B------:R-:W5:Y:S01]  /*0570*/  LDG.E.128 R88, desc[UR6][R88.64] ;  /* 0x0000000658587981 */ /* 0x000f62000c1e1d00 */
        /* <DEDUP_REMOVED lines=24> */
[----:B------:R-:W-:Y:S06]  /*0700*/  BRA `(.L_x_12227) ;  /* 0x0000001000287947 */ /* 0x000fec0003800000 */
.L_x_12226:
        /* <DEDUP_REMOVED lines=10> */
[----:B------:R0:W5:Y:S02]  /*07b0*/  @P0 LDG.E.128 R4, desc[UR6][R46.64] ;  /* 0x000000062e040981 */ /* 0x000164000c1e1d00 */
[----:B------:R-:W4:Y:S01]  /*07c0*/  LDC.64 R52, c[0x0][0x3d8] ;  /* 0x0000f600ff347b82 */ /* 0x000f220000000a00 */
[----:B-1----:R-:W-:-:S05]  /*07d0*/  @P0 IMAD.WIDE.U32 R48, R84, 0x10, R48 ;  /* 0x0000001054300825 */ /* 0x002fca00078e0030 */
[----:B------:R-:W5:Y:S02]  /*07e0*/  @P0 LDG.E.128 R8, desc[UR6][R48.64] ;  /* 0x0000000630080981 */ /* 0x000f64000c1e1d00 */
[----:B------:R-:W1:Y:S01]  /*07f0*/  @P1 LDC.64 R54, c[0x0][0x440] ;  /* 0x00011000ff361b82 */ /* 0x000e620000000a00 */
[C---:B--2---:R-:W-:Y:S01]  /*0800*/  @P0 IMAD.WIDE.U32 R44, R84.reuse, 0x10, R44 ;  /* 0x00000010542c0825 */ /* 0x044fe200078e002c */
[----:B------:R-:W-:-:S06]  /*0810*/  @P0 LOP3.LUT R84, R84, 0x100, RZ, 0xfc, !PT ;  /* 0x0000010054540812 */ /* 0x000fcc00078efcff */
[----:B------:R-:W2:Y:S01]  /*0820*/  LDC.64 R56, c[0x0][0x3d0] ;  /* 0x0000f400ff387b82 */ /* 0x000ea20000000a00 */
[C---:B---3--:R-:W-:Y:S01]  /*0830*/  @P1 IMAD.WIDE.U32 R50, R84.reuse, 0x10, R50 ;  /* 0x0000001054321825 */ /* 0x048fe200078e0032 */
[----:B------:R3:W5:Y:S04]  /*0840*/  @P0 LDG.E.128 R80, desc[UR6][R44.64] ;  /* 0x000000062c500981 */ /* 0x000768000c1e1d00 */
[----:B------:R3:W5:Y:S02]  /*0850*/  @P1 LDG.E.128 R12, desc[UR6][R50.64] ;  /* 0x00000006320c1981 */ /* 0x000764000c1e1d00 */
[----:B------:R-:W0:Y:S01]  /*0860*/  LDC.64 R58, c[0x0][0x3d8] ;  /* 0x0000f600ff3a7b82 */ /* 0x000e220000000a00 */
[----:B----4-:R-:W-:-:S05]  /*0870*/  @P1 IMAD.WIDE.U32 R52, R84, 0x10, R52 ;  /* 0x0000001054341825 */ /* 0x010fca00078e0034 */
[----:B------:R-:W5:Y:S02]  /*0880*/  @P1 LDG.E.128 R16, desc[UR6][R52.64] ;  /* 0x0000000634101981 */ /* 0x000f64000c1e1d00 */
[----:B------:R-:W4:Y:S01]  /*0890*/  @P2 LDC.64 R60, c[0x0][0x440] ;  /* 0x00011000ff3c2b82 */ /* 0x000f220000000a00 */
[C---:B-1----:R-:W-:Y:S01]  /*08a0*/  @P1 IMAD.WIDE.U32 R54, R84.reuse, 0x10, R54 ;  /* 0x0000001054361825 */ /* 0x042fe200078e0036 */
[----:B------:R-:W-:-:S04]  /*08b0*/  @P1 IADD3 R84, PT, PT, R84, 0x100, RZ ;  /* 0x0000010054541810 */ /* 0x000fc80007ffe0ff */
[----:B------:R1:W5:Y:S02]  /*08c0*/  @P1 LDG.E.128 R76, desc[UR6][R54.64] ;  /* 0x00000006364c1981 */ /* 0x000364000c1e1d00 */
[----:B------:R-:W3:Y:S08]  /*08d0*/  LDC.64 R62, c[0x0][0x3d0] ;  /* 0x0000f400ff3e7b82 */ /* 0x000ef00000000a00 */
[----:B------:R-:W1:Y:S08]  /*08e0*/  LDC.64 R86, c[0x0][0x3d8] ;  /* 0x0000f600ff567b82 */ /* 0x000e700000000a00 */
[----:B------:R-:W1:Y:S08]  /*08f0*/  @P3 LDC.64 R88, c[0x0][0x440] ;  /* 0x00011000ff583b82 */ /* 0x000e700000000a00 */
[----:B------:R-:W1:Y:S08]  /*0900*/  LDC.64 R90, c[0x0][0x3d0] ;  /* 0x0000f400ff5a7b82 */ /* 0x000e700000000a00 */
[----:B------:R-:W1:Y:S08]  /*0910*/  LDC.64 R92, c[0x0][0x3d8] ;  /* 0x0000f600ff5c7b82 */ /* 0x000e700000000a00 */
[----:B------:R-:W1:Y:S01]  /*0920*/  @P4 LDC.64 R94, c[0x0][0x440] ;  /* 0x00011000ff5e4b82 */ /* 0x000e620000000a00 */
[----:B--2---:R-:W-:-:S04]  /*0930*/  @P2 IMAD.WIDE.U32 R56, R84, 0x10, R56 ;  /* 0x0000001054382825 */ /* 0x004fc800078e0038 */
[----:B0-----:R-:W-:-:S04]  /*0940*/  @P2 IMAD.WIDE.U32 R58, R84, 0x10, R58 ;  /* 0x00000010543a2825 */ /* 0x001fc800078e003a */
[C---:B----4-:R-:W-:Y:S01]  /*0950*/  @P2 IMAD.WIDE.U32 R60, R84.reuse, 0x10, R60 ;  /* 0x00000010543c2825 */ /* 0x050fe200078e003c */
[----:B------:R-:W-:Y:S01]  /*0960*/  @P2 IADD3 R84, PT, PT, R84, 0x100, RZ ;  /* 0x0000010054542810 */ /* 0x000fe20007ffe0ff */
[----:B------:R-:W5:Y:S04]  /*0970*/  @P2 LDG.E.128 R20, desc[UR6][R56.64] ;  /* 0x0000000638142981 */ /* 0x000f68000c1e1d00 */
[C---:B---3--:R-:W-:Y:S01]  /*0980*/  @P3 IMAD.WIDE.U32 R62, R84.reuse, 0x10, R62 ;  /* 0x00000010543e3825 */ /* 0x048fe200078e003e */
[----:B------:R-:W-:Y:S01]  /*0990*/  ISETP.GE.U32.AND P1, PT, R3, 0x600, PT ;  /* 0x000006000300780c */ /* 0x000fe20003f26070 */
[----:B------:R0:W5:Y:S02]  /*09a0*/  @P2 LDG.E.128 R24, desc[UR6][R58.64] ;  /* 0x000000063a182981 */ /* 0x000164000c1e1d00 */
[C---:B-1----:R-:W-:Y:S01]  /*09b0*/  @P3 IMAD.WIDE.U32 R86, R84.reuse, 0x10, R86 ;  /* 0x0000001054563825 */ /* 0x042fe200078e0056 */
[----:B------:R-:W-:Y:S01]  /*09c0*/  CS2R R46, SRZ ;  /* 0x00000000002e7805 */ /* 0x000fe2000001ff00 */
[----:B------:R1:W5:Y:S02]  /*09d0*/  @P2 LDG.E.128 R72, desc[UR6][R60.64] ;  /* 0x000000063c482981 */ /* 0x000364000c1e1d00 */
[C---:B------:R-:W-:Y:S01]  /*09e0*/  @P3 IMAD.WIDE.U32 R88, R84.reuse, 0x10, R88 ;  /* 0x0000001054583825 */ /* 0x040fe200078e0058 */
[----:B------:R-:W-:Y:S01]  /*09f0*/  @P3 IADD3 R84, PT, PT, R84, 0x100, RZ ;  /* 0x0000010054543810 */ /* 0x000fe20007ffe0ff */
[----:B------:R-:W5:Y:S04]  /*0a00*/  @P3 LDG.E.128 R32, desc[UR6][R86.64] ;  /* 0x0000000656203981 */ /* 0x000f68000c1e1d00 */
[C---:B------:R-:W-:Y:S01]  /*0a10*/  @P4 IMAD.WIDE.U32 R90, R84.reuse, 0x10, R90 ;  /* 0x00000010545a4825 */ /* 0x040fe200078e005a */
[----:B------:R-:W5:Y:S03]  /*0a20*/  @P3 LDG.E.128 R68, desc[UR6][R88.64] ;  /* 0x0000000658443981 */ /* 0x000f66000c1e1d00 */
[C---:B------:R-:W-:Y:S01]  /*0a30*/  @P4 IMAD.WIDE.U32 R92, R84.reuse, 0x10, R92 ;  /* 0x00000010545c4825 */ /* 0x040fe200078e005c */
[----:B------:R-:W5:Y:S03]  /*0a40*/  @P4 LDG.E.128 R36, desc[UR6][R90.64] ;  /* 0x000000065a244981 */ /* 0x000f66000c1e1d00 */
[----:B------:R-:W-:Y:S01]  /*0a50*/  @P4 IMAD.WIDE.U32 R94, R84, 0x10, R94 ;  /* 0x00000010545e4825 */ /* 0x000fe200078e005e */
[----:B------:R-:W5:Y:S04]  /*0a60*/  @P4 LDG.E.128 R40, desc[UR6][R92.64] ;  /* 0x000000065c284981 */ /* 0x000f68000c1e1d00 */
[----:B------:R-:W5:Y:S01]  /*0a70*/  @P4 LDG.E.128 R64, desc[UR6][R94.64] ;  /* 0x000000065e404981 */ /* 0x000f62000c1e1d00 */
[----:B------:R-:W-:-:S02]  /*0a80*/  CS2R R44, SRZ ;  /* 0x00000000002c7805 */ /* 0x000fc4000001ff00 */
[----:B------:R-:W-:Y:S02]  /*0a90*/  CS2R R50, SRZ ;  /* 0x0000000000327805 */ /* 0x000fe4000001ff00 */
[----:B------:R-:W-:Y:S01]  /*0aa0*/  CS2R R48, SRZ ;  /* 0x0000000000307805 */ /* 0x000fe2000001ff00 */
[----:B------:R2:W5:Y:S01]  /*0ab0*/  @P3 LDG.E.128 R28, desc[UR6][R62.64] ;  /* 0x000000063e1c3981 */ /* 0x000562000c1e1d00 */
[----:B------:R-:W-:Y:S02]  /*0ac0*/  CS2R R54, SRZ ;  /* 0x0000000000367805 */ /* 0x000fe4000001ff00 */
[----:B------:R-:W-:Y:S02]  /*0ad0*/  CS2R R52, SRZ ;  /* 0x0000000000347805 */ /* 0x000fe4000001ff00 */
[----:B0-----:R-:W-:Y:S02]  /*0ae0*/  CS2R R58, SRZ ;  /* 0x00000000003a7805 */ /* 0x001fe4000001ff00 */
[----:B------:R-:W-:-:S02]  /*0af0*/  CS2R R56, SRZ ;  /* 0x0000000000387805 */ /* 0x000fc4000001ff00 */
[----:B-1----:R-:W-:Y:S02]  /*0b00*/  CS2R R60, SRZ ;  /* 0x00000000003c7805 */ /* 0x002fe4000001ff00 */
[----:B------:R-:W-:Y:S02]  /*0b10*/  @P4 IADD3 R84, PT, PT, R84, 0x100, RZ ;  /* 0x0000010054544810 */ /* 0x000fe40007ffe0ff */
[----:B--2---:R-:W-:Y:S01]  /*0b20*/  CS2R R62, SRZ ;  /* 0x00000000003e7805 */ /* 0x004fe2000001ff00 */
[----:B------:R-:W-:Y:S06]  /*0b30*/  @!P1 BRA `(.L_x_12227) ;  /* 0x0000000c001c9947 */ /* 0x000fec0003800000 */
        /* <DEDUP_REMOVED lines=8> */
[----:B------:R-:W5:Y:S01]  /*0bc0*/  LDG.E.128 R84, desc[UR6][R84.64] ;  /* 0x0000000654547981 */ /* 0x000f62000c1e1d00 */
        /* <DEDUP_REMOVED lines=13> */
.L_x_12225:
        /* <DEDUP_REMOVED lines=14> */
[----:B------:R0:W5:Y:S02]  /*0d80*/  @P0 LDG.E.128 R4, desc[UR6][R88.64] ;  /* 0x0000000658040981 */ /* 0x000164000c1e1d00 */
[----:B------:R-:W4:Y:S01]  /*0d90*/  LDC.64 R94, c[0x0][0x3d0] ;  /* 0x0000f400ff5e7b82 */ /* 0x000f220000000a00 */
[----:B-1----:R-:W-:-:S05]  /*0da0*/  @P0 IMAD.WIDE.U32 R90, R84, 0x10, R90 ;  /* 0x00000010545a0825 */ /* 0x002fca00078e005a */
[----:B------:R-:W5:Y:S02]  /*0db0*/  @P0 LDG.E.128 R8, desc[UR6][R90.64] ;  /* 0x000000065a080981 */ /* 0x000f64000c1e1d00 */
[----:B------:R-:W1:Y:S01]  /*0dc0*/  @P1 LDC.64 R96, c[0x0][0x438] ;  /* 0x00010e00ff601b82 */ /* 0x000e620000000a00 */
[----:B--2---:R-:W-:-:S05]  /*0dd0*/  @P0 IMAD.WIDE.U32 R86, R84, 0x10, R86 ;  /* 0x0000001054560825 */ /* 0x004fca00078e0056 */
[----:B------:R2:W5:Y:S02]  /*0de0*/  @P0 LDG.E.128 R60, desc[UR6][R86.64] ;  /* 0x00000006563c0981 */ /* 0x000564000c1e1d00 */
[----:B------:R-:W2:Y:S01]  /*0df0*/  LDC.64 R98, c[0x0][0x3d8] ;  /* 0x0000f600ff627b82 */ /* 0x000ea20000000a00 */
[C---:B---3--:R-:W-:Y:S01]  /*0e00*/  @P0 IMAD.WIDE.U32 R92, R84.reuse, 0x10, R92 ;  /* 0x00000010545c0825 */ /* 0x048fe200078e005c */
[----:B------:R-:W-:-:S04]  /*0e10*/  @P0 LOP3.LUT R84, R84, 0x100, RZ, 0xfc, !PT ;  /* 0x0000010054540812 */ /* 0x000fc800078efcff */
[----:B------:R3:W5:Y:S02]  /*0e20*/  @P0 LDG.E.128 R80, desc[UR6][R92.64] ;  /* 0x000000065c500981 */ /* 0x000764000c1e1d00 */
[----:B------:R-:W3:Y:S08]  /*0e30*/  @P1 LDC.64 R102, c[0x0][0x440] ;  /* 0x00011000ff661b82 */ /* 0x000ef00000000a00 */
[----:B------:R-:W3:Y:S08]  /*0e40*/  LDC.64 R104, c[0x0][0x3d0] ;  /* 0x0000f400ff687b82 */ /* 0x000ef00000000a00 */
[----:B------:R-:W3:Y:S08]  /*0e50*/  LDC.64 R108, c[0x0][0x3d8] ;  /* 0x0000f600ff6c7b82 */ /* 0x000ef00000000a00 */
[----:B------:R-:W3:Y:S08]  /*0e60*/  @P2 LDC.64 R106, c[0x0][0x438] ;  /* 0x00010e00ff6a2b82 */ /* 0x000ef00000000a00 */
[----:B------:R-:W3:Y:S08]  /*0e70*/  @P2 LDC.64 R110, c[0x0][0x440] ;  /* 0x00011000ff6e2b82 */ /* 0x000ef00000000a00 */
[----:B------:R-:W3:Y:S08]  /*0e80*/  LDC.64 R112, c[0x0][0x3d0] ;  /* 0x0000f400ff707b82 */ /* 0x000ef00000000a00 */
[----:B------:R-:W3:Y:S08]  /*0e90*/  @P3 LDC.64 R114, c[0x0][0x438] ;  /* 0x00010e00ff723b82 */ /* 0x000ef00000000a00 */
[----:B------:R-:W3:Y:S08]  /*0ea0*/  LDC.64 R116, c[0x0][0x3d8] ;  /* 0x0000f600ff747b82 */ /* 0x000ef00000000a00 */
[----:B------:R-:W3:Y:S01]  /*0eb0*/  @P3 LDC.64 R118, c[0x0][0x440] ;  /* 0x00011000ff763b82 */ /* 0x000ee20000000a00 */
[----:B----4-:R-:W-:-:S07]  /*0ec0*/  @P1 IMAD.WIDE.U32 R94, R84, 0x10, R94 ;  /* 0x00000010545e1825 */ /* 0x010fce00078e005e */
[----:B------:R-:W4:Y:S01]  /*0ed0*/  LDC.64 R120, c[0x0][0x3d0] ;  /* 0x0000f400ff787b82 */ /* 0x000f220000000a00 */
[C---:B-1----:R-:W-:Y:S01]  /*0ee0*/  @P1 IMAD.WIDE.U32 R96, R84.reuse, 0x10, R96 ;  /* 0x0000001054601825 */ /* 0x042fe200078e0060 */
[----:B------:R1:W5:Y:S06]  /*0ef0*/  @P1 LDG.E.128 R12, desc[UR6][R94.64] ;  /* 0x000000065e0c1981 */ /* 0x00036c000c1e1d00 */
[----:B0-----:R-:W0:Y:S01]  /*0f00*/  @P4 LDC.64 R88, c[0x0][0x438] ;  /* 0x00010e00ff584b82 */ /* 0x001e220000000a00 */
[C---:B--2---:R-:W-:Y:S01]  /*0f10*/  @P1 IMAD.WIDE.U32 R98, R84.reuse, 0x10, R98 ;  /* 0x0000001054621825 */ /* 0x044fe200078e0062 */
[----:B------:R1:W5:Y:S06]  /*0f20*/  @P1 LDG.E.128 R56, desc[UR6][R96.64] ;  /* 0x0000000660381981 */ /* 0x00036c000c1e1d00 */
[----:B------:R-:W2:Y:S01]  /*0f30*/  LDC.64 R86, c[0x0][0x3d8] ;  /* 0x0000f600ff567b82 */ /* 0x000ea20000000a00 */
[----:B---3--:R-:W-:-:S07]  /*0f40*/  @P1 IMAD.WIDE.U32 R102, R84, 0x10, R102 ;  /* 0x0000001054661825 */ /* 0x008fce00078e0066 */
[----:B------:R-:W3:Y:S01]  /*0f50*/  @P4 LDC.64 R90, c[0x0][0x440] ;  /* 0x00011000ff5a4b82 */ /* 0x000ee20000000a00 */
[----:B------:R-:W-:Y:S01]  /*0f60*/  @P1 IADD3 R84, PT, PT, R84, 0x100, RZ ;  /* 0x0000010054541810 */ /* 0x000fe20007ffe0ff */
[----:B------:R1:W5:Y:S04]  /*0f70*/  @P1 LDG.E.128 R16, desc[UR6][R98.64] ;  /* 0x0000000662101981 */ /* 0x000368000c1e1d00 */
[C---:B------:R-:W-:Y:S01]  /*0f80*/  @P2 IMAD.WIDE.U32 R104, R84.reuse, 0x10, R104 ;  /* 0x0000001054682825 */ /* 0x040fe200078e0068 */
[----:B------:R1:W5:Y:S03]  /*0f90*/  @P1 LDG.E.128 R76, desc[UR6][R102.64] ;  /* 0x00000006664c1981 */ /* 0x000366000c1e1d00 */
[C---:B------:R-:W-:Y:S01]  /*0fa0*/  @P2 IMAD.WIDE.U32 R106, R84.reuse, 0x10, R106 ;  /* 0x00000010546a2825 */ /* 0x040fe200078e006a */
[----:B------:R1:W5:Y:S03]  /*0fb0*/  @P2 LDG.E.128 R20, desc[UR6][R104.64] ;  /* 0x0000000668142981 */ /* 0x000366000c1e1d00 */
[C---:B------:R-:W-:Y:S01]  /*0fc0*/  @P2 IMAD.WIDE.U32 R108, R84.reuse, 0x10, R108 ;  /* 0x00000010546c2825 */ /* 0x040fe200078e006c */
[----:B------:R1:W5:Y:S03]  /*0fd0*/  @P2 LDG.E.128 R52, desc[UR6][R106.64] ;  /* 0x000000066a342981 */ /* 0x000366000c1e1d00 */
[C---:B------:R-:W-:Y:S01]  /*0fe0*/  @P2 IMAD.WIDE.U32 R110, R84.reuse, 0x10, R110 ;  /* 0x00000010546e2825 */ /* 0x040fe200078e006e */
        /* <DEDUP_REMOVED lines=11> */
[C---:B----4-:R-:W-:Y:S01]  /*10a0*/  @P4 IMAD.WIDE.U32 R120, R84.reuse, 0x10, R120 ;  /* 0x0000001054784825 */ /* 0x050fe200078e0078 */
[----:B------:R1:W5:Y:S03]  /*10b0*/  @P3 LDG.E.128 R68, desc[UR6][R118.64] ;  /* 0x0000000676443981 */ /* 0x000366000c1e1d00 */
[C---:B0-----:R-:W-:Y:S01]  /*10c0*/  @P4 IMAD.WIDE.U32 R88, R84.reuse, 0x10, R88 ;  /* 0x0000001054584825 */ /* 0x041fe200078e0058 */
[----:B------:R1:W5:Y:S03]  /*10d0*/  @P4 LDG.E.128 R36, desc[UR6][R120.64] ;  /* 0x0000000678244981 */ /* 0x000366000c1e1d00 */
[C---:B--2---:R-:W-:Y:S01]  /*10e0*/  @P4 IMAD.WIDE.U32 R86, R84.reuse, 0x10, R86 ;  /* 0x0000001054564825 */ /* 0x044fe200078e0056 */
[----:B------:R1:W5:Y:S03]  /*10f0*/  @P4 LDG.E.128 R44, desc[UR6][R88.64] ;  /* 0x00000006582c4981 */ /* 0x000366000c1e1d00 */
[----:B---3--:R-:W-:Y:S01]  /*1100*/  @P4 IMAD.WIDE.U32 R90, R84, 0x10, R90 ;  /* 0x00000010545a4825 */ /* 0x008fe200078e005a */
[----:B------:R1:W5:Y:S04]  /*1110*/  @P4 LDG.E.128 R40, desc[UR6][R86.64] ;  /* 0x0000000656284981 */ /* 0x000368000c1e1d00 */
[----:B------:R1:W5:Y:S01]  /*1120*/  @P4 LDG.E.128 R64, desc[UR6][R90.64] ;  /* 0x000000065a404981 */ /* 0x000362000c1e1d00 */
        /* <DEDUP_REMOVED lines=8> */
[----:B------:R-:W5:Y:S01]  /*11b0*/  LDG.E.128 R96, desc[UR6][R96.64] ;  /* 0x0000000660607981 */ /* 0x000f62000c1e1d00 */
[----:B-1----:R-:W-:-:S06]  /*11c0*/  IMAD.WIDE.U32 R88, R84, 0x10, R88 ;  /* 0x0000001054587825 */ /* 0x002fcc00078e0058 */
[----:B------:R-:W5:Y:S01]  /*11d0*/  LDG.E.128 R88, desc[UR6][R88.64] ;  /* 0x0000000658587981 */ /* 0x000f62000c1e1d00 */
[----:B--2---:R-:W-:-:S06]  /*11e0*/  IMAD.WIDE.U32 R92, R84, 0x10, R92 ;  /* 0x00000010545c7825 */ /* 0x004fcc00078e005c */
[----:B------:R-:W5:Y:S01]  /*11f0*/  LDG.E.128 R92, desc[UR6][R92.64] ;  /* 0x000000065c5c7981 */ /* 0x000f62000c1e1d00 */
[----:B---3--:R-:W-:-:S06]  /*1200*/  IMAD.WIDE.U32 R84, R84, 0x10, R86 ;  /* 0x0000001054547825 */ /* 0x008fcc00078e0056 */
[----:B------:R-:W5:Y:S01]  /*1210*/  LDG.E.128 R84, desc[UR6][R84.64] ;  /* 0x0000000654547981 */ /* 0x000f62000c1e1d00 */
[----:B------:R-:W-:Y:S05]  /*1220*/  BRA `(.L_x_12227) ;  /* 0x0000000400607947 */ /* 0x000fea0003800000 */
.L_x_12228:
        /* <DEDUP_REMOVED lines=18> */
[C---:B---3--:R-:W-:Y:S01]  /*1350*/  @P1 IMAD.WIDE.U32 R70, R84.reuse, 0x10, R70 ;  /* 0x0000001054461825 */ /* 0x048fe200078e0046 */
[----:B------:R3:W5:Y:S04]  /*1360*/  @P0 LDG.E.128 R60, desc[UR6][R66.64] ;  /* 0x00000006423c0981 */ /* 0x000768000c1e1d00 */
[----:B------:R4:W5:Y:S02]  /*1370*/  @P1 LDG.E.128 R12, desc[UR6][R70.64] ;  /* 0x00000006460c1981 */ /* 0x000964000c1e1d00 */
[----:B------:R-:W3:Y:S01]  /*1380*/  @P2 LDC.64 R78, c[0x0][0x438] ;  /* 0x00010e00ff4e2b82 */ /* 0x000ee20000000a00 */
[----:B0-----:R-:W-:-:S05]  /*1390*/  @P1 IMAD.WIDE.U32 R72, R84, 0x10, R72 ;  /* 0x0000001054481825 */ /* 0x001fca00078e0048 */
[----:B------:R-:W5:Y:S02]  /*13a0*/  @P1 LDG.E.128 R56, desc[UR6][R72.64] ;  /* 0x0000000648381981 */ /* 0x000f64000c1e1d00 */
[----:B------:R-:W0:Y:S01]  /*13b0*/  LDC.64 R80, c[0x0][0x3d8] ;  /* 0x0000f600ff507b82 */ /* 0x000e220000000a00 */
[C---:B-1----:R-:W-:Y:S01]  /*13c0*/  @P1 IMAD.WIDE.U32 R74, R84.reuse, 0x10, R74 ;  /* 0x00000010544a1825 */ /* 0x042fe200078e004a */
[----:B------:R-:W-:-:S04]  /*13d0*/  @P1 IADD3 R84, PT, PT, R84, 0x100, RZ ;  /* 0x0000010054541810 */ /* 0x000fc80007ffe0ff */
[----:B------:R1:W5:Y:S02]  /*13e0*/  @P1 LDG.E.128 R16, desc[UR6][R74.64] ;  /* 0x000000064a101981 */ /* 0x000364000c1e1d00 */
[----:B------:R-:W4:Y:S08]  /*13f0*/  LDC.64 R82, c[0x0][0x3d0] ;  /* 0x0000f400ff527b82 */ /* 0x000f300000000a00 */
[----:B------:R-:W1:Y:S08]  /*1400*/  LDC.64 R88, c[0x0][0x3d8] ;  /* 0x0000f600ff587b82 */ /* 0x000e700000000a00 */
[----:B------:R-:W1:Y:S08]  /*1410*/  @P3 LDC.64 R86, c[0x0][0x438] ;  /* 0x00010e00ff563b82 */ /* 0x000e700000000a00 */
[----:B------:R-:W1:Y:S08]  /*1420*/  LDC.64 R90, c[0x0][0x3d0] ;  /* 0x0000f400ff5a7b82 */ /* 0x000e700000000a00 */
[----:B------:R-:W1:Y:S08]  /*1430*/  LDC.64 R94, c[0x0][0x3d8] ;  /* 0x0000f600ff5e7b82 */ /* 0x000e700000000a00 */
[----:B------:R-:W1:Y:S01]  /*1440*/  @P4 LDC.64 R92, c[0x0][0x438] ;  /* 0x00010e00ff5c4b82 */ /* 0x000e620000000a00 */
[----:B--2---:R-:W-:-:S04]  /*1450*/  @P2 IMAD.WIDE.U32 R76, R84, 0x10, R76 ;  /* 0x00000010544c2825 */ /* 0x004fc800078e004c */
[----:B---3--:R-:W-:-:S04]  /*1460*/  @P2 IMAD.WIDE.U32 R78, R84, 0x10, R78 ;  /* 0x00000010544e2825 */ /* 0x008fc800078e004e */
[C---:B0-----:R-:W-:Y:S01]  /*1470*/  @P2 IMAD.WIDE.U32 R80, R84.reuse, 0x10, R80 ;  /* 0x0000001054502825 */ /* 0x041fe200078e0050 */
[----:B------:R-:W-:Y:S01]  /*1480*/  @P2 IADD3 R84, PT, PT, R84, 0x100, RZ ;  /* 0x0000010054542810 */ /* 0x000fe20007ffe0ff */
[----:B------:R-:W5:Y:S04]  /*1490*/  @P2 LDG.E.128 R20, desc[UR6][R76.64] ;  /* 0x000000064c142981 */ /* 0x000f68000c1e1d00 */
[C---:B----4-:R-:W-:Y:S01]  /*14a0*/  @P3 IMAD.WIDE.U32 R82, R84.reuse, 0x10, R82 ;  /* 0x0000001054523825 */ /* 0x050fe200078e0052 */
        /* <DEDUP_REMOVED lines=30> */
[----:B0-----:R-:W-:-:S04]  /*1690*/  IMAD.WIDE.U32 R86, R84, 0x10, R86 ;  /* 0x0000001054567825 */ /* 0x001fc800078e0056 */
[----:B-1----:R-:W-:-:S06]  /*16a0*/  IMAD.WIDE.U32 R88, R84, 0x10, R88 ;  /* 0x0000001054587825 */ /* 0x002fcc00078e0058 */
[----:B------:R-:W5:Y:S01]  /*16b0*/  LDG.E.128 R88, desc[UR6][R88.64] ;  /* 0x0000000658587981 */ /* 0x000f62000c1e1d00 */
[----:B--2---:R-:W-:-:S03]  /*16c0*/  IMAD.WIDE.U32 R92, R84, 0x10, R92 ;  /* 0x00000010545c7825 */ /* 0x004fc600078e005c */
[----:B------:R-:W5:Y:S04]  /*16d0*/  LDG.E.128 R84, desc[UR6][R86.64] ;  /* 0x0000000656547981 */ /* 0x000f68000c1e1d00 */
[----:B------:R-:W5:Y:S01]  /*16e0*/  LDG.E.128 R92, desc[UR6][R92.64] ;  /* 0x000000065c5c7981 */ /* 0x000f62000c1e1d00 */
        /* <DEDUP_REMOVED lines=11> */
[----:B------:R-:W-:-:S07]  /*17a0*/  CS2R R80, SRZ ;  /* 0x0000000000507805 */ /* 0x000fce000001ff00 */
.L_x_12227:
[----:B------:R-:W-:Y:S05]  /*17b0*/  BSYNC.RECONVERGENT B0 ;  /* 0x0000000000007941 */ /* 0x000fea0003800200 */
.L_x_12224:
[----:B------:R-:W0:Y:S02]  /*17c0*/  LDCU UR4, c[0x0][0x384] ;  /* 0x00007080ff0477ac */ /* 0x000e240008000800 */
[----:B0-----:R-:W-:-:S13]  /*17d0*/  ISETP.GE.AND P1, PT, R2, UR4, PT ;  /* 0x0000000402007c0c */ /* 0x001fda000bf26270 */
[----:B------:R-:W-:Y:S05]  /*17e0*/  @P1 EXIT ;  /* 0x000000000000194d */ /* 0x000fea0003800000 */
[----:B------:R-:W-:Y:S01]  /*17f0*/  SHF.R.S32.HI R100, RZ, 0x2, R100 ;  /* 0x00000002ff647819 */ /* 0x000fe20000011464 */
[----:B------:R-:W0:Y:S01]  /*1800*/  LDC.64 R104, c[0x0][0x398] ;  /* 0x0000e600ff687b82 */ /* 0x000e220000000a00 */
[----:B------:R-:W-:Y:S01]  /*1810*/  LOP3.LUT R102, R0, 0xe0, RZ, 0xc0, !PT ;  /* 0x000000e000667812 */ /* 0x000fe200078ec0ff */
[----:B------:R-:W0:Y:S01]  /*1820*/  LDCU.64 UR4, c[0x0][0x3a0] ;  /* 0x00007400ff0477ac */ /* 0x000e220008000a00 */
[----:B------:R-:W-:Y:S02]  /*1830*/  LOP3.LUT R101, R100, 0xff, RZ, 0xc0, !PT ;  /* 0x000000ff64657812 */ /* 0x000fe400078ec0ff */
[----:B------:R-:W-:Y:S01]  /*1840*/  SHF.R.U32.HI R100, RZ, 0x1, R100 ;  /* 0x00000001ff647819 */ /* 0x000fe20000011664 */
[----:B------:R-:W1:Y:S01]  /*1850*/  LDCU UR10, c[0x0][0x388] ;  /* 0x00007100ff0a77ac */ /* 0x000e620008000800 */
[----:B------:R-:W-:Y:S02]  /*1860*/  VIADDMNMX R102, R101, -R102, RZ, !PT ;  /* 0x8000006665667246 */ /* 0x000fe400078001ff */
[----:B------:R-:W-:Y:S01]  /*1870*/  LOP3.LUT R113, R100, 0x7fffff80, RZ, 0xc0, !PT ;  /* 0x7fffff8064717812 */ /* 0x000fe200078ec0ff */
[----:B------:R-:W2:Y:S01]  /*1880*/  LDCU.U8 UR8, c[0x0][0x410] ;  /* 0x00008200ff0877ac */ /* 0x000ea20008000000 */
[----:B------:R-:W-:-:S02]  /*1890*/  VIMNMX R102, PT, PT, R102, 0x20, PT ;  /* 0x0000002066667848 */ /* 0x000fc40003fe0100 */
[----:B------:R-:W-:Y:S01]  /*18a0*/  SHF.L.U32 R100, R0, 0x5, RZ ;  /* 0x0000000500647819 */ /* 0x000fe200000006ff */
[----:B------:R-:W3:Y:S01]  /*18b0*/  LDCU UR9, c[0x0][0x400] ;  /* 0x00008000ff0977ac */ /* 0x000ee20008000800 */
[----:B------:R-:W-:Y:S02]  /*18c0*/  LEA R102, R102, R113, 0x2 ;  /* 0x0000007166667211 */ /* 0x000fe400078e10ff */
[----:B------:R-:W-:Y:S01]  /*18d0*/  LOP3.LUT R100, R100, 0x3e0, RZ, 0xc0, !PT ;  /* 0x000003e064647812 */ /* 0x000fe200078ec0ff */
[----:B------:R-:W4:Y:S01]  /*18e0*/  LDCU.64 UR12, c[0x0][0x398] ;  /* 0x00007300ff0c77ac */ /* 0x000f220008000a00 */
[----:B------:R-:W-:Y:S02]  /*18f0*/  I2FP.F32.U32 R102, R102 ;  /* 0x0000006600667245 */ /* 0x000fe40000201000 */
[----:B------:R-:W-:Y:S01]  /*1900*/  VIADDMNMX R100, R101, -R100, RZ, !PT ;  /* 0x8000006465647246 */ /* 0x000fe200078001ff */
[----:B------:R-:W0:Y:S01]  /*1910*/  LDCU.64 UR14, c[0x0][0x3a0] ;  /* 0x00007400ff0e77ac */ /* 0x000e220008000a00 */
[----:B------:R0:W0:Y:S02]  /*1920*/  MUFU.RCP R112, R102 ;  /* 0x0000006600707308 */ /* 0x0000240000001000 */
[----:B0-----:R-:W-:-:S02]  /*1930*/  LOP3.LUT P1, RZ, R104, UR4, RZ, 0xfc, !PT ;  /* 0x0000000468ff7c12 */ /* 0x001fc4000f82fcff */
[----:B------:R-:W-:Y:S01]  /*1940*/  VIMNMX R100, PT, PT, R100, 0x20, PT ;  /* 0x0000002064647848 */ /* 0x000fe20003fe0100 */
[----:B------:R-:W-:Y:S01]  /*1950*/  UPLOP3.LUT UP1, UPT, UPT, UPT, UPT, 0x40, 0x4 ;  /* 0x000000000004789c */ /* 0x000fe20003f2e870 */
[----:B------:R-:W-:Y:S02]  /*1960*/  LOP3.LUT P1, RZ, R105, UR5, RZ, 0xfc, P1 ;  /* 0x0000000569ff7c12 */ /* 0x000fe4000882fcff */
[----:B-1234-:R-:W-:-:S11]  /*1970*/  LEA R113, R100, R113, 0x2 ;  /* 0x0000007164717211 */ /* 0x01efd600078e10ff */
.L_x_12270:
        /* <DEDUP_REMOVED lines=19> */
[----:B------:R0:W5:Y:S01]  /*1ab0*/  @P2 LDG.E.128 R104, desc[UR6][R158.64] ;  /* 0x000000069e682981 */ /* 0x000162000c1e1d00 */
[----:B------:R-:W-:Y:S05]  /*1ac0*/  @!P0 BRA `(.L_x_12231) ;  /* 0x00000000005c8947 */ /* 0x000fea0003800000 */
[----:B------:R-:W-:Y:S05]  /*1ad0*/  @!P2 BRA `(.L_x_12232) ;  /* 0x000000000034a947 */ /* 0x000fea0003800000 */
[----:B0----5:R-:W-:Y:S01]  /*1ae0*/  FADD.FTZ R155, R164, R100 ;  /* 0x00000064a49b7221 */ /* 0x021fe20000010000 */
        /* <DEDUP_REMOVED lines=12> */
.L_x_12232:
[----:B0----5:R-:W-:Y:S01]  /*1bb0*/  FADD.FTZ R155, R164, R100 ;  /* 0x00000064a49b7221 */ /* 0x021fe20000010000 */
        /* <DEDUP_REMOVED lines=8> */
.L_x_12231:
[----:B-----5:R-:W-:Y:S01]  /*1c40*/  @P2 FADD.FTZ R108, R164, R104 ;  /* 0x00000068a46c2221 */ /* 0x020fe20000010000 */
[----:B------:R-:W-:Y:S01]  /*1c50*/  @P2 FADD.FTZ R109, R165, R105 ;  /* 0x00000069a56d2221 */ /* 0x000fe20000010000 */
[----:B------:R-:W-:Y:S01]  /*1c60*/  @P2 FADD.FTZ R110, R166, R106 ;  /* 0x0000006aa66e2221 */ /* 0x000fe20000010000 */
[----:B------:R-:W-:Y:S02]  /*1c70*/  @P2 FADD.FTZ R111, R167, R107 ;  /* 0x0000006ba76f2221 */ /* 0x000fe40000010000 */
[----:B0-----:R-:W-:Y:S02]  /*1c80*/  @P2 MOV R155, R108 ;  /* 0x0000006c009b2202 */ /* 0x001fe40000000f00 */
[----:B------:R-:W-:Y:S02]  /*1c90*/  @P2 MOV R157, R109 ;  /* 0x0000006d009d2202 */ /* 0x000fe40000000f00 */
[----:B------:R-:W-:Y:S02]  /*1ca0*/  @P2 MOV R159, R110 ;  /* 0x0000006e009f2202 */ /* 0x000fe40000000f00 */
[----:B------:R-:W-:-:S02]  /*1cb0*/  @P2 MOV R161, R111 ;  /* 0x0000006f00a12202 */ /* 0x000fc40000000f00 */
[----:B------:R-:W-:Y:S02]  /*1cc0*/  @!P2 MOV R155, R164 ;  /* 0x000000a4009ba202 */ /* 0x000fe40000000f00 */
[----:B------:R-:W-:Y:S02]  /*1cd0*/  @!P2 MOV R157, R165 ;  /* 0x000000a5009da202 */ /* 0x000fe40000000f00 */
[----:B------:R-:W-:Y:S02]  /*1ce0*/  @!P2 MOV R159, R166 ;  /* 0x000000a6009fa202 */ /* 0x000fe40000000f00 */
[----:B------:R-:W-:-:S07]  /*1cf0*/  @!P2 MOV R161, R167 ;  /* 0x000000a700a1a202 */ /* 0x000fce0000000f00 */
.L_x_12233:
[----:B------:R-:W0:Y:S01]  /*1d00*/  @P1 LDC.64 R162, c[0x0][0x3a8] ;  /* 0x0000ea00ffa21b82 */ /* 0x000e220000000a00 */
[C---:B------:R-:W-:Y:S01]  /*1d10*/  IADD3 R0, PT, PT, R114.reuse, 0x100, RZ ;  /* 0x0000010072007810 */ /* 0x040fe20007ffe0ff */
[----:B0-----:R-:W-:-:S05]  /*1d20*/  @P1 IMAD.WIDE.U32 R162, R114, 0x10, R162 ;  /* 0x0000001072a21825 */ /* 0x001fca00078e00a2 */
[----:B------:R0:W-:Y:S02]  /*1d30*/  @P1 STG.E.128 desc[UR6][R162.64], R108 ;  /* 0x0000006ca2001986 */ /* 0x0001e4000c101d06 */
.L_x_12230:
[----:B------:R-:W-:Y:S05]  /*1d40*/  BSYNC.RECONVERGENT B0 ;  /* 0x0000000000007941 */ /* 0x000fea0003800200 */
.L_x_12229:
[----:B------:R-:W-:Y:S01]  /*1d50*/  ISETP.GE.U32.AND P0, PT, R3, 0x200, PT ;  /* 0x000002000300780c */ /* 0x000fe20003f06070 */
[----:B------:R-:W-:Y:S03]  /*1d60*/  BSSY.RECONVERGENT B0, `(.L_x_12234) ;  /* 0x000003d000007945 */ /* 0x000fe60003800200 */
[----:B------:R-:W-:-:S09]  /*1d70*/  P2R R116, PR, RZ, 0x1 ;  /* 0x00000001ff747803 */ /* 0x000fd20000000000 */
        /* <DEDUP_REMOVED lines=32> */
.L_x_12236:
[----:B------:R-:W-:-:S04]  /*1f80*/  ISETP.NE.U32.AND P0, PT, RZ, UR14, PT ;  /* 0x0000000eff007c0c */ /* 0x000fc8000bf05070 */
[----:B------:R-:W-:-:S13]  /*1f90*/  ISETP.NE.AND.EX P0, PT, RZ, UR15, PT, P0 ;  /* 0x0000000fff007c0c */ /* 0x000fda000bf05300 */
        /* <DEDUP_REMOVED lines=21> */
.L_x_12237:
[----:B------:R-:W0:Y:S02]  /*20f0*/  @P1 LDC.64 R162, c[0x0][0x3a8] ;  /* 0x0000ea00ffa21b82 */ /* 0x000e240000000a00 */
[C---:B0-----:R-:W-:Y:S01]  /*2100*/  @P1 IMAD.WIDE.U32 R162, R0.reuse, 0x10, R162 ;  /* 0x0000001000a21825 */ /* 0x041fe200078e00a2 */
[----:B------:R-:W-:-:S04]  /*2110*/  IADD3 R0, PT, PT, R0, 0x100, RZ ;  /* 0x0000010000007810 */ /* 0x000fc80007ffe0ff */
[----:B------:R1:W-:Y:S03]  /*2120*/  @P1 STG.E.128 desc[UR6][R162.64], R108 ;  /* 0x0000006ca2001986 */ /* 0x0003e6000c101d06 */
.L_x_12235:
[----:B------:R-:W-:Y:S05]  /*2130*/  BSYNC.RECONVERGENT B0 ;  /* 0x0000000000007941 */ /* 0x000fea0003800200 */
.L_x_12234:
        /* <DEDUP_REMOVED lines=10> */
[----:B--2---:R-:W-:-:S05]  /*21e0*/  IMAD.WIDE.U32 R116, R0, 0x10, R116 ;  /* 0x0000001000747825 */ /* 0x004fca00078e0074 */
[----:B------:R2:W5:Y:S01]  /*21f0*/  LDG.E.128 R164, desc[UR6][R116.64] ;  /* 0x0000000674a47981 */ /* 0x000562000c1e1d00 */
[----:B---3--:R-:W-:-:S05]  /*2200*/  @P0 IMAD.WIDE.U32 R118, R0, 0x10, R118 ;  /* 0x0000001000760825 */ /* 0x008fca00078e0076 */
[----:B------:R2:W5:Y:S01]  /*2210*/  @P0 LDG.E.128 R100, desc[UR6][R118.64] ;  /* 0x0000000676640981 */ /* 0x000562000c1e1d00 */
[----:B----4-:R-:W-:-:S05]  /*2220*/  @P3 IMAD.WIDE.U32 R120, R0, 0x10, R120 ;  /* 0x0000001000783825 */ /* 0x010fca00078e0078 */
[----:B------:R2:W5:Y:S01]  /*2230*/  @P3 LDG.E.128 R104, desc[UR6][R120.64] ;  /* 0x0000000678683981 */ /* 0x000562000c1e1d00 */
[----:B------:R-:W-:-:S04]  /*2240*/  UISETP.NE.U32.AND UP0, UPT, UR12, URZ, UPT ;  /* 0x000000ff0c00728c */ /* 0x000fc8000bf05070 */
[----:B------:R-:W-:-:S09]  /*2250*/  UISETP.NE.AND.EX UP0, UPT, UR13, URZ, UPT, UP0 ;  /* 0x000000ff0d00728c */ /* 0x000fd2000bf05300 */
[----:B--2---:R-:W-:Y:S05]  /*2260*/  BRA.U UP0, `(.L_x_12240) ;  /* 0x00000001003c7547 */ /* 0x004fea000b800000 */
        /* <DEDUP_REMOVED lines=10> */
[----:B01----:R-:W-:Y:S02]  /*2310*/  @P0 MOV R108, R115 ;  /* 0x00000073006c0202 */ /* 0x003fe40000000f00 */
[----:B------:R-:W-:-:S02]  /*2320*/  @P0 MOV R109, R117 ;  /* 0x00000075006d0202 */ /* 0x000fc40000000f00 */
[----:B------:R-:W-:Y:S02]  /*2330*/  @P0 MOV R110, R119 ;  /* 0x00000077006e0202 */ /* 0x000fe40000000f00 */
[----:B------:R-:W-:Y:S01]  /*2340*/  @P0 MOV R111, R121 ;  /* 0x00000079006f0202 */ /* 0x000fe20000000f00 */
[----:B------:R-:W-:Y:S06]  /*2350*/  BRA `(.L_x_12241) ;  /* 0x00000000005c7947 */ /* 0x000fec0003800000 */
.L_x_12240:
[----:B------:R-:W-:-:S04]  /*2360*/  ISETP.NE.U32.AND P0, PT, RZ, UR14, PT ;  /* 0x0000000eff007c0c */ /* 0x000fc8000bf05070 */
[----:B------:R-:W-:-:S13]  /*2370*/  ISETP.NE.AND.EX P0, PT, RZ, UR15, PT, P0 ;  /* 0x0000000fff007c0c */ /* 0x000fda000bf05300 */
[----:B-----5:R-:W-:Y:S01]  /*2380*/  @!P0 FADD.FTZ R115, R100, R164 ;  /* 0x000000a464738221 */ /* 0x020fe20000010000 */
[----:B------:R-:W-:Y:S01]  /*2390*/  @!P0 FADD.FTZ R117, R101, R165 ;  /* 0x000000a565758221 */ /* 0x000fe20000010000 */
[----:B------:R-:W-:Y:S01]  /*23a0*/  @!P0 FADD.FTZ R119, R102, R166 ;  /* 0x000000a666778221 */ /* 0x000fe20000010000 */
[----:B------:R-:W-:Y:S02]  /*23b0*/  @!P0 FADD.FTZ R121, R103, R167 ;  /* 0x000000a767798221 */ /* 0x000fe40000010000 */
[----:B01----:R-:W-:Y:S02]  /*23c0*/  @!P0 MOV R108, R115 ;  /* 0x00000073006c8202 */ /* 0x003fe40000000f00 */
        /* <DEDUP_REMOVED lines=16> */
.L_x_12241:
[----:B------:R-:W0:Y:S02]  /*24d0*/  @P1 LDC.64 R162, c[0x0][0x3a8] ;  /* 0x0000ea00ffa21b82 */ /* 0x000e240000000a00 */
[C---:B0-----:R-:W-:Y:S01]  /*24e0*/  @P1 IMAD.WIDE.U32 R162, R0.reuse, 0x10, R162 ;  /* 0x0000001000a21825 */ /* 0x041fe200078e00a2 */
[----:B------:R-:W-:-:S04]  /*24f0*/  IADD3 R0, PT, PT, R0, 0x100, RZ ;  /* 0x0000010000007810 */ /* 0x000fc80007ffe0ff */
[----:B------:R2:W-:Y:S03]  /*2500*/  @P1 STG.E.128 desc[UR6][R162.64], R108 ;  /* 0x0000006ca2001986 */ /* 0x0005e6000c101d06 */
.L_x_12239:
[----:B------:R-:W-:Y:S05]  /*2510*/  BSYNC.RECONVERGENT B0 ;  /* 0x0000000000007941 */ /* 0x000fea0003800200 */
.L_x_12238:
        /* <DEDUP_REMOVED lines=10> */
[----:B---3--:R-:W-:-:S05]  /*25c0*/  IMAD.WIDE.U32 R122, R0, 0x10, R122 ;  /* 0x00000010007a7825 */ /* 0x008fca00078e007a */
[----:B------:R3:W5:Y:S01]  /*25d0*/  LDG.E.128 R164, desc[UR6][R122.64] ;  /* 0x000000067aa47981 */ /* 0x000762000c1e1d00 */
[----:B----4-:R-:W-:-:S05]  /*25e0*/  @P0 IMAD.WIDE.U32 R124, R0, 0x10, R124 ;  /* 0x00000010007c0825 */ /* 0x010fca00078e007c */
[----:B------:R3:W5:Y:S01]  /*25f0*/  @P0 LDG.E.128 R100, desc[UR6][R124.64] ;  /* 0x000000067c640981 */ /* 0x000762000c1e1d00 */
[----:B0-----:R-:W-:-:S05]  /*2600*/  @P4 IMAD.WIDE.U32 R126, R0, 0x10, R126 ;  /* 0x00000010007e4825 */ /* 0x001fca00078e007e */
[----:B------:R3:W5:Y:S01]  /*2610*/  @P4 LDG.E.128 R104, desc[UR6][R126.64] ;  /* 0x000000067e684981 */ /* 0x000762000c1e1d00 */
[----:B------:R-:W-:-:S04]  /*2620*/  UISETP.NE.U32.AND UP0, UPT, UR12, URZ, UPT ;  /* 0x000000ff0c00728c */ /* 0x000fc8000bf05070 */
[----:B------:R-:W-:-:S09]  /*2630*/  UISETP.NE.AND.EX UP0, UPT, UR13, URZ, UPT, UP0 ;  /* 0x000000ff0d00728c */ /* 0x000fd2000bf05300 */
[----:B---3--:R-:W-:Y:S05]  /*2640*/  BRA.U UP0, `(.L_x_12244) ;  /* 0x00000001003c7547 */ /* 0x008fea000b800000 */
        /* <DEDUP_REMOVED lines=10> */
[----:B-12---:R-:W-:Y:S02]  /*26f0*/  @P0 MOV R108, R123 ;  /* 0x0000007b006c0202 */ /* 0x006fe40000000f00 */
[----:B------:R-:W-:-:S02]  /*2700*/  @P0 MOV R109, R125 ;  /* 0x0000007d006d0202 */ /* 0x000fc40000000f00 */
[----:B------:R-:W-:Y:S02]  /*2710*/  @P0 MOV R110, R127 ;  /* 0x0000007f006e0202 */ /* 0x000fe40000000f00 */
[----:B------:R-:W-:Y:S01]  /*2720*/  @P0 MOV R111, R129 ;  /* 0x00000081006f0202 */ /* 0x000fe20000000f00 */
[----:B------:R-:W-:Y:S06]  /*2730*/  BRA `(.L_x_12245) ;  /* 0x00000000005c7947 */ /* 0x000fec0003800000 */
.L_x_12244:
[----:B------:R-:W-:-:S04]  /*2740*/  ISETP.NE.U32.AND P0, PT, RZ, UR14, PT ;  /* 0x0000000eff007c0c */ /* 0x000fc8000bf05070 */
[----:B------:R-:W-:-:S13]  /*2750*/  ISETP.NE.AND.EX P0, PT, RZ, UR15, PT, P0 ;  /* 0x0000000fff007c0c */ /* 0x000fda000bf05300 */
[----:B-----5:R-:W-:Y:S01]  /*2760*/  @!P0 FADD.FTZ R123, R100, R164 ;  /* 0x000000a4647b8221 */ /* 0x020fe20000010000 */
[----:B------:R-:W-:Y:S01]  /*2770*/  @!P0 FADD.FTZ R125, R101, R165 ;  /* 0x000000a5657d8221 */ /* 0x000fe20000010000 */
[----:B------:R-:W-:Y:S01]  /*2780*/  @!P0 FADD.FTZ R127, R102, R166 ;  /* 0x000000a6667f8221 */ /* 0x000fe20000010000 */
[----:B------:R-:W-:Y:S02]  /*2790*/  @!P0 FADD.FTZ R129, R103, R167 ;  /* 0x000000a767818221 */ /* 0x000fe40000010000 */
[----:B-12---:R-:W-:Y:S02]  /*27a0*/  @!P0 MOV R108, R123 ;  /* 0x0000007b006c8202 */ /* 0x006fe40000000f00 */
        /* <DEDUP_REMOVED lines=16> */
.L_x_12245:
[----:B------:R-:W0:Y:S02]  /*28b0*/  @P1 LDC.64 R162, c[0x0][0x3a8] ;  /* 0x0000ea00ffa21b82 */ /* 0x000e240000000a00 */
[C---:B0-----:R-:W-:Y:S01]  /*28c0*/  @P1 IMAD.WIDE.U32 R162, R0.reuse, 0x10, R162 ;  /* 0x0000001000a21825 */ /* 0x041fe200078e00a2 */
[----:B------:R-:W-:-:S04]  /*28d0*/  IADD3 R0, PT, PT, R0, 0x100, RZ ;  /* 0x0000010000007810 */ /* 0x000fc80007ffe0ff */
[----:B------:R3:W-:Y:S03]  /*28e0*/  @P1 STG.E.128 desc[UR6][R162.64], R108 ;  /* 0x0000006ca2001986 */ /* 0x0007e6000c101d06 */
.L_x_12243:
[----:B------:R-:W-:Y:S05]  /*28f0*/  BSYNC.RECONVERGENT B0 ;  /* 0x0000000000007941 */ /* 0x000fea0003800200 */
.L_x_12242:
[----:B------:R-:W-:Y:S01]  /*2900*/  ISETP.GE.U32.AND P4, PT, R3, 0x500, PT ;  /* 0x000005000300780c */ /* 0x000fe20003f86070 */
[----:B------:R-:W-:-:S12]  /*2910*/  BSSY.RECONVERGENT B0, `(.L_x_12246) ;  /* 0x000003c000007945 */ /* 0x000fd80003800200 */
[----:B------:R-:W-:Y:S05]  /*2920*/  @!P4 BRA `(.L_x_12247) ;  /* 0x0000000000e8c947 */ /* 0x000fea0003800000 */
[----:B------:R-:W-:Y:S01]  /*2930*/  ISETP.NE.U32.AND P5, PT, RZ, UR12, PT ;  /* 0x0000000cff007c0c */ /* 0x000fe2000bfa5070 */
[----:B------:R-:W4:Y:S01]  /*2940*/  LDC.64 R130, c[0x0][0x390] ;  /* 0x0000e400ff827b82 */ /* 0x000f220000000a00 */
[----:B------:R-:W-:Y:S02]  /*2950*/  ISETP.NE.U32.AND P0, PT, RZ, UR14, PT ;  /* 0x0000000eff007c0c */ /* 0x000fe4000bf05070 */
[----:B------:R-:W-:Y:S02]  /*2960*/  ISETP.NE.AND.EX P5, PT, RZ, UR13, PT, P5 ;  /* 0x0000000dff007c0c */ /* 0x000fe4000bfa5350 */
[----:B------:R-:W-:-:S11]  /*2970*/  ISETP.NE.AND.EX P0, PT, RZ, UR15, PT, P0 ;  /* 0x0000000fff007c0c */ /* 0x000fd6000bf05300 */
[----:B------:R-:W0:Y:S08]  /*2980*/  @P5 LDC.64 R132, c[0x0][0x398] ;  /* 0x0000e600ff845b82 */ /* 0x000e300000000a00 */
[----:B------:R-:W1:Y:S01]  /*2990*/  @P0 LDC.64 R134, c[0x0][0x3a0] ;  /* 0x0000e800ff860b82 */ /* 0x000e620000000a00 */
[----:B----4-:R-:W-:-:S05]  /*29a0*/  IMAD.WIDE.U32 R130, R0, 0x10, R130 ;  /* 0x0000001000827825 */ /* 0x010fca00078e0082 */
[----:B------:R4:W5:Y:S01]  /*29b0*/  LDG.E.128 R164, desc[UR6][R130.64] ;  /* 0x0000000682a47981 */ /* 0x000962000c1e1d00 */
[----:B0-----:R-:W-:-:S05]  /*29c0*/  @P5 IMAD.WIDE.U32 R132, R0, 0x10, R132 ;  /* 0x0000001000845825 */ /* 0x001fca00078e0084 */
[----:B------:R4:W5:Y:S01]  /*29d0*/  @P5 LDG.E.128 R100, desc[UR6][R132.64] ;  /* 0x0000000684645981 */ /* 0x000962000c1e1d00 */
[----:B-1----:R-:W-:-:S05]  /*29e0*/  @P0 IMAD.WIDE.U32 R134, R0, 0x10, R134 ;  /* 0x0000001000860825 */ /* 0x002fca00078e0086 */
[----:B------:R4:W5:Y:S01]  /*29f0*/  @P0 LDG.E.128 R104, desc[UR6][R134.64] ;  /* 0x0000000686680981 */ /* 0x000962000c1e1d00 */
[----:B------:R-:W-:-:S04]  /*2a00*/  UISETP.NE.U32.AND UP0, UPT, UR12, URZ, UPT ;  /* 0x000000ff0c00728c */ /* 0x000fc8000bf05070 */
[----:B------:R-:W-:-:S09]  /*2a10*/  UISETP.NE.AND.EX UP0, UPT, UR13, URZ, UPT, UP0 ;  /* 0x000000ff0d00728c */ /* 0x000fd2000bf05300 */
[----:B----4-:R-:W-:Y:S05]  /*2a20*/  BRA.U UP0, `(.L_x_12248) ;  /* 0x00000001003c7547 */ /* 0x010fea000b800000 */
        /* <DEDUP_REMOVED lines=10> */
[----:B--23--:R-:W-:Y:S02]  /*2ad0*/  @P0 MOV R108, R131 ;  /* 0x00000083006c0202 */ /* 0x00cfe40000000f00 */
[----:B------:R-:W-:-:S02]  /*2ae0*/  @P0 MOV R109, R133 ;  /* 0x00000085006d0202 */ /* 0x000fc40000000f00 */
[----:B------:R-:W-:Y:S02]  /*2af0*/  @P0 MOV R110, R135 ;  /* 0x00000087006e0202 */ /* 0x000fe40000000f00 */
[----:B------:R-:W-:Y:S01]  /*2b00*/  @P0 MOV R111, R137 ;  /* 0x00000089006f0202 */ /* 0x000fe20000000f00 */
[----:B------:R-:W-:Y:S06]  /*2b10*/  BRA `(.L_x_12249) ;  /* 0x00000000005c7947 */ /* 0x000fec0003800000 */
.L_x_12248:
[----:B------:R-:W-:-:S04]  /*2b20*/  ISETP.NE.U32.AND P0, PT, RZ, UR14, PT ;  /* 0x0000000eff007c0c */ /* 0x000fc8000bf05070 */
[----:B------:R-:W-:-:S13]  /*2b30*/  ISETP.NE.AND.EX P0, PT, RZ, UR15, PT, P0 ;  /* 0x0000000fff007c0c */ /* 0x000fda000bf05300 */
[----:B-----5:R-:W-:Y:S01]  /*2b40*/  @!P0 FADD.FTZ R131, R100, R164 ;  /* 0x000000a464838221 */ /* 0x020fe20000010000 */
[----:B------:R-:W-:Y:S01]  /*2b50*/  @!P0 FADD.FTZ R133, R101, R165 ;  /* 0x000000a565858221 */ /* 0x000fe20000010000 */
[----:B------:R-:W-:Y:S01]  /*2b60*/  @!P0 FADD.FTZ R135, R102, R166 ;  /* 0x000000a666878221 */ /* 0x000fe20000010000 */
[----:B------:R-:W-:Y:S02]  /*2b70*/  @!P0 FADD.FTZ R137, R103, R167 ;  /* 0x000000a767898221 */ /* 0x000fe40000010000 */
[----:B--23--:R-:W-:Y:S02]  /*2b80*/  @!P0 MOV R108, R131 ;  /* 0x00000083006c8202 */ /* 0x00cfe40000000f00 */
        /* <DEDUP_REMOVED lines=16> */
.L_x_12249:
[----:B------:R-:W0:Y:S02]  /*2c90*/  @P1 LDC.64 R162, c[0x0][0x3a8] ;  /* 0x0000ea00ffa21b82 */ /* 0x000e240000000a00 */
[C---:B0-----:R-:W-:Y:S01]  /*2ca0*/  @P1 IMAD.WIDE.U32 R162, R0.reuse, 0x10, R162 ;  /* 0x0000001000a21825 */ /* 0x041fe200078e00a2 */
[----:B------:R-:W-:-:S04]  /*2cb0*/  IADD3 R0, PT, PT, R0, 0x100, RZ ;  /* 0x0000010000007810 */ /* 0x000fc80007ffe0ff */
[----:B------:R4:W-:Y:S03]  /*2cc0*/  @P1 STG.E.128 desc[UR6][R162.64], R108 ;  /* 0x0000006ca2001986 */ /* 0x0009e6000c101d06 */
.L_x_12247:
[----:B------:R-:W-:Y:S05]  /*2cd0*/  BSYNC.RECONVERGENT B0 ;  /* 0x0000000000007941 */ /* 0x000fea0003800200 */
.L_x_12246:
[----:B------:R-:W-:Y:S01]  /*2ce0*/  ISETP.GE.U32.AND P5, PT, R3, 0x600, PT ;  /* 0x000006000300780c */ /* 0x000fe20003fa6070 */
[----:B------:R-:W-:-:S12]  /*2cf0*/  BSSY.RECONVERGENT B0, `(.L_x_12250) ;  /* 0x000003b000007945 */ /* 0x000fd80003800200 */
[----:B------:R-:W-:Y:S05]  /*2d00*/  @!P5 BRA `(.L_x_12251) ;  /* 0x0000000000e4d947 */ /* 0x000fea0003800000 */
[----:B------:R-:W-:Y:S01]  /*2d10*/  ISETP.NE.U32.AND P0, PT, RZ, UR12, PT ;  /* 0x0000000cff007c0c */ /* 0x000fe2000bf05070 */
[----:B------:R-:W0:Y:S03]  /*2d20*/  LDC.64 R146, c[0x0][0x390] ;  /* 0x0000e400ff927b82 */ /* 0x000e260000000a00 */
[----:B------:R-:W-:-:S13]  /*2d30*/  ISETP.NE.AND.EX P0, PT, RZ, UR13, PT, P0 ;  /* 0x0000000dff007c0c */ /* 0x000fda000bf05300 */
[----:B------:R-:W1:Y:S02]  /*2d40*/  @P0 LDC.64 R148, c[0x0][0x398] ;  /* 0x0000e600ff940b82 */ /* 0x000e640000000a00 */
[----:B-1----:R-:W-:-:S05]  /*2d50*/  @P0 IMAD.WIDE.U32 R148, R0, 0x10, R148 ;  /* 0x0000001000940825 */ /* 0x002fca00078e0094 */
[----:B------:R1:W5:Y:S01]  /*2d60*/  @P0 LDG.E.128 R100, desc[UR6][R148.64] ;  /* 0x0000000694640981 */ /* 0x000362000c1e1d00 */
[----:B------:R-:W-:Y:S01]  /*2d70*/  ISETP.NE.U32.AND P0, PT, RZ, UR14, PT ;  /* 0x0000000eff007c0c */ /* 0x000fe2000bf05070 */
[----:B0-----:R-:W-:-:S03]  /*2d80*/  IMAD.WIDE.U32 R146, R0, 0x10, R146 ;  /* 0x0000001000927825 */ /* 0x001fc600078e0092 */
[----:B------:R-:W-:Y:S02]  /*2d90*/  ISETP.NE.AND.EX P0, PT, RZ, UR15, PT, P0 ;  /* 0x0000000fff007c0c */ /* 0x000fe4000bf05300 */
[----:B------:R1:W5:Y:S11]  /*2da0*/  LDG.E.128 R164, desc[UR6][R146.64] ;  /* 0x0000000692a47981 */ /* 0x000376000c1e1d00 */
[----:B------:R-:W0:Y:S02]  /*2db0*/  @P0 LDC.64 R150, c[0x0][0x3a0] ;  /* 0x0000e800ff960b82 */ /* 0x000e240000000a00 */
[----:B0-----:R-:W-:-:S05]  /*2dc0*/  @P0 IMAD.WIDE.U32 R150, R0, 0x10, R150 ;  /* 0x0000001000960825 */ /* 0x001fca00078e0096 */
        /* <DEDUP_REMOVED lines=14> */
[----:B--234-:R-:W-:Y:S02]  /*2eb0*/  @P0 MOV R108, R147 ;  /* 0x00000093006c0202 */ /* 0x01cfe40000000f00 */
[----:B------:R-:W-:-:S02]  /*2ec0*/  @P0 MOV R109, R149 ;  /* 0x00000095006d0202 */ /* 0x000fc40000000f00 */
[----:B------:R-:W-:Y:S02]  /*2ed0*/  @P0 MOV R110, R151 ;  /* 0x00000097006e0202 */ /* 0x000fe40000000f00 */
[----:B------:R-:W-:Y:S01]  /*2ee0*/  @P0 MOV R111, R153 ;  /* 0x00000099006f0202 */ /* 0x000fe20000000f00 */
[----:B------:R-:W-:Y:S06]  /*2ef0*/  BRA `(.L_x_12253) ;  /* 0x00000000005c7947 */ /* 0x000fec0003800000 */
.L_x_12252:
[----:B------:R-:W-:-:S04]  /*2f00*/  ISETP.NE.U32.AND P0, PT, RZ, UR14, PT ;  /* 0x0000000eff007c0c */ /* 0x000fc8000bf05070 */
[----:B------:R-:W-:-:S13]  /*2f10*/  ISETP.NE.AND.EX P0, PT, RZ, UR15, PT, P0 ;  /* 0x0000000fff007c0c */ /* 0x000fda000bf05300 */
[----:B-----5:R-:W-:Y:S01]  /*2f20*/  @!P0 FADD.FTZ R147, R100, R164 ;  /* 0x000000a464938221 */ /* 0x020fe20000010000 */
[----:B------:R-:W-:Y:S01]  /*2f30*/  @!P0 FADD.FTZ R149, R101, R165 ;  /* 0x000000a565958221 */ /* 0x000fe20000010000 */
[----:B------:R-:W-:Y:S01]  /*2f40*/  @!P0 FADD.FTZ R151, R102, R166 ;  /* 0x000000a666978221 */ /* 0x000fe20000010000 */
[----:B------:R-:W-:Y:S02]  /*2f50*/  @!P0 FADD.FTZ R153, R103, R167 ;  /* 0x000000a767998221 */ /* 0x000fe40000010000 */
[----:B--234-:R-:W-:Y:S02]  /*2f60*/  @!P0 MOV R108, R147 ;  /* 0x00000093006c8202 */ /* 0x01cfe40000000f00 */
        /* <DEDUP_REMOVED lines=16> */
.L_x_12253:
[----:B------:R-:W0:Y:S02]  /*3070*/  @P1 LDC.64 R162, c[0x0][0x3a8] ;  /* 0x0000ea00ffa21b82 */ /* 0x000e240000000a00 */
[----:B0-----:R-:W-:-:S05]  /*3080*/  @P1 IMAD.WIDE.U32 R162, R0, 0x10, R162 ;  /* 0x0000001000a21825 */ /* 0x001fca00078e00a2 */
[----:B------:R0:W-:Y:S02]  /*3090*/  @P1 STG.E.128 desc[UR6][R162.64], R108 ;  /* 0x0000006ca2001986 */ /* 0x0001e4000c101d06 */
.L_x_12251:
[----:B------:R-:W-:Y:S05]  /*30a0*/  BSYNC.RECONVERGENT B0 ;  /* 0x0000000000007941 */ /* 0x000fea0003800200 */
.L_x_12250:
[----:B------:R-:W-:Y:S01]  /*30b0*/  FADD.FTZ R0, RZ, R155 ;  /* 0x0000009bff007221 */ /* 0x000fe20000010000 */
[C---:B------:R-:W-:Y:S01]  /*30c0*/  ISETP.GE.U32.AND P0, PT, R3.reuse, 0x100, PT ;  /* 0x000001000300780c */ /* 0x040fe20003f06070 */
[----:B------:R-:W-:Y:S01]  /*30d0*/  BSSY.RECONVERGENT B0, `(.L_x_12254) ;  /* 0x0000076000007945 */ /* 0x000fe20003800200 */
[----:B------:R-:W-:Y:S01]  /*30e0*/  ISETP.GT.U32.AND P6, PT, R3, 0x1ff, PT ;  /* 0x000001ff0300780c */ /* 0x000fe20003fc4070 */
        /* <DEDUP_REMOVED lines=45> */
[----:B------:R-:W-:Y:S01]  /*33c0*/  FADD.FTZ R118, R143, -R162 ;  /* 0x800000a28f767221 */ /* 0x000fe20000010000 */
[----:B------:R-:W-:-:S04]  /*33d0*/  FFMA.FTZ R0, R0, R0, RZ ;  /* 0x0000000000007223 */ /* 0x000fc800000100ff */
        /* <DEDUP_REMOVED lines=47> */
[----:B------:R-:W-:Y:S02]  /*36d0*/  @P6 FFMA.FTZ R116, R0, R0, R163 ;  /* 0x0000000000746223 */ /* 0x000fe400000100a3 */
        /* <DEDUP_REMOVED lines=21> */
.L_x_12255:
[----:B------:R-:W-:Y:S05]  /*3830*/  BSYNC.RECONVERGENT B0 ;  /* 0x0000000000007941 */ /* 0x000fea0003800200 */
.L_x_12254:
        /* <DEDUP_REMOVED lines=13> */
.L_x_12257:
[----:B------:R-:W-:Y:S05]  /*3910*/  BSYNC.RECONVERGENT B0 ;  /* 0x0000000000007941 */ /* 0x000fea0003800200 */
.L_x_12256:
[----:B------:R-:W0:Y:S01]  /*3920*/  SHFL.DOWN PT, R165, R128, 0x4, 0x1f ;  /* 0x08801f0080a57f89 */ /* 0x000e2200000e0000 */
[----:B------:R-:W-:Y:S01]  /*3930*/  ISETP.NE.AND P6, PT, RZ, UR8, PT ;  /* 0x00000008ff007c0c */ /* 0x000fe2000bfc5270 */
[----:B------:R-:W-:Y:S02]  /*3940*/  BSSY.RECONVERGENT B0, `(.L_x_12258) ;  /* 0x0000059000007945 */ /* 0x000fe40003800200 */
[----:B-1----:R-:W1:Y:S01]  /*3950*/  SHFL.DOWN PT, R167, R162, 0x4, 0x1f ;  /* 0x08801f00a2a77f89 */ /* 0x002e6200000e0000 */
[-C--:B0-----:R-:W-:Y:S02]  /*3960*/  IADD3 R116, PT, PT, R165, R128.reuse, RZ ;  /* 0x00000080a5747210 */ /* 0x081fe40007ffe0ff */
[----:B------:R-:W-:Y:S02]  /*3970*/  I2FP.F32.S32 R124, R165 ;  /* 0x000000a5007c7245 */ /* 0x000fe40000201400 */
[----:B------:R-:W-:Y:S01]  /*3980*/  I2FP.F32.S32 R165, R128 ;  /* 0x0000008000a57245 */ /* 0x000fe20000201400 */
[----:B------:R-:W0:Y:S01]  /*3990*/  SHFL.DOWN PT, R171, R116, 0x2, 0x1f ;  /* 0x08401f0074ab7f89 */ /* 0x000e2200000e0000 */
[----:B------:R-:W-:Y:S01]  /*39a0*/  I2FP.F32.S32 R120, R116 ;  /* 0x0000007400787245 */ /* 0x000fe20000201400 */
[----:B-1----:R-:W-:-:S03]  /*39b0*/  FMUL.FTZ R118, R167, R124 ;  /* 0x0000007ca7767220 */ /* 0x002fc60000410000 */
[----:B------:R-:W1:Y:S01]  /*39c0*/  MUFU.RCP R122, R120 ;  /* 0x00000078007a7308 */ /* 0x000e620000001000 */
[----:B------:R-:W-:Y:S01]  /*39d0*/  FFMA.FTZ R169, R165, R162, R118 ;  /* 0x000000a2a5a97223 */ /* 0x000fe20000010076 */
[----:B------:R-:W-:-:S04]  /*39e0*/  FADD.FTZ R162, -R167, R162 ;  /* 0x000000a2a7a27221 */ /* 0x000fc80000010100 */
[----:B------:R-:W-:-:S04]  /*39f0*/  FMUL.FTZ R162, R162, R162 ;  /* 0x000000a2a2a27220 */ /* 0x000fc80000410000 */
[----:B------:R-:W-:-:S04]  /*3a00*/  FMUL.FTZ R162, R162, R165 ;  /* 0x000000a5a2a27220 */ /* 0x000fc80000410000 */
[----:B------:R-:W-:Y:S01]  /*3a10*/  FMUL.FTZ R162, R162, R124 ;  /* 0x0000007ca2a27220 */ /* 0x000fe20000410000 */
[----:B-1----:R-:W-:Y:S01]  /*3a20*/  FMUL.FTZ R169, R122, R169 ;  /* 0x000000a97aa97220 */ /* 0x002fe20000410000 */
[-C--:B0-----:R-:W-:Y:S02]  /*3a30*/  IADD3 R118, PT, PT, R116, R171.reuse, RZ ;  /* 0x000000ab74767210 */ /* 0x081fe40007ffe0ff */
[----:B------:R-:W-:Y:S02]  /*3a40*/  I2FP.F32.S32 R171, R171 ;  /* 0x000000ab00ab7245 */ /* 0x000fe40000201400 */
[----:B------:R-:W-:Y:S01]  /*3a50*/  I2FP.F32.S32 R128, R118 ;  /* 0x0000007600807245 */ /* 0x000fe20000201400 */
[----:B------:R-:W0:Y:S03]  /*3a60*/  SHFL.DOWN PT, R175, R118, 0x1, 0x1f ;  /* 0x08201f0076af7f89 */ /* 0x000e2600000e0000 */
[----:B------:R-:W1:Y:S01]  /*3a70*/  MUFU.RCP R130, R128 ;  /* 0x0000008000827308 */ /* 0x000e620000001000 */
[----:B------:R-:W2:Y:S01]  /*3a80*/  SHFL.DOWN PT, R126, R169, 0x2, 0x1f ;  /* 0x08401f00a97e7f89 */ /* 0x000ea200000e0000 */
[----:B0-----:R-:W-:-:S03]  /*3a90*/  IADD3 R116, PT, PT, R118, R175, RZ ;  /* 0x000000af76747210 */ /* 0x001fc60007ffe0ff */
[----:B------:R-:W0:Y:S01]  /*3aa0*/  SHFL.DOWN PT, R118, R163, 0x4, 0x1f ;  /* 0x08801f00a3767f89 */ /* 0x000e2200000e0000 */
[----:B------:R-:W-:Y:S01]  /*3ab0*/  I2FP.F32.S32 R175, R175 ;  /* 0x000000af00af7245 */ /* 0x000fe20000201400 */
[----:B--2---:R-:W-:Y:S01]  /*3ac0*/  FMUL.FTZ R173, R126, R171 ;  /* 0x000000ab7ead7220 */ /* 0x004fe20000410000 */
[----:B------:R-:W-:Y:S01]  /*3ad0*/  FADD.FTZ R126, R169, -R126 ;  /* 0x8000007ea97e7221 */ /* 0x000fe20000010000 */
[----:B------:R-:W-:Y:S02]  /*3ae0*/  I2FP.F32.S32 R134, R116 ;  /* 0x0000007400867245 */ /* 0x000fe40000201400 */
[----:B------:R-:W-:Y:S01]  /*3af0*/  FFMA.FTZ R173, R120, R169, R173 ;  /* 0x000000a978ad7223 */ /* 0x000fe200000100ad */
[----:B------:R-:W-:-:S03]  /*3b00*/  FMUL.FTZ R167, R126, R126 ;  /* 0x0000007e7ea77220 */ /* 0x000fc60000410000 */
[----:B-1----:R-:W-:Y:S01]  /*3b10*/  FMUL.FTZ R173, R130, R173 ;  /* 0x000000ad82ad7220 */ /* 0x002fe20000410000 */
[----:B------:R-:W1:Y:S01]  /*3b20*/  MUFU.RCP R134, R134 ;  /* 0x0000008600867308 */ /* 0x000e620000001000 */
[----:B------:R-:W-:-:S03]  /*3b30*/  FMUL.FTZ R167, R120, R167 ;  /* 0x000000a778a77220 */ /* 0x000fc60000410000 */
[----:B------:R-:W2:Y:S01]  /*3b40*/  SHFL.DOWN PT, R132, R173, 0x1, 0x1f ;  /* 0x08201f00ad847f89 */ /* 0x000ea200000e0000 */
[----:B------:R-:W-:Y:S01]  /*3b50*/  FMUL.FTZ R167, R167, R171 ;  /* 0x000000aba7a77220 */ /* 0x000fe20000410000 */
[----:B0-----:R-:W-:-:S04]  /*3b60*/  FADD.FTZ R165, R118, R163 ;  /* 0x000000a376a57221 */ /* 0x001fc80000010000 */
[----:B------:R-:W-:-:S05]  /*3b70*/  FFMA.FTZ R162, R122, R162, R165 ;  /* 0x000000a27aa27223 */ /* 0x000fca00000100a5 */
[----:B------:R-:W0:Y:S01]  /*3b80*/  SHFL.DOWN PT, R165, R162, 0x2, 0x1f ;  /* 0x08401f00a2a57f89 */ /* 0x000e2200000e0000 */
[----:B--2---:R-:W-:Y:S01]  /*3b90*/  FMUL.FTZ R177, R132, R175 ;  /* 0x000000af84b17220 */ /* 0x004fe20000410000 */
[----:B------:R-:W-:-:S03]  /*3ba0*/  FADD.FTZ R132, R173, -R132 ;  /* 0x80000084ad847221 */ /* 0x000fc60000010000 */
[----:B------:R-:W-:Y:S01]  /*3bb0*/  FFMA.FTZ R177, R128, R173, R177 ;  /* 0x000000ad80b17223 */ /* 0x000fe200000100b1 */
[----:B------:R-:W-:-:S03]  /*3bc0*/  FMUL.FTZ R163, R132, R132 ;  /* 0x0000008484a37220 */ /* 0x000fc60000410000 */
[----:B-1----:R-:W-:Y:S01]  /*3bd0*/  FMUL.FTZ R177, R134, R177 ;  /* 0x000000b186b17220 */ /* 0x002fe20000410000 */
[----:B------:R-:W-:-:S04]  /*3be0*/  FMUL.FTZ R128, R128, R163 ;  /* 0x000000a380807220 */ /* 0x000fc80000410000 */
[----:B------:R-:W-:Y:S01]  /*3bf0*/  FMUL.FTZ R128, R128, R175 ;  /* 0x000000af80807220 */ /* 0x000fe20000410000 */
[----:B------:R-:W1:Y:S01]  /*3c00*/  SHFL.IDX PT, R177, R177, RZ, 0x1f ;  /* 0x00001fffb1b17589 */ /* 0x000e6200000e0000 */
[----:B0-----:R-:W-:-:S04]  /*3c10*/  FADD.FTZ R165, R162, R165 ;  /* 0x000000a5a2a57221 */ /* 0x001fc80000010000 */
[----:B------:R-:W-:-:S05]  /*3c20*/  FFMA.FTZ R165, R130, R167, R165 ;  /* 0x000000a782a57223 */ /* 0x000fca00000100a5 */
[----:B------:R-:W0:Y:S01]  /*3c30*/  SHFL.DOWN PT, R118, R165, 0x1, 0x1f ;  /* 0x08201f00a5767f89 */ /* 0x000e2200000e0000 */
[----:B-1----:R-:W-:-:S05]  /*3c40*/  FMUL.FTZ R116, R177, R177 ;  /* 0x000000b1b1747220 */ /* 0x002fca0000410000 */
[----:B------:R-:W-:Y:S02]  /*3c50*/  FSEL R179, R116, RZ, P6 ;  /* 0x000000ff74b37208 */ /* 0x000fe40003000000 */
[----:B------:R-:W-:Y:S02]  /*3c60*/  FSEL R116, R177, RZ, !P6 ;  /* 0x000000ffb1747208 */ /* 0x000fe40007000000 */
[----:B------:R-:W-:Y:S01]  /*3c70*/  ISETP.NE.AND P6, PT, R0, RZ, PT ;  /* 0x000000ff0000720c */ /* 0x000fe20003fc5270 */
[----:B0-----:R-:W-:Y:S02]  /*3c80*/  FADD.FTZ R163, R165, R118 ;  /* 0x00000076a5a37221 */ /* 0x001fe40000010000 */
[----:B------:R-:W0:Y:S02]  /*3c90*/  LDC R118, c[0x0][0x448] ;  /* 0x00011200ff767b82 */ /* 0x000e240000000800 */
[----:B------:R-:W-:-:S05]  /*3ca0*/  FFMA.FTZ R128, R134, R128, R163 ;  /* 0x0000008086807223 */ /* 0x000fca00000100a3 */
[----:B------:R-:W0:Y:S03]  /*3cb0*/  SHFL.IDX PT, R167, R128, RZ, 0x1f ;  /* 0x00001fff80a77589 */ /* 0x000e2600000e0000 */
[----:B------:R-:W1:Y:S08]  /*3cc0*/  @!P6 LDC.64 R162, c[0x0][0x3c0] ;  /* 0x0000f000ffa2eb82 */ /* 0x000e700000000a00 */
[----:B------:R-:W2:Y:S01]  /*3cd0*/  @!P6 LDC.64 R164, c[0x0][0x3c8] ;  /* 0x0000f200ffa4eb82 */ /* 0x000ea20000000a00 */
[----:B0-----:R-:W-:Y:S01]  /*3ce0*/  FFMA.FTZ R118, R167, UR9, R118 ;  /* 0x00000009a7767c23 */ /* 0x001fe20008010076 */
[----:B-1----:R-:W-:-:S04]  /*3cf0*/  @!P6 IMAD.WIDE R162, R2, 0x4, R162 ;  /* 0x0000000402a2e825 */ /* 0x002fc800078e02a2 */
[----:B------:R-:W-:Y:S01]  /*3d00*/  FADD.FTZ R118, R118, R179 ;  /* 0x000000b376767221 */ /* 0x000fe20000010000 */
[----:B------:R0:W-:Y:S01]  /*3d10*/  @!P6 STG.E desc[UR6][R162.64], R177 ;  /* 0x000000b1a200e986 */ /* 0x0001e2000c101906 */
[----:B--2---:R-:W-:-:S04]  /*3d20*/  @!P6 IMAD.WIDE R164, R2, 0x4, R164 ;  /* 0x0000000402a4e825 */ /* 0x004fc800078e02a4 */
[----:B------:R-:W1:Y:S02]  /*3d30*/  MUFU.RSQ R118, R118 ;  /* 0x0000007600767308 */ /* 0x000e640000001400 */
[----:B-1----:R0:W-:Y:S01]  /*3d40*/  @!P6 STG.E desc[UR6][R164.64], R118 ;  /* 0x00000076a400e986 */ /* 0x0021e2000c101906 */
[----:B------:R-:W-:Y:S05]  /*3d50*/  @!P0 BRA `(.L_x_12259) ;  /* 0x00000000005c8947 */ /* 0x000fea0003800000 */
[----:B0-----:R-:W0:Y:S01]  /*3d60*/  LDC.64 R162, c[0x0][0x428] ;  /* 0x00010a00ffa27b82 */ /* 0x001e220000000a00 */
[--C-:B------:R-:W-:Y:S01]  /*3d70*/  FADD.FTZ R165, R155, -R116.reuse ;  /* 0x800000749ba57221 */ /* 0x100fe20000010000 */
[--C-:B------:R-:W-:Y:S01]  /*3d80*/  FADD.FTZ R167, R157, -R116.reuse ;  /* 0x800000749da77221 */ /* 0x100fe20000010000 */
[--C-:B------:R-:W-:Y:S01]  /*3d90*/  FADD.FTZ R171, R159, -R116.reuse ;  /* 0x800000749fab7221 */ /* 0x100fe20000010000 */
[----:B------:R-:W-:Y:S01]  /*3da0*/  FADD.FTZ R175, R161, -R116 ;  /* 0x80000074a1af7221 */ /* 0x000fe20000010000 */
[C---:B------:R-:W-:Y:S01]  /*3db0*/  FMUL.FTZ R169, R118.reuse, R165 ;  /* 0x000000a576a97220 */ /* 0x040fe20000410000 */
[C---:B------:R-:W-:Y:S01]  /*3dc0*/  FMUL.FTZ R120, R118.reuse, R167 ;  /* 0x000000a776787220 */ /* 0x040fe20000410000 */
[C---:B------:R-:W-:Y:S01]  /*3dd0*/  FMUL.FTZ R171, R118.reuse, R171 ;  /* 0x000000ab76ab7220 */ /* 0x040fe20000410000 */
[----:B------:R-:W1:Y:S01]  /*3de0*/  LDC.64 R172, c[0x0][0x430] ;  /* 0x00010c00ffac7b82 */ /* 0x000e620000000a00 */
        /* <DEDUP_REMOVED lines=9> */
[----:B0-----:R-:W-:-:S05]  /*3e80*/  IMAD.WIDE.U32 R162, R114, 0x10, R162 ;  /* 0x0000001072a27825 */ /* 0x001fca00078e00a2 */
[----:B------:R2:W-:Y:S01]  /*3e90*/  STG.E.128 desc[UR6][R162.64], R164 ;  /* 0x000000a4a2007986 */ /* 0x0005e2000c101d06 */
[C---:B-1----:R-:W-:Y:S01]  /*3ea0*/  IMAD.WIDE.U32 R172, R114.reuse, 0x10, R172 ;  /* 0x0000001072ac7825 */ /* 0x042fe200078e00ac */
[----:B------:R-:W-:-:S04]  /*3eb0*/  IADD3 R114, PT, PT, R114, 0x100, RZ ;  /* 0x0000010072727810 */ /* 0x000fc80007ffe0ff */
[----:B------:R2:W-:Y:S03]  /*3ec0*/  STG.E.128 desc[UR6][R172.64], R168 ;  /* 0x000000a8ac007986 */ /* 0x0005e6000c101d06 */
.L_x_12259:
[----:B------:R-:W-:Y:S05]  /*3ed0*/  BSYNC.RECONVERGENT B0 ;  /* 0x0000000000007941 */ /* 0x000fea0003800200 */
.L_x_12258:
[----:B------:R-:W-:Y:S01]  /*3ee0*/  ISETP.GE.U32.AND P6, PT, R3, 0x200, PT ;  /* 0x000002000300780c */ /* 0x000fe20003fc6070 */
[----:B------:R-:W-:-:S12]  /*3ef0*/  BSSY.RECONVERGENT B0, `(.L_x_12260) ;  /* 0x0000019000007945 */ /* 0x000fd80003800200 */
[----:B------:R-:W-:Y:S05]  /*3f00*/  @!P6 BRA `(.L_x_12261) ;  /* 0x00000000005ce947 */ /* 0x000fea0003800000 */
[----:B--2---:R-:W1:Y:S01]  /*3f10*/  LDC.64 R168, c[0x0][0x430] ;  /* 0x00010c00ffa87b82 */ /* 0x004e620000000a00 */
        /* <DEDUP_REMOVED lines=8> */
[----:B------:R-:W-:Y:S01]  /*3fa0*/  FMUL.FTZ R122, R118, R177 ;  /* 0x000000b1767a7220 */ /* 0x000fe20000410000 */
[----:B-----5:R-:W-:Y:S01]  /*3fb0*/  FFMA.FTZ R164, R171, R12, R56 ;  /* 0x0000000caba47223 */ /* 0x020fe20000010038 */
[----:B------:R-:W-:Y:S01]  /*3fc0*/  FFMA.FTZ R165, R120, R13, R57 ;  /* 0x0000000d78a57223 */ /* 0x000fe20000010039 */
[C---:B------:R-:W-:Y:S01]  /*3fd0*/  FFMA.FTZ R166, R175.reuse, R14, R58 ;  /* 0x0000000eafa67223 */ /* 0x040fe2000001003a */
[----:B------:R-:W-:Y:S01]  /*3fe0*/  FFMA.FTZ R167, R122, R15, R59 ;  /* 0x0000000f7aa77223 */ /* 0x000fe2000001003b */
[----:B------:R-:W-:Y:S01]  /*3ff0*/  FFMA.FTZ R170, R175, R18, R78 ;  /* 0x00000012afaa7223 */ /* 0x000fe2000001004e */
[----:B-1----:R-:W-:-:S04]  /*4000*/  IMAD.WIDE.U32 R172, R114, 0x10, R168 ;  /* 0x0000001072ac7825 */ /* 0x002fc800078e00a8 */
[----:B------:R-:W-:Y:S01]  /*4010*/  FFMA.FTZ R168, R171, R16, R76 ;  /* 0x00000010aba87223 */ /* 0x000fe2000001004c */
[----:B------:R-:W-:Y:S01]  /*4020*/  FFMA.FTZ R169, R120, R17, R77 ;  /* 0x0000001178a97223 */ /* 0x000fe2000001004d */
[----:B------:R-:W-:Y:S01]  /*4030*/  FFMA.FTZ R171, R122, R19, R79 ;  /* 0x000000137aab7223 */ /* 0x000fe2000001004f */
[C---:B0-----:R-:W-:Y:S01]  /*4040*/  IMAD.WIDE.U32 R162, R114.reuse, 0x10, R162 ;  /* 0x0000001072a27825 */ /* 0x041fe200078e00a2 */
[----:B------:R-:W-:-:S04]  /*4050*/  IADD3 R114, PT, PT, R114, 0x100, RZ ;  /* 0x0000010072727810 */ /* 0x000fc80007ffe0ff */
[----:B------:R1:W-:Y:S04]  /*4060*/  STG.E.128 desc[UR6][R162.64], R164 ;  /* 0x000000a4a2007986 */ /* 0x0003e8000c101d06 */
[----:B------:R1:W-:Y:S02]  /*4070*/  STG.E.128 desc[UR6][R172.64], R168 ;  /* 0x000000a8ac007986 */ /* 0x0003e4000c101d06 */
.L_x_12261:
[----:B------:R-:W-:Y:S05]  /*4080*/  BSYNC.RECONVERGENT B0 ;  /* 0x0000000000007941 */ /* 0x000fea0003800200 */
.L_x_12260:
[----:B------:R-:W-:Y:S04]  /*4090*/  BSSY.RECONVERGENT B0, `(.L_x_12262) ;  /* 0x0000019000007945 */ /* 0x000fe80003800200 */
[----:B------:R-:W-:Y:S05]  /*40a0*/  @!P2 BRA `(.L_x_12263) ;  /* 0x00000000005ca947 */ /* 0x000fea0003800000 */
[----:B-12---:R-:W1:Y:S01]  /*40b0*/  LDC.64 R168, c[0x0][0x430] ;  /* 0x00010c00ffa87b82 */ /* 0x006e620000000a00 */
        /* <DEDUP_REMOVED lines=22> */
.L_x_12263:
[----:B------:R-:W-:Y:S05]  /*4220*/  BSYNC.RECONVERGENT B0 ;  /* 0x0000000000007941 */ /* 0x000fea0003800200 */
.L_x_12262:
[----:B------:R-:W-:Y:S04]  /*4230*/  BSSY.RECONVERGENT B0, `(.L_x_12264) ;  /* 0x0000019000007945 */ /* 0x000fe80003800200 */
[----:B------:R-:W-:Y:S05]  /*4240*/  @!P3 BRA `(.L_x_12265) ;  /* 0x00000000005cb947 */ /* 0x000fea0003800000 */
[----:B-123--:R-:W1:Y:S01]  /*4250*/  LDC.64 R168, c[0x0][0x430] ;  /* 0x00010c00ffa87b82 */ /* 0x00ee620000000a00 */
        /* <DEDUP_REMOVED lines=22> */
.L_x_12265:
[----:B------:R-:W-:Y:S05]  /*43c0*/  BSYNC.RECONVERGENT B0 ;  /* 0x0000000000007941 */ /* 0x000fea0003800200 */
.L_x_12264:
[----:B------:R-:W-:Y:S04]  /*43d0*/  BSSY.RECONVERGENT B0, `(.L_x_12266) ;  /* 0x0000019000007945 */ /* 0x000fe80003800200 */
[----:B------:R-:W-:Y:S05]  /*43e0*/  @!P4 BRA `(.L_x_12267) ;  /* 0x00000000005cc947 */ /* 0x000fea0003800000 */
[----:B-1234-:R-:W1:Y:S01]  /*43f0*/  LDC.64 R168, c[0x0][0x430] ;  /* 0x00010c00ffa87b82 */ /* 0x01ee620000000a00 */
        /* <DEDUP_REMOVED lines=22> */
.L_x_12267:
[----:B------:R-:W-:Y:S05]  /*4560*/  BSYNC.RECONVERGENT B0 ;  /* 0x0000000000007941 */ /* 0x000fea0003800200 */
.L_x_12266:
        /* <DEDUP_REMOVED lines=12> */
[C---:B-----5:R-:W-:Y:S01]  /*4630*/  FFMA.FTZ R164, R165.reuse, R88, R92 ;  /* 0x00000058a5a47223 */ /* 0x060fe2000001005c */
[----:B------:R-:W-:Y:S01]  /*4640*/  FFMA.FTZ R168, R165, R84, R96 ;  /* 0x00000054a5a87223 */ /* 0x000fe20000010060 */
[C---:B------:R-:W-:Y:S01]  /*4650*/  FFMA.FTZ R166, R167.reuse, R90, R94 ;  /* 0x0000005aa7a67223 */ /* 0x040fe2000001005e */
[----:B------:R-:W-:Y:S01]  /*4660*/  FFMA.FTZ R170, R167, R86, R98 ;  /* 0x00000056a7aa7223 */ /* 0x000fe20000010062 */
[----:B------:R-:W-:Y:S01]  /*4670*/  FFMA.FTZ R165, R116, R89, R93 ;  /* 0x0000005974a57223 */ /* 0x000fe2000001005d */
[----:B------:R-:W-:Y:S01]  /*4680*/  FFMA.FTZ R167, R118, R91, R95 ;  /* 0x0000005b76a77223 */ /* 0x000fe2000001005f */
[----:B------:R-:W-:Y:S01]  /*4690*/  FFMA.FTZ R169, R116, R85, R97 ;  /* 0x0000005574a97223 */ /* 0x000fe20000010061 */
[----:B------:R-:W-:Y:S01]  /*46a0*/  FFMA.FTZ R171, R118, R87, R99 ;  /* 0x0000005776ab7223 */ /* 0x000fe20000010063 */
[----:B0-----:R-:W-:-:S05]  /*46b0*/  IMAD.WIDE.U32 R162, R114, 0x10, R162 ;  /* 0x0000001072a27825 */ /* 0x001fca00078e00a2 */
[----:B------:R0:W-:Y:S01]  /*46c0*/  STG.E.128 desc[UR6][R162.64], R164 ;  /* 0x000000a4a2007986 */ /* 0x0001e2000c101d06 */
[----:B-1----:R-:W-:-:S05]  /*46d0*/  IMAD.WIDE.U32 R172, R114, 0x10, R172 ;  /* 0x0000001072ac7825 */ /* 0x002fca00078e00ac */
[----:B------:R0:W-:Y:S02]  /*46e0*/  STG.E.128 desc[UR6][R172.64], R168 ;  /* 0x000000a8ac007986 */ /* 0x0001e4000c101d06 */
.L_x_12269:
[----:B------:R-:W-:Y:S05]  /*46f0*/  BSYNC.RECONVERGENT B0 ;  /* 0x0000000000007941 */ /* 0x000fea0003800200 */
.L_x_12268:
[----:B01234-:R-:W0:Y:S01]  /*4700*/  LDC.64 R162, c[0x0][0x380] ;  /* 0x0000e000ffa27b82 */ /* 0x01fe220000000a00 */
[----:B------:R-:W-:Y:S01]  /*4710*/  UPLOP3.LUT UP1, UPT, UPT, UPT, UP1, 0x40, 0x4 ;  /* 0x000000000004789c */ /* 0x000fe20003f2e810 */
[----:B0-----:R-:W-:-:S04]  /*4720*/  IADD3 R2, PT, PT, R2, R162, RZ ;  /* 0x000000a202027210 */ /* 0x001fc80007ffe0ff */
[----:B------:R-:W-:-:S13]  /*4730*/  ISETP.GE.AND P2, PT, R2, R163, PT ;  /* 0x000000a30200720c */ /* 0x000fda0003f46270 */
[----:B------:R-:W-:Y:S05]  /*4740*/  @!P2 BRA `(.L_x_12270) ;  /* 0xffffffd0008ca947 */ /* 0x000fea000383ffff */
[----:B------:R-:W-:Y:S05]  /*4750*/  EXIT ;  /* 0x000000000000794d */ /* 0x000fea0003800000 */
.L_x_12271:
        /* <DEDUP_REMOVED lines=10> */
.L_x_13736:


//--------------------- .text._ZN10layer_norm31ln_parallel_residual_fwd_kernelINS_13Kernel_traitsIfffffjLj6144ELj1ELj1ELj8ELj16ENS_18Kernel_traits_baseILj6144EfffffjLj256EEEEELb0ELb0ELb1EEEvNS_9FwdParamsE --------------------------
	.section	.text._ZN10layer_norm31ln_parallel_residual_fwd_kernelINS_13Kernel_traitsIfffffjLj6144ELj1ELj1ELj8ELj16ENS_18Kernel_traits_baseILj6144EfffffjLj256EEEEELb0ELb0ELb1EEEvNS_9FwdParamsE,"ax",@progbits
	.align	128
        .global         _ZN10layer_norm31ln_parallel_residual_fwd_kernelINS_13Kernel_traitsIfffffjLj6144ELj1ELj1ELj8ELj16ENS_18Kernel_traits_baseILj6144EfffffjLj256EEEEELb0ELb0ELb1EEEvNS_9FwdParamsE
        .type           _ZN10layer_norm31ln_parallel_residual_fwd_kernelINS_13Kernel_traitsIfffffjLj6144ELj1ELj1ELj8ELj16ENS_18Kernel_traits_baseILj6144EfffffjLj256EEEEELb0ELb0ELb1EEEvNS_9FwdParamsE,@function
        .size           _ZN10layer_norm31ln_parallel_residual_fwd_kernelINS_13Kernel_traitsIfffffjLj6144ELj1ELj1ELj8ELj16ENS_18Kernel_traits_baseILj6144EfffffjLj256EEEEELb0ELb0ELb1EEEvNS_9FwdParamsE,(.L_x_13737 - _ZN10layer_norm31ln_parallel_residual_fwd_kernelINS_13Kernel_traitsIfffffjLj6144ELj1ELj1ELj8ELj16ENS_18Kernel_traits_baseILj6144EfffffjLj256EEEEELb0ELb0ELb1EEEvNS_9FwdParamsE)
        .other          _ZN10layer_norm31ln_parallel_residual_fwd_kernelINS_13Kernel_traitsIfffffjLj6144ELj1ELj1ELj8ELj16ENS_18Kernel_traits_baseILj6144EfffffjLj256EEEEELb0ELb0ELb1EEEvNS_9FwdParamsE,@"STO_CUDA_ENTRY STV_DEFAULT"
_ZN10layer_norm31ln_parallel_residual_fwd_kernelINS_13Kernel_traitsIfffffjLj6144ELj1ELj1ELj8ELj16ENS_18Kernel_traits_baseILj6144EfffffjLj256EEEEELb0ELb0ELb1EEEvNS_9FwdParamsE:
.text._ZN10layer_norm31ln_parallel_residual_fwd_kernelINS_13Kernel_traitsIfffffjLj6144ELj1ELj1ELj8ELj16ENS_18Kernel_traits_baseILj6144EfffffjLj256EEEEELb0ELb0ELb1EEEvNS_9FwdParamsE:
        /* <DEDUP_REMOVED lines=58> */
.L_x_12273:
        /* <DEDUP_REMOVED lines=25> */
.L_x_12272:
        /* <DEDUP_REMOVED lines=37> */
.L_x_12275:
        /* <DEDUP_REMOVED lines=36> */
.L_x_12274:
        /* <DEDUP_REMOVED lines=10> */
.L_x_12293:
[----:B0-----:R-:W-:Y:S01]  /*0a60*/  ISETP.NE.U32.AND P2, PT, RZ, UR10, PT ;  /* 0x0000000aff007c0c */ /* 0x001fe2000bf45070 */
[----:B---3--:R-:W0:Y:S01]  /*0a70*/  LDC.64 R112, c[0x0][0x390] ;  /* 0x0000e400ff707b82 */ /* 0x008e220000000a00 */
        /* <DEDUP_REMOVED lines=9> */
[----:B-----5:R0:W5:Y:S01]  /*0b10*/  LDG.E.128 R128, desc[UR6][R114.64] ;  /* 0x0000000672807981 */ /* 0x020162000c1e1d00 */
        /* <DEDUP_REMOVED lines=21> */
.L_x_12277:
        /* <DEDUP_REMOVED lines=9> */
.L_x_12276:
        /* <DEDUP_REMOVED lines=12> */
.L_x_12278:
        /* <DEDUP_REMOVED lines=8> */
[----:B------:R0:W5:Y:S04]  /*0e40*/  LDG.E.128 R136, desc[UR6][R122.64] ;  /* 0x000000067a887981 */ /* 0x000168000c1e1d00 */
[----:B------:R0:W5:Y:S01]  /*0e50*/  @P1 LDG.E.128 R100, desc[UR6][R128.64] ;  /* 0x0000000680641981 */ /* 0x000162000c1e1d00 */
[----:B--2---:R-:W-:-:S05]  /*0e60*/  @P2 IMAD.WIDE.U32 R130, R115, 0x10, R130 ;  /* 0x0000001073822825 */ /* 0x004fca00078e0082 */
[----:B------:R0:W5:Y:S01]  /*0e70*/  @P2 LDG.E.128 R104, desc[UR6][R130.64] ;  /* 0x0000000682682981 */ /* 0x000162000c1e1d00 */
        /* <DEDUP_REMOVED lines=19> */
.L_x_12279:
        /* <DEDUP_REMOVED lines=23> */
.L_x_12280:
        /* <DEDUP_REMOVED lines=12> */
[----:B------:R-:W-:Y:S05]  /*11e0*/  @P3 BRA `(.L_x_12281) ;  /* 0x0000000000343947 */ /* 0x000fea0003800000 */
        /* <DEDUP_REMOVED lines=13> */
.L_x_12281:
        /* <DEDUP_REMOVED lines=21> */
.L_x_12282:
        /* <DEDUP_REMOVED lines=26> */
.L_x_12283:
        /* <DEDUP_REMOVED lines=21> */
.L_x_12284:
        /* <DEDUP_REMOVED lines=26> */
.L_x_12285:
        /* <DEDUP_REMOVED lines=21> */
.L_x_12286:
        /* <DEDUP_REMOVED lines=26> */
.L_x_12287:
        /* <DEDUP_REMOVED lines=21> */
.L_x_12288:
        /* <DEDUP_REMOVED lines=107> */
.L_x_12290:
[----:B---3--:R-:W-:Y:S05]  /*2390*/  BSYNC.RECONVERGENT B0 ;  /* 0x0000000000007941 */ /* 0x008fea0003800200 */
.L_x_12289:
        /* <DEDUP_REMOVED lines=15> */
.L_x_12292:
[----:B------:R-:W-:Y:S05]  /*2490*/  BSYNC.RECONVERGENT B0 ;  /* 0x0000000000007941 */ /* 0x000fea0003800200 */
.L_x_12291:
        /* <DEDUP_REMOVED lines=55> */
[----:B------:R3:W2:Y:S06]  /*2810*/  SHFL.IDX PT, R177, R114, RZ, 0x1f ;  /* 0x00001fff72b17589 */ /* 0x0006ac00000e0000 */
[----:B------:R-:W4:Y:S01]  /*2820*/  @!P2 LDC.64 R172, c[0x0][0x3c0] ;  /* 0x0000f000ffacab82 */ /* 0x000f220000000a00 */
[----:B0-----:R-:W-:-:S04]  /*2830*/  @!P2 IMAD.WIDE R174, R2, 0x4, R174 ;  /* 0x0000000402aea825 */ /* 0x001fc800078e02ae */
[C---:B-1----:R-:W-:Y:S01]  /*2840*/  FMUL.FTZ R113, R181.reuse, R181 ;  /* 0x000000b5b5717220 */ /* 0x042fe20000410000 */
[----:B---3--:R-:W-:-:S04]  /*2850*/  FSEL R114, R181, RZ, !P3 ;  /* 0x000000ffb5727208 */ /* 0x008fc80005800000 */
[----:B------:R-:W-:Y:S01]  /*2860*/  FSEL R116, R113, RZ, P3 ;  /* 0x000000ff71747208 */ /* 0x000fe20001800000 */
[C---:B------:R-:W-:Y:S01]  /*2870*/  FADD.FTZ R120, -R114.reuse, R125 ;  /* 0x0000007d72787221 */ /* 0x040fe20000010100 */
[----:B--2---:R-:W-:Y:S01]  /*2880*/  FFMA.FTZ R113, R177, UR9, R118 ;  /* 0x00000009b1717c23 */ /* 0x004fe20008010076 */
[C---:B------:R-:W-:Y:S01]  /*2890*/  FADD.FTZ R118, -R114.reuse, R119 ;  /* 0x0000007772767221 */ /* 0x040fe20000010100 */
[----:B------:R-:W0:Y:S01]  /*28a0*/  LDC.64 R176, c[0x0][0x428] ;  /* 0x00010a00ffb07b82 */ /* 0x000e220000000a00 */
[C---:B------:R-:W-:Y:S01]  /*28b0*/  FADD.FTZ R119, -R114.reuse, R121 ;  /* 0x0000007972777221 */ /* 0x040fe20000010100 */
[----:B------:R-:W-:Y:S01]  /*28c0*/  FADD.FTZ R116, R113, R116 ;  /* 0x0000007471747221 */ /* 0x000fe20000010000 */
[----:B------:R-:W-:Y:S01]  /*28d0*/  FADD.FTZ R121, -R114, R127 ;  /* 0x0000007f72797221 */ /* 0x000fe20000010100 */
[----:B----4-:R-:W-:-:S04]  /*28e0*/  @!P2 IMAD.WIDE R172, R2, 0x4, R172 ;  /* 0x0000000402aca825 */ /* 0x010fc800078e02ac */
[C---:B------:R-:W-:Y:S01]  /*28f0*/  FADD.FTZ R142, -R114.reuse, R157 ;  /* 0x0000009d728e7221 */ /* 0x040fe20000010100 */
[----:B------:R-:W1:Y:S01]  /*2900*/  MUFU.RSQ R183, R116 ;  /* 0x0000007400b77308 */ /* 0x000e620000001400 */
[C---:B------:R-:W-:Y:S01]  /*2910*/  FADD.FTZ R128, -R114.reuse, R139 ;  /* 0x0000008b72807221 */ /* 0x040fe20000010100 */
[----:B------:R-:W2:Y:S01]  /*2920*/  LDC.64 R112, c[0x0][0x430] ;  /* 0x00010c00ff707b82 */ /* 0x000ea20000000a00 */
[----:B------:R3:W-:Y:S01]  /*2930*/  @!P2 STG.E desc[UR6][R172.64], R181 ;  /* 0x000000b5ac00a986 */ /* 0x0007e2000c101906 */
        /* <DEDUP_REMOVED lines=11> */
[----:B------:R-:W-:Y:S01]  /*29f0*/  FADD.FTZ R154, -R114, R171 ;  /* 0x000000ab729a7221 */ /* 0x000fe20000010100 */
[C---:B-1----:R-:W-:Y:S01]  /*2a00*/  FMUL.FTZ R179, R183.reuse, R118 ;  /* 0x00000076b7b37220 */ /* 0x042fe20000410000 */
[C---:B------:R-:W-:Y:S01]  /*2a10*/  FMUL.FTZ R116, R183.reuse, R119 ;  /* 0x00000077b7747220 */ /* 0x040fe20000410000 */
[C---:B---3--:R-:W-:Y:S01]  /*2a20*/  FMUL.FTZ R181, R183.reuse, R120 ;  /* 0x00000078b7b57220 */ /* 0x048fe20000410000 */
[----:B------:R-:W-:Y:S01]  /*2a30*/  FMUL.FTZ R122, R183, R121 ;  /* 0x00000079b77a7220 */ /* 0x000fe20000410000 */
[----:B------:R-:W-:Y:S01]  /*2a40*/  FFMA.FTZ R124, R179, R28, R24 ;  /* 0x0000001cb37c7223 */ /* 0x000fe20000010018 */
[----:B------:R-:W-:Y:S01]  /*2a50*/  FFMA.FTZ R125, R116, R29, R25 ;  /* 0x0000001d747d7223 */ /* 0x000fe20000010019 */
[----:B------:R-:W-:Y:S01]  /*2a60*/  FFMA.FTZ R126, R181, R30, R26 ;  /* 0x0000001eb57e7223 */ /* 0x000fe2000001001a */
[----:B------:R-:W-:Y:S01]  /*2a70*/  FFMA.FTZ R127, R122, R31, R27 ;  /* 0x0000001f7a7f7223 */ /* 0x000fe2000001001b */
[----:B0-----:R-:W-:Y:S01]  /*2a80*/  IMAD.WIDE.U32 R118, R3, 0x10, R176 ;  /* 0x0000001003767825 */ /* 0x001fe200078e00b0 */
[----:B------:R0:W-:Y:S03]  /*2a90*/  @!P2 STG.E desc[UR6][R174.64], R183 ;  /* 0x000000b7ae00a986 */ /* 0x0001e6000c101906 */
[----:B------:R-:W-:Y:S01]  /*2aa0*/  FFMA.FTZ R172, R179, R52, R96 ;  /* 0x00000034b3ac7223 */ /* 0x000fe20000010060 */
[----:B------:R-:W-:Y:S01]  /*2ab0*/  FFMA.FTZ R173, R116, R53, R97 ;  /* 0x0000003574ad7223 */ /* 0x000fe20000010061 */
[----:B--2---:R-:W-:Y:S01]  /*2ac0*/  IMAD.WIDE.U32 R120, R3, 0x10, R112 ;  /* 0x0000001003787825 */ /* 0x004fe200078e0070 */
[----:B------:R1:W-:Y:S03]  /*2ad0*/  STG.E.128 desc[UR6][R118.64], R124 ;  /* 0x0000007c76007986 */ /* 0x0003e6000c101d06 */
[C---:B------:R-:W-:Y:S01]  /*2ae0*/  FADD.FTZ R3, -R114.reuse, R129 ;  /* 0x0000008172037221 */ /* 0x040fe20000010100 */
[C---:B------:R-:W-:Y:S01]  /*2af0*/  FADD.FTZ R116, -R114.reuse, R131 ;  /* 0x0000008372747221 */ /* 0x040fe20000010100 */
[C---:B------:R-:W-:Y:S01]  /*2b00*/  FADD.FTZ R129, -R114.reuse, R141 ;  /* 0x0000008d72817221 */ /* 0x040fe20000010100 */
[----:B------:R-:W-:Y:S01]  /*2b10*/  FADD.FTZ R131, -R114, R145 ;  /* 0x0000009172837221 */ /* 0x000fe20000010100 */
[C---:B------:R-:W-:Y:S01]  /*2b20*/  FMUL.FTZ R3, R183.reuse, R3 ;  /* 0x00000003b7037220 */ /* 0x040fe20000410000 */
[----:B------:R-:W-:Y:S01]  /*2b30*/  FMUL.FTZ R116, R183, R116 ;  /* 0x00000074b7747220 */ /* 0x000fe20000410000 */
[----:B------:R-:W-:-:S04]  /*2b40*/  IMAD.WIDE.U32 R178, R115, 0x10, R176 ;  /* 0x0000001073b27825 */ /* 0x000fc800078e00b0 */
[----:B0-----:R-:W-:Y:S01]  /*2b50*/  FFMA.FTZ R174, R181, R54, R98 ;  /* 0x00000036b5ae7223 */ /* 0x001fe20000010062 */
[----:B------:R-:W-:Y:S01]  /*2b60*/  FFMA.FTZ R175, R122, R55, R99 ;  /* 0x000000377aaf7223 */ /* 0x000fe20000010063 */
[C---:B------:R-:W-:Y:S01]  /*2b70*/  FADD.FTZ R122, -R114.reuse, R133 ;  /* 0x00000085727a7221 */ /* 0x040fe20000010100 */
[C---:B------:R-:W-:Y:S01]  /*2b80*/  FADD.FTZ R141, -R114.reuse, R155 ;  /* 0x0000009b728d7221 */ /* 0x040fe20000010100 */
[C---:B------:R-:W-:Y:S01]  /*2b90*/  FMUL.FTZ R133, R183.reuse, R128 ;  /* 0x00000080b7857220 */ /* 0x040fe20000410000 */
[C---:B------:R-:W-:Y:S01]  /*2ba0*/  FMUL.FTZ R136, R183.reuse, R131 ;  /* 0x00000083b7887220 */ /* 0x040fe20000410000 */
[----:B------:R0:W-:Y:S01]  /*2bb0*/  STG.E.128 desc[UR6][R120.64], R172 ;  /* 0x000000ac78007986 */ /* 0x0001e2000c101d06 */
[C---:B------:R-:W-:Y:S01]  /*2bc0*/  FMUL.FTZ R139, R183.reuse, R132 ;  /* 0x00000084b78b7220 */ /* 0x040fe20000410000 */
[C---:B------:R-:W-:Y:S01]  /*2bd0*/  FMUL.FTZ R138, R183.reuse, R134 ;  /* 0x00000086b78a7220 */ /* 0x040fe20000410000 */
[----:B------:R-:W-:Y:S01]  /*2be0*/  FMUL.FTZ R145, R183, R140 ;  /* 0x0000008cb7917220 */ /* 0x000fe20000410000 */
[----:B-1----:R-:W-:Y:S01]  /*2bf0*/  FADD.FTZ R118, -R114, R135 ;  /* 0x0000008772767221 */ /* 0x002fe20000010100 */
[----:B------:R-:W-:Y:S01]  /*2c00*/  FFMA.FTZ R124, R3, R32, R20 ;  /* 0x00000020037c7223 */ /* 0x000fe20000010014 */
[----:B------:R-:W-:Y:S01]  /*2c10*/  FFMA.FTZ R125, R116, R33, R21 ;  /* 0x00000021747d7223 */ /* 0x000fe20000010015 */
[----:B------:R-:W-:Y:S01]  /*2c20*/  FMUL.FTZ R135, R183, R130 ;  /* 0x00000082b7877220 */ /* 0x000fe20000410000 */
[----:B------:R-:W-:-:S04]  /*2c30*/  IMAD.WIDE.U32 R114, R115, 0x10, R112 ;  /* 0x0000001073727825 */ /* 0x000fc800078e0070 */
[----:B------:R-:W-:Y:S01]  /*2c40*/  FMUL.FTZ R144, R183, R141 ;  /* 0x0000008db7907220 */ /* 0x000fe20000410000 */
[----:B------:R-:W-:Y:S01]  /*2c50*/  FFMA.FTZ R128, R3, R56, R92 ;  /* 0x0000003803807223 */ /* 0x000fe2000001005c */
[----:B------:R-:W-:Y:S01]  /*2c60*/  FFMA.FTZ R140, R133, R36, R16 ;  /* 0x00000024858c7223 */ /* 0x000fe20000010010 */
[----:B------:R-:W-:Y:S01]  /*2c70*/  FMUL.FTZ R153, R183, R146 ;  /* 0x00000092b7997220 */ /* 0x000fe20000410000 */
[----:B------:R-:W-:Y:S01]  /*2c80*/  FFMA.FTZ R132, R133, R60, R88 ;  /* 0x0000003c85847223 */ /* 0x000fe20000010058 */
[----:B------:R-:W-:Y:S01]  /*2c90*/  FFMA.FTZ R134, R135, R62, R90 ;  /* 0x0000003e87867223 */ /* 0x000fe2000001005a */
[C---:B------:R-:W-:Y:S01]  /*2ca0*/  FMUL.FTZ R146, R183.reuse, R148 ;  /* 0x00000094b7927220 */ /* 0x040fe20000410000 */
[C---:B------:R-:W-:Y:S01]  /*2cb0*/  FMUL.FTZ R155, R183.reuse, R149 ;  /* 0x00000095b79b7220 */ /* 0x040fe20000410000 */
[C---:B------:R-:W-:Y:S01]  /*2cc0*/  FMUL.FTZ R152, R183.reuse, R150 ;  /* 0x00000096b7987220 */ /* 0x040fe20000410000 */
[C---:B0-----:R-:W-:Y:S01]  /*2cd0*/  FMUL.FTZ R121, R183.reuse, R122 ;  /* 0x0000007ab7797220 */ /* 0x041fe20000410000 */
[C---:B------:R-:W-:Y:S01]  /*2ce0*/  FMUL.FTZ R120, R183.reuse, R118 ;  /* 0x00000076b7787220 */ /* 0x040fe20000410000 */
[----:B------:R-:W-:Y:S01]  /*2cf0*/  FMUL.FTZ R122, R183, R129 ;  /* 0x00000081b77a7220 */ /* 0x000fe20000410000 */
[----:B------:R-:W-:Y:S01]  /*2d00*/  FFMA.FTZ R129, R116, R57, R93 ;  /* 0x0000003974817223 */ /* 0x000fe2000001005d */
[C---:B------:R-:W-:Y:S01]  /*2d10*/  FFMA.FTZ R126, R121.reuse, R34, R22 ;  /* 0x00000022797e7223 */ /* 0x040fe20000010016 */
[C---:B------:R-:W-:Y:S01]  /*2d20*/  FFMA.FTZ R127, R120.reuse, R35, R23 ;  /* 0x00000023787f7223 */ /* 0x040fe20000010017 */
[----:B------:R-:W-:Y:S01]  /*2d30*/  FFMA.FTZ R130, R121, R58, R94 ;  /* 0x0000003a79827223 */ /* 0x000fe2000001005e */
[----:B------:R-:W-:Y:S01]  /*2d40*/  FFMA.FTZ R131, R120, R59, R95 ;  /* 0x0000003b78837223 */ /* 0x000fe2000001005f */
[----:B------:R-:W-:-:S04]  /*2d50*/  IMAD.WIDE.U32 R118, R117, 0x10, R176 ;  /* 0x0000001075767825 */ /* 0x000fc800078e00b0 */
[----:B------:R-:W-:Y:S01]  /*2d60*/  FFMA.FTZ R141, R122, R37, R17 ;  /* 0x000000257a8d7223 */ /* 0x000fe20000010011 */
[----:B------:R0:W-:Y:S01]  /*2d70*/  STG.E.128 desc[UR6][R178.64], R124 ;  /* 0x0000007cb2007986 */ /* 0x0001e2000c101d06 */
[----:B------:R-:W-:Y:S01]  /*2d80*/  FMUL.FTZ R3, R183, R151 ;  /* 0x00000097b7037220 */ /* 0x000fe20000410000 */
[----:B------:R-:W-:-:S04]  /*2d90*/  IMAD.WIDE.U32 R116, R117, 0x10, R112 ;  /* 0x0000001075747825 */ /* 0x000fc800078e0070 */
[----:B------:R-:W-:Y:S01]  /*2da0*/  FFMA.FTZ R133, R122, R61, R89 ;  /* 0x0000003d7a857223 */ /* 0x000fe20000010059 */
[----:B------:R-:W-:Y:S01]  /*2db0*/  FFMA.FTZ R148, R139, R40, R12 ;  /* 0x000000288b947223 */ /* 0x000fe2000001000c */
[----:B------:R-:W-:Y:S01]  /*2dc0*/  FFMA.FTZ R149, R138, R41, R13 ;  /* 0x000000298a957223 */ /* 0x000fe2000001000d */
[----:B------:R-:W-:-:S04]  /*2dd0*/  IMAD.WIDE.U32 R120, R123, 0x10, R176 ;  /* 0x000000107b787825 */ /* 0x000fc800078e00b0 */
[----:B------:R-:W-:Y:S01]  /*2de0*/  FFMA.FTZ R150, R145, R42, R14 ;  /* 0x0000002a91967223 */ /* 0x000fe2000001000e */
[----:B------:R-:W-:Y:S01]  /*2df0*/  FFMA.FTZ R151, R144, R43, R15 ;  /* 0x0000002b90977223 */ /* 0x000fe2000001000f */
[----:B------:R1:W-:Y:S01]  /*2e00*/  STG.E.128 desc[UR6][R114.64], R128 ;  /* 0x0000008072007986 */ /* 0x0003e2000c101d06 */
[----:B------:R-:W-:Y:S01]  /*2e10*/  FMUL.FTZ R154, R183, R154 ;  /* 0x0000009ab79a7220 */ /* 0x000fe20000410000 */
[----:B------:R-:W-:Y:S01]  /*2e20*/  FFMA.FTZ R122, R3, R50, R6 ;  /* 0x00000032037a7223 */ /* 0x000fe20000010006 */
[----:B----4-:R-:W-:-:S04]  /*2e30*/  IADD3 R2, PT, PT, R2, R156, RZ ;  /* 0x0000009c02027210 */ /* 0x010fc80007ffe0ff */
[----:B------:R-:W-:Y:S01]  /*2e40*/  ISETP.GE.AND P2, PT, R2, R157, PT ;  /* 0x0000009d0200720c */ /* 0x000fe20003f46270 */
[C---:B0-----:R-:W-:Y:S01]  /*2e50*/  FMUL.FTZ R127, R183.reuse, R142 ;  /* 0x0000008eb77f7220 */ /* 0x041fe20000410000 */
[----:B------:R-:W-:Y:S01]  /*2e60*/  FMUL.FTZ R126, R183, R143 ;  /* 0x0000008fb77e7220 */ /* 0x000fe20000410000 */
[----:B------:R-:W-:Y:S01]  /*2e70*/  FFMA.FTZ R142, R135, R38, R18 ;  /* 0x00000026878e7223 */ /* 0x000fe20000010012 */
[C---:B------:R-:W-:Y:S01]  /*2e80*/  FFMA.FTZ R143, R136.reuse, R39, R19 ;  /* 0x00000027888f7223 */ /* 0x040fe20000010013 */
[----:B------:R-:W-:Y:S01]  /*2e90*/  FFMA.FTZ R135, R136, R63, R91 ;  /* 0x0000003f88877223 */ /* 0x000fe2000001005b */
[----:B------:R-:W-:-:S04]  /*2ea0*/  IMAD.WIDE.U32 R124, R137, 0x10, R176 ;  /* 0x00000010897c7825 */ /* 0x000fc800078e00b0 */
[----:B------:R-:W-:Y:S01]  /*2eb0*/  FFMA.FTZ R136, R127, R44, R8 ;  /* 0x0000002c7f887223 */ /* 0x000fe20000010008 */
[----:B------:R0:W-:Y:S01]  /*2ec0*/  STG.E.128 desc[UR6][R118.64], R140 ;  /* 0x0000008c76007986 */ /* 0x0001e2000c101d06 */
[----:B-1----:R-:W-:-:S04]  /*2ed0*/  IMAD.WIDE.U32 R114, R123, 0x10, R112 ;  /* 0x000000107b727825 */ /* 0x002fc800078e0070 */
[----:B------:R-:W-:Y:S01]  /*2ee0*/  FFMA.FTZ R128, R139, R64, R84 ;  /* 0x000000408b807223 */ /* 0x000fe20000010054 */
[----:B------:R-:W-:Y:S01]  /*2ef0*/  FFMA.FTZ R129, R138, R65, R85 ;  /* 0x000000418a817223 */ /* 0x000fe20000010055 */
[----:B------:R-:W-:Y:S01]  /*2f00*/  FFMA.FTZ R130, R145, R66, R86 ;  /* 0x0000004291827223 */ /* 0x000fe20000010056 */
[----:B------:R-:W-:Y:S01]  /*2f10*/  FFMA.FTZ R131, R144, R67, R87 ;  /* 0x0000004390837223 */ /* 0x000fe20000010057 */
[----:B------:R1:W-:Y:S01]  /*2f20*/  STG.E.128 desc[UR6][R116.64], R132 ;  /* 0x0000008474007986 */ /* 0x0003e2000c101d06 */
[----:B------:R-:W-:Y:S01]  /*2f30*/  FFMA.FTZ R138, R153, R46, R10 ;  /* 0x0000002e998a7223 */ /* 0x000fe2000001000a */
[----:B------:R-:W-:Y:S01]  /*2f40*/  FFMA.FTZ R139, R146, R47, R11 ;  /* 0x0000002f928b7223 */ /* 0x000fe2000001000b */
[----:B------:R-:W-:Y:S01]  /*2f50*/  IMAD.WIDE.U32 R176, R147, 0x10, R176 ;  /* 0x0000001093b07825 */ /* 0x000fe200078e00b0 */
[----:B------:R2:W-:Y:S03]  /*2f60*/  STG.E.128 desc[UR6][R120.64], R148 ;  /* 0x0000009478007986 */ /* 0x0005e6000c101d06 */
[----:B------:R-:W-:Y:S01]  /*2f70*/  FFMA.FTZ R123, R154, R51, R7 ;  /* 0x000000339a7b7223 */ /* 0x000fe20000010007 */
[----:B------:R3:W-:Y:S01]  /*2f80*/  STG.E.128 desc[UR6][R114.64], R128 ;  /* 0x0000008072007986 */ /* 0x0007e2000c101d06 */
[----:B0-----:R-:W-:-:S04]  /*2f90*/  IMAD.WIDE.U32 R118, R137, 0x10, R112 ;  /* 0x0000001089767825 */ /* 0x001fc800078e0070 */
[C---:B------:R-:W-:Y:S01]  /*2fa0*/  FFMA.FTZ R137, R126.reuse, R45, R9 ;  /* 0x0000002d7e897223 */ /* 0x040fe20000010009 */
[----:B------:R-:W-:Y:S01]  /*2fb0*/  FFMA.FTZ R140, R127, R68, R80 ;  /* 0x000000447f8c7223 */ /* 0x000fe20000010050 */
[----:B------:R-:W-:Y:S01]  /*2fc0*/  FFMA.FTZ R141, R126, R69, R81 ;  /* 0x000000457e8d7223 */ /* 0x000fe20000010051 */
[----:B------:R-:W-:Y:S01]  /*2fd0*/  FFMA.FTZ R142, R153, R70, R82 ;  /* 0x00000046998e7223 */ /* 0x000fe20000010052 */
[----:B------:R-:W-:Y:S01]  /*2fe0*/  FFMA.FTZ R143, R146, R71, R83 ;  /* 0x00000047928f7223 */ /* 0x000fe20000010053 */
[----:B------:R-:W-:-:S04]  /*2ff0*/  IMAD.WIDE.U32 R112, R147, 0x10, R112 ;  /* 0x0000001093707825 */ /* 0x000fc800078e0070 */
[----:B-1----:R-:W-:Y:S01]  /*3000*/  FFMA.FTZ R132, R155, R72, R76 ;  /* 0x000000489b847223 */ /* 0x002fe2000001004c */
[C---:B------:R-:W-:Y:S01]  /*3010*/  FFMA.FTZ R133, R152.reuse, R73, R77 ;  /* 0x0000004998857223 */ /* 0x040fe2000001004d */
[----:B------:R-:W-:Y:S01]  /*3020*/  FFMA.FTZ R134, R3, R74, R78 ;  /* 0x0000004a03867223 */ /* 0x000fe2000001004e */
[----:B--2---:R-:W-:Y:S01]  /*3030*/  FFMA.FTZ R120, R155, R48, R4 ;  /* 0x000000309b787223 */ /* 0x004fe20000010004 */
[----:B------:R-:W-:Y:S01]  /*3040*/  FFMA.FTZ R121, R152, R49, R5 ;  /* 0x0000003198797223 */ /* 0x000fe20000010005 */
[----:B------:R-:W-:Y:S01]  /*3050*/  FFMA.FTZ R135, R154, R75, R79 ;  /* 0x0000004b9a877223 */ /* 0x000fe2000001004f */
[----:B------:R3:W-:Y:S04]  /*3060*/  STG.E.128 desc[UR6][R124.64], R136 ;  /* 0x000000887c007986 */ /* 0x0007e8000c101d06 */
[----:B------:R3:W-:Y:S04]  /*3070*/  STG.E.128 desc[UR6][R118.64], R140 ;  /* 0x0000008c76007986 */ /* 0x0007e8000c101d06 */
[----:B------:R3:W-:Y:S04]  /*3080*/  STG.E.128 desc[UR6][R176.64], R120 ;  /* 0x00000078b0007986 */ /* 0x0007e8000c101d06 */
[----:B------:R3:W-:Y:S01]  /*3090*/  STG.E.128 desc[UR6][R112.64], R132 ;  /* 0x0000008470007986 */ /* 0x0007e2000c101d06 */
[----:B------:R-:W-:Y:S05]  /*30a0*/  @!P2 BRA `(.L_x_12293) ;  /* 0xffffffd8006ca947 */ /* 0x000fea000383ffff */
[----:B------:R-:W-:Y:S05]  /*30b0*/  EXIT ;  /* 0x000000000000794d */ /* 0x000fea0003800000 */
.L_x_12294:
        /* <DEDUP_REMOVED lines=12> */
.L_x_13737:


//--------------------- .text._ZN10layer_norm31ln_parallel_residual_fwd_kernelINS_13Kernel_traitsIfffffjLj6144ELj1ELj1ELj8ELj16ENS_18Kernel_traits_baseILj6144EfffffjLj256EEEEELb0ELb1ELb0EEEvNS_9FwdParamsE --------------------------
	.section	.text._ZN10layer_norm31ln_parallel_residual_fwd_kernelINS_13Kernel_traitsIfffffjLj6144ELj1ELj1ELj8ELj16ENS_18Kernel_traits_baseILj6144EfffffjLj256EEEEELb0ELb1ELb0EEEvNS_9FwdParamsE,"ax",@progbits
	.align	128
        .global         _ZN10layer_norm31ln_parallel_residual_fwd_kernelINS_13Kernel_traitsIfffffjLj6144ELj1ELj1ELj8ELj16ENS_18Kernel_traits_baseILj6144EfffffjLj256EEEEELb0ELb1ELb0EEEvNS_9FwdParamsE
        .type           _ZN10layer_norm31ln_parallel_residual_fwd_kernelINS_13Kernel_traitsIfffffjLj6144ELj1ELj1ELj8ELj16ENS_18Kernel_traits_baseILj6144EfffffjLj256EEEEELb0ELb1ELb0EEEvNS_9FwdParamsE,@function
        .size           _ZN10layer_norm31ln_parallel_residual_fwd_kernelINS_13Kernel_traitsIfffffjLj6144ELj1ELj1ELj8ELj16ENS_18Kernel_traits_baseILj6144EfffffjLj256EEEEELb0ELb1ELb0EEEvNS_9FwdParamsE,(.L_x_13738 - _ZN10layer_norm31ln_parallel_residual_fwd_kernelINS_13Kernel_traitsIfffffjLj6144ELj1ELj1ELj8ELj16ENS_18Kernel_traits_baseILj6144EfffffjLj256EEEEELb0ELb1ELb0EEEvNS_9FwdParamsE)
        .other          _ZN10layer_norm31ln_parallel_residual_fwd_kernelINS_13Kernel_traitsIfffffjLj6144ELj1ELj1ELj8ELj16ENS_18Kernel_traits_baseILj6144EfffffjLj256EEEEELb0ELb1ELb0EEEvNS_9FwdParamsE,@"STO_CUDA_ENTRY STV_DEFAULT"
_ZN10layer_norm31ln_parallel_residual_fwd_kernelINS_13Kernel_traitsIfffffjLj6144ELj1ELj1ELj8ELj16ENS_18Kernel_traits_baseILj6144EfffffjLj256EEEEELb0ELb1ELb0EEEvNS_9FwdParamsE:
.text._ZN10layer_norm31ln_parallel_residual_fwd_kernelINS_13Kernel_traitsIfffffjLj6144ELj1ELj1ELj8ELj16ENS_18Kernel_traits_baseILj6144EfffffjLj256EEEEELb0ELb1ELb0EEEvNS_9FwdParamsE:
        /* <DEDUP_REMOVED lines=27> */
[----:B------:R0:W5:Y:S02]  /*01b0*/  @P0 LDG.E.128 R88, desc[UR6][R8.64] ;  /* 0x0000000608580981 */ /* 0x000164000c1e1d00 */
[----:B------:R-:W4:Y:S01]  /*01c0*/  @P2 LDC.64 R18, c[0x0][0x3d0] ;  /* 0x0000f400ff122b82 */ /* 0x000f220000000a00 */
[C---:B-1----:R-:W-:Y:S01]  /*01d0*/  @P0 IMAD.WIDE.U32 R12, R5.reuse, 0x10, R12 ;  /* 0x00000010050c0825 */ /* 0x042fe200078e000c */
[----:B------:R-:W-:-:S04]  /*01e0*/  @P0 LOP3.LUT R5, R5, 0x100, RZ, 0xfc, !PT ;  /* 0x0000010005050812 */ /* 0x000fc800078efcff */
[----:B------:R0:W5:Y:S02]  /*01f0*/  @P0 LDG.E.128 R84, desc[UR6][R12.64] ;  /* 0x000000060c540981 */ /* 0x000164000c1e1d00 */
[----:B------:R-:W1:Y:S01]  /*0200*/  @P2 LDC.64 R20, c[0x0][0x438] ;  /* 0x00010e00ff142b82 */ /* 0x000e620000000a00 */
[----:B--2---:R-:W-:-:S05]  /*0210*/  @P1 IMAD.WIDE.U32 R14, R5, 0x10, R14 ;  /* 0x00000010050e1825 */ /* 0x004fca00078e000e */
[----:B------:R0:W5:Y:S02]  /*0220*/  @P1 LDG.E.128 R80, desc[UR6][R14.64] ;  /* 0x000000060e501981 */ /* 0x000164000c1e1d00 */
[----:B------:R-:W2:Y:S01]  /*0230*/  @P3 LDC.64 R22, c[0x0][0x3d0] ;  /* 0x0000f400ff163b82 */ /* 0x000ea20000000a00 */
[C---:B---3--:R-:W-:Y:S01]  /*0240*/  @P1 IMAD.WIDE.U32 R16, R5.reuse, 0x10, R16 ;  /* 0x0000001005101825 */ /* 0x048fe200078e0010 */
[----:B------:R-:W-:-:S04]  /*0250*/  @P1 IADD3 R5, PT, PT, R5, 0x100, RZ ;  /* 0x0000010005051810 */ /* 0x000fc80007ffe0ff */
[----:B------:R0:W5:Y:S02]  /*0260*/  @P1 LDG.E.128 R76, desc[UR6][R16.64] ;  /* 0x00000006104c1981 */ /* 0x000164000c1e1d00 */
[----:B------:R-:W3:Y:S01]  /*0270*/  @P3 LDC.64 R24, c[0x0][0x438] ;  /* 0x00010e00ff183b82 */ /* 0x000ee20000000a00 */
[----:B----4-:R-:W-:-:S05]  /*0280*/  @P2 IMAD.WIDE.U32 R18, R5, 0x10, R18 ;  /* 0x0000001005122825 */ /* 0x010fca00078e0012 */
[----:B------:R0:W5:Y:S02]  /*0290*/  @P2 LDG.E.128 R72, desc[UR6][R18.64] ;  /* 0x0000000612482981 */ /* 0x000164000c1e1d00 */
[----:B------:R-:W4:Y:S01]  /*02a0*/  @P4 LDC.64 R26, c[0x0][0x3d0] ;  /* 0x0000f400ff1a4b82 */ /* 0x000f220000000a00 */
[C---:B-1----:R-:W-:Y:S01]  /*02b0*/  @P2 IMAD.WIDE.U32 R20, R5.reuse, 0x10, R20 ;  /* 0x0000001005142825 */ /* 0x042fe200078e0014 */
[----:B------:R-:W-:-:S04]  /*02c0*/  @P2 IADD3 R5, PT, PT, R5, 0x100, RZ ;  /* 0x0000010005052810 */ /* 0x000fc80007ffe0ff */
[----:B------:R0:W5:Y:S02]  /*02d0*/  @P2 LDG.E.128 R68, desc[UR6][R20.64] ;  /* 0x0000000614442981 */ /* 0x000164000c1e1d00 */
[----:B------:R-:W1:Y:S01]  /*02e0*/  @P4 LDC.64 R28, c[0x0][0x438] ;  /* 0x00010e00ff1c4b82 */ /* 0x000e620000000a00 */
[----:B--2---:R-:W-:-:S05]  /*02f0*/  @P3 IMAD.WIDE.U32 R22, R5, 0x10, R22 ;  /* 0x0000001005163825 */ /* 0x004fca00078e0016 */
[----:B------:R0:W5:Y:S01]  /*0300*/  @P3 LDG.E.128 R64, desc[UR6][R22.64] ;  /* 0x0000000616403981 */ /* 0x000162000c1e1d00 */
[C---:B---3--:R-:W-:Y:S01]  /*0310*/  @P3 IMAD.WIDE.U32 R24, R5.reuse, 0x10, R24 ;  /* 0x0000001005183825 */ /* 0x048fe200078e0018 */
[----:B------:R-:W-:-:S04]  /*0320*/  @P3 IADD3 R5, PT, PT, R5, 0x100, RZ ;  /* 0x0000010005053810 */ /* 0x000fc80007ffe0ff */
[----:B------:R0:W5:Y:S01]  /*0330*/  @P3 LDG.E.128 R60, desc[UR6][R24.64] ;  /* 0x00000006183c3981 */ /* 0x000162000c1e1d00 */
[----:B----4-:R-:W-:-:S05]  /*0340*/  @P4 IMAD.WIDE.U32 R26, R5, 0x10, R26 ;  /* 0x00000010051a4825 */ /* 0x010fca00078e001a */
[----:B------:R0:W5:Y:S01]  /*0350*/  @P4 LDG.E.128 R56, desc[UR6][R26.64] ;  /* 0x000000061a384981 */ /* 0x000162000c1e1d00 */
[----:B-1----:R-:W-:-:S05]  /*0360*/  @P4 IMAD.WIDE.U32 R28, R5, 0x10, R28 ;  /* 0x00000010051c4825 */ /* 0x002fca00078e001c */
[----:B------:R0:W5:Y:S01]  /*0370*/  @P4 LDG.E.128 R52, desc[UR6][R28.64] ;  /* 0x000000061c344981 */ /* 0x000162000c1e1d00 */
        /* <DEDUP_REMOVED lines=8> */
[----:B------:R-:W5:Y:S01]  /*0400*/  LDG.E.128 R44, desc[UR6][R44.64] ;  /* 0x000000062c2c7981 */ /* 0x000f62000c1e1d00 */
[----:B------:R-:W-:Y:S05]  /*0410*/  BRA `(.L_x_12297) ;  /* 0x0000000000a47947 */ /* 0x000fea0003800000 */
.L_x_12296:
        /* <DEDUP_REMOVED lines=12> */
[----:B------:R0:W5:Y:S02]  /*04e0*/  @P0 LDG.E.128 R88, desc[UR6][R12.64] ;  /* 0x000000060c580981 */ /* 0x000164000c1e1d00 */
[----:B------:R-:W4:Y:S01]  /*04f0*/  @P4 LDC.64 R20, c[0x0][0x3d0] ;  /* 0x0000f400ff144b82 */ /* 0x000f220000000a00 */
[C---:B-1----:R-:W-:Y:S01]  /*0500*/  @P1 IMAD.WIDE.U32 R14, R5.reuse, 0x10, R14 ;  /* 0x00000010050e1825 */ /* 0x042fe200078e000e */
[----:B------:R-:W-:-:S04]  /*0510*/  @P1 IADD3 R5, PT, PT, R5, 0x100, RZ ;  /* 0x0000010005051810 */ /* 0x000fc80007ffe0ff */
[----:B------:R0:W5:Y:S02]  /*0520*/  @P1 LDG.E.128 R80, desc[UR6][R14.64] ;  /* 0x000000060e501981 */ /* 0x000164000c1e1d00 */
[----:B------:R-:W1:Y:S01]  /*0530*/  @P5 LDC.64 R8, c[0x0][0x3d0] ;  /* 0x0000f400ff085b82 */ /* 0x000e620000000a00 */
[C---:B--2---:R-:W-:Y:S01]  /*0540*/  @P2 IMAD.WIDE.U32 R16, R5.reuse, 0x10, R16 ;  /* 0x0000001005102825 */ /* 0x044fe200078e0010 */
[----:B------:R-:W-:-:S04]  /*0550*/  @P2 IADD3 R5, PT, PT, R5, 0x100, RZ ;  /* 0x0000010005052810 */ /* 0x000fc80007ffe0ff */
[----:B------:R0:W5:Y:S01]  /*0560*/  @P2 LDG.E.128 R72, desc[UR6][R16.64] ;  /* 0x0000000610482981 */ /* 0x000162000c1e1d00 */
[C---:B---3--:R-:W-:Y:S01]  /*0570*/  @P3 IMAD.WIDE.U32 R18, R5.reuse, 0x10, R18 ;  /* 0x0000001005123825 */ /* 0x048fe200078e0012 */
[----:B------:R-:W-:-:S04]  /*0580*/  @P3 IADD3 R5, PT, PT, R5, 0x100, RZ ;  /* 0x0000010005053810 */ /* 0x000fc80007ffe0ff */
[----:B------:R0:W5:Y:S01]  /*0590*/  @P3 LDG.E.128 R64, desc[UR6][R18.64] ;  /* 0x0000000612403981 */ /* 0x000162000c1e1d00 */
[C---:B----4-:R-:W-:Y:S01]  /*05a0*/  @P4 IMAD.WIDE.U32 R20, R5.reuse, 0x10, R20 ;  /* 0x0000001005144825 */ /* 0x050fe200078e0014 */
[----:B------:R-:W-:-:S04]  /*05b0*/  @P4 IADD3 R5, PT, PT, R5, 0x100, RZ ;  /* 0x0000010005054810 */ /* 0x000fc80007ffe0ff */
[----:B------:R0:W5:Y:S01]  /*05c0*/  @P4 LDG.E.128 R56, desc[UR6][R20.64] ;  /* 0x0000000614384981 */ /* 0x000162000c1e1d00 */
[----:B-1----:R-:W-:-:S05]  /*05d0*/  @P5 IMAD.WIDE.U32 R8, R5, 0x10, R8 ;  /* 0x0000001005085825 */ /* 0x002fca00078e0008 */
[----:B------:R0:W5:Y:S01]  /*05e0*/  @P5 LDG.E.128 R48, desc[UR6][R8.64] ;  /* 0x0000000608305981 */ /* 0x000162000c1e1d00 */
        /* <DEDUP_REMOVED lines=10> */
[----:B------:R-:W-:Y:S02]  /*0690*/  @P5 CS2R R46, SRZ ;  /* 0x00000000002e5805 */ /* 0x000fe4000001ff00 */
[----:B0-----:R-:W-:-:S07]  /*06a0*/  @P5 CS2R R44, SRZ ;  /* 0x00000000002c5805 */ /* 0x001fce000001ff00 */
.L_x_12297:
[----:B------:R-:W-:Y:S05]  /*06b0*/  BSYNC.RECONVERGENT B0 ;  /* 0x0000000000007941 */ /* 0x000fea0003800200 */
.L_x_12295:
[----:B------:R-:W0:Y:S02]  /*06c0*/  LDCU UR4, c[0x0][0x384] ;  /* 0x00007080ff0477ac */ /* 0x000e240008000800 */
[----:B0-----:R-:W-:-:S13]  /*06d0*/  ISETP.GE.AND P1, PT, R4, UR4, PT ;  /* 0x0000000404007c0c */ /* 0x001fda000bf26270 */
[----:B------:R-:W-:Y:S05]  /*06e0*/  @P1 EXIT ;  /* 0x000000000000194d */ /* 0x000fea0003800000 */
[----:B------:R-:W-:Y:S01]  /*06f0*/  SHF.R.S32.HI R2, RZ, 0x2, R2 ;  /* 0x00000002ff027819 */ /* 0x000fe20000011402 */
[----:B------:R-:W0:Y:S01]  /*0700*/  LDC.64 R8, c[0x0][0x398] ;  /* 0x0000e600ff087b82 */ /* 0x000e220000000a00 */
[----:B------:R-:W0:Y:S01]  /*0710*/  LDCU.64 UR4, c[0x0][0x3a0] ;  /* 0x00007400ff0477ac */ /* 0x000e220008000a00 */
[----:B------:R-:W-:Y:S02]  /*0720*/  SHF.L.U32 R7, R10, 0x5, RZ ;  /* 0x000000050a077819 */ /* 0x000fe400000006ff */
[----:B------:R-:W-:Y:S01]  /*0730*/  LOP3.LUT R3, R2, 0xff, RZ, 0xc0, !PT ;  /* 0x000000ff02037812 */ /* 0x000fe200078ec0ff */
[----:B------:R-:W1:Y:S01]  /*0740*/  LDCU UR10, c[0x0][0x388] ;  /* 0x00007100ff0a77ac */ /* 0x000e620008000800 */
[----:B------:R-:W-:Y:S02]  /*0750*/  SHF.R.U32.HI R2, RZ, 0x1, R2 ;  /* 0x00000001ff027819 */ /* 0x000fe40000011602 */
[----:B------:R-:W-:Y:S01]  /*0760*/  VIADDMNMX R0, R3, -R0, RZ, !PT ;  /* 0x8000000003007246 */ /* 0x000fe200078001ff */
[----:B------:R-:W2:Y:S01]  /*0770*/  LDCU.U8 UR8, c[0x0][0x410] ;  /* 0x00008200ff0877ac */ /* 0x000ea20008000000 */
[----:B------:R-:W-:-:S02]  /*0780*/  LOP3.LUT R5, R2, 0x7fffff80, RZ, 0xc0, !PT ;  /* 0x7fffff8002057812 */ /* 0x000fc400078ec0ff */
[----:B------:R-:W-:Y:S01]  /*0790*/  VIMNMX R0, PT, PT, R0, 0x20, PT ;  /* 0x0000002000007848 */ /* 0x000fe20003fe0100 */
[----:B------:R-:W3:Y:S03]  /*07a0*/  LDCU UR9, c[0x0][0x400] ;  /* 0x00008000ff0977ac */ /* 0x000ee60008000800 */
[----:B------:R-:W-:Y:S01]  /*07b0*/  LEA R0, R0, R5, 0x2 ;  /* 0x0000000500007211 */ /* 0x000fe200078e10ff */
[----:B------:R-:W4:Y:S03]  /*07c0*/  LDCU.64 UR12, c[0x0][0x398] ;  /* 0x00007300ff0c77ac */ /* 0x000f260008000a00 */
[----:B------:R-:W-:Y:S01]  /*07d0*/  I2FP.F32.U32 R2, R0 ;  /* 0x0000000000027245 */ /* 0x000fe20000201000 */
[----:B------:R-:W0:Y:S01]  /*07e0*/  LDCU.64 UR14, c[0x0][0x3a0] ;  /* 0x00007400ff0e77ac */ /* 0x000e220008000a00 */
[----:B------:R-:W-:-:S02]  /*07f0*/  LOP3.LUT R0, R7, 0x3e0, RZ, 0xc0, !PT ;  /* 0x000003e007007812 */ /* 0x000fc400078ec0ff */
[----:B0-----:R-:W-:Y:S01]  /*0800*/  LOP3.LUT P1, RZ, R8, UR4, RZ, 0xfc, !PT ;  /* 0x0000000408ff7c12 */ /* 0x001fe2000f82fcff */
[----:B------:R-:W-:Y:S01]  /*0810*/  UPLOP3.LUT UP1, UPT, UPT, UPT, UPT, 0x40, 0x4 ;  /* 0x000000000004789c */ /* 0x000fe20003f2e870 */
[----:B------:R-:W0:Y:S01]  /*0820*/  MUFU.RCP R2, R2 ;  /* 0x0000000200027308 */ /* 0x000e220000001000 */
[----:B------:R-:W-:Y:S02]  /*0830*/  VIADDMNMX R0, R3, -R0, RZ, !PT ;  /* 0x8000000003007246 */ /* 0x000fe400078001ff */
[----:B------:R-:W-:Y:S02]  /*0840*/  LOP3.LUT P1, RZ, R9, UR5, RZ, 0xfc, P1 ;  /* 0x0000000509ff7c12 */ /* 0x000fe4000882fcff */
[----:B------:R-:W-:-:S04]  /*0850*/  VIMNMX R0, PT, PT, R0, 0x20, PT ;  /* 0x0000002000007848 */ /* 0x000fc80003fe0100 */
[----:B-1234-:R-:W-:-:S07]  /*0860*/  LEA R0, R0, R5, 0x2 ;  /* 0x0000000500007211 */ /* 0x01efce00078e10ff */
.L_x_12339:
        /* <DEDUP_REMOVED lines=20> */
[----:B------:R-:W-:Y:S05]  /*09b0*/  @!P0 BRA `(.L_x_12300) ;  /* 0x00000000005c8947 */ /* 0x000fea0003800000 */
[----:B------:R-:W-:Y:S05]  /*09c0*/  @!P2 BRA `(.L_x_12301) ;  /* 0x000000000034a947 */ /* 0x000fea0003800000 */
[----:B-----5:R-:W-:Y:S01]  /*09d0*/  FADD.FTZ R99, R92, R40 ;  /* 0x000000285c637221 */ /* 0x020fe20000010000 */
[----:B------:R-:W-:Y:S01]  /*09e0*/  FADD.FTZ R10, R93, R41 ;  /* 0x000000295d0a7221 */ /* 0x000fe20000010000 */
[----:B-1----:R-:W-:Y:S01]  /*09f0*/  FADD.FTZ R31, R94, R42 ;  /* 0x0000002a5e1f7221 */ /* 0x002fe20000010000 */
        /* <DEDUP_REMOVED lines=10> */
.L_x_12301:
[----:B-----5:R-:W-:Y:S01]  /*0aa0*/  FADD.FTZ R99, R92, R40 ;  /* 0x000000285c637221 */ /* 0x020fe20000010000 */
[----:B------:R-:W-:Y:S01]  /*0ab0*/  FADD.FTZ R97, R93, R41 ;  /* 0x000000295d617221 */ /* 0x000fe20000010000 */
[----:B-1----:R-:W-:Y:S01]  /*0ac0*/  FADD.FTZ R31, R94, R42 ;  /* 0x0000002a5e1f7221 */ /* 0x002fe20000010000 */
[----:B------:R-:W-:Y:S02]  /*0ad0*/  FADD.FTZ R29, R95, R43 ;  /* 0x0000002b5f1d7221 */ /* 0x000fe40000010000 */
[----:B------:R-:W-:Y:S02]  /*0ae0*/  MOV R32, R99 ;  /* 0x0000006300207202 */ /* 0x000fe40000000f00 */
[----:B------:R-:W-:Y:S02]  /*0af0*/  MOV R33, R97 ;  /* 0x0000006100217202 */ /* 0x000fe40000000f00 */
[----:B------:R-:W-:Y:S02]  /*0b00*/  MOV R34, R31 ;  /* 0x0000001f00227202 */ /* 0x000fe40000000f00 */
[----:B------:R-:W-:Y:S01]  /*0b10*/  MOV R35, R29 ;  /* 0x0000001d00237202 */ /* 0x000fe20000000f00 */
[----:B------:R-:W-:Y:S06]  /*0b20*/  BRA `(.L_x_12302) ;  /* 0x0000000000307947 */ /* 0x000fec0003800000 */
.L_x_12300:
[----:B-----5:R-:W-:Y:S01]  /*0b30*/  @P2 FADD.FTZ R32, R92, R36 ;  /* 0x000000245c202221 */ /* 0x020fe20000010000 */
[----:B------:R-:W-:Y:S01]  /*0b40*/  @P2 FADD.FTZ R33, R93, R37 ;  /* 0x000000255d212221 */ /* 0x000fe20000010000 */
[----:B------:R-:W-:Y:S01]  /*0b50*/  @P2 FADD.FTZ R34, R94, R38 ;  /* 0x000000265e222221 */ /* 0x000fe20000010000 */
[----:B------:R-:W-:Y:S02]  /*0b60*/  @P2 FADD.FTZ R35, R95, R39 ;  /* 0x000000275f232221 */ /* 0x000fe40000010000 */
[----:B------:R-:W-:Y:S02]  /*0b70*/  @P2 MOV R99, R32 ;  /* 0x0000002000632202 */ /* 0x000fe40000000f00 */
[----:B------:R-:W-:Y:S02]  /*0b80*/  @P2 MOV R97, R33 ;  /* 0x0000002100612202 */ /* 0x000fe40000000f00 */
[----:B-1----:R-:W-:Y:S02]  /*0b90*/  @P2 MOV R31, R34 ;  /* 0x00000022001f2202 */ /* 0x002fe40000000f00 */
[----:B------:R-:W-:-:S02]  /*0ba0*/  @P2 MOV R29, R35 ;  /* 0x00000023001d2202 */ /* 0x000fc40000000f00 */
[----:B------:R-:W-:Y:S02]  /*0bb0*/  @!P2 MOV R99, R92 ;  /* 0x0000005c0063a202 */ /* 0x000fe40000000f00 */
[----:B------:R-:W-:Y:S02]  /*0bc0*/  @!P2 MOV R97, R93 ;  /* 0x0000005d0061a202 */ /* 0x000fe40000000f00 */
[----:B------:R-:W-:Y:S02]  /*0bd0*/  @!P2 MOV R31, R94 ;  /* 0x0000005e001fa202 */ /* 0x000fe40000000f00 */
[----:B------:R-:W-:-:S07]  /*0be0*/  @!P2 MOV R29, R95 ;  /* 0x0000005f001da202 */ /* 0x000fce0000000f00 */
.L_x_12302:
[----:B------:R-:W1:Y:S01]  /*0bf0*/  @P1 LDC.64 R92, c[0x0][0x3a8] ;  /* 0x0000ea00ff5c1b82 */ /* 0x000e620000000a00 */
[C---:B------:R-:W-:Y:S01]  /*0c00*/  IADD3 R10, PT, PT, R8.reuse, 0x100, RZ ;  /* 0x00000100080a7810 */ /* 0x040fe20007ffe0ff */
[----:B-1----:R-:W-:-:S05]  /*0c10*/  @P1 IMAD.WIDE.U32 R92, R8, 0x10, R92 ;  /* 0x00000010085c1825 */ /* 0x002fca00078e005c */
[----:B------:R1:W-:Y:S02]  /*0c20*/  @P1 STG.E.128 desc[UR6][R92.64], R32 ;  /* 0x000000205c001986 */ /* 0x0003e4000c101d06 */
.L_x_12299:
[----:B------:R-:W-:Y:S05]  /*0c30*/  BSYNC.RECONVERGENT B0 ;  /* 0x0000000000007941 */ /* 0x000fea0003800200 */
.L_x_12298:
        /* <DEDUP_REMOVED lines=35> */
.L_x_12305:
        /* <DEDUP_REMOVED lines=23> */
.L_x_12306:
[----:B------:R-:W1:Y:S02]  /*0fe0*/  @P1 LDC.64 R92, c[0x0][0x3a8] ;  /* 0x0000ea00ff5c1b82 */ /* 0x000e640000000a00 */
[C---:B-1----:R-:W-:Y:S01]  /*0ff0*/  @P1 IMAD.WIDE.U32 R92, R10.reuse, 0x10, R92 ;  /* 0x000000100a5c1825 */ /* 0x042fe200078e005c */
[----:B------:R-:W-:-:S04]  /*1000*/  IADD3 R10, PT, PT, R10, 0x100, RZ ;  /* 0x000001000a0a7810 */ /* 0x000fc80007ffe0ff */
[----:B------:R2:W-:Y:S03]  /*1010*/  @P1 STG.E.128 desc[UR6][R92.64], R32 ;  /* 0x000000205c001986 */ /* 0x0005e6000c101d06 */
.L_x_12304:
[----:B------:R-:W-:Y:S05]  /*1020*/  BSYNC.RECONVERGENT B0 ;  /* 0x0000000000007941 */ /* 0x000fea0003800200 */
.L_x_12303:
        /* <DEDUP_REMOVED lines=11> */
[----:B-12---:R1:W5:Y:S01]  /*10e0*/  LDG.E.128 R92, desc[UR6][R12.64] ;  /* 0x000000060c5c7981 */ /* 0x006362000c1e1d00 */
[----:B----4-:R-:W-:-:S05]  /*10f0*/  @P0 IMAD.WIDE.U32 R14, R10, 0x10, R14 ;  /* 0x000000100a0e0825 */ /* 0x010fca00078e000e */
[----:B------:R1:W5:Y:S01]  /*1100*/  @P0 LDG.E.128 R40, desc[UR6][R14.64] ;  /* 0x000000060e280981 */ /* 0x000362000c1e1d00 */
        /* <DEDUP_REMOVED lines=20> */
.L_x_12309:
        /* <DEDUP_REMOVED lines=23> */
.L_x_12310:
[----:B------:R-:W0:Y:S02]  /*13c0*/  @P1 LDC.64 R92, c[0x0][0x3a8] ;  /* 0x0000ea00ff5c1b82 */ /* 0x000e240000000a00 */
[C---:B0-----:R-:W-:Y:S01]  /*13d0*/  @P1 IMAD.WIDE.U32 R92, R10.reuse, 0x10, R92 ;  /* 0x000000100a5c1825 */ /* 0x041fe200078e005c */
[----:B------:R-:W-:-:S04]  /*13e0*/  IADD3 R10, PT, PT, R10, 0x100, RZ ;  /* 0x000001000a0a7810 */ /* 0x000fc80007ffe0ff */
[----:B------:R3:W-:Y:S03]  /*13f0*/  @P1 STG.E.128 desc[UR6][R92.64], R32 ;  /* 0x000000205c001986 */ /* 0x0007e6000c101d06 */
.L_x_12308:
[----:B------:R-:W-:Y:S05]  /*1400*/  BSYNC.RECONVERGENT B0 ;  /* 0x0000000000007941 */ /* 0x000fea0003800200 */
.L_x_12307:
        /* <DEDUP_REMOVED lines=8> */
[----:B------:R-:W2:Y:S08]  /*1490*/  @P0 LDC.64 R94, c[0x0][0x398] ;  /* 0x0000e600ff5e0b82 */ /* 0x000eb00000000a00 */
[----:B------:R-:W3:Y:S01]  /*14a0*/  @P4 LDC.64 R116, c[0x0][0x3a0] ;  /* 0x0000e800ff744b82 */ /* 0x000ee20000000a00 */
[----:B-1----:R-:W-:-:S04]  /*14b0*/  IMAD.WIDE.U32 R92, R10, 0x10, R92 ;  /* 0x000000100a5c7825 */ /* 0x002fc800078e005c */
[C---:B--2---:R-:W-:Y:S02]  /*14c0*/  @P0 IMAD.WIDE.U32 R114, R10.reuse, 0x10, R94 ;  /* 0x000000100a720825 */ /* 0x044fe400078e005e */
[----:B------:R-:W5:Y:S04]  /*14d0*/  LDG.E.128 R92, desc[UR6][R92.64] ;  /* 0x000000065c5c7981 */ /* 0x000f68000c1e1d00 */
        /* <DEDUP_REMOVED lines=21> */
.L_x_12313:
        /* <DEDUP_REMOVED lines=23> */
.L_x_12314:
[----:B------:R-:W1:Y:S02]  /*17a0*/  @P1 LDC.64 R92, c[0x0][0x3a8] ;  /* 0x0000ea00ff5c1b82 */ /* 0x000e640000000a00 */
[C---:B-1----:R-:W-:Y:S01]  /*17b0*/  @P1 IMAD.WIDE.U32 R92, R10.reuse, 0x10, R92 ;  /* 0x000000100a5c1825 */ /* 0x042fe200078e005c */
[----:B------:R-:W-:-:S04]  /*17c0*/  IADD3 R10, PT, PT, R10, 0x100, RZ ;  /* 0x000001000a0a7810 */ /* 0x000fc80007ffe0ff */
[----:B------:R4:W-:Y:S03]  /*17d0*/  @P1 STG.E.128 desc[UR6][R92.64], R32 ;  /* 0x000000205c001986 */ /* 0x0009e6000c101d06 */
.L_x_12312:
[----:B------:R-:W-:Y:S05]  /*17e0*/  BSYNC.RECONVERGENT B0 ;  /* 0x0000000000007941 */ /* 0x000fea0003800200 */
.L_x_12311:
        /* <DEDUP_REMOVED lines=34> */
.L_x_12317:
        /* <DEDUP_REMOVED lines=23> */
.L_x_12318:
[----:B------:R-:W1:Y:S02]  /*1b80*/  @P1 LDC.64 R92, c[0x0][0x3a8] ;  /* 0x0000ea00ff5c1b82 */ /* 0x000e640000000a00 */
[C---:B-1----:R-:W-:Y:S01]  /*1b90*/  @P1 IMAD.WIDE.U32 R92, R10.reuse, 0x10, R92 ;  /* 0x000000100a5c1825 */ /* 0x042fe200078e005c */
[----:B------:R-:W-:-:S04]  /*1ba0*/  IADD3 R10, PT, PT, R10, 0x100, RZ ;  /* 0x000001000a0a7810 */ /* 0x000fc80007ffe0ff */
[----:B------:R1:W-:Y:S03]  /*1bb0*/  @P1 STG.E.128 desc[UR6][R92.64], R32 ;  /* 0x000000205c001986 */ /* 0x0003e6000c101d06 */
.L_x_12316:
[----:B------:R-:W-:Y:S05]  /*1bc0*/  BSYNC.RECONVERGENT B0 ;  /* 0x0000000000007941 */ /* 0x000fea0003800200 */
.L_x_12315:
[----:B------:R-:W-:Y:S01]  /*1bd0*/  ISETP.GE.U32.AND P5, PT, R6, 0x600, PT ;  /* 0x000006000600780c */ /* 0x000fe20003fa6070 */
[----:B------:R-:W-:-:S12]  /*1be0*/  BSSY.RECONVERGENT B0, `(.L_x_12319) ;  /* 0x000003b000007945 */ /* 0x000fd80003800200 */
[----:B------:R-:W-:Y:S05]  /*1bf0*/  @!P5 BRA `(.L_x_12320) ;  /* 0x0000000000e4d947 */ /* 0x000fea0003800000 */
[----:B------:R-:W-:Y:S01]  /*1c00*/  ISETP.NE.U32.AND P0, PT, RZ, UR12, PT ;  /* 0x0000000cff007c0c */ /* 0x000fe2000bf05070 */
[----:B-1234-:R-:W1:Y:S03]  /*1c10*/  LDC.64 R92, c[0x0][0x390] ;  /* 0x0000e400ff5c7b82 */ /* 0x01ee660000000a00 */
[----:B------:R-:W-:-:S13]  /*1c20*/  ISETP.NE.AND.EX P0, PT, RZ, UR13, PT, P0 ;  /* 0x0000000dff007c0c */ /* 0x000fda000bf05300 */
[----:B------:R-:W2:Y:S02]  /*1c30*/  @P0 LDC.64 R106, c[0x0][0x398] ;  /* 0x0000e600ff6a0b82 */ /* 0x000ea40000000a00 */
[----:B--2---:R-:W-:-:S05]  /*1c40*/  @P0 IMAD.WIDE.U32 R106, R10, 0x10, R106 ;  /* 0x000000100a6a0825 */ /* 0x004fca00078e006a */
[----:B------:R2:W5:Y:S01]  /*1c50*/  @P0 LDG.E.128 R40, desc[UR6][R106.64] ;  /* 0x000000066a280981 */ /* 0x000562000c1e1d00 */
[----:B------:R-:W-:Y:S01]  /*1c60*/  ISETP.NE.U32.AND P0, PT, RZ, UR14, PT ;  /* 0x0000000eff007c0c */ /* 0x000fe2000bf05070 */
[----:B-1----:R-:W-:-:S03]  /*1c70*/  IMAD.WIDE.U32 R92, R10, 0x10, R92 ;  /* 0x000000100a5c7825 */ /* 0x002fc600078e005c */
[----:B------:R-:W-:-:S03]  /*1c80*/  ISETP.NE.AND.EX P0, PT, RZ, UR15, PT, P0 ;  /* 0x0000000fff007c0c */ /* 0x000fc6000bf05300 */
[----:B------:R-:W5:Y:S10]  /*1c90*/  LDG.E.128 R92, desc[UR6][R92.64] ;  /* 0x000000065c5c7981 */ /* 0x000f74000c1e1d00 */
[----:B------:R-:W1:Y:S02]  /*1ca0*/  @P0 LDC.64 R108, c[0x0][0x3a0] ;  /* 0x0000e800ff6c0b82 */ /* 0x000e640000000a00 */
[----:B-1----:R-:W-:-:S05]  /*1cb0*/  @P0 IMAD.WIDE.U32 R108, R10, 0x10, R108 ;  /* 0x000000100a6c0825 */ /* 0x002fca00078e006c */
        /* <DEDUP_REMOVED lines=19> */
.L_x_12321:
        /* <DEDUP_REMOVED lines=23> */
.L_x_12322:
[----:B------:R-:W1:Y:S02]  /*1f60*/  @P1 LDC.64 R92, c[0x0][0x3a8] ;  /* 0x0000ea00ff5c1b82 */ /* 0x000e640000000a00 */
[----:B-1----:R-:W-:-:S05]  /*1f70*/  @P1 IMAD.WIDE.U32 R92, R10, 0x10, R92 ;  /* 0x000000100a5c1825 */ /* 0x002fca00078e005c */
[----:B------:R1:W-:Y:S02]  /*1f80*/  @P1 STG.E.128 desc[UR6][R92.64], R32 ;  /* 0x000000205c001986 */ /* 0x0003e4000c101d06 */
.L_x_12320:
[----:B------:R-:W-:Y:S05]  /*1f90*/  BSYNC.RECONVERGENT B0 ;  /* 0x0000000000007941 */ /* 0x000fea0003800200 */
.L_x_12319:
[----:B------:R-:W-:Y:S01]  /*1fa0*/  FADD.FTZ R10, RZ, R99 ;  /* 0x00000063ff0a7221 */ /* 0x000fe20000010000 */
        /* <DEDUP_REMOVED lines=34> */
[----:B-1234-:R-:W1:Y:S02]  /*21d0*/  SHFL.BFLY PT, R93, R10, 0x1, 0x1f ;  /* 0x0c201f000a5d7f89 */ /* 0x01ee6400000e0000 */
        /* <DEDUP_REMOVED lines=84> */
.L_x_12324:
[----:B------:R-:W-:Y:S05]  /*2720*/  BSYNC.RECONVERGENT B0 ;  /* 0x0000000000007941 */ /* 0x000fea0003800200 */
.L_x_12323:
        /* <DEDUP_REMOVED lines=13> */
.L_x_12326:
[----:B------:R-:W-:Y:S05]  /*2800*/  BSYNC.RECONVERGENT B0 ;  /* 0x0000000000007941 */ /* 0x000fea0003800200 */
.L_x_12325:
[----:B------:R-:W2:Y:S01]  /*2810*/  SHFL.DOWN PT, R95, R24, 0x4, 0x1f ;  /* 0x08801f00185f7f89 */ /* 0x000ea200000e0000 */
[-C--:B------:R-:W-:Y:S01]  /*2820*/  I2FP.F32.S32 R123, R24.reuse ;  /* 0x00000018007b7245 */ /* 0x080fe20000201400 */
[----:B------:R-:W-:Y:S01]  /*2830*/  BSSY.RECONVERGENT B0, `(.L_x_12327) ;  /* 0x0000052000007945 */ /* 0x000fe20003800200 */
[----:B------:R-:W-:Y:S01]  /*2840*/  ISETP.NE.AND P6, PT, RZ, UR8, PT ;  /* 0x00000008ff007c0c */ /* 0x000fe2000bfc5270 */
[----:B-1----:R-:W1:Y:S04]  /*2850*/  SHFL.DOWN PT, R121, R92, 0x4, 0x1f ;  /* 0x08801f005c797f89 */ /* 0x002e6800000e0000 */
[----:B------:R-:W3:Y:S01]  /*2860*/  SHFL.DOWN PT, R96, R93, 0x4, 0x1f ;  /* 0x08801f005d607f89 */ /* 0x000ee200000e0000 */
[----:B--2---:R-:W-:Y:S02]  /*2870*/  IADD3 R14, PT, PT, R95, R24, RZ ;  /* 0x000000185f0e7210 */ /* 0x004fe40007ffe0ff */
[----:B------:R-:W-:-:S02]  /*2880*/  I2FP.F32.S32 R94, R95 ;  /* 0x0000005f005e7245 */ /* 0x000fc40000201400 */
[----:B0-----:R-:W-:Y:S01]  /*2890*/  I2FP.F32.S32 R12, R14 ;  /* 0x0000000e000c7245 */ /* 0x001fe20000201400 */
[----:B------:R-:W0:Y:S02]  /*28a0*/  SHFL.DOWN PT, R115, R14, 0x2, 0x1f ;  /* 0x08401f000e737f89 */ /* 0x000e2400000e0000 */
[----:B-1----:R-:W-:Y:S01]  /*28b0*/  FMUL.FTZ R16, R121, R94 ;  /* 0x0000005e79107220 */ /* 0x002fe20000410000 */
[----:B------:R-:W1:Y:S03]  /*28c0*/  MUFU.RCP R26, R12 ;  /* 0x0000000c001a7308 */ /* 0x000e660000001000 */
[----:B------:R-:W-:Y:S01]  /*28d0*/  FFMA.FTZ R95, R123, R92, R16 ;  /* 0x0000005c7b5f7223 */ /* 0x000fe20000010010 */
[----:B------:R-:W-:Y:S01]  /*28e0*/  FADD.FTZ R92, -R121, R92 ;  /* 0x0000005c795c7221 */ /* 0x000fe20000010100 */
[----:B---3--:R-:W-:-:S03]  /*28f0*/  FADD.FTZ R121, R96, R93 ;  /* 0x0000005d60797221 */ /* 0x008fc60000010000 */
        /* <DEDUP_REMOVED lines=12> */
[----:B0-----:R-:W-:-:S04]  /*29c0*/  FMUL.FTZ R95, R119, R24 ;  /* 0x00000018775f7220 */ /* 0x001fc80000410000 */
[----:B------:R-:W-:Y:S01]  /*29d0*/  FFMA.FTZ R95, R12, R30, R95 ;  /* 0x0000001e0c5f7223 */ /* 0x000fe2000001005f */
[-C--:B-1----:R-:W-:Y:S01]  /*29e0*/  IADD3 R14, PT, PT, R16, R117.reuse, RZ ;  /* 0x00000075100e7210 */ /* 0x082fe20007ffe0ff */
[----:B------:R-:W-:Y:S01]  /*29f0*/  FADD.FTZ R30, R30, -R119 ;  /* 0x800000771e1e7221 */ /* 0x000fe20000010000 */
[----:B------:R-:W-:Y:S01]  /*2a00*/  I2FP.F32.S32 R117, R117 ;  /* 0x0000007500757245 */ /* 0x000fe20000201400 */
[----:B--2---:R-:W-:Y:S01]  /*2a10*/  FMUL.FTZ R95, R20, R95 ;  /* 0x0000005f145f7220 */ /* 0x004fe20000410000 */
[----:B------:R-:W-:Y:S01]  /*2a20*/  I2FP.F32.S32 R28, R14 ;  /* 0x0000000e001c7245 */ /* 0x000fe20000201400 */
[----:B------:R-:W-:Y:S01]  /*2a30*/  FMUL.FTZ R119, R30, R30 ;  /* 0x0000001e1e777220 */ /* 0x000fe20000410000 */
[----:B---3--:R-:W-:Y:S02]  /*2a40*/  FADD.FTZ R93, R121, R26 ;  /* 0x0000001a795d7221 */ /* 0x008fe40000010000 */
[----:B------:R-:W0:Y:S01]  /*2a50*/  SHFL.DOWN PT, R22, R95, 0x1, 0x1f ;  /* 0x08201f005f167f89 */ /* 0x000e2200000e0000 */
[----:B------:R-:W-:Y:S01]  /*2a60*/  FMUL.FTZ R119, R12, R119 ;  /* 0x000000770c777220 */ /* 0x000fe20000410000 */
[----:B------:R-:W1:Y:S03]  /*2a70*/  MUFU.RCP R28, R28 ;  /* 0x0000001c001c7308 */ /* 0x000e660000001000 */
[----:B------:R-:W-:-:S04]  /*2a80*/  FMUL.FTZ R119, R119, R24 ;  /* 0x0000001877777220 */ /* 0x000fc80000410000 */
[----:B------:R-:W-:-:S05]  /*2a90*/  FFMA.FTZ R93, R20, R119, R93 ;  /* 0x00000077145d7223 */ /* 0x000fca000001005d */
[----:B------:R-:W2:Y:S01]  /*2aa0*/  SHFL.DOWN PT, R12, R93, 0x1, 0x1f ;  /* 0x08201f005d0c7f89 */ /* 0x000ea200000e0000 */
[----:B0-----:R-:W-:Y:S01]  /*2ab0*/  FMUL.FTZ R115, R22, R117 ;  /* 0x0000007516737220 */ /* 0x001fe20000410000 */
[----:B------:R-:W-:-:S03]  /*2ac0*/  FADD.FTZ R22, R95, -R22 ;  /* 0x800000165f167221 */ /* 0x000fc60000010000 */
[----:B------:R-:W-:Y:S01]  /*2ad0*/  FFMA.FTZ R115, R18, R95, R115 ;  /* 0x0000005f12737223 */ /* 0x000fe20000010073 */
[----:B------:R-:W-:-:S03]  /*2ae0*/  FMUL.FTZ R95, R22, R22 ;  /* 0x00000016165f7220 */ /* 0x000fc60000410000 */
[----:B-1----:R-:W-:Y:S01]  /*2af0*/  FMUL.FTZ R115, R28, R115 ;  /* 0x000000731c737220 */ /* 0x002fe20000410000 */
[----:B------:R-:W-:-:S04]  /*2b00*/  FMUL.FTZ R18, R18, R95 ;  /* 0x0000005f12127220 */ /* 0x000fc80000410000 */
[----:B------:R-:W-:Y:S01]  /*2b10*/  FMUL.FTZ R18, R18, R117 ;  /* 0x0000007512127220 */ /* 0x000fe20000410000 */
[----:B------:R-:W0:Y:S01]  /*2b20*/  SHFL.IDX PT, R115, R115, RZ, 0x1f ;  /* 0x00001fff73737589 */ /* 0x000e2200000e0000 */
[----:B--2---:R-:W-:Y:S01]  /*2b30*/  FADD.FTZ R95, R93, R12 ;  /* 0x0000000c5d5f7221 */ /* 0x004fe20000010000 */
[----:B------:R-:W1:Y:S03]  /*2b40*/  LDC R117, c[0x0][0x448] ;  /* 0x00011200ff757b82 */ /* 0x000e660000000800 */
[----:B------:R-:W-:-:S06]  /*2b50*/  FFMA.FTZ R18, R28, R18, R95 ;  /* 0x000000121c127223 */ /* 0x000fcc000001005f */
[----:B------:R-:W1:Y:S01]  /*2b60*/  SHFL.IDX PT, R18, R18, RZ, 0x1f ;  /* 0x00001fff12127589 */ /* 0x000e6200000e0000 */
[C---:B0-----:R-:W-:Y:S01]  /*2b70*/  FMUL.FTZ R16, R115.reuse, R115 ;  /* 0x0000007373107220 */ /* 0x041fe20000410000 */
[----:B------:R-:W-:-:S04]  /*2b80*/  FSEL R14, R115, RZ, !P6 ;  /* 0x000000ff730e7208 */ /* 0x000fc80007000000 */
[----:B------:R-:W-:Y:S02]  /*2b90*/  FSEL R16, R16, RZ, P6 ;  /* 0x000000ff10107208 */ /* 0x000fe40003000000 */
[----:B------:R-:W-:Y:S01]  /*2ba0*/  ISETP.NE.AND P6, PT, R10, RZ, PT ;  /* 0x000000ff0a00720c */ /* 0x000fe20003fc5270 */
[----:B-1----:R-:W-:-:S04]  /*2bb0*/  FFMA.FTZ R117, R18, UR9, R117 ;  /* 0x0000000912757c23 */ /* 0x002fc80008010075 */
[----:B------:R-:W-:-:S08]  /*2bc0*/  FADD.FTZ R12, R117, R16 ;  /* 0x00000010750c7221 */ /* 0x000fd00000010000 */
[----:B------:R-:W0:Y:S01]  /*2bd0*/  @!P6 LDC.64 R94, c[0x0][0x3c0] ;  /* 0x0000f000ff5eeb82 */ /* 0x000e220000000a00 */
[----:B------:R-:W1:Y:S07]  /*2be0*/  MUFU.RSQ R12, R12 ;  /* 0x0000000c000c7308 */ /* 0x000e6e0000001400 */
[----:B------:R-:W2:Y:S01]  /*2bf0*/  @!P6 LDC.64 R92, c[0x0][0x3c8] ;  /* 0x0000f200ff5ceb82 */ /* 0x000ea20000000a00 */
[----:B0-----:R-:W-:-:S05]  /*2c00*/  @!P6 IMAD.WIDE R94, R4, 0x4, R94 ;  /* 0x00000004045ee825 */ /* 0x001fca00078e025e */
[----:B------:R0:W-:Y:S01]  /*2c10*/  @!P6 STG.E desc[UR6][R94.64], R115 ;  /* 0x000000735e00e986 */ /* 0x0001e2000c101906 */
[----:B--2---:R-:W-:-:S05]  /*2c20*/  @!P6 IMAD.WIDE R92, R4, 0x4, R92 ;  /* 0x00000004045ce825 */ /* 0x004fca00078e025c */
        /* <DEDUP_REMOVED lines=15> */
[C---:B0-----:R-:W-:Y:S01]  /*2d20*/  IMAD.WIDE.U32 R114, R8.reuse, 0x10, R114 ;  /* 0x0000001008727825 */ /* 0x041fe200078e0072 */
[----:B------:R-:W-:-:S04]  /*2d30*/  IADD3 R8, PT, PT, R8, 0x100, RZ ;  /* 0x0000010008087810 */ /* 0x000fc80007ffe0ff */
[----:B------:R1:W-:Y:S03]  /*2d40*/  STG.E.128 desc[UR6][R114.64], R92 ;  /* 0x0000005c72007986 */ /* 0x0003e6000c101d06 */
.L_x_12328:
[----:B------:R-:W-:Y:S05]  /*2d50*/  BSYNC.RECONVERGENT B0 ;  /* 0x0000000000007941 */ /* 0x000fea0003800200 */
.L_x_12327:
[----:B------:R-:W-:Y:S01]  /*2d60*/  ISETP.GE.U32.AND P6, PT, R6, 0x200, PT ;  /* 0x000002000600780c */ /* 0x000fe20003fc6070 */
[----:B------:R-:W-:-:S12]  /*2d70*/  BSSY.RECONVERGENT B0, `(.L_x_12329) ;  /* 0x0000012000007945 */ /* 0x000fd80003800200 */
[----:B------:R-:W-:Y:S05]  /*2d80*/  @!P6 BRA `(.L_x_12330) ;  /* 0x000000000040e947 */ /* 0x000fea0003800000 */
[----:B01----:R-:W0:Y:S01]  /*2d90*/  LDC.64 R114, c[0x0][0x428] ;  /* 0x00010a00ff727b82 */ /* 0x003e220000000a00 */
        /* <DEDUP_REMOVED lines=15> */
.L_x_12330:
[----:B------:R-:W-:Y:S05]  /*2e90*/  BSYNC.RECONVERGENT B0 ;  /* 0x0000000000007941 */ /* 0x000fea0003800200 */
.L_x_12329:
[----:B------:R-:W-:Y:S04]  /*2ea0*/  BSSY.RECONVERGENT B0, `(.L_x_12331) ;  /* 0x0000012000007945 */ /* 0x000fe80003800200 */
[----:B------:R-:W-:Y:S05]  /*2eb0*/  @!P2 BRA `(.L_x_12332) ;  /* 0x000000000040a947 */ /* 0x000fea0003800000 */
[----:B012---:R-:W0:Y:S01]  /*2ec0*/  LDC.64 R114, c[0x0][0x428] ;  /* 0x00010a00ff727b82 */ /* 0x007e220000000a00 */
        /* <DEDUP_REMOVED lines=15> */
.L_x_12332:
[----:B------:R-:W-:Y:S05]  /*2fc0*/  BSYNC.RECONVERGENT B0 ;  /* 0x0000000000007941 */ /* 0x000fea0003800200 */
.L_x_12331:
[----:B------:R-:W-:Y:S04]  /*2fd0*/  BSSY.RECONVERGENT B0, `(.L_x_12333) ;  /* 0x0000012000007945 */ /* 0x000fe80003800200 */
[----:B------:R-:W-:Y:S05]  /*2fe0*/  @!P3 BRA `(.L_x_12334) ;  /* 0x000000000040b947 */ /* 0x000fea0003800000 */
[----:B0123--:R-:W0:Y:S01]  /*2ff0*/  LDC.64 R114, c[0x0][0x428] ;  /* 0x00010a00ff727b82 */ /* 0x00fe220000000a00 */
        /* <DEDUP_REMOVED lines=15> */
.L_x_12334:
[----:B------:R-:W-:Y:S05]  /*30f0*/  BSYNC.RECONVERGENT B0 ;  /* 0x0000000000007941 */ /* 0x000fea0003800200 */
.L_x_12333:
        /* <DEDUP_REMOVED lines=18> */
.L_x_12336:
[----:B------:R-:W-:Y:S05]  /*3220*/  BSYNC.RECONVERGENT B0 ;  /* 0x0000000000007941 */ /* 0x000fea0003800200 */
.L_x_12335:
        /* <DEDUP_REMOVED lines=10> */
[----:B------:R-:W-:-:S03]  /*32d0*/  FMUL.FTZ R12, R12, R119 ;  /* 0x000000770c0c7220 */ /* 0x000fc60000410000 */
[----:B-----5:R-:W-:Y:S01]  /*32e0*/  FFMA.FTZ R94, R117, R50, R46 ;  /* 0x00000032755e7223 */ /* 0x020fe2000001002e */
[----:B0-----:R-:W-:-:S04]  /*32f0*/  IMAD.WIDE.U32 R114, R8, 0x10, R92 ;  /* 0x0000001008727825 */ /* 0x001fc800078e005c */
[----:B------:R-:W-:Y:S01]  /*3300*/  FFMA.FTZ R92, R95, R48, R44 ;  /* 0x000000305f5c7223 */ /* 0x000fe2000001002c */
[----:B------:R-:W-:Y:S01]  /*3310*/  FFMA.FTZ R93, R14, R49, R45 ;  /* 0x000000310e5d7223 */ /* 0x000fe2000001002d */
[----:B------:R-:W-:-:S05]  /*3320*/  FFMA.FTZ R95, R12, R51, R47 ;  /* 0x000000330c5f7223 */ /* 0x000fca000001002f */
[----:B------:R0:W-:Y:S02]  /*3330*/  STG.E.128 desc[UR6][R114.64], R92 ;  /* 0x0000005c72007986 */ /* 0x0001e4000c101d06 */
.L_x_12338:
[----:B------:R-:W-:Y:S05]  /*3340*/  BSYNC.RECONVERGENT B0 ;  /* 0x0000000000007941 */ /* 0x000fea0003800200 */
.L_x_12337:
[----:B01234-:R-:W0:Y:S01]  /*3350*/  LDC.64 R92, c[0x0][0x380] ;  /* 0x0000e000ff5c7b82 */ /* 0x01fe220000000a00 */
[----:B------:R-:W-:Y:S01]  /*3360*/  UPLOP3.LUT UP1, UPT, UPT, UPT, UP1, 0x40, 0x4 ;  /* 0x000000000004789c */ /* 0x000fe20003f2e810 */
[----:B0-----:R-:W-:-:S04]  /*3370*/  IADD3 R4, PT, PT, R4, R92, RZ ;  /* 0x0000005c04047210 */ /* 0x001fc80007ffe0ff */
[----:B------:R-:W-:-:S13]  /*3380*/  ISETP.GE.AND P2, PT, R4, R93, PT ;  /* 0x0000005d0400720c */ /* 0x000fda0003f46270 */
[----:B------:R-:W-:Y:S05]  /*3390*/  @!P2 BRA `(.L_x_12339) ;  /* 0xffffffd40034a947 */ /* 0x000fea000383ffff */
[----:B------:R-:W-:Y:S05]  /*33a0*/  EXIT ;  /* 0x000000000000794d */ /* 0x000fea0003800000 */
.L_x_12340:
        /* <DEDUP_REMOVED lines=13> */
.L_x_13738:


//--------------------- .text._ZN10layer_norm31ln_parallel_residual_fwd_kernelINS_13Kernel_traitsIfffffjLj6144ELj1ELj1ELj8ELj16ENS_18Kernel_traits_baseILj6144EfffffjLj256EEEEELb0ELb1ELb1EEEvNS_9FwdParamsE --------------------------
	.section	.text._ZN10layer_norm31ln_parallel_residual_fwd_kernelINS_13Kernel_traitsIfffffjLj6144ELj1ELj1ELj8ELj16ENS_18Kernel_traits_baseILj6144EfffffjLj256EEEEELb0ELb1ELb1EEEvNS_9FwdParamsE,"ax",@progbits
	.align	128
        .global         _ZN10layer_norm31ln_parallel_residual_fwd_kernelINS_13Kernel_traitsIfffffjLj6144ELj1ELj1ELj8ELj16ENS_18Kernel_traits_baseILj6144EfffffjLj256EEEEELb0ELb1ELb1EEEvNS_9FwdParamsE
        .type           _ZN10layer_norm31ln_parallel_residual_fwd_kernelINS_13Kernel_traitsIfffffjLj6144ELj1ELj1ELj8ELj16ENS_18Kernel_traits_baseILj6144EfffffjLj256EEEEELb0ELb1ELb1EEEvNS_9FwdParamsE,@function
        .size           _ZN10layer_norm31ln_parallel_residual_fwd_kernelINS_13Kernel_traitsIfffffjLj6144ELj1ELj1ELj8ELj16ENS_18Kernel_traits_baseILj6144EfffffjLj256EEEEELb0ELb1ELb1EEEvNS_9FwdParamsE,(.L_x_13739 - _ZN10layer_norm31ln_parallel_residual_fwd_kernelINS_13Kernel_traitsIfffffjLj6144ELj1ELj1ELj8ELj16ENS_18Kernel_traits_baseILj6144EfffffjLj256EEEEELb0ELb1ELb1EEEvNS_9FwdParamsE)
        .other          _ZN10layer_norm31ln_parallel_residual_fwd_kernelINS_13Kernel_traitsIfffffjLj6144ELj1ELj1ELj8ELj16ENS_18Kernel_traits_baseILj6144EfffffjLj256EEEEELb0ELb1ELb1EEEvNS_9FwdParamsE,@"STO_CUDA_ENTRY STV_DEFAULT"
_ZN10layer_norm31ln_parallel_residual_fwd_kernelINS_13Kernel_traitsIfffffjLj6144ELj1ELj1ELj8ELj16ENS_18Kernel_traits_baseILj6144EfffffjLj256EEEEELb0ELb1ELb1EEEvNS_9FwdParamsE:
.text._ZN10layer_norm31ln_parallel_residual_fwd_kernelINS_13Kernel_traitsIfffffjLj6144ELj1ELj1ELj8ELj16ENS_18Kernel_traits_baseILj6144EfffffjLj256EEEEELb0ELb1ELb1EEEvNS_9FwdParamsE:
        /* <DEDUP_REMOVED lines=49> */
.L_x_12341:
        /* <DEDUP_REMOVED lines=8> */
[----:B------:R-:W-:Y:S01]  /*0390*/  LOP3.LUT R78, R76, 0x1f, RZ, 0xc0, !PT ;  /* 0x0000001f4c4e7812 */ /* 0x000fe200078ec0ff */
[----:B------:R-:W4:Y:S01]  /*03a0*/  LDCU.64 UR12, c[0x0][0x3a0] ;  /* 0x00007400ff0c77ac */ /* 0x000f220008000a00 */
[----:B------:R-:W0:Y:S01]  /*03b0*/  LDCU.64 UR14, c[0x0][0x398] ;  /* 0x00007300ff0e77ac */ /* 0x000e220008000a00 */
[----:B-1----:R-:W-:Y:S01]  /*03c0*/  ISETP.NE.AND P4, PT, RZ, UR4, PT ;  /* 0x00000004ff007c0c */ /* 0x002fe2000bf85270 */
[----:B------:R-:W-:-:S12]  /*03d0*/  UPLOP3.LUT UP1, UPT, UPT, UPT, UPT, 0x40, 0x4 ;  /* 0x000000000004789c */ /* 0x000fd80003f2e870 */
.L_x_12355:
[----:B----4-:R-:W-:Y:S01]  /*03e0*/  ISETP.NE.U32.AND P2, PT, RZ, UR12, PT ;  /* 0x0000000cff007c0c */ /* 0x010fe2000bf45070 */
[----:B-1----:R-:W1:Y:S01]  /*03f0*/  @P1 LDC.64 R66, c[0x0][0x398] ;  /* 0x0000e600ff421b82 */ /* 0x002e620000000a00 */
[----:B--2---:R-:W-:Y:S02]  /*0400*/  IMAD R0, R74, UR10, RZ ;  /* 0x0000000a4a007c24 */ /* 0x004fe4000f8e02ff */
[----:B------:R-:W-:-:S03]  /*0410*/  ISETP.NE.AND.EX P2, PT, RZ, UR13, PT, P2 ;  /* 0x0000000dff007c0c */ /* 0x000fc6000bf45320 */
[----:B------:R-:W-:Y:S02]  /*0420*/  SHF.R.S32.HI R65, RZ, 0x1f, R0 ;  /* 0x0000001fff417819 */ /* 0x000fe40000011400 */
[----:B0-----:R-:W0:Y:S02]  /*0430*/  LDC.64 R2, c[0x0][0x390] ;  /* 0x0000e400ff027b82 */ /* 0x001e240000000a00 */
[----:B------:R-:W-:-:S04]  /*0440*/  LEA.HI R65, R65, R0, RZ, 0x2 ;  /* 0x0000000041417211 */ /* 0x000fc800078f10ff */
[----:B------:R-:W-:Y:S02]  /*0450*/  LEA.HI.SX32 R103, R65, R76, 0x1e ;  /* 0x0000004c41677211 */ /* 0x000fe400078ff2ff */
[----:B------:R-:W2:Y:S03]  /*0460*/  @P2 LDC.64 R68, c[0x0][0x3a0] ;  /* 0x0000e800ff442b82 */ /* 0x000ea60000000a00 */
[----:B-1----:R-:W-:-:S05]  /*0470*/  @P1 IMAD.WIDE.U32 R66, R103, 0x10, R66 ;  /* 0x0000001067421825 */ /* 0x002fca00078e0042 */
[----:B-----5:R1:W5:Y:S01]  /*0480*/  @P1 LDG.E.128 R12, desc[UR6][R66.64] ;  /* 0x00000006420c1981 */ /* 0x020362000c1e1d00 */
[----:B0-----:R-:W-:-:S05]  /*0490*/  IMAD.WIDE.U32 R64, R103, 0x10, R2 ;  /* 0x0000001067407825 */ /* 0x001fca00078e0002 */
[----:B------:R1:W5:Y:S01]  /*04a0*/  LDG.E.128 R80, desc[UR6][R64.64] ;  /* 0x0000000640507981 */ /* 0x000362000c1e1d00 */
        /* <DEDUP_REMOVED lines=17> */
.L_x_12343:
        /* <DEDUP_REMOVED lines=9> */
.L_x_12342:
        /* <DEDUP_REMOVED lines=12> */
.L_x_12344:
[----:B-1----:R-:W0:Y:S01]  /*0710*/  @P0 LDC.64 R68, c[0x0][0x3a8] ;  /* 0x0000ea00ff440b82 */ /* 0x002e220000000a00 */
        /* <DEDUP_REMOVED lines=30> */
.L_x_12345:
        /* <DEDUP_REMOVED lines=23> */
.L_x_12346:
        /* <DEDUP_REMOVED lines=26> */
.L_x_12347:
        /* <DEDUP_REMOVED lines=21> */
.L_x_12348:
        /* <DEDUP_REMOVED lines=26> */
.L_x_12349:
        /* <DEDUP_REMOVED lines=21> */
.L_x_12350:
        /* <DEDUP_REMOVED lines=26> */
.L_x_12351:
        /* <DEDUP_REMOVED lines=21> */
.L_x_12352:
        /* <DEDUP_REMOVED lines=26> */
.L_x_12353:
        /* <DEDUP_REMOVED lines=21> */
.L_x_12354:
[----:B------:R-:W-:Y:S01]  /*1630*/  FADD.FTZ R0, RZ, R101 ;  /* 0x00000065ff007221 */ /* 0x000fe20000010000 */
[----:B------:R-:W0:Y:S01]  /*1640*/  S2UR UR5, SR_CgaCtaId ;  /* 0x00000000000579c3 */ /* 0x000e220000008800 */
[----:B------:R-:W-:Y:S01]  /*1650*/  ISETP.NE.AND P2, PT, R78, RZ, PT ;  /* 0x000000ff4e00720c */ /* 0x000fe20003f45270 */
        /* <DEDUP_REMOVED lines=90> */
[----:B------:R-:W-:-:S04]  /*1c00*/  @!P2 SHF.R.U32.HI R0, RZ, 0x2, R76 ;  /* 0x00000002ff00a819 */ /* 0x000fc8000001164c */
        /* <DEDUP_REMOVED lines=11> */
[----:B------:R-:W-:Y:S01]  /*1cc0*/  @!P2 LOP3.LUT R72, R0, 0x38, RZ, 0xc0, !PT ;  /* 0x000000380048a812 */ /* 0x000fe200078ec0ff */
[----:B------:R-:W-:Y:S01]  /*1cd0*/  @P0 STG.E.128 desc[UR6][R66.64], R4 ;  /* 0x0000000442000986 */ /* 0x000fe2000c101d06 */
[----:B------:R-:W-:Y:S01]  /*1ce0*/  HFMA2 R70, -RZ, RZ, 0, 0 ;  /* 0x00000000ff467431 */ /* 0x000fe200000001ff */
[----:B------:R-:W-:Y:S02]  /*1cf0*/  @!P3 MOV R70, 0x300 ;  /* 0x000003000046b802 */ /* 0x000fe40000000f00 */
        /* <DEDUP_REMOVED lines=15> */
[----:B------:R-:W4:Y:S01]  /*1df0*/  SHFL.DOWN PT, R80, R86, 0x1, 0x1f ;  /* 0x08201f0056507f89 */ /* 0x000f2200000e0000 */
        /* <DEDUP_REMOVED lines=8> */
[----:B----4-:R-:W-:Y:S01]  /*1e80*/  IADD3 R86, PT, PT, R86, R80, RZ ;  /* 0x0000005056567210 */ /* 0x010fe20007ffe0ff */
[----:B------:R-:W0:Y:S02]  /*1e90*/  MUFU.RCP R3, R2 ;  /* 0x0000000200037308 */ /* 0x000e240000001000 */
[----:B------:R-:W1:Y:S01]  /*1ea0*/  SHFL.DOWN PT, R64, R66, 0x2, 0x1f ;  /* 0x08401f0042407f89 */ /* 0x000e6200000e0000 */
[----:B------:R-:W-:Y:S01]  /*1eb0*/  FMUL.FTZ R84, R84, R67 ;  /* 0x0000004354547220 */ /* 0x000fe20000410000 */
[----:B------:R-:W-:-:S03]  /*1ec0*/  I2FP.F32.S32 R86, R86 ;  /* 0x0000005600567245 */ /* 0x000fc60000201400 */
[----:B------:R-:W-:-:S03]  /*1ed0*/  FFMA.FTZ R65, R88, R84, R65 ;  /* 0x0000005458417223 */ /* 0x000fc60000010041 */
[----:B------:R-:W2:Y:S02]  /*1ee0*/  MUFU.RCP R86, R86 ;  /* 0x0000005600567308 */ /* 0x000ea40000001000 */
[----:B------:R-:W4:Y:S01]  /*1ef0*/  SHFL.DOWN PT, R70, R65, 0x2, 0x1f ;  /* 0x08401f0041467f89 */ /* 0x000f2200000e0000 */
[----:B-1----:R-:W-:Y:S01]  /*1f00*/  FMUL.FTZ R67, R64, R72 ;  /* 0x0000004840437220 */ /* 0x002fe20000410000 */
[----:B------:R-:W-:-:S03]  /*1f10*/  FADD.FTZ R64, R66, -R64 ;  /* 0x8000004042407221 */ /* 0x000fc60000010000 */
[----:B------:R-:W-:Y:S01]  /*1f20*/  FFMA.FTZ R66, R0, R66, R67 ;  /* 0x0000004200427223 */ /* 0x000fe20000010043 */
[----:B------:R-:W-:-:S03]  /*1f30*/  FMUL.FTZ R67, R64, R64 ;  /* 0x0000004040437220 */ /* 0x000fc60000410000 */
[----:B0-----:R-:W-:Y:S01]  /*1f40*/  FMUL.FTZ R66, R3, R66 ;  /* 0x0000004203427220 */ /* 0x001fe20000410000 */
[----:B------:R-:W-:Y:S01]  /*1f50*/  FMUL.FTZ R67, R0, R67 ;  /* 0x0000004300437220 */ /* 0x000fe20000410000 */
[----:B----4-:R-:W-:Y:S01]  /*1f60*/  FADD.FTZ R70, R65, R70 ;  /* 0x0000004641467221 */ /* 0x010fe20000010000 */
        /* <DEDUP_REMOVED lines=9> */
[----:B------:R-:W3:Y:S01]  /*2000*/  LDC R66, c[0x0][0x448] ;  /* 0x00011200ff427b82 */ /* 0x000ee20000000800 */
[----:B------:R-:W-:Y:S01]  /*2010*/  FMUL.FTZ R2, R2, R3 ;  /* 0x0000000302027220 */ /* 0x000fe20000410000 */
[----:B--2---:R-:W-:Y:S01]  /*2020*/  FMUL.FTZ R0, R86, R0 ;  /* 0x0000000056007220 */ /* 0x004fe20000410000 */
[----:B-1----:R-:W-:Y:S02]  /*2030*/  FADD.FTZ R3, R67, R64 ;  /* 0x0000004043037221 */ /* 0x002fe40000010000 */
[----:B------:R-:W-:Y:S02]  /*2040*/  FMUL.FTZ R2, R2, R65 ;  /* 0x0000004102027220 */ /* 0x000fe40000410000 */
[----:B------:R-:W0:Y:S01]  /*2050*/  SHFL.IDX PT, R67, R0, RZ, 0x1f ;  /* 0x00001fff00437589 */ /* 0x000e2200000e0000 */
[----:B------:R-:W1:Y:S01]  /*2060*/  @!P2 LDC.64 R64, c[0x0][0x3c0] ;  /* 0x0000f000ff40ab82 */ /* 0x000e620000000a00 */
[----:B------:R-:W-:-:S06]  /*2070*/  FFMA.FTZ R86, R86, R2, R3 ;  /* 0x0000000256567223 */ /* 0x000fcc0000010003 */
[----:B------:R-:W3:Y:S01]  /*2080*/  SHFL.IDX PT, R86, R86, RZ, 0x1f ;  /* 0x00001fff56567589 */ /* 0x000ee200000e0000 */
[C---:B0-----:R-:W-:Y:S01]  /*2090*/  FMUL.FTZ R2, R67.reuse, R67 ;  /* 0x0000004343027220 */ /* 0x041fe20000410000 */
[----:B------:R-:W-:Y:S01]  /*20a0*/  FSEL R70, R67, RZ, !P4 ;  /* 0x000000ff43467208 */ /* 0x000fe20006000000 */
[----:B-1----:R-:W-:-:S03]  /*20b0*/  @!P2 IMAD.WIDE R64, R74, 0x4, R64 ;  /* 0x000000044a40a825 */ /* 0x002fc600078e0240 */
[----:B------:R-:W-:Y:S01]  /*20c0*/  FSEL R3, R2, RZ, P4 ;  /* 0x000000ff02037208 */ /* 0x000fe20002000000 */
[C---:B------:R-:W-:Y:S01]  /*20d0*/  FADD.FTZ R90, -R70.reuse, R81 ;  /* 0x00000051465a7221 */ /* 0x040fe20000010100 */
[----:B------:R-:W-:Y:S01]  /*20e0*/  FADD.FTZ R98, -R70, R125 ;  /* 0x0000007d46627221 */ /* 0x000fe20000010100 */
[----:B---3--:R-:W-:Y:S01]  /*20f0*/  FFMA.FTZ R2, R86, UR11, R66 ;  /* 0x0000000b56027c23 */ /* 0x008fe20008010042 */
[C---:B------:R-:W-:Y:S01]  /*2100*/  FADD.FTZ R82, -R70.reuse, R79 ;  /* 0x0000004f46527221 */ /* 0x040fe20000010100 */
[C---:B------:R-:W-:Y:S01]  /*2110*/  FADD.FTZ R66, -R70.reuse, R99 ;  /* 0x0000006346427221 */ /* 0x040fe20000010100 */
[----:B------:R-:W-:Y:S01]  /*2120*/  FADD.FTZ R72, -R70, R97 ;  /* 0x0000006146487221 */ /* 0x000fe20000010100 */
[----:B------:R-:W-:Y:S01]  /*2130*/  FADD.FTZ R94, R2, R3 ;  /* 0x00000003025e7221 */ /* 0x000fe20000010000 */
[----:B------:R-:W0:Y:S01]  /*2140*/  LDC.64 R96, c[0x0][0x428] ;  /* 0x00010a00ff607b82 */ /* 0x000e220000000a00 */
[C---:B------:R-:W-:Y:S01]  /*2150*/  FADD.FTZ R0, -R70.reuse, R101 ;  /* 0x0000006546007221 */ /* 0x040fe20000010100 */
[C---:B------:R-:W-:Y:S01]  /*2160*/  FADD.FTZ R80, -R70.reuse, R95 ;  /* 0x0000005f46507221 */ /* 0x040fe20000010100 */
[----:B------:R1:W2:Y:S01]  /*2170*/  MUFU.RSQ R81, R94 ;  /* 0x0000005e00517308 */ /* 0x0002a20000001400 */
[C---:B------:R-:W-:Y:S01]  /*2180*/  FADD.FTZ R122, -R70.reuse, R69 ;  /* 0x00000045467a7221 */ /* 0x040fe20000010100 */
[C---:B------:R-:W-:Y:S01]  /*2190*/  FADD.FTZ R92, -R70.reuse, R91 ;  /* 0x0000005b465c7221 */ /* 0x040fe20000010100 */
[C---:B------:R-:W-:Y:S01]  /*21a0*/  FADD.FTZ R84, -R70.reuse, R89 ;  /* 0x0000005946547221 */ /* 0x040fe20000010100 */
[C---:B------:R-:W-:Y:S01]  /*21b0*/  FADD.FTZ R86, -R70.reuse, R87 ;  /* 0x0000005746567221 */ /* 0x040fe20000010100 */
[----:B------:R-:W3:Y:S01]  /*21c0*/  @!P2 LDC.64 R2, c[0x0][0x3c8] ;  /* 0x0000f200ff02ab82 */ /* 0x000ee20000000a00 */
[C---:B------:R-:W-:Y:S01]  /*21d0*/  FADD.FTZ R110, -R70.reuse, R73 ;  /* 0x00000049466e7221 */ /* 0x040fe20000010100 */
[C---:B------:R-:W-:Y:S01]  /*21e0*/  FADD.FTZ R88, -R70.reuse, R85 ;  /* 0x0000005546587221 */ /* 0x040fe20000010100 */
[C---:B------:R-:W-:Y:S01]  /*21f0*/  FADD.FTZ R116, -R70.reuse, R75 ;  /* 0x0000004b46747221 */ /* 0x040fe20000010100 */
[C---:B-1----:R-:W-:Y:S01]  /*2200*/  FADD.FTZ R94, -R70.reuse, R68 ;  /* 0x00000044465e7221 */ /* 0x042fe20000010100 */
        /* <DEDUP_REMOVED lines=8> */
[C---:B--2---:R-:W-:Y:S01]  /*2290*/  FMUL.FTZ R79, R81.reuse, R98 ;  /* 0x00000062514f7220 */ /* 0x044fe20000410000 */
[C---:B------:R-:W-:Y:S01]  /*22a0*/  FMUL.FTZ R66, R81.reuse, R66 ;  /* 0x0000004251427220 */ /* 0x040fe20000410000 */
[----:B------:R-:W1:Y:S01]  /*22b0*/  LDC.64 R98, c[0x0][0x380] ;  /* 0x0000e000ff627b82 */ /* 0x000e620000000a00 */
[C---:B------:R-:W-:Y:S01]  /*22c0*/  FMUL.FTZ R95, R81.reuse, R72 ;  /* 0x00000048515f7220 */ /* 0x040fe20000410000 */
[C---:B------:R-:W-:Y:S01]  /*22d0*/  FMUL.FTZ R73, R81.reuse, R0 ;  /* 0x0000000051497220 */ /* 0x040fe20000410000 */
[C---:B------:R-:W-:Y:S01]  /*22e0*/  FMUL.FTZ R72, R81.reuse, R80 ;  /* 0x0000005051487220 */ /* 0x040fe20000410000 */
[----:B------:R-:W-:Y:S01]  /*22f0*/  FADD.FTZ R108, -R70, R71 ;  /* 0x00000047466c7221 */ /* 0x000fe20000010100 */
[----:B------:R2:W-:Y:S01]  /*2300*/  @!P2 STG.E desc[UR6][R64.64], R67 ;  /* 0x000000434000a986 */ /* 0x0005e2000c101906 */
[C---:B------:R-:W-:Y:S01]  /*2310*/  FMUL.FTZ R71, R81.reuse, R92 ;  /* 0x0000005c51477220 */ /* 0x040fe20000410000 */
[C---:B------:R-:W-:Y:S01]  /*2320*/  FMUL.FTZ R70, R81.reuse, R84 ;  /* 0x0000005451467220 */ /* 0x040fe20000410000 */
[----:B------:R-:W-:Y:S01]  /*2330*/  FMUL.FTZ R109, R81, R86 ;  /* 0x00000056516d7220 */ /* 0x000fe20000410000 */
[----:B---3--:R-:W-:-:S04]  /*2340*/  @!P2 IMAD.WIDE R68, R74, 0x4, R2 ;  /* 0x000000044a44a825 */ /* 0x008fc800078e0202 */
[C---:B------:R-:W-:Y:S01]  /*2350*/  FMUL.FTZ R80, R81.reuse, R88 ;  /* 0x0000005851507220 */ /* 0x040fe20000410000 */
[C---:B------:R-:W-:Y:S01]  /*2360*/  FMUL.FTZ R82, R81.reuse, R82 ;  /* 0x0000005251527220 */ /* 0x040fe20000410000 */
[----:B------:R-:W-:Y:S01]  /*2370*/  FMUL.FTZ R84, R81, R116 ;  /* 0x0000007451547220 */ /* 0x000fe20000410000 */
[----:B0-----:R-:W-:Y:S01]  /*2380*/  IMAD.WIDE.U32 R86, R103, 0x10, R96 ;  /* 0x0000001067567825 */ /* 0x001fe200078e0060 */
[----:B------:R0:W-:Y:S03]  /*2390*/  @!P2 STG.E desc[UR6][R68.64], R81 ;  /* 0x000000514400a986 */ /* 0x0001e6000c101906 */
[C---:B------:R-:W-:Y:S01]  /*23a0*/  FMUL.FTZ R111, R81.reuse, R90 ;  /* 0x0000005a516f7220 */ /* 0x040fe20000410000 */
[----:B------:R-:W-:Y:S01]  /*23b0*/  FMUL.FTZ R101, R81, R104 ;  /* 0x0000006851657220 */ /* 0x000fe20000410000 */
[----:B--2---:R-:W-:Y:S01]  /*23c0*/  FFMA.FTZ R65, R66, R61, R37 ;  /* 0x0000003d42417223 */ /* 0x004fe20000010025 */
[----:B------:R-:W-:Y:S01]  /*23d0*/  FFMA.FTZ R64, R73, R60, R36 ;  /* 0x0000003c49407223 */ /* 0x000fe20000010024 */
[----:B------:R-:W-:Y:S01]  /*23e0*/  FFMA.FTZ R66, R95, R62, R38 ;  /* 0x0000003e5f427223 */ /* 0x000fe20000010026 */
[----:B------:R-:W-:Y:S01]  /*23f0*/  FFMA.FTZ R67, R72, R63, R39 ;  /* 0x0000003f48437223 */ /* 0x000fe20000010027 */
[C---:B------:R-:W-:Y:S01]  /*2400*/  FMUL.FTZ R85, R81.reuse, R118 ;  /* 0x0000007651557220 */ /* 0x040fe20000410000 */
[C---:B------:R-:W-:Y:S01]  /*2410*/  FMUL.FTZ R104, R81.reuse, R120 ;  /* 0x0000007851687220 */ /* 0x040fe20000410000 */
[C---:B------:R-:W-:Y:S01]  /*2420*/  FMUL.FTZ R91, R81.reuse, R100 ;  /* 0x00000064515b7220 */ /* 0x040fe20000410000 */
[----:B-1----:R-:W-:Y:S01]  /*2430*/  IADD3 R74, PT, PT, R74, R98, RZ ;  /* 0x000000624a4a7210 */ /* 0x002fe20007ffe0ff */
[C---:B------:R-:W-:Y:S01]  /*2440*/  FMUL.FTZ R102, R81.reuse, R102 ;  /* 0x0000006651667220 */ /* 0x040fe20000410000 */
[C---:B------:R-:W-:Y:S01]  /*2450*/  FMUL.FTZ R89, R81.reuse, R112 ;  /* 0x0000007051597220 */ /* 0x040fe20000410000 */
[C---:B------:R-:W-:Y:S01]  /*2460*/  FMUL.FTZ R100, R81.reuse, R114 ;  /* 0x0000007251647220 */ /* 0x040fe20000410000 */
[----:B------:R-:W-:Y:S01]  /*2470*/  ISETP.GE.AND P2, PT, R74, R99, PT ;  /* 0x000000634a00720c */ /* 0x000fe20003f46270 */
[C---:B------:R-:W-:Y:S01]  /*2480*/  FMUL.FTZ R88, R81.reuse, R106 ;  /* 0x0000006a51587220 */ /* 0x040fe20000410000 */
[C---:B------:R-:W-:Y:S01]  /*2490*/  FMUL.FTZ R77, R81.reuse, R108 ;  /* 0x0000006c514d7220 */ /* 0x040fe20000410000 */
[C---:B------:R-:W-:Y:S01]  /*24a0*/  FMUL.FTZ R90, R81.reuse, R110 ;  /* 0x0000006e515a7220 */ /* 0x040fe20000410000 */
[C---:B------:R-:W-:Y:S01]  /*24b0*/  FMUL.FTZ R75, R81.reuse, R94 ;  /* 0x0000005e514b7220 */ /* 0x040fe20000410000 */
[----:B------:R-:W-:Y:S01]  /*24c0*/  FMUL.FTZ R0, R81, R122 ;  /* 0x0000007a51007220 */ /* 0x000fe20000410000 */
[----:B------:R-:W-:-:S04]  /*24d0*/  IMAD.WIDE.U32 R72, R83, 0x10, R96 ;  /* 0x0000001053487825 */ /* 0x000fc800078e0060 */
[----:B0-----:R-:W-:Y:S01]  /*24e0*/  FFMA.FTZ R68, R71, R56, R32 ;  /* 0x0000003847447223 */ /* 0x001fe20000010020 */
[----:B------:R-:W-:Y:S01]  /*24f0*/  FFMA.FTZ R69, R70, R57, R33 ;  /* 0x0000003946457223 */ /* 0x000fe20000010021 */
[----:B------:R-:W-:Y:S01]  /*2500*/  FFMA.FTZ R70, R109, R58, R34 ;  /* 0x0000003a6d467223 */ /* 0x000fe20000010022 */
[----:B------:R-:W-:-:S04]  /*2510*/  IMAD.WIDE.U32 R2, R93, 0x10, R96 ;  /* 0x000000105d027825 */ /* 0x000fc800078e0060 */
[----:B------:R-:W-:Y:S01]  /*2520*/  FFMA.FTZ R71, R80, R59, R35 ;  /* 0x0000003b50477223 */ /* 0x000fe20000010023 */
[----:B------:R-:W-:Y:S01]  /*2530*/  FFMA.FTZ R81, R82, R53, R29 ;  /* 0x0000003552517223 */ /* 0x000fe2000001001d */
[----:B------:R-:W-:Y:S01]  /*2540*/  FFMA.FTZ R83, R84, R55, R31 ;  /* 0x0000003754537223 */ /* 0x000fe2000001001f */
[----:B------:R0:W-:Y:S01]  /*2550*/  STG.E.128 desc[UR6][R86.64], R64 ;  /* 0x0000004056007986 */ /* 0x0001e2000c101d06 */
[----:B------:R-:W-:Y:S01]  /*2560*/  FFMA.FTZ R80, R111, R52, R28 ;  /* 0x000000346f507223 */ /* 0x000fe2000001001c */
[----:B------:R-:W-:Y:S01]  /*2570*/  FFMA.FTZ R82, R101, R54, R30 ;  /* 0x0000003665527223 */ /* 0x000fe2000001001e */
[----:B------:R-:W-:Y:S01]  /*2580*/  FFMA.FTZ R84, R85, R48, R24 ;  /* 0x0000003055547223 */ /* 0x000fe20000010018 */
[----:B------:R-:W-:-:S04]  /*2590*/  IMAD.WIDE.U32 R92, R105, 0x10, R96 ;  /* 0x00000010695c7825 */ /* 0x000fc800078e0060 */
[----:B------:R-:W-:Y:S01]  /*25a0*/  FFMA.FTZ R85, R104, R49, R25 ;  /* 0x0000003168557223 */ /* 0x000fe20000010019 */
[----:B------:R1:W-:Y:S01]  /*25b0*/  STG.E.128 desc[UR6][R2.64], R68 ;  /* 0x0000004402007986 */ /* 0x0003e2000c101d06 */
[----:B------:R-:W-:-:S03]  /*25c0*/  IMAD.WIDE.U32 R94, R107, 0x10, R96 ;  /* 0x000000106b5e7825 */ /* 0x000fc600078e0060 */
[----:B------:R1:W-:Y:S01]  /*25d0*/  STG.E.128 desc[UR6][R72.64], R80 ;  /* 0x0000005048007986 */ /* 0x0003e2000c101d06 */
[----:B------:R-:W-:-:S04]  /*25e0*/  IMAD.WIDE.U32 R96, R117, 0x10, R96 ;  /* 0x0000001075607825 */ /* 0x000fc800078e0060 */
        /* <DEDUP_REMOVED lines=15> */
.L_x_12356:
        /* <DEDUP_REMOVED lines=10> */
.L_x_13739:


//--------------------- .text._ZN10layer_norm31ln_parallel_residual_fwd_kernelINS_13Kernel_traitsIfffffjLj6144ELj1ELj1ELj8ELj16ENS_18Kernel_traits_baseILj6144EfffffjLj256EEEEELb1ELb0ELb0EEEvNS_9FwdParamsE --------------------------
	.section	.text._ZN10layer_norm31ln_parallel_residual_fwd_kernelINS_13Kernel_traitsIfffffjLj6144ELj1ELj1ELj8ELj16ENS_18Kernel_traits_baseILj6144EfffffjLj256EEEEELb1ELb0ELb0EEEvNS_9FwdParamsE,"ax",@progbits
	.align	128
        .global         _ZN10layer_norm31ln_parallel_residual_fwd_kernelINS_13Kernel_traitsIfffffjLj6144ELj1ELj1ELj8ELj16ENS_18Kernel_traits_baseILj6144EfffffjLj256EEEEELb1ELb0ELb0EEEvNS_9FwdParamsE
        .type           _ZN10layer_norm31ln_parallel_residual_fwd_kernelINS_13Kernel_traitsIfffffjLj6144ELj1ELj1ELj8ELj16ENS_18Kernel_traits_baseILj6144EfffffjLj256EEEEELb1ELb0ELb0EEEvNS_9FwdParamsE,@function
        .size           _ZN10layer_norm31ln_parallel_residual_fwd_kernelINS_13Kernel_traitsIfffffjLj6144ELj1ELj1ELj8ELj16ENS_18Kernel_traits_baseILj6144EfffffjLj256EEEEELb1ELb0ELb0EEEvNS_9FwdParamsE,(.L_x_13740 - _ZN10layer_norm31ln_parallel_residual_fwd_kernelINS_13Kernel_traitsIfffffjLj6144ELj1ELj1ELj8ELj16ENS_18Kernel_traits_baseILj6144EfffffjLj256EEEEELb1ELb0ELb0EEEvNS_9FwdParamsE)
        .other          _ZN10layer_norm31ln_parallel_residual_fwd_kernelINS_13Kernel_traitsIfffffjLj6144ELj1ELj1ELj8ELj16ENS_18Kernel_traits_baseILj6144EfffffjLj256EEEEELb1ELb0ELb0EEEvNS_9FwdParamsE,@"STO_CUDA_ENTRY STV_DEFAULT"
_ZN10layer_norm31ln_parallel_residual_fwd_kernelINS_13Kernel_traitsIfffffjLj6144ELj1ELj1ELj8ELj16ENS_18Kernel_traits_baseILj6144EfffffjLj256EEEEELb1ELb0ELb0EEEvNS_9FwdParamsE:
.text._ZN10layer_norm31ln_parallel_residual_fwd_kernelINS_13Kernel_traitsIfffffjLj6144ELj1ELj1ELj8ELj16ENS_18Kernel_traits_baseILj6144EfffffjLj256EEEEELb1ELb0ELb0EEEvNS_9FwdParamsE:
        /* <DEDUP_REMOVED lines=41> */
[----:B------:R-:W2:Y:S01]  /*0290*/  LDC.64 R8, c[0x0][0x3d0] ;  /* 0x0000f400ff087b82 */ /* 0x000ea20000000a00 */
[----:B------:R-:W-:-:S07]  /*02a0*/  P2R R157, PR, RZ, 0x10 ;  /* 0x00000010ff9d7803 */ /* 0x000fce0000000000 */
        /* <DEDUP_REMOVED lines=8> */
[----:B------:R-:W5:Y:S04]  /*0330*/  @P4 LDG.E.128 R76, desc[UR6][R6.64] ;  /* 0x00000006064c4981 */ /* 0x000f68000c1e1d00 */
[----:B------:R-:W5:Y:S02]  /*0340*/  @P0 LDG.E.128 R72, desc[UR6][R8.64] ;  /* 0x0000000608480981 */ /* 0x000f64000c1e1d00 */
[----:B------:R-:W2:Y:S01]  /*0350*/  LDC.64 R16, c[0x0][0x3d0] ;  /* 0x0000f400ff107b82 */ /* 0x000ea20000000a00 */
[----:B---3--:R-:W-:-:S04]  /*0360*/  @P0 IMAD.WIDE.U32 R10, R84, 0x10, R10 ;  /* 0x00000010540a0825 */ /* 0x008fc800078e000a */
[----:B------:R-:W-:Y:S01]  /*0370*/  @P0 VIADD R84, R84, 0x100 ;  /* 0x0000010054540836 */ /* 0x000fe20000000000 */
[----:B------:R-:W5:Y:S02]  /*0380*/  @P0 LDG.E.128 R68, desc[UR6][R10.64] ;  /* 0x000000060a440981 */ /* 0x000f64000c1e1d00 */
[----:B------:R-:W3:Y:S01]  /*0390*/  LDC.64 R18, c[0x0][0x3d8] ;  /* 0x0000f600ff127b82 */ /* 0x000ee20000000a00 */
[----:B0-----:R-:W-:-:S07]  /*03a0*/  @P1 IMAD.WIDE.U32 R12, R84, 0x10, R12 ;  /* 0x00000010540c1825 */ /* 0x001fce00078e000c */
[----:B------:R-:W0:Y:S01]  /*03b0*/  LDC.64 R20, c[0x0][0x3d0] ;  /* 0x0000f400ff147b82 */ /* 0x000e220000000a00 */
[----:B-1----:R-:W-:-:S07]  /*03c0*/  @P1 IMAD.WIDE.U32 R14, R84, 0x10, R14 ;  /* 0x00000010540e1825 */ /* 0x002fce00078e000e */
[----:B------:R-:W1:Y:S01]  /*03d0*/  LDC.64 R22, c[0x0][0x3d8] ;  /* 0x0000f600ff167b82 */ /* 0x000e620000000a00 */
[----:B------:R-:W-:Y:S01]  /*03e0*/  @P1 VIADD R84, R84, 0x100 ;  /* 0x0000010054541836 */ /* 0x000fe20000000000 */
[----:B------:R-:W-:Y:S01]  /*03f0*/  ISETP.GE.U32.AND P0, PT, R132, 0x600, PT ;  /* 0x000006008400780c */ /* 0x000fe20003f06070 */
[----:B------:R-:W5:Y:S02]  /*0400*/  @P1 LDG.E.128 R64, desc[UR6][R12.64] ;  /* 0x000000060c401981 */ /* 0x000f64000c1e1d00 */
[C---:B--2---:R-:W-:Y:S01]  /*0410*/  @P2 IMAD.WIDE.U32 R16, R84.reuse, 0x10, R16 ;  /* 0x0000001054102825 */ /* 0x044fe200078e0010 */
[----:B------:R-:W-:Y:S01]  /*0420*/  CS2R R42, SRZ ;  /* 0x00000000002a7805 */ /* 0x000fe2000001ff00 */
[----:B------:R-:W5:Y:S02]  /*0430*/  @P1 LDG.E.128 R60, desc[UR6][R14.64] ;  /* 0x000000060e3c1981 */ /* 0x000f64000c1e1d00 */
[C---:B---3--:R-:W-:Y:S01]  /*0440*/  @P2 IMAD.WIDE.U32 R18, R84.reuse, 0x10, R18 ;  /* 0x0000001054122825 */ /* 0x048fe200078e0012 */
[----:B------:R-:W-:Y:S01]  /*0450*/  @P2 IADD3 R84, PT, PT, R84, 0x100, RZ ;  /* 0x0000010054542810 */ /* 0x000fe20007ffe0ff */
[----:B------:R-:W5:Y:S01]  /*0460*/  @P2 LDG.E.128 R56, desc[UR6][R16.64] ;  /* 0x0000000610382981 */ /* 0x000f62000c1e1d00 */
[----:B------:R-:W-:-:S02]  /*0470*/  CS2R R40, SRZ ;  /* 0x0000000000287805 */ /* 0x000fc4000001ff00 */
[----:B------:R-:W-:Y:S02]  /*0480*/  CS2R R38, SRZ ;  /* 0x0000000000267805 */ /* 0x000fe4000001ff00 */
[----:B------:R-:W-:Y:S01]  /*0490*/  CS2R R36, SRZ ;  /* 0x0000000000247805 */ /* 0x000fe2000001ff00 */
[----:B------:R2:W5:Y:S01]  /*04a0*/  @P2 LDG.E.128 R52, desc[UR6][R18.64] ;  /* 0x0000000612342981 */ /* 0x000562000c1e1d00 */
[C---:B0-----:R-:W-:Y:S01]  /*04b0*/  @P3 IMAD.WIDE.U32 R20, R84.reuse, 0x10, R20 ;  /* 0x0000001054143825 */ /* 0x041fe200078e0014 */
[----:B------:R-:W-:Y:S02]  /*04c0*/  CS2R R34, SRZ ;  /* 0x0000000000227805 */ /* 0x000fe4000001ff00 */
[----:B------:R-:W-:Y:S02]  /*04d0*/  CS2R R32, SRZ ;  /* 0x0000000000207805 */ /* 0x000fe4000001ff00 */
[----:B------:R-:W-:Y:S02]  /*04e0*/  CS2R R30, SRZ ;  /* 0x00000000001e7805 */ /* 0x000fe4000001ff00 */
[----:B------:R-:W-:Y:S01]  /*04f0*/  CS2R R28, SRZ ;  /* 0x00000000001c7805 */ /* 0x000fe2000001ff00 */
[----:B------:R0:W5:Y:S01]  /*0500*/  @P3 LDG.E.128 R48, desc[UR6][R20.64] ;  /* 0x0000000614303981 */ /* 0x000162000c1e1d00 */
[----:B-1----:R-:W-:Y:S01]  /*0510*/  @P3 IMAD.WIDE.U32 R22, R84, 0x10, R22 ;  /* 0x0000001054163825 */ /* 0x002fe200078e0016 */
[----:B------:R-:W-:-:S02]  /*0520*/  CS2R R26, SRZ ;  /* 0x00000000001a7805 */ /* 0x000fc4000001ff00 */
[----:B------:R-:W-:Y:S02]  /*0530*/  CS2R R24, SRZ ;  /* 0x0000000000187805 */ /* 0x000fe4000001ff00 */
[----:B--2---:R-:W-:Y:S02]  /*0540*/  CS2R R18, SRZ ;  /* 0x0000000000127805 */ /* 0x004fe4000001ff00 */
[----:B------:R-:W-:Y:S01]  /*0550*/  CS2R R16, SRZ ;  /* 0x0000000000107805 */ /* 0x000fe2000001ff00 */
[----:B------:R1:W5:Y:S01]  /*0560*/  @P3 LDG.E.128 R44, desc[UR6][R22.64] ;  /* 0x00000006162c3981 */ /* 0x000362000c1e1d00 */
[----:B------:R-:W-:Y:S02]  /*0570*/  CS2R R14, SRZ ;  /* 0x00000000000e7805 */ /* 0x000fe4000001ff00 */
[----:B0-----:R-:W-:Y:S02]  /*0580*/  CS2R R20, SRZ ;  /* 0x0000000000147805 */ /* 0x001fe4000001ff00 */
[----:B------:R-:W-:-:S02]  /*0590*/  CS2R R12, SRZ ;  /* 0x00000000000c7805 */ /* 0x000fc4000001ff00 */
        /* <DEDUP_REMOVED lines=38> */
.L_x_12359:
        /* <DEDUP_REMOVED lines=9> */
[----:B------:R-:W3:Y:S01]  /*0890*/  LDC.64 R30, c[0x0][0x3d0] ;  /* 0x0000f400ff1e7b82 */ /* 0x000ee20000000a00 */
[----:B0-----:R-:W-:-:S05]  /*08a0*/  @P4 IMAD.WIDE.U32 R26, R84, 0x10, R26 ;  /* 0x00000010541a4825 */ /* 0x001fca00078e001a */
[----:B------:R-:W5:Y:S02]  /*08b0*/  @P4 LDG.E.128 R80, desc[UR6][R26.64] ;  /* 0x000000061a504981 */ /* 0x000f64000c1e1d00 */
[----:B------:R-:W0:Y:S01]  /*08c0*/  LDC.64 R32, c[0x0][0x3d8] ;  /* 0x0000f600ff207b82 */ /* 0x000e220000000a00 */
[----:B-1----:R-:W-:-:S05]  /*08d0*/  @P4 IMAD.WIDE.U32 R28, R84, 0x10, R28 ;  /* 0x00000010541c4825 */ /* 0x002fca00078e001c */
[----:B------:R-:W5:Y:S02]  /*08e0*/  @P4 LDG.E.128 R76, desc[UR6][R28.64] ;  /* 0x000000061c4c4981 */ /* 0x000f64000c1e1d00 */
[----:B------:R-:W1:Y:S01]  /*08f0*/  @P0 LDC.64 R34, c[0x0][0x440] ;  /* 0x00011000ff220b82 */ /* 0x000e620000000a00 */
[C---:B--2---:R-:W-:Y:S01]  /*0900*/  @P4 IMAD.WIDE.U32 R24, R84.reuse, 0x10, R24 ;  /* 0x0000001054184825 */ /* 0x044fe200078e0018 */
[----:B------:R-:W-:-:S06]  /*0910*/  @P4 LOP3.LUT R84, R84, 0x100, RZ, 0xfc, !PT ;  /* 0x0000010054544812 */ /* 0x000fcc00078efcff */
[----:B------:R-:W2:Y:S01]  /*0920*/  LDC.64 R36, c[0x0][0x3d0] ;  /* 0x0000f400ff247b82 */ /* 0x000ea20000000a00 */
[C---:B---3--:R-:W-:Y:S01]  /*0930*/  @P0 IMAD.WIDE.U32 R30, R84.reuse, 0x10, R30 ;  /* 0x00000010541e0825 */ /* 0x048fe200078e001e */
[----:B------:R-:W5:Y:S04]  /*0940*/  @P4 LDG.E.128 R4, desc[UR6][R24.64] ;  /* 0x0000000618044981 */ /* 0x000f68000c1e1d00 */
[----:B------:R-:W5:Y:S02]  /*0950*/  @P0 LDG.E.128 R72, desc[UR6][R30.64] ;  /* 0x000000061e480981 */ /* 0x000f64000c1e1d00 */
[----:B------:R-:W3:Y:S01]  /*0960*/  LDC.64 R38, c[0x0][0x3d8] ;  /* 0x0000f600ff267b82 */ /* 0x000ee20000000a00 */
[----:B0-----:R-:W-:-:S05]  /*0970*/  @P0 IMAD.WIDE.U32 R32, R84, 0x10, R32 ;  /* 0x0000001054200825 */ /* 0x001fca00078e0020 */
[----:B------:R-:W5:Y:S02]  /*0980*/  @P0 LDG.E.128 R68, desc[UR6][R32.64] ;  /* 0x0000000620440981 */ /* 0x000f64000c1e1d00 */
[----:B------:R-:W0:Y:S01]  /*0990*/  @P1 LDC.64 R40, c[0x0][0x440] ;  /* 0x00011000ff281b82 */ /* 0x000e220000000a00 */
[----:B-1----:R-:W-:-:S04]  /*09a0*/  @P0 IMAD.WIDE.U32 R34, R84, 0x10, R34 ;  /* 0x0000001054220825 */ /* 0x002fc800078e0022 */
[----:B------:R-:W-:Y:S01]  /*09b0*/  @P0 VIADD R84, R84, 0x100 ;  /* 0x0000010054540836 */ /* 0x000fe20000000000 */
        /* <DEDUP_REMOVED lines=12> */
[----:B----4-:R-:W-:Y:S01]  /*0a80*/  @P2 IMAD.WIDE.U32 R86, R84, 0x10, R42 ;  /* 0x0000001054562825 */ /* 0x010fe200078e002a */
[----:B------:R-:W-:Y:S01]  /*0a90*/  ISETP.GE.U32.AND P0, PT, R132, 0x600, PT ;  /* 0x000006008400780c */ /* 0x000fe20003f06070 */
[----:B------:R-:W5:Y:S02]  /*0aa0*/  @P1 LDG.E.128 R60, desc[UR6][R38.64] ;  /* 0x00000006263c1981 */ /* 0x000f64000c1e1d00 */
[----:B-1----:R-:W-:-:S02]  /*0ab0*/  @P2 IMAD.WIDE.U32 R88, R84, 0x10, R88 ;  /* 0x0000001054582825 */ /* 0x002fc400078e0058 */
[----:B------:R-:W5:Y:S02]  /*0ac0*/  @P2 LDG.E.128 R56, desc[UR6][R86.64] ;  /* 0x0000000656382981 */ /* 0x000f64000c1e1d00 */
[C---:B------:R-:W-:Y:S02]  /*0ad0*/  @P2 IMAD.WIDE.U32 R90, R84.reuse, 0x10, R90 ;  /* 0x00000010545a2825 */ /* 0x040fe400078e005a */
[----:B------:R-:W5:Y:S02]  /*0ae0*/  @P2 LDG.E.128 R52, desc[UR6][R88.64] ;  /* 0x0000000658342981 */ /* 0x000f64000c1e1d00 */
[----:B------:R-:W-:Y:S02]  /*0af0*/  @P2 VIADD R84, R84, 0x100 ;  /* 0x0000010054542836 */ /* 0x000fe40000000000 */
[----:B------:R-:W5:Y:S02]  /*0b00*/  @P2 LDG.E.128 R16, desc[UR6][R90.64] ;  /* 0x000000065a102981 */ /* 0x000f64000c1e1d00 */
[C---:B------:R-:W-:Y:S01]  /*0b10*/  @P3 IMAD.WIDE.U32 R92, R84.reuse, 0x10, R92 ;  /* 0x00000010545c3825 */ /* 0x040fe200078e005c */
[----:B------:R-:W-:Y:S01]  /*0b20*/  CS2R R34, SRZ ;  /* 0x0000000000227805 */ /* 0x000fe2000001ff00 */
[----:B------:R0:W5:Y:S02]  /*0b30*/  @P1 LDG.E.128 R12, desc[UR6][R40.64] ;  /* 0x00000006280c1981 */ /* 0x000164000c1e1d00 */
[----:B------:R-:W-:-:S02]  /*0b40*/  @P3 IMAD.WIDE.U32 R94, R84, 0x10, R94 ;  /* 0x00000010545e3825 */ /* 0x000fc400078e005e */
[----:B------:R1:W5:Y:S02]  /*0b50*/  @P3 LDG.E.128 R48, desc[UR6][R92.64] ;  /* 0x000000065c303981 */ /* 0x000364000c1e1d00 */
[----:B------:R-:W-:Y:S02]  /*0b60*/  @P3 IMAD.WIDE.U32 R96, R84, 0x10, R96 ;  /* 0x0000001054603825 */ /* 0x000fe400078e0060 */
[----:B------:R1:W5:Y:S04]  /*0b70*/  @P3 LDG.E.128 R44, desc[UR6][R94.64] ;  /* 0x000000065e2c3981 */ /* 0x000368000c1e1d00 */
[----:B------:R1:W5:Y:S01]  /*0b80*/  @P3 LDG.E.128 R20, desc[UR6][R96.64] ;  /* 0x0000000660143981 */ /* 0x000362000c1e1d00 */
[----:B------:R-:W-:Y:S02]  /*0b90*/  CS2R R42, SRZ ;  /* 0x00000000002a7805 */ /* 0x000fe4000001ff00 */
[----:B0-----:R-:W-:-:S02]  /*0ba0*/  CS2R R40, SRZ ;  /* 0x0000000000287805 */ /* 0x001fc4000001ff00 */
        /* <DEDUP_REMOVED lines=8> */
[----:B-1----:R-:W-:Y:S06]  /*0c30*/  @!P0 BRA `(.L_x_12360) ;  /* 0x0000000c00248947 */ /* 0x002fec0003800000 */
        /* <DEDUP_REMOVED lines=21> */
[----:B------:R-:W-:Y:S06]  /*0d90*/  BRA `(.L_x_12360) ;  /* 0x0000000800cc7947 */ /* 0x000fec0003800000 */
.L_x_12358:
        /* <DEDUP_REMOVED lines=22> */
[----:B------:R-:W1:Y:S01]  /*0f00*/  LDC.64 R98, c[0x0][0x3d8] ;  /* 0x0000f600ff627b82 */ /* 0x000e620000000a00 */
        /* <DEDUP_REMOVED lines=11> */
[----:B------:R-:W3:Y:S08]  /*0fc0*/  @P2 LDC.64 R118, c[0x0][0x440] ;  /* 0x00011000ff762b82 */ /* 0x000ef00000000a00 */
[----:B------:R-:W3:Y:S08]  /*0fd0*/  LDC.64 R120, c[0x0][0x3d0] ;  /* 0x0000f400ff787b82 */ /* 0x000ef00000000a00 */
[----:B0-----:R-:W0:Y:S08]  /*0fe0*/  @P3 LDC.64 R88, c[0x0][0x438] ;  /* 0x00010e00ff583b82 */ /* 0x001e300000000a00 */
[----:B--2---:R-:W2:Y:S08]  /*0ff0*/  LDC.64 R86, c[0x0][0x3d8] ;  /* 0x0000f600ff567b82 */ /* 0x004eb00000000a00 */
[----:B------:R-:W2:Y:S01]  /*1000*/  @P3 LDC.64 R90, c[0x0][0x440] ;  /* 0x00011000ff5a3b82 */ /* 0x000ea20000000a00 */
[----:B----4-:R-:W-:-:S04]  /*1010*/  @P0 IMAD.WIDE.U32 R94, R84, 0x10, R94 ;  /* 0x00000010545e0825 */ /* 0x010fc800078e005e */
[C---:B-1----:R-:W-:Y:S01]  /*1020*/  @P0 IMAD.WIDE.U32 R96, R84.reuse, 0x10, R96 ;  /* 0x0000001054600825 */ /* 0x042fe200078e0060 */
[----:B------:R1:W5:Y:S03]  /*1030*/  @P0 LDG.E.128 R72, desc[UR6][R94.64] ;  /* 0x000000065e480981 */ /* 0x000366000c1e1d00 */
[C---:B------:R-:W-:Y:S01]  /*1040*/  @P0 IMAD.WIDE.U32 R98, R84.reuse, 0x10, R98 ;  /* 0x0000001054620825 */ /* 0x040fe200078e0062 */
[----:B------:R1:W5:Y:S03]  /*1050*/  @P0 LDG.E.128 R28, desc[UR6][R96.64] ;  /* 0x00000006601c0981 */ /* 0x000366000c1e1d00 */
[C---:B---3--:R-:W-:Y:S01]  /*1060*/  @P0 IMAD.WIDE.U32 R102, R84.reuse, 0x10, R102 ;  /* 0x0000001054660825 */ /* 0x048fe200078e0066 */
        /* <DEDUP_REMOVED lines=9> */
[----:B------:R1:W5:Y:S03]  /*1100*/  @P1 LDG.E.128 R60, desc[UR6][R108.64] ;  /* 0x000000066c3c1981 */ /* 0x000366000c1e1d00 */
[----:B------:R-:W-:Y:S01]  /*1110*/  @P1 VIADD R84, R84, 0x100 ;  /* 0x0000010054541836 */ /* 0x000fe20000000000 */
[----:B------:R1:W5:Y:S03]  /*1120*/  @P1 LDG.E.128 R12, desc[UR6][R110.64] ;  /* 0x000000066e0c1981 */ /* 0x000366000c1e1d00 */
[----:B------:R-:W-:-:S04]  /*1130*/  @P2 IMAD.WIDE.U32 R112, R84, 0x10, R112 ;  /* 0x0000001054702825 */ /* 0x000fc800078e0070 */
        /* <DEDUP_REMOVED lines=9> */
[C---:B0-----:R-:W-:Y:S01]  /*11d0*/  @P3 IMAD.WIDE.U32 R88, R84.reuse, 0x10, R88 ;  /* 0x0000001054583825 */ /* 0x041fe200078e0058 */
[----:B------:R1:W5:Y:S03]  /*11e0*/  @P3 LDG.E.128 R48, desc[UR6][R120.64] ;  /* 0x0000000678303981 */ /* 0x000366000c1e1d00 */
[C---:B--2---:R-:W-:Y:S01]  /*11f0*/  @P3 IMAD.WIDE.U32 R86, R84.reuse, 0x10, R86 ;  /* 0x0000001054563825 */ /* 0x044fe200078e0056 */
[----:B------:R1:W5:Y:S03]  /*1200*/  @P3 LDG.E.128 R40, desc[UR6][R88.64] ;  /* 0x0000000658283981 */ /* 0x000366000c1e1d00 */
[----:B------:R-:W-:Y:S01]  /*1210*/  @P3 IMAD.WIDE.U32 R90, R84, 0x10, R90 ;  /* 0x00000010545a3825 */ /* 0x000fe200078e005a */
        /* <DEDUP_REMOVED lines=9> */
[----:B0-----:R-:W-:-:S04]  /*12b0*/  IMAD.WIDE.U32 R86, R84, 0x10, R86 ;  /* 0x0000001054567825 */ /* 0x001fc800078e0056 */
[----:B-1----:R-:W-:-:S06]  /*12c0*/  IMAD.WIDE.U32 R92, R84, 0x10, R92 ;  /* 0x00000010545c7825 */ /* 0x002fcc00078e005c */
[----:B------:R-:W5:Y:S01]  /*12d0*/  LDG.E.128 R92, desc[UR6][R92.64] ;  /* 0x000000065c5c7981 */ /* 0x000f62000c1e1d00 */
[----:B--2---:R-:W-:-:S06]  /*12e0*/  IMAD.WIDE.U32 R88, R84, 0x10, R88 ;  /* 0x0000001054587825 */ /* 0x004fcc00078e0058 */
[----:B------:R-:W5:Y:S01]  /*12f0*/  LDG.E.128 R88, desc[UR6][R88.64] ;  /* 0x0000000658587981 */ /* 0x000f62000c1e1d00 */
[----:B---3--:R-:W-:-:S03]  /*1300*/  IMAD.WIDE.U32 R96, R84, 0x10, R96 ;  /* 0x0000001054607825 */ /* 0x008fc600078e0060 */
[----:B------:R-:W5:Y:S04]  /*1310*/  LDG.E.128 R84, desc[UR6][R86.64] ;  /* 0x0000000656547981 */ /* 0x000f68000c1e1d00 */
[----:B------:R-:W5:Y:S01]  /*1320*/  LDG.E.128 R96, desc[UR6][R96.64] ;  /* 0x0000000660607981 */ /* 0x000f62000c1e1d00 */
[----:B------:R-:W-:Y:S05]  /*1330*/  BRA `(.L_x_12360) ;  /* 0x0000000400647947 */ /* 0x000fea0003800000 */
.L_x_12361:
        /* <DEDUP_REMOVED lines=20> */
[----:B------:R-:W5:Y:S04]  /*1480*/  @P4 LDG.E.128 R24, desc[UR6][R6.64] ;  /* 0x0000000606184981 */ /* 0x000f68000c1e1d00 */
[----:B------:R-:W5:Y:S02]  /*1490*/  @P0 LDG.E.128 R72, desc[UR6][R10.64] ;  /* 0x000000060a480981 */ /* 0x000f64000c1e1d00 */
[----:B------:R-:W3:Y:S01]  /*14a0*/  @P1 LDC.64 R18, c[0x0][0x438] ;  /* 0x00010e00ff121b82 */ /* 0x000ee20000000a00 */
[----:B0-----:R-:W-:-:S05]  /*14b0*/  @P0 IMAD.WIDE.U32 R12, R84, 0x10, R12 ;  /* 0x00000010540c0825 */ /* 0x001fca00078e000c */
[----:B------:R-:W5:Y:S02]  /*14c0*/  @P0 LDG.E.128 R28, desc[UR6][R12.64] ;  /* 0x000000060c1c0981 */ /* 0x000f64000c1e1d00 */
[----:B------:R-:W0:Y:S01]  /*14d0*/  LDC.64 R20, c[0x0][0x3d8] ;  /* 0x0000f600ff147b82 */ /* 0x000e220000000a00 */
[----:B-1----:R-:W-:-:S04]  /*14e0*/  @P0 IMAD.WIDE.U32 R14, R84, 0x10, R14 ;  /* 0x00000010540e0825 */ /* 0x002fc800078e000e */
[----:B------:R-:W-:Y:S01]  /*14f0*/  @P0 VIADD R84, R84, 0x100 ;  /* 0x0000010054540836 */ /* 0x000fe20000000000 */
[----:B------:R1:W5:Y:S02]  /*1500*/  @P0 LDG.E.128 R68, desc[UR6][R14.64] ;  /* 0x000000060e440981 */ /* 0x000364000c1e1d00 */
[----:B------:R-:W4:Y:S08]  /*1510*/  LDC.64 R22, c[0x0][0x3d0] ;  /* 0x0000f400ff167b82 */ /* 0x000f300000000a00 */
[----:B------:R-:W4:Y:S08]  /*1520*/  LDC.64 R90, c[0x0][0x3d8] ;  /* 0x0000f600ff5a7b82 */ /* 0x000f300000000a00 */
[----:B------:R-:W4:Y:S08]  /*1530*/  @P2 LDC.64 R88, c[0x0][0x438] ;  /* 0x00010e00ff582b82 */ /* 0x000f300000000a00 */
[----:B------:R-:W4:Y:S08]  /*1540*/  LDC.64 R92, c[0x0][0x3d0] ;  /* 0x0000f400ff5c7b82 */ /* 0x000f300000000a00 */
[----:B------:R-:W4:Y:S08]  /*1550*/  LDC.64 R96, c[0x0][0x3d8] ;  /* 0x0000f600ff607b82 */ /* 0x000f300000000a00 */
[----:B------:R-:W4:Y:S01]  /*1560*/  @P3 LDC.64 R94, c[0x0][0x438] ;  /* 0x00010e00ff5e3b82 */ /* 0x000f220000000a00 */
[----:B--2---:R-:W-:-:S04]  /*1570*/  @P1 IMAD.WIDE.U32 R16, R84, 0x10, R16 ;  /* 0x0000001054101825 */ /* 0x004fc800078e0010 */
[----:B---3--:R-:W-:-:S04]  /*1580*/  @P1 IMAD.WIDE.U32 R18, R84, 0x10, R18 ;  /* 0x0000001054121825 */ /* 0x008fc800078e0012 */
[----:B0-----:R-:W-:Y:S01]  /*1590*/  @P1 IMAD.WIDE.U32 R20, R84, 0x10, R20 ;  /* 0x0000001054141825 */ /* 0x001fe200078e0014 */
[----:B------:R-:W-:Y:S01]  /*15a0*/  ISETP.GE.U32.AND P0, PT, R132, 0x600, PT ;  /* 0x000006008400780c */ /* 0x000fe20003f06070 */
[----:B------:R-:W5:Y:S02]  /*15b0*/  @P1 LDG.E.128 R64, desc[UR6][R16.64] ;  /* 0x0000000610401981 */ /* 0x000f64000c1e1d00 */
[----:B------:R-:W-:Y:S01]  /*15c0*/  @P1 VIADD R84, R84, 0x100 ;  /* 0x0000010054541836 */ /* 0x000fe20000000000 */
[----:B-1----:R-:W-:Y:S01]  /*15d0*/  CS2R R14, SRZ ;  /* 0x00000000000e7805 */ /* 0x002fe2000001ff00 */
[----:B------:R-:W5:Y:S02]  /*15e0*/  @P1 LDG.E.128 R32, desc[UR6][R18.64] ;  /* 0x0000000612201981 */ /* 0x000f64000c1e1d00 */
[C---:B----4-:R-:W-:Y:S01]  /*15f0*/  @P2 IMAD.WIDE.U32 R86, R84.reuse, 0x10, R22 ;  /* 0x0000001054562825 */ /* 0x050fe200078e0016 */
[----:B------:R-:W-:Y:S01]  /*1600*/  CS2R R12, SRZ ;  /* 0x00000000000c7805 */ /* 0x000fe2000001ff00 */
[----:B------:R0:W5:Y:S02]  /*1610*/  @P1 LDG.E.128 R60, desc[UR6][R20.64] ;  /* 0x00000006143c1981 */ /* 0x000164000c1e1d00 */
[----:B------:R-:W-:-:S02]  /*1620*/  @P2 IMAD.WIDE.U32 R88, R84, 0x10, R88 ;  /* 0x0000001054582825 */ /* 0x000fc400078e0058 */
[----:B------:R1:W5:Y:S02]  /*1630*/  @P2 LDG.E.128 R56, desc[UR6][R86.64] ;  /* 0x0000000656382981 */ /* 0x000364000c1e1d00 */
[C---:B------:R-:W-:Y:S01]  /*1640*/  @P2 IMAD.WIDE.U32 R90, R84.reuse, 0x10, R90 ;  /* 0x00000010545a2825 */ /* 0x040fe200078e005a */
[----:B------:R-:W-:Y:S01]  /*1650*/  @P2 IADD3 R84, PT, PT, R84, 0x100, RZ ;  /* 0x0000010054542810 */ /* 0x000fe20007ffe0ff */
[----:B------:R1:W5:Y:S04]  /*1660*/  @P2 LDG.E.128 R36, desc[UR6][R88.64] ;  /* 0x0000000658242981 */ /* 0x000368000c1e1d00 */
[C---:B------:R-:W-:Y:S01]  /*1670*/  @P3 IMAD.WIDE.U32 R92, R84.reuse, 0x10, R92 ;  /* 0x00000010545c3825 */ /* 0x040fe200078e005c */
[----:B------:R1:W5:Y:S03]  /*1680*/  @P2 LDG.E.128 R52, desc[UR6][R90.64] ;  /* 0x000000065a342981 */ /* 0x000366000c1e1d00 */
[C---:B------:R-:W-:Y:S01]  /*1690*/  @P3 IMAD.WIDE.U32 R94, R84.reuse, 0x10, R94 ;  /* 0x00000010545e3825 */ /* 0x040fe200078e005e */
[----:B------:R1:W5:Y:S03]  /*16a0*/  @P3 LDG.E.128 R48, desc[UR6][R92.64] ;  /* 0x000000065c303981 */ /* 0x000366000c1e1d00 */
[----:B------:R-:W-:Y:S01]  /*16b0*/  @P3 IMAD.WIDE.U32 R96, R84, 0x10, R96 ;  /* 0x0000001054603825 */ /* 0x000fe200078e0060 */
[----:B------:R1:W5:Y:S04]  /*16c0*/  @P3 LDG.E.128 R40, desc[UR6][R94.64] ;  /* 0x000000065e283981 */ /* 0x000368000c1e1d00 */
[----:B------:R1:W5:Y:S01]  /*16d0*/  @P3 LDG.E.128 R44, desc[UR6][R96.64] ;  /* 0x00000006602c3981 */ /* 0x000362000c1e1d00 */
[----:B------:R-:W-:-:S02]  /*16e0*/  CS2R R22, SRZ ;  /* 0x0000000000167805 */ /* 0x000fc4000001ff00 */
[----:B0-----:R-:W-:Y:S02]  /*16f0*/  CS2R R20, SRZ ;  /* 0x0000000000147805 */ /* 0x001fe4000001ff00 */
        /* <DEDUP_REMOVED lines=28> */
[----:B------:R-:W-:-:S07]  /*18c0*/  CS2R R4, SRZ ;  /* 0x0000000000047805 */ /* 0x000fce000001ff00 */
.L_x_12360:
[----:B------:R-:W-:Y:S05]  /*18d0*/  BSYNC.RECONVERGENT B0 ;  /* 0x0000000000007941 */ /* 0x000fea0003800200 */
.L_x_12357:
        /* <DEDUP_REMOVED lines=14> */
[----:B------:R-:W-:Y:S01]  /*19c0*/  LOP3.LUT R110, R109, 0xff, RZ, 0xc0, !PT ;  /* 0x000000ff6d6e7812 */ /* 0x000fe200078ec0ff */
[----:B------:R-:W-:Y:S01]  /*19d0*/  IMAD.SHL.U32 R100, R149, 0x20, RZ ;  /* 0x0000002095647824 */ /* 0x000fe200078e00ff */
[----:B------:R-:W-:Y:S01]  /*19e0*/  SHF.R.U32.HI R109, RZ, 0x1, R109 ;  /* 0x00000001ff6d7819 */ /* 0x000fe2000001166d */
[----:B------:R-:W-:Y:S01]  /*19f0*/  IMAD.HI.U32 R102, R103, -0x326172a9, RZ ;  /* 0xcd9e8d5767667827 */ /* 0x000fe200078e00ff */
[----:B------:R-:W-:Y:S01]  /*1a00*/  VIADDMNMX R111, R110, -R111, RZ, !PT ;  /* 0x8000006f6e6f7246 */ /* 0x000fe200078001ff */
[----:B------:R-:W1:Y:S01]  /*1a10*/  LDCU UR12, c[0x0][0x408] ;  /* 0x00008100ff0c77ac */ /* 0x000e620008000800 */
[----:B------:R-:W-:Y:S01]  /*1a20*/  LOP3.LUT R113, R100, 0x3e0, RZ, 0xc0, !PT ;  /* 0x000003e064717812 */ /* 0x000fe200078ec0ff */
[----:B0-----:R-:W-:Y:S01]  /*1a30*/  IMAD R158, R134, UR5, R149 ;  /* 0x00000005869e7c24 */ /* 0x001fe2000f8e0295 */
[----:B------:R-:W-:Y:S01]  /*1a40*/  LOP3.LUT R136, R109, 0x7fffff80, RZ, 0xc0, !PT ;  /* 0x7fffff806d887812 */ /* 0x000fe200078ec0ff */
[----:B------:R-:W0:Y:S01]  /*1a50*/  LDCU UR15, c[0x0][0x388] ;  /* 0x00007100ff0f77ac */ /* 0x000e220008000800 */
[----:B------:R-:W-:Y:S01]  /*1a60*/  VIMNMX R111, PT, PT, R111, 0x20, PT ;  /* 0x000000206f6f7848 */ /* 0x000fe20003fe0100 */
[----:B------:R-:W-:Y:S01]  /*1a70*/  IMAD.HI.U32 R101, R158, -0x326172a9, RZ ;  /* 0xcd9e8d579e657827 */ /* 0x000fe200078e00ff */
[----:B------:R-:W-:Y:S01]  /*1a80*/  VIADDMNMX R113, R110, -R113, RZ, !PT ;  /* 0x800000716e717246 */ /* 0x000fe200078001ff */
[----:B------:R-:W2:Y:S01]  /*1a90*/  LDCU.U8 UR13, c[0x0][0x410] ;  /* 0x00008200ff0d77ac */ /* 0x000ea20008000000 */
[----:B------:R-:W-:Y:S01]  /*1aa0*/  LOP3.LUT R139, R0, 0x3, RZ, 0xc0, !PT ;  /* 0x00000003008b7812 */ /* 0x000fe200078ec0ff */
[----:B------:R-:W-:Y:S01]  /*1ab0*/  IMAD R105, R158, -0x326172a9, RZ ;  /* 0xcd9e8d579e697824 */ /* 0x000fe200078e02ff */
[----:B------:R-:W-:Y:S01]  /*1ac0*/  LOP3.LUT R101, R133, R101, R2, 0x96, !PT ;  /* 0x0000006585657212 */ /* 0x000fe200078e9602 */
[----:B------:R-:W-:Y:S01]  /*1ad0*/  IMAD R111, R111, 0x4, R136 ;  /* 0x000000046f6f7824 */ /* 0x000fe200078e0288 */
[----:B------:R-:W-:Y:S01]  /*1ae0*/  VIMNMX R113, PT, PT, R113, 0x20, PT ;  /* 0x0000002071717848 */ /* 0x000fe20003fe0100 */
[----:B------:R-:W3:Y:S01]  /*1af0*/  LDCU UR14, c[0x0][0x400] ;  /* 0x00008000ff0e77ac */ /* 0x000ee20008000800 */
[----:B------:R-:W-:Y:S01]  /*1b00*/  LOP3.LUT R102, R104, R105, R102, 0x96, !PT ;  /* 0x0000006968667212 */ /* 0x000fe200078e9666 */
[C---:B------:R-:W-:Y:S01]  /*1b10*/  IMAD.HI.U32 R106, R101.reuse, -0x2daee0ad, RZ ;  /* 0xd2511f53656a7827 */ /* 0x040fe200078e00ff */
[----:B------:R-:W-:Y:S01]  /*1b20*/  I2FP.F32.U32 R111, R111 ;  /* 0x0000006f006f7245 */ /* 0x000fe20000201000 */
[----:B------:R-:W4:Y:S02]  /*1b30*/  LDCU.64 UR8, c[0x0][0x398] ;  /* 0x00007300ff0877ac */ /* 0x000f240008000a00 */
[----:B------:R-:W-:Y:S01]  /*1b40*/  IMAD.HI.U32 R105, R102, -0x2daee0ad, RZ ;  /* 0xd2511f5366697827 */ /* 0x000fe200078e00ff */
[----:B------:R-:W-:Y:S01]  /*1b50*/  LOP3.LUT R106, R108, R107, R106, 0x96, !PT ;  /* 0x0000006b6c6a7212 */ /* 0x000fe200078e966a */
[----:B------:R0:W0:Y:S01]  /*1b60*/  MUFU.RCP R135, R111 ;  /* 0x0000006f00877308 */ /* 0x0000220000001000 */
[----:B------:R-:W0:Y:S01]  /*1b70*/  LDCU.64 UR10, c[0x0][0x3a0] ;  /* 0x00007400ff0a77ac */ /* 0x000e220008000a00 */
[----:B------:R-:W-:-:S02]  /*1b80*/  IMAD R108, R101, -0x2daee0ad, RZ ;  /* 0xd2511f53656c7824 */ /* 0x000fc400078e02ff */
[----:B------:R-:W-:Y:S01]  /*1b90*/  VIADD R107, R3, 0x76cf5d0a ;  /* 0x76cf5d0a036b7836 */ /* 0x000fe20000000000 */
[----:B------:R-:W-:Y:S01]  /*1ba0*/  UPLOP3.LUT UP1, UPT, UPT, UPT, UPT, 0x40, 0x4 ;  /* 0x000000000004789c */ /* 0x000fe20003f2e870 */
[----:B------:R-:W-:Y:S01]  /*1bb0*/  IMAD R104, R103, -0x326172a9, RZ ;  /* 0xcd9e8d5767687824 */ /* 0x000fe200078e02ff */
[----:B------:R-:W-:Y:S01]  /*1bc0*/  IADD3 R103, PT, PT, R2, 0x3c6ef372, RZ ;  /* 0x3c6ef37202677810 */ /* 0x000fe20007ffe0ff */
        /* <DEDUP_REMOVED lines=17> */
[----:B------:R-:W-:Y:S01]  /*1ce0*/  VIADD R105, R2, 0x78dde6e4 ;  /* 0x78dde6e402697836 */ /* 0x000fe20000000000 */
[----:B------:R-:W-:Y:S01]  /*1cf0*/  IADD3 R107, PT, PT, R3, -0x56f99767, RZ ;  /* 0xa9066899036b7810 */ /* 0x000fe20007ffe0ff */
[----:B------:R-:W-:Y:S02]  /*1d00*/  IMAD R108, R103, -0x2daee0ad, RZ ;  /* 0xd2511f53676c7824 */ /* 0x000fe400078e02ff */
[----:B------:R-:W-:Y:S01]  /*1d10*/  IMAD R136, R113, 0x4, R136 ;  /* 0x0000000471887824 */ /* 0x000fe200078e0288 */
        /* <DEDUP_REMOVED lines=9> */
[----:B------:R-:W-:Y:S01]  /*1db0*/  IMAD R107, R101, -0x2daee0ad, RZ ;  /* 0xd2511f53656b7824 */ /* 0x000fe200078e02ff */
[----:B------:R-:W-:Y:S01]  /*1dc0*/  IADD3 R101, PT, PT, R2, -0x4ab325aa, RZ ;  /* 0xb54cda5602657810 */ /* 0x000fe20007ffe0ff */
[----:B------:R-:W-:-:S04]  /*1dd0*/  IMAD.HI.U32 R104, R102, -0x2daee0ad, RZ ;  /* 0xd2511f5366687827 */ /* 0x000fc800078e00ff */
[----:B------:R-:W-:Y:S01]  /*1de0*/  IMAD.HI.U32 R100, R103, -0x326172a9, RZ ;  /* 0xcd9e8d5767647827 */ /* 0x000fe200078e00ff */
[----:B------:R-:W-:-:S03]  /*1df0*/  LOP3.LUT R104, R108, R107, R104, 0x96, !PT ;  /* 0x0000006b6c687212 */ /* 0x000fc600078e9668 */
        /* <DEDUP_REMOVED lines=24> */
[----:B------:R-:W-:Y:S02]  /*1f80*/  IMAD R140, R105, -0x326172a9, RZ ;  /* 0xcd9e8d57698c7824 */ /* 0x000fe400078e02ff */
[----:B------:R-:W-:Y:S01]  /*1f90*/  IMAD R147, R100, -0x2daee0ad, RZ ;  /* 0xd2511f5364937824 */ /* 0x000fe200078e02ff */
[----:B01234-:R-:W-:-:S07]  /*1fa0*/  LOP3.LUT R138, R102, R101, R138, 0x96, !PT ;  /* 0x00000065668a7212 */ /* 0x01ffce00078e968a */
.L_x_12767:
        /* <DEDUP_REMOVED lines=40> */
.L_x_12367:
        /* <DEDUP_REMOVED lines=13> */
.L_x_12369:
[----:B------:R-:W-:Y:S05]  /*2300*/  BSYNC.RECONVERGENT B2 ;  /* 0x0000000000027941 */ /* 0x000fea0003800200 */
.L_x_12368:
        /* <DEDUP_REMOVED lines=54> */
[----:B------:R-:W-:-:S04]  /*2670*/  MOV R140, R150 ;  /* 0x00000096008c7202 */ /* 0x000fc80000000f00 */
[----:B------:R-:W-:Y:S01]  /*2680*/  LOP3.LUT R137, R137, R148, R151, 0x96, !PT ;  /* 0x0000009489897212 */ /* 0x000fe200078e9697 */
[----:B------:R-:W-:-:S04]  /*2690*/  IMAD.WIDE.U32 R148, R149, -0x2daee0ad, RZ ;  /* 0xd2511f5395947825 */ /* 0x000fc800078e00ff */
[----:B------:R-:W-:Y:S01]  /*26a0*/  IMAD.MOV.U32 R0, RZ, RZ, R148 ;  /* 0x000000ffff007224 */ /* 0x000fe200078e0094 */
[----:B------:R-:W-:Y:S01]  /*26b0*/  LOP3.LUT R138, R139, R138, R149, 0x96, !PT ;  /* 0x0000008a8b8a7212 */ /* 0x000fe200078e9695 */
[----:B------:R-:W-:Y:S02]  /*26c0*/  HFMA2 R149, -RZ, RZ, 0, 0 ;  /* 0x00000000ff957431 */ /* 0x000fe400000001ff */
[----:B------:R-:W-:-:S07]  /*26d0*/  IMAD.MOV.U32 R148, RZ, RZ, R147 ;  /* 0x000000ffff947224 */ /* 0x000fce00078e0093 */
.L_x_12366:
[----:B------:R-:W-:Y:S05]  /*26e0*/  BSYNC.RECONVERGENT B1 ;  /* 0x0000000000017941 */ /* 0x000fea0003800200 */
.L_x_12365:
[----:B------:R-:W0:Y:S01]  /*26f0*/  LDC R147, c[0x0][0x404] ;  /* 0x00010100ff937b82 */ /* 0x000e220000000800 */
[----:B------:R-:W-:Y:S01]  /*2700*/  ISETP.NE.AND P3, PT, R149, 0x1, PT ;  /* 0x000000019500780c */ /* 0x000fe20003f65270 */
[----:B------:R-:W-:Y:S01]  /*2710*/  BSSY.RECONVERGENT B1, `(.L_x_12370) ;  /* 0x000005b000017945 */ /* 0x000fe20003800200 */
[----:B------:R-:W-:Y:S01]  /*2720*/  I2FP.F32.U32 R139, R148 ;  /* 0x00000094008b7245 */ /* 0x000fe20000201000 */
[----:B------:R-:W-:Y:S02]  /*2730*/  IMAD.MOV.U32 R148, RZ, RZ, 0x2f800000 ;  /* 0x2f800000ff947424 */ /* 0x000fe400078e00ff */
[----:B------:R-:W-:Y:S02]  /*2740*/  IMAD.MOV.U32 R151, RZ, RZ, 0x2 ;  /* 0x00000002ff977424 */ /* 0x000fe400078e00ff */
        /* <DEDUP_REMOVED lines=12> */
.L_x_12372:
        /* <DEDUP_REMOVED lines=13> */
.L_x_12374:
[----:B------:R-:W-:Y:S05]  /*28e0*/  BSYNC.RECONVERGENT B2 ;  /* 0x0000000000027941 */ /* 0x000fea0003800200 */
.L_x_12373:
[----:B------:R-:W-:Y:S01]  /*28f0*/  LOP3.LUT R152, R141, R139, R3, 0x96, !PT ;  /* 0x0000008b8d987212 */ /* 0x000fe200078e9603 */
[----:B------:R-:W-:Y:S01]  /*2900*/  IMAD.WIDE.U32 R150, R158, -0x326172a9, RZ ;  /* 0xcd9e8d579e967825 */ /* 0x000fe200078e00ff */
[----:B------:R-:W-:Y:S02]  /*2910*/  IADD3 R137, PT, PT, R2, -0x61c88647, RZ ;  /* 0x9e3779b902897810 */ /* 0x000fe40007ffe0ff */
[----:B------:R-:W-:Y:S01]  /*2920*/  IADD3 R149, PT, PT, R3, -0x126145ec, RZ ;  /* 0xed9eba1403957810 */ /* 0x000fe20007ffe0ff */
        /* <DEDUP_REMOVED lines=50> */
[----:B------:R-:W-:-:S04]  /*2c50*/  MOV R140, R152 ;  /* 0x00000098008c7202 */ /* 0x000fc80000000f00 */
[----:B------:R-:W-:Y:S01]  /*2c60*/  LOP3.LUT R137, R137, R150, R153, 0x96, !PT ;  /* 0x0000009689897212 */ /* 0x000fe200078e9699 */
[----:B------:R-:W-:-:S05]  /*2c70*/  IMAD.WIDE.U32 R150, R151, -0x2daee0ad, RZ ;  /* 0xd2511f5397967825 */ /* 0x000fca00078e00ff */
[----:B------:R-:W-:Y:S01]  /*2c80*/  LOP3.LUT R138, R139, R138, R151, 0x96, !PT ;  /* 0x0000008a8b8a7212 */ /* 0x000fe200078e9697 */
[----:B------:R-:W-:Y:S02]  /*2c90*/  HFMA2 R151, -RZ, RZ, 0, 0 ;  /* 0x00000000ff977431 */ /* 0x000fe400000001ff */
[----:B------:R-:W-:Y:S02]  /*2ca0*/  IMAD.MOV.U32 R139, RZ, RZ, R0 ;  /* 0x000000ffff8b7224 */ /* 0x000fe400078e0000 */
[----:B------:R-:W-:-:S07]  /*2cb0*/  IMAD.MOV.U32 R0, RZ, RZ, R150 ;  /* 0x000000ffff007224 */ /* 0x000fce00078e0096 */
.L_x_12371:
[----:B------:R-:W-:Y:S05]  /*2cc0*/  BSYNC.RECONVERGENT B1 ;  /* 0x0000000000017941 */ /* 0x000fea0003800200 */
.L_x_12370:
        /* <DEDUP_REMOVED lines=16> */
.L_x_12377:
        /* <DEDUP_REMOVED lines=13> */
.L_x_12379:
[----:B------:R-:W-:Y:S05]  /*2ea0*/  BSYNC.RECONVERGENT B2 ;  /* 0x0000000000027941 */ /* 0x000fea0003800200 */
.L_x_12378:
        /* <DEDUP_REMOVED lines=48> */
[----:B------:R-:W-:-:S04]  /*31b0*/  IMAD.WIDE.U32 R150, R137, -0x326172a9, RZ ;  /* 0xcd9e8d5789967825 */ /* 0x000fc800078e00ff */
[----:B------:R-:W-:Y:S02]  /*31c0*/  VIADD R137, R2, 0xf1bbcdc8 ;  /* 0xf1bbcdc802897836 */ /* 0x000fe40000000000 */
[----:B------:R-:W-:-:S03]  /*31d0*/  VIADD R139, R3, 0x96a522ad ;  /* 0x96a522ad038b7836 */ /* 0x000fc60000000000 */
[----:B------:R-:W-:Y:S01]  /*31e0*/  LOP3.LUT R151, R137, R152, R151, 0x96, !PT ;  /* 0x0000009889977212 */ /* 0x000fe200078e9697 */
[----:B------:R-:W-:Y:S01]  /*31f0*/  IMAD.WIDE.U32 R152, R149, -0x326172a9, RZ ;  /* 0xcd9e8d5795987825 */ /* 0x000fe200078e00ff */
[----:B------:R-:W-:-:S03]  /*3200*/  IADD3 R137, PT, PT, R2, -0x700cb87f, RZ ;  /* 0x8ff3478102897810 */ /* 0x000fc60007ffe0ff */
[----:B------:R-:W-:Y:S01]  /*3210*/  IMAD.MOV.U32 R140, RZ, RZ, R152 ;  /* 0x000000ffff8c7224 */ /* 0x000fe200078e0098 */
[----:B------:R-:W-:Y:S01]  /*3220*/  LOP3.LUT R137, R137, R150, R153, 0x96, !PT ;  /* 0x0000009689897212 */ /* 0x000fe200078e9699 */
[----:B------:R-:W-:-:S04]  /*3230*/  IMAD.WIDE.U32 R150, R151, -0x2daee0ad, RZ ;  /* 0xd2511f5397967825 */ /* 0x000fc800078e00ff */
[----:B------:R-:W-:Y:S01]  /*3240*/  IMAD.MOV.U32 R152, RZ, RZ, RZ ;  /* 0x000000ffff987224 */ /* 0x000fe200078e00ff */
[----:B------:R-:W-:Y:S02]  /*3250*/  LOP3.LUT R138, R139, R138, R151, 0x96, !PT ;  /* 0x0000008a8b8a7212 */ /* 0x000fe400078e9697 */
[----:B------:R-:W-:Y:S01]  /*3260*/  MOV R139, R0 ;  /* 0x00000000008b7202 */ /* 0x000fe20000000f00 */
[----:B------:R-:W-:-:S07]  /*3270*/  IMAD.MOV.U32 R0, RZ, RZ, R150 ;  /* 0x000000ffff007224 */ /* 0x000fce00078e0096 */
.L_x_12376:
[----:B------:R-:W-:Y:S05]  /*3280*/  BSYNC.RECONVERGENT B1 ;  /* 0x0000000000017941 */ /* 0x000fea0003800200 */
.L_x_12375:
[----:B------:R-:W-:Y:S01]  /*3290*/  ISETP.NE.AND P5, PT, R152, 0x1, PT ;  /* 0x000000019800780c */ /* 0x000fe20003fa5270 */
[----:B------:R-:W-:Y:S01]  /*32a0*/  BSSY.RECONVERGENT B1, `(.L_x_12380) ;  /* 0x000005a000017945 */ /* 0x000fe20003800200 */
[----:B------:R-:W-:Y:S01]  /*32b0*/  I2FP.F32.U32 R139, R139 ;  /* 0x0000008b008b7245 */ /* 0x000fe20000201000 */
[----:B------:R-:W-:-:S04]  /*32c0*/  IMAD.MOV.U32 R149, RZ, RZ, R140 ;  /* 0x000000ffff957224 */ /* 0x000fc800078e008c */
        /* <DEDUP_REMOVED lines=12> */
.L_x_12382:
        /* <DEDUP_REMOVED lines=13> */
.L_x_12384:
[----:B------:R-:W-:Y:S05]  /*3460*/  BSYNC.RECONVERGENT B2 ;  /* 0x0000000000027941 */ /* 0x000fea0003800200 */
.L_x_12383:
        /* <DEDUP_REMOVED lines=53> */
[----:B------:R-:W-:Y:S02]  /*37c0*/  VIADD R137, R2, 0x8ff34781 ;  /* 0x8ff3478102897836 */ /* 0x000fe40000000000 */
[----:B------:R-:W-:Y:S02]  /*37d0*/  IMAD.MOV.U32 R149, RZ, RZ, R0 ;  /* 0x000000ffff957224 */ /* 0x000fe400078e0000 */
[----:B------:R-:W-:Y:S01]  /*37e0*/  IMAD.MOV.U32 R140, RZ, RZ, R152 ;  /* 0x000000ffff8c7224 */ /* 0x000fe200078e0098 */
[----:B------:R-:W-:Y:S01]  /*37f0*/  LOP3.LUT R137, R137, R150, R153, 0x96, !PT ;  /* 0x0000009689897212 */ /* 0x000fe200078e9699 */
[----:B------:R-:W-:-:S05]  /*3800*/  IMAD.WIDE.U32 R150, R151, -0x2daee0ad, RZ ;  /* 0xd2511f5397967825 */ /* 0x000fca00078e00ff */
[----:B------:R-:W-:Y:S01]  /*3810*/  LOP3.LUT R138, R139, R138, R151, 0x96, !PT ;  /* 0x0000008a8b8a7212 */ /* 0x000fe200078e9697 */
[----:B------:R-:W-:Y:S01]  /*3820*/  IMAD.MOV.U32 R139, RZ, RZ, RZ ;  /* 0x000000ffff8b7224 */ /* 0x000fe200078e00ff */
[----:B------:R-:W-:-:S07]  /*3830*/  MOV R0, R150 ;  /* 0x0000009600007202 */ /* 0x000fce0000000f00 */
.L_x_12381:
[----:B------:R-:W-:Y:S05]  /*3840*/  BSYNC.RECONVERGENT B1 ;  /* 0x0000000000017941 */ /* 0x000fea0003800200 */
.L_x_12380:
        /* <DEDUP_REMOVED lines=17> */
.L_x_12364:
        /* <DEDUP_REMOVED lines=16> */
.L_x_12388:
        /* <DEDUP_REMOVED lines=13> */
.L_x_12390:
[----:B------:R-:W-:Y:S05]  /*3b30*/  BSYNC.RECONVERGENT B2 ;  /* 0x0000000000027941 */ /* 0x000fea0003800200 */
.L_x_12389:
        /* <DEDUP_REMOVED lines=52> */
[----:B------:R-:W-:Y:S02]  /*3e80*/  IMAD.MOV.U32 R145, RZ, RZ, R147 ;  /* 0x000000ffff917224 */ /* 0x000fe400078e0093 */
        /* <DEDUP_REMOVED lines=8> */
.L_x_12387:
[----:B------:R-:W-:Y:S05]  /*3f10*/  BSYNC.RECONVERGENT B1 ;  /* 0x0000000000017941 */ /* 0x000fea0003800200 */
.L_x_12386:
[----:B------:R-:W0:Y:S01]  /*3f20*/  LDC R143, c[0x0][0x404] ;  /* 0x00010100ff8f7b82 */ /* 0x000e220000000800 */
[----:B------:R-:W-:Y:S01]  /*3f30*/  ISETP.NE.AND P3, PT, R148, 0x1, PT ;  /* 0x000000019400780c */ /* 0x000fe20003f65270 */
[----:B------:R-:W-:Y:S01]  /*3f40*/  BSSY.RECONVERGENT B1, `(.L_x_12391) ;  /* 0x000005d000017945 */ /* 0x000fe20003800200 */
[----:B------:R-:W-:Y:S01]  /*3f50*/  I2FP.F32.U32 R146, R145 ;  /* 0x0000009100927245 */ /* 0x000fe20000201000 */
[----:B------:R-:W-:Y:S01]  /*3f60*/  IMAD.MOV.U32 R145, RZ, RZ, 0x2f800000 ;  /* 0x2f800000ff917424 */ /* 0x000fe200078e00ff */
[----:B------:R-:W-:Y:S01]  /*3f70*/  MOV R139, R140 ;  /* 0x0000008c008b7202 */ /* 0x000fe20000000f00 */
[----:B------:R-:W-:Y:S02]  /*3f80*/  IMAD.MOV.U32 R147, RZ, RZ, 0x2 ;  /* 0x00000002ff937424 */ /* 0x000fe400078e00ff */
[----:B------:R-:W1:Y:S01]  /*3f90*/  LDC R144, c[0x0][0x408] ;  /* 0x00010200ff907b82 */ /* 0x000e620000000800 */
[----:B------:R-:W-:-:S05]  /*3fa0*/  FFMA.FTZ R146, R146, R145, 1.1641532182693481445e-10 ;  /* 0x2f00000092927423 */ /* 0x000fca0000010091 */
[----:B0-----:R-:W-:Y:S01]  /*3fb0*/  FSETP.LE.FTZ.AND P2, PT, R146, R143, PT ;  /* 0x0000008f9200720b */ /* 0x001fe20003f53000 */
[----:B-1---5:R-:W-:Y:S01]  /*3fc0*/  FMUL.FTZ R128, R128, R144 ;  /* 0x0000009080807220 */ /* 0x022fe20000410000 */
        /* <DEDUP_REMOVED lines=9> */
.L_x_12393:
        /* <DEDUP_REMOVED lines=13> */
.L_x_12395:
[----:B------:R-:W-:Y:S05]  /*4130*/  BSYNC.RECONVERGENT B2 ;  /* 0x0000000000027941 */ /* 0x000fea0003800200 */
.L_x_12394:
        /* <DEDUP_REMOVED lines=61> */
.L_x_12392:
[----:B------:R-:W-:Y:S05]  /*4510*/  BSYNC.RECONVERGENT B1 ;  /* 0x0000000000017941 */ /* 0x000fea0003800200 */
.L_x_12391:
        /* <DEDUP_REMOVED lines=15> */
.L_x_12398:
        /* <DEDUP_REMOVED lines=13> */
.L_x_12400:
[----:B------:R-:W-:Y:S05]  /*46e0*/  BSYNC.RECONVERGENT B2 ;  /* 0x0000000000027941 */ /* 0x000fea0003800200 */
.L_x_12399:
        /* <DEDUP_REMOVED lines=56> */
[----:B------:R-:W-:-:S05]  /*4a70*/  IMAD.WIDE.U32 R148, R149, -0x2daee0ad, RZ ;  /* 0xd2511f5395947825 */ /* 0x000fca00078e00ff */
[----:B------:R-:W-:Y:S01]  /*4a80*/  LOP3.LUT R138, R139, R138, R149, 0x96, !PT ;  /* 0x0000008a8b8a7212 */ /* 0x000fe200078e9695 */
[----:B------:R-:W-:Y:S01]  /*4a90*/  IMAD.MOV.U32 R149, RZ, RZ, RZ ;  /* 0x000000ffff957224 */ /* 0x000fe200078e00ff */
[----:B------:R-:W-:Y:S01]  /*4aa0*/  MOV R139, R0 ;  /* 0x00000000008b7202 */ /* 0x000fe20000000f00 */
[----:B------:R-:W-:-:S07]  /*4ab0*/  IMAD.MOV.U32 R0, RZ, RZ, R148 ;  /* 0x000000ffff007224 */ /* 0x000fce00078e0094 */
.L_x_12397:
[----:B------:R-:W-:Y:S05]  /*4ac0*/  BSYNC.RECONVERGENT B1 ;  /* 0x0000000000017941 */ /* 0x000fea0003800200 */
.L_x_12396:
        /* <DEDUP_REMOVED lines=17> */
.L_x_12403:
        /* <DEDUP_REMOVED lines=13> */
.L_x_12405:
[----:B------:R-:W-:Y:S05]  /*4cb0*/  BSYNC.RECONVERGENT B2 ;  /* 0x0000000000027941 */ /* 0x000fea0003800200 */
.L_x_12404:
        /* <DEDUP_REMOVED lines=55> */
[----:B------:R-:W-:Y:S01]  /*5030*/  IMAD.MOV.U32 R147, RZ, RZ, RZ ;  /* 0x000000ffff937224 */ /* 0x000fe200078e00ff */
[----:B------:R-:W-:Y:S01]  /*5040*/  LOP3.LUT R137, R137, R148, R151, 0x96, !PT ;  /* 0x0000009489897212 */ /* 0x000fe200078e9697 */
[----:B------:R-:W-:-:S05]  /*5050*/  IMAD.WIDE.U32 R148, R149, -0x2daee0ad, RZ ;  /* 0xd2511f5395947825 */ /* 0x000fca00078e00ff */
[----:B------:R-:W-:Y:S01]  /*5060*/  LOP3.LUT R138, R139, R138, R149, 0x96, !PT ;  /* 0x0000008a8b8a7212 */ /* 0x000fe200078e9695 */
[----:B------:R-:W-:Y:S01]  /*5070*/  IMAD.MOV.U32 R139, RZ, RZ, R0 ;  /* 0x000000ffff8b7224 */ /* 0x000fe200078e0000 */
[----:B------:R-:W-:-:S07]  /*5080*/  MOV R0, R148 ;  /* 0x0000009400007202 */ /* 0x000fce0000000f00 */
.L_x_12402:
[----:B------:R-:W-:Y:S05]  /*5090*/  BSYNC.RECONVERGENT B1 ;  /* 0x0000000000017941 */ /* 0x000fea0003800200 */
.L_x_12401:
        /* <DEDUP_REMOVED lines=15> */
.L_x_12408:
        /* <DEDUP_REMOVED lines=13> */
.L_x_12410:
[----:B------:R-:W-:Y:S05]  /*5260*/  BSYNC.RECONVERGENT B2 ;  /* 0x0000000000027941 */ /* 0x000fea0003800200 */
.L_x_12409:
[----:B------:R-:W-:Y:S01]  /*5270*/  LOP3.LUT R152, R141, R139, R3, 0x96, !PT ;  /* 0x0000008b8d987212 */ /* 0x000fe200078e9603 */
[----:B------:R-:W-:Y:S01]  /*5280*/  IMAD.WIDE.U32 R150, R158, -0x326172a9, RZ ;  /* 0xcd9e8d579e967825 */ /* 0x000fe200078e00ff */
[----:B------:R-:W-:-:S03]  /*5290*/  IADD3 R137, PT, PT, R2, -0x61c88647, RZ ;  /* 0x9e3779b902897810 */ /* 0x000fc60007ffe0ff */
[----:B------:R-:W-:Y:S01]  /*52a0*/  HFMA2 R149, -RZ, RZ, 0, 0 ;  /* 0x00000000ff957431 */ /* 0x000fe200000001ff */
        /* <DEDUP_REMOVED lines=55> */
[----:B------:R-:W-:Y:S02]  /*5620*/  IMAD.MOV.U32 R139, RZ, RZ, R0 ;  /* 0x000000ffff8b7224 */ /* 0x000fe400078e0000 */
[----:B------:R-:W-:-:S07]  /*5630*/  IMAD.MOV.U32 R0, RZ, RZ, R150 ;  /* 0x000000ffff007224 */ /* 0x000fce00078e0096 */
.L_x_12407:
[----:B------:R-:W-:Y:S05]  /*5640*/  BSYNC.RECONVERGENT B1 ;  /* 0x0000000000017941 */ /* 0x000fea0003800200 */
.L_x_12406:
        /* <DEDUP_REMOVED lines=17> */
.L_x_12413:
        /* <DEDUP_REMOVED lines=13> */
.L_x_12415:
[----:B------:R-:W-:Y:S05]  /*5830*/  BSYNC.RECONVERGENT B2 ;  /* 0x0000000000027941 */ /* 0x000fea0003800200 */
.L_x_12414:
        /* <DEDUP_REMOVED lines=61> */
.L_x_12412:
[----:B------:R-:W-:Y:S05]  /*5c10*/  BSYNC.RECONVERGENT B1 ;  /* 0x0000000000017941 */ /* 0x000fea0003800200 */
.L_x_12411:
        /* <DEDUP_REMOVED lines=15> */
.L_x_12418:
        /* <DEDUP_REMOVED lines=13> */
.L_x_12420:
[----:B------:R-:W-:Y:S05]  /*5de0*/  BSYNC.RECONVERGENT B2 ;  /* 0x0000000000027941 */ /* 0x000fea0003800200 */
.L_x_12419:
        /* <DEDUP_REMOVED lines=55> */
[----:B------:R-:W-:-:S03]  /*6160*/  IMAD.MOV.U32 R140, RZ, RZ, R154 ;  /* 0x000000ffff8c7224 */ /* 0x000fc600078e009a */
[----:B------:R-:W-:Y:S01]  /*6170*/  LOP3.LUT R137, R137, R152, R155, 0x96, !PT ;  /* 0x0000009889897212 */ /* 0x000fe200078e969b */
[----:B------:R-:W-:-:S05]  /*6180*/  IMAD.WIDE.U32 R152, R153, -0x2daee0ad, RZ ;  /* 0xd2511f5399987825 */ /* 0x000fca00078e00ff */
[----:B------:R-:W-:Y:S01]  /*6190*/  LOP3.LUT R138, R139, R138, R153, 0x96, !PT ;  /* 0x0000008a8b8a7212 */ /* 0x000fe200078e9699 */
[----:B------:R-:W-:Y:S01]  /*61a0*/  IMAD.MOV.U32 R139, RZ, RZ, R0 ;  /* 0x000000ffff8b7224 */ /* 0x000fe200078e0000 */
[----:B------:R-:W-:-:S07]  /*61b0*/  MOV R0, R152 ;  /* 0x0000009800007202 */ /* 0x000fce0000000f00 */
.L_x_12417:
[----:B------:R-:W-:Y:S05]  /*61c0*/  BSYNC.RECONVERGENT B1 ;  /* 0x0000000000017941 */ /* 0x000fea0003800200 */
.L_x_12416:
        /* <DEDUP_REMOVED lines=17> */
.L_x_12423:
        /* <DEDUP_REMOVED lines=15> */
.L_x_12425:
[----:B------:R-:W-:Y:S05]  /*63d0*/  BSYNC.RECONVERGENT B2 ;  /* 0x0000000000027941 */ /* 0x000fea0003800200 */
.L_x_12424:
        /* <DEDUP_REMOVED lines=50> */
[----:B------:R-:W-:Y:S01]  /*6700*/  HFMA2 R139, -RZ, RZ, 0, 0 ;  /* 0x00000000ff8b7431 */ /* 0x000fe200000001ff */
[----:B------:R-:W-:Y:S01]  /*6710*/  LOP3.LUT R131, R131, R154, R153, 0x96, !PT ;  /* 0x0000009a83837212 */ /* 0x000fe200078e9699 */
[----:B------:R-:W-:-:S04]  /*6720*/  IMAD.WIDE.U32 R154, R137, -0x326172a9, RZ ;  /* 0xcd9e8d57899a7825 */ /* 0x000fc800078e00ff */
[----:B------:R-:W-:Y:S01]  /*6730*/  VIADD R137, R2, 0x8ff34781 ;  /* 0x8ff3478102897836 */ /* 0x000fe20000000000 */
[----:B------:R-:W-:-:S04]  /*6740*/  MOV R140, R154 ;  /* 0x0000009a008c7202 */ /* 0x000fc80000000f00 */
[----:B------:R-:W-:Y:S01]  /*6750*/  LOP3.LUT R137, R137, R152, R155, 0x96, !PT ;  /* 0x0000009889897212 */ /* 0x000fe200078e969b */
[----:B------:R-:W-:-:S04]  /*6760*/  IMAD.WIDE.U32 R152, R131, -0x2daee0ad, RZ ;  /* 0xd2511f5383987825 */ /* 0x000fc800078e00ff */
[----:B------:R-:W-:-:S05]  /*6770*/  VIADD R131, R3, 0x96a522ad ;  /* 0x96a522ad03837836 */ /* 0x000fca0000000000 */
[----:B------:R-:W-:Y:S01]  /*6780*/  LOP3.LUT R138, R131, R138, R153, 0x96, !PT ;  /* 0x0000008a838a7212 */ /* 0x000fe200078e9699 */
[----:B------:R-:W-:Y:S02]  /*6790*/  IMAD.MOV.U32 R131, RZ, RZ, R0 ;  /* 0x000000ffff837224 */ /* 0x000fe400078e0000 */
[----:B------:R-:W-:-:S07]  /*67a0*/  IMAD.MOV.U32 R0, RZ, RZ, R152 ;  /* 0x000000ffff007224 */ /* 0x000fce00078e0098 */
.L_x_12422:
[----:B------:R-:W-:Y:S05]  /*67b0*/  BSYNC.RECONVERGENT B1 ;  /* 0x0000000000017941 */ /* 0x000fea0003800200 */
.L_x_12421:
[-C--:B------:R-:W-:Y:S01]  /*67c0*/  FMUL.FTZ R147, R104, R144.reuse ;  /* 0x0000009068937220 */ /* 0x080fe20000410000 */
[-C--:B------:R-:W-:Y:S01]  /*67d0*/  FSETP.GTU.FTZ.AND P6, PT, R146, R143.reuse, PT ;  /* 0x0000008f9200720b */ /* 0x080fe20003fdc000 */
[-C--:B------:R-:W-:Y:S01]  /*67e0*/  FMUL.FTZ R146, R105, R144.reuse ;  /* 0x0000009069927220 */ /* 0x080fe20000410000 */
[----:B------:R-:W-:Y:S02]  /*67f0*/  FSEL R130, R130, RZ, P4 ;  /* 0x000000ff82827208 */ /* 0x000fe40002000000 */
[----:B------:R-:W-:Y:S02]  /*6800*/  FSEL R147, R147, RZ, !P6 ;  /* 0x000000ff93937208 */ /* 0x000fe40007000000 */
[----:B------:R-:W-:Y:S02]  /*6810*/  SEL R149, RZ, 0x1, P6 ;  /* 0x00000001ff957807 */ /* 0x000fe40003000000 */
[----:B------:R-:W-:Y:S02]  /*6820*/  FSETP.GTU.FTZ.AND P6, PT, R148, R143, PT ;  /* 0x0000008f9400720b */ /* 0x000fe40003fdc000 */
[----:B------:R-:W-:Y:S01]  /*6830*/  I2FP.F32.U32 R148, R131 ;  /* 0x0000008300947245 */ /* 0x000fe20000201000 */
[-C--:B------:R-:W-:Y:S01]  /*6840*/  FMUL.FTZ R131, R107, R144.reuse ;  /* 0x000000906b837220 */ /* 0x080fe20000410000 */
[----:B------:R-:W-:Y:S01]  /*6850*/  FSEL R146, R146, RZ, !P6 ;  /* 0x000000ff92927208 */ /* 0x000fe20007000000 */
[----:B------:R-:W-:Y:S01]  /*6860*/  FMUL.FTZ R144, R106, R144 ;  /* 0x000000906a907220 */ /* 0x000fe20000410000 */
[----:B------:R-:W-:Y:S01]  /*6870*/  SEL R151, RZ, 0x1, P6 ;  /* 0x00000001ff977807 */ /* 0x000fe20003000000 */
[----:B------:R-:W-:Y:S01]  /*6880*/  FFMA.FTZ R148, R148, R145, 1.1641532182693481445e-10 ;  /* 0x2f00000094947423 */ /* 0x000fe20000010091 */
[----:B------:R-:W-:-:S02]  /*6890*/  FSEL R128, R128, RZ, P2 ;  /* 0x000000ff80807208 */ /* 0x000fc40001000000 */
[----:B------:R-:W-:Y:S02]  /*68a0*/  FSEL R129, R129, RZ, P3 ;  /* 0x000000ff81817208 */ /* 0x000fe40001800000 */
[-C--:B------:R-:W-:Y:S01]  /*68b0*/  FSETP.GTU.FTZ.AND P6, PT, R148, R143.reuse, PT ;  /* 0x0000008f9400720b */ /* 0x080fe20003fdc000 */
[----:B------:R-:W-:Y:S02]  /*68c0*/  FADD.FTZ R128, R128, R147 ;  /* 0x0000009380807221 */ /* 0x000fe40000010000 */
[----:B------:R-:W-:Y:S01]  /*68d0*/  FADD.FTZ R129, R129, R146 ;  /* 0x0000009281817221 */ /* 0x000fe20000010000 */
[----:B------:R-:W-:Y:S01]  /*68e0*/  FSEL R145, R131, RZ, !P6 ;  /* 0x000000ff83917208 */ /* 0x000fe20007000000 */
[----:B------:R-:W-:Y:S01]  /*68f0*/  @P1 FADD.FTZ R128, R100, R128 ;  /* 0x0000008064801221 */ /* 0x000fe20000010000 */
[----:B------:R-:W-:Y:S01]  /*6900*/  SEL R148, RZ, 0x1, P6 ;  /* 0x00000001ff947807 */ /* 0x000fe20003000000 */
[----:B------:R-:W-:Y:S01]  /*6910*/  @P1 FADD.FTZ R129, R101, R129 ;  /* 0x0000008165811221 */ /* 0x000fe20000010000 */
[----:B------:R-:W-:-:S02]  /*6920*/  FSETP.GTU.FTZ.AND P6, PT, R150, R143, PT ;  /* 0x0000008f9600720b */ /* 0x000fc40003fdc000 */
[----:B------:R-:W-:Y:S02]  /*6930*/  PRMT R143, R149, 0x7610, R143 ;  /* 0x00007610958f7816 */ /* 0x000fe4000000008f */
[----:B------:R-:W-:Y:S02]  /*6940*/  FSEL R131, R144, RZ, !P6 ;  /* 0x000000ff90837208 */ /* 0x000fe40007000000 */
[----:B------:R-:W-:Y:S02]  /*6950*/  FSEL R144, R159, RZ, P5 ;  /* 0x000000ff9f907208 */ /* 0x000fe40002800000 */
[----:B------:R-:W-:Y:S01]  /*6960*/  PRMT R146, R148, 0x7610, R146 ;  /* 0x0000761094927816 */ /* 0x000fe20000000092 */
[----:B------:R-:W-:Y:S02]  /*6970*/  FADD.FTZ R130, R130, R131 ;  /* 0x0000008382827221 */ /* 0x000fe40000010000 */
[----:B------:R-:W-:Y:S01]  /*6980*/  FADD.FTZ R131, R145, R144 ;  /* 0x0000009091837221 */ /* 0x000fe20000010000 */
[----:B------:R-:W-:Y:S01]  /*6990*/  SEL R145, RZ, 0x1, P6 ;  /* 0x00000001ff917807 */ /* 0x000fe20003000000 */
[----:B------:R-:W-:Y:S01]  /*69a0*/  @P1 FADD.FTZ R130, R102, R130 ;  /* 0x0000008266821221 */ /* 0x000fe20000010000 */
[----:B------:R-:W-:Y:S01]  /*69b0*/  PRMT R144, R151, 0x7610, R144 ;  /* 0x0000761097907816 */ /* 0x000fe20000000090 */
[----:B------:R-:W-:-:S07]  /*69c0*/  @P1 FADD.FTZ R131, R103, R131 ;  /* 0x0000008367831221 */ /* 0x000fce0000010000 */
.L_x_12385:
        /* <DEDUP_REMOVED lines=24> */
.L_x_12426:
[----:B01----:R-:W-:Y:S01]  /*6b50*/  MOV R147, R0 ;  /* 0x0000000000937202 */ /* 0x003fe20000000f00 */
[----:B------:R-:W-:-:S07]  /*6b60*/  VIADD R0, R142, 0x100 ;  /* 0x000001008e007836 */ /* 0x000fce0000000000 */
.L_x_12363:
[----:B------:R-:W-:Y:S05]  /*6b70*/  BSYNC.RECONVERGENT B0 ;  /* 0x0000000000007941 */ /* 0x000fea0003800200 */
.L_x_12362:
        /* <DEDUP_REMOVED lines=34> */
.L_x_12432:
        /* <DEDUP_REMOVED lines=13> */
.L_x_12434:
[----:B------:R-:W-:Y:S05]  /*6e70*/  BSYNC.RECONVERGENT B2 ;  /* 0x0000000000027941 */ /* 0x000fea0003800200 */
.L_x_12433:
        /* <DEDUP_REMOVED lines=58> */
[----:B------:R-:W-:Y:S01]  /*7220*/  IMAD.MOV.U32 R149, RZ, RZ, RZ ;  /* 0x000000ffff957224 */ /* 0x000fe200078e00ff */
[----:B------:R-:W-:-:S07]  /*7230*/  LOP3.LUT R137, R137, R144, R151, 0x96, !PT ;  /* 0x0000009089897212 */ /* 0x000fce00078e9697 */
.L_x_12431:
[----:B------:R-:W-:Y:S05]  /*7240*/  BSYNC.RECONVERGENT B1 ;  /* 0x0000000000017941 */ /* 0x000fea0003800200 */
.L_x_12430:
[----:B------:R-:W0:Y:S01]  /*7250*/  LDC R143, c[0x0][0x404] ;  /* 0x00010100ff8f7b82 */ /* 0x000e220000000800 */
[----:B------:R-:W-:Y:S01]  /*7260*/  ISETP.NE.AND P3, PT, R149, 0x1, PT ;  /* 0x000000019500780c */ /* 0x000fe20003f65270 */
[----:B------:R-:W-:Y:S01]  /*7270*/  BSSY.RECONVERGENT B1, `(.L_x_12435) ;  /* 0x000005d000017945 */ /* 0x000fe20003800200 */
[----:B------:R-:W-:Y:S01]  /*7280*/  I2FP.F32.U32 R146, R145 ;  /* 0x0000009100927245 */ /* 0x000fe20000201000 */
[----:B------:R-:W-:Y:S02]  /*7290*/  HFMA2 R145, -RZ, RZ, 0.1171875, 0 ;  /* 0x2f800000ff917431 */ /* 0x000fe400000001ff */
[----:B------:R-:W-:Y:S02]  /*72a0*/  IMAD.MOV.U32 R147, RZ, RZ, 0x2 ;  /* 0x00000002ff937424 */ /* 0x000fe400078e00ff */
[----:B------:R-:W-:Y:S01]  /*72b0*/  IMAD.MOV.U32 R139, RZ, RZ, R140 ;  /* 0x000000ffff8b7224 */ /* 0x000fe200078e008c */
        /* <DEDUP_REMOVED lines=13> */
.L_x_12437:
        /* <DEDUP_REMOVED lines=13> */
.L_x_12439:
[----:B------:R-:W-:Y:S05]  /*7460*/  BSYNC.RECONVERGENT B2 ;  /* 0x0000000000027941 */ /* 0x000fea0003800200 */
.L_x_12438:
        /* <DEDUP_REMOVED lines=61> */
.L_x_12436:
[----:B------:R-:W-:Y:S05]  /*7840*/  BSYNC.RECONVERGENT B1 ;  /* 0x0000000000017941 */ /* 0x000fea0003800200 */
.L_x_12435:
        /* <DEDUP_REMOVED lines=15> */
.L_x_12442:
        /* <DEDUP_REMOVED lines=13> */
.L_x_12444:
[----:B------:R-:W-:Y:S05]  /*7a10*/  BSYNC.RECONVERGENT B2 ;  /* 0x0000000000027941 */ /* 0x000fea0003800200 */
.L_x_12443:
        /* <DEDUP_REMOVED lines=61> */
.L_x_12441:
[----:B------:R-:W-:Y:S05]  /*7df0*/  BSYNC.RECONVERGENT B1 ;  /* 0x0000000000017941 */ /* 0x000fea0003800200 */
.L_x_12440:
        /* <DEDUP_REMOVED lines=17> */
.L_x_12447:
        /* <DEDUP_REMOVED lines=13> */
.L_x_12449:
[----:B------:R-:W-:Y:S05]  /*7fe0*/  BSYNC.RECONVERGENT B2 ;  /* 0x0000000000027941 */ /* 0x000fea0003800200 */
.L_x_12448:
        /* <DEDUP_REMOVED lines=53> */
[----:B------:R-:W-:Y:S02]  /*8340*/  HFMA2 R147, -RZ, RZ, 0, 0 ;  /* 0x00000000ff937431 */ /* 0x000fe400000001ff */
[----:B------:R-:W-:Y:S01]  /*8350*/  VIADD R137, R2, 0x8ff34781 ;  /* 0x8ff3478102897836 */ /* 0x000fe20000000000 */
[----:B------:R-:W-:-:S04]  /*8360*/  MOV R140, R152 ;  /* 0x00000098008c7202 */ /* 0x000fc80000000f00 */
[----:B------:R-:W-:Y:S01]  /*8370*/  LOP3.LUT R137, R137, R150, R153, 0x96, !PT ;  /* 0x0000009689897212 */ /* 0x000fe200078e9699 */
[----:B------:R-:W-:-:S05]  /*8380*/  IMAD.WIDE.U32 R150, R151, -0x2daee0ad, RZ ;  /* 0xd2511f5397967825 */ /* 0x000fca00078e00ff */
[----:B------:R-:W-:Y:S01]  /*8390*/  LOP3.LUT R138, R139, R138, R151, 0x96, !PT ;  /* 0x0000008a8b8a7212 */ /* 0x000fe200078e9697 */
[----:B------:R-:W-:Y:S02]  /*83a0*/  IMAD.MOV.U32 R139, RZ, RZ, R148 ;  /* 0x000000ffff8b7224 */ /* 0x000fe400078e0094 */
[----:B------:R-:W-:-:S07]  /*83b0*/  IMAD.MOV.U32 R148, RZ, RZ, R150 ;  /* 0x000000ffff947224 */ /* 0x000fce00078e0096 */
.L_x_12446:
[----:B------:R-:W-:Y:S05]  /*83c0*/  BSYNC.RECONVERGENT B1 ;  /* 0x0000000000017941 */ /* 0x000fea0003800200 */
.L_x_12445:
        /* <DEDUP_REMOVED lines=15> */
.L_x_12452:
        /* <DEDUP_REMOVED lines=13> */
.L_x_12454:
[----:B------:R-:W-:Y:S05]  /*8590*/  BSYNC.RECONVERGENT B2 ;  /* 0x0000000000027941 */ /* 0x000fea0003800200 */
.L_x_12453:
        /* <DEDUP_REMOVED lines=58> */
[----:B------:R-:W-:Y:S02]  /*8940*/  LOP3.LUT R138, R139, R138, R153, 0x96, !PT ;  /* 0x0000008a8b8a7212 */ /* 0x000fe400078e9699 */
[----:B------:R-:W-:Y:S01]  /*8950*/  MOV R139, R148 ;  /* 0x00000094008b7202 */ /* 0x000fe20000000f00 */
[----:B------:R-:W-:-:S07]  /*8960*/  IMAD.MOV.U32 R148, RZ, RZ, R152 ;  /* 0x000000ffff947224 */ /* 0x000fce00078e0098 */
.L_x_12451:
[----:B------:R-:W-:Y:S05]  /*8970*/  BSYNC.RECONVERGENT B1 ;  /* 0x0000000000017941 */ /* 0x000fea0003800200 */
.L_x_12450:
        /* <DEDUP_REMOVED lines=17> */
.L_x_12457:
        /* <DEDUP_REMOVED lines=13> */
.L_x_12459:
[----:B------:R-:W-:Y:S05]  /*8b60*/  BSYNC.RECONVERGENT B2 ;  /* 0x0000000000027941 */ /* 0x000fea0003800200 */
.L_x_12458:
        /* <DEDUP_REMOVED lines=61> */
.L_x_12456:
[----:B------:R-:W-:Y:S05]  /*8f40*/  BSYNC.RECONVERGENT B1 ;  /* 0x0000000000017941 */ /* 0x000fea0003800200 */
.L_x_12455:
        /* <DEDUP_REMOVED lines=15> */
.L_x_12462:
        /* <DEDUP_REMOVED lines=13> */
.L_x_12464:
[----:B------:R-:W-:Y:S05]  /*9110*/  BSYNC.RECONVERGENT B2 ;  /* 0x0000000000027941 */ /* 0x000fea0003800200 */
.L_x_12463:
        /* <DEDUP_REMOVED lines=61> */
.L_x_12461:
[----:B------:R-:W-:Y:S05]  /*94f0*/  BSYNC.RECONVERGENT B1 ;  /* 0x0000000000017941 */ /* 0x000fea0003800200 */
.L_x_12460:
        /* <DEDUP_REMOVED lines=17> */
.L_x_12467:
        /* <DEDUP_REMOVED lines=15> */
.L_x_12469:
[----:B------:R-:W-:Y:S05]  /*9700*/  BSYNC.RECONVERGENT B2 ;  /* 0x0000000000027941 */ /* 0x000fea0003800200 */
.L_x_12468:
        /* <DEDUP_REMOVED lines=50> */
[----:B------:R-:W-:-:S03]  /*9a30*/  IMAD.MOV.U32 R139, RZ, RZ, RZ ;  /* 0x000000ffff8b7224 */ /* 0x000fc600078e00ff */
        /* <DEDUP_REMOVED lines=10> */
.L_x_12466:
[----:B------:R-:W-:Y:S05]  /*9ae0*/  BSYNC.RECONVERGENT B1 ;  /* 0x0000000000017941 */ /* 0x000fea0003800200 */
.L_x_12465:
[-C--:B------:R-:W-:Y:S01]  /*9af0*/  FMUL.FTZ R149, R104, R144.reuse ;  /* 0x0000009068957220 */ /* 0x080fe20000410000 */
[-C--:B------:R-:W-:Y:S01]  /*9b00*/  FSETP.GTU.FTZ.AND P6, PT, R146, R143.reuse, PT ;  /* 0x0000008f9200720b */ /* 0x080fe20003fdc000 */
[-C--:B------:R-:W-:Y:S01]  /*9b10*/  FMUL.FTZ R146, R105, R144.reuse ;  /* 0x0000009069927220 */ /* 0x080fe20000410000 */
[-C--:B------:R-:W-:Y:S01]  /*9b20*/  FMUL.FTZ R147, R106, R144.reuse ;  /* 0x000000906a937220 */ /* 0x080fe20000410000 */
[----:B------:R-:W-:Y:S02]  /*9b30*/  FSEL R108, R108, RZ, P2 ;  /* 0x000000ff6c6c7208 */ /* 0x000fe40001000000 */
[----:B------:R-:W-:Y:S02]  /*9b40*/  FSEL R149, R149, RZ, !P6 ;  /* 0x000000ff95957208 */ /* 0x000fe40007000000 */
        /* <DEDUP_REMOVED lines=9> */
[----:B------:R-:W-:-:S02]  /*9be0*/  FSETP.GTU.FTZ.AND P6, PT, R152, R143, PT ;  /* 0x0000008f9800720b */ /* 0x000fc40003fdc000 */
[----:B------:R-:W-:Y:S02]  /*9bf0*/  FSEL R109, R109, RZ, P3 ;  /* 0x000000ff6d6d7208 */ /* 0x000fe40001800000 */
[----:B------:R-:W-:Y:S02]  /*9c00*/  FSEL R147, R147, RZ, !P6 ;  /* 0x000000ff93937208 */ /* 0x000fe40007000000 */
[----:B------:R-:W-:Y:S01]  /*9c10*/  SEL R152, RZ, 0x1, P6 ;  /* 0x00000001ff987807 */ /* 0x000fe20003000000 */
[----:B------:R-:W-:Y:S01]  /*9c20*/  FADD.FTZ R109, R109, R146 ;  /* 0x000000926d6d7221 */ /* 0x000fe20000010000 */
[----:B------:R-:W-:Y:S02]  /*9c30*/  FSETP.GTU.FTZ.AND P6, PT, R150, R143, PT ;  /* 0x0000008f9600720b */ /* 0x000fe40003fdc000 */
[----:B------:R-:W-:Y:S01]  /*9c40*/  FSEL R110, R110, RZ, P4 ;  /* 0x000000ff6e6e7208 */ /* 0x000fe20002000000 */
[----:B------:R-:W-:Y:S01]  /*9c50*/  @P1 FADD.FTZ R109, R101, R109 ;  /* 0x0000006d656d1221 */ /* 0x000fe20000010000 */
[----:B------:R-:W-:-:S02]  /*9c60*/  FSEL R111, R111, RZ, !P6 ;  /* 0x000000ff6f6f7208 */ /* 0x000fc40007000000 */
[----:B------:R-:W-:Y:S01]  /*9c70*/  FSEL R144, R162, RZ, P5 ;  /* 0x000000ffa2907208 */ /* 0x000fe20002800000 */
[----:B------:R-:W-:Y:S01]  /*9c80*/  FADD.FTZ R110, R110, R147 ;  /* 0x000000936e6e7221 */ /* 0x000fe20000010000 */
[----:B------:R-:W-:Y:S02]  /*9c90*/  SEL R150, RZ, 0x1, P6 ;  /* 0x00000001ff967807 */ /* 0x000fe40003000000 */
[----:B------:R-:W-:Y:S01]  /*9ca0*/  PRMT R143, R151, 0x7610, R143 ;  /* 0x00007610978f7816 */ /* 0x000fe2000000008f */
[----:B------:R-:W-:Y:S01]  /*9cb0*/  FADD.FTZ R111, R111, R144 ;  /* 0x000000906f6f7221 */ /* 0x000fe20000010000 */
[----:B------:R-:W-:Y:S01]  /*9cc0*/  @P1 FADD.FTZ R110, R102, R110 ;  /* 0x0000006e666e1221 */ /* 0x000fe20000010000 */
[----:B------:R-:W-:Y:S02]  /*9cd0*/  PRMT R144, R153, 0x7610, R144 ;  /* 0x0000761099907816 */ /* 0x000fe40000000090 */
[----:B------:R-:W-:Y:S01]  /*9ce0*/  @P1 FADD.FTZ R111, R103, R111 ;  /* 0x0000006f676f1221 */ /* 0x000fe20000010000 */
[----:B------:R-:W-:-:S02]  /*9cf0*/  PRMT R145, R152, 0x7610, R145 ;  /* 0x0000761098917816 */ /* 0x000fc40000000091 */
[----:B------:R-:W-:Y:S01]  /*9d00*/  PRMT R146, R150, 0x7610, R146 ;  /* 0x0000761096927816 */ /* 0x000fe20000000092 */
[----:B------:R-:W-:Y:S06]  /*9d10*/  BRA `(.L_x_12470) ;  /* 0x0000001800047947 */ /* 0x000fec0003800000 */
.L_x_12429:
        /* <DEDUP_REMOVED lines=16> */
.L_x_12473:
        /* <DEDUP_REMOVED lines=13> */
.L_x_12475:
[----:B------:R-:W-:Y:S05]  /*9ef0*/  BSYNC.RECONVERGENT B2 ;  /* 0x0000000000027941 */ /* 0x000fea0003800200 */
.L_x_12474:
[----:B------:R-:W-:Y:S01]  /*9f00*/  LOP3.LUT R150, R141, R139, R3, 0x96, !PT ;  /* 0x0000008b8d967212 */ /* 0x000fe200078e9603 */
[----:B------:R-:W-:-:S04]  /*9f10*/  IMAD.WIDE.U32 R148, R158, -0x326172a9, RZ ;  /* 0xcd9e8d579e947825 */ /* 0x000fc800078e00ff */
[----:B------:R-:W-:Y:S01]  /*9f20*/  VIADD R137, R2, 0x9e3779b9 ;  /* 0x9e3779b902897836 */ /* 0x000fe20000000000 */
[----:B------:R-:W-:Y:S01]  /*9f30*/  LOP3.LUT R149, R133, R149, R2, 0x96, !PT ;  /* 0x0000009585957212 */ /* 0x000fe200078e9602 */
[----:B------:R-:W-:-:S04]  /*9f40*/  IMAD.WIDE.U32 R150, R150, -0x326172a9, RZ ;  /* 0xcd9e8d5796967825 */ /* 0x000fc800078e00ff */
        /* <DEDUP_REMOVED lines=51> */
[----:B------:R-:W-:-:S04]  /*a280*/  IMAD.WIDE.U32 R148, R149, -0x2daee0ad, RZ ;  /* 0xd2511f5395947825 */ /* 0x000fc800078e00ff */
[----:B------:R-:W-:Y:S01]  /*a290*/  HFMA2 R151, -RZ, RZ, 0, 0 ;  /* 0x00000000ff977431 */ /* 0x000fe200000001ff */
[----:B------:R-:W-:Y:S01]  /*a2a0*/  LOP3.LUT R138, R139, R138, R149, 0x96, !PT ;  /* 0x0000008a8b8a7212 */ /* 0x000fe200078e9695 */
[----:B------:R-:W-:-:S07]  /*a2b0*/  IMAD.MOV.U32 R149, RZ, RZ, R147 ;  /* 0x000000ffff957224 */ /* 0x000fce00078e0093 */
.L_x_12472:
[----:B------:R-:W-:Y:S05]  /*a2c0*/  BSYNC.RECONVERGENT B1 ;  /* 0x0000000000017941 */ /* 0x000fea0003800200 */
.L_x_12471:
[----:B------:R-:W0:Y:S01]  /*a2d0*/  LDC R147, c[0x0][0x404] ;  /* 0x00010100ff937b82 */ /* 0x000e220000000800 */
[----:B------:R-:W-:Y:S01]  /*a2e0*/  ISETP.NE.AND P3, PT, R151, 0x1, PT ;  /* 0x000000019700780c */ /* 0x000fe20003f65270 */
[----:B------:R-:W-:Y:S01]  /*a2f0*/  BSSY.RECONVERGENT B1, `(.L_x_12476) ;  /* 0x000005b000017945 */ /* 0x000fe20003800200 */
[----:B------:R-:W-:Y:S01]  /*a300*/  I2FP.F32.U32 R150, R149 ;  /* 0x0000009500967245 */ /* 0x000fe20000201000 */
[----:B------:R-:W-:Y:S01]  /*a310*/  IMAD.MOV.U32 R149, RZ, RZ, 0x2f800000 ;  /* 0x2f800000ff957424 */ /* 0x000fe200078e00ff */
[----:B------:R-:W-:Y:S01]  /*a320*/  MOV R139, R140 ;  /* 0x0000008c008b7202 */ /* 0x000fe20000000f00 */
[----:B------:R-:W-:Y:S02]  /*a330*/  IMAD.MOV.U32 R152, RZ, RZ, 0x2 ;  /* 0x00000002ff987424 */ /* 0x000fe400078e00ff */
        /* <DEDUP_REMOVED lines=11> */
.L_x_12478:
        /* <DEDUP_REMOVED lines=13> */
.L_x_12480:
[----:B------:R-:W-:Y:S05]  /*a4c0*/  BSYNC.RECONVERGENT B2 ;  /* 0x0000000000027941 */ /* 0x000fea0003800200 */
.L_x_12479:
        /* <DEDUP_REMOVED lines=54> */
[----:B------:R-:W-:Y:S01]  /*a830*/  MOV R140, R152 ;  /* 0x00000098008c7202 */ /* 0x000fe20000000f00 */
[----:B------:R-:W-:-:S03]  /*a840*/  HFMA2 R152, -RZ, RZ, 0, 0 ;  /* 0x00000000ff987431 */ /* 0x000fc600000001ff */
[----:B------:R-:W-:Y:S01]  /*a850*/  LOP3.LUT R137, R137, R150, R153, 0x96, !PT ;  /* 0x0000009689897212 */ /* 0x000fe200078e9699 */
[----:B------:R-:W-:-:S05]  /*a860*/  IMAD.WIDE.U32 R150, R151, -0x2daee0ad, RZ ;  /* 0xd2511f5397967825 */ /* 0x000fca00078e00ff */
[----:B------:R-:W-:Y:S01]  /*a870*/  LOP3.LUT R138, R139, R138, R151, 0x96, !PT ;  /* 0x0000008a8b8a7212 */ /* 0x000fe200078e9697 */
[----:B------:R-:W-:Y:S02]  /*a880*/  IMAD.MOV.U32 R139, RZ, RZ, R148 ;  /* 0x000000ffff8b7224 */ /* 0x000fe400078e0094 */
[----:B------:R-:W-:-:S07]  /*a890*/  IMAD.MOV.U32 R148, RZ, RZ, R150 ;  /* 0x000000ffff947224 */ /* 0x000fce00078e0096 */
.L_x_12477:
[----:B------:R-:W-:Y:S05]  /*a8a0*/  BSYNC.RECONVERGENT B1 ;  /* 0x0000000000017941 */ /* 0x000fea0003800200 */
.L_x_12476:
        /* <DEDUP_REMOVED lines=16> */
.L_x_12483:
        /* <DEDUP_REMOVED lines=13> */
.L_x_12485:
[----:B------:R-:W-:Y:S05]  /*aa80*/  BSYNC.RECONVERGENT B2 ;  /* 0x0000000000027941 */ /* 0x000fea0003800200 */
.L_x_12484:
        /* <DEDUP_REMOVED lines=61> */
.L_x_12482:
[----:B------:R-:W-:Y:S05]  /*ae60*/  BSYNC.RECONVERGENT B1 ;  /* 0x0000000000017941 */ /* 0x000fea0003800200 */
.L_x_12481:
        /* <DEDUP_REMOVED lines=16> */
.L_x_12488:
        /* <DEDUP_REMOVED lines=13> */
.L_x_12490:
[----:B------:R-:W-:Y:S05]  /*b040*/  BSYNC.RECONVERGENT B2 ;  /* 0x0000000000027941 */ /* 0x000fea0003800200 */
.L_x_12489:
        /* <DEDUP_REMOVED lines=59> */
[----:B------:R-:W-:Y:S01]  /*b400*/  MOV R148, R150 ;  /* 0x0000009600947202 */ /* 0x000fe20000000f00 */
[----:B------:R-:W-:-:S07]  /*b410*/  IMAD.MOV.U32 R139, RZ, RZ, RZ ;  /* 0x000000ffff8b7224 */ /* 0x000fce00078e00ff */
.L_x_12487:
[----:B------:R-:W-:Y:S05]  /*b420*/  BSYNC.RECONVERGENT B1 ;  /* 0x0000000000017941 */ /* 0x000fea0003800200 */
.L_x_12486:
        /* <DEDUP_REMOVED lines=16> */
.L_x_12470:
        /* <DEDUP_REMOVED lines=24> */
.L_x_12491:
[----:B01----:R-:W-:Y:S02]  /*b6b0*/  IMAD.MOV.U32 R147, RZ, RZ, R148 ;  /* 0x000000ffff937224 */ /* 0x003fe400078e0094 */
[----:B------:R-:W-:-:S07]  /*b6c0*/  VIADD R0, R0, 0x100 ;  /* 0x0000010000007836 */ /* 0x000fce0000000000 */
.L_x_12428:
[----:B------:R-:W-:Y:S05]  /*b6d0*/  BSYNC.RECONVERGENT B0 ;  /* 0x0000000000007941 */ /* 0x000fea0003800200 */
.L_x_12427:
        /* <DEDUP_REMOVED lines=12> */
[C---:B-1----:R-:W-:Y:S02]  /*b7a0*/  @P0 IMAD.WIDE.U32 R148, R0.reuse, 0x10, R114 ;  /* 0x0000001000940825 */ /* 0x042fe400078e0072 */
[----:B------:R-:W5:Y:S04]  /*b7b0*/  LDG.E.128 R112, desc[UR6][R112.64] ;  /* 0x0000000670707981 */ /* 0x000f68000c1e1d00 */
[----:B------:R0:W5:Y:S01]  /*b7c0*/  @P0 LDG.E.128 R104, desc[UR6][R148.64] ;  /* 0x0000000694680981 */ /* 0x000162000c1e1d00 */
[----:B--2---:R-:W-:-:S05]  /*b7d0*/  @P1 IMAD.WIDE.U32 R150, R0, 0x10, R150 ;  /* 0x0000001000961825 */ /* 0x004fca00078e0096 */
        /* <DEDUP_REMOVED lines=18> */
.L_x_12497:
        /* <DEDUP_REMOVED lines=13> */
.L_x_12499:
[----:B------:R-:W-:Y:S05]  /*b9d0*/  BSYNC.RECONVERGENT B2 ;  /* 0x0000000000027941 */ /* 0x000fea0003800200 */
.L_x_12498:
        /* <DEDUP_REMOVED lines=59> */
[----:B------:R-:W-:-:S07]  /*bd90*/  HFMA2 R149, -RZ, RZ, 0, 0 ;  /* 0x00000000ff957431 */ /* 0x000fce00000001ff */
.L_x_12496:
[----:B------:R-:W-:Y:S05]  /*bda0*/  BSYNC.RECONVERGENT B1 ;  /* 0x0000000000017941 */ /* 0x000fea0003800200 */
.L_x_12495:
        /* <DEDUP_REMOVED lines=20> */
.L_x_12502:
        /* <DEDUP_REMOVED lines=13> */
.L_x_12504:
[----:B------:R-:W-:Y:S05]  /*bfc0*/  BSYNC.RECONVERGENT B2 ;  /* 0x0000000000027941 */ /* 0x000fea0003800200 */
.L_x_12503:
        /* <DEDUP_REMOVED lines=61> */
.L_x_12501:
[----:B------:R-:W-:Y:S05]  /*c3a0*/  BSYNC.RECONVERGENT B1 ;  /* 0x0000000000017941 */ /* 0x000fea0003800200 */
.L_x_12500:
        /* <DEDUP_REMOVED lines=15> */
.L_x_12507:
        /* <DEDUP_REMOVED lines=13> */
.L_x_12509:
[----:B------:R-:W-:Y:S05]  /*c570*/  BSYNC.RECONVERGENT B2 ;  /* 0x0000000000027941 */ /* 0x000fea0003800200 */
.L_x_12508:
        /* <DEDUP_REMOVED lines=61> */
.L_x_12506:
[----:B------:R-:W-:Y:S05]  /*c950*/  BSYNC.RECONVERGENT B1 ;  /* 0x0000000000017941 */ /* 0x000fea0003800200 */
.L_x_12505:
        /* <DEDUP_REMOVED lines=17> */
.L_x_12512:
        /* <DEDUP_REMOVED lines=13> */
.L_x_12514:
[----:B------:R-:W-:Y:S05]  /*cb40*/  BSYNC.RECONVERGENT B2 ;  /* 0x0000000000027941 */ /* 0x000fea0003800200 */
.L_x_12513:
        /* <DEDUP_REMOVED lines=61> */
.L_x_12511:
[----:B------:R-:W-:Y:S05]  /*cf20*/  BSYNC.RECONVERGENT B1 ;  /* 0x0000000000017941 */ /* 0x000fea0003800200 */
.L_x_12510:
        /* <DEDUP_REMOVED lines=15> */
.L_x_12517:
        /* <DEDUP_REMOVED lines=13> */
.L_x_12519:
[----:B------:R-:W-:Y:S05]  /*d0f0*/  BSYNC.RECONVERGENT B2 ;  /* 0x0000000000027941 */ /* 0x000fea0003800200 */
.L_x_12518:
        /* <DEDUP_REMOVED lines=61> */
.L_x_12516:
[----:B------:R-:W-:Y:S05]  /*d4d0*/  BSYNC.RECONVERGENT B1 ;  /* 0x0000000000017941 */ /* 0x000fea0003800200 */
.L_x_12515:
        /* <DEDUP_REMOVED lines=17> */
.L_x_12522:
        /* <DEDUP_REMOVED lines=13> */
.L_x_12524:
[----:B------:R-:W-:Y:S05]  /*d6c0*/  BSYNC.RECONVERGENT B2 ;  /* 0x0000000000027941 */ /* 0x000fea0003800200 */
.L_x_12523:
        /* <DEDUP_REMOVED lines=61> */
.L_x_12521:
[----:B------:R-:W-:Y:S05]  /*daa0*/  BSYNC.RECONVERGENT B1 ;  /* 0x0000000000017941 */ /* 0x000fea0003800200 */
.L_x_12520:
        /* <DEDUP_REMOVED lines=15> */
.L_x_12527:
        /* <DEDUP_REMOVED lines=13> */
.L_x_12529:
[----:B------:R-:W-:Y:S05]  /*dc70*/  BSYNC.RECONVERGENT B2 ;  /* 0x0000000000027941 */ /* 0x000fea0003800200 */
.L_x_12528:
        /* <DEDUP_REMOVED lines=61> */
.L_x_12526:
[----:B------:R-:W-:Y:S05]  /*e050*/  BSYNC.RECONVERGENT B1 ;  /* 0x0000000000017941 */ /* 0x000fea0003800200 */
.L_x_12525:
        /* <DEDUP_REMOVED lines=17> */
.L_x_12532:
        /* <DEDUP_REMOVED lines=15> */
.L_x_12534:
[----:B------:R-:W-:Y:S05]  /*e260*/  BSYNC.RECONVERGENT B2 ;  /* 0x0000000000027941 */ /* 0x000fea0003800200 */
.L_x_12533:
        /* <DEDUP_REMOVED lines=55> */
[----:B------:R-:W-:-:S03]  /*e5e0*/  IMAD.MOV.U32 R147, RZ, RZ, R148 ;  /* 0x000000ffff937224 */ /* 0x000fc600078e0094 */
[----:B------:R-:W-:Y:S01]  /*e5f0*/  LOP3.LUT R137, R137, R154, R161, 0x96, !PT ;  /* 0x0000009a89897212 */ /* 0x000fe200078e96a1 */
[----:B------:R-:W-:-:S04]  /*e600*/  IMAD.WIDE.U32 R154, R155, -0x2daee0ad, RZ ;  /* 0xd2511f539b9a7825 */ /* 0x000fc800078e00ff */
[----:B------:R-:W-:Y:S01]  /*e610*/  IMAD.MOV.U32 R148, RZ, RZ, R154 ;  /* 0x000000ffff947224 */ /* 0x000fe200078e009a */
[----:B------:R-:W-:Y:S01]  /*e620*/  LOP3.LUT R138, R139, R138, R155, 0x96, !PT ;  /* 0x0000008a8b8a7212 */ /* 0x000fe200078e969b */
[----:B------:R-:W-:-:S07]  /*e630*/  HFMA2 R139, -RZ, RZ, 0, 0 ;  /* 0x00000000ff8b7431 */ /* 0x000fce00000001ff */
.L_x_12531:
[----:B------:R-:W-:Y:S05]  /*e640*/  BSYNC.RECONVERGENT B1 ;  /* 0x0000000000017941 */ /* 0x000fea0003800200 */
.L_x_12530:
[-C--:B------:R-:W-:Y:S01]  /*e650*/  FMUL.FTZ R151, R104, R144.reuse ;  /* 0x0000009068977220 */ /* 0x080fe20000410000 */
[-C--:B------:R-:W-:Y:S01]  /*e660*/  FSETP.GTU.FTZ.AND P6, PT, R146, R143.reuse, PT ;  /* 0x0000008f9200720b */ /* 0x080fe20003fdc000 */
[-C--:B------:R-:W-:Y:S01]  /*e670*/  FMUL.FTZ R146, R105, R144.reuse ;  /* 0x0000009069927220 */ /* 0x080fe20000410000 */
[-C--:B------:R-:W-:Y:S01]  /*e680*/  FMUL.FTZ R149, R106, R144.reuse ;  /* 0x000000906a957220 */ /* 0x080fe20000410000 */
[----:B------:R-:W-:Y:S01]  /*e690*/  FMUL.FTZ R144, R107, R144 ;  /* 0x000000906b907220 */ /* 0x000fe20000410000 */
[----:B------:R-:W-:Y:S02]  /*e6a0*/  FSEL R151, R151, RZ, !P6 ;  /* 0x000000ff97977208 */ /* 0x000fe40007000000 */
[----:B------:R-:W-:Y:S02]  /*e6b0*/  SEL R153, RZ, 0x1, P6 ;  /* 0x00000001ff997807 */ /* 0x000fe40003000000 */
[----:B------:R-:W-:Y:S02]  /*e6c0*/  FSETP.GTU.FTZ.AND P6, PT, R150, R143, PT ;  /* 0x0000008f9600720b */ /* 0x000fe40003fdc000 */
[----:B------:R-:W-:-:S02]  /*e6d0*/  I2FP.F32.U32 R150, R147 ;  /* 0x0000009300967245 */ /* 0x000fc40000201000 */
[----:B------:R-:W-:Y:S02]  /*e6e0*/  FSEL R146, R146, RZ, !P6 ;  /* 0x000000ff92927208 */ /* 0x000fe40007000000 */
[----:B------:R-:W-:Y:S01]  /*e6f0*/  SEL R154, RZ, 0x1, P6 ;  /* 0x00000001ff9a7807 */ /* 0x000fe20003000000 */
[----:B------:R-:W-:Y:S01]  /*e700*/  FFMA.FTZ R150, R150, R145, 1.1641532182693481445e-10 ;  /* 0x2f00000096967423 */ /* 0x000fe20000010091 */
[-C--:B------:R-:W-:Y:S02]  /*e710*/  FSETP.GTU.FTZ.AND P6, PT, R152, R143.reuse, PT ;  /* 0x0000008f9800720b */ /* 0x080fe40003fdc000 */
[----:B------:R-:W-:Y:S02]  /*e720*/  FSEL R112, R112, RZ, P2 ;  /* 0x000000ff70707208 */ /* 0x000fe40001000000 */
        /* <DEDUP_REMOVED lines=9> */
[----:B------:R-:W-:Y:S02]  /*e7c0*/  FSEL R144, R115, RZ, P5 ;  /* 0x000000ff73907208 */ /* 0x000fe40002800000 */
[----:B------:R-:W-:Y:S01]  /*e7d0*/  SEL R147, RZ, 0x1, P6 ;  /* 0x00000001ff937807 */ /* 0x000fe20003000000 */
[----:B------:R-:W-:Y:S01]  /*e7e0*/  FADD.FTZ R114, R114, R149 ;  /* 0x0000009572727221 */ /* 0x000fe20000010000 */
[----:B------:R-:W-:Y:S01]  /*e7f0*/  @P1 FADD.FTZ R113, R101, R113 ;  /* 0x0000007165711221 */ /* 0x000fe20000010000 */
[----:B------:R-:W-:Y:S01]  /*e800*/  FADD.FTZ R115, R143, R144 ;  /* 0x000000908f737221 */ /* 0x000fe20000010000 */
[----:B------:R-:W-:Y:S01]  /*e810*/  PRMT R143, R153, 0x7610, R143 ;  /* 0x00007610998f7816 */ /* 0x000fe2000000008f */
[----:B------:R-:W-:Y:S01]  /*e820*/  @P1 FADD.FTZ R114, R102, R114 ;  /* 0x0000007266721221 */ /* 0x000fe20000010000 */
[----:B------:R-:W-:Y:S01]  /*e830*/  PRMT R144, R154, 0x7610, R144 ;  /* 0x000076109a907816 */ /* 0x000fe20000000090 */
[----:B------:R-:W-:Y:S01]  /*e840*/  @P1 FADD.FTZ R115, R103, R115 ;  /* 0x0000007367731221 */ /* 0x000fe20000010000 */
[----:B------:R-:W-:-:S02]  /*e850*/  PRMT R145, R152, 0x7610, R145 ;  /* 0x0000761098917816 */ /* 0x000fc40000000091 */
[----:B------:R-:W-:Y:S01]  /*e860*/  PRMT R146, R147, 0x7610, R146 ;  /* 0x0000761093927816 */ /* 0x000fe20000000092 */
[----:B------:R-:W-:Y:S06]  /*e870*/  BRA `(.L_x_12535) ;  /* 0x0000001800047947 */ /* 0x000fec0003800000 */
.L_x_12494:
        /* <DEDUP_REMOVED lines=16> */
.L_x_12538:
        /* <DEDUP_REMOVED lines=13> */
.L_x_12540:
[----:B------:R-:W-:Y:S05]  /*ea50*/  BSYNC.RECONVERGENT B2 ;  /* 0x0000000000027941 */ /* 0x000fea0003800200 */
.L_x_12539:
        /* <DEDUP_REMOVED lines=53> */
[----:B------:R-:W-:Y:S02]  /*edb0*/  VIADD R137, R2, 0x8ff34781 ;  /* 0x8ff3478102897836 */ /* 0x000fe40000000000 */
[----:B------:R-:W-:-:S03]  /*edc0*/  IMAD.MOV.U32 R140, RZ, RZ, R150 ;  /* 0x000000ffff8c7224 */ /* 0x000fc600078e0096 */
[----:B------:R-:W-:Y:S01]  /*edd0*/  LOP3.LUT R137, R137, R148, R151, 0x96, !PT ;  /* 0x0000009489897212 */ /* 0x000fe200078e9697 */
[----:B------:R-:W-:-:S04]  /*ede0*/  IMAD.WIDE.U32 R148, R149, -0x2daee0ad, RZ ;  /* 0xd2511f5395947825 */ /* 0x000fc800078e00ff */
[----:B------:R-:W-:Y:S01]  /*edf0*/  IMAD.MOV.U32 R151, RZ, RZ, RZ ;  /* 0x000000ffff977224 */ /* 0x000fe200078e00ff */
[----:B------:R-:W-:Y:S02]  /*ee00*/  LOP3.LUT R138, R139, R138, R149, 0x96, !PT ;  /* 0x0000008a8b8a7212 */ /* 0x000fe400078e9695 */
[----:B------:R-:W-:-:S07]  /*ee10*/  MOV R149, R147 ;  /* 0x0000009300957202 */ /* 0x000fce0000000f00 */
.L_x_12537:
[----:B------:R-:W-:Y:S05]  /*ee20*/  BSYNC.RECONVERGENT B1 ;  /* 0x0000000000017941 */ /* 0x000fea0003800200 */
.L_x_12536:
[----:B------:R-:W0:Y:S01]  /*ee30*/  LDC R147, c[0x0][0x404] ;  /* 0x00010100ff937b82 */ /* 0x000e220000000800 */
[----:B------:R-:W-:Y:S01]  /*ee40*/  ISETP.NE.AND P3, PT, R151, 0x1, PT ;  /* 0x000000019700780c */ /* 0x000fe20003f65270 */
[----:B------:R-:W-:Y:S01]  /*ee50*/  BSSY.RECONVERGENT B1, `(.L_x_12541) ;  /* 0x000005b000017945 */ /* 0x000fe20003800200 */
[----:B------:R-:W-:Y:S01]  /*ee60*/  I2FP.F32.U32 R150, R149 ;  /* 0x0000009500967245 */ /* 0x000fe20000201000 */
[----:B------:R-:W-:Y:S02]  /*ee70*/  HFMA2 R149, -RZ, RZ, 0.1171875, 0 ;  /* 0x2f800000ff957431 */ /* 0x000fe400000001ff */
        /* <DEDUP_REMOVED lines=13> */
.L_x_12543:
        /* <DEDUP_REMOVED lines=13> */
.L_x_12545:
[----:B------:R-:W-:Y:S05]  /*f020*/  BSYNC.RECONVERGENT B2 ;  /* 0x0000000000027941 */ /* 0x000fea0003800200 */
.L_x_12544:
        /* <DEDUP_REMOVED lines=55> */
[----:B------:R-:W-:Y:S01]  /*f3a0*/  IMAD.WIDE.U32 R150, R151, -0x2daee0ad, RZ ;  /* 0xd2511f5397967825 */ /* 0x000fe200078e00ff */
[----:B------:R-:W-:-:S03]  /*f3b0*/  MOV R140, R152 ;  /* 0x00000098008c7202 */ /* 0x000fc60000000f00 */
[----:B------:R-:W-:Y:S01]  /*f3c0*/  IMAD.MOV.U32 R152, RZ, RZ, RZ ;  /* 0x000000ffff987224 */ /* 0x000fe200078e00ff */
[----:B------:R-:W-:Y:S01]  /*f3d0*/  LOP3.LUT R138, R139, R138, R151, 0x96, !PT ;  /* 0x0000008a8b8a7212 */ /* 0x000fe200078e9697 */
[----:B------:R-:W-:Y:S01]  /*f3e0*/  IMAD.MOV.U32 R139, RZ, RZ, R148 ;  /* 0x000000ffff8b7224 */ /* 0x000fe200078e0094 */
[----:B------:R-:W-:-:S07]  /*f3f0*/  MOV R148, R150 ;  /* 0x0000009600947202 */ /* 0x000fce0000000f00 */
.L_x_12542:
[----:B------:R-:W-:Y:S05]  /*f400*/  BSYNC.RECONVERGENT B1 ;  /* 0x0000000000017941 */ /* 0x000fea0003800200 */
.L_x_12541:
        /* <DEDUP_REMOVED lines=16> */
.L_x_12548:
        /* <DEDUP_REMOVED lines=13> */
.L_x_12550:
[----:B------:R-:W-:Y:S05]  /*f5e0*/  BSYNC.RECONVERGENT B2 ;  /* 0x0000000000027941 */ /* 0x000fea0003800200 */
.L_x_12549:
        /* <DEDUP_REMOVED lines=57> */
[----:B------:R-:W-:Y:S01]  /*f980*/  HFMA2 R153, -RZ, RZ, 0, 0 ;  /* 0x00000000ff997431 */ /* 0x000fe200000001ff */
[----:B------:R-:W-:Y:S02]  /*f990*/  LOP3.LUT R138, R139, R138, R151, 0x96, !PT ;  /* 0x0000008a8b8a7212 */ /* 0x000fe400078e9697 */
[----:B------:R-:W-:Y:S01]  /*f9a0*/  MOV R139, R148 ;  /* 0x00000094008b7202 */ /* 0x000fe20000000f00 */
[----:B------:R-:W-:-:S07]  /*f9b0*/  IMAD.MOV.U32 R148, RZ, RZ, R150 ;  /* 0x000000ffff947224 */ /* 0x000fce00078e0096 */
.L_x_12547:
[----:B------:R-:W-:Y:S05]  /*f9c0*/  BSYNC.RECONVERGENT B1 ;  /* 0x0000000000017941 */ /* 0x000fea0003800200 */
.L_x_12546:
        /* <DEDUP_REMOVED lines=16> */
.L_x_12553:
        /* <DEDUP_REMOVED lines=13> */
.L_x_12555:
[----:B------:R-:W-:Y:S05]  /*fba0*/  BSYNC.RECONVERGENT B2 ;  /* 0x0000000000027941 */ /* 0x000fea0003800200 */
.L_x_12554:
        /* <DEDUP_REMOVED lines=56> */
[----:B------:R-:W-:-:S04]  /*ff30*/  MOV R140, R152 ;  /* 0x00000098008c7202 */ /* 0x000fc80000000f00 */
[----:B------:R-:W-:Y:S01]  /*ff40*/  LOP3.LUT R138, R139, R138, R151, 0x96, !PT ;  /* 0x0000008a8b8a7212 */ /* 0x000fe200078e9697 */
[----:B------:R-:W-:Y:S01]  /*ff50*/  IMAD.MOV.U32 R151, RZ, RZ, R148 ;  /* 0x000000ffff977224 */ /* 0x000fe200078e0094 */
[----:B------:R-:W-:Y:S01]  /*ff60*/  MOV R148, R150 ;  /* 0x0000009600947202 */ /* 0x000fe20000000f00 */
[----:B------:R-:W-:-:S07]  /*ff70*/  IMAD.MOV.U32 R139, RZ, RZ, RZ ;  /* 0x000000ffff8b7224 */ /* 0x000fce00078e00ff */
.L_x_12552:
[----:B------:R-:W-:Y:S05]  /*ff80*/  BSYNC.RECONVERGENT B1 ;  /* 0x0000000000017941 */ /* 0x000fea0003800200 */
.L_x_12551:
        /* <DEDUP_REMOVED lines=16> */
.L_x_12535:
        /* <DEDUP_REMOVED lines=24> */
.L_x_12556:
[----:B01----:R-:W-:Y:S01]  /*10210*/  IMAD.MOV.U32 R147, RZ, RZ, R148 ;  /* 0x000000ffff937224 */ /* 0x003fe200078e0094 */
[----:B------:R-:W-:-:S07]  /*10220*/  IADD3 R0, PT, PT, R0, 0x100, RZ ;  /* 0x0000010000007810 */ /* 0x000fce0007ffe0ff */
.L_x_12493:
[----:B------:R-:W-:Y:S05]  /*10230*/  BSYNC.RECONVERGENT B0 ;  /* 0x0000000000007941 */ /* 0x000fea0003800200 */
.L_x_12492:
        /* <DEDUP_REMOVED lines=34> */
.L_x_12562:
        /* <DEDUP_REMOVED lines=13> */
.L_x_12564:
[----:B------:R-:W-:Y:S05]  /*10530*/  BSYNC.RECONVERGENT B2 ;  /* 0x0000000000027941 */ /* 0x000fea0003800200 */
.L_x_12563:
        /* <DEDUP_REMOVED lines=49> */
[C---:B------:R-:W-:Y:S02]  /*10850*/  IADD3 R137, PT, PT, R2.reuse, -0xe443238, RZ ;  /* 0xf1bbcdc802897810 */ /* 0x040fe40007ffe0ff */
[----:B------:R-:W-:Y:S01]  /*10860*/  IADD3 R139, PT, PT, R3, -0x695add53, RZ ;  /* 0x96a522ad038b7810 */ /* 0x000fe20007ffe0ff */
[----:B------:R-:W-:Y:S01]  /*10870*/  IMAD.WIDE.U32 R150, R143, -0x326172a9, RZ ;  /* 0xcd9e8d578f967825 */ /* 0x000fe200078e00ff */
[----:B------:R-:W-:Y:S02]  /*10880*/  LOP3.LUT R148, R137, R148, R145, 0x96, !PT ;  /* 0x0000009489947212 */ /* 0x000fe400078e9691 */
[----:B------:R-:W-:Y:S01]  /*10890*/  MOV R145, R147 ;  /* 0x0000009300917202 */ /* 0x000fe20000000f00 */
[----:B------:R-:W-:Y:S02]  /*108a0*/  VIADD R137, R2, 0x8ff34781 ;  /* 0x8ff3478102897836 */ /* 0x000fe40000000000 */
[----:B------:R-:W-:-:S03]  /*108b0*/  IMAD.WIDE.U32 R148, R148, -0x2daee0ad, RZ ;  /* 0xd2511f5394947825 */ /* 0x000fc600078e00ff */
[----:B------:R-:W-:Y:S01]  /*108c0*/  LOP3.LUT R137, R137, R144, R151, 0x96, !PT ;  /* 0x0000009089897212 */ /* 0x000fe200078e9697 */
[----:B------:R-:W-:Y:S01]  /*108d0*/  IMAD.MOV.U32 R140, RZ, RZ, R150 ;  /* 0x000000ffff8c7224 */ /* 0x000fe200078e0096 */
[----:B------:R-:W-:Y:S01]  /*108e0*/  LOP3.LUT R138, R139, R138, R149, 0x96, !PT ;  /* 0x0000008a8b8a7212 */ /* 0x000fe200078e9695 */
[----:B------:R-:W-:-:S07]  /*108f0*/  IMAD.MOV.U32 R149, RZ, RZ, RZ ;  /* 0x000000ffff957224 */ /* 0x000fce00078e00ff */
.L_x_12561:
[----:B------:R-:W-:Y:S05]  /*10900*/  BSYNC.RECONVERGENT B1 ;  /* 0x0000000000017941 */ /* 0x000fea0003800200 */
.L_x_12560:
[----:B------:R-:W0:Y:S01]  /*10910*/  LDC R143, c[0x0][0x404] ;  /* 0x00010100ff8f7b82 */ /* 0x000e220000000800 */
[----:B------:R-:W-:Y:S01]  /*10920*/  ISETP.NE.AND P3, PT, R149, 0x1, PT ;  /* 0x000000019500780c */ /* 0x000fe20003f65270 */
[----:B------:R-:W-:Y:S01]  /*10930*/  BSSY.RECONVERGENT B1, `(.L_x_12565) ;  /* 0x000005d000017945 */ /* 0x000fe20003800200 */
[----:B------:R-:W-:Y:S01]  /*10940*/  I2FP.F32.U32 R146, R145 ;  /* 0x0000009100927245 */ /* 0x000fe20000201000 */
[----:B------:R-:W-:Y:S02]  /*10950*/  HFMA2 R145, -RZ, RZ, 0.1171875, 0 ;  /* 0x2f800000ff917431 */ /* 0x000fe400000001ff */
[----:B------:R-:W-:Y:S01]  /*10960*/  IMAD.MOV.U32 R147, RZ, RZ, 0x2 ;  /* 0x00000002ff937424 */ /* 0x000fe200078e00ff */
[----:B------:R-:W-:Y:S01]  /*10970*/  MOV R139, R140 ;  /* 0x0000008c008b7202 */ /* 0x000fe20000000f00 */
        /* <DEDUP_REMOVED lines=13> */
.L_x_12567:
        /* <DEDUP_REMOVED lines=13> */
.L_x_12569:
[----:B------:R-:W-:Y:S05]  /*10b20*/  BSYNC.RECONVERGENT B2 ;  /* 0x0000000000027941 */ /* 0x000fea0003800200 */
.L_x_12568:
        /* <DEDUP_REMOVED lines=61> */
.L_x_12566:
[----:B------:R-:W-:Y:S05]  /*10f00*/  BSYNC.RECONVERGENT B1 ;  /* 0x0000000000017941 */ /* 0x000fea0003800200 */
.L_x_12565:
        /* <DEDUP_REMOVED lines=15> */
.L_x_12572:
        /* <DEDUP_REMOVED lines=13> */
.L_x_12574:
[----:B------:R-:W-:Y:S05]  /*110d0*/  BSYNC.RECONVERGENT B2 ;  /* 0x0000000000027941 */ /* 0x000fea0003800200 */
.L_x_12573:
[----:B------:R-:W-:Y:S01]  /*110e0*/  LOP3.LUT R152, R141, R139, R3, 0x96, !PT ;  /* 0x0000008b8d987212 */ /* 0x000fe200078e9603 */
[----:B------:R-:W-:Y:S01]  /*110f0*/  IMAD.WIDE.U32 R150, R158, -0x326172a9, RZ ;  /* 0xcd9e8d579e967825 */ /* 0x000fe200078e00ff */
[----:B------:R-:W-:-:S03]  /*11100*/  IADD3 R139, PT, PT, R3, -0x4498517b, RZ ;  /* 0xbb67ae85038b7810 */ /* 0x000fc60007ffe0ff */
[----:B------:R-:W-:Y:S02]  /*11110*/  HFMA2 R149, -RZ, RZ, 0, 0 ;  /* 0x00000000ff957431 */ /* 0x000fe400000001ff */
        /* <DEDUP_REMOVED lines=53> */
[----:B------:R-:W-:-:S05]  /*11470*/  IMAD.WIDE.U32 R150, R151, -0x2daee0ad, RZ ;  /* 0xd2511f5397967825 */ /* 0x000fca00078e00ff */
[----:B------:R-:W-:Y:S02]  /*11480*/  LOP3.LUT R138, R139, R138, R151, 0x96, !PT ;  /* 0x0000008a8b8a7212 */ /* 0x000fe400078e9697 */
[----:B------:R-:W-:Y:S01]  /*11490*/  MOV R139, R148 ;  /* 0x00000094008b7202 */ /* 0x000fe20000000f00 */
[----:B------:R-:W-:-:S07]  /*114a0*/  IMAD.MOV.U32 R148, RZ, RZ, R150 ;  /* 0x000000ffff947224 */ /* 0x000fce00078e0096 */
.L_x_12571:
[----:B------:R-:W-:Y:S05]  /*114b0*/  BSYNC.RECONVERGENT B1 ;  /* 0x0000000000017941 */ /* 0x000fea0003800200 */
.L_x_12570:
        /* <DEDUP_REMOVED lines=17> */
.L_x_12577:
        /* <DEDUP_REMOVED lines=13> */
.L_x_12579:
[----:B------:R-:W-:Y:S05]  /*116a0*/  BSYNC.RECONVERGENT B2 ;  /* 0x0000000000027941 */ /* 0x000fea0003800200 */
.L_x_12578:
        /* <DEDUP_REMOVED lines=54> */
[----:B------:R-:W-:Y:S01]  /*11a10*/  IMAD.MOV.U32 R147, RZ, RZ, RZ ;  /* 0x000000ffff937224 */ /* 0x000fe200078e00ff */
[----:B------:R-:W-:Y:S01]  /*11a20*/  LOP3.LUT R137, R137, R150, R153, 0x96, !PT ;  /* 0x0000009689897212 */ /* 0x000fe200078e9699 */
[----:B------:R-:W-:Y:S01]  /*11a30*/  IMAD.WIDE.U32 R150, R151, -0x2daee0ad, RZ ;  /* 0xd2511f5397967825 */ /* 0x000fe200078e00ff */
[----:B------:R-:W-:-:S04]  /*11a40*/  MOV R140, R152 ;  /* 0x00000098008c7202 */ /* 0x000fc80000000f00 */
[----:B------:R-:W-:Y:S01]  /*11a50*/  LOP3.LUT R138, R139, R138, R151, 0x96, !PT ;  /* 0x0000008a8b8a7212 */ /* 0x000fe200078e9697 */
[----:B------:R-:W-:Y:S01]  /*11a60*/  IMAD.MOV.U32 R139, RZ, RZ, R148 ;  /* 0x000000ffff8b7224 */ /* 0x000fe200078e0094 */
[----:B------:R-:W-:-:S07]  /*11a70*/  MOV R148, R150 ;  /* 0x0000009600947202 */ /* 0x000fce0000000f00 */
.L_x_12576:
[----:B------:R-:W-:Y:S05]  /*11a80*/  BSYNC.RECONVERGENT B1 ;  /* 0x0000000000017941 */ /* 0x000fea0003800200 */
.L_x_12575:
        /* <DEDUP_REMOVED lines=15> */
.L_x_12582:
        /* <DEDUP_REMOVED lines=13> */
.L_x_12584:
[----:B------:R-:W-:Y:S05]  /*11c50*/  BSYNC.RECONVERGENT B2 ;  /* 0x0000000000027941 */ /* 0x000fea0003800200 */
.L_x_12583:
        /* <DEDUP_REMOVED lines=61> */
.L_x_12581:
[----:B------:R-:W-:Y:S05]  /*12030*/  BSYNC.RECONVERGENT B1 ;  /* 0x0000000000017941 */ /* 0x000fea0003800200 */
.L_x_12580:
        /* <DEDUP_REMOVED lines=17> */
.L_x_12587:
        /* <DEDUP_REMOVED lines=13> */
.L_x_12589:
[----:B------:R-:W-:Y:S05]  /*12220*/  BSYNC.RECONVERGENT B2 ;  /* 0x0000000000027941 */ /* 0x000fea0003800200 */
.L_x_12588:
        /* <DEDUP_REMOVED lines=61> */
.L_x_12586:
[----:B------:R-:W-:Y:S05]  /*12600*/  BSYNC.RECONVERGENT B1 ;  /* 0x0000000000017941 */ /* 0x000fea0003800200 */
.L_x_12585:
        /* <DEDUP_REMOVED lines=15> */
.L_x_12592:
        /* <DEDUP_REMOVED lines=13> */
.L_x_12594:
[----:B------:R-:W-:Y:S05]  /*127d0*/  BSYNC.RECONVERGENT B2 ;  /* 0x0000000000027941 */ /* 0x000fea0003800200 */
.L_x_12593:
        /* <DEDUP_REMOVED lines=61> */
.L_x_12591:
[----:B------:R-:W-:Y:S05]  /*12bb0*/  BSYNC.RECONVERGENT B1 ;  /* 0x0000000000017941 */ /* 0x000fea0003800200 */
.L_x_12590:
        /* <DEDUP_REMOVED lines=17> */
.L_x_12597:
        /* <DEDUP_REMOVED lines=15> */
.L_x_12599:
[----:B------:R-:W-:Y:S05]  /*12dc0*/  BSYNC.RECONVERGENT B2 ;  /* 0x0000000000027941 */ /* 0x000fea0003800200 */
.L_x_12598:
        /* <DEDUP_REMOVED lines=56> */
[----:B------:R-:W-:Y:S01]  /*13150*/  IMAD.WIDE.U32 R154, R155, -0x2daee0ad, RZ ;  /* 0xd2511f539b9a7825 */ /* 0x000fe200078e00ff */
[----:B------:R-:W-:-:S04]  /*13160*/  MOV R140, R160 ;  /* 0x000000a0008c7202 */ /* 0x000fc80000000f00 */
[----:B------:R-:W-:Y:S01]  /*13170*/  LOP3.LUT R138, R139, R138, R155, 0x96, !PT ;  /* 0x0000008a8b8a7212 */ /* 0x000fe200078e969b */
[----:B------:R-:W-:Y:S01]  /*13180*/  IMAD.MOV.U32 R139, RZ, RZ, RZ ;  /* 0x000000ffff8b7224 */ /* 0x000fe200078e00ff */
[----:B------:R-:W-:-:S07]  /*13190*/  MOV R148, R154 ;  /* 0x0000009a00947202 */ /* 0x000fce0000000f00 */
.L_x_12596:
[----:B------:R-:W-:Y:S05]  /*131a0*/  BSYNC.RECONVERGENT B1 ;  /* 0x0000000000017941 */ /* 0x000fea0003800200 */
.L_x_12595:
        /* <DEDUP_REMOVED lines=35> */
.L_x_12559:
        /* <DEDUP_REMOVED lines=16> */
.L_x_12603:
        /* <DEDUP_REMOVED lines=13> */
.L_x_12605:
[----:B------:R-:W-:Y:S05]  /*135b0*/  BSYNC.RECONVERGENT B2 ;  /* 0x0000000000027941 */ /* 0x000fea0003800200 */
.L_x_12604:
        /* <DEDUP_REMOVED lines=55> */
[----:B------:R-:W-:-:S04]  /*13930*/  IMAD.WIDE.U32 R148, R149, -0x2daee0ad, RZ ;  /* 0xd2511f5395947825 */ /* 0x000fc800078e00ff */
[----:B------:R-:W-:Y:S01]  /*13940*/  HFMA2 R151, -RZ, RZ, 0, 0 ;  /* 0x00000000ff977431 */ /* 0x000fe200000001ff */
[----:B------:R-:W-:Y:S02]  /*13950*/  MOV R140, R150 ;  /* 0x00000096008c7202 */ /* 0x000fe40000000f00 */
[----:B------:R-:W-:Y:S01]  /*13960*/  LOP3.LUT R138, R139, R138, R149, 0x96, !PT ;  /* 0x0000008a8b8a7212 */ /* 0x000fe200078e9695 */
[----:B------:R-:W-:-:S07]  /*13970*/  IMAD.MOV.U32 R149, RZ, RZ, R147 ;  /* 0x000000ffff957224 */ /* 0x000fce00078e0093 */
.L_x_12602:
[----:B------:R-:W-:Y:S05]  /*13980*/  BSYNC.RECONVERGENT B1 ;  /* 0x0000000000017941 */ /* 0x000fea0003800200 */
.L_x_12601:
        /* <DEDUP_REMOVED lines=18> */
.L_x_12608:
        /* <DEDUP_REMOVED lines=13> */
.L_x_12610:
[----:B------:R-:W-:Y:S05]  /*13b80*/  BSYNC.RECONVERGENT B2 ;  /* 0x0000000000027941 */ /* 0x000fea0003800200 */
.L_x_12609:
        /* <DEDUP_REMOVED lines=54> */
[----:B------:R-:W-:Y:S02]  /*13ef0*/  IMAD.MOV.U32 R140, RZ, RZ, R152 ;  /* 0x000000ffff8c7224 */ /* 0x000fe400078e0098 */
[----:B------:R-:W-:Y:S01]  /*13f00*/  HFMA2 R152, -RZ, RZ, 0, 0 ;  /* 0x00000000ff987431 */ /* 0x000fe200000001ff */
[----:B------:R-:W-:Y:S01]  /*13f10*/  LOP3.LUT R137, R137, R150, R153, 0x96, !PT ;  /* 0x0000009689897212 */ /* 0x000fe200078e9699 */
[----:B------:R-:W-:-:S05]  /*13f20*/  IMAD.WIDE.U32 R150, R151, -0x2daee0ad, RZ ;  /* 0xd2511f5397967825 */ /* 0x000fca00078e00ff */
[----:B------:R-:W-:Y:S02]  /*13f30*/  LOP3.LUT R138, R139, R138, R151, 0x96, !PT ;  /* 0x0000008a8b8a7212 */ /* 0x000fe400078e9697 */
[----:B------:R-:W-:Y:S01]  /*13f40*/  MOV R139, R148 ;  /* 0x00000094008b7202 */ /* 0x000fe20000000f00 */
[----:B------:R-:W-:-:S07]  /*13f50*/  IMAD.MOV.U32 R148, RZ, RZ, R150 ;  /* 0x000000ffff947224 */ /* 0x000fce00078e0096 */
.L_x_12607:
[----:B------:R-:W-:Y:S05]  /*13f60*/  BSYNC.RECONVERGENT B1 ;  /* 0x0000000000017941 */ /* 0x000fea0003800200 */
.L_x_12606:
        /* <DEDUP_REMOVED lines=16> */
.L_x_12613:
        /* <DEDUP_REMOVED lines=13> */
.L_x_12615:
[----:B------:R-:W-:Y:S05]  /*14140*/  BSYNC.RECONVERGENT B2 ;  /* 0x0000000000027941 */ /* 0x000fea0003800200 */
.L_x_12614:
        /* <DEDUP_REMOVED lines=61> */
.L_x_12612:
[----:B------:R-:W-:Y:S05]  /*14520*/  BSYNC.RECONVERGENT B1 ;  /* 0x0000000000017941 */ /* 0x000fea0003800200 */
.L_x_12611:
        /* <DEDUP_REMOVED lines=16> */
.L_x_12618:
        /* <DEDUP_REMOVED lines=13> */
.L_x_12620:
[----:B------:R-:W-:Y:S05]  /*14700*/  BSYNC.RECONVERGENT B2 ;  /* 0x0000000000027941 */ /* 0x000fea0003800200 */
.L_x_12619:
        /* <DEDUP_REMOVED lines=57> */
[----:B------:R-:W-:Y:S01]  /*14aa0*/  LOP3.LUT R138, R139, R138, R151, 0x96, !PT ;  /* 0x0000008a8b8a7212 */ /* 0x000fe200078e9697 */
[----:B------:R-:W-:Y:S01]  /*14ab0*/  HFMA2 R139, -RZ, RZ, 0, 0 ;  /* 0x00000000ff8b7431 */ /* 0x000fe200000001ff */
[----:B------:R-:W-:Y:S01]  /*14ac0*/  MOV R151, R148 ;  /* 0x0000009400977202 */ /* 0x000fe20000000f00 */
[----:B------:R-:W-:-:S07]  /*14ad0*/  IMAD.MOV.U32 R148, RZ, RZ, R150 ;  /* 0x000000ffff947224 */ /* 0x000fce00078e0096 */
.L_x_12617:
[----:B------:R-:W-:Y:S05]  /*14ae0*/  BSYNC.RECONVERGENT B1 ;  /* 0x0000000000017941 */ /* 0x000fea0003800200 */
.L_x_12616:
        /* <DEDUP_REMOVED lines=16> */
.L_x_12600:
        /* <DEDUP_REMOVED lines=24> */
.L_x_12621:
[----:B01----:R-:W-:Y:S01]  /*14d70*/  MOV R147, R148 ;  /* 0x0000009400937202 */ /* 0x003fe20000000f00 */
[----:B------:R-:W-:-:S07]  /*14d80*/  VIADD R0, R0, 0x100 ;  /* 0x0000010000007836 */ /* 0x000fce0000000000 */
.L_x_12558:
[----:B------:R-:W-:Y:S05]  /*14d90*/  BSYNC.RECONVERGENT B0 ;  /* 0x0000000000007941 */ /* 0x000fea0003800200 */
.L_x_12557:
        /* <DEDUP_REMOVED lines=34> */
.L_x_12627:
        /* <DEDUP_REMOVED lines=13> */
.L_x_12629:
[----:B------:R-:W-:Y:S05]  /*15090*/  BSYNC.RECONVERGENT B2 ;  /* 0x0000000000027941 */ /* 0x000fea0003800200 */
.L_x_12628:
        /* <DEDUP_REMOVED lines=50> */
[----:B------:R-:W-:Y:S02]  /*153c0*/  VIADD R139, R3, 0x96a522ad ;  /* 0x96a522ad038b7836 */ /* 0x000fe40000000000 */
[----:B------:R-:W-:Y:S01]  /*153d0*/  IMAD.WIDE.U32 R150, R143, -0x326172a9, RZ ;  /* 0xcd9e8d578f967825 */ /* 0x000fe200078e00ff */
[----:B------:R-:W-:Y:S02]  /*153e0*/  LOP3.LUT R148, R137, R148, R145, 0x96, !PT ;  /* 0x0000009489947212 */ /* 0x000fe400078e9691 */
[----:B------:R-:W-:Y:S01]  /*153f0*/  IADD3 R137, PT, PT, R2, -0x700cb87f, RZ ;  /* 0x8ff3478102897810 */ /* 0x000fe20007ffe0ff */
[----:B------:R-:W-:Y:S01]  /*15400*/  IMAD.MOV.U32 R145, RZ, RZ, R147 ;  /* 0x000000ffff917224 */ /* 0x000fe200078e0093 */
[----:B------:R-:W-:Y:S01]  /*15410*/  MOV R140, R150 ;  /* 0x00000096008c7202 */ /* 0x000fe20000000f00 */
[----:B------:R-:W-:Y:S01]  /*15420*/  IMAD.WIDE.U32 R148, R148, -0x2daee0ad, RZ ;  /* 0xd2511f5394947825 */ /* 0x000fe200078e00ff */
[----:B------:R-:W-:-:S04]  /*15430*/  LOP3.LUT R137, R137, R144, R151, 0x96, !PT ;  /* 0x0000009089897212 */ /* 0x000fc800078e9697 */
[----:B------:R-:W-:Y:S01]  /*15440*/  LOP3.LUT R138, R139, R138, R149, 0x96, !PT ;  /* 0x0000008a8b8a7212 */ /* 0x000fe200078e9695 */
[----:B------:R-:W-:-:S07]  /*15450*/  HFMA2 R149, -RZ, RZ, 0, 0 ;  /* 0x00000000ff957431 */ /* 0x000fce00000001ff */
.L_x_12626:
[----:B------:R-:W-:Y:S05]  /*15460*/  BSYNC.RECONVERGENT B1 ;  /* 0x0000000000017941 */ /* 0x000fea0003800200 */
.L_x_12625:
[----:B------:R-:W0:Y:S01]  /*15470*/  LDC R143, c[0x0][0x408] ;  /* 0x00010200ff8f7b82 */ /* 0x000e220000000800 */
[----:B------:R-:W-:Y:S01]  /*15480*/  ISETP.NE.AND P3, PT, R149, 0x1, PT ;  /* 0x000000019500780c */ /* 0x000fe20003f65270 */
[----:B------:R-:W-:Y:S01]  /*15490*/  BSSY.RECONVERGENT B1, `(.L_x_12630) ;  /* 0x000005d000017945 */ /* 0x000fe20003800200 */
[----:B------:R-:W-:Y:S01]  /*154a0*/  I2FP.F32.U32 R146, R145 ;  /* 0x0000009100927245 */ /* 0x000fe20000201000 */
[----:B------:R-:W-:Y:S01]  /*154b0*/  IMAD.MOV.U32 R145, RZ, RZ, 0x2f800000 ;  /* 0x2f800000ff917424 */ /* 0x000fe200078e00ff */
        /* <DEDUP_REMOVED lines=15> */
.L_x_12632:
        /* <DEDUP_REMOVED lines=13> */
.L_x_12634:
[----:B------:R-:W-:Y:S05]  /*15680*/  BSYNC.RECONVERGENT B2 ;  /* 0x0000000000027941 */ /* 0x000fea0003800200 */
.L_x_12633:
        /* <DEDUP_REMOVED lines=61> */
.L_x_12631:
[----:B------:R-:W-:Y:S05]  /*15a60*/  BSYNC.RECONVERGENT B1 ;  /* 0x0000000000017941 */ /* 0x000fea0003800200 */
.L_x_12630:
        /* <DEDUP_REMOVED lines=15> */
.L_x_12637:
        /* <DEDUP_REMOVED lines=13> */
.L_x_12639:
[----:B------:R-:W-:Y:S05]  /*15c30*/  BSYNC.RECONVERGENT B2 ;  /* 0x0000000000027941 */ /* 0x000fea0003800200 */
.L_x_12638:
        /* <DEDUP_REMOVED lines=61> */
.L_x_12636:
[----:B------:R-:W-:Y:S05]  /*16010*/  BSYNC.RECONVERGENT B1 ;  /* 0x0000000000017941 */ /* 0x000fea0003800200 */
.L_x_12635:
        /* <DEDUP_REMOVED lines=17> */
.L_x_12642:
        /* <DEDUP_REMOVED lines=13> */
.L_x_12644:
[----:B------:R-:W-:Y:S05]  /*16200*/  BSYNC.RECONVERGENT B2 ;  /* 0x0000000000027941 */ /* 0x000fea0003800200 */
.L_x_12643:
[----:B------:R-:W-:Y:S01]  /*16210*/  LOP3.LUT R152, R141, R139, R3, 0x96, !PT ;  /* 0x0000008b8d987212 */ /* 0x000fe200078e9603 */
[----:B------:R-:W-:Y:S01]  /*16220*/  IMAD.WIDE.U32 R150, R158, -0x326172a9, RZ ;  /* 0xcd9e8d579e967825 */ /* 0x000fe200078e00ff */
[----:B------:R-:W-:Y:S02]  /*16230*/  IADD3 R139, PT, PT, R3, -0x4498517b, RZ ;  /* 0xbb67ae85038b7810 */ /* 0x000fe40007ffe0ff */
[----:B------:R-:W-:Y:S01]  /*16240*/  MOV R146, R148 ;  /* 0x0000009400927202 */ /* 0x000fe20000000f00 */
        /* <DEDUP_REMOVED lines=54> */
[----:B------:R-:W-:Y:S02]  /*165b0*/  IMAD.MOV.U32 R148, RZ, RZ, R150 ;  /* 0x000000ffff947224 */ /* 0x000fe400078e0096 */
[----:B------:R-:W-:Y:S01]  /*165c0*/  HFMA2 R150, -RZ, RZ, 0, 0 ;  /* 0x00000000ff967431 */ /* 0x000fe200000001ff */
[----:B------:R-:W-:-:S07]  /*165d0*/  LOP3.LUT R138, R139, R138, R151, 0x96, !PT ;  /* 0x0000008a8b8a7212 */ /* 0x000fce00078e9697 */
.L_x_12641:
[----:B------:R-:W-:Y:S05]  /*165e0*/  BSYNC.RECONVERGENT B1 ;  /* 0x0000000000017941 */ /* 0x000fea0003800200 */
.L_x_12640:
        /* <DEDUP_REMOVED lines=15> */
.L_x_12647:
        /* <DEDUP_REMOVED lines=13> */
.L_x_12649:
[----:B------:R-:W-:Y:S05]  /*167b0*/  BSYNC.RECONVERGENT B2 ;  /* 0x0000000000027941 */ /* 0x000fea0003800200 */
.L_x_12648:
        /* <DEDUP_REMOVED lines=61> */
.L_x_12646:
[----:B------:R-:W-:Y:S05]  /*16b90*/  BSYNC.RECONVERGENT B1 ;  /* 0x0000000000017941 */ /* 0x000fea0003800200 */
.L_x_12645:
        /* <DEDUP_REMOVED lines=17> */
.L_x_12652:
        /* <DEDUP_REMOVED lines=13> */
.L_x_12654:
[----:B------:R-:W-:Y:S05]  /*16d80*/  BSYNC.RECONVERGENT B2 ;  /* 0x0000000000027941 */ /* 0x000fea0003800200 */
.L_x_12653:
        /* <DEDUP_REMOVED lines=61> */
.L_x_12651:
[----:B------:R-:W-:Y:S05]  /*17160*/  BSYNC.RECONVERGENT B1 ;  /* 0x0000000000017941 */ /* 0x000fea0003800200 */
.L_x_12650:
        /* <DEDUP_REMOVED lines=15> */
.L_x_12657:
        /* <DEDUP_REMOVED lines=13> */
.L_x_12659:
[----:B------:R-:W-:Y:S05]  /*17330*/  BSYNC.RECONVERGENT B2 ;  /* 0x0000000000027941 */ /* 0x000fea0003800200 */
.L_x_12658:
        /* <DEDUP_REMOVED lines=61> */
.L_x_12656:
[----:B------:R-:W-:Y:S05]  /*17710*/  BSYNC.RECONVERGENT B1 ;  /* 0x0000000000017941 */ /* 0x000fea0003800200 */
.L_x_12655:
        /* <DEDUP_REMOVED lines=17> */
.L_x_12662:
        /* <DEDUP_REMOVED lines=15> */
.L_x_12664:
[----:B------:R-:W-:Y:S05]  /*17920*/  BSYNC.RECONVERGENT B2 ;  /* 0x0000000000027941 */ /* 0x000fea0003800200 */
.L_x_12663:
        /* <DEDUP_REMOVED lines=58> */
[----:B------:R-:W-:Y:S01]  /*17cd0*/  IMAD.MOV.U32 R148, RZ, RZ, R152 ;  /* 0x000000ffff947224 */ /* 0x000fe200078e0098 */
[----:B------:R-:W-:Y:S01]  /*17ce0*/  LOP3.LUT R138, R139, R138, R153, 0x96, !PT ;  /* 0x0000008a8b8a7212 */ /* 0x000fe200078e9699 */
[----:B------:R-:W-:-:S07]  /*17cf0*/  HFMA2 R139, -RZ, RZ, 0, 0 ;  /* 0x00000000ff8b7431 */ /* 0x000fce00000001ff */
.L_x_12661:
[----:B------:R-:W-:Y:S05]  /*17d00*/  BSYNC.RECONVERGENT B1 ;  /* 0x0000000000017941 */ /* 0x000fea0003800200 */
.L_x_12660:
        /* <DEDUP_REMOVED lines=32> */
[----:B------:R-:W-:Y:S01]  /*17f10*/  PRMT R144, R149, 0x7610, R144 ;  /* 0x0000761095907816 */ /* 0x000fe20000000090 */
[----:B------:R-:W-:Y:S06]  /*17f20*/  BRA `(.L_x_12665) ;  /* 0x0000001800047947 */ /* 0x000fec0003800000 */
.L_x_12624:
        /* <DEDUP_REMOVED lines=16> */
.L_x_12668:
        /* <DEDUP_REMOVED lines=13> */
.L_x_12670:
[----:B------:R-:W-:Y:S05]  /*18100*/  BSYNC.RECONVERGENT B2 ;  /* 0x0000000000027941 */ /* 0x000fea0003800200 */
.L_x_12669:
        /* <DEDUP_REMOVED lines=60> */
.L_x_12667:
[----:B------:R-:W-:Y:S05]  /*184d0*/  BSYNC.RECONVERGENT B1 ;  /* 0x0000000000017941 */ /* 0x000fea0003800200 */
.L_x_12666:
        /* <DEDUP_REMOVED lines=18> */
.L_x_12673:
        /* <DEDUP_REMOVED lines=13> */
.L_x_12675:
[----:B------:R-:W-:Y:S05]  /*186d0*/  BSYNC.RECONVERGENT B2 ;  /* 0x0000000000027941 */ /* 0x000fea0003800200 */
.L_x_12674:
        /* <DEDUP_REMOVED lines=61> */
.L_x_12672:
[----:B------:R-:W-:Y:S05]  /*18ab0*/  BSYNC.RECONVERGENT B1 ;  /* 0x0000000000017941 */ /* 0x000fea0003800200 */
.L_x_12671:
        /* <DEDUP_REMOVED lines=16> */
.L_x_12678:
        /* <DEDUP_REMOVED lines=13> */
.L_x_12680:
[----:B------:R-:W-:Y:S05]  /*18c90*/  BSYNC.RECONVERGENT B2 ;  /* 0x0000000000027941 */ /* 0x000fea0003800200 */
.L_x_12679:
        /* <DEDUP_REMOVED lines=61> */
.L_x_12677:
[----:B------:R-:W-:Y:S05]  /*19070*/  BSYNC.RECONVERGENT B1 ;  /* 0x0000000000017941 */ /* 0x000fea0003800200 */
.L_x_12676:
        /* <DEDUP_REMOVED lines=16> */
.L_x_12683:
        /* <DEDUP_REMOVED lines=13> */
.L_x_12685:
[----:B------:R-:W-:Y:S05]  /*19250*/  BSYNC.RECONVERGENT B2 ;  /* 0x0000000000027941 */ /* 0x000fea0003800200 */
.L_x_12684:
        /* <DEDUP_REMOVED lines=61> */
.L_x_12682:
[----:B------:R-:W-:Y:S05]  /*19630*/  BSYNC.RECONVERGENT B1 ;  /* 0x0000000000017941 */ /* 0x000fea0003800200 */
.L_x_12681:
        /* <DEDUP_REMOVED lines=16> */
.L_x_12665:
        /* <DEDUP_REMOVED lines=24> */
.L_x_12686:
[----:B01----:R-:W-:Y:S01]  /*198c0*/  IMAD.MOV.U32 R147, RZ, RZ, R148 ;  /* 0x000000ffff937224 */ /* 0x003fe200078e0094 */
[----:B------:R-:W-:-:S07]  /*198d0*/  IADD3 R0, PT, PT, R0, 0x100, RZ ;  /* 0x0000010000007810 */ /* 0x000fce0007ffe0ff */
.L_x_12623:
[----:B------:R-:W-:Y:S05]  /*198e0*/  BSYNC.RECONVERGENT B0 ;  /* 0x0000000000007941 */ /* 0x000fea0003800200 */
.L_x_12622:
        /* <DEDUP_REMOVED lines=34> */
.L_x_12692:
        /* <DEDUP_REMOVED lines=13> */
.L_x_12694:
[----:B------:R-:W-:Y:S05]  /*19be0*/  BSYNC.RECONVERGENT B2 ;  /* 0x0000000000027941 */ /* 0x000fea0003800200 */
.L_x_12693:
        /* <DEDUP_REMOVED lines=60> */
.L_x_12691:
[----:B------:R-:W-:Y:S05]  /*19fb0*/  BSYNC.RECONVERGENT B1 ;  /* 0x0000000000017941 */ /* 0x000fea0003800200 */
.L_x_12690:
        /* <DEDUP_REMOVED lines=20> */
.L_x_12697:
        /* <DEDUP_REMOVED lines=13> */
.L_x_12699:
[----:B------:R-:W-:Y:S05]  /*1a1d0*/  BSYNC.RECONVERGENT B2 ;  /* 0x0000000000027941 */ /* 0x000fea0003800200 */
.L_x_12698:
        /* <DEDUP_REMOVED lines=61> */
.L_x_12696:
[----:B------:R-:W-:Y:S05]  /*1a5b0*/  BSYNC.RECONVERGENT B1 ;  /* 0x0000000000017941 */ /* 0x000fea0003800200 */
.L_x_12695:
        /* <DEDUP_REMOVED lines=15> */
.L_x_12702:
        /* <DEDUP_REMOVED lines=13> */
.L_x_12704:
[----:B------:R-:W-:Y:S05]  /*1a780*/  BSYNC.RECONVERGENT B2 ;  /* 0x0000000000027941 */ /* 0x000fea0003800200 */
.L_x_12703:
        /* <DEDUP_REMOVED lines=53> */
[----:B------:R-:W-:Y:S02]  /*1aae0*/  HFMA2 R149, -RZ, RZ, 0, 0 ;  /* 0x00000000ff957431 */ /* 0x000fe400000001ff */
[----:B------:R-:W-:Y:S02]  /*1aaf0*/  VIADD R137, R2, 0x8ff34781 ;  /* 0x8ff3478102897836 */ /* 0x000fe40000000000 */
[----:B------:R-:W-:-:S03]  /*1ab00*/  IMAD.MOV.U32 R140, RZ, RZ, R152 ;  /* 0x000000ffff8c7224 */ /* 0x000fc600078e0098 */
[----:B------:R-:W-:Y:S01]  /*1ab10*/  LOP3.LUT R137, R137, R150, R153, 0x96, !PT ;  /* 0x0000009689897212 */ /* 0x000fe200078e9699 */
[----:B------:R-:W-:-:S05]  /*1ab20*/  IMAD.WIDE.U32 R150, R151, -0x2daee0ad, RZ ;  /* 0xd2511f5397967825 */ /* 0x000fca00078e00ff */
[----:B------:R-:W-:Y:S02]  /*1ab30*/  LOP3.LUT R138, R139, R138, R151, 0x96, !PT ;  /* 0x0000008a8b8a7212 */ /* 0x000fe400078e9697 */
[----:B------:R-:W-:Y:S01]  /*1ab40*/  MOV R139, R148 ;  /* 0x00000094008b7202 */ /* 0x000fe20000000f00 */
[----:B------:R-:W-:-:S07]  /*1ab50*/  IMAD.MOV.U32 R148, RZ, RZ, R150 ;  /* 0x000000ffff947224 */ /* 0x000fce00078e0096 */
.L_x_12701:
[----:B------:R-:W-:Y:S05]  /*1ab60*/  BSYNC.RECONVERGENT B1 ;  /* 0x0000000000017941 */ /* 0x000fea0003800200 */
.L_x_12700:
        /* <DEDUP_REMOVED lines=17> */
.L_x_12707:
        /* <DEDUP_REMOVED lines=13> */
.L_x_12709:
[----:B------:R-:W-:Y:S05]  /*1ad50*/  BSYNC.RECONVERGENT B2 ;  /* 0x0000000000027941 */ /* 0x000fea0003800200 */
.L_x_12708:
        /* <DEDUP_REMOVED lines=57> */
[----:B------:R-:W-:Y:S02]  /*1b0f0*/  MOV R140, R152 ;  /* 0x00000098008c7202 */ /* 0x000fe40000000f00 */
[----:B------:R-:W-:Y:S01]  /*1b100*/  MOV R148, R150 ;  /* 0x0000009600947202 */ /* 0x000fe20000000f00 */
[----:B------:R-:W-:Y:S01]  /*1b110*/  IMAD.MOV.U32 R150, RZ, RZ, RZ ;  /* 0x000000ffff967224 */ /* 0x000fe200078e00ff */
[----:B------:R-:W-:-:S07]  /*1b120*/  LOP3.LUT R138, R139, R138, R151, 0x96, !PT ;  /* 0x0000008a8b8a7212 */ /* 0x000fce00078e9697 */
.L_x_12706:
[----:B------:R-:W-:Y:S05]  /*1b130*/  BSYNC.RECONVERGENT B1 ;  /* 0x0000000000017941 */ /* 0x000fea0003800200 */
.L_x_12705:
        /* <DEDUP_REMOVED lines=15> */
.L_x_12712:
        /* <DEDUP_REMOVED lines=13> */
.L_x_12714:
[----:B------:R-:W-:Y:S05]  /*1b300*/  BSYNC.RECONVERGENT B2 ;  /* 0x0000000000027941 */ /* 0x000fea0003800200 */
.L_x_12713:
        /* <DEDUP_REMOVED lines=61> */
.L_x_12711:
[----:B------:R-:W-:Y:S05]  /*1b6e0*/  BSYNC.RECONVERGENT B1 ;  /* 0x0000000000017941 */ /* 0x000fea0003800200 */
.L_x_12710:
        /* <DEDUP_REMOVED lines=17> */
.L_x_12717:
        /* <DEDUP_REMOVED lines=13> */
.L_x_12719:
[----:B------:R-:W-:Y:S05]  /*1b8d0*/  BSYNC.RECONVERGENT B2 ;  /* 0x0000000000027941 */ /* 0x000fea0003800200 */
.L_x_12718:
        /* <DEDUP_REMOVED lines=61> */
.L_x_12716:
[----:B------:R-:W-:Y:S05]  /*1bcb0*/  BSYNC.RECONVERGENT B1 ;  /* 0x0000000000017941 */ /* 0x000fea0003800200 */
.L_x_12715:
        /* <DEDUP_REMOVED lines=15> */
.L_x_12722:
        /* <DEDUP_REMOVED lines=13> */
.L_x_12724:
[----:B------:R-:W-:Y:S05]  /*1be80*/  BSYNC.RECONVERGENT B2 ;  /* 0x0000000000027941 */ /* 0x000fea0003800200 */
.L_x_12723:
        /* <DEDUP_REMOVED lines=59> */
[----:B------:R-:W-:Y:S02]  /*1c240*/  IMAD.MOV.U32 R148, RZ, RZ, R152 ;  /* 0x000000ffff947224 */ /* 0x000fe400078e0098 */
[----:B------:R-:W-:-:S07]  /*1c250*/  HFMA2 R152, -RZ, RZ, 0, 0 ;  /* 0x00000000ff987431 */ /* 0x000fce00000001ff */
.L_x_12721:
[----:B------:R-:W-:Y:S05]  /*1c260*/  BSYNC.RECONVERGENT B1 ;  /* 0x0000000000017941 */ /* 0x000fea0003800200 */
.L_x_12720:
        /* <DEDUP_REMOVED lines=17> */
.L_x_12727:
        /* <DEDUP_REMOVED lines=15> */
.L_x_12729:
[----:B------:R-:W-:Y:S05]  /*1c470*/  BSYNC.RECONVERGENT B2 ;  /* 0x0000000000027941 */ /* 0x000fea0003800200 */
.L_x_12728:
        /* <DEDUP_REMOVED lines=59> */
[----:B------:R-:W-:Y:S01]  /*1c830*/  IMAD.MOV.U32 R139, RZ, RZ, RZ ;  /* 0x000000ffff8b7224 */ /* 0x000fe200078e00ff */
[----:B------:R-:W-:-:S07]  /*1c840*/  MOV R148, R152 ;  /* 0x0000009800947202 */ /* 0x000fce0000000f00 */
.L_x_12726:
[----:B------:R-:W-:Y:S05]  /*1c850*/  BSYNC.RECONVERGENT B1 ;  /* 0x0000000000017941 */ /* 0x000fea0003800200 */
.L_x_12725:
        /* <DEDUP_REMOVED lines=34> */
.L_x_12689:
        /* <DEDUP_REMOVED lines=16> */
.L_x_12733:
        /* <DEDUP_REMOVED lines=13> */
.L_x_12735:
[----:B------:R-:W-:Y:S05]  /*1cc50*/  BSYNC.RECONVERGENT B2 ;  /* 0x0000000000027941 */ /* 0x000fea0003800200 */
.L_x_12734:
        /* <DEDUP_REMOVED lines=60> */
.L_x_12732:
[----:B------:R-:W-:Y:S05]  /*1d020*/  BSYNC.RECONVERGENT B1 ;  /* 0x0000000000017941 */ /* 0x000fea0003800200 */
.L_x_12731:
        /* <DEDUP_REMOVED lines=18> */
.L_x_12738:
        /* <DEDUP_REMOVED lines=13> */
.L_x_12740:
[----:B------:R-:W-:Y:S05]  /*1d220*/  BSYNC.RECONVERGENT B2 ;  /* 0x0000000000027941 */ /* 0x000fea0003800200 */
.L_x_12739:
        /* <DEDUP_REMOVED lines=61> */
.L_x_12737:
[----:B------:R-:W-:Y:S05]  /*1d600*/  BSYNC.RECONVERGENT B1 ;  /* 0x0000000000017941 */ /* 0x000fea0003800200 */
.L_x_12736:
        /* <DEDUP_REMOVED lines=16> */
.L_x_12743:
        /* <DEDUP_REMOVED lines=13> */
.L_x_12745:
[----:B------:R-:W-:Y:S05]  /*1d7e0*/  BSYNC.RECONVERGENT B2 ;  /* 0x0000000000027941 */ /* 0x000fea0003800200 */
.L_x_12744:
        /* <DEDUP_REMOVED lines=61> */
.L_x_12742:
[----:B------:R-:W-:Y:S05]  /*1dbc0*/  BSYNC.RECONVERGENT B1 ;  /* 0x0000000000017941 */ /* 0x000fea0003800200 */
.L_x_12741:
        /* <DEDUP_REMOVED lines=16> */
.L_x_12748:
        /* <DEDUP_REMOVED lines=13> */
.L_x_12750:
[----:B------:R-:W-:Y:S05]  /*1dda0*/  BSYNC.RECONVERGENT B2 ;  /* 0x0000000000027941 */ /* 0x000fea0003800200 */
.L_x_12749:
        /* <DEDUP_REMOVED lines=61> */
.L_x_12747:
[----:B------:R-:W-:Y:S05]  /*1e180*/  BSYNC.RECONVERGENT B1 ;  /* 0x0000000000017941 */ /* 0x000fea0003800200 */
.L_x_12746:
        /* <DEDUP_REMOVED lines=16> */
.L_x_12730:
[----:B------:R-:W0:Y:S01]  /*1e290*/  LDC.64 R150, c[0x0][0x3a8] ;  /* 0x0000ea00ff967b82 */ /* 0x000e220000000a00 */
[----:B------:R-:W-:Y:S02]  /*1e2a0*/  SEL R147, RZ, 0x1000000, !P5 ;  /* 0x01000000ff937807 */ /* 0x000fe40006800000 */
[----:B------:R-:W-:Y:S02]  /*1e2b0*/  SEL R154, RZ, 0x10000, !P4 ;  /* 0x00010000ff9a7807 */ /* 0x000fe40006000000 */
[----:B------:R-:W-:Y:S02]  /*1e2c0*/  SEL R149, RZ, 0x100, !P3 ;  /* 0x00000100ff957807 */ /* 0x000fe40005800000 */
[----:B------:R-:W-:Y:S01]  /*1e2d0*/  SEL R160, RZ, 0x1, !P2 ;  /* 0x00000001ffa07807 */ /* 0x000fe20005000000 */
[----:B------:R-:W1:Y:S01]  /*1e2e0*/  LDC.64 R152, c[0x0][0x3b0] ;  /* 0x0000ec00ff987b82 */ /* 0x000e620000000a00 */
[----:B------:R-:W-:-:S05]  /*1e2f0*/  IADD3 R147, PT, PT, R149, R147, R154 ;  /* 0x0000009395937210 */ /* 0x000fca0007ffe09a */
[----:B------:R-:W-:Y:S01]  /*1e300*/  IMAD.IADD R149, R147, 0x1, R160 ;  /* 0x0000000193957824 */ /* 0x000fe200078e02a0 */
[----:B------:R-:W-:Y:S01]  /*1e310*/  MOV R147, R148 ;  /* 0x0000009400937202 */ /* 0x000fe20000000f00 */
[----:B0-----:R-:W-:-:S05]  /*1e320*/  IMAD.WIDE.U32 R150, R0, 0x10, R150 ;  /* 0x0000001000967825 */ /* 0x001fca00078e0096 */
[----:B------:R0:W-:Y:S01]  /*1e330*/  STG.E.128 desc[UR6][R150.64], R124 ;  /* 0x0000007c96007986 */ /* 0x0001e2000c101d06 */
[----:B-1----:R-:W-:-:S05]  /*1e340*/  IMAD.WIDE.U32 R152, R0, 0x4, R152 ;  /* 0x0000000400987825 */ /* 0x002fca00078e0098 */
[----:B------:R0:W-:Y:S01]  /*1e350*/  STG.E desc[UR6][R152.64], R149 ;  /* 0x0000009598007986 */ /* 0x0001e2000c101906 */
[----:B------:R-:W-:Y:S05]  /*1e360*/  @!P0 BRA `(.L_x_12688) ;  /* 0x00000000002c8947 */ /* 0x000fea0003800000 */
[----:B0-----:R-:W0:Y:S02]  /*1e370*/  LDC.64 R148, c[0x0][0x3b8] ;  /* 0x0000ee00ff947b82 */ /* 0x001e240000000a00 */
[----:B0-----:R-:W-:-:S04]  /*1e380*/  IMAD.WIDE.U32 R148, R0, 0x4, R148 ;  /* 0x0000000400947825 */ /* 0x001fc800078e0094 */
[----:B------:R-:W-:-:S05]  /*1e390*/  IMAD.U32 R0, R145, 0x10000, RZ ;  /* 0x0001000091007824 */ /* 0x000fca00078e00ff */
[----:B------:R-:W-:Y:S02]  /*1e3a0*/  LOP3.LUT R151, R0, 0xff0000, RZ, 0xc0, !PT ;  /* 0x00ff000000977812 */ /* 0x000fe400078ec0ff */
[----:B------:R-:W-:-:S04]  /*1e3b0*/  LOP3.LUT R0, R146, 0xffff, RZ, 0xc0, !PT ;  /* 0x0000ffff92007812 */ /* 0x000fc800078ec0ff */
[----:B------:R-:W-:Y:S02]  /*1e3c0*/  LEA R0, R0, R151, 0x18 ;  /* 0x0000009700007211 */ /* 0x000fe400078ec0ff */
[----:B------:R-:W-:-:S05]  /*1e3d0*/  LOP3.LUT R151, R144, 0xff, RZ, 0xc0, !PT ;  /* 0x000000ff90977812 */ /* 0x000fca00078ec0ff */
[----:B------:R-:W-:Y:S01]  /*1e3e0*/  IMAD R0, R151, 0x100, R0 ;  /* 0x0000010097007824 */ /* 0x000fe200078e0200 */
[----:B------:R-:W-:-:S04]  /*1e3f0*/  LOP3.LUT R151, R143, 0xff, RZ, 0xc0, !PT ;  /* 0x000000ff8f977812 */ /* 0x000fc800078ec0ff */
[----:B------:R-:W-:-:S05]  /*1e400*/  IADD3 R151, PT, PT, R0, R151, RZ ;  /* 0x0000009700977210 */ /* 0x000fca0007ffe0ff */
[----:B------:R1:W-:Y:S02]  /*1e410*/  STG.E desc[UR6][R148.64], R151 ;  /* 0x0000009794007986 */ /* 0x0003e4000c101906 */
.L_x_12688:
[----:B------:R-:W-:Y:S05]  /*1e420*/  BSYNC.RECONVERGENT B0 ;  /* 0x0000000000007941 */ /* 0x000fea0003800200 */
.L_x_12687:
[----:B------:R-:W-:Y:S01]  /*1e430*/  FADD.FTZ R0, RZ, R128 ;  /* 0x00000080ff007221 */ /* 0x000fe20000010000 */
[C---:B------:R-:W-:Y:S01]  /*1e440*/  ISETP.GE.U32.AND P0, PT, R132.reuse, 0x100, PT ;  /* 0x000001008400780c */ /* 0x040fe20003f06070 */
[----:B------:R-:W-:Y:S01]  /*1e450*/  BSSY.RECONVERGENT B0, `(.L_x_12751) ;  /* 0x000006e000007945 */ /* 0x000fe20003800200 */
[C---:B------:R-:W-:Y:S01]  /*1e460*/  ISETP.GT.U32.AND P1, PT, R132.reuse, 0x1ff, PT ;  /* 0x000001ff8400780c */ /* 0x040fe20003f24070 */
[----:B01----:R-:W-:Y:S01]  /*1e470*/  FADD.FTZ R149, R129, R0 ;  /* 0x0000000081957221 */ /* 0x003fe20000010000 */
        /* <DEDUP_REMOVED lines=107> */
.L_x_12752:
[----:B------:R-:W-:Y:S05]  /*1eb30*/  BSYNC.RECONVERGENT B0 ;  /* 0x0000000000007941 */ /* 0x000fea0003800200 */
.L_x_12751:
[----:B------:R-:W-:Y:S01]  /*1eb40*/  LOP3.LUT R148, R149, 0x1f, RZ, 0xc0, !PT ;  /* 0x0000001f95947812 */ /* 0x000fe200078ec0ff */
[----:B------:R-:W-:Y:S01]  /*1eb50*/  BAR.SYNC.DEFER_BLOCKING 0x0 ;  /* 0x0000000000007b1d */ /* 0x000fe20000010000 */
[----:B0-----:R-:W-:Y:S01]  /*1eb60*/  IMAD.MOV.U32 R0, RZ, RZ, RZ ;  /* 0x000000ffff007224 */ /* 0x001fe200078e00ff */
[----:B------:R-:W-:Y:S02]  /*1eb70*/  CS2R R150, SRZ ;  /* 0x0000000000967805 */ /* 0x000fe4000001ff00 */
[----:B------:R-:W-:Y:S02]  /*1eb80*/  ISETP.GT.U32.AND P1, PT, R148, 0x7, PT ;  /* 0x000000079400780c */ /* 0x000fe40003f24070 */
[----:B------:R-:W-:Y:S11]  /*1eb90*/  BSSY.RECONVERGENT B0, `(.L_x_12753) ;  /* 0x000000a000007945 */ /* 0x000ff60003800200 */
[----:B------:R-:W-:Y:S05]  /*1eba0*/  @P1 BRA `(.L_x_12754) ;  /* 0x0000000000201947 */ /* 0x000fea0003800000 */
[----:B------:R-:W0:Y:S01]  /*1ebb0*/  S2UR UR5, SR_CgaCtaId ;  /* 0x00000000000579c3 */ /* 0x000e220000008800 */
[----:B------:R-:W-:Y:S01]  /*1ebc0*/  UMOV UR4, 0x400 ;  /* 0x0000040000047882 */ /* 0x000fe20000000000 */
[----:B------:R-:W-:-:S04]  /*1ebd0*/  SHF.L.U32 R0, R149, 0x3, RZ ;  /* 0x0000000395007819 */ /* 0x000fc800000006ff */
[----:B------:R-:W-:Y:S01]  /*1ebe0*/  LOP3.LUT R150, R0, 0xf8, RZ, 0xc0, !PT ;  /* 0x000000f800967812 */ /* 0x000fe200078ec0ff */
[----:B------:R-:W-:Y:S01]  /*1ebf0*/  IMAD.MOV.U32 R0, RZ, RZ, R136 ;  /* 0x000000ffff007224 */ /* 0x000fe200078e0088 */
[----:B0-----:R-:W-:-:S04]  /*1ec00*/  ULEA UR4, UR5, UR4, 0x18 ;  /* 0x0000000405047291 */ /* 0x001fc8000f8ec0ff */
[----:B------:R-:W-:-:S09]  /*1ec10*/  @UP1 UIADD3 UR4, UPT, UPT, UR4, 0x40, URZ ;  /* 0x0000004004041890 */ /* 0x000fd2000fffe0ff */
[----:B------:R-:W0:Y:S03]  /*1ec20*/  LDS.64 R150, [R150+UR4] ;  /* 0x0000000496967984 */ /* 0x000e260008000a00 */
.L_x_12754:
[----:B------:R-:W-:Y:S05]  /*1ec30*/  BSYNC.RECONVERGENT B0 ;  /* 0x0000000000007941 */ /* 0x000fea0003800200 */
.L_x_12753:
[----:B------:R-:W1:Y:S01]  /*1ec40*/  SHFL.DOWN PT, R153, R0, 0x4, 0x1f ;  /* 0x08801f0000997f89 */ /* 0x000e6200000e0000 */
[----:B------:R-:W-:Y:S01]  /*1ec50*/  I2FP.F32.S32 R160, R0 ;  /* 0x0000000000a07245 */ /* 0x000fe20000201400 */
[----:B------:R-:W-:Y:S01]  /*1ec60*/  BSSY.RECONVERGENT B0, `(.L_x_12755) ;  /* 0x0000059000007945 */ /* 0x000fe20003800200 */
[----:B------:R-:W-:Y:S01]  /*1ec70*/  ISETP.NE.AND P1, PT, R149, RZ, PT ;  /* 0x000000ff9500720c */ /* 0x000fe20003f25270 */
[----:B0-----:R-:W0:Y:S01]  /*1ec80*/  SHFL.DOWN PT, R155, R150, 0x4, 0x1f ;  /* 0x08801f00969b7f89 */ /* 0x001e2200000e0000 */
[----:B------:R-:W-:-:S03]  /*1ec90*/  ISETP.NE.AND P2, PT, RZ, UR13, PT ;  /* 0x0000000dff007c0c */ /* 0x000fc6000bf45270 */
[----:B------:R-:W2:Y:S01]  /*1eca0*/  SHFL.DOWN PT, R148, R151, 0x4, 0x1f ;  /* 0x08801f0097947f89 */ /* 0x000ea200000e0000 */
[----:B-1----:R-:W-:Y:S02]  /*1ecb0*/  I2FP.F32.S32 R162, R153 ;  /* 0x0000009900a27245 */ /* 0x002fe40000201400 */
[----:B------:R-:W-:-:S03]  /*1ecc0*/  IADD3 R153, PT, PT, R153, R0, RZ ;  /* 0x0000000099997210 */ /* 0x000fc60007ffe0ff */
[C---:B0-----:R-:W-:Y:S01]  /*1ecd0*/  FMUL.FTZ R161, R155.reuse, R162 ;  /* 0x000000a29ba17220 */ /* 0x041fe20000410000 */
[----:B------:R-:W-:Y:S01]  /*1ece0*/  I2FP.F32.S32 R152, R153 ;  /* 0x0000009900987245 */ /* 0x000fe20000201400 */
[----:B------:R-:W0:Y:S01]  /*1ecf0*/  SHFL.DOWN PT, R0, R153, 0x2, 0x1f ;  /* 0x08401f0099007f89 */ /* 0x000e2200000e0000 */
[----:B------:R-:W-:Y:S01]  /*1ed00*/  FADD.FTZ R155, -R155, R150 ;  /* 0x000000969b9b7221 */ /* 0x000fe20000010100 */
[----:B------:R-:W-:Y:S01]  /*1ed10*/  FFMA.FTZ R161, R160, R150, R161 ;  /* 0x00000096a0a17223 */ /* 0x000fe200000100a1 */
[----:B------:R-:W1:Y:S02]  /*1ed20*/  MUFU.RCP R154, R152 ;  /* 0x00000098009a7308 */ /* 0x000e640000001000 */
[----:B------:R-:W-:-:S04]  /*1ed30*/  FMUL.FTZ R155, R155, R155 ;  /* 0x0000009b9b9b7220 */ /* 0x000fc80000410000 */
[----:B------:R-:W-:-:S04]  /*1ed40*/  FMUL.FTZ R155, R155, R160 ;  /* 0x000000a09b9b7220 */ /* 0x000fc80000410000 */
[----:B------:R-:W-:Y:S01]  /*1ed50*/  FMUL.FTZ R162, R155, R162 ;  /* 0x000000a29ba27220 */ /* 0x000fe20000410000 */
[----:B--2---:R-:W-:Y:S01]  /*1ed60*/  FADD.FTZ R155, R148, R151 ;  /* 0x00000097949b7221 */ /* 0x004fe20000010000 */
        /* <DEDUP_REMOVED lines=8> */
[----:B0-----:R-:W-:Y:S01]  /*1edf0*/  FMUL.FTZ R163, R150, R160 ;  /* 0x000000a096a37220 */ /* 0x001fe20000410000 */
[----:B------:R-:W-:-:S03]  /*1ee00*/  FADD.FTZ R153, R161, -R150 ;  /* 0x80000096a1997221 */ /* 0x000fc60000010000 */
[C---:B------:R-:W-:Y:S01]  /*1ee10*/  FFMA.FTZ R150, R152.reuse, R161, R163 ;  /* 0x000000a198967223 */ /* 0x040fe200000100a3 */
[----:B------:R-:W-:Y:S01]  /*1ee20*/  FMUL.FTZ R153, R153, R153 ;  /* 0x0000009999997220 */ /* 0x000fe20000410000 */
[----:B------:R-:W0:Y:S01]  /*1ee30*/  SHFL.DOWN PT, R163, R148, 0x1, 0x1f ;  /* 0x08201f0094a37f89 */ /* 0x000e2200000e0000 */
[----:B-1----:R-:W-:Y:S01]  /*1ee40*/  FADD.FTZ R0, R155, R0 ;  /* 0x000000009b007221 */ /* 0x002fe20000010000 */
[----:B--2---:R-:W-:Y:S01]  /*1ee50*/  FMUL.FTZ R161, R151, R150 ;  /* 0x0000009697a17220 */ /* 0x004fe20000410000 */
[----:B------:R-:W-:-:S04]  /*1ee60*/  FMUL.FTZ R153, R152, R153 ;  /* 0x0000009998997220 */ /* 0x000fc80000410000 */
[----:B------:R-:W1:Y:S01]  /*1ee70*/  SHFL.DOWN PT, R150, R161, 0x1, 0x1f ;  /* 0x08201f00a1967f89 */ /* 0x000e6200000e0000 */
[----:B------:R-:W-:-:S04]  /*1ee80*/  FMUL.FTZ R153, R153, R160 ;  /* 0x000000a099997220 */ /* 0x000fc80000410000 */
[----:B------:R-:W-:-:S05]  /*1ee90*/  FFMA.FTZ R0, R151, R153, R0 ;  /* 0x0000009997007223 */ /* 0x000fca0000010000 */
[----:B------:R-:W2:Y:S01]  /*1eea0*/  SHFL.DOWN PT, R151, R0, 0x1, 0x1f ;  /* 0x08201f0000977f89 */ /* 0x000ea200000e0000 */
[-C--:B0-----:R-:W-:Y:S02]  /*1eeb0*/  IADD3 R152, PT, PT, R148, R163.reuse, RZ ;  /* 0x000000a394987210 */ /* 0x081fe40007ffe0ff */
[----:B------:R-:W-:Y:S02]  /*1eec0*/  I2FP.F32.S32 R163, R163 ;  /* 0x000000a300a37245 */ /* 0x000fe40000201400 */
[----:B------:R-:W-:Y:S01]  /*1eed0*/  I2FP.F32.S32 R152, R152 ;  /* 0x0000009800987245 */ /* 0x000fe20000201400 */
[----:B-1----:R-:W-:Y:S02]  /*1eee0*/  FADD.FTZ R153, R161, -R150 ;  /* 0x80000096a1997221 */ /* 0x002fe40000010000 */
[----:B------:R-:W-:-:S03]  /*1eef0*/  FMUL.FTZ R155, R150, R163 ;  /* 0x000000a3969b7220 */ /* 0x000fc60000410000 */
[----:B------:R-:W0:Y:S01]  /*1ef00*/  MUFU.RCP R152, R152 ;  /* 0x0000009800987308 */ /* 0x000e220000001000 */
[----:B------:R-:W-:Y:S01]  /*1ef10*/  FMUL.FTZ R153, R153, R153 ;  /* 0x0000009999997220 */ /* 0x000fe20000410000 */
[----:B------:R-:W-:-:S03]  /*1ef20*/  FFMA.FTZ R155, R154, R161, R155 ;  /* 0x000000a19a9b7223 */ /* 0x000fc6000001009b */
[----:B------:R-:W-:Y:S01]  /*1ef30*/  FMUL.FTZ R153, R154, R153 ;  /* 0x000000999a997220 */ /* 0x000fe20000410000 */
[----:B--2---:R-:W-:-:S03]  /*1ef40*/  FADD.FTZ R151, R0, R151 ;  /* 0x0000009700977221 */ /* 0x004fc60000010000 */
[----:B------:R-:W-:Y:S01]  /*1ef50*/  FMUL.FTZ R153, R153, R163 ;  /* 0x000000a399997220 */ /* 0x000fe20000410000 */
[----:B------:R-:W1:Y:S01]  /*1ef60*/  LDC R0, c[0x0][0x448] ;  /* 0x00011200ff007b82 */ /* 0x000e620000000800 */
[C---:B0-----:R-:W-:Y:S02]  /*1ef70*/  FMUL.FTZ R155, R152.reuse, R155 ;  /* 0x0000009b989b7220 */ /* 0x041fe40000410000 */
[----:B------:R-:W-:-:S04]  /*1ef80*/  FFMA.FTZ R148, R152, R153, R151 ;  /* 0x0000009998947223 */ /* 0x000fc80000010097 */
[----:B------:R-:W0:Y:S04]  /*1ef90*/  SHFL.IDX PT, R155, R155, RZ, 0x1f ;  /* 0x00001fff9b9b7589 */ /* 0x000e2800000e0000 */
[----:B------:R2:W1:Y:S01]  /*1efa0*/  SHFL.IDX PT, R151, R148, RZ, 0x1f ;  /* 0x00001fff94977589 */ /* 0x00046200000e0000 */
[C---:B0-----:R-:W-:Y:S01]  /*1efb0*/  FMUL.FTZ R152, R155.reuse, R155 ;  /* 0x0000009b9b987220 */ /* 0x041fe20000410000 */
[----:B--2---:R-:W-:Y:S01]  /*1efc0*/  FSEL R148, R155, RZ, !P2 ;  /* 0x000000ff9b947208 */ /* 0x004fe20005000000 */
[----:B-1----:R-:W-:-:S03]  /*1efd0*/  FFMA.FTZ R0, R151, UR14, R0 ;  /* 0x0000000e97007c23 */ /* 0x002fc60008010000 */
[----:B------:R-:W-:Y:S01]  /*1efe0*/  FSEL R161, R152, RZ, P2 ;  /* 0x000000ff98a17208 */ /* 0x000fe20001000000 */
[----:B------:R-:W0:Y:S04]  /*1eff0*/  @!P1 LDC.64 R150, c[0x0][0x3c0] ;  /* 0x0000f000ff969b82 */ /* 0x000e280000000a00 */
[----:B------:R-:W-:-:S04]  /*1f000*/  FADD.FTZ R0, R0, R161 ;  /* 0x000000a100007221 */ /* 0x000fc80000010000 */
[----:B------:R-:W1:Y:S02]  /*1f010*/  @!P1 LDC.64 R152, c[0x0][0x3c8] ;  /* 0x0000f200ff989b82 */ /* 0x000e640000000a00 */
[----:B------:R-:W2:Y:S01]  /*1f020*/  MUFU.RSQ R0, R0 ;  /* 0x0000000000007308 */ /* 0x000ea20000001400 */
[----:B0-----:R-:W-:-:S05]  /*1f030*/  @!P1 IMAD.WIDE R150, R134, 0x4, R150 ;  /* 0x0000000486969825 */ /* 0x001fca00078e0296 */
[----:B------:R0:W-:Y:S01]  /*1f040*/  @!P1 STG.E desc[UR6][R150.64], R155 ;  /* 0x0000009b96009986 */ /* 0x0001e2000c101906 */
[----:B-1----:R-:W-:-:S05]  /*1f050*/  @!P1 IMAD.WIDE R152, R134, 0x4, R152 ;  /* 0x0000000486989825 */ /* 0x002fca00078e0298 */
[----:B--2---:R0:W-:Y:S01]  /*1f060*/  @!P1 STG.E desc[UR6][R152.64], R0 ;  /* 0x0000000098009986 */ /* 0x0041e2000c101906 */
[----:B------:R-:W-:Y:S05]  /*1f070*/  @!P0 BRA `(.L_x_12756) ;  /* 0x00000000005c8947 */ /* 0x000fea0003800000 */
[--C-:B------:R-:W-:Y:S01]  /*1f080*/  FADD.FTZ R167, R131, -R148.reuse ;  /* 0x8000009483a77221 */ /* 0x100fe20000010000 */
[----:B0-----:R-:W0:Y:S01]  /*1f090*/  LDC.64 R150, c[0x0][0x428] ;  /* 0x00010a00ff967b82 */ /* 0x001e220000000a00 */
[--C-:B------:R-:W-:Y:S01]  /*1f0a0*/  FADD.FTZ R153, R128, -R148.reuse ;  /* 0x8000009480997221 */ /* 0x100fe20000010000 */
[--C-:B------:R-:W-:Y:S01]  /*1f0b0*/  FADD.FTZ R155, R130, -R148.reuse ;  /* 0x80000094829b7221 */ /* 0x100fe20000010000 */
[C---:B------:R-:W-:Y:S02]  /*1f0c0*/  FMUL.FTZ R170, R0.reuse, R167 ;  /* 0x000000a700aa7220 */ /* 0x040fe40000410000 */
[C---:B------:R-:W-:Y:S01]  /*1f0d0*/  FMUL.FTZ R161, R0.reuse, R153 ;  /* 0x0000009900a17220 */ /* 0x040fe20000410000 */
[----:B------:R-:W-:Y:S01]  /*1f0e0*/  FADD.FTZ R153, R129, -R148 ;  /* 0x8000009481997221 */ /* 0x000fe20000010000 */
[C---:B------:R-:W-:Y:S01]  /*1f0f0*/  FMUL.FTZ R163, R0.reuse, R155 ;  /* 0x0000009b00a37220 */ /* 0x040fe20000410000 */
[----:B------:R-:W1:Y:S01]  /*1f100*/  LDC.64 R166, c[0x0][0x430] ;  /* 0x00010c00ffa67b82 */ /* 0x000e620000000a00 */
[C---:B------:R-:W-:Y:S01]  /*1f110*/  FFMA.FTZ R152, R161.reuse, R80, R24 ;  /* 0x00000050a1987223 */ /* 0x040fe20000010018 */
[----:B------:R-:W-:Y:S01]  /*1f120*/  FMUL.FTZ R162, R0, R153 ;  /* 0x0000009900a27220 */ /* 0x000fe20000410000 */
[----:B------:R-:W-:Y:S01]  /*1f130*/  FFMA.FTZ R160, R161, R76, R4 ;  /* 0x0000004ca1a07223 */ /* 0x000fe20000010004 */
[C---:B------:R-:W-:Y:S01]  /*1f140*/  FFMA.FTZ R154, R163.reuse, R82, R26 ;  /* 0x00000052a39a7223 */ /* 0x040fe2000001001a */
[----:B------:R-:W-:Y:S01]  /*1f150*/  FFMA.FTZ R155, R170, R83, R27 ;  /* 0x00000053aa9b7223 */ /* 0x000fe2000001001b */
[C---:B------:R-:W-:Y:S01]  /*1f160*/  FFMA.FTZ R153, R162.reuse, R81, R25 ;  /* 0x00000051a2997223 */ /* 0x040fe20000010019 */
[----:B------:R-:W-:Y:S01]  /*1f170*/  FFMA.FTZ R161, R162, R77, R5 ;  /* 0x0000004da2a17223 */ /* 0x000fe20000010005 */
[----:B------:R-:W-:Y:S01]  /*1f180*/  FFMA.FTZ R162, R163, R78, R6 ;  /* 0x0000004ea3a27223 */ /* 0x000fe20000010006 */
[----:B------:R-:W-:Y:S01]  /*1f190*/  FFMA.FTZ R163, R170, R79, R7 ;  /* 0x0000004faaa37223 */ /* 0x000fe20000010007 */
[----:B0-----:R-:W-:-:S05]  /*1f1a0*/  IMAD.WIDE.U32 R150, R142, 0x10, R150 ;  /* 0x000000108e967825 */ /* 0x001fca00078e0096 */
[----:B------:R2:W-:Y:S01]  /*1f1b0*/  STG.E.128 desc[UR6][R150.64], R152 ;  /* 0x0000009896007986 */ /* 0x0005e2000c101d06 */
[----:B-1----:R-:W-:-:S04]  /*1f1c0*/  IMAD.WIDE.U32 R166, R142, 0x10, R166 ;  /* 0x000000108ea67825 */ /* 0x002fc800078e00a6 */
[----:B------:R-:W-:Y:S01]  /*1f1d0*/  VIADD R142, R142, 0x100 ;  /* 0x000001008e8e7836 */ /* 0x000fe20000000000 */
[----:B------:R2:W-:Y:S06]  /*1f1e0*/  STG.E.128 desc[UR6][R166.64], R160 ;  /* 0x000000a0a6007986 */ /* 0x0005ec000c101d06 */
.L_x_12756:
[----:B------:R-:W-:Y:S05]  /*1f1f0*/  BSYNC.RECONVERGENT B0 ;  /* 0x0000000000007941 */ /* 0x000fea0003800200 */
.L_x_12755:
[----:B------:R-:W-:Y:S01]  /*1f200*/  ISETP.NE.AND P0, PT, R159, RZ, PT ;  /* 0x000000ff9f00720c */ /* 0x000fe20003f05270 */
[----:B------:R-:W-:-:S12]  /*1f210*/  BSSY.RECONVERGENT B0, `(.L_x_12757) ;  /* 0x0000019000007945 */ /* 0x000fd80003800200 */
[----:B------:R-:W-:Y:S05]  /*1f220*/  @!P0 BRA `(.L_x_12758) ;  /* 0x00000000005c8947 */ /* 0x000fea0003800000 */
[--C-:B--2---:R-:W-:Y:S01]  /*1f230*/  FADD.FTZ R161, R111, -R148.reuse ;  /* 0x800000946fa17221 */ /* 0x104fe20000010000 */
        /* <DEDUP_REMOVED lines=8> */
[----:B------:R-:W-:Y:S01]  /*1f2c0*/  FFMA.FTZ R152, R159, R72, R28 ;  /* 0x000000489f987223 */ /* 0x000fe2000001001c */
[----:B------:R-:W-:Y:S01]  /*1f2d0*/  FMUL.FTZ R162, R0, R153 ;  /* 0x0000009900a27220 */ /* 0x000fe20000410000 */
[----:B------:R-:W-:Y:S01]  /*1f2e0*/  FFMA.FTZ R154, R163, R74, R30 ;  /* 0x0000004aa39a7223 */ /* 0x000fe2000001001e */
[----:B------:R-:W-:-:S02]  /*1f2f0*/  FFMA.FTZ R155, R170, R75, R31 ;  /* 0x0000004baa9b7223 */ /* 0x000fc4000001001f */
[----:B------:R-:W-:Y:S01]  /*1f300*/  FFMA.FTZ R153, R162, R73, R29 ;  /* 0x00000049a2997223 */ /* 0x000fe2000001001d */
[----:B0-----:R-:W-:-:S05]  /*1f310*/  IMAD.WIDE.U32 R150, R142, 0x10, R150 ;  /* 0x000000108e967825 */ /* 0x001fca00078e0096 */
[----:B------:R3:W-:Y:S01]  /*1f320*/  STG.E.128 desc[UR6][R150.64], R152 ;  /* 0x0000009896007986 */ /* 0x0007e2000c101d06 */
[----:B-1----:R-:W-:-:S04]  /*1f330*/  IMAD.WIDE.U32 R166, R142, 0x10, R160 ;  /* 0x000000108ea67825 */ /* 0x002fc800078e00a0 */
[----:B------:R-:W-:Y:S01]  /*1f340*/  FFMA.FTZ R161, R162, R69, R9 ;  /* 0x00000045a2a17223 */ /* 0x000fe20000010009 */
[----:B------:R-:W-:Y:S01]  /*1f350*/  FFMA.FTZ R162, R163, R70, R10 ;  /* 0x00000046a3a27223 */ /* 0x000fe2000001000a */
[----:B------:R-:W-:Y:S01]  /*1f360*/  FFMA.FTZ R160, R159, R68, R8 ;  /* 0x000000449fa07223 */ /* 0x000fe20000010008 */
[----:B------:R-:W-:Y:S01]  /*1f370*/  FFMA.FTZ R163, R170, R71, R11 ;  /* 0x00000047aaa37223 */ /* 0x000fe2000001000b */
[----:B------:R-:W-:-:S04]  /*1f380*/  IADD3 R142, PT, PT, R142, 0x100, RZ ;  /* 0x000001008e8e7810 */ /* 0x000fc80007ffe0ff */
[----:B------:R3:W-:Y:S03]  /*1f390*/  STG.E.128 desc[UR6][R166.64], R160 ;  /* 0x000000a0a6007986 */ /* 0x0007e6000c101d06 */
.L_x_12758:
[----:B------:R-:W-:Y:S05]  /*1f3a0*/  BSYNC.RECONVERGENT B0 ;  /* 0x0000000000007941 */ /* 0x000fea0003800200 */
.L_x_12757:
[----:B------:R-:W-:Y:S01]  /*1f3b0*/  ISETP.NE.AND P0, PT, R164, RZ, PT ;  /* 0x000000ffa400720c */ /* 0x000fe20003f05270 */
[----:B------:R-:W-:-:S12]  /*1f3c0*/  BSSY.RECONVERGENT B0, `(.L_x_12759) ;  /* 0x0000019000007945 */ /* 0x000fd80003800200 */
[----:B------:R-:W-:Y:S05]  /*1f3d0*/  @!P0 BRA `(.L_x_12760) ;  /* 0x00000000005c8947 */ /* 0x000fea0003800000 */
[--C-:B--23--:R-:W-:Y:S01]  /*1f3e0*/  FADD.FTZ R161, R115, -R148.reuse ;  /* 0x8000009473a17221 */ /* 0x10cfe20000010000 */
        /* <DEDUP_REMOVED lines=20> */
[----:B------:R-:W-:-:S04]  /*1f530*/  VIADD R142, R142, 0x100 ;  /* 0x000001008e8e7836 */ /* 0x000fc80000000000 */
[----:B------:R4:W-:Y:S03]  /*1f540*/  STG.E.128 desc[UR6][R166.64], R160 ;  /* 0x000000a0a6007986 */ /* 0x0009e6000c101d06 */
.L_x_12760:
[----:B------:R-:W-:Y:S05]  /*1f550*/  BSYNC.RECONVERGENT B0 ;  /* 0x0000000000007941 */ /* 0x000fea0003800200 */
.L_x_12759:
[----:B------:R-:W-:Y:S01]  /*1f560*/  ISETP.NE.AND P0, PT, R165, RZ, PT ;  /* 0x000000ffa500720c */ /* 0x000fe20003f05270 */
[----:B------:R-:W-:-:S12]  /*1f570*/  BSSY.RECONVERGENT B0, `(.L_x_12761) ;  /* 0x0000019000007945 */ /* 0x000fd80003800200 */
[----:B------:R-:W-:Y:S05]  /*1f580*/  @!P0 BRA `(.L_x_12762) ;  /* 0x00000000005c8947 */ /* 0x000fea0003800000 */
[--C-:B--234-:R-:W-:Y:S01]  /*1f590*/  FADD.FTZ R161, R119, -R148.reuse ;  /* 0x8000009477a17221 */ /* 0x11cfe20000010000 */
        /* <DEDUP_REMOVED lines=11> */
[----:B------:R-:W-:Y:S01]  /*1f650*/  FFMA.FTZ R155, R170, R59, R39 ;  /* 0x0000003baa9b7223 */ /* 0x000fe20000010027 */
[----:B------:R-:W-:Y:S01]  /*1f660*/  FFMA.FTZ R164, R159, R52, R16 ;  /* 0x000000349fa47223 */ /* 0x000fe20000010010 */
[C---:B------:R-:W-:Y:S01]  /*1f670*/  FFMA.FTZ R153, R162.reuse, R57, R37 ;  /* 0x00000039a2997223 */ /* 0x040fe20000010025 */
        /* <DEDUP_REMOVED lines=8> */
.L_x_12762:
[----:B------:R-:W-:Y:S05]  /*1f700*/  BSYNC.RECONVERGENT B0 ;  /* 0x0000000000007941 */ /* 0x000fea0003800200 */
.L_x_12761:
[----:B------:R-:W-:Y:S01]  /*1f710*/  ISETP.NE.AND P0, PT, R168, RZ, PT ;  /* 0x000000ffa800720c */ /* 0x000fe20003f05270 */
[----:B------:R-:W-:-:S12]  /*1f720*/  BSSY.RECONVERGENT B0, `(.L_x_12763) ;  /* 0x0000019000007945 */ /* 0x000fd80003800200 */
[----:B------:R-:W-:Y:S05]  /*1f730*/  @!P0 BRA `(.L_x_12764) ;  /* 0x00000000005c8947 */ /* 0x000fea0003800000 */
[--C-:B0-234-:R-:W-:Y:S01]  /*1f740*/  FADD.FTZ R153, R120, -R148.reuse ;  /* 0x8000009478997221 */ /* 0x11dfe20000010000 */
[----:B------:R-:W0:Y:S01]  /*1f750*/  LDC.64 R150, c[0x0][0x428] ;  /* 0x00010a00ff967b82 */ /* 0x000e220000000a00 */
[--C-:B------:R-:W-:Y:S01]  /*1f760*/  FADD.FTZ R159, R122, -R148.reuse ;  /* 0x800000947a9f7221 */ /* 0x100fe20000010000 */
[--C-:B------:R-:W-:Y:S01]  /*1f770*/  FADD.FTZ R161, R123, -R148.reuse ;  /* 0x800000947ba17221 */ /* 0x100fe20000010000 */
[C---:B------:R-:W-:Y:S01]  /*1f780*/  FMUL.FTZ R155, R0.reuse, R153 ;  /* 0x00000099009b7220 */ /* 0x040fe20000410000 */
[----:B------:R-:W-:Y:S01]  /*1f790*/  FADD.FTZ R153, R121, -R148 ;  /* 0x8000009479997221 */ /* 0x000fe20000010000 */
[C---:B------:R-:W-:Y:S01]  /*1f7a0*/  FMUL.FTZ R159, R0.reuse, R159 ;  /* 0x0000009f009f7220 */ /* 0x040fe20000410000 */
[C---:B------:R-:W-:Y:S01]  /*1f7b0*/  FMUL.FTZ R168, R0.reuse, R161 ;  /* 0x000000a100a87220 */ /* 0x040fe20000410000 */
[----:B------:R-:W-:Y:S01]  /*1f7c0*/  FFMA.FTZ R160, R155, R48, R40 ;  /* 0x000000309ba07223 */ /* 0x000fe20000010028 */
[----:B------:R-:W-:Y:S01]  /*1f7d0*/  FMUL.FTZ R154, R0, R153 ;  /* 0x00000099009a7220 */ /* 0x000fe20000410000 */
[----:B------:R-:W-:Y:S01]  /*1f7e0*/  FFMA.FTZ R162, R159, R50, R42 ;  /* 0x000000329fa27223 */ /* 0x000fe2000001002a */
[----:B------:R-:W1:Y:S01]  /*1f7f0*/  LDC.64 R152, c[0x0][0x430] ;  /* 0x00010c00ff987b82 */ /* 0x000e620000000a00 */
[----:B------:R-:W-:Y:S01]  /*1f800*/  FFMA.FTZ R163, R168, R51, R43 ;  /* 0x00000033a8a37223 */ /* 0x000fe2000001002b */
[C---:B------:R-:W-:Y:S01]  /*1f810*/  FFMA.FTZ R161, R154.reuse, R49, R41 ;  /* 0x000000319aa17223 */ /* 0x040fe20000010029 */
[----:B------:R-:W-:Y:S01]  /*1f820*/  FFMA.FTZ R164, R155, R44, R20 ;  /* 0x0000002c9ba47223 */ /* 0x000fe20000010014 */
        /* <DEDUP_REMOVED lines=8> */
.L_x_12764:
[----:B------:R-:W-:Y:S05]  /*1f8b0*/  BSYNC.RECONVERGENT B0 ;  /* 0x0000000000007941 */ /* 0x000fea0003800200 */
.L_x_12763:
        /* <DEDUP_REMOVED lines=12> */
[----:B------:R-:W1:Y:S01]  /*1f980*/  LDC.64 R152, c[0x0][0x430] ;  /* 0x00010c00ff987b82 */ /* 0x000e620000000a00 */
        /* <DEDUP_REMOVED lines=12> */
.L_x_12766:
[----:B------:R-:W-:Y:S05]  /*1fa50*/  BSYNC.RECONVERGENT B0 ;  /* 0x0000000000007941 */ /* 0x000fea0003800200 */
.L_x_12765:
[----:B0-234-:R-:W0:Y:S01]  /*1fa60*/  LDC.64 R150, c[0x0][0x380] ;  /* 0x0000e000ff967b82 */ /* 0x01de220000000a00 */
[----:B------:R-:W-:Y:S01]  /*1fa70*/  UPLOP3.LUT UP1, UPT, UPT, UPT, UP1, 0x40, 0x4 ;  /* 0x000000000004789c */ /* 0x000fe20003f2e810 */
[----:B0-----:R-:W-:-:S04]  /*1fa80*/  IADD3 R134, PT, PT, R134, R150, RZ ;  /* 0x0000009686867210 */ /* 0x001fc80007ffe0ff */
[----:B------:R-:W-:-:S13]  /*1fa90*/  ISETP.GE.AND P0, PT, R134, R151, PT ;  /* 0x000000978600720c */ /* 0x000fda0003f06270 */
[----:B------:R-:W-:Y:S05]  /*1faa0*/  @!P0 BRA `(.L_x_12767) ;  /* 0xfffffe2400408947 */ /* 0x000fea000383ffff */
[----:B------:R-:W-:Y:S05]  /*1fab0*/  EXIT ;  /* 0x000000000000794d */ /* 0x000fea0003800000 */
.L_x_12768:
        /* <DEDUP_REMOVED lines=12> */
.L_x_13740:


//--------------------- .text._ZN10layer_norm31ln_parallel_residual_fwd_kernelINS_13Kernel_traitsIfffffjLj6144ELj1ELj1ELj8ELj16ENS_18Kernel_traits_baseILj6144EfffffjLj256EEEEELb1ELb0ELb1EEEvNS_9FwdParamsE --------------------------
	.section	.text._ZN10layer_norm31ln_parallel_residual_fwd_kernelINS_13Kernel_traitsIfffffjLj6144ELj1ELj1ELj8ELj16ENS_18Kernel_traits_baseILj6144EfffffjLj256EEEEELb1ELb0ELb1EEEvNS_9FwdParamsE,"ax",@progbits
	.align	128
        .global         _ZN10layer_norm31ln_parallel_residual_fwd_kernelINS_13Kernel_traitsIfffffjLj6144ELj1ELj1ELj8ELj16ENS_18Kernel_traits_baseILj6144EfffffjLj256EEEEELb1ELb0ELb1EEEvNS_9FwdParamsE
        .type           _ZN10layer_norm31ln_parallel_residual_fwd_kernelINS_13Kernel_traitsIfffffjLj6144ELj1ELj1ELj8ELj16ENS_18Kernel_traits_baseILj6144EfffffjLj256EEEEELb1ELb0ELb1EEEvNS_9FwdParamsE,@function
        .size           _ZN10layer_norm31ln_parallel_residual_fwd_kernelINS_13Kernel_traitsIfffffjLj6144ELj1ELj1ELj8ELj16ENS_18Kernel_traits_baseILj6144EfffffjLj256EEEEELb1ELb0ELb1EEEvNS_9FwdParamsE,(.L_x_13741 - _ZN10layer_norm31ln_parallel_residual_fwd_kernelINS_13Kernel_traitsIfffffjLj6144ELj1ELj1ELj8ELj16ENS_18Kernel_traits_baseILj6144EfffffjLj256EEEEELb1ELb0ELb1EEEvNS_9FwdParamsE)
        .other          _ZN10layer_norm31ln_parallel_residual_fwd_kernelINS_13Kernel_traitsIfffffjLj6144ELj1ELj1ELj8ELj16ENS_18Kernel_traits_baseILj6144EfffffjLj256EEEEELb1ELb0ELb1EEEvNS_9FwdParamsE,@"STO_CUDA_ENTRY STV_DEFAULT"
_ZN10layer_norm31ln_parallel_residual_fwd_kernelINS_13Kernel_traitsIfffffjLj6144ELj1ELj1ELj8ELj16ENS_18Kernel_traits_baseILj6144EfffffjLj256EEEEELb1ELb0ELb1EEEvNS_9FwdParamsE:
.text._ZN10layer_norm31ln_parallel_residual_fwd_kernelINS_13Kernel_traitsIfffffjLj6144ELj1ELj1ELj8ELj16ENS_18Kernel_traits_baseILj6144EfffffjLj256EEEEELb1ELb0ELb1EEEvNS_9FwdParamsE:
        /* <DEDUP_REMOVED lines=68> */
.L_x_12770:
        /* <DEDUP_REMOVED lines=25> */
.L_x_12769:
        /* <DEDUP_REMOVED lines=37> */
.L_x_12772:
        /* <DEDUP_REMOVED lines=36> */
.L_x_12771:
        /* <DEDUP_REMOVED lines=98> */
.L_x_13011:
        /* <DEDUP_REMOVED lines=35> */
.L_x_12775:
        /* <DEDUP_REMOVED lines=12> */
.L_x_12776:
        /* <DEDUP_REMOVED lines=61> */
.L_x_12774:
[----:B------:R-:W-:Y:S01]  /*1740*/  ISETP.NE.AND P0, PT, R112, 0x1, PT ;  /* 0x000000017000780c */ /* 0x000fe20003f05270 */
[----:B------:R-:W-:Y:S01]  /*1750*/  UMOV UR4, UR6 ;  /* 0x0000000600047c82 */ /* 0x000fe20008000000 */
        /* <DEDUP_REMOVED lines=14> */
.L_x_12778:
        /* <DEDUP_REMOVED lines=12> */
.L_x_12779:
        /* <DEDUP_REMOVED lines=61> */
.L_x_12777:
[----:B------:R-:W-:Y:S01]  /*1cd0*/  ISETP.NE.AND P0, PT, R113, 0x1, PT ;  /* 0x000000017100780c */ /* 0x000fe20003f05270 */
[----:B------:R-:W-:Y:S01]  /*1ce0*/  IMAD.MOV.U32 R112, RZ, RZ, 0x2 ;  /* 0x00000002ff707424 */ /* 0x000fe200078e00ff */
        /* <DEDUP_REMOVED lines=13> */
.L_x_12781:
        /* <DEDUP_REMOVED lines=12> */
.L_x_12782:
        /* <DEDUP_REMOVED lines=61> */
.L_x_12780:
        /* <DEDUP_REMOVED lines=15> */
.L_x_12784:
        /* <DEDUP_REMOVED lines=12> */
.L_x_12785:
        /* <DEDUP_REMOVED lines=61> */
.L_x_12783:
        /* <DEDUP_REMOVED lines=18> */
.L_x_12773:
        /* <DEDUP_REMOVED lines=15> */
.L_x_12788:
        /* <DEDUP_REMOVED lines=12> */
.L_x_12789:
        /* <DEDUP_REMOVED lines=61> */
.L_x_12787:
[----:B------:R-:W-:Y:S01]  /*2e70*/  ISETP.NE.AND P0, PT, R112, 0x1, PT ;  /* 0x000000017000780c */ /* 0x000fe20003f05270 */
[----:B------:R-:W-:Y:S01]  /*2e80*/  UMOV UR4, UR6 ;  /* 0x0000000600047c82 */ /* 0x000fe20008000000 */
[----:B------:R-:W-:Y:S01]  /*2e90*/  I2FP.F32.U32 R111, R111 ;  /* 0x0000006f006f7245 */ /* 0x000fe20000201000 */
[----:B------:R-:W-:Y:S01]  /*2ea0*/  UMOV UR5, UR7 ;  /* 0x0000000700057c82 */ /* 0x000fe20008000000 */
[----:B------:R-:W-:Y:S02]  /*2eb0*/  IMAD.MOV.U32 R113, RZ, RZ, 0x2 ;  /* 0x00000002ff717424 */ /* 0x000fe400078e00ff */
[----:B-----5:R-:W-:Y:S01]  /*2ec0*/  FMUL.FTZ R104, R104, UR5 ;  /* 0x0000000568687c20 */ /* 0x020fe20008410000 */
        /* <DEDUP_REMOVED lines=12> */
.L_x_12791:
        /* <DEDUP_REMOVED lines=12> */
.L_x_12792:
        /* <DEDUP_REMOVED lines=61> */
.L_x_12790:
        /* <DEDUP_REMOVED lines=14> */
.L_x_12794:
        /* <DEDUP_REMOVED lines=12> */
.L_x_12795:
        /* <DEDUP_REMOVED lines=61> */
.L_x_12793:
        /* <DEDUP_REMOVED lines=16> */
.L_x_12797:
        /* <DEDUP_REMOVED lines=12> */
.L_x_12798:
        /* <DEDUP_REMOVED lines=61> */
.L_x_12796:
        /* <DEDUP_REMOVED lines=14> */
.L_x_12800:
        /* <DEDUP_REMOVED lines=12> */
.L_x_12801:
        /* <DEDUP_REMOVED lines=61> */
.L_x_12799:
        /* <DEDUP_REMOVED lines=16> */
.L_x_12803:
        /* <DEDUP_REMOVED lines=12> */
.L_x_12804:
        /* <DEDUP_REMOVED lines=61> */
.L_x_12802:
        /* <DEDUP_REMOVED lines=14> */
.L_x_12806:
        /* <DEDUP_REMOVED lines=12> */
.L_x_12807:
        /* <DEDUP_REMOVED lines=61> */
.L_x_12805:
        /* <DEDUP_REMOVED lines=16> */
.L_x_12809:
        /* <DEDUP_REMOVED lines=12> */
.L_x_12810:
        /* <DEDUP_REMOVED lines=61> */
.L_x_12808:
        /* <DEDUP_REMOVED lines=9> */
[----:B------:R-:W-:Y:S01]  /*55b0*/  FSEL R112, R111, RZ, !P0 ;  /* 0x000000ff6f707208 */ /* 0x000fe20004000000 */
[----:B------:R-:W-:Y:S01]  /*55c0*/  FMUL.FTZ R111, R155, UR5 ;  /* 0x000000059b6f7c20 */ /* 0x000fe20008410000 */
[----:B------:R-:W-:-:S02]  /*55d0*/  FSETP.GTU.FTZ.AND P6, PT, R113, UR4, PT ;  /* 0x0000000471007c0b */ /* 0x000fc4000bfdc000 */
[----:B------:R-:W-:Y:S02]  /*55e0*/  SEL R144, RZ, 0x1, P0 ;  /* 0x00000001ff907807 */ /* 0x000fe40000000000 */
[----:B------:R-:W-:Y:S02]  /*55f0*/  FSETP.GTU.FTZ.AND P0, PT, R114, UR4, PT ;  /* 0x0000000472007c0b */ /* 0x000fe4000bf1c000 */
[----:B------:R-:W-:Y:S02]  /*5600*/  FSEL R106, R106, RZ, P4 ;  /* 0x000000ff6a6a7208 */ /* 0x000fe40002000000 */
[----:B------:R-:W-:Y:S02]  /*5610*/  FSEL R107, R107, RZ, !P6 ;  /* 0x000000ff6b6b7208 */ /* 0x000fe40007000000 */
[----:B------:R-:W-:Y:S02]  /*5620*/  FSEL R105, R105, RZ, P3 ;  /* 0x000000ff69697208 */ /* 0x000fe40001800000 */
        /* <DEDUP_REMOVED lines=13> */
.L_x_12786:
[----:B------:R-:W0:Y:S01]  /*5700*/  LDC.64 R128, c[0x0][0x3a8] ;  /* 0x0000ea00ff807b82 */ /* 0x000e220000000a00 */
[----:B------:R-:W-:Y:S02]  /*5710*/  ISETP.NE.U32.AND P0, PT, R108, RZ, PT ;  /* 0x000000ff6c00720c */ /* 0x000fe40003f05070 */
[----:B------:R-:W-:Y:S02]  /*5720*/  SEL R108, RZ, 0x1000000, !P5 ;  /* 0x01000000ff6c7807 */ /* 0x000fe40006800000 */
[----:B------:R-:W-:Y:S02]  /*5730*/  ISETP.NE.AND.EX P0, PT, R109, RZ, PT, P0 ;  /* 0x000000ff6d00720c */ /* 0x000fe40003f05300 */
[----:B------:R-:W-:Y:S01]  /*5740*/  SEL R109, RZ, 0x10000, !P4 ;  /* 0x00010000ff6d7807 */ /* 0x000fe20006000000 */
[----:B------:R-:W1:Y:S01]  /*5750*/  LDC.64 R122, c[0x0][0x3b0] ;  /* 0x0000ec00ff7a7b82 */ /* 0x000e620000000a00 */
[----:B------:R-:W-:Y:S02]  /*5760*/  SEL R111, RZ, 0x100, !P3 ;  /* 0x00000100ff6f7807 */ /* 0x000fe40005800000 */
[----:B------:R-:W-:-:S02]  /*5770*/  SEL R112, RZ, 0x1, !P2 ;  /* 0x00000001ff707807 */ /* 0x000fc40005000000 */
[----:B------:R-:W-:Y:S02]  /*5780*/  IADD3 R111, PT, PT, R111, R108, R109 ;  /* 0x0000006c6f6f7210 */ /* 0x000fe40007ffe06d */
[----:B------:R-:W-:Y:S01]  /*5790*/  IADD3 R143, PT, PT, R141, 0x100, RZ ;  /* 0x000001008d8f7810 */ /* 0x000fe20007ffe0ff */
[----:B------:R-:W2:Y:S02]  /*57a0*/  @P1 LDC.64 R118, c[0x0][0x3a0] ;  /* 0x0000e800ff761b82 */ /* 0x000ea40000000a00 */
[----:B------:R-:W-:Y:S02]  /*57b0*/  IMAD.IADD R111, R111, 0x1, R112 ;  /* 0x000000016f6f7824 */ /* 0x000fe400078e0270 */
        /* <DEDUP_REMOVED lines=13> */
[----:B------:R-:W-:-:S04]  /*5890*/  LOP3.LUT R112, R112, 0xff0000, RZ, 0xc0, !PT ;  /* 0x00ff000070707812 */ /* 0x000fc800078ec0ff */
[----:B------:R-:W-:Y:S02]  /*58a0*/  LEA R111, R111, R112, 0x18 ;  /* 0x000000706f6f7211 */ /* 0x000fe400078ec0ff */
[----:B------:R-:W-:-:S03]  /*58b0*/  LOP3.LUT R112, R142, 0xff, RZ, 0xc0, !PT ;  /* 0x000000ff8e707812 */ /* 0x000fc600078ec0ff */
[----:B------:R-:W-:-:S04]  /*58c0*/  IMAD R111, R124, 0x100, R111 ;  /* 0x000001007c6f7824 */ /* 0x000fc800078e026f */
[----:B------:R-:W-:Y:S02]  /*58d0*/  IMAD.IADD R111, R111, 0x1, R112 ;  /* 0x000000016f6f7824 */ /* 0x000fe400078e0270 */
[----:B0-----:R-:W-:-:S05]  /*58e0*/  IMAD.WIDE.U32 R108, R141, 0x4, R108 ;  /* 0x000000048d6c7825 */ /* 0x001fca00078e006c */
[----:B------:R0:W-:Y:S02]  /*58f0*/  STG.E desc[UR8][R108.64], R111 ;  /* 0x0000006f6c007986 */ /* 0x0001e4000c101908 */
.L_x_12811:
[----:B------:R1:W5:Y:S04]  /*5900*/  @P0 LDG.E.128 R152, desc[UR8][R116.64] ;  /* 0x0000000874980981 */ /* 0x000368000c1e1d00 */
[----:B------:R1:W5:Y:S04]  /*5910*/  @P1 LDG.E.128 R4, desc[UR8][R118.64] ;  /* 0x0000000876041981 */ /* 0x000368000c1e1d00 */
[----:B------:R-:W5:Y:S01]  /*5920*/  LDG.E.128 R112, desc[UR8][R114.64] ;  /* 0x0000000872707981 */ /* 0x000f62000c1e1d00 */
[----:B------:R-:W-:Y:S05]  /*5930*/  @!P0 BRA `(.L_x_12812) ;  /* 0x0000002c00888947 */ /* 0x000fea0003800000 */
[----:B------:R-:W-:Y:S01]  /*5940*/  ISETP.NE.AND P2, PT, R125, 0x1, PT ;  /* 0x000000017d00780c */ /* 0x000fe20003f45270 */
[----:B0-----:R-:W-:Y:S02]  /*5950*/  HFMA2 R111, -RZ, RZ, 0, 1.1920928955078125e-07 ;  /* 0x00000002ff6f7431 */ /* 0x001fe400000001ff */
[----:B------:R-:W-:Y:S02]  /*5960*/  IMAD.MOV.U32 R108, RZ, RZ, R140 ;  /* 0x000000ffff6c7224 */ /* 0x000fe400078e008c */
[----:B-1----:R-:W-:-:S08]  /*5970*/  IMAD.MOV.U32 R116, RZ, RZ, R110 ;  /* 0x000000ffff747224 */ /* 0x002fd000078e006e */
        /* <DEDUP_REMOVED lines=11> */
.L_x_12814:
        /* <DEDUP_REMOVED lines=12> */
.L_x_12815:
        /* <DEDUP_REMOVED lines=61> */
.L_x_12813:
        /* <DEDUP_REMOVED lines=16> */
.L_x_12817:
        /* <DEDUP_REMOVED lines=12> */
.L_x_12818:
        /* <DEDUP_REMOVED lines=61> */
.L_x_12816:
        /* <DEDUP_REMOVED lines=14> */
.L_x_12820:
        /* <DEDUP_REMOVED lines=12> */
.L_x_12821:
        /* <DEDUP_REMOVED lines=61> */
.L_x_12819:
        /* <DEDUP_REMOVED lines=16> */
.L_x_12823:
        /* <DEDUP_REMOVED lines=12> */
.L_x_12824:
        /* <DEDUP_REMOVED lines=61> */
.L_x_12822:
        /* <DEDUP_REMOVED lines=14> */
.L_x_12826:
        /* <DEDUP_REMOVED lines=12> */
.L_x_12827:
        /* <DEDUP_REMOVED lines=61> */
.L_x_12825:
        /* <DEDUP_REMOVED lines=16> */
.L_x_12829:
        /* <DEDUP_REMOVED lines=12> */
.L_x_12830:
        /* <DEDUP_REMOVED lines=61> */
.L_x_12828:
        /* <DEDUP_REMOVED lines=14> */
.L_x_12832:
        /* <DEDUP_REMOVED lines=12> */
.L_x_12833:
        /* <DEDUP_REMOVED lines=61> */
.L_x_12831:
[----:B------:R-:W-:Y:S01]  /*7fc0*/  ISETP.NE.AND P6, PT, R118, 0x1, PT ;  /* 0x000000017600780c */ /* 0x000fe20003fc5270 */
[----:B------:R-:W-:Y:S01]  /*7fd0*/  IMAD.MOV.U32 R132, RZ, RZ, 0x2 ;  /* 0x00000002ff847424 */ /* 0x000fe200078e00ff */
[----:B------:R-:W-:Y:S01]  /*7fe0*/  I2FP.F32.U32 R111, R117 ;  /* 0x00000075006f7245 */ /* 0x000fe20000201000 */
[----:B------:R-:W-:-:S04]  /*7ff0*/  FMUL.FTZ R117, R115, UR5 ;  /* 0x0000000573757c20 */ /* 0x000fc80008410000 */
        /* <DEDUP_REMOVED lines=12> */
.L_x_12835:
        /* <DEDUP_REMOVED lines=14> */
.L_x_12836:
        /* <DEDUP_REMOVED lines=61> */
.L_x_12834:
[----:B------:R-:W-:Y:S01]  /*8570*/  FMUL.FTZ R115, R152, UR5 ;  /* 0x0000000598737c20 */ /* 0x000fe20008410000 */
[----:B------:R-:W-:Y:S01]  /*8580*/  FSETP.GTU.FTZ.AND P6, PT, R108, UR4, PT ;  /* 0x000000046c007c0b */ /* 0x000fe2000bfdc000 */
[----:B------:R-:W-:Y:S01]  /*8590*/  FMUL.FTZ R108, R153, UR5 ;  /* 0x00000005996c7c20 */ /* 0x000fe20008410000 */
[----:B------:R-:W-:Y:S02]  /*85a0*/  FSEL R114, R114, RZ, P4 ;  /* 0x000000ff72727208 */ /* 0x000fe40002000000 */
[----:B------:R-:W-:Y:S02]  /*85b0*/  FSEL R115, R115, RZ, !P6 ;  /* 0x000000ff73737208 */ /* 0x000fe40007000000 */
[----:B------:R-:W-:Y:S02]  /*85c0*/  SEL R142, RZ, 0x1, P6 ;  /* 0x00000001ff8e7807 */ /* 0x000fe40003000000 */
[----:B------:R-:W-:Y:S02]  /*85d0*/  FSETP.GTU.FTZ.AND P6, PT, R109, UR4, PT ;  /* 0x000000046d007c0b */ /* 0x000fe4000bfdc000 */
[----:B------:R-:W-:Y:S01]  /*85e0*/  I2FP.F32.U32 R109, R111 ;  /* 0x0000006f006d7245 */ /* 0x000fe20000201000 */
[----:B------:R-:W-:Y:S01]  /*85f0*/  FMUL.FTZ R111, R154, UR5 ;  /* 0x000000059a6f7c20 */ /* 0x000fe20008410000 */
[----:B------:R-:W-:-:S02]  /*8600*/  FSEL R108, R108, RZ, !P6 ;  /* 0x000000ff6c6c7208 */ /* 0x000fc40007000000 */
[----:B------:R-:W-:Y:S02]  /*8610*/  SEL R144, RZ, 0x1, P6 ;  /* 0x00000001ff907807 */ /* 0x000fe40003000000 */
[----:B------:R-:W-:Y:S01]  /*8620*/  FSETP.GTU.FTZ.AND P6, PT, R110, UR4, PT ;  /* 0x000000046e007c0b */ /* 0x000fe2000bfdc000 */
[----:B------:R-:W-:Y:S01]  /*8630*/  FFMA.FTZ R110, R109, R0, 1.1641532182693481445e-10 ;  /* 0x2f0000006d6e7423 */ /* 0x000fe20000010000 */
[----:B------:R-:W-:Y:S02]  /*8640*/  FSEL R113, R113, RZ, P3 ;  /* 0x000000ff71717208 */ /* 0x000fe40001800000 */
[----:B------:R-:W-:Y:S01]  /*8650*/  FSEL R109, R111, RZ, !P6 ;  /* 0x000000ff6f6d7208 */ /* 0x000fe20007000000 */
[----:B------:R-:W-:Y:S01]  /*8660*/  FMUL.FTZ R111, R155, UR5 ;  /* 0x000000059b6f7c20 */ /* 0x000fe20008410000 */
[----:B------:R-:W-:Y:S02]  /*8670*/  SEL R145, RZ, 0x1, P6 ;  /* 0x00000001ff917807 */ /* 0x000fe40003000000 */
        /* <DEDUP_REMOVED lines=9> */
[----:B------:R-:W-:-:S02]  /*8710*/  @P1 FADD.FTZ R109, R5, R109 ;  /* 0x0000006d056d1221 */ /* 0x000fc40000010000 */
[----:B------:R-:W-:Y:S01]  /*8720*/  FADD.FTZ R111, R111, R118 ;  /* 0x000000766f6f7221 */ /* 0x000fe20000010000 */
[----:B------:R-:W-:-:S03]  /*8730*/  @P1 FADD.FTZ R108, R4, R108 ;  /* 0x0000006c046c1221 */ /* 0x000fc60000010000 */
[----:B------:R-:W-:Y:S01]  /*8740*/  @P1 FADD.FTZ R111, R7, R111 ;  /* 0x0000006f076f1221 */ /* 0x000fe20000010000 */
[----:B------:R-:W-:Y:S06]  /*8750*/  BRA `(.L_x_12837) ;  /* 0x0000001400c07947 */ /* 0x000fec0003800000 */
.L_x_12812:
[----:B------:R-:W-:Y:S01]  /*8760*/  ISETP.NE.AND P2, PT, R125, 0x1, PT ;  /* 0x000000017d00780c */ /* 0x000fe20003f45270 */
[----:B0-----:R-:W-:Y:S01]  /*8770*/  IMAD.MOV.U32 R111, RZ, RZ, 0x2 ;  /* 0x00000002ff6f7424 */ /* 0x001fe200078e00ff */
[----:B-1----:R-:W-:Y:S01]  /*8780*/  MOV R116, R110 ;  /* 0x0000006e00747202 */ /* 0x002fe20000000f00 */
        /* <DEDUP_REMOVED lines=12> */
.L_x_12839:
        /* <DEDUP_REMOVED lines=12> */
.L_x_12840:
        /* <DEDUP_REMOVED lines=61> */
.L_x_12838:
        /* <DEDUP_REMOVED lines=15> */
.L_x_12842:
        /* <DEDUP_REMOVED lines=12> */
.L_x_12843:
        /* <DEDUP_REMOVED lines=61> */
.L_x_12841:
        /* <DEDUP_REMOVED lines=15> */
.L_x_12845:
        /* <DEDUP_REMOVED lines=12> */
.L_x_12846:
        /* <DEDUP_REMOVED lines=61> */
.L_x_12844:
        /* <DEDUP_REMOVED lines=15> */
.L_x_12848:
        /* <DEDUP_REMOVED lines=12> */
.L_x_12849:
        /* <DEDUP_REMOVED lines=57> */
[----:B------:R-:W-:Y:S01]  /*9d20*/  IMAD.MOV.U32 R140, RZ, RZ, R124 ;  /* 0x000000ffff8c7224 */ /* 0x000fe200078e007c */
[----:B------:R-:W-:Y:S02]  /*9d30*/  LOP3.LUT R138, R109, R108, R119, 0x96, !PT ;  /* 0x0000006c6d8a7212 */ /* 0x000fe400078e9677 */
[----:B------:R-:W-:Y:S01]  /*9d40*/  MOV R108, R116 ;  /* 0x00000074006c7202 */ /* 0x000fe20000000f00 */
[----:B------:R-:W-:-:S07]  /*9d50*/  IMAD.MOV.U32 R116, RZ, RZ, R118 ;  /* 0x000000ffff747224 */ /* 0x000fce00078e0076 */
.L_x_12847:
        /* <DEDUP_REMOVED lines=16> */
.L_x_12837:
[----:B------:R-:W-:Y:S01]  /*9e60*/  SEL R112, RZ, 0x1000000, !P5 ;  /* 0x01000000ff707807 */ /* 0x000fe20006800000 */
[----:B------:R-:W0:Y:S01]  /*9e70*/  @P0 LDC.64 R124, c[0x0][0x398] ;  /* 0x0000e600ff7c0b82 */ /* 0x000e220000000a00 */
[----:B------:R-:W-:Y:S02]  /*9e80*/  SEL R113, RZ, 0x10000, !P4 ;  /* 0x00010000ff717807 */ /* 0x000fe40006000000 */
[----:B------:R-:W-:Y:S02]  /*9e90*/  SEL R114, RZ, 0x100, !P3 ;  /* 0x00000100ff727807 */ /* 0x000fe40005800000 */
[----:B------:R-:W-:Y:S02]  /*9ea0*/  SEL R115, RZ, 0x1, !P2 ;  /* 0x00000001ff737807 */ /* 0x000fe40005000000 */
[----:B------:R-:W-:Y:S01]  /*9eb0*/  IADD3 R114, PT, PT, R114, R112, R113 ;  /* 0x0000007072727210 */ /* 0x000fe20007ffe071 */
[----:B------:R-:W-:Y:S01]  /*9ec0*/  IMAD.WIDE.U32 R112, R143, 0x10, R128 ;  /* 0x000000108f707825 */ /* 0x000fe200078e0080 */
[----:B------:R-:W1:Y:S01]  /*9ed0*/  @P1 LDC.64 R126, c[0x0][0x3a0] ;  /* 0x0000e800ff7e1b82 */ /* 0x000e620000000a00 */
[----:B------:R-:W-:-:S02]  /*9ee0*/  IADD3 R147, PT, PT, R141, 0x200, RZ ;  /* 0x000002008d937810 */ /* 0x000fc40007ffe0ff */
[----:B------:R-:W-:Y:S01]  /*9ef0*/  IMAD.IADD R117, R114, 0x1, R115 ;  /* 0x0000000172757824 */ /* 0x000fe200078e0273 */
[----:B------:R2:W-:Y:S01]  /*9f00*/  STG.E.128 desc[UR8][R112.64], R108 ;  /* 0x0000006c70007986 */ /* 0x0005e2000c101d08 */
[----:B------:R-:W-:-:S04]  /*9f10*/  IMAD.WIDE.U32 R114, R143, 0x4, R122 ;  /* 0x000000048f727825 */ /* 0x000fc800078e007a */
[C---:B------:R-:W-:Y:S01]  /*9f20*/  IMAD.WIDE.U32 R118, R147.reuse, 0x10, R120 ;  /* 0x0000001093767825 */ /* 0x040fe200078e0078 */
[----:B------:R2:W-:Y:S03]  /*9f30*/  STG.E desc[UR8][R114.64], R117 ;  /* 0x0000007572007986 */ /* 0x0005e6000c101908 */
        /* <DEDUP_REMOVED lines=14> */
.L_x_12850:
[----:B------:R1:W5:Y:S04]  /*a020*/  @P0 LDG.E.128 R152, desc[UR8][R124.64] ;  /* 0x000000087c980981 */ /* 0x000368000c1e1d00 */
[----:B------:R1:W5:Y:S04]  /*a030*/  @P1 LDG.E.128 R4, desc[UR8][R126.64] ;  /* 0x000000087e041981 */ /* 0x000368000c1e1d00 */
[----:B0-----:R1:W5:Y:S01]  /*a040*/  LDG.E.128 R112, desc[UR8][R118.64] ;  /* 0x0000000876707981 */ /* 0x001362000c1e1d00 */
[----:B------:R-:W-:Y:S05]  /*a050*/  @!P0 BRA `(.L_x_12851) ;  /* 0x0000002c00888947 */ /* 0x000fea0003800000 */
        /* <DEDUP_REMOVED lines=15> */
.L_x_12853:
        /* <DEDUP_REMOVED lines=12> */
.L_x_12854:
        /* <DEDUP_REMOVED lines=61> */
.L_x_12852:
[----:B------:R-:W-:Y:S01]  /*a5e0*/  ISETP.NE.AND P3, PT, R119, 0x1, PT ;  /* 0x000000017700780c */ /* 0x000fe20003f65270 */
[----:B-----5:R-:W-:Y:S01]  /*a5f0*/  FMUL.FTZ R112, R112, UR5 ;  /* 0x0000000570707c20 */ /* 0x020fe20008410000 */
        /* <DEDUP_REMOVED lines=14> */
.L_x_12856:
        /* <DEDUP_REMOVED lines=12> */
.L_x_12857:
        /* <DEDUP_REMOVED lines=61> */
.L_x_12855:
        /* <DEDUP_REMOVED lines=14> */
.L_x_12859:
        /* <DEDUP_REMOVED lines=12> */
.L_x_12860:
        /* <DEDUP_REMOVED lines=61> */
.L_x_12858:
        /* <DEDUP_REMOVED lines=16> */
.L_x_12862:
        /* <DEDUP_REMOVED lines=12> */
.L_x_12863:
        /* <DEDUP_REMOVED lines=61> */
.L_x_12861:
        /* <DEDUP_REMOVED lines=14> */
.L_x_12865:
        /* <DEDUP_REMOVED lines=12> */
.L_x_12866:
        /* <DEDUP_REMOVED lines=61> */
.L_x_12864:
        /* <DEDUP_REMOVED lines=16> */
.L_x_12868:
        /* <DEDUP_REMOVED lines=12> */
.L_x_12869:
        /* <DEDUP_REMOVED lines=61> */
.L_x_12867:
        /* <DEDUP_REMOVED lines=14> */
.L_x_12871:
        /* <DEDUP_REMOVED lines=12> */
.L_x_12872:
[----:B------:R-:W-:Y:S01]  /*c310*/  IMAD.WIDE.U32 R126, R156, -0x326172a9, RZ ;  /* 0xcd9e8d579c7e7825 */ /* 0x000fe200078e00ff */
[----:B------:R-:W-:Y:S02]  /*c320*/  LOP3.LUT R134, R139, R125, R3, 0x96, !PT ;  /* 0x0000007d8b867212 */ /* 0x000fe400078e9603 */
[C---:B------:R-:W-:Y:S02]  /*c330*/  IADD3 R125, PT, PT, R2.reuse, -0x61c88647, RZ ;  /* 0x9e3779b9027d7810 */ /* 0x040fe40007ffe0ff */
        /* <DEDUP_REMOVED lines=58> */
.L_x_12870:
        /* <DEDUP_REMOVED lines=16> */
.L_x_12874:
        /* <DEDUP_REMOVED lines=14> */
.L_x_12875:
        /* <DEDUP_REMOVED lines=61> */
.L_x_12873:
        /* <DEDUP_REMOVED lines=31> */
.L_x_12851:
        /* <DEDUP_REMOVED lines=15> */
.L_x_12878:
        /* <DEDUP_REMOVED lines=12> */
.L_x_12879:
        /* <DEDUP_REMOVED lines=61> */
.L_x_12877:
        /* <DEDUP_REMOVED lines=15> */
.L_x_12881:
        /* <DEDUP_REMOVED lines=12> */
.L_x_12882:
        /* <DEDUP_REMOVED lines=61> */
.L_x_12880:
        /* <DEDUP_REMOVED lines=15> */
.L_x_12884:
        /* <DEDUP_REMOVED lines=12> */
.L_x_12885:
        /* <DEDUP_REMOVED lines=55> */
[----:B------:R-:W-:Y:S01]  /*dea0*/  HFMA2 R119, -RZ, RZ, 0, 0 ;  /* 0x00000000ff777431 */ /* 0x000fe200000001ff */
[----:B------:R-:W-:Y:S01]  /*deb0*/  LOP3.LUT R137, R137, R124, R133, 0x96, !PT ;  /* 0x0000007c89897212 */ /* 0x000fe200078e9685 */
[----:B------:R-:W-:Y:S01]  /*dec0*/  IMAD.MOV.U32 R140, RZ, RZ, R132 ;  /* 0x000000ffff8c7224 */ /* 0x000fe200078e0084 */
[----:B------:R-:W-:Y:S02]  /*ded0*/  LOP3.LUT R138, R117, R116, R127, 0x96, !PT ;  /* 0x00000074758a7212 */ /* 0x000fe400078e967f */
[----:B------:R-:W-:Y:S01]  /*dee0*/  MOV R116, R118 ;  /* 0x0000007600747202 */ /* 0x000fe20000000f00 */
[----:B------:R-:W-:-:S07]  /*def0*/  IMAD.MOV.U32 R118, RZ, RZ, R126 ;  /* 0x000000ffff767224 */ /* 0x000fce00078e007e */
.L_x_12883:
        /* <DEDUP_REMOVED lines=15> */
.L_x_12887:
        /* <DEDUP_REMOVED lines=12> */
.L_x_12888:
        /* <DEDUP_REMOVED lines=61> */
.L_x_12886:
        /* <DEDUP_REMOVED lines=16> */
.L_x_12876:
[----:B------:R-:W-:Y:S01]  /*e580*/  SEL R116, RZ, 0x1000000, !P5 ;  /* 0x01000000ff747807 */ /* 0x000fe20006800000 */
[----:B------:R-:W0:Y:S01]  /*e590*/  @P0 LDC.64 R132, c[0x0][0x398] ;  /* 0x0000e600ff840b82 */ /* 0x000e220000000a00 */
[----:B------:R-:W-:Y:S01]  /*e5a0*/  SEL R117, RZ, 0x10000, !P4 ;  /* 0x00010000ff757807 */ /* 0x000fe20006000000 */
[----:B------:R-:W-:Y:S01]  /*e5b0*/  VIADD R149, R141, 0x300 ;  /* 0x000003008d957836 */ /* 0x000fe20000000000 */
[----:B------:R-:W-:Y:S02]  /*e5c0*/  SEL R119, RZ, 0x100, !P3 ;  /* 0x00000100ff777807 */ /* 0x000fe40005800000 */
[----:B------:R-:W-:Y:S01]  /*e5d0*/  SEL R124, RZ, 0x1, !P2 ;  /* 0x00000001ff7c7807 */ /* 0x000fe20005000000 */
[----:B------:R-:W-:Y:S01]  /*e5e0*/  IMAD.WIDE.U32 R126, R149, 0x10, R120 ;  /* 0x00000010957e7825 */ /* 0x000fe200078e0078 */
[----:B------:R-:W-:Y:S01]  /*e5f0*/  IADD3 R119, PT, PT, R119, R116, R117 ;  /* 0x0000007477777210 */ /* 0x000fe20007ffe075 */
[----:B------:R-:W1:Y:S02]  /*e600*/  @P1 LDC.64 R134, c[0x0][0x3a0] ;  /* 0x0000e800ff861b82 */ /* 0x000e640000000a00 */
[----:B------:R-:W-:Y:S01]  /*e610*/  IMAD.WIDE.U32 R116, R147, 0x10, R128 ;  /* 0x0000001093747825 */ /* 0x000fe200078e0080 */
[----:B------:R-:W-:-:S03]  /*e620*/  IADD3 R119, PT, PT, R119, R124, RZ ;  /* 0x0000007c77777210 */ /* 0x000fc60007ffe0ff */
[----:B------:R-:W-:Y:S01]  /*e630*/  IMAD.WIDE.U32 R124, R147, 0x4, R122 ;  /* 0x00000004937c7825 */ /* 0x000fe200078e007a */
[----:B------:R2:W-:Y:S04]  /*e640*/  STG.E.128 desc[UR8][R116.64], R112 ;  /* 0x0000007074007986 */ /* 0x0005e8000c101d08 */
[----:B------:R2:W-:Y:S01]  /*e650*/  STG.E desc[UR8][R124.64], R119 ;  /* 0x000000777c007986 */ /* 0x0005e2000c101908 */
[----:B0-----:R-:W-:-:S04]  /*e660*/  @P0 IMAD.WIDE.U32 R132, R149, 0x10, R132 ;  /* 0x0000001095840825 */ /* 0x001fc800078e0084 */
[----:B-1----:R-:W-:Y:S01]  /*e670*/  @P1 IMAD.WIDE.U32 R134, R149, 0x10, R134 ;  /* 0x0000001095861825 */ /* 0x002fe200078e0086 */
[----:B--2---:R-:W-:Y:S06]  /*e680*/  @!P0 BRA `(.L_x_12889) ;  /* 0x00000000002c8947 */ /* 0x004fec0003800000 */
[----:B------:R-:W0:Y:S01]  /*e690*/  LDC.64 R116, c[0x0][0x3b8] ;  /* 0x0000ee00ff747b82 */ /* 0x000e220000000a00 */
        /* <DEDUP_REMOVED lines=10> */
.L_x_12889:
[----:B------:R1:W5:Y:S04]  /*e740*/  @P0 LDG.E.128 R152, desc[UR8][R132.64] ;  /* 0x0000000884980981 */ /* 0x000368000c1e1d00 */
[----:B------:R1:W5:Y:S04]  /*e750*/  @P1 LDG.E.128 R4, desc[UR8][R134.64] ;  /* 0x0000000886041981 */ /* 0x000368000c1e1d00 */
[----:B------:R-:W5:Y:S01]  /*e760*/  LDG.E.128 R124, desc[UR8][R126.64] ;  /* 0x000000087e7c7981 */ /* 0x000f62000c1e1d00 */
[----:B------:R-:W-:Y:S05]  /*e770*/  @!P0 BRA `(.L_x_12890) ;  /* 0x0000002c00888947 */ /* 0x000fea0003800000 */
[----:B------:R-:W-:Y:S01]  /*e780*/  ISETP.NE.AND P2, PT, R148, 0x1, PT ;  /* 0x000000019400780c */ /* 0x000fe20003f45270 */
[----:B0-----:R-:W-:Y:S02]  /*e790*/  HFMA2 R119, -RZ, RZ, 0, 1.1920928955078125e-07 ;  /* 0x00000002ff777431 */ /* 0x001fe400000001ff */
[----:B------:R-:W-:Y:S01]  /*e7a0*/  IMAD.MOV.U32 R116, RZ, RZ, R140 ;  /* 0x000000ffff747224 */ /* 0x000fe200078e008c */
[----:B-1----:R-:W-:-:S09]  /*e7b0*/  MOV R132, R118 ;  /* 0x0000007600847202 */ /* 0x002fd20000000f00 */
        /* <DEDUP_REMOVED lines=11> */
.L_x_12892:
        /* <DEDUP_REMOVED lines=12> */
.L_x_12893:
        /* <DEDUP_REMOVED lines=61> */
.L_x_12891:
        /* <DEDUP_REMOVED lines=16> */
.L_x_12895:
        /* <DEDUP_REMOVED lines=12> */
.L_x_12896:
        /* <DEDUP_REMOVED lines=61> */
.L_x_12894:
        /* <DEDUP_REMOVED lines=14> */
.L_x_12898:
        /* <DEDUP_REMOVED lines=12> */
.L_x_12899:
        /* <DEDUP_REMOVED lines=61> */
.L_x_12897:
        /* <DEDUP_REMOVED lines=16> */
.L_x_12901:
        /* <DEDUP_REMOVED lines=12> */
.L_x_12902:
        /* <DEDUP_REMOVED lines=61> */
.L_x_12900:
        /* <DEDUP_REMOVED lines=14> */
.L_x_12904:
        /* <DEDUP_REMOVED lines=12> */
.L_x_12905:
        /* <DEDUP_REMOVED lines=61> */
.L_x_12903:
        /* <DEDUP_REMOVED lines=16> */
.L_x_12907:
        /* <DEDUP_REMOVED lines=12> */
.L_x_12908:
        /* <DEDUP_REMOVED lines=61> */
.L_x_12906:
        /* <DEDUP_REMOVED lines=14> */
.L_x_12910:
        /* <DEDUP_REMOVED lines=12> */
.L_x_12911:
        /* <DEDUP_REMOVED lines=53> */
[----:B------:R-:W-:Y:S01]  /*10d80*/  IMAD.MOV.U32 R133, RZ, RZ, R132 ;  /* 0x000000ffff857224 */ /* 0x000fe200078e0084 */
[----:B------:R-:W-:Y:S01]  /*10d90*/  LOP3.LUT R137, R137, R144, R151, 0x96, !PT ;  /* 0x0000009089897212 */ /* 0x000fe200078e9697 */
[----:B------:R-:W-:Y:S01]  /*10da0*/  IMAD.WIDE.U32 R144, R119, -0x2daee0ad, RZ ;  /* 0xd2511f5377907825 */ /* 0x000fe200078e00ff */
[----:B------:R-:W-:-:S03]  /*10db0*/  MOV R140, R150 ;  /* 0x00000096008c7202 */ /* 0x000fc60000000f00 */
[----:B------:R-:W-:Y:S01]  /*10dc0*/  VIADD R119, R3, 0x96a522ad ;  /* 0x96a522ad03777836 */ /* 0x000fe20000000000 */
[----:B------:R-:W-:-:S04]  /*10dd0*/  MOV R132, R144 ;  /* 0x0000009000847202 */ /* 0x000fc80000000f00 */
[----:B------:R-:W-:Y:S01]  /*10de0*/  LOP3.LUT R138, R119, R134, R145, 0x96, !PT ;  /* 0x00000086778a7212 */ /* 0x000fe200078e9691 */
[----:B------:R-:W-:-:S07]  /*10df0*/  IMAD.MOV.U32 R134, RZ, RZ, RZ ;  /* 0x000000ffff867224 */ /* 0x000fce00078e00ff */
.L_x_12909:
[----:B------:R-:W-:Y:S01]  /*10e00*/  ISETP.NE.AND P6, PT, R134, 0x1, PT ;  /* 0x000000018600780c */ /* 0x000fe20003fc5270 */
[----:B------:R-:W-:Y:S01]  /*10e10*/  HFMA2 R148, -RZ, RZ, 0, 1.1920928955078125e-07 ;  /* 0x00000002ff947431 */ /* 0x000fe200000001ff */
[----:B------:R-:W-:Y:S01]  /*10e20*/  I2FP.F32.U32 R119, R133 ;  /* 0x0000008500777245 */ /* 0x000fe20000201000 */
[----:B------:R-:W-:-:S04]  /*10e30*/  FMUL.FTZ R133, R127, UR5 ;  /* 0x000000057f857c20 */ /* 0x000fc80008410000 */
        /* <DEDUP_REMOVED lines=12> */
.L_x_12913:
        /* <DEDUP_REMOVED lines=14> */
.L_x_12914:
        /* <DEDUP_REMOVED lines=61> */
.L_x_12912:
        /* <DEDUP_REMOVED lines=31> */
.L_x_12890:
[----:B------:R-:W-:Y:S01]  /*115a0*/  ISETP.NE.AND P2, PT, R148, 0x1, PT ;  /* 0x000000019400780c */ /* 0x000fe20003f45270 */
[----:B0-----:R-:W-:Y:S01]  /*115b0*/  IMAD.MOV.U32 R119, RZ, RZ, 0x2 ;  /* 0x00000002ff777424 */ /* 0x001fe200078e00ff */
[----:B------:R-:W-:Y:S01]  /*115c0*/  MOV R116, R140 ;  /* 0x0000008c00747202 */ /* 0x000fe20000000f00 */
[----:B-1----:R-:W-:-:S10]  /*115d0*/  IMAD.MOV.U32 R132, RZ, RZ, R118 ;  /* 0x000000ffff847224 */ /* 0x002fd400078e0076 */
        /* <DEDUP_REMOVED lines=11> */
.L_x_12917:
        /* <DEDUP_REMOVED lines=12> */
.L_x_12918:
        /* <DEDUP_REMOVED lines=56> */
[----:B------:R-:W-:-:S03]  /*11ad0*/  IADD3 R117, PT, PT, R3, -0x695add53, RZ ;  /* 0x96a522ad03757810 */ /* 0x000fc60007ffe0ff */
[----:B------:R-:W-:Y:S01]  /*11ae0*/  IMAD.MOV.U32 R119, RZ, RZ, RZ ;  /* 0x000000ffff777224 */ /* 0x000fe200078e00ff */
[----:B------:R-:W-:Y:S02]  /*11af0*/  LOP3.LUT R138, R117, R116, R133, 0x96, !PT ;  /* 0x00000074758a7212 */ /* 0x000fe400078e9685 */
[----:B------:R-:W-:-:S07]  /*11b00*/  MOV R116, R118 ;  /* 0x0000007600747202 */ /* 0x000fce0000000f00 */
.L_x_12916:
        /* <DEDUP_REMOVED lines=15> */
.L_x_12920:
        /* <DEDUP_REMOVED lines=12> */
.L_x_12921:
        /* <DEDUP_REMOVED lines=61> */
.L_x_12919:
        /* <DEDUP_REMOVED lines=15> */
.L_x_12923:
        /* <DEDUP_REMOVED lines=12> */
.L_x_12924:
        /* <DEDUP_REMOVED lines=61> */
.L_x_12922:
        /* <DEDUP_REMOVED lines=15> */
.L_x_12926:
        /* <DEDUP_REMOVED lines=12> */
.L_x_12927:
        /* <DEDUP_REMOVED lines=61> */
.L_x_12925:
        /* <DEDUP_REMOVED lines=16> */
.L_x_12915:
[----:B------:R-:W-:Y:S01]  /*12c90*/  SEL R126, RZ, 0x1000000, !P5 ;  /* 0x01000000ff7e7807 */ /* 0x000fe20006800000 */
[----:B------:R-:W-:Y:S01]  /*12ca0*/  IMAD.WIDE.U32 R124, R149, 0x10, R128 ;  /* 0x00000010957c7825 */ /* 0x000fe200078e0080 */
[----:B------:R-:W-:Y:S01]  /*12cb0*/  SEL R127, RZ, 0x10000, !P4 ;  /* 0x00010000ff7f7807 */ /* 0x000fe20006000000 */
[----:B------:R-:W0:Y:S01]  /*12cc0*/  @P0 LDC.64 R134, c[0x0][0x398] ;  /* 0x0000e600ff860b82 */ /* 0x000e220000000a00 */
[----:B------:R-:W-:Y:S02]  /*12cd0*/  SEL R133, RZ, 0x100, !P3 ;  /* 0x00000100ff857807 */ /* 0x000fe40005800000 */
[----:B------:R1:W-:Y:S01]  /*12ce0*/  STG.E.128 desc[UR8][R124.64], R116 ;  /* 0x000000747c007986 */ /* 0x0003e2000c101d08 */
[----:B------:R-:W-:Y:S02]  /*12cf0*/  IADD3 R151, PT, PT, R141, 0x400, RZ ;  /* 0x000004008d977810 */ /* 0x000fe40007ffe0ff */
[----:B------:R-:W-:Y:S02]  /*12d00*/  IADD3 R126, PT, PT, R133, R126, R127 ;  /* 0x0000007e857e7210 */ /* 0x000fe40007ffe07f */
[----:B------:R-:W-:Y:S01]  /*12d10*/  SEL R127, RZ, 0x1, !P2 ;  /* 0x00000001ff7f7807 */ /* 0x000fe20005000000 */
[----:B------:R-:W2:Y:S04]  /*12d20*/  @P1 LDC.64 R158, c[0x0][0x3a0] ;  /* 0x0000e800ff9e1b82 */ /* 0x000ea80000000a00 */
[----:B------:R-:W-:-:S02]  /*12d30*/  IMAD.IADD R133, R126, 0x1, R127 ;  /* 0x000000017e857824 */ /* 0x000fc400078e027f */
[----:B------:R-:W-:-:S05]  /*12d40*/  IMAD.WIDE.U32 R126, R149, 0x4, R122 ;  /* 0x00000004957e7825 */ /* 0x000fca00078e007a */
[----:B------:R1:W-:Y:S01]  /*12d50*/  STG.E desc[UR8][R126.64], R133 ;  /* 0x000000857e007986 */ /* 0x0003e2000c101908 */
[----:B0-----:R-:W-:Y:S01]  /*12d60*/  @P0 IMAD.WIDE.U32 R134, R151, 0x10, R134 ;  /* 0x0000001097860825 */ /* 0x001fe200078e0086 */
[----:B-1----:R-:W-:Y:S06]  /*12d70*/  @!P0 BRA `(.L_x_12928) ;  /* 0x00000000002c8947 */ /* 0x002fec0003800000 */
[----:B------:R-:W0:Y:S01]  /*12d80*/  LDC.64 R124, c[0x0][0x3b8] ;  /* 0x0000ee00ff7c7b82 */ /* 0x000e220000000a00 */
        /* <DEDUP_REMOVED lines=10> */
.L_x_12928:
[C---:B0-----:R-:W-:Y:S01]  /*12e30*/  IMAD.WIDE.U32 R124, R151.reuse, 0x10, R120 ;  /* 0x00000010977c7825 */ /* 0x041fe200078e0078 */
[----:B------:R0:W5:Y:S03]  /*12e40*/  @P0 LDG.E.128 R152, desc[UR8][R134.64] ;  /* 0x0000000886980981 */ /* 0x000166000c1e1d00 */
[----:B--2---:R-:W-:Y:S02]  /*12e50*/  @P1 IMAD.WIDE.U32 R158, R151, 0x10, R158 ;  /* 0x00000010979e1825 */ /* 0x004fe400078e009e */
[----:B------:R-:W5:Y:S04]  /*12e60*/  LDG.E.128 R124, desc[UR8][R124.64] ;  /* 0x000000087c7c7981 */ /* 0x000f68000c1e1d00 */
[----:B------:R0:W5:Y:S01]  /*12e70*/  @P1 LDG.E.128 R4, desc[UR8][R158.64] ;  /* 0x000000089e041981 */ /* 0x000162000c1e1d00 */
[----:B------:R-:W-:Y:S05]  /*12e80*/  @!P0 BRA `(.L_x_12929) ;  /* 0x0000002c00888947 */ /* 0x000fea0003800000 */
[----:B------:R-:W-:Y:S01]  /*12e90*/  ISETP.NE.AND P2, PT, R148, 0x1, PT ;  /* 0x000000019400780c */ /* 0x000fe20003f45270 */
[----:B0-----:R-:W-:Y:S01]  /*12ea0*/  IMAD.MOV.U32 R134, RZ, RZ, 0x2 ;  /* 0x00000002ff867424 */ /* 0x001fe200078e00ff */
        /* <DEDUP_REMOVED lines=8> */
[-C--:B------:R-:W-:Y:S01]  /*12f30*/  @!P2 MOV R150, R132.reuse ;  /* 0x000000840096a202 */ /* 0x080fe20000000f00 */
[----:B------:R-:W-:Y:S01]  /*12f40*/  @P2 VIADD R134, R148, 0x1 ;  /* 0x0000000194862836 */ /* 0x000fe20000000000 */
[----:B------:R-:W-:Y:S01]  /*12f50*/  @P2 MOV R150, R132 ;  /* 0x0000008400962202 */ /* 0x000fe20000000f00 */
[----:B------:R-:W-:Y:S01]  /*12f60*/  @P2 IMAD.MOV.U32 R133, RZ, RZ, R137 ;  /* 0x000000ffff852224 */ /* 0x000fe200078e0089 */
[----:B------:R-:W-:Y:S06]  /*12f70*/  BRA `(.L_x_12930) ;  /* 0x0000000400247947 */ /* 0x000fec0003800000 */
.L_x_12931:
        /* <DEDUP_REMOVED lines=12> */
.L_x_12932:
        /* <DEDUP_REMOVED lines=57> */
[----:B------:R-:W-:Y:S01]  /*133d0*/  LOP3.LUT R138, R133, R134, R145, 0x96, !PT ;  /* 0x00000086858a7212 */ /* 0x000fe200078e9691 */
[----:B------:R-:W-:Y:S01]  /*133e0*/  HFMA2 R134, -RZ, RZ, 0, 0 ;  /* 0x00000000ff867431 */ /* 0x000fe200000001ff */
[----:B------:R-:W-:Y:S01]  /*133f0*/  MOV R150, R144 ;  /* 0x0000009000967202 */ /* 0x000fe20000000f00 */
[----:B------:R-:W-:-:S07]  /*13400*/  IMAD.MOV.U32 R133, RZ, RZ, R132 ;  /* 0x000000ffff857224 */ /* 0x000fce00078e0084 */
.L_x_12930:
        /* <DEDUP_REMOVED lines=16> */
.L_x_12934:
        /* <DEDUP_REMOVED lines=12> */
.L_x_12935:
        /* <DEDUP_REMOVED lines=61> */
.L_x_12933:
[----:B------:R-:W-:Y:S01]  /*139a0*/  ISETP.NE.AND P3, PT, R135, 0x1, PT ;  /* 0x000000018700780c */ /* 0x000fe20003f65270 */
[----:B------:R-:W-:Y:S01]  /*139b0*/  HFMA2 R134, -RZ, RZ, 0, 1.1920928955078125e-07 ;  /* 0x00000002ff867431 */ /* 0x000fe200000001ff */
[----:B------:R-:W-:-:S05]  /*139c0*/  I2FP.F32.U32 R133, R132 ;  /* 0x0000008400857245 */ /* 0x000fca0000201000 */
[----:B------:R-:W-:Y:S01]  /*139d0*/  FFMA.FTZ R132, R133, R0, 1.1641532182693481445e-10 ;  /* 0x2f00000085847423 */ /* 0x000fe20000010000 */
[----:B------:R-:W-:-:S05]  /*139e0*/  IMAD.MOV.U32 R133, RZ, RZ, R140 ;  /* 0x000000ffff857224 */ /* 0x000fca00078e008c */
        /* <DEDUP_REMOVED lines=9> */
.L_x_12937:
        /* <DEDUP_REMOVED lines=12> */
.L_x_12938:
        /* <DEDUP_REMOVED lines=61> */
.L_x_12936:
        /* <DEDUP_REMOVED lines=16> */
.L_x_12940:
        /* <DEDUP_REMOVED lines=12> */
.L_x_12941:
        /* <DEDUP_REMOVED lines=50> */
[----:B------:R-:W-:-:S03]  /*143f0*/  IMAD.MOV.U32 R135, RZ, RZ, RZ ;  /* 0x000000ffff877224 */ /* 0x000fc600078e00ff */
        /* <DEDUP_REMOVED lines=9> */
[----:B------:R-:W-:-:S07]  /*14490*/  MOV R150, R144 ;  /* 0x0000009000967202 */ /* 0x000fce0000000f00 */
.L_x_12939:
        /* <DEDUP_REMOVED lines=14> */
.L_x_12943:
        /* <DEDUP_REMOVED lines=12> */
.L_x_12944:
        /* <DEDUP_REMOVED lines=60> */
[----:B------:R-:W-:-:S07]  /*14a00*/  IMAD.MOV.U32 R150, RZ, RZ, R144 ;  /* 0x000000ffff967224 */ /* 0x000fce00078e0090 */
.L_x_12942:
        /* <DEDUP_REMOVED lines=16> */
.L_x_12946:
        /* <DEDUP_REMOVED lines=12> */
.L_x_12947:
        /* <DEDUP_REMOVED lines=61> */
.L_x_12945:
        /* <DEDUP_REMOVED lines=14> */
.L_x_12949:
        /* <DEDUP_REMOVED lines=12> */
.L_x_12950:
        /* <DEDUP_REMOVED lines=61> */
.L_x_12948:
        /* <DEDUP_REMOVED lines=16> */
.L_x_12952:
        /* <DEDUP_REMOVED lines=14> */
.L_x_12953:
        /* <DEDUP_REMOVED lines=61> */
.L_x_12951:
[----:B------:R-:W-:Y:S01]  /*15ac0*/  FMUL.FTZ R135, R152, UR5 ;  /* 0x0000000598877c20 */ /* 0x000fe20008410000 */
[----:B------:R-:W-:Y:S01]  /*15ad0*/  FSETP.GTU.FTZ.AND P6, PT, R132, UR4, PT ;  /* 0x0000000484007c0b */ /* 0x000fe2000bfdc000 */
[----:B------:R-:W-:Y:S01]  /*15ae0*/  FMUL.FTZ R132, R153, UR5 ;  /* 0x0000000599847c20 */ /* 0x000fe20008410000 */
[----:B------:R-:W-:Y:S02]  /*15af0*/  I2FP.F32.U32 R127, R127 ;  /* 0x0000007f007f7245 */ /* 0x000fe40000201000 */
[----:B------:R-:W-:Y:S02]  /*15b00*/  FSEL R135, R135, RZ, !P6 ;  /* 0x000000ff87877208 */ /* 0x000fe40007000000 */
[----:B------:R-:W-:Y:S02]  /*15b10*/  SEL R142, RZ, 0x1, P6 ;  /* 0x00000001ff8e7807 */ /* 0x000fe40003000000 */
[----:B------:R-:W-:Y:S01]  /*15b20*/  FSETP.GTU.FTZ.AND P6, PT, R133, UR4, PT ;  /* 0x0000000485007c0b */ /* 0x000fe2000bfdc000 */
[----:B------:R-:W-:Y:S01]  /*15b30*/  FFMA.FTZ R133, R127, R0, 1.1641532182693481445e-10 ;  /* 0x2f0000007f857423 */ /* 0x000fe20000010000 */
[----:B------:R-:W-:-:S02]  /*15b40*/  FSEL R126, R126, RZ, P4 ;  /* 0x000000ff7e7e7208 */ /* 0x000fc40002000000 */
[----:B------:R-:W-:Y:S02]  /*15b50*/  FSEL R132, R132, RZ, !P6 ;  /* 0x000000ff84847208 */ /* 0x000fe40007000000 */
[----:B------:R-:W-:Y:S02]  /*15b60*/  SEL R144, RZ, 0x1, P6 ;  /* 0x00000001ff907807 */ /* 0x000fe40003000000 */
[----:B------:R-:W-:Y:S01]  /*15b70*/  FSETP.GTU.FTZ.AND P6, PT, R134, UR4, PT ;  /* 0x0000000486007c0b */ /* 0x000fe2000bfdc000 */
[----:B------:R-:W-:Y:S01]  /*15b80*/  FMUL.FTZ R134, R154, UR5 ;  /* 0x000000059a867c20 */ /* 0x000fe20008410000 */
[----:B------:R-:W-:Y:S02]  /*15b90*/  FSEL R125, R125, RZ, P3 ;  /* 0x000000ff7d7d7208 */ /* 0x000fe40001800000 */
[----:B------:R-:W-:Y:S02]  /*15ba0*/  SEL R145, RZ, 0x1, P6 ;  /* 0x00000001ff917807 */ /* 0x000fe40003000000 */
[----:B------:R-:W-:Y:S01]  /*15bb0*/  FSEL R127, R134, RZ, !P6 ;  /* 0x000000ff867f7208 */ /* 0x000fe20007000000 */
[----:B------:R-:W-:Y:S01]  /*15bc0*/  FADD.FTZ R125, R125, R132 ;  /* 0x000000847d7d7221 */ /* 0x000fe20000010000 */
[----:B------:R-:W-:-:S02]  /*15bd0*/  FSETP.GTU.FTZ.AND P6, PT, R133, UR4, PT ;  /* 0x0000000485007c0b */ /* 0x000fc4000bfdc000 */
[----:B------:R-:W-:Y:S01]  /*15be0*/  FSEL R124, R124, RZ, P2 ;  /* 0x000000ff7c7c7208 */ /* 0x000fe20001000000 */
[----:B------:R-:W-:Y:S01]  /*15bf0*/  FADD.FTZ R126, R126, R127 ;  /* 0x0000007f7e7e7221 */ /* 0x000fe20000010000 */
[----:B------:R-:W-:Y:S01]  /*15c00*/  FMUL.FTZ R127, R155, UR5 ;  /* 0x000000059b7f7c20 */ /* 0x000fe20008410000 */
[----:B------:R-:W-:Y:S01]  /*15c10*/  FSEL R134, R146, RZ, P5 ;  /* 0x000000ff92867208 */ /* 0x000fe20002800000 */
[----:B------:R-:W-:Y:S01]  /*15c20*/  @P1 FADD.FTZ R125, R5, R125 ;  /* 0x0000007d057d1221 */ /* 0x000fe20000010000 */
[----:B------:R-:W-:Y:S01]  /*15c30*/  FADD.FTZ R124, R124, R135 ;  /* 0x000000877c7c7221 */ /* 0x000fe20000010000 */
[----:B------:R-:W-:Y:S01]  /*15c40*/  @P1 FADD.FTZ R126, R6, R126 ;  /* 0x0000007e067e1221 */ /* 0x000fe20000010000 */
[----:B------:R-:W-:Y:S02]  /*15c50*/  FSEL R127, R127, RZ, !P6 ;  /* 0x000000ff7f7f7208 */ /* 0x000fe40007000000 */
[----:B------:R-:W-:Y:S01]  /*15c60*/  SEL R146, RZ, 0x1, P6 ;  /* 0x00000001ff927807 */ /* 0x000fe20003000000 */
[----:B------:R-:W-:-:S02]  /*15c70*/  @P1 FADD.FTZ R124, R4, R124 ;  /* 0x0000007c047c1221 */ /* 0x000fc40000010000 */
[----:B------:R-:W-:-:S04]  /*15c80*/  FADD.FTZ R127, R127, R134 ;  /* 0x000000867f7f7221 */ /* 0x000fc80000010000 */
[----:B------:R-:W-:Y:S01]  /*15c90*/  @P1 FADD.FTZ R127, R7, R127 ;  /* 0x0000007f077f1221 */ /* 0x000fe20000010000 */
[----:B------:R-:W-:Y:S06]  /*15ca0*/  BRA `(.L_x_12954) ;  /* 0x0000001400c07947 */ /* 0x000fec0003800000 */
.L_x_12929:
[----:B------:R-:W-:Y:S01]  /*15cb0*/  ISETP.NE.AND P2, PT, R148, 0x1, PT ;  /* 0x000000019400780c */ /* 0x000fe20003f45270 */
[----:B0-----:R-:W-:Y:S02]  /*15cc0*/  HFMA2 R134, -RZ, RZ, 0, 1.1920928955078125e-07 ;  /* 0x00000002ff867431 */ /* 0x001fe400000001ff */
[----:B------:R-:W-:Y:S01]  /*15cd0*/  IMAD.MOV.U32 R133, RZ, RZ, R140 ;  /* 0x000000ffff857224 */ /* 0x000fe200078e008c */
        /* <DEDUP_REMOVED lines=12> */
.L_x_12956:
        /* <DEDUP_REMOVED lines=12> */
.L_x_12957:
        /* <DEDUP_REMOVED lines=58> */
[----:B------:R-:W-:Y:S01]  /*16200*/  LOP3.LUT R138, R133, R134, R159, 0x96, !PT ;  /* 0x00000086858a7212 */ /* 0x000fe200078e969f */
[----:B------:R-:W-:Y:S01]  /*16210*/  IMAD.MOV.U32 R134, RZ, RZ, RZ ;  /* 0x000000ffff867224 */ /* 0x000fe200078e00ff */
[----:B------:R-:W-:-:S07]  /*16220*/  MOV R133, R132 ;  /* 0x0000008400857202 */ /* 0x000fce0000000f00 */
.L_x_12955:
        /* <DEDUP_REMOVED lines=15> */
.L_x_12959:
        /* <DEDUP_REMOVED lines=12> */
.L_x_12960:
        /* <DEDUP_REMOVED lines=61> */
.L_x_12958:
        /* <DEDUP_REMOVED lines=15> */
.L_x_12962:
        /* <DEDUP_REMOVED lines=12> */
.L_x_12963:
        /* <DEDUP_REMOVED lines=61> */
.L_x_12961:
        /* <DEDUP_REMOVED lines=15> */
.L_x_12965:
        /* <DEDUP_REMOVED lines=12> */
.L_x_12966:
        /* <DEDUP_REMOVED lines=61> */
.L_x_12964:
        /* <DEDUP_REMOVED lines=16> */
.L_x_12954:
[----:B------:R-:W-:Y:S01]  /*173b0*/  SEL R134, RZ, 0x1000000, !P5 ;  /* 0x01000000ff867807 */ /* 0x000fe20006800000 */
[----:B------:R-:W-:Y:S01]  /*173c0*/  IMAD.WIDE.U32 R132, R151, 0x10, R128 ;  /* 0x0000001097847825 */ /* 0x000fe200078e0080 */
[----:B------:R-:W-:Y:S01]  /*173d0*/  SEL R135, RZ, 0x10000, !P4 ;  /* 0x00010000ff877807 */ /* 0x000fe20006000000 */
[----:B------:R-:W0:Y:S01]  /*173e0*/  @P0 LDC.64 R158, c[0x0][0x398] ;  /* 0x0000e600ff9e0b82 */ /* 0x000e220000000a00 */
[----:B------:R-:W-:Y:S02]  /*173f0*/  SEL R148, RZ, 0x100, !P3 ;  /* 0x00000100ff947807 */ /* 0x000fe40005800000 */
[----:B------:R1:W-:Y:S02]  /*17400*/  STG.E.128 desc[UR8][R132.64], R124 ;  /* 0x0000007c84007986 */ /* 0x0003e4000c101d08 */
[----:B------:R-:W-:Y:S02]  /*17410*/  IADD3 R134, PT, PT, R148, R134, R135 ;  /* 0x0000008694867210 */ /* 0x000fe40007ffe087 */
[----:B------:R-:W-:-:S05]  /*17420*/  SEL R135, RZ, 0x1, !P2 ;  /* 0x00000001ff877807 */ /* 0x000fca0005000000 */
[----:B------:R-:W-:Y:S02]  /*17430*/  IMAD.IADD R157, R134, 0x1, R135 ;  /* 0x00000001869d7824 */ /* 0x000fe400078e0287 */
[----:B------:R-:W-:-:S05]  /*17440*/  IMAD.WIDE.U32 R134, R151, 0x4, R122 ;  /* 0x0000000497867825 */ /* 0x000fca00078e007a */
[----:B------:R1:W-:Y:S01]  /*17450*/  STG.E desc[UR8][R134.64], R157 ;  /* 0x0000009d86007986 */ /* 0x0003e2000c101908 */
[----:B------:R-:W-:Y:S05]  /*17460*/  @!P0 BRA `(.L_x_12967) ;  /* 0x00000000002c8947 */ /* 0x000fea0003800000 */
[----:B-1----:R-:W1:Y:S01]  /*17470*/  LDC.64 R132, c[0x0][0x3b8] ;  /* 0x0000ee00ff847b82 */ /* 0x002e620000000a00 */
        /* <DEDUP_REMOVED lines=8> */
[----:B-1----:R-:W-:-:S05]  /*17500*/  IMAD.WIDE.U32 R132, R151, 0x4, R132 ;  /* 0x0000000497847825 */ /* 0x002fca00078e0084 */
[----:B------:R2:W-:Y:S02]  /*17510*/  STG.E desc[UR8][R132.64], R135 ;  /* 0x0000008784007986 */ /* 0x0005e4000c101908 */
.L_x_12967:
[----:B------:R-:W3:Y:S01]  /*17520*/  @P1 LDC.64 R160, c[0x0][0x3a0] ;  /* 0x0000e800ffa01b82 */ /* 0x000ee20000000a00 */
[----:B-1----:R-:W-:-:S05]  /*17530*/  IADD3 R157, PT, PT, R141, 0x500, RZ ;  /* 0x000005008d9d7810 */ /* 0x002fca0007ffe0ff */
[----:B--2---:R-:W-:-:S04]  /*17540*/  IMAD.WIDE.U32 R132, R157, 0x10, R120 ;  /* 0x000000109d847825 */ /* 0x004fc800078e0078 */
[C---:B0-----:R-:W-:Y:S02]  /*17550*/  @P0 IMAD.WIDE.U32 R158, R157.reuse, 0x10, R158 ;  /* 0x000000109d9e0825 */ /* 0x041fe400078e009e */
[----:B------:R-:W5:Y:S04]  /*17560*/  LDG.E.128 R132, desc[UR8][R132.64] ;  /* 0x0000000884847981 */ /* 0x000f68000c1e1d00 */
[----:B------:R0:W5:Y:S01]  /*17570*/  @P0 LDG.E.128 R152, desc[UR8][R158.64] ;  /* 0x000000089e980981 */ /* 0x000162000c1e1d00 */
[----:B---3--:R-:W-:-:S05]  /*17580*/  @P1 IMAD.WIDE.U32 R160, R157, 0x10, R160 ;  /* 0x000000109da01825 */ /* 0x008fca00078e00a0 */
[----:B------:R0:W5:Y:S01]  /*17590*/  @P1 LDG.E.128 R4, desc[UR8][R160.64] ;  /* 0x00000008a0041981 */ /* 0x000162000c1e1d00 */
        /* <DEDUP_REMOVED lines=16> */
.L_x_12970:
        /* <DEDUP_REMOVED lines=12> */
.L_x_12971:
[----:B0-----:R-:W-:Y:S01]  /*17760*/  LOP3.LUT R158, R139, R121, R3, 0x96, !PT ;  /* 0x000000798b9e7212 */ /* 0x001fe200078e9603 */
        /* <DEDUP_REMOVED lines=58> */
[----:B------:R-:W-:Y:S01]  /*17b10*/  IMAD.MOV.U32 R120, RZ, RZ, R150 ;  /* 0x000000ffff787224 */ /* 0x000fe200078e0096 */
[----:B------:R-:W-:-:S07]  /*17b20*/  MOV R148, R144 ;  /* 0x0000009000947202 */ /* 0x000fce0000000f00 */
.L_x_12969:
        /* <DEDUP_REMOVED lines=16> */
.L_x_12973:
        /* <DEDUP_REMOVED lines=12> */
.L_x_12974:
[----:B0-----:R-:W-:Y:S01]  /*17cf0*/  LOP3.LUT R158, R139, R121, R3, 0x96, !PT ;  /* 0x000000798b9e7212 */ /* 0x001fe200078e9603 */
        /* <DEDUP_REMOVED lines=60> */
.L_x_12972:
        /* <DEDUP_REMOVED lines=14> */
.L_x_12976:
        /* <DEDUP_REMOVED lines=12> */
.L_x_12977:
        /* <DEDUP_REMOVED lines=61> */
.L_x_12975:
        /* <DEDUP_REMOVED lines=16> */
.L_x_12979:
        /* <DEDUP_REMOVED lines=12> */
.L_x_12980:
        /* <DEDUP_REMOVED lines=61> */
.L_x_12978:
        /* <DEDUP_REMOVED lines=14> */
.L_x_12982:
        /* <DEDUP_REMOVED lines=12> */
.L_x_12983:
[----:B0-----:R-:W-:Y:S01]  /*18d60*/  LOP3.LUT R160, R139, R145, R3, 0x96, !PT ;  /* 0x000000918ba07212 */ /* 0x001fe200078e9603 */
        /* <DEDUP_REMOVED lines=59> */
[----:B------:R-:W-:-:S07]  /*19120*/  LOP3.LUT R138, R145, R144, R159, 0x96, !PT ;  /* 0x00000090918a7212 */ /* 0x000fce00078e969f */
.L_x_12981:
        /* <DEDUP_REMOVED lines=16> */
.L_x_12985:
        /* <DEDUP_REMOVED lines=12> */
.L_x_12986:
[----:B0-----:R-:W-:Y:S01]  /*192f0*/  LOP3.LUT R160, R139, R145, R3, 0x96, !PT ;  /* 0x000000918ba07212 */ /* 0x001fe200078e9603 */
        /* <DEDUP_REMOVED lines=58> */
[----:B------:R-:W-:Y:S02]  /*196a0*/  LOP3.LUT R138, R145, R144, R159, 0x96, !PT ;  /* 0x00000090918a7212 */ /* 0x000fe400078e969f */
[----:B------:R-:W-:-:S07]  /*196b0*/  MOV R148, R158 ;  /* 0x0000009e00947202 */ /* 0x000fce0000000f00 */
.L_x_12984:
        /* <DEDUP_REMOVED lines=14> */
.L_x_12988:
        /* <DEDUP_REMOVED lines=12> */
.L_x_12989:
        /* <DEDUP_REMOVED lines=61> */
.L_x_12987:
        /* <DEDUP_REMOVED lines=16> */
.L_x_12991:
        /* <DEDUP_REMOVED lines=14> */
.L_x_12992:
        /* <DEDUP_REMOVED lines=61> */
.L_x_12990:
        /* <DEDUP_REMOVED lines=10> */
[----:B------:R-:W-:Y:S01]  /*1a280*/  SEL R146, RZ, 0x1, P6 ;  /* 0x00000001ff927807 */ /* 0x000fe20003000000 */
[----:B------:R-:W-:Y:S01]  /*1a290*/  FFMA.FTZ R0, R121, R0, 1.1641532182693481445e-10 ;  /* 0x2f00000079007423 */ /* 0x000fe20000010000 */
[----:B------:R-:W-:Y:S01]  /*1a2a0*/  FMUL.FTZ R121, R154, UR5 ;  /* 0x000000059a797c20 */ /* 0x000fe20008410000 */
[----:B------:R-:W-:Y:S02]  /*1a2b0*/  FSETP.GTU.FTZ.AND P6, PT, R142, UR4, PT ;  /* 0x000000048e007c0b */ /* 0x000fe4000bfdc000 */
[----:B------:R-:W-:Y:S02]  /*1a2c0*/  FSEL R133, R133, RZ, P3 ;  /* 0x000000ff85857208 */ /* 0x000fe40001800000 */
[----:B------:R-:W-:Y:S02]  /*1a2d0*/  FSEL R121, R121, RZ, !P6 ;  /* 0x000000ff79797208 */ /* 0x000fe40007000000 */
[----:B0-----:R-:W-:Y:S01]  /*1a2e0*/  SEL R158, RZ, 0x1, P6 ;  /* 0x00000001ff9e7807 */ /* 0x001fe20003000000 */
        /* <DEDUP_REMOVED lines=12> */
[----:B------:R-:W-:Y:S01]  /*1a3b0*/  PRMT R145, R158, 0x7610, R145 ;  /* 0x000076109e917816 */ /* 0x000fe20000000091 */
[----:B------:R-:W-:Y:S01]  /*1a3c0*/  @P1 FADD.FTZ R132, R4, R132 ;  /* 0x0000008404841221 */ /* 0x000fe20000010000 */
[----:B------:R-:W-:Y:S01]  /*1a3d0*/  SEL R146, RZ, 0x1, P6 ;  /* 0x00000001ff927807 */ /* 0x000fe20003000000 */
[----:B------:R-:W-:Y:S01]  /*1a3e0*/  @P1 FADD.FTZ R135, R7, R135 ;  /* 0x0000008707871221 */ /* 0x000fe20000010000 */
[----:B------:R-:W-:Y:S06]  /*1a3f0*/  BRA `(.L_x_12993) ;  /* 0x0000001400c07947 */ /* 0x000fec0003800000 */
.L_x_12968:
        /* <DEDUP_REMOVED lines=15> */
.L_x_12995:
        /* <DEDUP_REMOVED lines=12> */
.L_x_12996:
        /* <DEDUP_REMOVED lines=47> */
[----:B------:R-:W-:-:S04]  /*1a8a0*/  IADD3 R137, PT, PT, R2, -0xe443238, RZ ;  /* 0xf1bbcdc802897810 */ /* 0x000fc80007ffe0ff */
[----:B------:R-:W-:Y:S01]  /*1a8b0*/  LOP3.LUT R159, R137, R160, R163, 0x96, !PT ;  /* 0x000000a0899f7212 */ /* 0x000fe200078e96a3 */
        /* <DEDUP_REMOVED lines=10> */
[----:B------:R-:W-:Y:S02]  /*1a960*/  MOV R140, R160 ;  /* 0x000000a0008c7202 */ /* 0x000fe40000000f00 */
[----:B------:R-:W-:-:S07]  /*1a970*/  MOV R120, R150 ;  /* 0x0000009600787202 */ /* 0x000fce0000000f00 */
.L_x_12994:
        /* <DEDUP_REMOVED lines=15> */
.L_x_12998:
        /* <DEDUP_REMOVED lines=12> */
.L_x_12999:
        /* <DEDUP_REMOVED lines=48> */
[----:B------:R-:W-:-:S05]  /*1ae30*/  VIADD R137, R2, 0xf1bbcdc8 ;  /* 0xf1bbcdc802897836 */ /* 0x000fca0000000000 */
[----:B------:R-:W-:Y:S02]  /*1ae40*/  LOP3.LUT R159, R137, R160, R163, 0x96, !PT ;  /* 0x000000a0899f7212 */ /* 0x000fe400078e96a3 */
[----:B------:R-:W-:-:S04]  /*1ae50*/  IADD3 R137, PT, PT, R3, -0x24c28bd8, RZ ;  /* 0xdb3d742803897810 */ /* 0x000fc80007ffe0ff */
        /* <DEDUP_REMOVED lines=10> */
.L_x_12997:
        /* <DEDUP_REMOVED lines=15> */
.L_x_13001:
        /* <DEDUP_REMOVED lines=12> */
.L_x_13002:
        /* <DEDUP_REMOVED lines=57> */
[----:B------:R-:W-:Y:S01]  /*1b440*/  MOV R148, R158 ;  /* 0x0000009e00947202 */ /* 0x000fe20000000f00 */
[----:B------:R-:W-:Y:S01]  /*1b450*/  IMAD.MOV.U32 R158, RZ, RZ, RZ ;  /* 0x000000ffff9e7224 */ /* 0x000fe200078e00ff */
[----:B------:R-:W-:Y:S02]  /*1b460*/  LOP3.LUT R137, R137, R162, R161, 0x96, !PT ;  /* 0x000000a289897212 */ /* 0x000fe400078e96a1 */
[----:B------:R-:W-:-:S07]  /*1b470*/  MOV R140, R160 ;  /* 0x000000a0008c7202 */ /* 0x000fce0000000f00 */
.L_x_13000:
        /* <DEDUP_REMOVED lines=15> */
.L_x_13004:
        /* <DEDUP_REMOVED lines=12> */
.L_x_13005:
        /* <DEDUP_REMOVED lines=61> */
.L_x_13003:
        /* <DEDUP_REMOVED lines=16> */
.L_x_12993:
[----:B------:R-:W-:Y:S01]  /*1bb00*/  SEL R0, RZ, 0x1000000, !P5 ;  /* 0x01000000ff007807 */ /* 0x000fe20006800000 */
[C---:B------:R-:W-:Y:S01]  /*1bb10*/  IMAD.WIDE.U32 R128, R157.reuse, 0x10, R128 ;  /* 0x000000109d807825 */ /* 0x040fe200078e0080 */
[----:B------:R-:W-:Y:S02]  /*1bb20*/  SEL R121, RZ, 0x10000, !P4 ;  /* 0x00010000ff797807 */ /* 0x000fe40006000000 */
[----:B------:R-:W-:Y:S01]  /*1bb30*/  SEL R120, RZ, 0x100, !P3 ;  /* 0x00000100ff787807 */ /* 0x000fe20005800000 */
[----:B------:R-:W-:Y:S01]  /*1bb40*/  IMAD.WIDE.U32 R122, R157, 0x4, R122 ;  /* 0x000000049d7a7825 */ /* 0x000fe200078e007a */
[----:B------:R0:W-:Y:S02]  /*1bb50*/  STG.E.128 desc[UR8][R128.64], R132 ;  /* 0x0000008480007986 */ /* 0x0001e4000c101d08 */
[----:B------:R-:W-:Y:S02]  /*1bb60*/  IADD3 R0, PT, PT, R120, R0, R121 ;  /* 0x0000000078007210 */ /* 0x000fe40007ffe079 */
[----:B------:R-:W-:-:S05]  /*1bb70*/  SEL R121, RZ, 0x1, !P2 ;  /* 0x00000001ff797807 */ /* 0x000fca0005000000 */
[----:B------:R-:W-:Y:S02]  /*1bb80*/  IMAD.IADD R121, R0, 0x1, R121 ;  /* 0x0000000100797824 */ /* 0x000fe400078e0279 */
[----:B------:R-:W-:-:S04]  /*1bb90*/  FADD.FTZ R0, RZ, R104 ;  /* 0x00000068ff007221 */ /* 0x000fc80000010000 */
[----:B------:R-:W-:Y:S01]  /*1bba0*/  FADD.FTZ R159, R0, R105 ;  /* 0x00000069009f7221 */ /* 0x000fe20000010000 */
[----:B------:R1:W-:Y:S03]  /*1bbb0*/  STG.E desc[UR8][R122.64], R121 ;  /* 0x000000797a007986 */ /* 0x0003e6000c101908 */
[----:B------:R-:W-:-:S04]  /*1bbc0*/  FADD.FTZ R0, R159, R106 ;  /* 0x0000006a9f007221 */ /* 0x000fc80000010000 */
[----:B0-----:R-:W-:-:S04]  /*1bbd0*/  FADD.FTZ R129, R0, R107 ;  /* 0x0000006b00817221 */ /* 0x001fc80000010000 */
[----:B------:R-:W-:-:S04]  /*1bbe0*/  FADD.FTZ R0, R129, R108 ;  /* 0x0000006c81007221 */ /* 0x000fc80000010000 */
[----:B------:R-:W-:-:S04]  /*1bbf0*/  FADD.FTZ R129, R0, R109 ;  /* 0x0000006d00817221 */ /* 0x000fc80000010000 */
[----:B------:R-:W-:-:S04]  /*1bc00*/  FADD.FTZ R0, R129, R110 ;  /* 0x0000006e81007221 */ /* 0x000fc80000010000 */
[----:B------:R-:W-:-:S04]  /*1bc10*/  FADD.FTZ R129, R0, R111 ;  /* 0x0000006f00817221 */ /* 0x000fc80000010000 */
[----:B------:R-:W-:-:S04]  /*1bc20*/  FADD.FTZ R0, R129, R112 ;  /* 0x0000007081007221 */ /* 0x000fc80000010000 */
[----:B------:R-:W-:-:S04]  /*1bc30*/  FADD.FTZ R129, R0, R113 ;  /* 0x0000007100817221 */ /* 0x000fc80000010000 */
[----:B------:R-:W-:-:S04]  /*1bc40*/  FADD.FTZ R0, R129, R114 ;  /* 0x0000007281007221 */ /* 0x000fc80000010000 */
[----:B-1----:R-:W-:-:S04]  /*1bc50*/  FADD.FTZ R121, R0, R115 ;  /* 0x0000007300797221 */ /* 0x002fc80000010000 */
        /* <DEDUP_REMOVED lines=12> */
[----:B------:R-:W-:Y:S06]  /*1bd20*/  @!P0 BRA `(.L_x_13006) ;  /* 0x00000000002c8947 */ /* 0x000fec0003800000 */
        /* <DEDUP_REMOVED lines=11> */
.L_x_13006:
[----:B0-----:R-:W0:Y:S01]  /*1bde0*/  SHFL.BFLY PT, R121, R0, 0x1, 0x1f ;  /* 0x0c201f0000797f89 */ /* 0x001e2200000e0000 */
[----:B------:R-:W-:Y:S01]  /*1bdf0*/  BSSY.RECONVERGENT B0, `(.L_x_13007) ;  /* 0x000004f000007945 */ /* 0x000fe20003800200 */
        /* <DEDUP_REMOVED lines=10> */
[----:B------:R-:W-:Y:S01]  /*1bea0*/  FMUL.FTZ R120, R120, 0.001302083372138440609 ;  /* 0x3aaaaaab78787820 */ /* 0x000fe20000410000 */
[----:B0-----:R-:W-:-:S03]  /*1beb0*/  LOP3.LUT P1, RZ, R123, 0x1f, RZ, 0xc0, !PT ;  /* 0x0000001f7bff7812 */ /* 0x001fc6000782c0ff */
        /* <DEDUP_REMOVED lines=66> */
.L_x_13008:
[----:B------:R-:W-:Y:S05]  /*1c2e0*/  BSYNC.RECONVERGENT B0 ;  /* 0x0000000000007941 */ /* 0x000fea0003800200 */
.L_x_13007:
        /* <DEDUP_REMOVED lines=15> */
.L_x_13010:
[----:B------:R-:W-:Y:S05]  /*1c3e0*/  BSYNC.RECONVERGENT B0 ;  /* 0x0000000000007941 */ /* 0x000fea0003800200 */
.L_x_13009:
[----:B------:R-:W1:Y:S01]  /*1c3f0*/  SHFL.DOWN PT, R129, R0, 0x4, 0x1f ;  /* 0x08801f0000817f89 */ /* 0x000e6200000e0000 */
[----:B------:R-:W-:Y:S01]  /*1c400*/  ISETP.NE.AND P2, PT, RZ, UR14, PT ;  /* 0x0000000eff007c0c */ /* 0x000fe2000bf45270 */
[----:B------:R-:W-:Y:S01]  /*1c410*/  UPLOP3.LUT UP0, UPT, UPT, UPT, UP0, 0x40, 0x4 ;  /* 0x000000000004789c */ /* 0x000fe20003f0e800 */
[----:B------:R-:W-:Y:S01]  /*1c420*/  ISETP.NE.AND P1, PT, R123, RZ, PT ;  /* 0x000000ff7b00720c */ /* 0x000fe20003f25270 */
[----:B0-----:R-:W0:Y:S01]  /*1c430*/  SHFL.DOWN PT, R159, R120, 0x4, 0x1f ;  /* 0x08801f00789f7f89 */ /* 0x001e2200000e0000 */
[----:B-1----:R-:W-:Y:S01]  /*1c440*/  IMAD.IADD R122, R129, 0x1, R0 ;  /* 0x00000001817a7824 */ /* 0x002fe200078e0200 */
[----:B------:R-:W-:Y:S02]  /*1c450*/  I2FP.F32.S32 R161, R129 ;  /* 0x0000008100a17245 */ /* 0x000fe40000201400 */
[----:B------:R-:W-:Y:S01]  /*1c460*/  I2FP.F32.U32 R129, R0 ;  /* 0x0000000000817245 */ /* 0x000fe20000201000 */
[C---:B0-----:R-:W-:Y:S01]  /*1c470*/  FADD.FTZ R160, -R159.reuse, R120 ;  /* 0x000000789fa07221 */ /* 0x041fe20000010100 */
[----:B------:R-:W-:Y:S01]  /*1c480*/  I2FP.F32.S32 R128, R122 ;  /* 0x0000007a00807245 */ /* 0x000fe20000201400 */
[----:B------:R-:W-:Y:S01]  /*1c490*/  FMUL.FTZ R162, R159, R161 ;  /* 0x000000a19fa27220 */ /* 0x000fe20000410000 */
[----:B------:R-:W0:Y:S01]  /*1c4a0*/  SHFL.DOWN PT, R0, R121, 0x4, 0x1f ;  /* 0x08801f0079007f89 */ /* 0x000e2200000e0000 */
[----:B------:R-:W-:Y:S01]  /*1c4b0*/  FMUL.FTZ R160, R160, R160 ;  /* 0x000000a0a0a07220 */ /* 0x000fe20000410000 */
[----:B------:R-:W1:Y:S03]  /*1c4c0*/  MUFU.RCP R158, R128 ;  /* 0x00000080009e7308 */ /* 0x000e660000001000 */
[----:B------:R-:W-:Y:S01]  /*1c4d0*/  FMUL.FTZ R160, R160, R129 ;  /* 0x00000081a0a07220 */ /* 0x000fe20000410000 */
[----:B------:R-:W-:-:S03]  /*1c4e0*/  FFMA.FTZ R129, R129, R120, R162 ;  /* 0x0000007881817223 */ /* 0x000fc600000100a2 */
[----:B------:R-:W-:Y:S02]  /*1c4f0*/  FMUL.FTZ R160, R160, R161 ;  /* 0x000000a1a0a07220 */ /* 0x000fe40000410000 */
[----:B------:R-:W2:Y:S01]  /*1c500*/  SHFL.DOWN PT, R161, R122, 0x2, 0x1f ;  /* 0x08401f007aa17f89 */ /* 0x000ea200000e0000 */
[----:B-1----:R-:W-:Y:S01]  /*1c510*/  FMUL.FTZ R159, R158, R129 ;  /* 0x000000819e9f7220 */ /* 0x002fe20000410000 */
[----:B0-----:R-:W-:-:S04]  /*1c520*/  FADD.FTZ R129, R0, R121 ;  /* 0x0000007900817221 */ /* 0x001fc80000010000 */
[----:B------:R-:W0:Y:S01]  /*1c530*/  SHFL.DOWN PT, R120, R159, 0x2, 0x1f ;  /* 0x08401f009f787f89 */ /* 0x000e2200000e0000 */
[----:B------:R-:W-:-:S05]  /*1c540*/  FFMA.FTZ R129, R158, R160, R129 ;  /* 0x000000a09e817223 */ /* 0x000fca0000010081 */
[----:B------:R-:W1:Y:S01]  /*1c550*/  SHFL.DOWN PT, R0, R129, 0x2, 0x1f ;  /* 0x08401f0081007f89 */ /* 0x000e6200000e0000 */
[-C--:B--2---:R-:W-:Y:S02]  /*1c560*/  I2FP.F32.S32 R160, R161.reuse ;  /* 0x000000a100a07245 */ /* 0x084fe40000201400 */
[----:B------:R-:W-:-:S05]  /*1c570*/  IADD3 R161, PT, PT, R122, R161, RZ ;  /* 0x000000a17aa17210 */ /* 0x000fca0007ffe0ff */
[----:B------:R-:W2:Y:S01]  /*1c580*/  SHFL.DOWN PT, R122, R161, 0x1, 0x1f ;  /* 0x08201f00a17a7f89 */ /* 0x000ea200000e0000 */
[----:B0-----:R-:W-:Y:S01]  /*1c590*/  FMUL.FTZ R163, R120, R160 ;  /* 0x000000a078a37220 */ /* 0x001fe20000410000 */
[----:B------:R-:W-:Y:S01]  /*1c5a0*/  FADD.FTZ R158, R159, -R120 ;  /* 0x800000789f9e7221 */ /* 0x000fe20000010000 */
[----:B------:R-:W-:Y:S02]  /*1c5b0*/  I2FP.F32.S32 R120, R161 ;  /* 0x000000a100787245 */ /* 0x000fe40000201400 */
[----:B------:R-:W-:Y:S01]  /*1c5c0*/  FFMA.FTZ R162, R128, R159, R163 ;  /* 0x0000009f80a27223 */ /* 0x000fe200000100a3 */
[----:B------:R-:W-:Y:S01]  /*1c5d0*/  FMUL.FTZ R159, R158, R158 ;  /* 0x0000009e9e9f7220 */ /* 0x000fe20000410000 */
[----:B------:R-:W0:Y:S01]  /*1c5e0*/  MUFU.RCP R121, R120 ;  /* 0x0000007800797308 */ /* 0x000e220000001000 */
[----:B-1----:R-:W-:Y:S02]  /*1c5f0*/  FADD.FTZ R0, R129, R0 ;  /* 0x0000000081007221 */ /* 0x002fe40000010000 */
[----:B------:R-:W-:-:S04]  /*1c600*/  FMUL.FTZ R159, R128, R159 ;  /* 0x0000009f809f7220 */ /* 0x000fc80000410000 */
[----:B------:R-:W-:Y:S01]  /*1c610*/  FMUL.FTZ R159, R159, R160 ;  /* 0x000000a09f9f7220 */ /* 0x000fe20000410000 */
[----:B--2---:R-:W-:Y:S01]  /*1c620*/  IMAD.IADD R158, R161, 0x1, R122 ;  /* 0x00000001a19e7824 */ /* 0x004fe200078e027a */
[----:B------:R-:W-:-:S04]  /*1c630*/  I2FP.F32.S32 R122, R122 ;  /* 0x0000007a007a7245 */ /* 0x000fc80000201400 */
[----:B------:R-:W-:Y:S01]  /*1c640*/  I2FP.F32.S32 R158, R158 ;  /* 0x0000009e009e7245 */ /* 0x000fe20000201400 */
[C---:B0-----:R-:W-:Y:S01]  /*1c650*/  FMUL.FTZ R163, R121.reuse, R162 ;  /* 0x000000a279a37220 */ /* 0x041fe20000410000 */
[----:B------:R-:W-:-:S04]  /*1c660*/  FFMA.FTZ R0, R121, R159, R0 ;  /* 0x0000009f79007223 */ /* 0x000fc80000010000 */
[----:B------:R-:W0:Y:S01]  /*1c670*/  MUFU.RCP R158, R158 ;  /* 0x0000009e009e7308 */ /* 0x000e220000001000 */
[----:B------:R-:W1:Y:S04]  /*1c680*/  SHFL.DOWN PT, R128, R163, 0x1, 0x1f ;  /* 0x08201f00a3807f89 */ /* 0x000e6800000e0000 */
[----:B------:R-:W2:Y:S01]  /*1c690*/  SHFL.DOWN PT, R121, R0, 0x1, 0x1f ;  /* 0x08201f0000797f89 */ /* 0x000ea200000e0000 */
[----:B-1----:R-:W-:Y:S01]  /*1c6a0*/  FADD.FTZ R129, R163, -R128 ;  /* 0x80000080a3817221 */ /* 0x002fe20000010000 */
[----:B------:R-:W-:-:S03]  /*1c6b0*/  FMUL.FTZ R159, R128, R122 ;  /* 0x0000007a809f7220 */ /* 0x000fc60000410000 */
[----:B------:R-:W-:Y:S01]  /*1c6c0*/  FMUL.FTZ R129, R129, R129 ;  /* 0x0000008181817220 */ /* 0x000fe20000410000 */
[----:B------:R-:W-:Y:S01]  /*1c6d0*/  FFMA.FTZ R159, R120, R163, R159 ;  /* 0x000000a3789f7223 */ /* 0x000fe2000001009f */
[----:B--2---:R-:W-:Y:S02]  /*1c6e0*/  FADD.FTZ R121, R0, R121 ;  /* 0x0000007900797221 */ /* 0x004fe40000010000 */
[----:B------:R-:W-:Y:S01]  /*1c6f0*/  FMUL.FTZ R129, R120, R129 ;  /* 0x0000008178817220 */ /* 0x000fe20000410000 */
[C---:B0-----:R-:W-:Y:S01]  /*1c700*/  FMUL.FTZ R0, R158.reuse, R159 ;  /* 0x0000009f9e007220 */ /* 0x041fe20000410000 */
[----:B------:R-:W0:Y:S02]  /*1c710*/  LDC R120, c[0x0][0x448] ;  /* 0x00011200ff787b82 */ /* 0x000e240000000800 */
[----:B------:R-:W-:Y:S02]  /*1c720*/  FMUL.FTZ R129, R129, R122 ;  /* 0x0000007a81817220 */ /* 0x000fe40000410000 */
[----:B------:R-:W1:Y:S02]  /*1c730*/  SHFL.IDX PT, R163, R0, RZ, 0x1f ;  /* 0x00001fff00a37589 */ /* 0x000e6400000e0000 */
[----:B------:R-:W-:-:S02]  /*1c740*/  FFMA.FTZ R121, R158, R129, R121 ;  /* 0x000000819e797223 */ /* 0x000fc40000010079 */
[----:B------:R-:W2:Y:S04]  /*1c750*/  @!P1 LDC.64 R128, c[0x0][0x3c0] ;  /* 0x0000f000ff809b82 */ /* 0x000ea80000000a00 */
[----:B------:R-:W0:Y:S04]  /*1c760*/  SHFL.IDX PT, R121, R121, RZ, 0x1f ;  /* 0x00001fff79797589 */ /* 0x000e2800000e0000 */
[----:B------:R-:W3:Y:S01]  /*1c770*/  @!P1 LDC.64 R158, c[0x0][0x3c8] ;  /* 0x0000f200ff9e9b82 */ /* 0x000ee20000000a00 */
[C---:B-1----:R-:W-:Y:S01]  /*1c780*/  FMUL.FTZ R122, R163.reuse, R163 ;  /* 0x000000a3a37a7220 */ /* 0x042fe20000410000 */
[----:B------:R-:W-:Y:S01]  /*1c790*/  FSEL R0, R163, RZ, !P2 ;  /* 0x000000ffa3007208 */ /* 0x000fe20005000000 */
[----:B--2---:R-:W-:-:S03]  /*1c7a0*/  @!P1 IMAD.WIDE R128, R136, 0x4, R128 ;  /* 0x0000000488809825 */ /* 0x004fc600078e0280 */
[----:B------:R-:W-:Y:S01]  /*1c7b0*/  FSEL R161, R122, RZ, P2 ;  /* 0x000000ff7aa17208 */ /* 0x000fe20001000000 */
[C---:B------:R-:W-:Y:S01]  /*1c7c0*/  FADD.FTZ R104, -R0.reuse, R104 ;  /* 0x0000006800687221 */ /* 0x040fe20000010100 */
[C---:B------:R-:W-:Y:S01]  /*1c7d0*/  FADD.FTZ R105, -R0.reuse, R105 ;  /* 0x0000006900697221 */ /* 0x040fe20000010100 */
[----:B0-----:R-:W-:Y:S01]  /*1c7e0*/  FFMA.FTZ R120, R121, UR11, R120 ;  /* 0x0000000b79787c23 */ /* 0x001fe20008010078 */
[C---:B------:R-:W-:Y:S01]  /*1c7f0*/  FADD.FTZ R106, -R0.reuse, R106 ;  /* 0x0000006a006a7221 */ /* 0x040fe20000010100 */
[----:B------:R-:W-:Y:S01]  /*1c800*/  FADD.FTZ R107, -R0, R107 ;  /* 0x0000006b006b7221 */ /* 0x000fe20000010100 */
[----:B------:R0:W-:Y:S01]  /*1c810*/  @!P1 STG.E desc[UR8][R128.64], R163 ;  /* 0x000000a380009986 */ /* 0x0001e2000c101908 */
[----:B------:R-:W-:Y:S01]  /*1c820*/  FADD.FTZ R161, R120, R161 ;  /* 0x000000a178a17221 */ /* 0x000fe20000010000 */
[----:B---3--:R-:W-:Y:S01]  /*1c830*/  @!P1 IMAD.WIDE R158, R136, 0x4, R158 ;  /* 0x00000004889e9825 */ /* 0x008fe200078e029e */
[----:B------:R-:W1:Y:S03]  /*1c840*/  LDC.64 R120, c[0x0][0x428] ;  /* 0x00010a00ff787b82 */ /* 0x000e660000000a00 */
[C---:B------:R-:W-:Y:S01]  /*1c850*/  FADD.FTZ R108, -R0.reuse, R108 ;  /* 0x0000006c006c7221 */ /* 0x040fe20000010100 */
[----:B------:R-:W2:Y:S01]  /*1c860*/  MUFU.RSQ R169, R161 ;  /* 0x000000a100a97308 */ /* 0x000ea20000001400 */
        /* <DEDUP_REMOVED lines=14> */
[C---:B0-----:R-:W-:Y:S01]  /*1c950*/  FMUL.FTZ R129, R169.reuse, R106 ;  /* 0x0000006aa9817220 */ /* 0x041fe20000410000 */
[----:B------:R-:W0:Y:S01]  /*1c960*/  LDC.64 R104, c[0x0][0x430] ;  /* 0x00010c00ff687b82 */ /* 0x000e220000000a00 */
[----:B------:R-:W-:Y:S01]  /*1c970*/  FMUL.FTZ R128, R169, R107 ;  /* 0x0000006ba9807220 */ /* 0x000fe20000410000 */
[----:B------:R-:W-:Y:S01]  /*1c980*/  FFMA.FTZ R164, R161, R76, R80 ;  /* 0x0000004ca1a47223 */ /* 0x000fe20000010050 */
[----:B------:R-:W-:Y:S01]  /*1c990*/  FFMA.FTZ R165, R122, R77, R81 ;  /* 0x0000004d7aa57223 */ /* 0x000fe20000010051 */
[----:B------:R-:W-:Y:S01]  /*1c9a0*/  FFMA.FTZ R166, R129, R78, R82 ;  /* 0x0000004e81a67223 */ /* 0x000fe20000010052 */
[----:B------:R-:W-:Y:S01]  /*1c9b0*/  FFMA.FTZ R167, R128, R79, R83 ;  /* 0x0000004f80a77223 */ /* 0x000fe20000010053 */
[----:B-1----:R-:W-:Y:S01]  /*1c9c0*/  IMAD.WIDE.U32 R106, R141, 0x10, R120 ;  /* 0x000000108d6a7825 */ /* 0x002fe200078e0078 */
[----:B------:R1:W-:Y:S03]  /*1c9d0*/  @!P1 STG.E desc[UR8][R158.64], R169 ;  /* 0x000000a99e009986 */ /* 0x0003e6000c101908 */
[----:B------:R-:W-:Y:S01]  /*1c9e0*/  FFMA.FTZ R160, R161, R52, R8 ;  /* 0x00000034a1a07223 */ /* 0x000fe20000010008 */
[----:B------:R-:W-:Y:S01]  /*1c9f0*/  FFMA.FTZ R161, R122, R53, R9 ;  /* 0x000000357aa17223 */ /* 0x000fe20000010009 */
[----:B------:R-:W-:Y:S01]  /*1ca00*/  FADD.FTZ R122, -R0, R109 ;  /* 0x0000006d007a7221 */ /* 0x000fe20000010100 */
[----:B------:R2:W-:Y:S01]  /*1ca10*/  STG.E.128 desc[UR8][R106.64], R164 ;  /* 0x000000a46a007986 */ /* 0x0005e2000c101d08 */
[----:B------:R-:W-:Y:S01]  /*1ca20*/  FFMA.FTZ R162, R129, R54, R10 ;  /* 0x0000003681a27223 */ /* 0x000fe2000001000a */
[----:B------:R-:W-:Y:S01]  /*1ca30*/  FFMA.FTZ R163, R128, R55, R11 ;  /* 0x0000003780a37223 */ /* 0x000fe2000001000b */
[C---:B------:R-:W-:Y:S01]  /*1ca40*/  FMUL.FTZ R109, R169.reuse, R108 ;  /* 0x0000006ca96d7220 */ /* 0x040fe20000410000 */
[C---:B------:R-:W-:Y:S01]  /*1ca50*/  FMUL.FTZ R122, R169.reuse, R122 ;  /* 0x0000007aa97a7220 */ /* 0x040fe20000410000 */
[----:B-1----:R-:W-:Y:S01]  /*1ca60*/  FADD.FTZ R159, -R0, R134 ;  /* 0x00000086009f7221 */ /* 0x002fe20000010100 */
[C---:B------:R-:W-:Y:S01]  /*1ca70*/  FMUL.FTZ R134, R169.reuse, R125 ;  /* 0x0000007da9867220 */ /* 0x040fe20000410000 */
[----:B------:R-:W-:-:S02]  /*1ca80*/  FMUL.FTZ R158, R169, R127 ;  /* 0x0000007fa99e7220 */ /* 0x000fc40000410000 */
[----:B------:R-:W-:Y:S01]  /*1ca90*/  FMUL.FTZ R159, R169, R159 ;  /* 0x0000009fa99f7220 */ /* 0x000fe20000410000 */
[----:B0-----:R-:W-:-:S04]  /*1caa0*/  IMAD.WIDE.U32 R128, R141, 0x10, R104 ;  /* 0x000000108d807825 */ /* 0x001fc800078e0068 */
[----:B--2---:R-:W-:Y:S01]  /*1cab0*/  FADD.FTZ R106, -R0, R111 ;  /* 0x0000006f006a7221 */ /* 0x004fe20000010100 */
[----:B------:R-:W-:Y:S01]  /*1cac0*/  FMUL.FTZ R111, R169, R110 ;  /* 0x0000006ea96f7220 */ /* 0x000fe20000410000 */
[----:B------:R0:W-:Y:S01]  /*1cad0*/  STG.E.128 desc[UR8][R128.64], R160 ;  /* 0x000000a080007986 */ /* 0x0001e2000c101d08 */
[----:B------:R-:W-:Y:S01]  /*1cae0*/  FFMA.FTZ R164, R109, R72, R84 ;  /* 0x000000486da47223 */ /* 0x000fe20000010054 */
[----:B------:R-:W-:Y:S01]  /*1caf0*/  FMUL.FTZ R108, R169, R106 ;  /* 0x0000006aa96c7220 */ /* 0x000fe20000410000 */
[----:B------:R-:W-:Y:S01]  /*1cb00*/  FFMA.FTZ R165, R122, R73, R85 ;  /* 0x000000497aa57223 */ /* 0x000fe20000010055 */
[----:B------:R-:W-:Y:S01]  /*1cb10*/  FFMA.FTZ R166, R111, R74, R86 ;  /* 0x0000004a6fa67223 */ /* 0x000fe20000010056 */
[----:B------:R-:W-:-:S04]  /*1cb20*/  IMAD.WIDE.U32 R106, R143, 0x10, R120 ;  /* 0x000000108f6a7825 */ /* 0x000fc800078e0078 */
[----:B------:R-:W-:Y:S01]  /*1cb30*/  FFMA.FTZ R167, R108, R75, R87 ;  /* 0x0000004b6ca77223 */ /* 0x000fe20000010057 */
[----:B------:R-:W-:-:S04]  /*1cb40*/  FMUL.FTZ R110, R169, R113 ;  /* 0x00000071a96e7220 */ /* 0x000fc80000410000 */
[----:B------:R1:W-:Y:S01]  /*1cb50*/  STG.E.128 desc[UR8][R106.64], R164 ;  /* 0x000000a46a007986 */ /* 0x0003e2000c101d08 */
[----:B------:R-:W-:Y:S01]  /*1cb60*/  FFMA.FTZ R113, R110, R69, R89 ;  /* 0x000000456e717223 */ /* 0x000fe20000010059 */
[----:B0-----:R-:W-:Y:S01]  /*1cb70*/  FFMA.FTZ R160, R109, R48, R12 ;  /* 0x000000306da07223 */ /* 0x001fe2000001000c */
[----:B------:R-:W-:Y:S01]  /*1cb80*/  FFMA.FTZ R163, R108, R51, R15 ;  /* 0x000000336ca37223 */ /* 0x000fe2000001000f */
[----:B------:R-:W-:Y:S01]  /*1cb90*/  FFMA.FTZ R161, R122, R49, R13 ;  /* 0x000000317aa17223 */ /* 0x000fe2000001000d */
[----:B------:R-:W-:Y:S01]  /*1cba0*/  FFMA.FTZ R162, R111, R50, R14 ;  /* 0x000000326fa27223 */ /* 0x000fe2000001000e */
[----:B------:R-:W-:-:S04]  /*1cbb0*/  IMAD.WIDE.U32 R108, R143, 0x10, R104 ;  /* 0x000000108f6c7825 */ /* 0x000fc800078e0068 */
[C---:B------:R-:W-:Y:S01]  /*1cbc0*/  FMUL.FTZ R111, R169.reuse, R112 ;  /* 0x00000070a96f7220 */ /* 0x040fe20000410000 */
[C---:B------:R-:W-:Y:S01]  /*1cbd0*/  FMUL.FTZ R129, R169.reuse, R114 ;  /* 0x00000072a9817220 */ /* 0x040fe20000410000 */
[----:B------:R-:W-:Y:S01]  /*1cbe0*/  FMUL.FTZ R122, R169, R115 ;  /* 0x00000073a97a7220 */ /* 0x000fe20000410000 */
[----:B------:R-:W-:Y:S01]  /*1cbf0*/  FADD.FTZ R128, -R0, R132 ;  /* 0x0000008400807221 */ /* 0x000fe20000010100 */
[----:B------:R0:W-:Y:S01]  /*1cc00*/  STG.E.128 desc[UR8][R108.64], R160 ;  /* 0x000000a06c007986 */ /* 0x0001e2000c101d08 */
[----:B------:R-:W-:Y:S01]  /*1cc10*/  FFMA.FTZ R112, R111, R68, R88 ;  /* 0x000000446f707223 */ /* 0x000fe20000010058 */
[----:B------:R-:W-:Y:S01]  /*1cc20*/  FFMA.FTZ R114, R129, R70, R90 ;  /* 0x0000004681727223 */ /* 0x000fe2000001005a */
[----:B------:R-:W-:Y:S01]  /*1cc30*/  FFMA.FTZ R115, R122, R71, R91 ;  /* 0x000000477a737223 */ /* 0x000fe2000001005b */
[----:B-1----:R-:W-:-:S04]  /*1cc40*/  IMAD.WIDE.U32 R106, R147, 0x10, R120 ;  /* 0x00000010936a7825 */ /* 0x002fc800078e0078 */
[C---:B------:R-:W-:Y:S01]  /*1cc50*/  FADD.FTZ R143, -R0.reuse, R133 ;  /* 0x00000085008f7221 */ /* 0x040fe20000010100 */
[C---:B------:R-:W-:Y:S01]  /*1cc60*/  FMUL.FTZ R133, R169.reuse, R124 ;  /* 0x0000007ca9857220 */ /* 0x040fe20000410000 */
[----:B------:R-:W-:Y:S01]  /*1cc70*/  FMUL.FTZ R141, R169, R128 ;  /* 0x00000080a98d7220 */ /* 0x000fe20000410000 */
[----:B------:R-:W-:Y:S01]  /*1cc80*/  IMAD.WIDE.U32 R124, R149, 0x10, R120 ;  /* 0x00000010957c7825 */ /* 0x000fe200078e0078 */
[----:B------:R1:W-:Y:S01]  /*1cc90*/  STG.E.128 desc[UR8][R106.64], R112 ;  /* 0x000000706a007986 */ /* 0x0003e2000c101d08 */
[----:B0-----:R-:W0:Y:S02]  /*1cca0*/  LDC.64 R162, c[0x0][0x380] ;  /* 0x0000e000ffa27b82 */ /* 0x001e240000000a00 */
[C---:B------:R-:W-:Y:S01]  /*1ccb0*/  FADD.FTZ R108, -R0.reuse, R119 ;  /* 0x00000077006c7221 */ /* 0x040fe20000010100 */
[----:B------:R-:W-:Y:S01]  /*1ccc0*/  FADD.FTZ R160, -R0, R135 ;  /* 0x0000008700a07221 */ /* 0x000fe20000010100 */
[C---:B------:R-:W-:Y:S01]  /*1ccd0*/  FMUL.FTZ R109, R169.reuse, R116 ;  /* 0x00000074a96d7220 */ /* 0x040fe20000410000 */
[C---:B------:R-:W-:Y:S01]  /*1cce0*/  FMUL.FTZ R0, R169.reuse, R117 ;  /* 0x00000075a9007220 */ /* 0x040fe20000410000 */
[C---:B------:R-:W-:Y:S01]  /*1ccf0*/  FMUL.FTZ R119, R169.reuse, R118 ;  /* 0x00000076a9777220 */ /* 0x040fe20000410000 */
[----:B------:R-:W-:Y:S01]  /*1cd00*/  FMUL.FTZ R132, R169, R108 ;  /* 0x0000006ca9847220 */ /* 0x000fe20000410000 */
[C---:B------:R-:W-:Y:S01]  /*1cd10*/  FFMA.FTZ R108, R109.reuse, R64, R92 ;  /* 0x000000406d6c7223 */ /* 0x040fe2000001005c */
[----:B------:R-:W-:Y:S01]  /*1cd20*/  FFMA.FTZ R116, R109, R40, R20 ;  /* 0x000000286d747223 */ /* 0x000fe20000010014 */
[----:B-1----:R-:W-:-:S04]  /*1cd30*/  IMAD.WIDE.U32 R106, R147, 0x10, R104 ;  /* 0x00000010936a7825 */ /* 0x002fc800078e0068 */
[----:B------:R-:W-:Y:S01]  /*1cd40*/  FFMA.FTZ R112, R111, R44, R16 ;  /* 0x0000002c6f707223 */ /* 0x000fe20000010010 */
[----:B------:R-:W-:Y:S01]  /*1cd50*/  FFMA.FTZ R113, R110, R45, R17 ;  /* 0x0000002d6e717223 */ /* 0x000fe20000010011 */
[----:B------:R-:W-:Y:S01]  /*1cd60*/  FFMA.FTZ R114, R129, R46, R18 ;  /* 0x0000002e81727223 */ /* 0x000fe20000010012 */
[----:B------:R-:W-:Y:S01]  /*1cd70*/  FFMA.FTZ R115, R122, R47, R19 ;  /* 0x0000002f7a737223 */ /* 0x000fe20000010013 */
[----:B------:R-:W-:Y:S01]  /*1cd80*/  FMUL.FTZ R135, R169, R126 ;  /* 0x0000007ea9877220 */ /* 0x000fe20000410000 */
[----:B------:R-:W-:Y:S01]  /*1cd90*/  FFMA.FTZ R109, R0, R65, R93 ;  /* 0x00000041006d7223 */ /* 0x000fe2000001005d */
[C---:B------:R-:W-:Y:S01]  /*1cda0*/  FFMA.FTZ R110, R119.reuse, R66, R94 ;  /* 0x00000042776e7223 */ /* 0x040fe2000001005e */
[----:B------:R-:W-:Y:S01]  /*1cdb0*/  FFMA.FTZ R118, R119, R42, R22 ;  /* 0x0000002a77767223 */ /* 0x000fe20000010016 */
[----:B------:R-:W-:Y:S01]  /*1cdc0*/  FFMA.FTZ R111, R132, R67, R95 ;  /* 0x00000043846f7223 */ /* 0x000fe2000001005f */
[----:B------:R1:W-:Y:S01]  /*1cdd0*/  STG.E.128 desc[UR8][R106.64], R112 ;  /* 0x000000706a007986 */ /* 0x0003e2000c101d08 */
[----:B------:R-:W-:-:S04]  /*1cde0*/  IMAD.WIDE.U32 R126, R149, 0x10, R104 ;  /* 0x00000010957e7825 */ /* 0x000fc800078e0068 */
[----:B------:R-:W-:Y:S01]  /*1cdf0*/  FFMA.FTZ R117, R0, R41, R21 ;  /* 0x0000002900757223 */ /* 0x000fe20000010015 */
[----:B------:R-:W-:Y:S01]  /*1ce00*/  FFMA.FTZ R119, R132, R43, R23 ;  /* 0x0000002b84777223 */ /* 0x000fe20000010017 */
[C---:B------:R-:W-:Y:S01]  /*1ce10*/  FMUL.FTZ R122, R169.reuse, R143 ;  /* 0x0000008fa97a7220 */ /* 0x040fe20000410000 */
[----:B------:R-:W-:Y:S01]  /*1ce20*/  FMUL.FTZ R160, R169, R160 ;  /* 0x000000a0a9a07220 */ /* 0x000fe20000410000 */
[----:B------:R-:W-:Y:S01]  /*1ce30*/  FFMA.FTZ R132, R133, R36, R24 ;  /* 0x0000002485847223 */ /* 0x000fe20000010018 */
[--C-:B------:R-:W-:Y:S01]  /*1ce40*/  IMAD.WIDE.U32 R128, R151, 0x10, R120.reuse ;  /* 0x0000001097807825 */ /* 0x100fe200078e0078 */
[----:B------:R2:W-:Y:S01]  /*1ce50*/  STG.E.128 desc[UR8][R124.64], R108 ;  /* 0x0000006c7c007986 */ /* 0x0005e2000c101d08 */
[----:B0-----:R-:W-:Y:S02]  /*1ce60*/  IADD3 R136, PT, PT, R136, R162, RZ ;  /* 0x000000a288887210 */ /* 0x001fe40007ffe0ff */
[----:B------:R-:W-:Y:S01]  /*1ce70*/  IMAD.WIDE.U32 R120, R157, 0x10, R120 ;  /* 0x000000109d787825 */ /* 0x000fe200078e0078 */
[----:B------:R0:W-:Y:S01]  /*1ce80*/  STG.E.128 desc[UR8][R126.64], R116 ;  /* 0x000000747e007986 */ /* 0x0001e2000c101d08 */
[----:B------:R-:W-:-:S02]  /*1ce90*/  ISETP.GE.AND P1, PT, R136, R163, PT ;  /* 0x000000a38800720c */ /* 0x000fc40003f26270 */
[----:B-1----:R-:W-:Y:S01]  /*1cea0*/  FFMA.FTZ R112, R133, R60, R96 ;  /* 0x0000003c85707223 */ /* 0x002fe20000010060 */
[C---:B------:R-:W-:Y:S01]  /*1ceb0*/  FFMA.FTZ R113, R134.reuse, R61, R97 ;  /* 0x0000003d86717223 */ /* 0x040fe20000010061 */
[----:B------:R-:W-:Y:S01]  /*1cec0*/  FFMA.FTZ R133, R134, R37, R25 ;  /* 0x0000002586857223 */ /* 0x000fe20000010019 */
[C---:B------:R-:W-:Y:S01]  /*1ced0*/  FFMA.FTZ R114, R135.reuse, R62, R98 ;  /* 0x0000003e87727223 */ /* 0x040fe20000010062 */
[----:B------:R-:W-:Y:S01]  /*1cee0*/  FFMA.FTZ R134, R135, R38, R26 ;  /* 0x0000002687867223 */ /* 0x000fe2000001001a */
[----:B------:R-:W-:Y:S01]  /*1cef0*/  FFMA.FTZ R115, R158, R63, R99 ;  /* 0x0000003f9e737223 */ /* 0x000fe20000010063 */
[----:B------:R-:W-:-:S04]  /*1cf00*/  IMAD.WIDE.U32 R106, R151, 0x10, R104 ;  /* 0x00000010976a7825 */ /* 0x000fc800078e0068 */
[----:B------:R-:W-:Y:S01]  /*1cf10*/  FFMA.FTZ R135, R158, R39, R27 ;  /* 0x000000279e877223 */ /* 0x000fe2000001001b */
[----:B--2---:R-:W-:Y:S01]  /*1cf20*/  FFMA.FTZ R108, R141, R56, R100 ;  /* 0x000000388d6c7223 */ /* 0x004fe20000010064 */
[----:B------:R-:W-:Y:S01]  /*1cf30*/  FFMA.FTZ R109, R122, R57, R101 ;  /* 0x000000397a6d7223 */ /* 0x000fe20000010065 */
[----:B------:R-:W-:Y:S01]  /*1cf40*/  FFMA.FTZ R110, R159, R58, R102 ;  /* 0x0000003a9f6e7223 */ /* 0x000fe20000010066 */
[----:B------:R-:W-:Y:S01]  /*1cf50*/  FFMA.FTZ R111, R160, R59, R103 ;  /* 0x0000003ba06f7223 */ /* 0x000fe20000010067 */
[----:B------:R-:W-:-:S04]  /*1cf60*/  IMAD.WIDE.U32 R104, R157, 0x10, R104 ;  /* 0x000000109d687825 */ /* 0x000fc800078e0068 */
[----:B0-----:R-:W-:Y:S01]  /*1cf70*/  FFMA.FTZ R116, R141, R32, R28 ;  /* 0x000000208d747223 */ /* 0x001fe2000001001c */
[----:B------:R-:W-:Y:S01]  /*1cf80*/  FFMA.FTZ R117, R122, R33, R29 ;  /* 0x000000217a757223 */ /* 0x000fe2000001001d */
        /* <DEDUP_REMOVED lines=8> */
.L_x_13012:
        /* <DEDUP_REMOVED lines=15> */
.L_x_13741:


//--------------------- .text._ZN10layer_norm31ln_parallel_residual_fwd_kernelINS_13Kernel_traitsIfffffjLj6144ELj1ELj1ELj8ELj16ENS_18Kernel_traits_baseILj6144EfffffjLj256EEEEELb1ELb1ELb0EEEvNS_9FwdParamsE --------------------------
	.section	.text._ZN10layer_norm31ln_parallel_residual_fwd_kernelINS_13Kernel_traitsIfffffjLj6144ELj1ELj1ELj8ELj16ENS_18Kernel_traits_baseILj6144EfffffjLj256EEEEELb1ELb1ELb0EEEvNS_9FwdParamsE,"ax",@progbits
	.align	128
        .global         _ZN10layer_norm31ln_parallel_residual_fwd_kernelINS_13Kernel_traitsIfffffjLj6144ELj1ELj1ELj8ELj16ENS_18Kernel_traits_baseILj6144EfffffjLj256EEEEELb1ELb1ELb0EEEvNS_9FwdParamsE
        .type           _ZN10layer_norm31ln_parallel_residual_fwd_kernelINS_13Kernel_traitsIfffffjLj6144ELj1ELj1ELj8ELj16ENS_18Kernel_traits_baseILj6144EfffffjLj256EEEEELb1ELb1ELb0EEEvNS_9FwdParamsE,@function
        .size           _ZN10layer_norm31ln_parallel_residual_fwd_kernelINS_13Kernel_traitsIfffffjLj6144ELj1ELj1ELj8ELj16ENS_18Kernel_traits_baseILj6144EfffffjLj256EEEEELb1ELb1ELb0EEEvNS_9FwdParamsE,(.L_x_13742 - _ZN10layer_norm31ln_parallel_residual_fwd_kernelINS_13Kernel_traitsIfffffjLj6144ELj1ELj1ELj8ELj16ENS_18Kernel_traits_baseILj6144EfffffjLj256EEEEELb1ELb1ELb0EEEvNS_9FwdParamsE)
        .other          _ZN10layer_norm31ln_parallel_residual_fwd_kernelINS_13Kernel_traitsIfffffjLj6144ELj1ELj1ELj8ELj16ENS_18Kernel_traits_baseILj6144EfffffjLj256EEEEELb1ELb1ELb0EEEvNS_9FwdParamsE,@"STO_CUDA_ENTRY STV_DEFAULT"
_ZN10layer_norm31ln_parallel_residual_fwd_kernelINS_13Kernel_traitsIfffffjLj6144ELj1ELj1ELj8ELj16ENS_18Kernel_traits_baseILj6144EfffffjLj256EEEEELb1ELb1ELb0EEEvNS_9FwdParamsE:
.text._ZN10layer_norm31ln_parallel_residual_fwd_kernelINS_13Kernel_traitsIfffffjLj6144ELj1ELj1ELj8ELj16ENS_18Kernel_traits_baseILj6144EfffffjLj256EEEEELb1ELb1ELb0EEEvNS_9FwdParamsE:
[----:B------:R-:W-:Y:S01]  /*0000*/  LDC R1, c[0x0][0x37c] ;  /* 0x0000df00ff017b82 */ /* 0x000fe20000000800 */
[----:B------:R-:W0:Y:S07]  /*0010*/  LDCU.U8 UR4, c[0x0][0x464] ;  /* 0x00008c80ff0477ac */ /* 0x000e2e0008000000 */
[----:B------:R-:W1:Y:S01]  /*0020*/  LDC R8, c[0x0][0x458] ;  /* 0x00011600ff087b82 */ /* 0x000e620000000800 */
[----:B------:R-:W2:Y:S01]  /*0030*/  LDCU.64 UR8, c[0x0][0x450] ;  /* 0x00008a00ff0877ac */ /* 0x000ea20008000a00 */
[----:B------:R-:W3:Y:S06]  /*0040*/  LDCU.64 UR6, c[0x0][0x358] ;  /* 0x00006b00ff0677ac */ /* 0x000eec0008000a00 */
[----:B------:R-:W1:Y:S01]  /*0050*/  LDC R9, c[0x0][0x45c] ;  /* 0x00011700ff097b82 */ /* 0x000e620000000800 */
[----:B------:R-:W4:Y:S07]  /*0060*/  S2R R103, SR_TID.X ;  /* 0x0000000000677919 */ /* 0x000f2e0000002100 */
[----:B------:R-:W5:Y:S01]  /*0070*/  LDC R11, c[0x0][0x388] ;  /* 0x0000e200ff0b7b82 */ /* 0x000f620000000800 */
[----:B0-----:R-:W-:Y:S01]  /*0080*/  ISETP.NE.AND P0, PT, RZ, UR4, PT ;  /* 0x00000004ff007c0c */ /* 0x001fe2000bf05270 */
[----:B------:R-:W0:Y:S01]  /*0090*/  LDCU.64 UR4, c[0x0][0x438] ;  /* 0x00008700ff0477ac */ /* 0x000e220008000a00 */
[----:B--2---:R-:W-:-:S02]  /*00a0*/  IMAD.U32 R2, RZ, RZ, UR8 ;  /* 0x00000008ff027e24 */ /* 0x004fc4000f8e00ff */
[----:B------:R-:W-:-:S09]  /*00b0*/  IMAD.U32 R3, RZ, RZ, UR9 ;  /* 0x00000009ff037e24 */ /* 0x000fd2000f8e00ff */
[----:B---3--:R-:W2:Y:S01]  /*00c0*/  @P0 LDG.E.64 R2, desc[UR6][R2.64] ;  /* 0x0000000602020981 */ /* 0x008ea2000c1e1b00 */
[----:B------:R-:W3:Y:S03]  /*00d0*/  @P0 LDC R7, c[0x0][0x460] ;  /* 0x00011800ff070b82 */ /* 0x000ee60000000800 */
[----:B-1----:R-:W3:Y:S01]  /*00e0*/  @P0 LDG.E.64 R4, desc[UR6][R8.64] ;  /* 0x0000000608040981 */ /* 0x002ee2000c1e1b00 */
[----:B------:R-:W-:Y:S01]  /*00f0*/  BSSY.RECONVERGENT B0, `(.L_x_13013) ;  /* 0x0000083000007945 */ /* 0x000fe20003800200 */
[----:B0-----:R-:W-:-:S03]  /*0100*/  UISETP.NE.U32.AND UP0, UPT, UR4, URZ, UPT ;  /* 0x000000ff0400728c */ /* 0x001fc6000bf05070 */
[----:B------:R-:W0:Y:S01]  /*0110*/  S2UR UR18, SR_CTAID.X ;  /* 0x00000000001279c3 */ /* 0x000e220000002500 */
[----:B------:R-:W-:Y:S01]  /*0120*/  UISETP.NE.AND.EX UP0, UPT, UR5, URZ, UPT, UP0 ;  /* 0x000000ff0500728c */ /* 0x000fe2000bf05300 */
[----:B----4-:R-:W-:-:S06]  /*0130*/  LOP3.LUT R0, R103, 0x1f, RZ, 0xc0, !PT ;  /* 0x0000001f67007812 */ /* 0x010fcc00078ec0ff */
[----:B------:R-:W0:Y:S02]  /*0140*/  LDC R100, c[0x0][0x360] ;  /* 0x0000d800ff647b82 */ /* 0x000e240000000800 */
[----:B0-----:R-:W-:Y:S01]  /*0150*/  IMAD R100, R100, UR18, R103 ;  /* 0x0000001264647c24 */ /* 0x001fe2000f8e0267 */
[----:B--2---:R-:W-:Y:S02]  /*0160*/  @P0 R2UR UR8, R2 ;  /* 0x00000000020802ca */ /* 0x004fe400000e0000 */
[----:B------:R-:W-:Y:S02]  /*0170*/  @P0 R2UR UR9, R3 ;  /* 0x00000000030902ca */ /* 0x000fe400000e0000 */
[----:B------:R-:W-:Y:S02]  /*0180*/  LOP3.LUT R3, R103, 0xe0, RZ, 0xc0, !PT ;  /* 0x000000e067037812 */ /* 0x000fe400078ec0ff */
[----:B-----5:R-:W-:Y:S02]  /*0190*/  SHF.R.S32.HI R2, RZ, 0x1f, R11 ;  /* 0x0000001fff027819 */ /* 0x020fe4000001140b */
[----:B---3--:R-:W-:-:S02]  /*01a0*/  @P0 IADD3 R8, P1, PT, R4, R7, RZ ;  /* 0x0000000704080210 */ /* 0x008fc40007f3e0ff */
[----:B------:R-:W-:Y:S02]  /*01b0*/  LOP3.LUT R4, R3, R0, RZ, 0xfc, !PT ;  /* 0x0000000003047212 */ /* 0x000fe400078efcff */
[----:B------:R-:W-:Y:S01]  /*01c0*/  LEA.HI R2, R2, R11, RZ, 0x2 ;  /* 0x0000000b02027211 */ /* 0x000fe200078f10ff */
        /* <DEDUP_REMOVED lines=45> */
[----:B---3--:R-:W-:-:S04]  /*04a0*/  @P0 IMAD.WIDE.U32 R56, R4, 0x10, R56 ;  /* 0x0000001004380825 */ /* 0x008fc800078e0038 */
[----:B------:R-:W-:Y:S01]  /*04b0*/  @P0 VIADD R4, R4, 0x100 ;  /* 0x0000010004040836 */ /* 0x000fe20000000000 */
        /* <DEDUP_REMOVED lines=11> */
[----:B---3--:R-:W-:-:S04]  /*0570*/  @P2 IMAD.WIDE.U32 R64, R4, 0x10, R64 ;  /* 0x0000001004402825 */ /* 0x008fc800078e0040 */
[----:B------:R-:W-:Y:S01]  /*0580*/  @P2 VIADD R4, R4, 0x100 ;  /* 0x0000010004042836 */ /* 0x000fe20000000000 */
[----:B------:R0:W5:Y:S03]  /*0590*/  @P2 LDG.E.128 R40, desc[UR6][R64.64] ;  /* 0x0000000640282981 */ /* 0x000166000c1e1d00 */
[----:B----4-:R-:W-:-:S05]  /*05a0*/  @P3 IMAD.WIDE.U32 R66, R4, 0x10, R66 ;  /* 0x0000001004423825 */ /* 0x010fca00078e0042 */
[----:B------:R0:W5:Y:S01]  /*05b0*/  @P3 LDG.E.128 R44, desc[UR6][R66.64] ;  /* 0x00000006422c3981 */ /* 0x000162000c1e1d00 */
[----:B-1----:R-:W-:-:S05]  /*05c0*/  @P3 IMAD.WIDE.U32 R68, R4, 0x10, R68 ;  /* 0x0000001004443825 */ /* 0x002fca00078e0044 */
[----:B------:R0:W5:Y:S01]  /*05d0*/  @P3 LDG.E.128 R48, desc[UR6][R68.64] ;  /* 0x0000000644303981 */ /* 0x000162000c1e1d00 */
[----:B------:R-:W-:Y:S01]  /*05e0*/  ISETP.GE.U32.AND P0, PT, R10, 0x600, PT ;  /* 0x000006000a00780c */ /* 0x000fe20003f06070 */
[----:B------:R-:W-:-:S12]  /*05f0*/  @P3 VIADD R4, R4, 0x100 ;  /* 0x0000010004043836 */ /* 0x000fd80000000000 */
[----:B0-----:R-:W-:Y:S05]  /*0600*/  @!P0 BRA `(.L_x_13015) ;  /* 0x0000000000c48947 */ /* 0x001fea0003800000 */
[----:B------:R-:W0:Y:S08]  /*0610*/  LDC.64 R52, c[0x0][0x3d0] ;  /* 0x0000f400ff347b82 */ /* 0x000e300000000a00 */
[----:B------:R-:W1:Y:S01]  /*0620*/  LDC.64 R6, c[0x0][0x438] ;  /* 0x00010e00ff067b82 */ /* 0x000e620000000a00 */
[----:B0-----:R-:W-:-:S06]  /*0630*/  IMAD.WIDE.U32 R52, R4, 0x10, R52 ;  /* 0x0000001004347825 */ /* 0x001fcc00078e0034 */
[----:B------:R-:W5:Y:S01]  /*0640*/  LDG.E.128 R52, desc[UR6][R52.64] ;  /* 0x0000000634347981 */ /* 0x000f62000c1e1d00 */
[----:B-1----:R-:W-:-:S05]  /*0650*/  IMAD.WIDE.U32 R4, R4, 0x10, R6 ;  /* 0x0000001004047825 */ /* 0x002fca00078e0006 */
[----:B------:R0:W5:Y:S01]  /*0660*/  LDG.E.128 R56, desc[UR6][R4.64] ;  /* 0x0000000604387981 */ /* 0x000162000c1e1d00 */
[----:B------:R-:W-:Y:S05]  /*0670*/  BRA `(.L_x_13015) ;  /* 0x0000000000a87947 */ /* 0x000fea0003800000 */
.L_x_13014:
[C---:B------:R-:W-:Y:S02]  /*0680*/  ISETP.GE.U32.AND P5, PT, R10.reuse, 0x100, PT ;  /* 0x000001000a00780c */ /* 0x040fe40003fa6070 */
[C---:B------:R-:W-:Y:S02]  /*0690*/  ISETP.GE.U32.AND P0, PT, R10.reuse, 0x200, PT ;  /* 0x000002000a00780c */ /* 0x040fe40003f06070 */
[C---:B------:R-:W-:Y:S02]  /*06a0*/  ISETP.GE.U32.AND P1, PT, R10.reuse, 0x300, PT ;  /* 0x000003000a00780c */ /* 0x040fe40003f26070 */
[C---:B------:R-:W-:Y:S02]  /*06b0*/  ISETP.GE.U32.AND P2, PT, R10.reuse, 0x400, PT ;  /* 0x000004000a00780c */ /* 0x040fe40003f46070 */
[C---:B------:R-:W-:Y:S02]  /*06c0*/  ISETP.GE.U32.AND P3, PT, R10.reuse, 0x500, PT ;  /* 0x000005000a00780c */ /* 0x040fe40003f66070 */
[----:B------:R-:W-:-:S02]  /*06d0*/  ISETP.GE.U32.AND P4, PT, R10, 0x600, PT ;  /* 0x000006000a00780c */ /* 0x000fc40003f86070 */
[----:B------:R-:W-:Y:S02]  /*06e0*/  CS2R R50, SRZ ;  /* 0x0000000000327805 */ /* 0x000fe4000001ff00 */
[----:B------:R-:W-:Y:S01]  /*06f0*/  P2R R101, PR, RZ, 0x20 ;  /* 0x00000020ff657803 */ /* 0x000fe20000000000 */
[----:B------:R-:W0:Y:S08]  /*0700*/  @P5 LDC.64 R6, c[0x0][0x3d0] ;  /* 0x0000f400ff065b82 */ /* 0x000e300000000a00 */
[----:B------:R-:W1:Y:S08]  /*0710*/  @P0 LDC.64 R16, c[0x0][0x3d0] ;  /* 0x0000f400ff100b82 */ /* 0x000e700000000a00 */
[----:B------:R-:W2:Y:S08]  /*0720*/  @P1 LDC.64 R18, c[0x0][0x3d0] ;  /* 0x0000f400ff121b82 */ /* 0x000eb00000000a00 */
[----:B------:R-:W3:Y:S01]  /*0730*/  @P2 LDC.64 R24, c[0x0][0x3d0] ;  /* 0x0000f400ff182b82 */ /* 0x000ee20000000a00 */
[C---:B0-----:R-:W-:Y:S01]  /*0740*/  @P5 IMAD.WIDE.U32 R6, R4.reuse, 0x10, R6 ;  /* 0x0000001004065825 */ /* 0x041fe200078e0006 */
[----:B------:R-:W-:-:S04]  /*0750*/  @P5 LOP3.LUT R4, R4, 0x100, RZ, 0xfc, !PT ;  /* 0x0000010004045812 */ /* 0x000fc800078efcff */
[----:B------:R-:W5:Y:S02]  /*0760*/  @P5 LDG.E.128 R12, desc[UR6][R6.64] ;  /* 0x00000006060c5981 */ /* 0x000f64000c1e1d00 */
[----:B------:R-:W0:Y:S01]  /*0770*/  @P3 LDC.64 R26, c[0x0][0x3d0] ;  /* 0x0000f400ff1a3b82 */ /* 0x000e220000000a00 */
[C---:B-1----:R-:W-:Y:S01]  /*0780*/  @P0 IMAD.WIDE.U32 R16, R4.reuse, 0x10, R16 ;  /* 0x0000001004100825 */ /* 0x042fe200078e0010 */
[----:B------:R-:W-:Y:S02]  /*0790*/  @P0 IADD3 R4, PT, PT, R4, 0x100, RZ ;  /* 0x0000010004040810 */ /* 0x000fe40007ffe0ff */
[----:B------:R-:W-:Y:S02]  /*07a0*/  CS2R R48, SRZ ;  /* 0x0000000000307805 */ /* 0x000fe4000001ff00 */
[----:B------:R-:W-:Y:S02]  /*07b0*/  CS2R R42, SRZ ;  /* 0x00000000002a7805 */ /* 0x000fe4000001ff00 */
[----:B------:R-:W-:Y:S01]  /*07c0*/  CS2R R40, SRZ ;  /* 0x0000000000287805 */ /* 0x000fe2000001ff00 */
[----:B------:R-:W5:Y:S01]  /*07d0*/  @P0 LDG.E.128 R20, desc[UR6][R16.64] ;  /* 0x0000000610140981 */ /* 0x000f62000c1e1d00 */
[----:B------:R-:W1:Y:S01]  /*07e0*/  @P4 LDC.64 R32, c[0x0][0x3d0] ;  /* 0x0000f400ff204b82 */ /* 0x000e620000000a00 */
[----:B--2---:R-:W-:-:S04]  /*07f0*/  @P1 IMAD.WIDE.U32 R18, R4, 0x10, R18 ;  /* 0x0000001004121825 */ /* 0x004fc800078e0012 */
[----:B------:R-:W-:Y:S01]  /*0800*/  @P1 VIADD R4, R4, 0x100 ;  /* 0x0000010004041836 */ /* 0x000fe20000000000 */
[----:B------:R2:W5:Y:S03]  /*0810*/  @P1 LDG.E.128 R28, desc[UR6][R18.64] ;  /* 0x00000006121c1981 */ /* 0x000566000c1e1d00 */
[----:B---3--:R-:W-:-:S04]  /*0820*/  @P2 IMAD.WIDE.U32 R24, R4, 0x10, R24 ;  /* 0x0000001004182825 */ /* 0x008fc800078e0018 */
[----:B------:R-:W-:Y:S01]  /*0830*/  @P2 VIADD R4, R4, 0x100 ;  /* 0x0000010004042836 */ /* 0x000fe20000000000 */
[----:B------:R3:W5:Y:S03]  /*0840*/  @P2 LDG.E.128 R36, desc[UR6][R24.64] ;  /* 0x0000000618242981 */ /* 0x000766000c1e1d00 */
[C---:B0-----:R-:W-:Y:S01]  /*0850*/  @P3 IMAD.WIDE.U32 R26, R4.reuse, 0x10, R26 ;  /* 0x00000010041a3825 */ /* 0x041fe200078e001a */
[----:B------:R-:W-:Y:S02]  /*0860*/  @P3 IADD3 R4, PT, PT, R4, 0x100, RZ ;  /* 0x0000010004043810 */ /* 0x000fe40007ffe0ff */
[----:B------:R-:W-:Y:S02]  /*0870*/  CS2R R34, SRZ ;  /* 0x0000000000227805 */ /* 0x000fe4000001ff00 */
[----:B--2---:R-:W-:Y:S02]  /*0880*/  CS2R R18, SRZ ;  /* 0x0000000000127805 */ /* 0x004fe4000001ff00 */
[----:B------:R-:W-:Y:S01]  /*0890*/  CS2R R16, SRZ ;  /* 0x0000000000107805 */ /* 0x000fe2000001ff00 */
[----:B------:R0:W5:Y:S01]  /*08a0*/  @P3 LDG.E.128 R44, desc[UR6][R26.64] ;  /* 0x000000061a2c3981 */ /* 0x000162000c1e1d00 */
[----:B-1----:R-:W-:-:S05]  /*08b0*/  @P4 IMAD.WIDE.U32 R4, R4, 0x10, R32 ;  /* 0x0000001004044825 */ /* 0x002fca00078e0020 */
[----:B------:R1:W5:Y:S01]  /*08c0*/  @P4 LDG.E.128 R52, desc[UR6][R4.64] ;  /* 0x0000000604344981 */ /* 0x000362000c1e1d00 */
[----:B------:R-:W-:Y:S02]  /*08d0*/  CS2R R32, SRZ ;  /* 0x0000000000207805 */ /* 0x000fe4000001ff00 */
[----:B---3--:R-:W-:Y:S02]  /*08e0*/  CS2R R24, SRZ ;  /* 0x0000000000187805 */ /* 0x008fe4000001ff00 */
[----:B0-----:R-:W-:Y:S02]  /*08f0*/  CS2R R26, SRZ ;  /* 0x00000000001a7805 */ /* 0x001fe4000001ff00 */
[----:B------:R-:W-:Y:S02]  /*0900*/  @P4 CS2R R58, SRZ ;  /* 0x00000000003a4805 */ /* 0x000fe4000001ff00 */
[----:B------:R-:W-:-:S07]  /*0910*/  @P4 CS2R R56, SRZ ;  /* 0x0000000000384805 */ /* 0x000fce000001ff00 */
.L_x_13015:
[----:B------:R-:W-:Y:S05]  /*0920*/  BSYNC.RECONVERGENT B0 ;  /* 0x0000000000007941 */ /* 0x000fea0003800200 */
.L_x_13013:
[----:B------:R-:W2:Y:S02]  /*0930*/  LDCU UR4, c[0x0][0x384] ;  /* 0x00007080ff0477ac */ /* 0x000ea40008000800 */
[----:B--2---:R-:W-:-:S06]  /*0940*/  UISETP.GE.AND UP0, UPT, UR18, UR4, UPT ;  /* 0x000000041200728c */ /* 0x004fcc000bf06270 */
[----:B------:R-:W-:-:S13]  /*0950*/  PLOP3.LUT P0, PT, PT, PT, UP0, 0x80, 0x8 ;  /* 0x000000000008781c */ /* 0x000fda0003f0f008 */
[----:B------:R-:W-:Y:S05]  /*0960*/  @P0 EXIT ;  /* 0x000000000000094d */ /* 0x000fea0003800000 */
[C---:B01----:R-:W-:Y:S01]  /*0970*/  IMAD.HI.U32 R4, R99.reuse, -0x2daee0ad, RZ ;  /* 0xd2511f5363047827 */ /* 0x043fe200078e00ff */
[----:B------:R-:W-:Y:S01]  /*0980*/  LOP3.LUT R11, R2, 0xff, RZ, 0xc0, !PT ;  /* 0x000000ff020b7812 */ /* 0x000fe200078ec0ff */
[----:B------:R-:W0:Y:S01]  /*0990*/  LDCU UR32, c[0x0][0x408] ;  /* 0x00008100ff2077ac */ /* 0x000e220008000800 */
[----:B------:R-:W-:Y:S01]  /*09a0*/  SHF.R.U32.HI R2, RZ, 0x1, R2 ;  /* 0x00000001ff027819 */ /* 0x000fe20000011602 */
[----:B------:R-:W-:Y:S01]  /*09b0*/  IMAD.HI.U32 R5, R100, -0x326172a9, RZ ;  /* 0xcd9e8d5764057827 */ /* 0x000fe200078e00ff */
[----:B------:R-:W-:Y:S01]  /*09c0*/  LOP3.LUT R4, R4, UR9, RZ, 0x3c, !PT ;  /* 0x0000000904047c12 */ /* 0x000fe2000f8e3cff */
[----:B------:R-:W1:Y:S01]  /*09d0*/  LDCU UR33, c[0x0][0x388] ;  /* 0x00007100ff2177ac */ /* 0x000e620008000800 */
[----:B------:R-:W-:Y:S01]  /*09e0*/  LOP3.LUT R2, R2, 0x7fffff80, RZ, 0xc0, !PT ;  /* 0x7fffff8002027812 */ /* 0x000fe200078ec0ff */
[----:B------:R-:W-:Y:S01]  /*09f0*/  IMAD R7, R100, -0x326172a9, RZ ;  /* 0xcd9e8d5764077824 */ /* 0x000fe200078e02ff */
[----:B------:R-:W-:Y:S01]  /*0a00*/  LOP3.LUT R5, R98, UR8, R5, 0x96, !PT ;  /* 0x0000000862057c12 */ /* 0x000fe2000f8e9605 */
[----:B------:R-:W-:Y:S01]  /*0a10*/  IMAD.HI.U32 R6, R4, -0x326172a9, RZ ;  /* 0xcd9e8d5704067827 */ /* 0x000fe200078e00ff */
[----:B------:R-:W-:Y:S01]  /*0a20*/  LOP3.LUT R8, R8, 0x3, RZ, 0xc0, !PT ;  /* 0x0000000308087812 */ /* 0x000fe200078ec0ff */
[----:B------:R-:W2:Y:S02]  /*0a30*/  LDCU.U8 UR34, c[0x0][0x410] ;  /* 0x00008200ff2277ac */ /* 0x000ea40008000000 */
[----:B------:R-:W-:Y:S01]  /*0a40*/  IMAD R60, R99, -0x2daee0ad, RZ ;  /* 0xd2511f53633c7824 */ /* 0x000fe200078e02ff */
[----:B------:R-:W-:Y:S01]  /*0a50*/  LOP3.LUT R6, R7, UR36, R6, 0x96, !PT ;  /* 0x0000002407067c12 */ /* 0x000fe2000f8e9606 */
[C---:B------:R-:W-:Y:S01]  /*0a60*/  IMAD.HI.U32 R9, R5.reuse, -0x2daee0ad, RZ ;  /* 0xd2511f5305097827 */ /* 0x040fe200078e00ff */
[----:B------:R-:W3:Y:S03]  /*0a70*/  LDCU UR35, c[0x0][0x400] ;  /* 0x00008000ff2377ac */ /* 0x000ee60008000800 */
[----:B------:R-:W-:Y:S01]  /*0a80*/  IMAD R7, R4, -0x326172a9, RZ ;  /* 0xcd9e8d5704077824 */ /* 0x000fe200078e02ff */
[----:B------:R-:W-:Y:S01]  /*0a90*/  LOP3.LUT R9, R60, UR37, R9, 0x96, !PT ;  /* 0x000000253c097c12 */ /* 0x000fe2000f8e9609 */
[----:B------:R-:W-:Y:S01]  /*0aa0*/  IMAD R60, R5, -0x2daee0ad, RZ ;  /* 0xd2511f53053c7824 */ /* 0x000fe200078e02ff */
[----:B------:R-:W4:Y:S01]  /*0ab0*/  LDCU.64 UR10, c[0x0][0x398] ;  /* 0x00007300ff0a77ac */ /* 0x000f220008000a00 */
[----:B------:R-:W-:Y:S01]  /*0ac0*/  IMAD.HI.U32 R5, R6, -0x2daee0ad, RZ ;  /* 0xd2511f5306057827 */ /* 0x000fe200078e00ff */
[----:B------:R-:W0:Y:S03]  /*0ad0*/  LDCU.64 UR14, c[0x0][0x380] ;  /* 0x00007000ff0e77ac */ /* 0x000e260008000a00 */
[----:B------:R-:W-:Y:S01]  /*0ae0*/  IMAD.HI.U32 R4, R9, -0x326172a9, RZ ;  /* 0xcd9e8d5709047827 */ /* 0x000fe200078e00ff */
[----:B------:R-:W-:Y:S01]  /*0af0*/  LOP3.LUT R5, R60, UR17, R5, 0x96, !PT ;  /* 0x000000113c057c12 */ /* 0x000fe2000f8e9605 */
[----:B------:R-:W-:-:S02]  /*0b00*/  UPLOP3.LUT UP1, UPT, UPT, UPT, UPT, 0x40, 0x4 ;  /* 0x000000000004789c */ /* 0x000fc40003f2e870 */
        /* <DEDUP_REMOVED lines=28> */
[----:B------:R-:W-:Y:S01]  /*0cd0*/  IMAD R0, R0, -0x20, R11 ;  /* 0xffffffe000007824 */ /* 0x000fe200078e020b */
[----:B------:R-:W-:Y:S01]  /*0ce0*/  LOP3.LUT R6, R9, UR12, R6, 0x96, !PT ;  /* 0x0000000c09067c12 */ /* 0x000fe2000f8e9606 */
[C---:B------:R-:W-:Y:S01]  /*0cf0*/  IMAD.HI.U32 R7, R4.reuse, -0x2daee0ad, RZ ;  /* 0xd2511f5304077827 */ /* 0x040fe200078e00ff */
[----:B------:R-:W-:Y:S01]  /*0d00*/  VIADDMNMX R9, R11, -R3, RZ, !PT ;  /* 0x800000030b097246 */ /* 0x000fe200078001ff */
[----:B------:R-:W0:Y:S01]  /*0d10*/  LDCU.64 UR12, c[0x0][0x3a0] ;  /* 0x00007400ff0c77ac */ /* 0x000e220008000a00 */
[----:B------:R-:W-:Y:S01]  /*0d20*/  VIMNMX R0, PT, PT, RZ, R0, !PT ;  /* 0x00000000ff007248 */ /* 0x000fe20007fe0100 */
[----:B------:R-:W-:Y:S01]  /*0d30*/  IMAD R4, R4, -0x2daee0ad, RZ ;  /* 0xd2511f5304047824 */ /* 0x000fe200078e02ff */
[----:B------:R-:W-:Y:S01]  /*0d40*/  VIMNMX R9, PT, PT, R9, 0x20, PT ;  /* 0x0000002009097848 */ /* 0x000fe20003fe0100 */
[----:B------:R-:W-:Y:S01]  /*0d50*/  IMAD.HI.U32 R3, R6, -0x2daee0ad, RZ ;  /* 0xd2511f5306037827 */ /* 0x000fe200078e00ff */
[----:B------:R-:W-:Y:S02]  /*0d60*/  LOP3.LUT R7, R60, UR27, R7, 0x96, !PT ;  /* 0x0000001b3c077c12 */ /* 0x000fe4000f8e9607 */
[----:B------:R-:W-:Y:S01]  /*0d70*/  VIMNMX R11, PT, PT, R0, 0x20, PT ;  /* 0x00000020000b7848 */ /* 0x000fe20003fe0100 */
[----:B------:R-:W-:Y:S01]  /*0d80*/  IMAD R0, R9, 0x4, R2 ;  /* 0x0000000409007824 */ /* 0x000fe200078e0202 */
[----:B------:R-:W-:Y:S01]  /*0d90*/  LOP3.LUT R3, R4, UR29, R3, 0x96, !PT ;  /* 0x0000001d04037c12 */ /* 0x000fe2000f8e9603 */
[----:B------:R-:W-:-:S02]  /*0da0*/  IMAD R60, R5, -0x326172a9, RZ ;  /* 0xcd9e8d57053c7824 */ /* 0x000fc400078e02ff */
[----:B------:R-:W-:Y:S01]  /*0db0*/  IMAD.HI.U32 R5, R7, -0x326172a9, RZ ;  /* 0xcd9e8d5707057827 */ /* 0x000fe200078e00ff */
[----:B------:R-:W-:-:S03]  /*0dc0*/  I2FP.F32.U32 R0, R0 ;  /* 0x0000000000007245 */ /* 0x000fc60000201000 */
[----:B------:R-:W-:Y:S01]  /*0dd0*/  IMAD R61, R7, -0x326172a9, RZ ;  /* 0xcd9e8d57073d7824 */ /* 0x000fe200078e02ff */
[----:B------:R-:W-:Y:S01]  /*0de0*/  LOP3.LUT R5, R60, UR28, R5, 0x96, !PT ;  /* 0x0000001c3c057c12 */ /* 0x000fe2000f8e9605 */
[----:B------:R0:W0:Y:S01]  /*0df0*/  MUFU.RCP R97, R0 ;  /* 0x0000000000617308 */ /* 0x0000220000001000 */
[----:B------:R-:W-:Y:S02]  /*0e00*/  IMAD R7, R6, -0x2daee0ad, RZ ;  /* 0xd2511f5306077824 */ /* 0x000fe400078e02ff */
[----:B------:R-:W-:-:S04]  /*0e10*/  IMAD.HI.U32 R6, R3, -0x326172a9, RZ ;  /* 0xcd9e8d5703067827 */ /* 0x000fc800078e00ff */
[----:B------:R-:W-:Y:S01]  /*0e20*/  IMAD.HI.U32 R4, R5, -0x2daee0ad, RZ ;  /* 0xd2511f5305047827 */ /* 0x000fe200078e00ff */
[----:B------:R-:W-:-:S03]  /*0e30*/  LOP3.LUT R9, R61, UR30, R6, 0x96, !PT ;  /* 0x0000001e3d097c12 */ /* 0x000fc6000f8e9606 */
[----:B------:R-:W-:Y:S01]  /*0e40*/  IMAD R96, R11, 0x4, R2 ;  /* 0x000000040b607824 */ /* 0x000fe200078e0202 */
[----:B------:R-:W-:Y:S01]  /*0e50*/  LOP3.LUT R11, R7, UR31, R4, 0x96, !PT ;  /* 0x0000001f070b7c12 */ /* 0x000fe2000f8e9604 */
[----:B------:R-:W-:Y:S02]  /*0e60*/  HFMA2 R7, -RZ, RZ, 0, 0 ;  /* 0x00000000ff077431 */ /* 0x000fe400000001ff */
[----:B------:R-:W-:Y:S02]  /*0e70*/  IMAD R5, R5, -0x2daee0ad, RZ ;  /* 0xd2511f5305057824 */ /* 0x000fe400078e02ff */
[----:B-1234-:R-:W-:-:S07]  /*0e80*/  IMAD R6, R3, -0x326172a9, RZ ;  /* 0xcd9e8d5703067824 */ /* 0x01efce00078e02ff */
.L_x_13421:
[----:B------:R-:W-:Y:S01]  /*0e90*/  UIMAD UR4, UR18, UR33, URZ ;  /* 0x00000021120472a4 */ /* 0x000fe2000f8e02ff */
[----:B------:R-:W-:Y:S01]  /*0ea0*/  ISETP.NE.AND P0, PT, R101, RZ, PT ;  /* 0x000000ff6500720c */ /* 0x000fe20003f05270 */
[----:B------:R-:W-:Y:S02]  /*0eb0*/  BSSY.RECONVERGENT B0, `(.L_x_13016) ;  /* 0x0000405000007945 */ /* 0x000fe40003800200 */
[----:B------:R-:W-:-:S04]  /*0ec0*/  USHF.R.S32.HI UR5, URZ, 0x1f, UR4 ;  /* 0x0000001fff057899 */ /* 0x000fc80008011404 */
[----:B------:R-:W-:-:S06]  /*0ed0*/  ULEA.HI UR5, UR5, UR4, URZ, 0x2 ;  /* 0x0000000405057291 */ /* 0x000fcc000f8f10ff */
[----:B------:R-:W-:-:S05]  /*0ee0*/  IMAD.U32 R102, RZ, RZ, UR5 ;  /* 0x00000005ff667e24 */ /* 0x000fca000f8e00ff */
[----:B------:R-:W-:-:S05]  /*0ef0*/  LEA.HI.SX32 R102, R102, R103, 0x1e ;  /* 0x0000006766667211 */ /* 0x000fca00078ff2ff */
[----:B01234-:R-:W-:Y:S01]  /*0f00*/  IMAD.MOV.U32 R92, RZ, RZ, R102 ;  /* 0x000000ffff5c7224 */ /* 0x01ffe200078e0066 */
        /* <DEDUP_REMOVED lines=33> */
.L_x_13021:
        /* <DEDUP_REMOVED lines=13> */
.L_x_13023:
[----:B------:R-:W-:Y:S05]  /*11f0*/  BSYNC.RECONVERGENT B2 ;  /* 0x0000000000027941 */ /* 0x000fea0003800200 */
.L_x_13022:
        /* <DEDUP_REMOVED lines=46> */
.L_x_13020:
[----:B------:R-:W-:Y:S05]  /*14e0*/  BSYNC.RECONVERGENT B1 ;  /* 0x0000000000017941 */ /* 0x000fea0003800200 */
.L_x_13019:
        /* <DEDUP_REMOVED lines=18> */
.L_x_13026:
        /* <DEDUP_REMOVED lines=13> */
.L_x_13028:
[----:B------:R-:W-:Y:S05]  /*16e0*/  BSYNC.RECONVERGENT B2 ;  /* 0x0000000000027941 */ /* 0x000fea0003800200 */
.L_x_13027:
        /* <DEDUP_REMOVED lines=46> */
.L_x_13025:
[----:B------:R-:W-:Y:S05]  /*19d0*/  BSYNC.RECONVERGENT B1 ;  /* 0x0000000000017941 */ /* 0x000fea0003800200 */
.L_x_13024:
        /* <DEDUP_REMOVED lines=16> */
.L_x_13031:
        /* <DEDUP_REMOVED lines=13> */
.L_x_13033:
[----:B------:R-:W-:Y:S05]  /*1bb0*/  BSYNC.RECONVERGENT B2 ;  /* 0x0000000000027941 */ /* 0x000fea0003800200 */
.L_x_13032:
        /* <DEDUP_REMOVED lines=46> */
.L_x_13030:
[----:B------:R-:W-:Y:S05]  /*1ea0*/  BSYNC.RECONVERGENT B1 ;  /* 0x0000000000017941 */ /* 0x000fea0003800200 */
.L_x_13029:
        /* <DEDUP_REMOVED lines=16> */
.L_x_13036:
        /* <DEDUP_REMOVED lines=13> */
.L_x_13038:
[----:B------:R-:W-:Y:S05]  /*2080*/  BSYNC.RECONVERGENT B2 ;  /* 0x0000000000027941 */ /* 0x000fea0003800200 */
.L_x_13037:
        /* <DEDUP_REMOVED lines=46> */
.L_x_13035:
[----:B------:R-:W-:Y:S05]  /*2370*/  BSYNC.RECONVERGENT B1 ;  /* 0x0000000000017941 */ /* 0x000fea0003800200 */
.L_x_13034:
        /* <DEDUP_REMOVED lines=17> */
.L_x_13018:
        /* <DEDUP_REMOVED lines=16> */
.L_x_13042:
        /* <DEDUP_REMOVED lines=13> */
.L_x_13044:
[----:B------:R-:W-:Y:S05]  /*2660*/  BSYNC.RECONVERGENT B2 ;  /* 0x0000000000027941 */ /* 0x000fea0003800200 */
.L_x_13043:
        /* <DEDUP_REMOVED lines=45> */
.L_x_13041:
[----:B------:R-:W-:Y:S05]  /*2940*/  BSYNC.RECONVERGENT B1 ;  /* 0x0000000000017941 */ /* 0x000fea0003800200 */
.L_x_13040:
        /* <DEDUP_REMOVED lines=20> */
.L_x_13047:
        /* <DEDUP_REMOVED lines=13> */
.L_x_13049:
[----:B------:R-:W-:Y:S05]  /*2b60*/  BSYNC.RECONVERGENT B2 ;  /* 0x0000000000027941 */ /* 0x000fea0003800200 */
.L_x_13048:
        /* <DEDUP_REMOVED lines=46> */
.L_x_13046:
[----:B------:R-:W-:Y:S05]  /*2e50*/  BSYNC.RECONVERGENT B1 ;  /* 0x0000000000017941 */ /* 0x000fea0003800200 */
.L_x_13045:
        /* <DEDUP_REMOVED lines=15> */
.L_x_13052:
        /* <DEDUP_REMOVED lines=13> */
.L_x_13054:
[----:B------:R-:W-:Y:S05]  /*3020*/  BSYNC.RECONVERGENT B2 ;  /* 0x0000000000027941 */ /* 0x000fea0003800200 */
.L_x_13053:
        /* <DEDUP_REMOVED lines=46> */
.L_x_13051:
[----:B------:R-:W-:Y:S05]  /*3310*/  BSYNC.RECONVERGENT B1 ;  /* 0x0000000000017941 */ /* 0x000fea0003800200 */
.L_x_13050:
[----:B------:R-:W-:Y:S01]  /*3320*/  ISETP.NE.AND P4, PT, R4, 0x1, PT ;  /* 0x000000010400780c */ /* 0x000fe20003f85270 */
[----:B------:R-:W-:Y:S01]  /*3330*/  BSSY.RECONVERGENT B1, `(.L_x_13055) ;  /* 0x000004c000017945 */ /* 0x000fe20003800200 */
[----:B------:R-:W-:Y:S01]  /*3340*/  I2FP.F32.U32 R3, R2 ;  /* 0x0000000200037245 */ /* 0x000fe20000201000 */
[----:B------:R-:W-:Y:S01]  /*3350*/  FMUL.FTZ R104, R69, R93 ;  /* 0x0000005d45687220 */ /* 0x000fe20000410000 */
[----:B------:R-:W-:-:S03]  /*3360*/  IMAD.MOV.U32 R2, RZ, RZ, R6 ;  /* 0x000000ffff027224 */ /* 0x000fc600078e0006 */
[----:B------:R-:W-:-:S05]  /*3370*/  FFMA.FTZ R3, R3, R94, 1.1641532182693481445e-10 ;  /* 0x2f00000003037423 */ /* 0x000fca000001005e */
[----:B------:R-:W-:Y:S01]  /*3380*/  FSETP.LE.FTZ.AND P3, PT, R3, R0, PT ;  /* 0x000000000300720b */ /* 0x000fe20003f73000 */
        /* <DEDUP_REMOVED lines=10> */
.L_x_13057:
        /* <DEDUP_REMOVED lines=13> */
.L_x_13059:
[----:B------:R-:W-:Y:S05]  /*3500*/  BSYNC.RECONVERGENT B2 ;  /* 0x0000000000027941 */ /* 0x000fea0003800200 */
.L_x_13058:
        /* <DEDUP_REMOVED lines=46> */
.L_x_13056:
[----:B------:R-:W-:Y:S05]  /*37f0*/  BSYNC.RECONVERGENT B1 ;  /* 0x0000000000017941 */ /* 0x000fea0003800200 */
.L_x_13055:
        /* <DEDUP_REMOVED lines=15> */
.L_x_13062:
        /* <DEDUP_REMOVED lines=13> */
.L_x_13064:
[----:B------:R-:W-:Y:S05]  /*39c0*/  BSYNC.RECONVERGENT B2 ;  /* 0x0000000000027941 */ /* 0x000fea0003800200 */
.L_x_13063:
        /* <DEDUP_REMOVED lines=46> */
.L_x_13061:
[----:B------:R-:W-:Y:S05]  /*3cb0*/  BSYNC.RECONVERGENT B1 ;  /* 0x0000000000017941 */ /* 0x000fea0003800200 */
.L_x_13060:
        /* <DEDUP_REMOVED lines=17> */
.L_x_13067:
        /* <DEDUP_REMOVED lines=13> */
.L_x_13069:
[----:B------:R-:W-:Y:S05]  /*3ea0*/  BSYNC.RECONVERGENT B2 ;  /* 0x0000000000027941 */ /* 0x000fea0003800200 */
.L_x_13068:
        /* <DEDUP_REMOVED lines=46> */
.L_x_13066:
[----:B------:R-:W-:Y:S05]  /*4190*/  BSYNC.RECONVERGENT B1 ;  /* 0x0000000000017941 */ /* 0x000fea0003800200 */
.L_x_13065:
        /* <DEDUP_REMOVED lines=15> */
.L_x_13072:
        /* <DEDUP_REMOVED lines=13> */
.L_x_13074:
[----:B------:R-:W-:Y:S05]  /*4360*/  BSYNC.RECONVERGENT B2 ;  /* 0x0000000000027941 */ /* 0x000fea0003800200 */
.L_x_13073:
        /* <DEDUP_REMOVED lines=46> */
.L_x_13071:
[----:B------:R-:W-:Y:S05]  /*4650*/  BSYNC.RECONVERGENT B1 ;  /* 0x0000000000017941 */ /* 0x000fea0003800200 */
.L_x_13070:
        /* <DEDUP_REMOVED lines=17> */
.L_x_13077:
        /* <DEDUP_REMOVED lines=15> */
.L_x_13079:
[----:B------:R-:W-:Y:S05]  /*4860*/  BSYNC.RECONVERGENT B2 ;  /* 0x0000000000027941 */ /* 0x000fea0003800200 */
.L_x_13078:
        /* <DEDUP_REMOVED lines=46> */
.L_x_13076:
[----:B------:R-:W-:Y:S05]  /*4b50*/  BSYNC.RECONVERGENT B1 ;  /* 0x0000000000017941 */ /* 0x000fea0003800200 */
.L_x_13075:
[-C--:B------:R-:W-:Y:S01]  /*4b60*/  FMUL.FTZ R3, R60, R93.reuse ;  /* 0x0000005d3c037220 */ /* 0x080fe20000410000 */
[----:B------:R-:W-:Y:S02]  /*4b70*/  FSETP.GTU.FTZ.AND P6, PT, R103, R0, PT ;  /* 0x000000006700720b */ /* 0x000fe40003fdc000 */
[----:B------:R-:W-:Y:S01]  /*4b80*/  I2FP.F32.U32 R5, R2 ;  /* 0x0000000200057245 */ /* 0x000fe20000201000 */
[-C--:B------:R-:W-:Y:S01]  /*4b90*/  FMUL.FTZ R2, R63, R93.reuse ;  /* 0x0000005d3f027220 */ /* 0x080fe20000410000 */
[----:B------:R-:W-:Y:S01]  /*4ba0*/  FSEL R68, R3, RZ, !P6 ;  /* 0x000000ff03447208 */ /* 0x000fe20007000000 */
[-C--:B------:R-:W-:Y:S01]  /*4bb0*/  FMUL.FTZ R3, R61, R93.reuse ;  /* 0x0000005d3d037220 */ /* 0x080fe20000410000 */
[----:B------:R-:W-:Y:S01]  /*4bc0*/  SEL R4, RZ, 0x1, P6 ;  /* 0x00000001ff047807 */ /* 0x000fe20003000000 */
[----:B------:R-:W-:Y:S01]  /*4bd0*/  FFMA.FTZ R5, R5, R94, 1.1641532182693481445e-10 ;  /* 0x2f00000005057423 */ /* 0x000fe2000001005e */
[----:B------:R-:W-:Y:S01]  /*4be0*/  FSETP.GTU.FTZ.AND P6, PT, R105, R0, PT ;  /* 0x000000006900720b */ /* 0x000fe20003fdc000 */
[----:B------:R-:W-:Y:S01]  /*4bf0*/  FMUL.FTZ R93, R62, R93 ;  /* 0x0000005d3e5d7220 */ /* 0x000fe20000410000 */
        /* <DEDUP_REMOVED lines=14> */
[----:B------:R-:W-:Y:S01]  /*4ce0*/  PRMT R3, R103, 0x7610, R3 ;  /* 0x0000761067037816 */ /* 0x000fe20000000003 */
[----:B------:R-:W-:Y:S01]  /*4cf0*/  FADD.FTZ R70, R70, R93 ;  /* 0x0000005d46467221 */ /* 0x000fe20000010000 */
[----:B------:R-:W-:Y:S01]  /*4d00*/  PRMT R0, R5, 0x7610, R0 ;  /* 0x0000761005007816 */ /* 0x000fe20000000000 */
[----:B------:R-:W-:Y:S01]  /*4d10*/  FADD.FTZ R71, R2, R71 ;  /* 0x0000004702477221 */ /* 0x000fe20000010000 */
[----:B------:R-:W-:Y:S01]  /*4d20*/  @P1 FADD.FTZ R68, R64, R68 ;  /* 0x0000004440441221 */ /* 0x000fe20000010000 */
[----:B------:R-:W-:Y:S01]  /*4d30*/  @P1 FADD.FTZ R70, R66, R70 ;  /* 0x0000004642461221 */ /* 0x000fe20000010000 */
[----:B------:R-:W-:Y:S01]  /*4d40*/  SEL R2, RZ, 0x1, P6 ;  /* 0x00000001ff027807 */ /* 0x000fe20003000000 */
[----:B------:R-:W-:-:S07]  /*4d50*/  @P1 FADD.FTZ R71, R67, R71 ;  /* 0x0000004743471221 */ /* 0x000fce0000010000 */
.L_x_13039:
        /* <DEDUP_REMOVED lines=24> */
.L_x_13080:
[----:B01----:R-:W-:Y:S01]  /*4ee0*/  MOV R5, R92 ;  /* 0x0000005c00057202 */ /* 0x003fe20000000f00 */
[----:B------:R-:W-:-:S07]  /*4ef0*/  VIADD R92, R102, 0x100 ;  /* 0x00000100665c7836 */ /* 0x000fce0000000000 */
.L_x_13017:
[----:B0-----:R-:W-:Y:S05]  /*4f00*/  BSYNC.RECONVERGENT B0 ;  /* 0x0000000000007941 */ /* 0x001fea0003800200 */
.L_x_13016:
        /* <DEDUP_REMOVED lines=34> */
.L_x_13086:
        /* <DEDUP_REMOVED lines=13> */
.L_x_13088:
[----:B------:R-:W-:Y:S05]  /*5200*/  BSYNC.RECONVERGENT B2 ;  /* 0x0000000000027941 */ /* 0x000fea0003800200 */
.L_x_13087:
        /* <DEDUP_REMOVED lines=42> */
[----:B------:R-:W-:Y:S02]  /*54b0*/  LOP3.LUT R9, R8, UR30, R105, 0x96, !PT ;  /* 0x0000001e08097c12 */ /* 0x000fe4000f8e9669 */
[----:B------:R-:W-:Y:S02]  /*54c0*/  MOV R6, R104 ;  /* 0x0000006800067202 */ /* 0x000fe40000000f00 */
[----:B------:R-:W-:-:S07]  /*54d0*/  LOP3.LUT R11, R2, UR31, R95, 0x96, !PT ;  /* 0x0000001f020b7c12 */ /* 0x000fce000f8e965f */
.L_x_13085:
[----:B------:R-:W-:Y:S05]  /*54e0*/  BSYNC.RECONVERGENT B1 ;  /* 0x0000000000017941 */ /* 0x000fea0003800200 */
.L_x_13084:
[----:B------:R-:W0:Y:S01]  /*54f0*/  LDC R0, c[0x0][0x404] ;  /* 0x00010100ff007b82 */ /* 0x000e220000000800 */
[----:B------:R-:W-:Y:S01]  /*5500*/  ISETP.NE.AND P3, PT, R93, 0x1, PT ;  /* 0x000000015d00780c */ /* 0x000fe20003f65270 */
[----:B------:R-:W-:Y:S01]  /*5510*/  BSSY.RECONVERGENT B1, `(.L_x_13089) ;  /* 0x000004e000017945 */ /* 0x000fe20003800200 */
[----:B------:R-:W-:Y:S01]  /*5520*/  I2FP.F32.U32 R4, R3 ;  /* 0x0000000300047245 */ /* 0x000fe20000201000 */
[----:B------:R-:W-:Y:S02]  /*5530*/  HFMA2 R3, -RZ, RZ, 0.1171875, 0 ;  /* 0x2f800000ff037431 */ /* 0x000fe400000001ff */
[----:B------:R-:W-:Y:S02]  /*5540*/  IMAD.MOV.U32 R95, RZ, RZ, 0x2 ;  /* 0x00000002ff5f7424 */ /* 0x000fe400078e00ff */
[----:B------:R-:W1:Y:S01]  /*5550*/  LDC R2, c[0x0][0x408] ;  /* 0x00010200ff027b82 */ /* 0x000e620000000800 */
[----:B------:R-:W-:Y:S01]  /*5560*/  FFMA.FTZ R5, R4, R3, 1.1641532182693481445e-10 ;  /* 0x2f00000004057423 */ /* 0x000fe20000010003 */
[----:B------:R-:W-:-:S04]  /*5570*/  IMAD.MOV.U32 R4, RZ, RZ, R6 ;  /* 0x000000ffff047224 */ /* 0x000fc800078e0006 */
        /* <DEDUP_REMOVED lines=11> */
.L_x_13091:
        /* <DEDUP_REMOVED lines=13> */
.L_x_13093:
[----:B------:R-:W-:Y:S05]  /*5700*/  BSYNC.RECONVERGENT B2 ;  /* 0x0000000000027941 */ /* 0x000fea0003800200 */
.L_x_13092:
        /* <DEDUP_REMOVED lines=46> */
.L_x_13090:
[----:B------:R-:W-:Y:S05]  /*59f0*/  BSYNC.RECONVERGENT B1 ;  /* 0x0000000000017941 */ /* 0x000fea0003800200 */
.L_x_13089:
        /* <DEDUP_REMOVED lines=15> */
.L_x_13096:
        /* <DEDUP_REMOVED lines=13> */
.L_x_13098:
[----:B------:R-:W-:Y:S05]  /*5bc0*/  BSYNC.RECONVERGENT B2 ;  /* 0x0000000000027941 */ /* 0x000fea0003800200 */
.L_x_13097:
        /* <DEDUP_REMOVED lines=46> */
.L_x_13095:
[----:B------:R-:W-:Y:S05]  /*5eb0*/  BSYNC.RECONVERGENT B1 ;  /* 0x0000000000017941 */ /* 0x000fea0003800200 */
.L_x_13094:
[----:B------:R-:W-:Y:S01]  /*5ec0*/  ISETP.NE.AND P4, PT, R103, 0x1, PT ;  /* 0x000000016700780c */ /* 0x000fe20003f85270 */
[----:B------:R-:W-:Y:S01]  /*5ed0*/  BSSY.RECONVERGENT B1, `(.L_x_13099) ;  /* 0x000004c000017945 */ /* 0x000fe20003800200 */
[----:B------:R-:W-:Y:S01]  /*5ee0*/  I2FP.F32.U32 R4, R8 ;  /* 0x0000000800047245 */ /* 0x000fe20000201000 */
[----:B------:R-:W-:Y:S01]  /*5ef0*/  IMAD.MOV.U32 R95, RZ, RZ, 0x2 ;  /* 0x00000002ff5f7424 */ /* 0x000fe200078e00ff */
[----:B------:R-:W-:-:S03]  /*5f00*/  MOV R8, R6 ;  /* 0x0000000600087202 */ /* 0x000fc60000000f00 */
        /* <DEDUP_REMOVED lines=12> */
.L_x_13101:
        /* <DEDUP_REMOVED lines=13> */
.L_x_13103:
[----:B------:R-:W-:Y:S05]  /*60a0*/  BSYNC.RECONVERGENT B2 ;  /* 0x0000000000027941 */ /* 0x000fea0003800200 */
.L_x_13102:
        /* <DEDUP_REMOVED lines=46> */
.L_x_13100:
[----:B------:R-:W-:Y:S05]  /*6390*/  BSYNC.RECONVERGENT B1 ;  /* 0x0000000000017941 */ /* 0x000fea0003800200 */
.L_x_13099:
        /* <DEDUP_REMOVED lines=15> */
.L_x_13106:
        /* <DEDUP_REMOVED lines=13> */
.L_x_13108:
[----:B------:R-:W-:Y:S05]  /*6560*/  BSYNC.RECONVERGENT B2 ;  /* 0x0000000000027941 */ /* 0x000fea0003800200 */
.L_x_13107:
        /* <DEDUP_REMOVED lines=46> */
.L_x_13105:
[----:B------:R-:W-:Y:S05]  /*6850*/  BSYNC.RECONVERGENT B1 ;  /* 0x0000000000017941 */ /* 0x000fea0003800200 */
.L_x_13104:
        /* <DEDUP_REMOVED lines=17> */
.L_x_13111:
        /* <DEDUP_REMOVED lines=13> */
.L_x_13113:
[----:B------:R-:W-:Y:S05]  /*6a40*/  BSYNC.RECONVERGENT B2 ;  /* 0x0000000000027941 */ /* 0x000fea0003800200 */
.L_x_13112:
        /* <DEDUP_REMOVED lines=46> */
.L_x_13110:
[----:B------:R-:W-:Y:S05]  /*6d30*/  BSYNC.RECONVERGENT B1 ;  /* 0x0000000000017941 */ /* 0x000fea0003800200 */
.L_x_13109:
        /* <DEDUP_REMOVED lines=15> */
.L_x_13116:
        /* <DEDUP_REMOVED lines=13> */
.L_x_13118:
[----:B------:R-:W-:Y:S05]  /*6f00*/  BSYNC.RECONVERGENT B2 ;  /* 0x0000000000027941 */ /* 0x000fea0003800200 */
.L_x_13117:
        /* <DEDUP_REMOVED lines=46> */
.L_x_13115:
[----:B------:R-:W-:Y:S05]  /*71f0*/  BSYNC.RECONVERGENT B1 ;  /* 0x0000000000017941 */ /* 0x000fea0003800200 */
.L_x_13114:
        /* <DEDUP_REMOVED lines=17> */
.L_x_13121:
        /* <DEDUP_REMOVED lines=15> */
.L_x_13123:
[----:B------:R-:W-:Y:S05]  /*7400*/  BSYNC.RECONVERGENT B2 ;  /* 0x0000000000027941 */ /* 0x000fea0003800200 */
.L_x_13122:
        /* <DEDUP_REMOVED lines=46> */
.L_x_13120:
[----:B------:R-:W-:Y:S05]  /*76f0*/  BSYNC.RECONVERGENT B1 ;  /* 0x0000000000017941 */ /* 0x000fea0003800200 */
.L_x_13119:
[----:B------:R-:W-:Y:S01]  /*7700*/  FMUL.FTZ R95, R60, R2 ;  /* 0x000000023c5f7220 */ /* 0x000fe20000410000 */
[----:B------:R-:W-:Y:S01]  /*7710*/  FSETP.GTU.FTZ.AND P6, PT, R5, R0, PT ;  /* 0x000000000500720b */ /* 0x000fe20003fdc000 */
[----:B------:R-:W-:Y:S01]  /*7720*/  FMUL.FTZ R5, R61, R2 ;  /* 0x000000023d057220 */ /* 0x000fe20000410000 */
[----:B------:R-:W-:Y:S02]  /*7730*/  I2FP.F32.U32 R104, R103 ;  /* 0x0000006700687245 */ /* 0x000fe40000201000 */
[----:B------:R-:W-:Y:S02]  /*7740*/  FSEL R95, R95, RZ, !P6 ;  /* 0x000000ff5f5f7208 */ /* 0x000fe40007000000 */
[----:B------:R-:W-:Y:S01]  /*7750*/  SEL R105, RZ, 0x1, P6 ;  /* 0x00000001ff697807 */ /* 0x000fe20003000000 */
[----:B------:R-:W-:Y:S01]  /*7760*/  FFMA.FTZ R3, R104, R3, 1.1641532182693481445e-10 ;  /* 0x2f00000068037423 */ /* 0x000fe20000010003 */
[----:B------:R-:W-:Y:S02]  /*7770*/  FSETP.GTU.FTZ.AND P6, PT, R73, R0, PT ;  /* 0x000000004900720b */ /* 0x000fe40003fdc000 */
[----:B------:R-:W-:-:S02]  /*7780*/  FSEL R72, R72, RZ, P2 ;  /* 0x000000ff48487208 */ /* 0x000fc40001000000 */
[----:B------:R-:W-:Y:S01]  /*7790*/  FSEL R73, R5, RZ, !P6 ;  /* 0x000000ff05497208 */ /* 0x000fe20007000000 */
[-C--:B------:R-:W-:Y:S01]  /*77a0*/  FMUL.FTZ R5, R62, R2.reuse ;  /* 0x000000023e057220 */ /* 0x080fe20000410000 */
[----:B------:R-:W-:Y:S01]  /*77b0*/  SEL R106, RZ, 0x1, P6 ;  /* 0x00000001ff6a7807 */ /* 0x000fe20003000000 */
[----:B------:R-:W-:Y:S01]  /*77c0*/  FMUL.FTZ R2, R63, R2 ;  /* 0x000000023f027220 */ /* 0x000fe20000410000 */
[-C--:B------:R-:W-:Y:S01]  /*77d0*/  FSETP.GTU.FTZ.AND P6, PT, R93, R0.reuse, PT ;  /* 0x000000005d00720b */ /* 0x080fe20003fdc000 */
[----:B------:R-:W-:Y:S01]  /*77e0*/  FADD.FTZ R72, R72, R95 ;  /* 0x0000005f48487221 */ /* 0x000fe20000010000 */
[----:B------:R-:W-:Y:S02]  /*77f0*/  FSEL R4, R4, RZ, P3 ;  /* 0x000000ff04047208 */ /* 0x000fe40001800000 */
[----:B------:R-:W-:Y:S01]  /*7800*/  FSEL R5, R5, RZ, !P6 ;  /* 0x000000ff05057208 */ /* 0x000fe20007000000 */
[----:B------:R-:W-:Y:S01]  /*7810*/  @P1 FADD.FTZ R72, R64, R72 ;  /* 0x0000004840481221 */ /* 0x000fe20000010000 */
        /* <DEDUP_REMOVED lines=16> */
.L_x_13083:
        /* <DEDUP_REMOVED lines=16> */
.L_x_13127:
        /* <DEDUP_REMOVED lines=13> */
.L_x_13129:
[----:B------:R-:W-:Y:S05]  /*7af0*/  BSYNC.RECONVERGENT B2 ;  /* 0x0000000000027941 */ /* 0x000fea0003800200 */
.L_x_13128:
        /* <DEDUP_REMOVED lines=45> */
.L_x_13126:
[----:B------:R-:W-:Y:S05]  /*7dd0*/  BSYNC.RECONVERGENT B1 ;  /* 0x0000000000017941 */ /* 0x000fea0003800200 */
.L_x_13125:
[----:B------:R-:W0:Y:S01]  /*7de0*/  LDC R5, c[0x0][0x404] ;  /* 0x00010100ff057b82 */ /* 0x000e220000000800 */
[----:B------:R-:W-:Y:S01]  /*7df0*/  ISETP.NE.AND P3, PT, R95, 0x1, PT ;  /* 0x000000015f00780c */ /* 0x000fe20003f65270 */
[----:B------:R-:W-:Y:S01]  /*7e00*/  BSSY.RECONVERGENT B1, `(.L_x_13130) ;  /* 0x000004c000017945 */ /* 0x000fe20003800200 */
[----:B------:R-:W-:Y:S01]  /*7e10*/  I2FP.F32.U32 R8, R93 ;  /* 0x0000005d00087245 */ /* 0x000fe20000201000 */
[----:B------:R-:W-:Y:S02]  /*7e20*/  IMAD.MOV.U32 R93, RZ, RZ, 0x2f800000 ;  /* 0x2f800000ff5d7424 */ /* 0x000fe400078e00ff */
[----:B------:R-:W-:Y:S02]  /*7e30*/  IMAD.MOV.U32 R103, RZ, RZ, 0x2 ;  /* 0x00000002ff677424 */ /* 0x000fe400078e00ff */
        /* <DEDUP_REMOVED lines=12> */
.L_x_13132:
        /* <DEDUP_REMOVED lines=13> */
.L_x_13134:
[----:B------:R-:W-:Y:S05]  /*7fd0*/  BSYNC.RECONVERGENT B2 ;  /* 0x0000000000027941 */ /* 0x000fea0003800200 */
.L_x_13133:
        /* <DEDUP_REMOVED lines=46> */
.L_x_13131:
[----:B------:R-:W-:Y:S05]  /*82c0*/  BSYNC.RECONVERGENT B1 ;  /* 0x0000000000017941 */ /* 0x000fea0003800200 */
.L_x_13130:
        /* <DEDUP_REMOVED lines=16> */
.L_x_13137:
        /* <DEDUP_REMOVED lines=13> */
.L_x_13139:
[----:B------:R-:W-:Y:S05]  /*84a0*/  BSYNC.RECONVERGENT B2 ;  /* 0x0000000000027941 */ /* 0x000fea0003800200 */
.L_x_13138:
        /* <DEDUP_REMOVED lines=46> */
.L_x_13136:
[----:B------:R-:W-:Y:S05]  /*8790*/  BSYNC.RECONVERGENT B1 ;  /* 0x0000000000017941 */ /* 0x000fea0003800200 */
.L_x_13135:
        /* <DEDUP_REMOVED lines=16> */
.L_x_13142:
        /* <DEDUP_REMOVED lines=13> */
.L_x_13144:
[----:B------:R-:W-:Y:S05]  /*8970*/  BSYNC.RECONVERGENT B2 ;  /* 0x0000000000027941 */ /* 0x000fea0003800200 */
.L_x_13143:
        /* <DEDUP_REMOVED lines=46> */
.L_x_13141:
[----:B------:R-:W-:Y:S05]  /*8c60*/  BSYNC.RECONVERGENT B1 ;  /* 0x0000000000017941 */ /* 0x000fea0003800200 */
.L_x_13140:
        /* <DEDUP_REMOVED lines=16> */
.L_x_13124:
        /* <DEDUP_REMOVED lines=24> */
.L_x_13145:
[----:B01----:R-:W-:Y:S02]  /*8ef0*/  IMAD.MOV.U32 R5, RZ, RZ, R94 ;  /* 0x000000ffff057224 */ /* 0x003fe400078e005e */
[----:B------:R-:W-:-:S07]  /*8f00*/  VIADD R92, R92, 0x100 ;  /* 0x000001005c5c7836 */ /* 0x000fce0000000000 */
.L_x_13082:
[----:B------:R-:W-:Y:S05]  /*8f10*/  BSYNC.RECONVERGENT B0 ;  /* 0x0000000000007941 */ /* 0x000fea0003800200 */
.L_x_13081:
        /* <DEDUP_REMOVED lines=34> */
.L_x_13151:
        /* <DEDUP_REMOVED lines=13> */
.L_x_13153:
[----:B------:R-:W-:Y:S05]  /*9210*/  BSYNC.RECONVERGENT B2 ;  /* 0x0000000000027941 */ /* 0x000fea0003800200 */
.L_x_13152:
        /* <DEDUP_REMOVED lines=44> */
[----:B------:R-:W-:-:S07]  /*94e0*/  LOP3.LUT R11, R2, UR31, R95, 0x96, !PT ;  /* 0x0000001f020b7c12 */ /* 0x000fce000f8e965f */
.L_x_13150:
[----:B------:R-:W-:Y:S05]  /*94f0*/  BSYNC.RECONVERGENT B1 ;  /* 0x0000000000017941 */ /* 0x000fea0003800200 */
.L_x_13149:
        /* <DEDUP_REMOVED lines=8> */
[----:B------:R-:W-:-:S04]  /*9580*/  MOV R4, R6 ;  /* 0x0000000600047202 */ /* 0x000fc80000000f00 */
        /* <DEDUP_REMOVED lines=11> */
.L_x_13156:
        /* <DEDUP_REMOVED lines=13> */
.L_x_13158:
[----:B------:R-:W-:Y:S05]  /*9710*/  BSYNC.RECONVERGENT B2 ;  /* 0x0000000000027941 */ /* 0x000fea0003800200 */
.L_x_13157:
        /* <DEDUP_REMOVED lines=46> */
.L_x_13155:
[----:B------:R-:W-:Y:S05]  /*9a00*/  BSYNC.RECONVERGENT B1 ;  /* 0x0000000000017941 */ /* 0x000fea0003800200 */
.L_x_13154:
        /* <DEDUP_REMOVED lines=15> */
.L_x_13161:
        /* <DEDUP_REMOVED lines=13> */
.L_x_13163:
[----:B------:R-:W-:Y:S05]  /*9bd0*/  BSYNC.RECONVERGENT B2 ;  /* 0x0000000000027941 */ /* 0x000fea0003800200 */
.L_x_13162:
        /* <DEDUP_REMOVED lines=46> */
.L_x_13160:
[----:B------:R-:W-:Y:S05]  /*9ec0*/  BSYNC.RECONVERGENT B1 ;  /* 0x0000000000017941 */ /* 0x000fea0003800200 */
.L_x_13159:
[----:B------:R-:W-:Y:S01]  /*9ed0*/  ISETP.NE.AND P4, PT, R103, 0x1, PT ;  /* 0x000000016700780c */ /* 0x000fe20003f85270 */
[----:B------:R-:W-:Y:S01]  /*9ee0*/  BSSY.RECONVERGENT B1, `(.L_x_13164) ;  /* 0x000004c000017945 */ /* 0x000fe20003800200 */
[----:B------:R-:W-:Y:S01]  /*9ef0*/  I2FP.F32.U32 R4, R8 ;  /* 0x0000000800047245 */ /* 0x000fe20000201000 */
        /* <DEDUP_REMOVED lines=14> */
.L_x_13166:
        /* <DEDUP_REMOVED lines=13> */
.L_x_13168:
[----:B------:R-:W-:Y:S05]  /*a0b0*/  BSYNC.RECONVERGENT B2 ;  /* 0x0000000000027941 */ /* 0x000fea0003800200 */
.L_x_13167:
        /* <DEDUP_REMOVED lines=46> */
.L_x_13165:
[----:B------:R-:W-:Y:S05]  /*a3a0*/  BSYNC.RECONVERGENT B1 ;  /* 0x0000000000017941 */ /* 0x000fea0003800200 */
.L_x_13164:
        /* <DEDUP_REMOVED lines=15> */
.L_x_13171:
        /* <DEDUP_REMOVED lines=13> */
.L_x_13173:
[----:B------:R-:W-:Y:S05]  /*a570*/  BSYNC.RECONVERGENT B2 ;  /* 0x0000000000027941 */ /* 0x000fea0003800200 */
.L_x_13172:
        /* <DEDUP_REMOVED lines=46> */
.L_x_13170:
[----:B------:R-:W-:Y:S05]  /*a860*/  BSYNC.RECONVERGENT B1 ;  /* 0x0000000000017941 */ /* 0x000fea0003800200 */
.L_x_13169:
        /* <DEDUP_REMOVED lines=17> */
.L_x_13176:
        /* <DEDUP_REMOVED lines=13> */
.L_x_13178:
[----:B------:R-:W-:Y:S05]  /*aa50*/  BSYNC.RECONVERGENT B2 ;  /* 0x0000000000027941 */ /* 0x000fea0003800200 */
.L_x_13177:
        /* <DEDUP_REMOVED lines=46> */
.L_x_13175:
[----:B------:R-:W-:Y:S05]  /*ad40*/  BSYNC.RECONVERGENT B1 ;  /* 0x0000000000017941 */ /* 0x000fea0003800200 */
.L_x_13174:
        /* <DEDUP_REMOVED lines=15> */
.L_x_13181:
        /* <DEDUP_REMOVED lines=13> */
.L_x_13183:
[----:B------:R-:W-:Y:S05]  /*af10*/  BSYNC.RECONVERGENT B2 ;  /* 0x0000000000027941 */ /* 0x000fea0003800200 */
.L_x_13182:
        /* <DEDUP_REMOVED lines=46> */
.L_x_13180:
[----:B------:R-:W-:Y:S05]  /*b200*/  BSYNC.RECONVERGENT B1 ;  /* 0x0000000000017941 */ /* 0x000fea0003800200 */
.L_x_13179:
[----:B------:R-:W-:Y:S01]  /*b210*/  ISETP.NE.AND P6, PT, R106, 0x1, PT ;  /* 0x000000016a00780c */ /* 0x000fe20003fc5270 */
[----:B------:R-:W-:Y:S01]  /*b220*/  BSSY.RECONVERGENT B1, `(.L_x_13184) ;  /* 0x000004e000017945 */ /* 0x000fe20003800200 */
[----:B------:R-:W-:Y:S01]  /*b230*/  I2FP.F32.U32 R8, R78 ;  /* 0x0000004e00087245 */ /* 0x000fe20000201000 */
[----:B------:R-:W-:Y:S01]  /*b240*/  FMUL.FTZ R103, R79, R2 ;  /* 0x000000024f677220 */ /* 0x000fe20000410000 */
        /* <DEDUP_REMOVED lines=13> */
.L_x_13186:
        /* <DEDUP_REMOVED lines=15> */
.L_x_13188:
[----:B------:R-:W-:Y:S05]  /*b410*/  BSYNC.RECONVERGENT B2 ;  /* 0x0000000000027941 */ /* 0x000fea0003800200 */
.L_x_13187:
        /* <DEDUP_REMOVED lines=46> */
.L_x_13185:
[----:B------:R-:W-:Y:S05]  /*b700*/  BSYNC.RECONVERGENT B1 ;  /* 0x0000000000017941 */ /* 0x000fea0003800200 */
.L_x_13184:
[----:B------:R-:W-:Y:S01]  /*b710*/  FMUL.FTZ R78, R60, R2 ;  /* 0x000000023c4e7220 */ /* 0x000fe20000410000 */
[----:B------:R-:W-:Y:S02]  /*b720*/  FSETP.GTU.FTZ.AND P6, PT, R5, R0, PT ;  /* 0x000000000500720b */ /* 0x000fe40003fdc000 */
        /* <DEDUP_REMOVED lines=8> */
[----:B------:R-:W-:Y:S01]  /*b7b0*/  FSEL R77, R78, RZ, !P6 ;  /* 0x000000ff4e4d7208 */ /* 0x000fe20007000000 */
[----:B------:R-:W-:Y:S01]  /*b7c0*/  FMUL.FTZ R78, R62, R2 ;  /* 0x000000023e4e7220 */ /* 0x000fe20000410000 */
        /* <DEDUP_REMOVED lines=22> */
.L_x_13148:
        /* <DEDUP_REMOVED lines=16> */
.L_x_13192:
        /* <DEDUP_REMOVED lines=13> */
.L_x_13194:
[----:B------:R-:W-:Y:S05]  /*bb00*/  BSYNC.RECONVERGENT B2 ;  /* 0x0000000000027941 */ /* 0x000fea0003800200 */
.L_x_13193:
        /* <DEDUP_REMOVED lines=45> */
.L_x_13191:
[----:B------:R-:W-:Y:S05]  /*bde0*/  BSYNC.RECONVERGENT B1 ;  /* 0x0000000000017941 */ /* 0x000fea0003800200 */
.L_x_13190:
        /* <DEDUP_REMOVED lines=18> */
.L_x_13197:
        /* <DEDUP_REMOVED lines=13> */
.L_x_13199:
[----:B------:R-:W-:Y:S05]  /*bfe0*/  BSYNC.RECONVERGENT B2 ;  /* 0x0000000000027941 */ /* 0x000fea0003800200 */
.L_x_13198:
        /* <DEDUP_REMOVED lines=46> */
.L_x_13196:
[----:B------:R-:W-:Y:S05]  /*c2d0*/  BSYNC.RECONVERGENT B1 ;  /* 0x0000000000017941 */ /* 0x000fea0003800200 */
.L_x_13195:
        /* <DEDUP_REMOVED lines=16> */
.L_x_13202:
        /* <DEDUP_REMOVED lines=13> */
.L_x_13204:
[----:B------:R-:W-:Y:S05]  /*c4b0*/  BSYNC.RECONVERGENT B2 ;  /* 0x0000000000027941 */ /* 0x000fea0003800200 */
.L_x_13203:
        /* <DEDUP_REMOVED lines=46> */
.L_x_13201:
[----:B------:R-:W-:Y:S05]  /*c7a0*/  BSYNC.RECONVERGENT B1 ;  /* 0x0000000000017941 */ /* 0x000fea0003800200 */
.L_x_13200:
[----:B------:R-:W-:Y:S01]  /*c7b0*/  ISETP.NE.AND P5, PT, R105, 0x1, PT ;  /* 0x000000016900780c */ /* 0x000fe20003fa5270 */
[----:B------:R-:W-:Y:S01]  /*c7c0*/  BSSY.RECONVERGENT B1, `(.L_x_13205) ;  /* 0x000004b000017945 */ /* 0x000fe20003800200 */
[----:B------:R-:W-:Y:S01]  /*c7d0*/  I2FP.F32.U32 R8, R95 ;  /* 0x0000005f00087245 */ /* 0x000fe20000201000 */
[----:B------:R-:W-:-:S04]  /*c7e0*/  IMAD.MOV.U32 R95, RZ, RZ, R6 ;  /* 0x000000ffff5f7224 */ /* 0x000fc800078e0006 */
        /* <DEDUP_REMOVED lines=12> */
.L_x_13207:
        /* <DEDUP_REMOVED lines=13> */
.L_x_13209:
[----:B------:R-:W-:Y:S05]  /*c980*/  BSYNC.RECONVERGENT B2 ;  /* 0x0000000000027941 */ /* 0x000fea0003800200 */
.L_x_13208:
        /* <DEDUP_REMOVED lines=46> */
.L_x_13206:
[----:B------:R-:W-:Y:S05]  /*cc70*/  BSYNC.RECONVERGENT B1 ;  /* 0x0000000000017941 */ /* 0x000fea0003800200 */
.L_x_13205:
        /* <DEDUP_REMOVED lines=16> */
.L_x_13189:
        /* <DEDUP_REMOVED lines=24> */
.L_x_13210:
[----:B01----:R-:W-:Y:S01]  /*cf00*/  IMAD.MOV.U32 R5, RZ, RZ, R94 ;  /* 0x000000ffff057224 */ /* 0x003fe200078e005e */
[----:B------:R-:W-:-:S07]  /*cf10*/  IADD3 R92, PT, PT, R92, 0x100, RZ ;  /* 0x000001005c5c7810 */ /* 0x000fce0007ffe0ff */
.L_x_13147:
[----:B------:R-:W-:Y:S05]  /*cf20*/  BSYNC.RECONVERGENT B0 ;  /* 0x0000000000007941 */ /* 0x000fea0003800200 */
.L_x_13146:
        /* <DEDUP_REMOVED lines=34> */
.L_x_13216:
        /* <DEDUP_REMOVED lines=13> */
.L_x_13218:
[----:B------:R-:W-:Y:S05]  /*d220*/  BSYNC.RECONVERGENT B2 ;  /* 0x0000000000027941 */ /* 0x000fea0003800200 */
.L_x_13217:
        /* <DEDUP_REMOVED lines=46> */
.L_x_13215:
[----:B------:R-:W-:Y:S05]  /*d510*/  BSYNC.RECONVERGENT B1 ;  /* 0x0000000000017941 */ /* 0x000fea0003800200 */
.L_x_13214:
        /* <DEDUP_REMOVED lines=20> */
.L_x_13221:
        /* <DEDUP_REMOVED lines=13> */
.L_x_13223:
[----:B------:R-:W-:Y:S05]  /*d730*/  BSYNC.RECONVERGENT B2 ;  /* 0x0000000000027941 */ /* 0x000fea0003800200 */
.L_x_13222:
        /* <DEDUP_REMOVED lines=46> */
.L_x_13220:
[----:B------:R-:W-:Y:S05]  /*da20*/  BSYNC.RECONVERGENT B1 ;  /* 0x0000000000017941 */ /* 0x000fea0003800200 */
.L_x_13219:
        /* <DEDUP_REMOVED lines=15> */
.L_x_13226:
        /* <DEDUP_REMOVED lines=13> */
.L_x_13228:
[----:B------:R-:W-:Y:S05]  /*dbf0*/  BSYNC.RECONVERGENT B2 ;  /* 0x0000000000027941 */ /* 0x000fea0003800200 */
.L_x_13227:
        /* <DEDUP_REMOVED lines=46> */
.L_x_13225:
[----:B------:R-:W-:Y:S05]  /*dee0*/  BSYNC.RECONVERGENT B1 ;  /* 0x0000000000017941 */ /* 0x000fea0003800200 */
.L_x_13224:
        /* <DEDUP_REMOVED lines=17> */
.L_x_13231:
        /* <DEDUP_REMOVED lines=13> */
.L_x_13233:
[----:B------:R-:W-:Y:S05]  /*e0d0*/  BSYNC.RECONVERGENT B2 ;  /* 0x0000000000027941 */ /* 0x000fea0003800200 */
.L_x_13232:
        /* <DEDUP_REMOVED lines=46> */
.L_x_13230:
[----:B------:R-:W-:Y:S05]  /*e3c0*/  BSYNC.RECONVERGENT B1 ;  /* 0x0000000000017941 */ /* 0x000fea0003800200 */
.L_x_13229:
        /* <DEDUP_REMOVED lines=15> */
.L_x_13236:
        /* <DEDUP_REMOVED lines=13> */
.L_x_13238:
[----:B------:R-:W-:Y:S05]  /*e590*/  BSYNC.RECONVERGENT B2 ;  /* 0x0000000000027941 */ /* 0x000fea0003800200 */
.L_x_13237:
        /* <DEDUP_REMOVED lines=46> */
.L_x_13235:
[----:B------:R-:W-:Y:S05]  /*e880*/  BSYNC.RECONVERGENT B1 ;  /* 0x0000000000017941 */ /* 0x000fea0003800200 */
.L_x_13234:
[----:B------:R-:W-:Y:S01]  /*e890*/  ISETP.NE.AND P5, PT, R93, 0x1, PT ;  /* 0x000000015d00780c */ /* 0x000fe20003fa5270 */
[----:B------:R-:W-:Y:S01]  /*e8a0*/  BSSY.RECONVERGENT B1, `(.L_x_13239) ;  /* 0x000004c000017945 */ /* 0x000fe20003800200 */
[----:B------:R-:W-:Y:S01]  /*e8b0*/  I2FP.F32.U32 R5, R8 ;  /* 0x0000000800057245 */ /* 0x000fe20000201000 */
[----:B------:R-:W-:-:S04]  /*e8c0*/  HFMA2 R95, -RZ, RZ, 0, 1.1920928955078125e-07 ;  /* 0x00000002ff5f7431 */ /* 0x000fc800000001ff */
[----:B------:R-:W-:Y:S01]  /*e8d0*/  FFMA.FTZ R8, R5, R0, 1.1641532182693481445e-10 ;  /* 0x2f00000005087423 */ /* 0x000fe20000010000 */
[----:B------:R-:W-:Y:S01]  /*e8e0*/  FMUL.FTZ R5, R82, R2 ;  /* 0x0000000252057220 */ /* 0x000fe20000410000 */
        /* <DEDUP_REMOVED lines=11> */
.L_x_13241:
        /* <DEDUP_REMOVED lines=13> */
.L_x_13243:
[----:B------:R-:W-:Y:S05]  /*ea70*/  BSYNC.RECONVERGENT B2 ;  /* 0x0000000000027941 */ /* 0x000fea0003800200 */
.L_x_13242:
        /* <DEDUP_REMOVED lines=46> */
.L_x_13240:
[----:B------:R-:W-:Y:S05]  /*ed60*/  BSYNC.RECONVERGENT B1 ;  /* 0x0000000000017941 */ /* 0x000fea0003800200 */
.L_x_13239:
        /* <DEDUP_REMOVED lines=15> */
.L_x_13246:
        /* <DEDUP_REMOVED lines=13> */
.L_x_13248:
[----:B------:R-:W-:Y:S05]  /*ef30*/  BSYNC.RECONVERGENT B2 ;  /* 0x0000000000027941 */ /* 0x000fea0003800200 */
.L_x_13247:
        /* <DEDUP_REMOVED lines=46> */
.L_x_13245:
[----:B------:R-:W-:Y:S05]  /*f220*/  BSYNC.RECONVERGENT B1 ;  /* 0x0000000000017941 */ /* 0x000fea0003800200 */
.L_x_13244:
[----:B------:R-:W-:Y:S01]  /*f230*/  ISETP.NE.AND P6, PT, R103, 0x1, PT ;  /* 0x000000016700780c */ /* 0x000fe20003fc5270 */
[----:B------:R-:W-:Y:S01]  /*f240*/  BSSY.RECONVERGENT B1, `(.L_x_13249) ;  /* 0x000004e000017945 */ /* 0x000fe20003800200 */
[----:B------:R-:W-:Y:S01]  /*f250*/  I2FP.F32.U32 R93, R8 ;  /* 0x00000008005d7245 */ /* 0x000fe20000201000 */
[----:B------:R-:W-:-:S04]  /*f260*/  IMAD.MOV.U32 R8, RZ, RZ, 0x2 ;  /* 0x00000002ff087424 */ /* 0x000fc800078e00ff */
        /* <DEDUP_REMOVED lines=13> */
.L_x_13251:
        /* <DEDUP_REMOVED lines=15> */
.L_x_13253:
[----:B------:R-:W-:Y:S05]  /*f430*/  BSYNC.RECONVERGENT B2 ;  /* 0x0000000000027941 */ /* 0x000fea0003800200 */
.L_x_13252:
        /* <DEDUP_REMOVED lines=46> */
.L_x_13250:
[----:B------:R-:W-:Y:S05]  /*f720*/  BSYNC.RECONVERGENT B1 ;  /* 0x0000000000017941 */ /* 0x000fea0003800200 */
.L_x_13249:
        /* <DEDUP_REMOVED lines=8> */
[----:B------:R-:W-:Y:S01]  /*f7b0*/  FSETP.GTU.FTZ.AND P6, PT, R104, R3, PT ;  /* 0x000000036800720b */ /* 0x000fe20003fdc000 */
        /* <DEDUP_REMOVED lines=25> */
.L_x_13213:
        /* <DEDUP_REMOVED lines=16> */
.L_x_13257:
        /* <DEDUP_REMOVED lines=13> */
.L_x_13259:
[----:B------:R-:W-:Y:S05]  /*fb20*/  BSYNC.RECONVERGENT B2 ;  /* 0x0000000000027941 */ /* 0x000fea0003800200 */
.L_x_13258:
        /* <DEDUP_REMOVED lines=45> */
.L_x_13256:
[----:B------:R-:W-:Y:S05]  /*fe00*/  BSYNC.RECONVERGENT B1 ;  /* 0x0000000000017941 */ /* 0x000fea0003800200 */
.L_x_13255:
        /* <DEDUP_REMOVED lines=18> */
.L_x_13262:
        /* <DEDUP_REMOVED lines=13> */
.L_x_13264:
[----:B------:R-:W-:Y:S05]  /*10000*/  BSYNC.RECONVERGENT B2 ;  /* 0x0000000000027941 */ /* 0x000fea0003800200 */
.L_x_13263:
        /* <DEDUP_REMOVED lines=46> */
.L_x_13261:
[----:B------:R-:W-:Y:S05]  /*102f0*/  BSYNC.RECONVERGENT B1 ;  /* 0x0000000000017941 */ /* 0x000fea0003800200 */
.L_x_13260:
        /* <DEDUP_REMOVED lines=16> */
.L_x_13267:
        /* <DEDUP_REMOVED lines=13> */
.L_x_13269:
[----:B------:R-:W-:Y:S05]  /*104d0*/  BSYNC.RECONVERGENT B2 ;  /* 0x0000000000027941 */ /* 0x000fea0003800200 */
.L_x_13268:
        /* <DEDUP_REMOVED lines=46> */
.L_x_13266:
[----:B------:R-:W-:Y:S05]  /*107c0*/  BSYNC.RECONVERGENT B1 ;  /* 0x0000000000017941 */ /* 0x000fea0003800200 */
.L_x_13265:
        /* <DEDUP_REMOVED lines=16> */
.L_x_13272:
        /* <DEDUP_REMOVED lines=13> */
.L_x_13274:
[----:B------:R-:W-:Y:S05]  /*109a0*/  BSYNC.RECONVERGENT B2 ;  /* 0x0000000000027941 */ /* 0x000fea0003800200 */
.L_x_13273:
        /* <DEDUP_REMOVED lines=46> */
.L_x_13271:
[----:B------:R-:W-:Y:S05]  /*10c90*/  BSYNC.RECONVERGENT B1 ;  /* 0x0000000000017941 */ /* 0x000fea0003800200 */
.L_x_13270:
        /* <DEDUP_REMOVED lines=16> */
.L_x_13254:
        /* <DEDUP_REMOVED lines=24> */
.L_x_13275:
[----:B01----:R-:W-:Y:S02]  /*10f20*/  IMAD.MOV.U32 R5, RZ, RZ, R94 ;  /* 0x000000ffff057224 */ /* 0x003fe400078e005e */
[----:B------:R-:W-:-:S07]  /*10f30*/  VIADD R92, R92, 0x100 ;  /* 0x000001005c5c7836 */ /* 0x000fce0000000000 */
.L_x_13212:
[----:B------:R-:W-:Y:S05]  /*10f40*/  BSYNC.RECONVERGENT B0 ;  /* 0x0000000000007941 */ /* 0x000fea0003800200 */
.L_x_13211:
        /* <DEDUP_REMOVED lines=34> */
.L_x_13281:
        /* <DEDUP_REMOVED lines=13> */
.L_x_13283:
[----:B------:R-:W-:Y:S05]  /*11240*/  BSYNC.RECONVERGENT B2 ;  /* 0x0000000000027941 */ /* 0x000fea0003800200 */
.L_x_13282:
        /* <DEDUP_REMOVED lines=46> */
.L_x_13280:
[----:B------:R-:W-:Y:S05]  /*11530*/  BSYNC.RECONVERGENT B1 ;  /* 0x0000000000017941 */ /* 0x000fea0003800200 */
.L_x_13279:
[----:B------:R-:W0:Y:S01]  /*11540*/  LDC R3, c[0x0][0x408] ;  /* 0x00010200ff037b82 */ /* 0x000e220000000800 */
[----:B------:R-:W-:Y:S01]  /*11550*/  ISETP.NE.AND P3, PT, R4, 0x1, PT ;  /* 0x000000010400780c */ /* 0x000fe20003f65270 */
[----:B------:R-:W-:Y:S01]  /*11560*/  BSSY.RECONVERGENT B1, `(.L_x_13284) ;  /* 0x000004e000017945 */ /* 0x000fe20003800200 */
[----:B------:R-:W-:Y:S01]  /*11570*/  I2FP.F32.U32 R5, R0 ;  /* 0x0000000000057245 */ /* 0x000fe20000201000 */
[----:B------:R-:W-:Y:S02]  /*11580*/  IMAD.MOV.U32 R0, RZ, RZ, 0x2f800000 ;  /* 0x2f800000ff007424 */ /* 0x000fe400078e00ff */
[----:B------:R-:W-:Y:S02]  /*11590*/  HFMA2 R93, -RZ, RZ, 0, 1.1920928955078125e-07 ;  /* 0x00000002ff5d7431 */ /* 0x000fe400000001ff */
[----:B------:R-:W-:Y:S01]  /*115a0*/  IMAD.MOV.U32 R8, RZ, RZ, R6 ;  /* 0x000000ffff087224 */ /* 0x000fe200078e0006 */
        /* <DEDUP_REMOVED lines=13> */
.L_x_13286:
        /* <DEDUP_REMOVED lines=13> */
.L_x_13288:
[----:B------:R-:W-:Y:S05]  /*11750*/  BSYNC.RECONVERGENT B2 ;  /* 0x0000000000027941 */ /* 0x000fea0003800200 */
.L_x_13287:
        /* <DEDUP_REMOVED lines=46> */
.L_x_13285:
[----:B------:R-:W-:Y:S05]  /*11a40*/  BSYNC.RECONVERGENT B1 ;  /* 0x0000000000017941 */ /* 0x000fea0003800200 */
.L_x_13284:
        /* <DEDUP_REMOVED lines=15> */
.L_x_13291:
        /* <DEDUP_REMOVED lines=13> */
.L_x_13293:
[----:B------:R-:W-:Y:S05]  /*11c10*/  BSYNC.RECONVERGENT B2 ;  /* 0x0000000000027941 */ /* 0x000fea0003800200 */
.L_x_13292:
        /* <DEDUP_REMOVED lines=46> */
.L_x_13290:
[----:B------:R-:W-:Y:S05]  /*11f00*/  BSYNC.RECONVERGENT B1 ;  /* 0x0000000000017941 */ /* 0x000fea0003800200 */
.L_x_13289:
        /* <DEDUP_REMOVED lines=17> */
.L_x_13296:
        /* <DEDUP_REMOVED lines=13> */
.L_x_13298:
[----:B------:R-:W-:Y:S05]  /*120f0*/  BSYNC.RECONVERGENT B2 ;  /* 0x0000000000027941 */ /* 0x000fea0003800200 */
.L_x_13297:
        /* <DEDUP_REMOVED lines=46> */
.L_x_13295:
[----:B------:R-:W-:Y:S05]  /*123e0*/  BSYNC.RECONVERGENT B1 ;  /* 0x0000000000017941 */ /* 0x000fea0003800200 */
.L_x_13294:
        /* <DEDUP_REMOVED lines=15> */
.L_x_13301:
        /* <DEDUP_REMOVED lines=13> */
.L_x_13303:
[----:B------:R-:W-:Y:S05]  /*125b0*/  BSYNC.RECONVERGENT B2 ;  /* 0x0000000000027941 */ /* 0x000fea0003800200 */
.L_x_13302:
        /* <DEDUP_REMOVED lines=46> */
.L_x_13300:
[----:B------:R-:W-:Y:S05]  /*128a0*/  BSYNC.RECONVERGENT B1 ;  /* 0x0000000000017941 */ /* 0x000fea0003800200 */
.L_x_13299:
        /* <DEDUP_REMOVED lines=17> */
.L_x_13306:
        /* <DEDUP_REMOVED lines=13> */
.L_x_13308:
[----:B------:R-:W-:Y:S05]  /*12a90*/  BSYNC.RECONVERGENT B2 ;  /* 0x0000000000027941 */ /* 0x000fea0003800200 */
.L_x_13307:
        /* <DEDUP_REMOVED lines=46> */
.L_x_13305:
[----:B------:R-:W-:Y:S05]  /*12d80*/  BSYNC.RECONVERGENT B1 ;  /* 0x0000000000017941 */ /* 0x000fea0003800200 */
.L_x_13304:
        /* <DEDUP_REMOVED lines=15> */
.L_x_13311:
        /* <DEDUP_REMOVED lines=13> */
.L_x_13313:
[----:B------:R-:W-:Y:S05]  /*12f50*/  BSYNC.RECONVERGENT B2 ;  /* 0x0000000000027941 */ /* 0x000fea0003800200 */
.L_x_13312:
        /* <DEDUP_REMOVED lines=46> */
.L_x_13310:
[----:B------:R-:W-:Y:S05]  /*13240*/  BSYNC.RECONVERGENT B1 ;  /* 0x0000000000017941 */ /* 0x000fea0003800200 */
.L_x_13309:
        /* <DEDUP_REMOVED lines=17> */
.L_x_13316:
        /* <DEDUP_REMOVED lines=15> */
.L_x_13318:
[----:B------:R-:W-:Y:S05]  /*13450*/  BSYNC.RECONVERGENT B2 ;  /* 0x0000000000027941 */ /* 0x000fea0003800200 */
.L_x_13317:
        /* <DEDUP_REMOVED lines=46> */
.L_x_13315:
[----:B------:R-:W-:Y:S05]  /*13740*/  BSYNC.RECONVERGENT B1 ;  /* 0x0000000000017941 */ /* 0x000fea0003800200 */
.L_x_13314:
[-C--:B------:R-:W-:Y:S01]  /*13750*/  FMUL.FTZ R109, R60, R3.reuse ;  /* 0x000000033c6d7220 */ /* 0x080fe20000410000 */
        /* <DEDUP_REMOVED lines=33> */
.L_x_13278:
        /* <DEDUP_REMOVED lines=16> */
.L_x_13322:
        /* <DEDUP_REMOVED lines=13> */
.L_x_13324:
[----:B------:R-:W-:Y:S05]  /*13b40*/  BSYNC.RECONVERGENT B2 ;  /* 0x0000000000027941 */ /* 0x000fea0003800200 */
.L_x_13323:
        /* <DEDUP_REMOVED lines=44> */
[----:B------:R-:W-:-:S07]  /*13e10*/  LOP3.LUT R11, R8, UR31, R95, 0x96, !PT ;  /* 0x0000001f080b7c12 */ /* 0x000fce000f8e965f */
.L_x_13321:
[----:B------:R-:W-:Y:S05]  /*13e20*/  BSYNC.RECONVERGENT B1 ;  /* 0x0000000000017941 */ /* 0x000fea0003800200 */
.L_x_13320:
[----:B------:R-:W0:Y:S01]  /*13e30*/  LDC R5, c[0x0][0x404] ;  /* 0x00010100ff057b82 */ /* 0x000e220000000800 */
[----:B------:R-:W-:Y:S01]  /*13e40*/  ISETP.NE.AND P3, PT, R103, 0x1, PT ;  /* 0x000000016700780c */ /* 0x000fe20003f65270 */
[----:B------:R-:W-:Y:S01]  /*13e50*/  BSSY.RECONVERGENT B1, `(.L_x_13325) ;  /* 0x000004c000017945 */ /* 0x000fe20003800200 */
[----:B------:R-:W-:Y:S01]  /*13e60*/  I2FP.F32.U32 R8, R93 ;  /* 0x0000005d00087245 */ /* 0x000fe20000201000 */
[----:B------:R-:W-:Y:S02]  /*13e70*/  HFMA2 R93, -RZ, RZ, 0.1171875, 0 ;  /* 0x2f800000ff5d7431 */ /* 0x000fe400000001ff */
[----:B------:R-:W-:Y:S02]  /*13e80*/  IMAD.MOV.U32 R104, RZ, RZ, 0x2 ;  /* 0x00000002ff687424 */ /* 0x000fe400078e00ff */
        /* <DEDUP_REMOVED lines=12> */
.L_x_13327:
        /* <DEDUP_REMOVED lines=13> */
.L_x_13329:
[----:B------:R-:W-:Y:S05]  /*14020*/  BSYNC.RECONVERGENT B2 ;  /* 0x0000000000027941 */ /* 0x000fea0003800200 */
.L_x_13328:
        /* <DEDUP_REMOVED lines=46> */
.L_x_13326:
[----:B------:R-:W-:Y:S05]  /*14310*/  BSYNC.RECONVERGENT B1 ;  /* 0x0000000000017941 */ /* 0x000fea0003800200 */
.L_x_13325:
        /* <DEDUP_REMOVED lines=16> */
.L_x_13332:
        /* <DEDUP_REMOVED lines=13> */
.L_x_13334:
[----:B------:R-:W-:Y:S05]  /*144f0*/  BSYNC.RECONVERGENT B2 ;  /* 0x0000000000027941 */ /* 0x000fea0003800200 */
.L_x_13333:
        /* <DEDUP_REMOVED lines=46> */
.L_x_13331:
[----:B------:R-:W-:Y:S05]  /*147e0*/  BSYNC.RECONVERGENT B1 ;  /* 0x0000000000017941 */ /* 0x000fea0003800200 */
.L_x_13330:
[----:B------:R-:W-:Y:S01]  /*147f0*/  ISETP.NE.AND P5, PT, R103, 0x1, PT ;  /* 0x000000016700780c */ /* 0x000fe20003fa5270 */
[----:B------:R-:W-:Y:S01]  /*14800*/  BSSY.RECONVERGENT B1, `(.L_x_13335) ;  /* 0x000004b000017945 */ /* 0x000fe20003800200 */
[----:B------:R-:W-:Y:S02]  /*14810*/  I2FP.F32.U32 R8, R95 ;  /* 0x0000005f00087245 */ /* 0x000fe40000201000 */
        /* <DEDUP_REMOVED lines=13> */
.L_x_13337:
        /* <DEDUP_REMOVED lines=13> */
.L_x_13339:
[----:B------:R-:W-:Y:S05]  /*149c0*/  BSYNC.RECONVERGENT B2 ;  /* 0x0000000000027941 */ /* 0x000fea0003800200 */
.L_x_13338:
        /* <DEDUP_REMOVED lines=46> */
.L_x_13336:
[----:B------:R-:W-:Y:S05]  /*14cb0*/  BSYNC.RECONVERGENT B1 ;  /* 0x0000000000017941 */ /* 0x000fea0003800200 */
.L_x_13335:
        /* <DEDUP_REMOVED lines=16> */
.L_x_13319:
        /* <DEDUP_REMOVED lines=24> */
.L_x_13340:
[----:B01----:R-:W-:Y:S01]  /*14f40*/  MOV R5, R94 ;  /* 0x0000005e00057202 */ /* 0x003fe20000000f00 */
[----:B------:R-:W-:-:S07]  /*14f50*/  VIADD R92, R92, 0x100 ;  /* 0x000001005c5c7836 */ /* 0x000fce0000000000 */
.L_x_13277:
[----:B------:R-:W-:Y:S05]  /*14f60*/  BSYNC.RECONVERGENT B0 ;  /* 0x0000000000007941 */ /* 0x000fea0003800200 */
.L_x_13276:
        /* <DEDUP_REMOVED lines=34> */
.L_x_13346:
        /* <DEDUP_REMOVED lines=13> */
.L_x_13348:
[----:B------:R-:W-:Y:S05]  /*15260*/  BSYNC.RECONVERGENT B2 ;  /* 0x0000000000027941 */ /* 0x000fea0003800200 */
.L_x_13347:
        /* <DEDUP_REMOVED lines=45> */
.L_x_13345:
[----:B------:R-:W-:Y:S05]  /*15540*/  BSYNC.RECONVERGENT B1 ;  /* 0x0000000000017941 */ /* 0x000fea0003800200 */
.L_x_13344:
        /* <DEDUP_REMOVED lines=20> */
.L_x_13351:
        /* <DEDUP_REMOVED lines=13> */
.L_x_13353:
[----:B------:R-:W-:Y:S05]  /*15760*/  BSYNC.RECONVERGENT B2 ;  /* 0x0000000000027941 */ /* 0x000fea0003800200 */
.L_x_13352:
        /* <DEDUP_REMOVED lines=46> */
.L_x_13350:
[----:B------:R-:W-:Y:S05]  /*15a50*/  BSYNC.RECONVERGENT B1 ;  /* 0x0000000000017941 */ /* 0x000fea0003800200 */
.L_x_13349:
        /* <DEDUP_REMOVED lines=15> */
.L_x_13356:
        /* <DEDUP_REMOVED lines=13> */
.L_x_13358:
[----:B------:R-:W-:Y:S05]  /*15c20*/  BSYNC.RECONVERGENT B2 ;  /* 0x0000000000027941 */ /* 0x000fea0003800200 */
.L_x_13357:
        /* <DEDUP_REMOVED lines=46> */
.L_x_13355:
[----:B------:R-:W-:Y:S05]  /*15f10*/  BSYNC.RECONVERGENT B1 ;  /* 0x0000000000017941 */ /* 0x000fea0003800200 */
.L_x_13354:
        /* <DEDUP_REMOVED lines=17> */
.L_x_13361:
        /* <DEDUP_REMOVED lines=13> */
.L_x_13363:
[----:B------:R-:W-:Y:S05]  /*16100*/  BSYNC.RECONVERGENT B2 ;  /* 0x0000000000027941 */ /* 0x000fea0003800200 */
.L_x_13362:
        /* <DEDUP_REMOVED lines=46> */
.L_x_13360:
[----:B------:R-:W-:Y:S05]  /*163f0*/  BSYNC.RECONVERGENT B1 ;  /* 0x0000000000017941 */ /* 0x000fea0003800200 */
.L_x_13359:
        /* <DEDUP_REMOVED lines=15> */
.L_x_13366:
        /* <DEDUP_REMOVED lines=13> */
.L_x_13368:
[----:B------:R-:W-:Y:S05]  /*165c0*/  BSYNC.RECONVERGENT B2 ;  /* 0x0000000000027941 */ /* 0x000fea0003800200 */
.L_x_13367:
        /* <DEDUP_REMOVED lines=46> */
.L_x_13365:
[----:B------:R-:W-:Y:S05]  /*168b0*/  BSYNC.RECONVERGENT B1 ;  /* 0x0000000000017941 */ /* 0x000fea0003800200 */
.L_x_13364:
[----:B------:R-:W-:Y:S01]  /*168c0*/  ISETP.NE.AND P5, PT, R88, 0x1, PT ;  /* 0x000000015800780c */ /* 0x000fe20003fa5270 */
[----:B------:R-:W-:Y:S01]  /*168d0*/  FMUL.FTZ R103, R90, R3 ;  /* 0x000000035a677220 */ /* 0x000fe20000410000 */
[----:B------:R-:W-:Y:S01]  /*168e0*/  I2FP.F32.U32 R89, R8 ;  /* 0x0000000800597245 */ /* 0x000fe20000201000 */
[----:B------:R-:W-:Y:S01]  /*168f0*/  BSSY.RECONVERGENT B1, `(.L_x_13369) ;  /* 0x000004a000017945 */ /* 0x000fe20003800200 */
        /* <DEDUP_REMOVED lines=13> */
.L_x_13371:
        /* <DEDUP_REMOVED lines=13> */
.L_x_13373:
[----:B------:R-:W-:Y:S05]  /*16aa0*/  BSYNC.RECONVERGENT B2 ;  /* 0x0000000000027941 */ /* 0x000fea0003800200 */
.L_x_13372:
        /* <DEDUP_REMOVED lines=46> */
.L_x_13370:
[----:B------:R-:W-:Y:S05]  /*16d90*/  BSYNC.RECONVERGENT B1 ;  /* 0x0000000000017941 */ /* 0x000fea0003800200 */
.L_x_13369:
        /* <DEDUP_REMOVED lines=15> */
.L_x_13376:
        /* <DEDUP_REMOVED lines=13> */
.L_x_13378:
[----:B------:R-:W-:Y:S05]  /*16f60*/  BSYNC.RECONVERGENT B2 ;  /* 0x0000000000027941 */ /* 0x000fea0003800200 */
.L_x_13377:
        /* <DEDUP_REMOVED lines=46> */
.L_x_13375:
[----:B------:R-:W-:Y:S05]  /*17250*/  BSYNC.RECONVERGENT B1 ;  /* 0x0000000000017941 */ /* 0x000fea0003800200 */
.L_x_13374:
        /* <DEDUP_REMOVED lines=17> */
.L_x_13381:
        /* <DEDUP_REMOVED lines=15> */
.L_x_13383:
[----:B------:R-:W-:Y:S05]  /*17460*/  BSYNC.RECONVERGENT B2 ;  /* 0x0000000000027941 */ /* 0x000fea0003800200 */
.L_x_13382:
        /* <DEDUP_REMOVED lines=46> */
.L_x_13380:
[----:B------:R-:W-:Y:S05]  /*17750*/  BSYNC.RECONVERGENT B1 ;  /* 0x0000000000017941 */ /* 0x000fea0003800200 */
.L_x_13379:
        /* <DEDUP_REMOVED lines=34> */
.L_x_13343:
        /* <DEDUP_REMOVED lines=16> */
.L_x_13387:
        /* <DEDUP_REMOVED lines=13> */
.L_x_13389:
[----:B------:R-:W-:Y:S05]  /*17b50*/  BSYNC.RECONVERGENT B2 ;  /* 0x0000000000027941 */ /* 0x000fea0003800200 */
.L_x_13388:
        /* <DEDUP_REMOVED lines=45> */
.L_x_13386:
[----:B------:R-:W-:Y:S05]  /*17e30*/  BSYNC.RECONVERGENT B1 ;  /* 0x0000000000017941 */ /* 0x000fea0003800200 */
.L_x_13385:
        /* <DEDUP_REMOVED lines=18> */
.L_x_13392:
        /* <DEDUP_REMOVED lines=13> */
.L_x_13394:
[----:B------:R-:W-:Y:S05]  /*18030*/  BSYNC.RECONVERGENT B2 ;  /* 0x0000000000027941 */ /* 0x000fea0003800200 */
.L_x_13393:
        /* <DEDUP_REMOVED lines=46> */
.L_x_13391:
[----:B------:R-:W-:Y:S05]  /*18320*/  BSYNC.RECONVERGENT B1 ;  /* 0x0000000000017941 */ /* 0x000fea0003800200 */
.L_x_13390:
        /* <DEDUP_REMOVED lines=16> */
.L_x_13397:
        /* <DEDUP_REMOVED lines=13> */
.L_x_13399:
[----:B------:R-:W-:Y:S05]  /*18500*/  BSYNC.RECONVERGENT B2 ;  /* 0x0000000000027941 */ /* 0x000fea0003800200 */
.L_x_13398:
        /* <DEDUP_REMOVED lines=46> */
.L_x_13396:
[----:B------:R-:W-:Y:S05]  /*187f0*/  BSYNC.RECONVERGENT B1 ;  /* 0x0000000000017941 */ /* 0x000fea0003800200 */
.L_x_13395:
        /* <DEDUP_REMOVED lines=16> */
.L_x_13402:
        /* <DEDUP_REMOVED lines=13> */
.L_x_13404:
[----:B------:R-:W-:Y:S05]  /*189d0*/  BSYNC.RECONVERGENT B2 ;  /* 0x0000000000027941 */ /* 0x000fea0003800200 */
.L_x_13403:
        /* <DEDUP_REMOVED lines=46> */
.L_x_13401:
[----:B------:R-:W-:Y:S05]  /*18cc0*/  BSYNC.RECONVERGENT B1 ;  /* 0x0000000000017941 */ /* 0x000fea0003800200 */
.L_x_13400:
        /* <DEDUP_REMOVED lines=16> */
.L_x_13384:
        /* <DEDUP_REMOVED lines=8> */
[----:B------:R-:W-:Y:S02]  /*18e50*/  IMAD.MOV.U32 R5, RZ, RZ, R94 ;  /* 0x000000ffff057224 */ /* 0x000fe400078e005e */
[----:B0-----:R-:W-:-:S05]  /*18e60*/  IMAD.WIDE.U32 R112, R92, 0x10, R112 ;  /* 0x000000105c707825 */ /* 0x001fca00078e0070 */
[----:B------:R0:W-:Y:S01]  /*18e70*/  STG.E.128 desc[UR6][R112.64], R88 ;  /* 0x0000005870007986 */ /* 0x0001e2000c101d06 */
[----:B-1----:R-:W-:-:S05]  /*18e80*/  IMAD.WIDE.U32 R110, R92, 0x4, R110 ;  /* 0x000000045c6e7825 */ /* 0x002fca00078e006e */
[----:B------:R0:W-:Y:S01]  /*18e90*/  STG.E desc[UR6][R110.64], R93 ;  /* 0x0000005d6e007986 */ /* 0x0001e2000c101906 */
[----:B------:R-:W-:Y:S05]  /*18ea0*/  @!P0 BRA `(.L_x_13342) ;  /* 0x00000000002c8947 */ /* 0x000fea0003800000 */
[----:B------:R-:W1:Y:S01]  /*18eb0*/  LDC.64 R94, c[0x0][0x3b8] ;  /* 0x0000ee00ff5e7b82 */ /* 0x000e620000000a00 */
[----:B------:R-:W-:Y:S02]  /*18ec0*/  SHF.L.U32 R103, R2, 0x10, RZ ;  /* 0x0000001002677819 */ /* 0x000fe400000006ff */
[----:B0-----:R-:W-:Y:S02]  /*18ed0*/  LOP3.LUT R93, R0, 0xffff, RZ, 0xc0, !PT ;  /* 0x0000ffff005d7812 */ /* 0x001fe400078ec0ff */
[----:B------:R-:W-:Y:S02]  /*18ee0*/  LOP3.LUT R110, R103, 0xff0000, RZ, 0xc0, !PT ;  /* 0x00ff0000676e7812 */ /* 0x000fe400078ec0ff */
[----:B------:R-:W-:-:S03]  /*18ef0*/  LOP3.LUT R112, R3, 0xff, RZ, 0xc0, !PT ;  /* 0x000000ff03707812 */ /* 0x000fc600078ec0ff */
[----:B------:R-:W-:Y:S01]  /*18f00*/  IMAD R93, R93, 0x1000000, R110 ;  /* 0x010000005d5d7824 */ /* 0x000fe200078e026e */
[----:B------:R-:W-:-:S04]  /*18f10*/  LOP3.LUT R110, R4, 0xff, RZ, 0xc0, !PT ;  /* 0x000000ff046e7812 */ /* 0x000fc800078ec0ff */
[----:B------:R-:W-:-:S05]  /*18f20*/  LEA R93, R112, R93, 0x8 ;  /* 0x0000005d705d7211 */ /* 0x000fca00078e40ff */
[----:B------:R-:W-:Y:S02]  /*18f30*/  IMAD.IADD R93, R93, 0x1, R110 ;  /* 0x000000015d5d7824 */ /* 0x000fe400078e026e */
[----:B-1----:R-:W-:-:S05]  /*18f40*/  IMAD.WIDE.U32 R94, R92, 0x4, R94 ;  /* 0x000000045c5e7825 */ /* 0x002fca00078e005e */
[----:B------:R1:W-:Y:S02]  /*18f50*/  STG.E desc[UR6][R94.64], R93 ;  /* 0x0000005d5e007986 */ /* 0x0003e4000c101906 */
.L_x_13342:
[----:B------:R-:W-:Y:S05]  /*18f60*/  BSYNC.RECONVERGENT B0 ;  /* 0x0000000000007941 */ /* 0x000fea0003800200 */
.L_x_13341:
[----:B------:R-:W-:Y:S01]  /*18f70*/  FADD.FTZ R92, RZ, R68 ;  /* 0x00000044ff5c7221 */ /* 0x000fe20000010000 */
[C---:B------:R-:W-:Y:S01]  /*18f80*/  ISETP.GE.U32.AND P0, PT, R10.reuse, 0x100, PT ;  /* 0x000001000a00780c */ /* 0x040fe20003f06070 */
[----:B------:R-:W-:Y:S01]  /*18f90*/  BSSY.RECONVERGENT B0, `(.L_x_13405) ;  /* 0x0000070000007945 */ /* 0x000fe20003800200 */
[C---:B------:R-:W-:Y:S01]  /*18fa0*/  ISETP.GT.U32.AND P1, PT, R10.reuse, 0x1ff, PT ;  /* 0x000001ff0a00780c */ /* 0x040fe20003f24070 */
[----:B01----:R-:W-:Y:S01]  /*18fb0*/  FADD.FTZ R93, R69, R92 ;  /* 0x0000005c455d7221 */ /* 0x003fe20000010000 */
[C---:B------:R-:W-:Y:S01]  /*18fc0*/  ISETP.GT.U32.AND P2, PT, R10.reuse, 0x2ff, PT ;  /* 0x000002ff0a00780c */ /* 0x040fe20003f44070 */
[----:B------:R-:W-:Y:S01]  /*18fd0*/  HFMA2 R113, -RZ, RZ, 0, 0 ;  /* 0x00000000ff717431 */ /* 0x000fe200000001ff */
        /* <DEDUP_REMOVED lines=57> */
[----:B------:R-:W-:-:S03]  /*19370*/  FADD.FTZ R110, R77, -R94 ;  /* 0x8000005e4d6e7221 */ /* 0x000fc60000010000 */
        /* <DEDUP_REMOVED lines=27> */
[----:B------:R-:W-:-:S04]  /*19530*/  FFMA.FTZ R93, R112, R112, R93 ;  /* 0x00000070705d7223 */ /* 0x000fc8000001005d */
[----:B------:R-:W-:-:S05]  /*19540*/  @P5 FFMA.FTZ R92, R110, R110, R93 ;  /* 0x0000006e6e5c5223 */ /* 0x000fca000001005d */
[----:B------:R-:W1:Y:S02]  /*19550*/  SHFL.BFLY PT, R93, R92, 0x1, 0x1f ;  /* 0x0c201f005c5d7f89 */ /* 0x000e6400000e0000 */
[----:B-1----:R-:W-:-:S05]  /*19560*/  FADD.FTZ R109, R92, R93 ;  /* 0x0000005d5c6d7221 */ /* 0x002fca0000010000 */
[----:B------:R-:W1:Y:S02]  /*19570*/  SHFL.BFLY PT, R110, R109, 0x2, 0x1f ;  /* 0x0c401f006d6e7f89 */ /* 0x000e6400000e0000 */
[----:B-1----:R-:W-:Y:S01]  /*19580*/  FADD.FTZ R110, R109, R110 ;  /* 0x0000006e6d6e7221 */ /* 0x002fe20000010000 */
[----:B0-----:R-:W-:-:S04]  /*19590*/  LOP3.LUT P1, R109, R103, 0x1f, RZ, 0xc0, !PT ;  /* 0x0000001f676d7812 */ /* 0x001fc8000782c0ff */
[----:B------:R-:W0:Y:S02]  /*195a0*/  SHFL.BFLY PT, R93, R110, 0x4, 0x1f ;  /* 0x0c801f006e5d7f89 */ /* 0x000e2400000e0000 */
[----:B0-----:R-:W-:Y:S01]  /*195b0*/  FADD.FTZ R111, R110, R93 ;  /* 0x0000005d6e6f7221 */ /* 0x001fe20000010000 */
[----:B------:R-:W-:-:S04]  /*195c0*/  IMAD.MOV.U32 R93, RZ, RZ, RZ ;  /* 0x000000ffff5d7224 */ /* 0x000fc800078e00ff */
        /* <DEDUP_REMOVED lines=12> */
.L_x_13406:
[----:B------:R-:W-:Y:S05]  /*19690*/  BSYNC.RECONVERGENT B0 ;  /* 0x0000000000007941 */ /* 0x000fea0003800200 */
.L_x_13405:
[----:B------:R-:W-:Y:S01]  /*196a0*/  BAR.SYNC.DEFER_BLOCKING 0x0 ;  /* 0x0000000000007b1d */ /* 0x000fe20000010000 */
[----:B------:R-:W-:Y:S02]  /*196b0*/  ISETP.GT.U32.AND P1, PT, R109, 0x7, PT ;  /* 0x000000076d00780c */ /* 0x000fe40003f24070 */
[----:B0-----:R-:W-:-:S03]  /*196c0*/  MOV R92, RZ ;  /* 0x000000ff005c7202 */ /* 0x001fc60000000f00 */
        /* <DEDUP_REMOVED lines=10> */
.L_x_13408:
[----:B------:R-:W-:Y:S05]  /*19770*/  BSYNC.RECONVERGENT B0 ;  /* 0x0000000000007941 */ /* 0x000fea0003800200 */
.L_x_13407:
[----:B------:R-:W1:Y:S01]  /*19780*/  SHFL.DOWN PT, R114, R113, 0x4, 0x1f ;  /* 0x08801f0071727f89 */ /* 0x000e6200000e0000 */
[----:B------:R-:W-:Y:S01]  /*19790*/  I2FP.F32.S32 R117, R113 ;  /* 0x0000007100757245 */ /* 0x000fe20000201400 */
[----:B------:R-:W-:Y:S01]  /*197a0*/  BSSY.RECONVERGENT B0, `(.L_x_13409) ;  /* 0x0000054000007945 */ /* 0x000fe20003800200 */
[----:B------:R-:W-:Y:S01]  /*197b0*/  ISETP.NE.AND P1, PT, RZ, UR34, PT ;  /* 0x00000022ff007c0c */ /* 0x000fe2000bf25270 */
[----:B0-----:R-:W0:Y:S04]  /*197c0*/  SHFL.DOWN PT, R95, R92, 0x4, 0x1f ;  /* 0x08801f005c5f7f89 */ /* 0x001e2800000e0000 */
        /* <DEDUP_REMOVED lines=26> */
[----:B-1----:R-:W-:Y:S01]  /*19970*/  I2FP.F32.S32 R118, R111 ;  /* 0x0000006f00767245 */ /* 0x002fe20000201400 */
[----:B------:R-:W-:Y:S02]  /*19980*/  IMAD.U32 R115, RZ, RZ, UR18 ;  /* 0x00000012ff737e24 */ /* 0x000fe4000f8e00ff */
[----:B--2---:R-:W-:Y:S01]  /*19990*/  FMUL.FTZ R120, R122, R109 ;  /* 0x0000006d7a787220 */ /* 0x004fe20000410000 */
[----:B------:R-:W-:Y:S02]  /*199a0*/  IMAD.IADD R109, R110, 0x1, R111 ;  /* 0x000000016e6d7824 */ /* 0x000fe400078e026f */
[----:B------:R-:W-:Y:S01]  /*199b0*/  FMUL.FTZ R113, R94, R113 ;  /* 0x000000715e717220 */ /* 0x000fe20000410000 */
[----:B---3--:R-:W-:Y:S01]  /*199c0*/  FADD.FTZ R93, R117, R92 ;  /* 0x0000005c755d7221 */ /* 0x008fe20000010000 */
[----:B------:R-:W0:Y:S01]  /*199d0*/  SHFL.DOWN PT, R119, R120, 0x1, 0x1f ;  /* 0x08201f0078777f89 */ /* 0x000e2200000e0000 */
[----:B------:R-:W-:Y:S01]  /*199e0*/  I2FP.F32.S32 R116, R109 ;  /* 0x0000006d00747245 */ /* 0x000fe20000201400 */
[----:B------:R-:W-:-:S04]  /*199f0*/  FMUL.FTZ R113, R113, R124 ;  /* 0x0000007c71717220 */ /* 0x000fc80000410000 */
[----:B------:R-:W-:Y:S01]  /*19a00*/  FFMA.FTZ R93, R122, R113, R93 ;  /* 0x000000717a5d7223 */ /* 0x000fe2000001005d */
[----:B------:R-:W1:Y:S01]  /*19a10*/  MUFU.RCP R116, R116 ;  /* 0x0000007400747308 */ /* 0x000e620000001000 */
[----:B------:R-:W2:Y:S03]  /*19a20*/  LDC R113, c[0x0][0x448] ;  /* 0x00011200ff717b82 */ /* 0x000ea60000000800 */
[----:B------:R-:W3:Y:S01]  /*19a30*/  SHFL.DOWN PT, R92, R93, 0x1, 0x1f ;  /* 0x08201f005d5c7f89 */ /* 0x000ee200000e0000 */
[----:B0-----:R-:W-:Y:S01]  /*19a40*/  FMUL.FTZ R109, R119, R118 ;  /* 0x00000076776d7220 */ /* 0x001fe20000410000 */
[----:B------:R-:W-:-:S03]  /*19a50*/  FADD.FTZ R119, R120, -R119 ;  /* 0x8000007778777221 */ /* 0x000fc60000010000 */
[----:B------:R-:W-:Y:S01]  /*19a60*/  FFMA.FTZ R109, R121, R120, R109 ;  /* 0x00000078796d7223 */ /* 0x000fe2000001006d */
[----:B------:R-:W-:-:S03]  /*19a70*/  FMUL.FTZ R94, R119, R119 ;  /* 0x00000077775e7220 */ /* 0x000fc60000410000 */
[----:B-1----:R-:W-:Y:S01]  /*19a80*/  FMUL.FTZ R111, R116, R109 ;  /* 0x0000006d746f7220 */ /* 0x002fe20000410000 */
[----:B------:R-:W-:Y:S01]  /*19a90*/  FMUL.FTZ R121, R121, R94 ;  /* 0x0000005e79797220 */ /* 0x000fe20000410000 */
[----:B---3--:R-:W-:-:S03]  /*19aa0*/  FADD.FTZ R95, R93, R92 ;  /* 0x0000005c5d5f7221 */ /* 0x008fc60000010000 */
[----:B------:R-:W-:Y:S01]  /*19ab0*/  FMUL.FTZ R121, R121, R118 ;  /* 0x0000007679797220 */ /* 0x000fe20000410000 */
[----:B------:R-:W0:Y:S03]  /*19ac0*/  SHFL.IDX PT, R111, R111, RZ, 0x1f ;  /* 0x00001fff6f6f7589 */ /* 0x000e2600000e0000 */
[----:B------:R-:W-:-:S05]  /*19ad0*/  FFMA.FTZ R121, R116, R121, R95 ;  /* 0x0000007974797223 */ /* 0x000fca000001005f */
[----:B------:R-:W2:Y:S01]  /*19ae0*/  SHFL.IDX PT, R112, R121, RZ, 0x1f ;  /* 0x00001fff79707589 */ /* 0x000ea200000e0000 */
[C---:B0-----:R-:W-:Y:S01]  /*19af0*/  FMUL.FTZ R110, R111.reuse, R111 ;  /* 0x0000006f6f6e7220 */ /* 0x041fe20000410000 */
[----:B------:R-:W-:-:S04]  /*19b00*/  FSEL R109, R111, RZ, !P1 ;  /* 0x000000ff6f6d7208 */ /* 0x000fc80004800000 */
[----:B------:R-:W-:Y:S02]  /*19b10*/  FSEL R110, R110, RZ, P1 ;  /* 0x000000ff6e6e7208 */ /* 0x000fe40000800000 */
[----:B------:R-:W-:Y:S01]  /*19b20*/  ISETP.NE.AND P1, PT, R103, RZ, PT ;  /* 0x000000ff6700720c */ /* 0x000fe20003f25270 */
[----:B--2---:R-:W-:-:S04]  /*19b30*/  FFMA.FTZ R113, R112, UR35, R113 ;  /* 0x0000002370717c23 */ /* 0x004fc80008010071 */
[----:B------:R-:W-:Y:S01]  /*19b40*/  FADD.FTZ R110, R113, R110 ;  /* 0x0000006e716e7221 */ /* 0x000fe20000010000 */
[----:B------:R-:W-:-:S05]  /*19b50*/  MOV R113, UR18 ;  /* 0x0000001200717c02 */ /* 0x000fca0008000f00 */
        /* <DEDUP_REMOVED lines=24> */
.L_x_13410:
[----:B------:R-:W-:Y:S05]  /*19ce0*/  BSYNC.RECONVERGENT B0 ;  /* 0x0000000000007941 */ /* 0x000fea0003800200 */
.L_x_13409:
[----:B------:R-:W-:Y:S01]  /*19cf0*/  ISETP.NE.AND P0, PT, R108, RZ, PT ;  /* 0x000000ff6c00720c */ /* 0x000fe20003f05270 */
[----:B------:R-:W-:-:S12]  /*19d00*/  BSSY.RECONVERGENT B0, `(.L_x_13411) ;  /* 0x0000012000007945 */ /* 0x000fd80003800200 */
[----:B------:R-:W-:Y:S05]  /*19d10*/  @!P0 BRA `(.L_x_13412) ;  /* 0x0000000000408947 */ /* 0x000fea0003800000 */
[----:B0-----:R-:W0:Y:S01]  /*19d20*/  LDC.64 R112, c[0x0][0x428] ;  /* 0x00010a00ff707b82 */ /* 0x001e220000000a00 */
        /* <DEDUP_REMOVED lines=12> */
[----:B0-----:R-:W-:-:S04]  /*19df0*/  IMAD.WIDE.U32 R112, R102, 0x10, R112 ;  /* 0x0000001066707825 */ /* 0x001fc800078e0070 */
[----:B------:R-:W-:Y:S01]  /*19e00*/  VIADD R102, R102, 0x100 ;  /* 0x0000010066667836 */ /* 0x000fe20000000000 */
[----:B------:R2:W-:Y:S06]  /*19e10*/  STG.E.128 desc[UR6][R112.64], R92 ;  /* 0x0000005c70007986 */ /* 0x0005ec000c101d06 */
.L_x_13412:
[----:B------:R-:W-:Y:S05]  /*19e20*/  BSYNC.RECONVERGENT B0 ;  /* 0x0000000000007941 */ /* 0x000fea0003800200 */
.L_x_13411:
[----:B------:R-:W-:Y:S01]  /*19e30*/  ISETP.NE.AND P0, PT, R107, RZ, PT ;  /* 0x000000ff6b00720c */ /* 0x000fe20003f05270 */
[----:B------:R-:W-:-:S12]  /*19e40*/  BSSY.RECONVERGENT B0, `(.L_x_13413) ;  /* 0x0000012000007945 */ /* 0x000fd80003800200 */
[----:B------:R-:W-:Y:S05]  /*19e50*/  @!P0 BRA `(.L_x_13414) ;  /* 0x0000000000408947 */ /* 0x000fea0003800000 */
[----:B0-2---:R-:W0:Y:S01]  /*19e60*/  LDC.64 R112, c[0x0][0x428] ;  /* 0x00010a00ff707b82 */ /* 0x005e220000000a00 */
        /* <DEDUP_REMOVED lines=15> */
.L_x_13414:
[----:B------:R-:W-:Y:S05]  /*19f60*/  BSYNC.RECONVERGENT B0 ;  /* 0x0000000000007941 */ /* 0x000fea0003800200 */
.L_x_13413:
[----:B------:R-:W-:Y:S01]  /*19f70*/  ISETP.NE.AND P0, PT, R106, RZ, PT ;  /* 0x000000ff6a00720c */ /* 0x000fe20003f05270 */
[----:B------:R-:W-:-:S12]  /*19f80*/  BSSY.RECONVERGENT B0, `(.L_x_13415) ;  /* 0x0000012000007945 */ /* 0x000fd80003800200 */
[----:B------:R-:W-:Y:S05]  /*19f90*/  @!P0 BRA `(.L_x_13416) ;  /* 0x0000000000408947 */ /* 0x000fea0003800000 */
[----:B------:R-:W4:Y:S01]  /*19fa0*/  LDC.64 R106, c[0x0][0x428] ;  /* 0x00010a00ff6a7b82 */ /* 0x000f220000000a00 */
[--C-:B0123--:R-:W-:Y:S01]  /*19fb0*/  FADD.FTZ R93, R80, -R109.reuse ;  /* 0x8000006d505d7221 */ /* 0x10ffe20000010000 */
        /* <DEDUP_REMOVED lines=11> */
[----:B----4-:R-:W-:-:S04]  /*1a070*/  IMAD.WIDE.U32 R106, R102, 0x10, R106 ;  /* 0x00000010666a7825 */ /* 0x010fc800078e006a */
[----:B------:R-:W-:Y:S01]  /*1a080*/  VIADD R102, R102, 0x100 ;  /* 0x0000010066667836 */ /* 0x000fe20000000000 */
[----:B------:R4:W-:Y:S06]  /*1a090*/  STG.E.128 desc[UR6][R106.64], R92 ;  /* 0x0000005c6a007986 */ /* 0x0009ec000c101d06 */
.L_x_13416:
[----:B------:R-:W-:Y:S05]  /*1a0a0*/  BSYNC.RECONVERGENT B0 ;  /* 0x0000000000007941 */ /* 0x000fea0003800200 */
.L_x_13415:
[----:B------:R-:W-:Y:S01]  /*1a0b0*/  ISETP.NE.AND P0, PT, R105, RZ, PT ;  /* 0x000000ff6900720c */ /* 0x000fe20003f05270 */
[----:B------:R-:W-:-:S12]  /*1a0c0*/  BSSY.RECONVERGENT B0, `(.L_x_13417) ;  /* 0x0000012000007945 */ /* 0x000fd80003800200 */
[----:B------:R-:W-:Y:S05]  /*1a0d0*/  @!P0 BRA `(.L_x_13418) ;  /* 0x0000000000408947 */ /* 0x000fea0003800000 */
[----:B----4-:R-:W4:Y:S01]  /*1a0e0*/  LDC.64 R106, c[0x0][0x428] ;  /* 0x00010a00ff6a7b82 */ /* 0x010f220000000a00 */
        /* <DEDUP_REMOVED lines=12> */
[C---:B----4-:R-:W-:Y:S01]  /*1a1b0*/  IMAD.WIDE.U32 R106, R102.reuse, 0x10, R106 ;  /* 0x00000010666a7825 */ /* 0x050fe200078e006a */
[----:B------:R-:W-:-:S04]  /*1a1c0*/  IADD3 R102, PT, PT, R102, 0x100, RZ ;  /* 0x0000010066667810 */ /* 0x000fc80007ffe0ff */
[----:B------:R0:W-:Y:S03]  /*1a1d0*/  STG.E.128 desc[UR6][R106.64], R92 ;  /* 0x0000005c6a007986 */ /* 0x0001e6000c101d06 */
.L_x_13418:
[----:B------:R-:W-:Y:S05]  /*1a1e0*/  BSYNC.RECONVERGENT B0 ;  /* 0x0000000000007941 */ /* 0x000fea0003800200 */
.L_x_13417:
[----:B------:R-:W-:Y:S01]  /*1a1f0*/  ISETP.NE.AND P0, PT, R104, RZ, PT ;  /* 0x000000ff6800720c */ /* 0x000fe20003f05270 */
[----:B------:R-:W-:-:S12]  /*1a200*/  BSSY.RECONVERGENT B0, `(.L_x_13419) ;  /* 0x0000011000007945 */ /* 0x000fd80003800200 */
        /* <DEDUP_REMOVED lines=10> */
[----:B0-----:R-:W-:-:S04]  /*1a2b0*/  IMAD.WIDE.U32 R104, R102, 0x10, R92 ;  /* 0x0000001066687825 */ /* 0x001fc800078e005c */
[----:B-----5:R-:W-:Y:S01]  /*1a2c0*/  FFMA.FTZ R92, R95, R52, R56 ;  /* 0x000000345f5c7223 */ /* 0x020fe20000010038 */
[----:B------:R-:W-:Y:S01]  /*1a2d0*/  FFMA.FTZ R93, R94, R53, R57 ;  /* 0x000000355e5d7223 */ /* 0x000fe20000010039 */
[----:B------:R-:W-:Y:S01]  /*1a2e0*/  FFMA.FTZ R94, R107, R54, R58 ;  /* 0x000000366b5e7223 */ /* 0x000fe2000001003a */
[----:B------:R-:W-:-:S05]  /*1a2f0*/  FFMA.FTZ R95, R110, R55, R59 ;  /* 0x000000376e5f7223 */ /* 0x000fca000001003b */
[----:B------:R0:W-:Y:S02]  /*1a300*/  STG.E.128 desc[UR6][R104.64], R92 ;  /* 0x0000005c68007986 */ /* 0x0001e4000c101d06 */
.L_x_13420:
[----:B------:R-:W-:Y:S05]  /*1a310*/  BSYNC.RECONVERGENT B0 ;  /* 0x0000000000007941 */ /* 0x000fea0003800200 */
.L_x_13419:
[----:B------:R-:W-:Y:S02]  /*1a320*/  UIADD3 UR18, UPT, UPT, UR18, UR14, URZ ;  /* 0x0000000e12127290 */ /* 0x000fe4000fffe0ff */
[----:B------:R-:W-:Y:S02]  /*1a330*/  UPLOP3.LUT UP1, UPT, UPT, UPT, UP1, 0x40, 0x4 ;  /* 0x000000000004789c */ /* 0x000fe40003f2e810 */
[----:B------:R-:W-:-:S09]  /*1a340*/  UISETP.GE.AND UP0, UPT, UR18, UR15, UPT ;  /* 0x0000000f1200728c */ /* 0x000fd2000bf06270 */
[----:B------:R-:W-:Y:S05]  /*1a350*/  BRA.U !UP0, `(.L_x_13421) ;  /* 0xfffffe6908cc7547 */ /* 0x000fea000b83ffff */
[----:B------:R-:W-:Y:S05]  /*1a360*/  EXIT ;  /* 0x000000000000794d */ /* 0x000fea0003800000 */
.L_x_13422:
        /* <DEDUP_REMOVED lines=9> */
.L_x_13742:


//--------------------- .text._ZN10layer_norm31ln_parallel_residual_fwd_kernelINS_13Kernel_traitsIfffffjLj6144ELj1ELj1ELj8ELj16ENS_18Kernel_traits_baseILj6144EfffffjLj256EEEEELb1ELb1ELb1EEEvNS_9FwdParamsE --------------------------
	.section	.text._ZN10layer_norm31ln_parallel_residual_fwd_kernelINS_13Kernel_traitsIfffffjLj6144ELj1ELj1ELj8ELj16ENS_18Kernel_traits_baseILj6144EfffffjLj256EEEEELb1ELb1ELb1EEEvNS_9FwdParamsE,"ax",@progbits
	.align	128
        .global         _ZN10layer_norm31ln_parallel_residual_fwd_kernelINS_13Kernel_traitsIfffffjLj6144ELj1ELj1ELj8ELj16ENS_18Kernel_traits_baseILj6144EfffffjLj256EEEEELb1ELb1ELb1EEEvNS_9FwdParamsE
        .type           _ZN10layer_norm31ln_parallel_residual_fwd_kernelINS_13Kernel_traitsIfffffjLj6144ELj1ELj1ELj8ELj16ENS_18Kernel_traits_baseILj6144EfffffjLj256EEEEELb1ELb1ELb1EEEvNS_9FwdParamsE,@function
        .size           _ZN10layer_norm31ln_parallel_residual_fwd_kernelINS_13Kernel_traitsIfffffjLj6144ELj1ELj1ELj8ELj16ENS_18Kernel_traits_baseILj6144EfffffjLj256EEEEELb1ELb1ELb1EEEvNS_9FwdParamsE,(.L_x_13743 - _ZN10layer_norm31ln_parallel_residual_fwd_kernelINS_13Kernel_traitsIfffffjLj6144ELj1ELj1ELj8ELj16ENS_18Kernel_traits_baseILj6144EfffffjLj256EEEEELb1ELb1ELb1EEEvNS_9FwdParamsE)
        .other          _ZN10layer_norm31ln_parallel_residual_fwd_kernelINS_13Kernel_traitsIfffffjLj6144ELj1ELj1ELj8ELj16ENS_18Kernel_traits_baseILj6144EfffffjLj256EEEEELb1ELb1ELb1EEEvNS_9FwdParamsE,@"STO_CUDA_ENTRY STV_DEFAULT"
_ZN10layer_norm31ln_parallel_residual_fwd_kernelINS_13Kernel_traitsIfffffjLj6144ELj1ELj1ELj8ELj16ENS_18Kernel_traits_baseILj6144EfffffjLj256EEEEELb1ELb1ELb1EEEvNS_9FwdParamsE:
.text._ZN10layer_norm31ln_parallel_residual_fwd_kernelINS_13Kernel_traitsIfffffjLj6144ELj1ELj1ELj8ELj16ENS_18Kernel_traits_baseILj6144EfffffjLj256EEEEELb1ELb1ELb1EEEvNS_9FwdParamsE:
        /* <DEDUP_REMOVED lines=8> */
[----:B------:R-:W0:Y:S01]  /*0080*/  S2R R94, SR_TID.X ;  /* 0x00000000005e7919 */ /* 0x000e220000002100 */
[----:B---3--:R-:W-:-:S02]  /*0090*/  IMAD.U32 R2, RZ, RZ, UR10 ;  /* 0x0000000aff027e24 */ /* 0x008fc4000f8e00ff */
[----:B------:R-:W-:-:S08]  /*00a0*/  IMAD.U32 R3, RZ, RZ, UR11 ;  /* 0x0000000bff037e24 */ /* 0x000fd0000f8e00ff */
[----:B-1----:R-:W-:Y:S01]  /*00b0*/  @P1 MOV R4, R0 ;  /* 0x0000000000041202 */ /* 0x002fe20000000f00 */
[----:B------:R-:W1:Y:S01]  /*00c0*/  @P1 LDC R11, c[0x0][0x460] ;  /* 0x00011800ff0b1b82 */ /* 0x000e620000000800 */
[----:B----4-:R-:W-:Y:S01]  /*00d0*/  @P1 IMAD.MOV.U32 R5, RZ, RZ, R13 ;  /* 0x000000ffff051224 */ /* 0x010fe200078e000d */
[----:B--2---:R-:W2:Y:S01]  /*00e0*/  @P1 LDG.E.64 R2, desc[UR8][R2.64] ;  /* 0x0000000802021981 */ /* 0x004ea2000c1e1b00 */
[----:B0-----:R-:W-:Y:S01]  /*00f0*/  ISETP.NE.U32.AND P0, PT, RZ, UR4, PT ;  /* 0x00000004ff007c0c */ /* 0x001fe2000bf05070 */
[----:B------:R-:W0:Y:S03]  /*0100*/  LDCU UR4, c[0x0][0x384] ;  /* 0x00007080ff0477ac */ /* 0x000e260008000800 */
[----:B------:R-:W1:Y:S01]  /*0110*/  @P1 LDG.E.64 R4, desc[UR8][R4.64] ;  /* 0x0000000804041981 */ /* 0x000e62000c1e1b00 */
[----:B------:R-:W-:-:S13]  /*0120*/  ISETP.NE.AND.EX P0, PT, RZ, UR5, PT, P0 ;  /* 0x00000005ff007c0c */ /* 0x000fda000bf05300 */
[----:B------:R-:W3:Y:S08]  /*0130*/  @P0 LDC.64 R6, c[0x0][0x3d0] ;  /* 0x0000f400ff060b82 */ /* 0x000ef00000000a00 */
[----:B------:R-:W4:Y:S01]  /*0140*/  @P0 LDC.64 R8, c[0x0][0x438] ;  /* 0x00010e00ff080b82 */ /* 0x000f220000000a00 */
[----:B---3--:R-:W-:-:S05]  /*0150*/  @P0 IMAD.WIDE.U32 R6, R94, 0x10, R6 ;  /* 0x000000105e060825 */ /* 0x008fca00078e0006 */
        /* <DEDUP_REMOVED lines=13> */
[----:B------:R-:W0:Y:S08]  /*0230*/  S2UR UR18, SR_CTAID.X ;  /* 0x00000000001279c3 */ /* 0x000e300000002500 */
[----:B------:R-:W4:Y:S01]  /*0240*/  LDC R15, c[0x0][0x360] ;  /* 0x0000d800ff0f7b82 */ /* 0x000f220000000800 */
[----:B0-----:R-:W-:-:S06]  /*0250*/  UISETP.GE.AND UP0, UPT, UR18, UR4, UPT ;  /* 0x000000041200728c */ /* 0x001fcc000bf06270 */
[----:B------:R-:W-:Y:S02]  /*0260*/  PLOP3.LUT P3, PT, PT, PT, UP0, 0x80, 0x8 ;  /* 0x000000000008781c */ /* 0x000fe40003f6f008 */
[----:B-1----:R-:W-:Y:S02]  /*0270*/  @P1 IADD3 R0, P2, PT, R4, R11, RZ ;  /* 0x0000000b04001210 */ /* 0x002fe40007f5e0ff */
[----:B--2---:R-:W-:-:S03]  /*0280*/  @P1 R2UR UR10, R2 ;  /* 0x00000000020a12ca */ /* 0x004fc600000e0000 */
[----:B------:R-:W-:Y:S01]  /*0290*/  @P1 IMAD.X R13, RZ, RZ, R5, P2 ;  /* 0x000000ffff0d1224 */ /* 0x000fe200010e0605 */
[----:B------:R-:W-:Y:S01]  /*02a0*/  @P1 R2UR UR11, R3 ;  /* 0x00000000030b12ca */ /* 0x000fe200000e0000 */
[----:B----4-:R-:W-:-:S03]  /*02b0*/  IMAD R11, R15, UR18, R94 ;  /* 0x000000120f0b7c24 */ /* 0x010fc6000f8e025e */
[----:B------:R-:W-:Y:S01]  /*02c0*/  SHF.R.U64 R10, R0, 0x2, R13 ;  /* 0x00000002000a7819 */ /* 0x000fe2000000120d */
[----:B---3--:R-:W-:Y:S10]  /*02d0*/  @P0 BRA `(.L_x_13423) ;  /* 0x0000000000500947 */ /* 0x008ff40003800000 */
[----:B------:R-:W0:Y:S02]  /*02e0*/  LDC.64 R2, c[0x0][0x3d0] ;  /* 0x0000f400ff027b82 */ /* 0x000e240000000a00 */
        /* <DEDUP_REMOVED lines=19> */
.L_x_13423:
[----:B------:R-:W-:Y:S05]  /*0420*/  @P3 EXIT ;  /* 0x000000000000394d */ /* 0x000fea0003800000 */
[----:B------:R-:W-:Y:S01]  /*0430*/  IMAD.HI.U32 R2, R11, -0x326172a9, RZ ;  /* 0xcd9e8d570b027827 */ /* 0x000fe200078e00ff */
[----:B------:R-:W-:Y:S01]  /*0440*/  SHF.R.U32.HI R9, RZ, 0x2, R13 ;  /* 0x00000002ff097819 */ /* 0x000fe2000001160d */
[----:B------:R-:W-:Y:S01]  /*0450*/  UIADD3 UR22, UPT, UPT, UR11, -0x4498517b, URZ ;  /* 0xbb67ae850b167890 */ /* 0x000fe2000fffe0ff */
[----:B------:R-:W-:Y:S01]  /*0460*/  LOP3.LUT R93, R0, 0x3, RZ, 0xc0, !PT ;  /* 0x00000003005d7812 */ /* 0x000fe200078ec0ff */
[C---:B------:R-:W-:Y:S01]  /*0470*/  IMAD.HI.U32 R3, R10.reuse, -0x2daee0ad, RZ ;  /* 0xd2511f530a037827 */ /* 0x040fe200078e00ff */
[----:B------:R-:W-:Y:S01]  /*0480*/  LOP3.LUT R2, R9, UR10, R2, 0x96, !PT ;  /* 0x0000000a09027c12 */ /* 0x000fe2000f8e9602 */
[----:B------:R-:W-:Y:S02]  /*0490*/  UIADD3 UR21, UPT, UPT, UR10, -0x61c88647, URZ ;  /* 0x9e3779b90a157890 */ /* 0x000fe4000fffe0ff */
[----:B------:R-:W-:Y:S01]  /*04a0*/  IMAD R7, R10, -0x2daee0ad, RZ ;  /* 0xd2511f530a077824 */ /* 0x000fe200078e02ff */
[----:B------:R-:W-:Y:S01]  /*04b0*/  LOP3.LUT R3, R3, UR11, RZ, 0x3c, !PT ;  /* 0x0000000b03037c12 */ /* 0x000fe2000f8e3cff */
[----:B------:R-:W-:Y:S01]  /*04c0*/  IMAD.HI.U32 R6, R2, -0x2daee0ad, RZ ;  /* 0xd2511f5302067827 */ /* 0x000fe200078e00ff */
[----:B------:R-:W-:-:S02]  /*04d0*/  UIADD3 UR23, UPT, UPT, UR10, 0x3c6ef372, URZ ;  /* 0x3c6ef3720a177890 */ /* 0x000fc4000fffe0ff */
[----:B------:R-:W-:Y:S01]  /*04e0*/  UIADD3 UR24, UPT, UPT, UR11, 0x76cf5d0a, URZ ;  /* 0x76cf5d0a0b187890 */ /* 0x000fe2000fffe0ff */
[----:B------:R-:W-:Y:S01]  /*04f0*/  IMAD R5, R11, -0x326172a9, RZ ;  /* 0xcd9e8d570b057824 */ /* 0x000fe200078e02ff */
[----:B------:R-:W-:Y:S01]  /*0500*/  LOP3.LUT R6, R7, UR22, R6, 0x96, !PT ;  /* 0x0000001607067c12 */ /* 0x000fe2000f8e9606 */
[C---:B------:R-:W-:Y:S01]  /*0510*/  IMAD.HI.U32 R4, R3.reuse, -0x326172a9, RZ ;  /* 0xcd9e8d5703047827 */ /* 0x040fe200078e00ff */
[----:B------:R-:W-:Y:S02]  /*0520*/  UIADD3 UR26, UPT, UPT, UR11, 0x32370b8f, URZ ;  /* 0x32370b8f0b1a7890 */ /* 0x000fe4000fffe0ff */
[----:B------:R-:W-:Y:S01]  /*0530*/  UIADD3 UR25, UPT, UPT, UR10, -0x255992d5, URZ ;  /* 0xdaa66d2b0a197890 */ /* 0x000fe2000fffe0ff */
[----:B------:R-:W-:Y:S01]  /*0540*/  IMAD R8, R3, -0x326172a9, RZ ;  /* 0xcd9e8d5703087824 */ /* 0x000fe200078e02ff */
[----:B------:R-:W-:Y:S01]  /*0550*/  LOP3.LUT R4, R5, UR21, R4, 0x96, !PT ;  /* 0x0000001505047c12 */ /* 0x000fe2000f8e9604 */
[----:B------:R-:W-:Y:S01]  /*0560*/  IMAD.HI.U32 R3, R6, -0x326172a9, RZ ;  /* 0xcd9e8d5706037827 */ /* 0x000fe200078e00ff */
[----:B------:R-:W-:-:S02]  /*0570*/  UIADD3 UR27, UPT, UPT, UR10, 0x78dde6e4, URZ ;  /* 0x78dde6e40a1b7890 */ /* 0x000fc4000fffe0ff */
        /* <DEDUP_REMOVED lines=8> */
[----:B------:R-:W-:Y:S01]  /*0600*/  IMAD.HI.U32 R7, R3, -0x2daee0ad, RZ ;  /* 0xd2511f5303077827 */ /* 0x000fe200078e00ff */
[----:B------:R-:W-:-:S02]  /*0610*/  UIADD3 UR31, UPT, UPT, UR10, -0x4ab325aa, URZ ;  /* 0xb54cda560a1f7890 */ /* 0x000fc4000fffe0ff */
[----:B------:R-:W-:Y:S01]  /*0620*/  UIADD3 UR32, UPT, UPT, UR11, 0x646e171e, URZ ;  /* 0x646e171e0b207890 */ /* 0x000fe2000fffe0ff */
[----:B------:R-:W-:Y:S01]  /*0630*/  IMAD R5, R6, -0x326172a9, RZ ;  /* 0xcd9e8d5706057824 */ /* 0x000fe200078e02ff */
[----:B------:R-:W-:Y:S01]  /*0640*/  LOP3.LUT R7, R8, UR26, R7, 0x96, !PT ;  /* 0x0000001a08077c12 */ /* 0x000fe2000f8e9607 */
[C---:B------:R-:W-:Y:S01]  /*0650*/  IMAD.HI.U32 R4, R2.reuse, -0x326172a9, RZ ;  /* 0xcd9e8d5702047827 */ /* 0x040fe200078e00ff */
[----:B------:R-:W-:Y:S01]  /*0660*/  UIADD3 UR34, UPT, UPT, UR11, 0x1fd5c5a3, URZ ;  /* 0x1fd5c5a30b227890 */ /* 0x000fe2000fffe0ff */
[----:B------:R-:W0:Y:S02]  /*0670*/  LDCU.64 UR4, c[0x0][0x398] ;  /* 0x00007300ff0477ac */ /* 0x000e240008000a00 */
        /* <DEDUP_REMOVED lines=12> */
[----:B------:R-:W-:Y:S01]  /*0740*/  IMAD R6, R4, -0x2daee0ad, RZ ;  /* 0xd2511f5304067824 */ /* 0x000fe200078e02ff */
[----:B------:R-:W-:Y:S01]  /*0750*/  UIADD3 UR37, UPT, UPT, UR10, -0x700cb87f, URZ ;  /* 0x8ff347810a257890 */ /* 0x000fe2000fffe0ff */
[----:B------:R-:W-:Y:S01]  /*0760*/  IMAD.HI.U32 R5, R2, -0x2daee0ad, RZ ;  /* 0xd2511f5302057827 */ /* 0x000fe200078e00ff */
[----:B0-----:R-:W-:Y:S01]  /*0770*/  UISETP.NE.U32.AND UP0, UPT, UR4, URZ, UPT ;  /* 0x000000ff0400728c */ /* 0x001fe2000bf05070 */
[----:B------:R-:W0:Y:S02]  /*0780*/  LDCU UR6, c[0x0][0x404] ;  /* 0x00008080ff0677ac */ /* 0x000e240008000800 */
[----:B------:R-:W-:Y:S01]  /*0790*/  IMAD.HI.U32 R4, R3, -0x326172a9, RZ ;  /* 0xcd9e8d5703047827 */ /* 0x000fe200078e00ff */
[----:B------:R-:W-:Y:S01]  /*07a0*/  LOP3.LUT R5, R6, UR30, R5, 0x96, !PT ;  /* 0x0000001e06057c12 */ /* 0x000fe2000f8e9605 */
[----:B------:R-:W-:-:S02]  /*07b0*/  UISETP.NE.AND.EX UP0, UPT, UR5, URZ, UPT, UP0 ;  /* 0x000000ff0500728c */ /* 0x000fc4000bf05300 */
[----:B------:R-:W-:Y:S01]  /*07c0*/  IMAD R6, R3, -0x326172a9, RZ ;  /* 0xcd9e8d5703067824 */ /* 0x000fe200078e02ff */
[----:B------:R-:W-:Y:S01]  /*07d0*/  LOP3.LUT R4, R7, UR29, R4, 0x96, !PT ;  /* 0x0000001d07047c12 */ /* 0x000fe2000f8e9604 */
[----:B------:R-:W-:Y:S01]  /*07e0*/  IMAD.HI.U32 R3, R5, -0x326172a9, RZ ;  /* 0xcd9e8d5705037827 */ /* 0x000fe200078e00ff */
[----:B------:R-:W1:Y:S01]  /*07f0*/  LDCU UR7, c[0x0][0x408] ;  /* 0x00008100ff0777ac */ /* 0x000e620008000800 */
[----:B------:R-:W-:Y:S02]  /*0800*/  PLOP3.LUT P0, PT, PT, PT, UP0, 0x80, 0x8 ;  /* 0x000000000008781c */ /* 0x000fe40003f0f008 */
[----:B------:R-:W-:Y:S01]  /*0810*/  IMAD R7, R2, -0x2daee0ad, RZ ;  /* 0xd2511f5302077824 */ /* 0x000fe200078e02ff */
[----:B------:R-:W-:Y:S01]  /*0820*/  LOP3.LUT R3, R6, UR31, R3, 0x96, !PT ;  /* 0x0000001f06037c12 */ /* 0x000fe2000f8e9603 */
[C---:B------:R-:W-:Y:S01]  /*0830*/  IMAD.HI.U32 R2, R4.reuse, -0x2daee0ad, RZ ;  /* 0xd2511f5304027827 */ /* 0x040fe200078e00ff */
[----:B------:R-:W2:Y:S03]  /*0840*/  LDCU UR19, c[0x0][0x388] ;  /* 0x00007100ff1377ac */ /* 0x000ea60008000800 */
[----:B------:R-:W-:Y:S01]  /*0850*/  IMAD.HI.U32 R6, R3, -0x2daee0ad, RZ ;  /* 0xd2511f5303067827 */ /* 0x000fe200078e00ff */
[----:B------:R-:W-:Y:S01]  /*0860*/  LOP3.LUT R2, R7, UR32, R2, 0x96, !PT ;  /* 0x0000002007027c12 */ /* 0x000fe2000f8e9602 */
[----:B------:R-:W3:Y:S02]  /*0870*/  LDCU.U8 UR39, c[0x0][0x410] ;  /* 0x00008200ff2777ac */ /* 0x000ee40008000000 */
[----:B------:R-:W-:-:S02]  /*0880*/  IMAD R7, R4, -0x2daee0ad, RZ ;  /* 0xd2511f5304077824 */ /* 0x000fc400078e02ff */
[----:B------:R-:W-:Y:S01]  /*0890*/  IMAD R5, R5, -0x326172a9, RZ ;  /* 0xcd9e8d5705057824 */ /* 0x000fe200078e02ff */
[----:B------:R-:W4:Y:S01]  /*08a0*/  LDCU UR20, c[0x0][0x400] ;  /* 0x00008000ff1477ac */ /* 0x000f220008000800 */
[C---:B------:R-:W-:Y:S01]  /*08b0*/  IMAD.HI.U32 R4, R2.reuse, -0x326172a9, RZ ;  /* 0xcd9e8d5702047827 */ /* 0x040fe200078e00ff */
[----:B------:R-:W-:Y:S01]  /*08c0*/  LOP3.LUT R6, R7, UR34, R6, 0x96, !PT ;  /* 0x0000002207067c12 */ /* 0x000fe2000f8e9606 */
[----:B------:R-:W0:Y:S02]  /*08d0*/  LDCU.64 UR12, c[0x0][0x398] ;  /* 0x00007300ff0c77ac */ /* 0x000e240008000a00 */
        /* <DEDUP_REMOVED lines=15> */
[----:B------:R-:W-:Y:S02]  /*09d0*/  HFMA2 R5, -RZ, RZ, 0, 0 ;  /* 0x00000000ff057431 */ /* 0x000fe400000001ff */
[----:B------:R-:W-:Y:S01]  /*09e0*/  IMAD R92, R2, -0x2daee0ad, RZ ;  /* 0xd2511f53025c7824 */ /* 0x000fe200078e02ff */
[----:B------:R-:W-:Y:S01]  /*09f0*/  LOP3.LUT R7, R6, UR37, R7, 0x96, !PT ;  /* 0x0000002506077c12 */ /* 0x000fe2000f8e9607 */
[----:B01234-:R-:W-:-:S07]  /*0a00*/  IMAD R6, R3, -0x326172a9, RZ ;  /* 0xcd9e8d5703067824 */ /* 0x01ffce00078e02ff */
.L_x_13662:
        /* <DEDUP_REMOVED lines=11> */
[----:B-----5:R-:W5:Y:S01]  /*0ac0*/  LDG.E.128 R12, desc[UR8][R12.64] ;  /* 0x000000080c0c7981 */ /* 0x020f62000c1e1d00 */
[----:B-1----:R-:W-:-:S05]  /*0ad0*/  @P0 IMAD.WIDE.U32 R16, R98, 0x10, R16 ;  /* 0x0000001062100825 */ /* 0x002fca00078e0010 */
[----:B------:R0:W5:Y:S01]  /*0ae0*/  @P0 LDG.E.128 R36, desc[UR8][R16.64] ;  /* 0x0000000810240981 */ /* 0x000162000c1e1d00 */
[----:B--2---:R-:W-:-:S05]  /*0af0*/  @P1 IMAD.WIDE.U32 R18, R98, 0x10, R18 ;  /* 0x0000001062121825 */ /* 0x004fca00078e0012 */
[----:B------:R0:W5:Y:S01]  /*0b00*/  @P1 LDG.E.128 R32, desc[UR8][R18.64] ;  /* 0x0000000812201981 */ /* 0x000162000c1e1d00 */
[----:B------:R-:W-:-:S04]  /*0b10*/  UISETP.NE.U32.AND UP0, UPT, UR12, URZ, UPT ;  /* 0x000000ff0c00728c */ /* 0x000fc8000bf05070 */
[----:B------:R-:W-:Y:S01]  /*0b20*/  UISETP.NE.AND.EX UP0, UPT, UR13, URZ, UPT, UP0 ;  /* 0x000000ff0d00728c */ /* 0x000fe2000bf05300 */
[----:B------:R-:W-:-:S08]  /*0b30*/  IMAD.MOV.U32 R94, RZ, RZ, 0x2f800000 ;  /* 0x2f800000ff5e7424 */ /* 0x000fd000078e00ff */
[----:B0-----:R-:W-:Y:S05]  /*0b40*/  BRA.U UP0, `(.L_x_13424) ;  /* 0x0000001100ac7547 */ /* 0x001fea000b800000 */
        /* <DEDUP_REMOVED lines=15> */
.L_x_13426:
        /* <DEDUP_REMOVED lines=12> */
.L_x_13427:
        /* <DEDUP_REMOVED lines=43> */
.L_x_13425:
        /* <DEDUP_REMOVED lines=16> */
.L_x_13429:
        /* <DEDUP_REMOVED lines=12> */
.L_x_13430:
        /* <DEDUP_REMOVED lines=43> */
.L_x_13428:
        /* <DEDUP_REMOVED lines=15> */
.L_x_13432:
        /* <DEDUP_REMOVED lines=12> */
.L_x_13433:
        /* <DEDUP_REMOVED lines=43> */
.L_x_13431:
        /* <DEDUP_REMOVED lines=15> */
.L_x_13435:
        /* <DEDUP_REMOVED lines=12> */
.L_x_13436:
        /* <DEDUP_REMOVED lines=43> */
.L_x_13434:
        /* <DEDUP_REMOVED lines=18> */
.L_x_13424:
        /* <DEDUP_REMOVED lines=15> */
.L_x_13439:
        /* <DEDUP_REMOVED lines=12> */
.L_x_13440:
        /* <DEDUP_REMOVED lines=42> */
.L_x_13438:
[----:B------:R-:W-:Y:S01]  /*2250*/  ISETP.NE.AND P0, PT, R2, 0x1, PT ;  /* 0x000000010200780c */ /* 0x000fe20003f05270 */
[----:B------:R-:W-:Y:S01]  /*2260*/  UMOV UR4, UR6 ;  /* 0x0000000600047c82 */ /* 0x000fe20008000000 */
[----:B------:R-:W-:Y:S01]  /*2270*/  I2FP.F32.U32 R3, R0 ;  /* 0x0000000000037245 */ /* 0x000fe20000201000 */
[----:B------:R-:W-:Y:S01]  /*2280*/  UMOV UR5, UR7 ;  /* 0x0000000700057c82 */ /* 0x000fe20008000000 */
[----:B------:R-:W-:Y:S02]  /*2290*/  HFMA2 R4, -RZ, RZ, 0, 1.1920928955078125e-07 ;  /* 0x00000002ff047431 */ /* 0x000fe400000001ff */
        /* <DEDUP_REMOVED lines=13> */
.L_x_13442:
        /* <DEDUP_REMOVED lines=12> */
.L_x_13443:
        /* <DEDUP_REMOVED lines=43> */
.L_x_13441:
        /* <DEDUP_REMOVED lines=14> */
.L_x_13445:
        /* <DEDUP_REMOVED lines=12> */
.L_x_13446:
        /* <DEDUP_REMOVED lines=43> */
.L_x_13444:
        /* <DEDUP_REMOVED lines=16> */
.L_x_13448:
        /* <DEDUP_REMOVED lines=12> */
.L_x_13449:
        /* <DEDUP_REMOVED lines=43> */
.L_x_13447:
        /* <DEDUP_REMOVED lines=14> */
.L_x_13451:
        /* <DEDUP_REMOVED lines=12> */
.L_x_13452:
        /* <DEDUP_REMOVED lines=43> */
.L_x_13450:
        /* <DEDUP_REMOVED lines=16> */
.L_x_13454:
        /* <DEDUP_REMOVED lines=12> */
.L_x_13455:
        /* <DEDUP_REMOVED lines=43> */
.L_x_13453:
        /* <DEDUP_REMOVED lines=14> */
.L_x_13457:
        /* <DEDUP_REMOVED lines=12> */
.L_x_13458:
        /* <DEDUP_REMOVED lines=43> */
.L_x_13456:
        /* <DEDUP_REMOVED lines=16> */
.L_x_13460:
        /* <DEDUP_REMOVED lines=12> */
.L_x_13461:
        /* <DEDUP_REMOVED lines=43> */
.L_x_13459:
[----:B------:R-:W-:Y:S01]  /*4120*/  I2FP.F32.U32 R17, R4 ;  /* 0x0000000400117245 */ /* 0x000fe20000201000 */
[----:B------:R-:W-:Y:S01]  /*4130*/  FMUL.FTZ R4, R36, UR5 ;  /* 0x0000000524047c20 */ /* 0x000fe20008410000 */
[----:B------:R-:W-:Y:S01]  /*4140*/  FSETP.GTU.FTZ.AND P0, PT, R2, UR4, PT ;  /* 0x0000000402007c0b */ /* 0x000fe2000bf1c000 */
[----:B------:R-:W-:Y:S01]  /*4150*/  FMUL.FTZ R2, R37, UR5 ;  /* 0x0000000525027c20 */ /* 0x000fe20008410000 */
[----:B------:R-:W-:Y:S01]  /*4160*/  FSETP.GTU.FTZ.AND P6, PT, R0, UR4, PT ;  /* 0x0000000400007c0b */ /* 0x000fe2000bfdc000 */
[----:B------:R-:W-:Y:S01]  /*4170*/  FFMA.FTZ R18, R17, R94, 1.1641532182693481445e-10 ;  /* 0x2f00000011127423 */ /* 0x000fe2000001005e */
[----:B------:R-:W-:Y:S01]  /*4180*/  FMUL.FTZ R0, R38, UR5 ;  /* 0x0000000526007c20 */ /* 0x000fe20008410000 */
[----:B------:R-:W-:Y:S02]  /*4190*/  SEL R20, RZ, 0x1, P0 ;  /* 0x00000001ff147807 */ /* 0x000fe40000000000 */
[----:B------:R-:W-:Y:S01]  /*41a0*/  FSEL R17, R4, RZ, !P6 ;  /* 0x000000ff04117208 */ /* 0x000fe20007000000 */
[----:B------:R-:W-:Y:S01]  /*41b0*/  FMUL.FTZ R4, R39, UR5 ;  /* 0x0000000527047c20 */ /* 0x000fe20008410000 */
[----:B------:R-:W-:-:S02]  /*41c0*/  SEL R19, RZ, 0x1, P6 ;  /* 0x00000001ff137807 */ /* 0x000fc40003000000 */
[----:B------:R-:W-:Y:S02]  /*41d0*/  FSEL R2, R2, RZ, !P0 ;  /* 0x000000ff02027208 */ /* 0x000fe40004000000 */
        /* <DEDUP_REMOVED lines=19> */
[----:B------:R-:W-:-:S07]  /*4310*/  @P1 FADD.FTZ R31, R35, R31 ;  /* 0x0000001f231f1221 */ /* 0x000fce0000010000 */
.L_x_13437:
        /* <DEDUP_REMOVED lines=32> */
.L_x_13462:
[----:B------:R1:W5:Y:S04]  /*4520*/  @P0 LDG.E.128 R36, desc[UR8][R20.64] ;  /* 0x0000000814240981 */ /* 0x000368000c1e1d00 */
[----:B------:R1:W5:Y:S04]  /*4530*/  @P1 LDG.E.128 R32, desc[UR8][R18.64] ;  /* 0x0000000812201981 */ /* 0x000368000c1e1d00 */
[----:B0-----:R-:W5:Y:S01]  /*4540*/  LDG.E.128 R12, desc[UR8][R12.64] ;  /* 0x000000080c0c7981 */ /* 0x001f62000c1e1d00 */
[----:B------:R-:W-:Y:S05]  /*4550*/  @!P0 BRA `(.L_x_13463) ;  /* 0x0000002400508947 */ /* 0x000fea0003800000 */
        /* <DEDUP_REMOVED lines=15> */
.L_x_13465:
        /* <DEDUP_REMOVED lines=12> */
.L_x_13466:
        /* <DEDUP_REMOVED lines=42> */
.L_x_13464:
[----:B------:R-:W-:Y:S01]  /*49b0*/  ISETP.NE.AND P3, PT, R2, 0x1, PT ;  /* 0x000000010200780c */ /* 0x000fe20003f65270 */
[----:B-----5:R-:W-:Y:S01]  /*49c0*/  FMUL.FTZ R12, R12, UR5 ;  /* 0x000000050c0c7c20 */ /* 0x020fe20008410000 */
        /* <DEDUP_REMOVED lines=14> */
.L_x_13468:
        /* <DEDUP_REMOVED lines=12> */
.L_x_13469:
        /* <DEDUP_REMOVED lines=43> */
.L_x_13467:
        /* <DEDUP_REMOVED lines=14> */
.L_x_13471:
        /* <DEDUP_REMOVED lines=12> */
.L_x_13472:
        /* <DEDUP_REMOVED lines=43> */
.L_x_13470:
        /* <DEDUP_REMOVED lines=16> */
.L_x_13474:
        /* <DEDUP_REMOVED lines=12> */
.L_x_13475:
        /* <DEDUP_REMOVED lines=43> */
.L_x_13473:
        /* <DEDUP_REMOVED lines=14> */
.L_x_13477:
        /* <DEDUP_REMOVED lines=12> */
.L_x_13478:
        /* <DEDUP_REMOVED lines=43> */
.L_x_13476:
        /* <DEDUP_REMOVED lines=16> */
.L_x_13480:
        /* <DEDUP_REMOVED lines=12> */
.L_x_13481:
        /* <DEDUP_REMOVED lines=43> */
.L_x_13479:
        /* <DEDUP_REMOVED lines=14> */
.L_x_13483:
        /* <DEDUP_REMOVED lines=12> */
.L_x_13484:
        /* <DEDUP_REMOVED lines=43> */
.L_x_13482:
        /* <DEDUP_REMOVED lines=16> */
.L_x_13486:
        /* <DEDUP_REMOVED lines=14> */
.L_x_13487:
        /* <DEDUP_REMOVED lines=43> */
.L_x_13485:
        /* <DEDUP_REMOVED lines=8> */
[----:B------:R-:W-:Y:S01]  /*6900*/  FSETP.GTU.FTZ.AND P6, PT, R2, UR4, PT ;  /* 0x0000000402007c0b */ /* 0x000fe2000bfdc000 */
[----:B------:R-:W-:Y:S01]  /*6910*/  FMUL.FTZ R2, R38, UR5 ;  /* 0x0000000526027c20 */ /* 0x000fe20008410000 */
        /* <DEDUP_REMOVED lines=18> */
[--C-:B------:R-:W-:Y:S01]  /*6a40*/  FADD.FTZ R27, R27, R2.reuse ;  /* 0x000000021b1b7221 */ /* 0x100fe20000010000 */
[----:B------:R-:W-:Y:S01]  /*6a50*/  PRMT R2, R22, 0x7610, R2 ;  /* 0x0000761016027816 */ /* 0x000fe20000000002 */
[----:B------:R-:W-:Y:S01]  /*6a60*/  @P1 FADD.FTZ R24, R32, R24 ;  /* 0x0000001820181221 */ /* 0x000fe20000010000 */
[----:B------:R-:W-:Y:S01]  /*6a70*/  SEL R0, RZ, 0x1, P6 ;  /* 0x00000001ff007807 */ /* 0x000fe20003000000 */
[----:B------:R-:W-:Y:S01]  /*6a80*/  @P1 FADD.FTZ R27, R35, R27 ;  /* 0x0000001b231b1221 */ /* 0x000fe20000010000 */
[----:B------:R-:W-:Y:S06]  /*6a90*/  BRA `(.L_x_13488) ;  /* 0x0000001000a07947 */ /* 0x000fec0003800000 */
.L_x_13463:
        /* <DEDUP_REMOVED lines=15> */
.L_x_13490:
        /* <DEDUP_REMOVED lines=12> */
.L_x_13491:
        /* <DEDUP_REMOVED lines=42> */
[----:B------:R-:W-:-:S07]  /*6ef0*/  IMAD.MOV.U32 R18, RZ, RZ, R20 ;  /* 0x000000ffff127224 */ /* 0x000fce00078e0014 */
.L_x_13489:
        /* <DEDUP_REMOVED lines=15> */
.L_x_13493:
        /* <DEDUP_REMOVED lines=12> */
.L_x_13494:
        /* <DEDUP_REMOVED lines=43> */
.L_x_13492:
        /* <DEDUP_REMOVED lines=15> */
.L_x_13496:
        /* <DEDUP_REMOVED lines=12> */
.L_x_13497:
        /* <DEDUP_REMOVED lines=43> */
.L_x_13495:
        /* <DEDUP_REMOVED lines=15> */
.L_x_13499:
        /* <DEDUP_REMOVED lines=12> */
.L_x_13500:
        /* <DEDUP_REMOVED lines=43> */
.L_x_13498:
        /* <DEDUP_REMOVED lines=16> */
.L_x_13488:
        /* <DEDUP_REMOVED lines=28> */
.L_x_13501:
        /* <DEDUP_REMOVED lines=19> */
.L_x_13504:
        /* <DEDUP_REMOVED lines=12> */
.L_x_13505:
        /* <DEDUP_REMOVED lines=42> */
.L_x_13503:
        /* <DEDUP_REMOVED lines=16> */
.L_x_13507:
        /* <DEDUP_REMOVED lines=12> */
.L_x_13508:
        /* <DEDUP_REMOVED lines=43> */
.L_x_13506:
        /* <DEDUP_REMOVED lines=14> */
.L_x_13510:
        /* <DEDUP_REMOVED lines=12> */
.L_x_13511:
        /* <DEDUP_REMOVED lines=43> */
.L_x_13509:
        /* <DEDUP_REMOVED lines=16> */
.L_x_13513:
        /* <DEDUP_REMOVED lines=12> */
.L_x_13514:
        /* <DEDUP_REMOVED lines=43> */
.L_x_13512:
        /* <DEDUP_REMOVED lines=14> */
.L_x_13516:
        /* <DEDUP_REMOVED lines=12> */
.L_x_13517:
        /* <DEDUP_REMOVED lines=43> */
.L_x_13515:
        /* <DEDUP_REMOVED lines=16> */
.L_x_13519:
        /* <DEDUP_REMOVED lines=12> */
.L_x_13520:
        /* <DEDUP_REMOVED lines=43> */
.L_x_13518:
        /* <DEDUP_REMOVED lines=14> */
.L_x_13522:
        /* <DEDUP_REMOVED lines=12> */
.L_x_13523:
        /* <DEDUP_REMOVED lines=43> */
.L_x_13521:
        /* <DEDUP_REMOVED lines=16> */
.L_x_13525:
        /* <DEDUP_REMOVED lines=14> */
.L_x_13526:
        /* <DEDUP_REMOVED lines=43> */
.L_x_13524:
        /* <DEDUP_REMOVED lines=25> */
[----:B------:R-:W-:Y:S01]  /*a3d0*/  PRMT R4, R18, 0x7610, R4 ;  /* 0x0000761012047816 */ /* 0x000fe20000000004 */
[----:B------:R-:W-:Y:S01]  /*a3e0*/  @P1 FADD.FTZ R21, R33, R21 ;  /* 0x0000001521151221 */ /* 0x000fe20000010000 */
[----:B------:R-:W-:Y:S01]  /*a3f0*/  PRMT R3, R90, 0x7610, R3 ;  /* 0x000076105a037816 */ /* 0x000fe20000000003 */
[--C-:B------:R-:W-:Y:S01]  /*a400*/  FADD.FTZ R23, R23, R2.reuse ;  /* 0x0000000217177221 */ /* 0x100fe20000010000 */
[----:B------:R-:W-:Y:S01]  /*a410*/  PRMT R2, R91, 0x7610, R2 ;  /* 0x000076105b027816 */ /* 0x000fe20000000002 */
[----:B------:R-:W-:Y:S01]  /*a420*/  @P1 FADD.FTZ R20, R32, R20 ;  /* 0x0000001420141221 */ /* 0x000fe20000010000 */
[----:B------:R-:W-:Y:S01]  /*a430*/  SEL R0, RZ, 0x1, P6 ;  /* 0x00000001ff007807 */ /* 0x000fe20003000000 */
[----:B------:R-:W-:Y:S01]  /*a440*/  @P1 FADD.FTZ R23, R35, R23 ;  /* 0x0000001723171221 */ /* 0x000fe20000010000 */
[----:B------:R-:W-:Y:S06]  /*a450*/  BRA `(.L_x_13527) ;  /* 0x0000001000a07947 */ /* 0x000fec0003800000 */
.L_x_13502:
        /* <DEDUP_REMOVED lines=15> */
.L_x_13529:
        /* <DEDUP_REMOVED lines=12> */
.L_x_13530:
        /* <DEDUP_REMOVED lines=40> */
[----:B------:R-:W-:Y:S02]  /*a890*/  LOP3.LUT R8, R16, UR38, R21, 0x96, !PT ;  /* 0x0000002610087c12 */ /* 0x000fe4000f8e9615 */
[----:B------:R-:W-:Y:S01]  /*a8a0*/  MOV R16, R20 ;  /* 0x0000001400107202 */ /* 0x000fe20000000f00 */
[----:B------:R-:W-:-:S07]  /*a8b0*/  IMAD.MOV.U32 R20, RZ, RZ, RZ ;  /* 0x000000ffff147224 */ /* 0x000fce00078e00ff */
.L_x_13528:
        /* <DEDUP_REMOVED lines=15> */
.L_x_13532:
        /* <DEDUP_REMOVED lines=12> */
.L_x_13533:
        /* <DEDUP_REMOVED lines=43> */
.L_x_13531:
        /* <DEDUP_REMOVED lines=15> */
.L_x_13535:
        /* <DEDUP_REMOVED lines=12> */
.L_x_13536:
        /* <DEDUP_REMOVED lines=43> */
.L_x_13534:
[----:B------:R-:W-:Y:S01]  /*b180*/  ISETP.NE.AND P5, PT, R19, 0x1, PT ;  /* 0x000000011300780c */ /* 0x000fe20003fa5270 */
[----:B------:R-:W-:Y:S01]  /*b190*/  IMAD.MOV.U32 R18, RZ, RZ, R6 ;  /* 0x000000ffff127224 */ /* 0x000fe200078e0006 */
[----:B------:R-:W-:-:S05]  /*b1a0*/  I2FP.F32.U32 R17, R17 ;  /* 0x0000001100117245 */ /* 0x000fca0000201000 */
        /* <DEDUP_REMOVED lines=12> */
.L_x_13538:
        /* <DEDUP_REMOVED lines=12> */
.L_x_13539:
        /* <DEDUP_REMOVED lines=43> */
.L_x_13537:
        /* <DEDUP_REMOVED lines=16> */
.L_x_13527:
[----:B------:R-:W-:Y:S01]  /*b6e0*/  SEL R12, RZ, 0x1000000, !P5 ;  /* 0x01000000ff0c7807 */ /* 0x000fe20006800000 */
[C---:B------:R-:W-:Y:S01]  /*b6f0*/  IMAD.WIDE.U32 R100, R95.reuse, 0x10, R104 ;  /* 0x000000105f647825 */ /* 0x040fe200078e0068 */
[----:B------:R-:W-:Y:S01]  /*b700*/  SEL R13, RZ, 0x10000, !P4 ;  /* 0x00010000ff0d7807 */ /* 0x000fe20006000000 */
[----:B------:R-:W0:Y:S01]  /*b710*/  @P0 LDC.64 R18, c[0x0][0x398] ;  /* 0x0000e600ff120b82 */ /* 0x000e220000000a00 */
[----:B------:R-:W-:Y:S02]  /*b720*/  SEL R90, RZ, 0x100, !P3 ;  /* 0x00000100ff5a7807 */ /* 0x000fe40005800000 */
[----:B------:R1:W-:Y:S01]  /*b730*/  STG.E.128 desc[UR8][R100.64], R20 ;  /* 0x0000001464007986 */ /* 0x0003e2000c101d08 */
[----:B------:R-:W-:Y:S02]  /*b740*/  IADD3 R96, PT, PT, R98, 0x300, RZ ;  /* 0x0000030062607810 */ /* 0x000fe40007ffe0ff */
[----:B------:R-:W-:Y:S01]  /*b750*/  IADD3 R12, PT, PT, R90, R12, R13 ;  /* 0x0000000c5a0c7210 */ /* 0x000fe20007ffe00d */
[----:B------:R-:W-:Y:S01]  /*b760*/  IMAD.WIDE.U32 R90, R95, 0x4, R102 ;  /* 0x000000045f5a7825 */ /* 0x000fe200078e0066 */
        /* <DEDUP_REMOVED lines=19> */
.L_x_13540:
        /* <DEDUP_REMOVED lines=19> */
.L_x_13543:
        /* <DEDUP_REMOVED lines=12> */
.L_x_13544:
[----:B------:R-:W-:Y:S01]  /*ba90*/  IMAD.WIDE.U32 R6, R11, -0x326172a9, RZ ;  /* 0xcd9e8d570b067825 */ /* 0x000fe200078e00ff */
[----:B------:R-:W-:-:S03]  /*baa0*/  LOP3.LUT R90, R5, UR11, R3, 0x96, !PT ;  /* 0x0000000b055a7c12 */ /* 0x000fc6000f8e9603 */
[----:B------:R-:W-:Y:S01]  /*bab0*/  IMAD.MOV.U32 R0, RZ, RZ, R16 ;  /* 0x000000ffff007224 */ /* 0x000fe200078e0010 */
        /* <DEDUP_REMOVED lines=39> */
.L_x_13542:
        /* <DEDUP_REMOVED lines=16> */
.L_x_13546:
        /* <DEDUP_REMOVED lines=12> */
.L_x_13547:
[----:B------:R-:W-:Y:S01]  /*bef0*/  IMAD.WIDE.U32 R6, R11, -0x326172a9, RZ ;  /* 0xcd9e8d570b067825 */ /* 0x000fe200078e00ff */
[----:B-1----:R-:W-:Y:S02]  /*bf00*/  LOP3.LUT R18, R5, UR11, R3, 0x96, !PT ;  /* 0x0000000b05127c12 */ /* 0x002fe4000f8e9603 */
        /* <DEDUP_REMOVED lines=41> */
.L_x_13545:
        /* <DEDUP_REMOVED lines=14> */
.L_x_13549:
        /* <DEDUP_REMOVED lines=12> */
.L_x_13550:
        /* <DEDUP_REMOVED lines=43> */
.L_x_13548:
        /* <DEDUP_REMOVED lines=16> */
.L_x_13552:
        /* <DEDUP_REMOVED lines=12> */
.L_x_13553:
        /* <DEDUP_REMOVED lines=43> */
.L_x_13551:
        /* <DEDUP_REMOVED lines=14> */
.L_x_13555:
        /* <DEDUP_REMOVED lines=12> */
.L_x_13556:
        /* <DEDUP_REMOVED lines=43> */
.L_x_13554:
        /* <DEDUP_REMOVED lines=16> */
.L_x_13558:
        /* <DEDUP_REMOVED lines=12> */
.L_x_13559:
        /* <DEDUP_REMOVED lines=42> */
.L_x_13557:
        /* <DEDUP_REMOVED lines=14> */
.L_x_13561:
        /* <DEDUP_REMOVED lines=12> */
.L_x_13562:
        /* <DEDUP_REMOVED lines=42> */
.L_x_13560:
        /* <DEDUP_REMOVED lines=16> */
.L_x_13564:
        /* <DEDUP_REMOVED lines=14> */
.L_x_13565:
[----:B-1----:R-:W-:Y:S01]  /*d930*/  IMAD.WIDE.U32 R18, R11, -0x326172a9, RZ ;  /* 0xcd9e8d570b127825 */ /* 0x002fe200078e00ff */
        /* <DEDUP_REMOVED lines=41> */
.L_x_13563:
[----:B-1----:R-:W-:Y:S01]  /*dbd0*/  FMUL.FTZ R19, R36, UR5 ;  /* 0x0000000524137c20 */ /* 0x002fe20008410000 */
[----:B------:R-:W-:Y:S01]  /*dbe0*/  FSETP.GTU.FTZ.AND P6, PT, R0, UR4, PT ;  /* 0x0000000400007c0b */ /* 0x000fe2000bfdc000 */
[----:B------:R-:W-:Y:S01]  /*dbf0*/  FMUL.FTZ R0, R37, UR5 ;  /* 0x0000000525007c20 */ /* 0x000fe20008410000 */
[----:B------:R-:W-:Y:S02]  /*dc00*/  I2FP.F32.U32 R17, R4 ;  /* 0x0000000400117245 */ /* 0x000fe40000201000 */
[----:B------:R-:W-:Y:S02]  /*dc10*/  FSEL R19, R19, RZ, !P6 ;  /* 0x000000ff13137208 */ /* 0x000fe40007000000 */
[----:B------:R-:W-:Y:S01]  /*dc20*/  SEL R92, RZ, 0x1, P6 ;  /* 0x00000001ff5c7807 */ /* 0x000fe20003000000 */
[----:B------:R-:W-:Y:S01]  /*dc30*/  FFMA.FTZ R17, R17, R94, 1.1641532182693481445e-10 ;  /* 0x2f00000011117423 */ /* 0x000fe2000001005e */
[----:B------:R-:W-:Y:S01]  /*dc40*/  FSETP.GTU.FTZ.AND P6, PT, R2, UR4, PT ;  /* 0x0000000402007c0b */ /* 0x000fe2000bfdc000 */
[----:B------:R-:W-:Y:S01]  /*dc50*/  FMUL.FTZ R2, R38, UR5 ;  /* 0x0000000526027c20 */ /* 0x000fe20008410000 */
[----:B------:R-:W-:-:S02]  /*dc60*/  FSEL R12, R12, RZ, P2 ;  /* 0x000000ff0c0c7208 */ /* 0x000fc40001000000 */
[----:B------:R-:W-:Y:S02]  /*dc70*/  FSEL R0, R0, RZ, !P6 ;  /* 0x000000ff00007208 */ /* 0x000fe40007000000 */
[----:B------:R-:W-:Y:S01]  /*dc80*/  SEL R93, RZ, 0x1, P6 ;  /* 0x00000001ff5d7807 */ /* 0x000fe20003000000 */
[----:B------:R-:W-:Y:S01]  /*dc90*/  FADD.FTZ R16, R12, R19 ;  /* 0x000000130c107221 */ /* 0x000fe20000010000 */
[----:B------:R-:W-:Y:S02]  /*dca0*/  FSETP.GTU.FTZ.AND P6, PT, R3, UR4, PT ;  /* 0x0000000403007c0b */ /* 0x000fe4000bfdc000 */
[----:B------:R-:W-:Y:S01]  /*dcb0*/  FSEL R14, R14, RZ, P4 ;  /* 0x000000ff0e0e7208 */ /* 0x000fe20002000000 */
[----:B------:R-:W-:Y:S01]  /*dcc0*/  @P1 FADD.FTZ R16, R32, R16 ;  /* 0x0000001020101221 */ /* 0x000fe20000010000 */
[----:B------:R-:W-:Y:S01]  /*dcd0*/  FSEL R3, R2, RZ, !P6 ;  /* 0x000000ff02037208 */ /* 0x000fe20007000000 */
[----:B------:R-:W-:Y:S01]  /*dce0*/  FMUL.FTZ R2, R39, UR5 ;  /* 0x0000000527027c20 */ /* 0x000fe20008410000 */
[----:B------:R-:W-:-:S02]  /*dcf0*/  SEL R99, RZ, 0x1, P6 ;  /* 0x00000001ff637807 */ /* 0x000fc40003000000 */
[----:B------:R-:W-:Y:S01]  /*dd00*/  FSETP.GTU.FTZ.AND P6, PT, R17, UR4, PT ;  /* 0x0000000411007c0b */ /* 0x000fe2000bfdc000 */
[--C-:B------:R-:W-:Y:S01]  /*dd10*/  FADD.FTZ R18, R14, R3.reuse ;  /* 0x000000030e127221 */ /* 0x100fe20000010000 */
[----:B------:R-:W-:Y:S02]  /*dd20*/  FSEL R13, R13, RZ, P3 ;  /* 0x000000ff0d0d7208 */ /* 0x000fe40001800000 */
[----:B------:R-:W-:Y:S01]  /*dd30*/  FSEL R15, R15, RZ, P5 ;  /* 0x000000ff0f0f7208 */ /* 0x000fe20002800000 */
[----:B------:R-:W-:Y:S01]  /*dd40*/  @P1 FADD.FTZ R18, R34, R18 ;  /* 0x0000001222121221 */ /* 0x000fe20000010000 */
[----:B------:R-:W-:Y:S01]  /*dd50*/  FSEL R2, R2, RZ, !P6 ;  /* 0x000000ff02027208 */ /* 0x000fe20007000000 */
[----:B------:R-:W-:Y:S01]  /*dd60*/  FADD.FTZ R17, R13, R0 ;  /* 0x000000000d117221 */ /* 0x000fe20000010000 */
[----:B------:R-:W-:Y:S02]  /*dd70*/  PRMT R4, R92, 0x7610, R4 ;  /* 0x000076105c047816 */ /* 0x000fe40000000004 */
[----:B------:R-:W-:Y:S01]  /*dd80*/  PRMT R3, R93, 0x7610, R3 ;  /* 0x000076105d037816 */ /* 0x000fe20000000003 */
[----:B------:R-:W-:Y:S01]  /*dd90*/  FADD.FTZ R19, R2, R15 ;  /* 0x0000000f02137221 */ /* 0x000fe20000010000 */
[----:B------:R-:W-:Y:S01]  /*dda0*/  PRMT R2, R99, 0x7610, R2 ;  /* 0x0000761063027816 */ /* 0x000fe20000000002 */
[----:B------:R-:W-:Y:S01]  /*ddb0*/  @P1 FADD.FTZ R17, R33, R17 ;  /* 0x0000001121111221 */ /* 0x000fe20000010000 */
[----:B------:R-:W-:Y:S01]  /*ddc0*/  SEL R0, RZ, 0x1, P6 ;  /* 0x00000001ff007807 */ /* 0x000fe20003000000 */
[----:B------:R-:W-:Y:S01]  /*ddd0*/  @P1 FADD.FTZ R19, R35, R19 ;  /* 0x0000001323131221 */ /* 0x000fe20000010000 */
[----:B------:R-:W-:Y:S06]  /*dde0*/  BRA `(.L_x_13566) ;  /* 0x0000001000907947 */ /* 0x000fec0003800000 */
.L_x_13541:
        /* <DEDUP_REMOVED lines=15> */
.L_x_13568:
        /* <DEDUP_REMOVED lines=12> */
.L_x_13569:
        /* <DEDUP_REMOVED lines=42> */
.L_x_13567:
[----:B------:R-:W-:Y:S01]  /*e240*/  ISETP.NE.AND P3, PT, R19, 0x1, PT ;  /* 0x000000011300780c */ /* 0x000fe20003f65270 */
[----:B------:R-:W-:Y:S01]  /*e250*/  IMAD.MOV.U32 R16, RZ, RZ, R6 ;  /* 0x000000ffff107224 */ /* 0x000fe200078e0006 */
[----:B------:R-:W-:Y:S01]  /*e260*/  I2FP.F32.U32 R17, R18 ;  /* 0x0000001200117245 */ /* 0x000fe20000201000 */
[----:B------:R-:W-:-:S04]  /*e270*/  IMAD.MOV.U32 R18, RZ, RZ, 0x2 ;  /* 0x00000002ff127424 */ /* 0x000fc800078e00ff */
        /* <DEDUP_REMOVED lines=11> */
.L_x_13571:
        /* <DEDUP_REMOVED lines=12> */
.L_x_13572:
        /* <DEDUP_REMOVED lines=42> */
.L_x_13570:
        /* <DEDUP_REMOVED lines=15> */
.L_x_13574:
        /* <DEDUP_REMOVED lines=12> */
.L_x_13575:
        /* <DEDUP_REMOVED lines=42> */
.L_x_13573:
        /* <DEDUP_REMOVED lines=15> */
.L_x_13577:
        /* <DEDUP_REMOVED lines=12> */
.L_x_13578:
        /* <DEDUP_REMOVED lines=42> */
.L_x_13576:
        /* <DEDUP_REMOVED lines=16> */
.L_x_13566:
        /* <DEDUP_REMOVED lines=28> */
.L_x_13579:
        /* <DEDUP_REMOVED lines=19> */
.L_x_13582:
        /* <DEDUP_REMOVED lines=12> */
.L_x_13583:
        /* <DEDUP_REMOVED lines=42> */
.L_x_13581:
[----:B------:R-:W-:Y:S01]  /*f680*/  ISETP.NE.AND P3, PT, R4, 0x1, PT ;  /* 0x000000010400780c */ /* 0x000fe20003f65270 */
[----:B------:R-:W-:Y:S01]  /*f690*/  IMAD.MOV.U32 R90, RZ, RZ, 0x2 ;  /* 0x00000002ff5a7424 */ /* 0x000fe200078e00ff */
[----:B------:R-:W-:Y:S01]  /*f6a0*/  I2FP.F32.U32 R3, R0 ;  /* 0x0000000000037245 */ /* 0x000fe20000201000 */
[----:B-----5:R-:W-:Y:S01]  /*f6b0*/  FMUL.FTZ R0, R12, UR5 ;  /* 0x000000050c007c20 */ /* 0x020fe20008410000 */
        /* <DEDUP_REMOVED lines=12> */
.L_x_13585:
        /* <DEDUP_REMOVED lines=12> */
.L_x_13586:
[----:B------:R-:W-:Y:S01]  /*f840*/  IMAD.WIDE.U32 R90, R11, -0x326172a9, RZ ;  /* 0xcd9e8d570b5a7825 */ /* 0x000fe200078e00ff */
[----:B------:R-:W-:-:S04]  /*f850*/  LOP3.LUT R2, R5, UR11, R7, 0x96, !PT ;  /* 0x0000000b05027c12 */ /* 0x000fc8000f8e9607 */
        /* <DEDUP_REMOVED lines=41> */
.L_x_13584:
[----:B------:R-:W-:Y:S01]  /*faf0*/  ISETP.NE.AND P3, PT, R90, 0x1, PT ;  /* 0x000000015a00780c */ /* 0x000fe20003f65270 */
[----:B------:R-:W-:Y:S01]  /*fb00*/  IMAD.MOV.U32 R12, RZ, RZ, R6 ;  /* 0x000000ffff0c7224 */ /* 0x000fe200078e0006 */
[----:B------:R-:W-:Y:S01]  /*fb10*/  I2FP.F32.U32 R3, R2 ;  /* 0x0000000200037245 */ /* 0x000fe20000201000 */
[----:B------:R-:W-:-:S04]  /*fb20*/  IMAD.MOV.U32 R2, RZ, RZ, 0x2 ;  /* 0x00000002ff027424 */ /* 0x000fc800078e00ff */
        /* <DEDUP_REMOVED lines=10> */
.L_x_13588:
        /* <DEDUP_REMOVED lines=12> */
.L_x_13589:
        /* <DEDUP_REMOVED lines=43> */
.L_x_13587:
[----:B------:R-:W-:Y:S01]  /*ff40*/  ISETP.NE.AND P4, PT, R2, 0x1, PT ;  /* 0x000000010200780c */ /* 0x000fe20003f85270 */
[----:B-1----:R-:W-:Y:S01]  /*ff50*/  FMUL.FTZ R92, R13, UR5 ;  /* 0x000000050d5c7c20 */ /* 0x002fe20008410000 */
        /* <DEDUP_REMOVED lines=14> */
.L_x_13591:
        /* <DEDUP_REMOVED lines=12> */
.L_x_13592:
        /* <DEDUP_REMOVED lines=43> */
.L_x_13590:
        /* <DEDUP_REMOVED lines=14> */
.L_x_13594:
        /* <DEDUP_REMOVED lines=12> */
.L_x_13595:
        /* <DEDUP_REMOVED lines=42> */
.L_x_13593:
        /* <DEDUP_REMOVED lines=16> */
.L_x_13597:
        /* <DEDUP_REMOVED lines=12> */
.L_x_13598:
        /* <DEDUP_REMOVED lines=42> */
.L_x_13596:
        /* <DEDUP_REMOVED lines=14> */
.L_x_13600:
        /* <DEDUP_REMOVED lines=12> */
.L_x_13601:
        /* <DEDUP_REMOVED lines=43> */
.L_x_13599:
        /* <DEDUP_REMOVED lines=16> */
.L_x_13603:
        /* <DEDUP_REMOVED lines=14> */
.L_x_13604:
        /* <DEDUP_REMOVED lines=43> */
.L_x_13602:
        /* <DEDUP_REMOVED lines=14> */
[----:B------:R-:W-:Y:S01]  /*11610*/  FSEL R3, R12, RZ, !P6 ;  /* 0x000000ff0c037208 */ /* 0x000fe20007000000 */
[----:B------:R-:W-:Y:S01]  /*11620*/  FMUL.FTZ R12, R39, UR5 ;  /* 0x00000005270c7c20 */ /* 0x000fe20008410000 */
        /* <DEDUP_REMOVED lines=8> */
[----:B------:R-:W-:-:S02]  /*116b0*/  FSEL R15, R12, RZ, !P6 ;  /* 0x000000ff0c0f7208 */ /* 0x000fc40007000000 */
[----:B------:R-:W-:Y:S01]  /*116c0*/  PRMT R3, R90, 0x7610, R3 ;  /* 0x000076105a037816 */ /* 0x000fe20000000003 */
[----:B------:R-:W-:Y:S01]  /*116d0*/  FADD.FTZ R12, R0, R91 ;  /* 0x0000005b000c7221 */ /* 0x000fe20000010000 */
[----:B------:R-:W-:Y:S01]  /*116e0*/  SEL R0, RZ, 0x1, P6 ;  /* 0x00000001ff007807 */ /* 0x000fe20003000000 */
[--C-:B------:R-:W-:Y:S01]  /*116f0*/  FADD.FTZ R15, R15, R2.reuse ;  /* 0x000000020f0f7221 */ /* 0x100fe20000010000 */
[----:B------:R-:W-:Y:S01]  /*11700*/  PRMT R2, R93, 0x7610, R2 ;  /* 0x000076105d027816 */ /* 0x000fe20000000002 */
[----:B------:R-:W-:Y:S02]  /*11710*/  @P1 FADD.FTZ R12, R32, R12 ;  /* 0x0000000c200c1221 */ /* 0x000fe40000010000 */
[----:B------:R-:W-:Y:S01]  /*11720*/  @P1 FADD.FTZ R15, R35, R15 ;  /* 0x0000000f230f1221 */ /* 0x000fe20000010000 */
[----:B------:R-:W-:Y:S06]  /*11730*/  BRA `(.L_x_13605) ;  /* 0x00000010008c7947 */ /* 0x000fec0003800000 */
.L_x_13580:
        /* <DEDUP_REMOVED lines=15> */
.L_x_13607:
        /* <DEDUP_REMOVED lines=12> */
.L_x_13608:
        /* <DEDUP_REMOVED lines=40> */
[----:B------:R-:W-:-:S07]  /*11b70*/  IMAD.MOV.U32 R92, RZ, RZ, R90 ;  /* 0x000000ffff5c7224 */ /* 0x000fce00078e005a */
.L_x_13606:
[----:B------:R-:W-:Y:S02]  /*11b80*/  ISETP.NE.AND P3, PT, R93, 0x1, PT ;  /* 0x000000015d00780c */ /* 0x000fe40003f65270 */
        /* <DEDUP_REMOVED lines=14> */
.L_x_13610:
        /* <DEDUP_REMOVED lines=12> */
.L_x_13611:
        /* <DEDUP_REMOVED lines=42> */
.L_x_13609:
        /* <DEDUP_REMOVED lines=15> */
.L_x_13613:
        /* <DEDUP_REMOVED lines=12> */
.L_x_13614:
        /* <DEDUP_REMOVED lines=42> */
.L_x_13612:
        /* <DEDUP_REMOVED lines=15> */
.L_x_13616:
        /* <DEDUP_REMOVED lines=12> */
.L_x_13617:
        /* <DEDUP_REMOVED lines=39> */
[----:B------:R-:W-:Y:S02]  /*12840*/  LOP3.LUT R8, R90, UR38, R93, 0x96, !PT ;  /* 0x000000265a087c12 */ /* 0x000fe4000f8e965d */
[----:B------:R-:W-:Y:S01]  /*12850*/  MOV R90, R112 ;  /* 0x00000070005a7202 */ /* 0x000fe20000000f00 */
[----:B------:R-:W-:-:S07]  /*12860*/  IMAD.MOV.U32 R112, RZ, RZ, R92 ;  /* 0x000000ffff707224 */ /* 0x000fce00078e005c */
.L_x_13615:
        /* <DEDUP_REMOVED lines=16> */
.L_x_13605:
[----:B------:R-:W-:Y:S01]  /*12970*/  SEL R100, RZ, 0x1000000, !P5 ;  /* 0x01000000ff647807 */ /* 0x000fe20006800000 */
[----:B------:R-:W-:Y:S01]  /*12980*/  IMAD.WIDE.U32 R108, R99, 0x10, R104 ;  /* 0x00000010636c7825 */ /* 0x000fe200078e0068 */
[----:B------:R-:W-:Y:S01]  /*12990*/  SEL R107, RZ, 0x10000, !P4 ;  /* 0x00010000ff6b7807 */ /* 0x000fe20006000000 */
[----:B------:R-:W0:Y:S01]  /*129a0*/  @P0 LDC.64 R90, c[0x0][0x398] ;  /* 0x0000e600ff5a0b82 */ /* 0x000e220000000a00 */
[----:B------:R-:W-:Y:S02]  /*129b0*/  SEL R106, RZ, 0x100, !P3 ;  /* 0x00000100ff6a7807 */ /* 0x000fe40005800000 */
[----:B------:R1:W-:Y:S02]  /*129c0*/  STG.E.128 desc[UR8][R108.64], R12 ;  /* 0x0000000c6c007986 */ /* 0x0003e4000c101d08 */
[----:B------:R-:W-:Y:S01]  /*129d0*/  IADD3 R106, PT, PT, R106, R100, R107 ;  /* 0x000000646a6a7210 */ /* 0x000fe20007ffe06b */
[----:B------:R-:W-:Y:S01]  /*129e0*/  VIADD R100, R98, 0x500 ;  /* 0x0000050062647836 */ /* 0x000fe20000000000 */
[----:B------:R-:W-:Y:S01]  /*129f0*/  SEL R107, RZ, 0x1, !P2 ;  /* 0x00000001ff6b7807 */ /* 0x000fe20005000000 */
[----:B------:R-:W2:Y:S02]  /*12a00*/  @P1 LDC.64 R92, c[0x0][0x3a0] ;  /* 0x0000e800ff5c1b82 */ /* 0x000ea40000000a00 */
[----:B------:R-:W-:Y:S01]  /*12a10*/  IMAD.WIDE.U32 R88, R100, 0x10, R88 ;  /* 0x0000001064587825 */ /* 0x000fe200078e0058 */
[----:B------:R-:W-:-:S03]  /*12a20*/  IADD3 R113, PT, PT, R106, R107, RZ ;  /* 0x0000006b6a717210 */ /* 0x000fc60007ffe0ff */
        /* <DEDUP_REMOVED lines=16> */
.L_x_13618:
        /* <DEDUP_REMOVED lines=19> */
.L_x_13621:
        /* <DEDUP_REMOVED lines=12> */
.L_x_13622:
        /* <DEDUP_REMOVED lines=42> */
[----:B------:R-:W-:-:S07]  /*12fc0*/  HFMA2 R2, -RZ, RZ, 0, 0 ;  /* 0x00000000ff027431 */ /* 0x000fce00000001ff */
.L_x_13620:
        /* <DEDUP_REMOVED lines=16> */
.L_x_13624:
        /* <DEDUP_REMOVED lines=12> */
.L_x_13625:
[----:B------:R-:W-:Y:S01]  /*13190*/  IMAD.WIDE.U32 R108, R11, -0x326172a9, RZ ;  /* 0xcd9e8d570b6c7825 */ /* 0x000fe200078e00ff */
[----:B------:R-:W-:-:S03]  /*131a0*/  LOP3.LUT R2, R5, UR11, R107, 0x96, !PT ;  /* 0x0000000b05027c12 */ /* 0x000fc6000f8e966b */
[----:B------:R-:W-:Y:S01]  /*131b0*/  HFMA2 R4, -RZ, RZ, 0, 0 ;  /* 0x00000000ff047431 */ /* 0x000fe200000001ff */
        /* <DEDUP_REMOVED lines=39> */
.L_x_13623:
        /* <DEDUP_REMOVED lines=14> */
.L_x_13627:
        /* <DEDUP_REMOVED lines=12> */
.L_x_13628:
        /* <DEDUP_REMOVED lines=42> */
.L_x_13626:
        /* <DEDUP_REMOVED lines=16> */
.L_x_13630:
        /* <DEDUP_REMOVED lines=12> */
.L_x_13631:
        /* <DEDUP_REMOVED lines=42> */
.L_x_13629:
        /* <DEDUP_REMOVED lines=14> */
.L_x_13633:
        /* <DEDUP_REMOVED lines=12> */
.L_x_13634:
        /* <DEDUP_REMOVED lines=43> */
.L_x_13632:
        /* <DEDUP_REMOVED lines=16> */
.L_x_13636:
        /* <DEDUP_REMOVED lines=12> */
.L_x_13637:
        /* <DEDUP_REMOVED lines=42> */
.L_x_13635:
[----:B------:R-:W-:Y:S01]  /*14580*/  ISETP.NE.AND P5, PT, R101, 0x1, PT ;  /* 0x000000016500780c */ /* 0x000fe20003fa5270 */
[----:B------:R-:W-:Y:S01]  /*14590*/  IMAD.MOV.U32 R4, RZ, RZ, R6 ;  /* 0x000000ffff047224 */ /* 0x000fe200078e0006 */
[----:B------:R-:W-:Y:S02]  /*145a0*/  I2FP.F32.U32 R3, R3 ;  /* 0x0000000300037245 */ /* 0x000fe40000201000 */
[----:B------:R-:W-:-:S03]  /*145b0*/  MOV R106, 0x2 ;  /* 0x00000002006a7802 */ /* 0x000fc60000000f00 */
        /* <DEDUP_REMOVED lines=10> */
.L_x_13639:
        /* <DEDUP_REMOVED lines=12> */
.L_x_13640:
        /* <DEDUP_REMOVED lines=42> */
.L_x_13638:
        /* <DEDUP_REMOVED lines=16> */
.L_x_13642:
        /* <DEDUP_REMOVED lines=14> */
.L_x_13643:
        /* <DEDUP_REMOVED lines=42> */
.L_x_13641:
        /* <DEDUP_REMOVED lines=27> */
[----:B------:R-:W-:Y:S01]  /*14ff0*/  PRMT R3, R108, 0x7610, R3 ;  /* 0x000076106c037816 */ /* 0x000fe20000000003 */
[--C-:B------:R-:W-:Y:S01]  /*15000*/  FADD.FTZ R91, R91, R2.reuse ;  /* 0x000000025b5b7221 */ /* 0x100fe20000010000 */
[----:B------:R-:W-:Y:S01]  /*15010*/  PRMT R2, R94, 0x7610, R2 ;  /* 0x000076105e027816 */ /* 0x000fe20000000002 */
[----:B------:R-:W-:Y:S01]  /*15020*/  @P1 FADD.FTZ R88, R32, R88 ;  /* 0x0000005820581221 */ /* 0x000fe20000010000 */
[----:B------:R-:W-:Y:S01]  /*15030*/  SEL R0, RZ, 0x1, P6 ;  /* 0x00000001ff007807 */ /* 0x000fe20003000000 */
[----:B------:R-:W-:Y:S01]  /*15040*/  @P1 FADD.FTZ R91, R35, R91 ;  /* 0x0000005b235b1221 */ /* 0x000fe20000010000 */
[----:B------:R-:W-:Y:S06]  /*15050*/  BRA `(.L_x_13644) ;  /* 0x00000010008c7947 */ /* 0x000fec0003800000 */
.L_x_13619:
        /* <DEDUP_REMOVED lines=15> */
.L_x_13646:
        /* <DEDUP_REMOVED lines=12> */
.L_x_13647:
        /* <DEDUP_REMOVED lines=41> */
.L_x_13645:
        /* <DEDUP_REMOVED lines=15> */
.L_x_13649:
        /* <DEDUP_REMOVED lines=12> */
.L_x_13650:
        /* <DEDUP_REMOVED lines=42> */
.L_x_13648:
        /* <DEDUP_REMOVED lines=15> */
.L_x_13652:
        /* <DEDUP_REMOVED lines=12> */
.L_x_13653:
        /* <DEDUP_REMOVED lines=42> */
.L_x_13651:
[----:B------:R-:W-:Y:S01]  /*15d40*/  ISETP.NE.AND P5, PT, R106, 0x1, PT ;  /* 0x000000016a00780c */ /* 0x000fe20003fa5270 */
[----:B------:R-:W-:Y:S01]  /*15d50*/  IMAD.MOV.U32 R101, RZ, RZ, R6 ;  /* 0x000000ffff657224 */ /* 0x000fe200078e0006 */
[----:B------:R-:W-:-:S05]  /*15d60*/  I2FP.F32.U32 R93, R93 ;  /* 0x0000005d005d7245 */ /* 0x000fca0000201000 */
[----:B------:R-:W-:-:S05]  /*15d70*/  FFMA.FTZ R93, R93, R94, 1.1641532182693481445e-10 ;  /* 0x2f0000005d5d7423 */ /* 0x000fca000001005e */
[----:B------:R-:W-:Y:S02]  /*15d80*/  FSETP.LE.FTZ.AND P4, PT, R93, UR4, PT ;  /* 0x000000045d007c0b */ /* 0x000fe4000bf93000 */
[----:B------:R-:W-:Y:S01]  /*15d90*/  MOV R93, 0x2 ;  /* 0x00000002005d7802 */ /* 0x000fe20000000f00 */
        /* <DEDUP_REMOVED lines=9> */
.L_x_13655:
        /* <DEDUP_REMOVED lines=12> */
.L_x_13656:
        /* <DEDUP_REMOVED lines=42> */
.L_x_13654:
        /* <DEDUP_REMOVED lines=16> */
.L_x_13644:
        /* <DEDUP_REMOVED lines=29> */
[----:B------:R-:W-:-:S03]  /*16460*/  FADD.FTZ R101, R108, R89 ;  /* 0x000000596c657221 */ /* 0x000fc60000010000 */
[----:B------:R-:W-:Y:S01]  /*16470*/  IADD3 R107, PT, PT, R94, R107, RZ ;  /* 0x0000006b5e6b7210 */ /* 0x000fe20007ffe0ff */
[----:B------:R-:W-:-:S04]  /*16480*/  FADD.FTZ R94, R101, R90 ;  /* 0x0000005a655e7221 */ /* 0x000fc80000010000 */
[----:B------:R0:W-:Y:S01]  /*16490*/  STG.E desc[UR8][R102.64], R107 ;  /* 0x0000006b66007986 */ /* 0x0001e2000c101908 */
        /* <DEDUP_REMOVED lines=13> */
.L_x_13657:
[----:B-1----:R-:W1:Y:S01]  /*16570*/  SHFL.BFLY PT, R101, R94, 0x1, 0x1f ;  /* 0x0c201f005e657f89 */ /* 0x002e6200000e0000 */
[----:B------:R-:W-:Y:S01]  /*16580*/  BSSY.RECONVERGENT B0, `(.L_x_13658) ;  /* 0x000004f000007945 */ /* 0x000fe20003800200 */
[----:B-1----:R-:W-:-:S05]  /*16590*/  FADD.FTZ R101, R94, R101 ;  /* 0x000000655e657221 */ /* 0x002fca0000010000 */
[----:B0-----:R-:W0:Y:S02]  /*165a0*/  SHFL.BFLY PT, R102, R101, 0x2, 0x1f ;  /* 0x0c401f0065667f89 */ /* 0x001e2400000e0000 */
        /* <DEDUP_REMOVED lines=76> */
.L_x_13659:
[----:B------:R-:W-:Y:S05]  /*16a70*/  BSYNC.RECONVERGENT B0 ;  /* 0x0000000000007941 */ /* 0x000fea0003800200 */
.L_x_13658:
        /* <DEDUP_REMOVED lines=13> */
[----:B------:R0:W1:Y:S03]  /*16b50*/  LDS.64 R102, [R101+UR4] ;  /* 0x0000000465667984 */ /* 0x0000660008000a00 */
.L_x_13661:
[----:B------:R-:W-:Y:S05]  /*16b60*/  BSYNC.RECONVERGENT B0 ;  /* 0x0000000000007941 */ /* 0x000fea0003800200 */
.L_x_13660:
[----:B------:R-:W2:Y:S01]  /*16b70*/  SHFL.DOWN PT, R106, R105, 0x4, 0x1f ;  /* 0x08801f00696a7f89 */ /* 0x000ea200000e0000 */
[----:B------:R-:W-:Y:S01]  /*16b80*/  ISETP.NE.AND P1, PT, R94, RZ, PT ;  /* 0x000000ff5e00720c */ /* 0x000fe20003f25270 */
[----:B------:R-:W3:Y:S01]  /*16b90*/  LDC.64 R118, c[0x0][0x428] ;  /* 0x00010a00ff767b82 */ /* 0x000ee20000000a00 */
[----:B------:R-:W-:Y:S01]  /*16ba0*/  ISETP.NE.AND P2, PT, RZ, UR39, PT ;  /* 0x00000027ff007c0c */ /* 0x000fe2000bf45270 */
[----:B-1----:R-:W1:Y:S01]  /*16bb0*/  SHFL.DOWN PT, R107, R102, 0x4, 0x1f ;  /* 0x08801f00666b7f89 */ /* 0x002e6200000e0000 */
[----:B------:R-:W-:Y:S01]  /*16bc0*/  IMAD.U32 R123, RZ, RZ, UR18 ;  /* 0x00000012ff7b7e24 */ /* 0x000fe2000f8e00ff */
[----:B------:R-:W-:Y:S01]  /*16bd0*/  MOV R115, UR18 ;  /* 0x0000001200737c02 */ /* 0x000fe20008000f00 */
[----:B------:R-:W-:Y:S01]  /*16be0*/  UIADD3 UR18, UPT, UPT, UR18, UR16, URZ ;  /* 0x0000001012127290 */ /* 0x000fe2000fffe0ff */
[----:B------:R-:W4:Y:S01]  /*16bf0*/  SHFL.DOWN PT, R108, R103, 0x4, 0x1f ;  /* 0x08801f00676c7f89 */ /* 0x000f2200000e0000 */
[----:B------:R-:W-:Y:S02]  /*16c00*/  UPLOP3.LUT UP1, UPT, UPT, UPT, UP1, 0x40, 0x4 ;  /* 0x000000000004789c */ /* 0x000fe40003f2e810 */
[----:B------:R-:W-:-:S03]  /*16c10*/  UISETP.GE.AND UP0, UPT, UR18, UR17, UPT ;  /* 0x000000111200728c */ /* 0x000fc6000bf06270 */
[----:B------:R-:W5:Y:S01]  /*16c20*/  @!P1 LDC.64 R120, c[0x0][0x3c8] ;  /* 0x0000f200ff789b82 */ /* 0x000f620000000a00 */
[-C--:B--2---:R-:W-:Y:S02]  /*16c30*/  IADD3 R110, PT, PT, R106, R105.reuse, RZ ;  /* 0x000000696a6e7210 */ /* 0x084fe40007ffe0ff */
[----:B------:R-:W-:Y:S01]  /*16c40*/  I2FP.F32.S32 R112, R106 ;  /* 0x0000006a00707245 */ /* 0x000fe20000201400 */
[----:B---3--:R-:W-:Y:S01]  /*16c50*/  IMAD.WIDE.U32 R124, R98, 0x10, R118 ;  /* 0x00000010627c7825 */ /* 0x008fe200078e0076 */
[----:B------:R-:W-:Y:S01]  /*16c60*/  I2FP.F32.S32 R104, R110 ;  /* 0x0000006e00687245 */ /* 0x000fe20000201400 */
[----:B0-----:R-:W0:Y:S01]  /*16c70*/  SHFL.DOWN PT, R101, R110, 0x2, 0x1f ;  /* 0x08401f006e657f89 */ /* 0x001e2200000e0000 */
[----:B------:R-:W-:Y:S01]  /*16c80*/  I2FP.F32.U32 R106, R105 ;  /* 0x00000069006a7245 */ /* 0x000fe20000201000 */
[C---:B-1----:R-:W-:Y:S01]  /*16c90*/  FMUL.FTZ R111, R107.reuse, R112 ;  /* 0x000000706b6f7220 */ /* 0x042fe20000410000 */
[----:B------:R-:W1:Y:S01]  /*16ca0*/  MUFU.RCP R109, R104 ;  /* 0x00000068006d7308 */ /* 0x000e620000001000 */
[----:B------:R-:W-:Y:S01]  /*16cb0*/  FADD.FTZ R107, -R107, R102 ;  /* 0x000000666b6b7221 */ /* 0x000fe20000010100 */
[----:B----4-:R-:W-:Y:S01]  /*16cc0*/  FADD.FTZ R108, R108, R103 ;  /* 0x000000676c6c7221 */ /* 0x010fe20000010000 */
[----:B------:R-:W-:Y:S01]  /*16cd0*/  FFMA.FTZ R114, R106, R102, R111 ;  /* 0x000000666a727223 */ /* 0x000fe2000001006f */
[----:B------:R-:W-:-:S04]  /*16ce0*/  IMAD.WIDE.U32 R98, R99, 0x10, R118 ;  /* 0x0000001063627825 */ /* 0x000fc800078e0076 */
[----:B------:R-:W-:Y:S01]  /*16cf0*/  FMUL.FTZ R107, R107, R107 ;  /* 0x0000006b6b6b7220 */ /* 0x000fe20000410000 */
[----:B-----5:R-:W-:-:S04]  /*16d00*/  @!P1 IMAD.WIDE R120, R115, 0x4, R120 ;  /* 0x0000000473789825 */ /* 0x020fc800078e0278 */
        /* <DEDUP_REMOVED lines=30> */
[----:B------:R-:W0:Y:S01]  /*16ef0*/  @!P1 LDC.64 R110, c[0x0][0x3c0] ;  /* 0x0000f000ff6e9b82 */ /* 0x000e220000000a00 */
[----:B------:R-:W-:Y:S01]  /*16f00*/  FMUL.FTZ R103, R102, R103 ;  /* 0x0000006766677220 */ /* 0x000fe20000410000 */
[----:B-1----:R-:W-:Y:S01]  /*16f10*/  FMUL.FTZ R104, R107, R104 ;  /* 0x000000686b687220 */ /* 0x002fe20000410000 */
[----:B--2---:R-:W-:Y:S02]  /*16f20*/  FADD.FTZ R106, R101, R106 ;  /* 0x0000006a656a7221 */ /* 0x004fe40000010000 */
[----:B------:R-:W-:Y:S02]  /*16f30*/  FMUL.FTZ R103, R103, R109 ;  /* 0x0000006d67677220 */ /* 0x000fe40000410000 */
[----:B------:R-:W1:Y:S02]  /*16f40*/  SHFL.IDX PT, R101, R104, RZ, 0x1f ;  /* 0x00001fff68657589 */ /* 0x000e6400000e0000 */
[----:B------:R-:W-:-:S02]  /*16f50*/  FFMA.FTZ R103, R107, R103, R106 ;  /* 0x000000676b677223 */ /* 0x000fc4000001006a */
[----:B------:R-:W2:Y:S04]  /*16f60*/  LDC R106, c[0x0][0x448] ;  /* 0x00011200ff6a7b82 */ /* 0x000ea80000000800 */
[----:B------:R-:W2:Y:S01]  /*16f70*/  SHFL.IDX PT, R103, R103, RZ, 0x1f ;  /* 0x00001fff67677589 */ /* 0x000ea200000e0000 */
[----:B0-----:R-:W-:-:S04]  /*16f80*/  @!P1 IMAD.WIDE R122, R123, 0x4, R110 ;  /* 0x000000047b7a9825 */ /* 0x001fc800078e026e */
[C---:B-1----:R-:W-:Y:S01]  /*16f90*/  FMUL.FTZ R105, R101.reuse, R101 ;  /* 0x0000006565697220 */ /* 0x042fe20000410000 */
[----:B------:R-:W-:Y:S01]  /*16fa0*/  FSEL R102, R101, RZ, !P2 ;  /* 0x000000ff65667208 */ /* 0x000fe20005000000 */
[----:B------:R0:W-:Y:S03]  /*16fb0*/  @!P1 STG.E desc[UR8][R122.64], R101 ;  /* 0x000000657a009986 */ /* 0x0001e6000c101908 */
[----:B------:R-:W-:Y:S01]  /*16fc0*/  FSEL R105, R105, RZ, P2 ;  /* 0x000000ff69697208 */ /* 0x000fe20001000000 */
[C---:B------:R-:W-:Y:S01]  /*16fd0*/  FADD.FTZ R29, -R102.reuse, R29 ;  /* 0x0000001d661d7221 */ /* 0x040fe20000010100 */
[C---:B------:R-:W-:Y:S01]  /*16fe0*/  FADD.FTZ R28, -R102.reuse, R28 ;  /* 0x0000001c661c7221 */ /* 0x040fe20000010100 */
[----:B--2---:R-:W-:Y:S01]  /*16ff0*/  FFMA.FTZ R104, R103, UR20, R106 ;  /* 0x0000001467687c23 */ /* 0x004fe2000801006a */
        /* <DEDUP_REMOVED lines=24> */
[----:B0-----:R-:W-:-:S04]  /*17180*/  IMAD.WIDE.U32 R122, R97, 0x10, R118 ;  /* 0x00000010617a7825 */ /* 0x001fc800078e0076 */
[C---:B-1----:R-:W-:Y:S01]  /*17190*/  FMUL.FTZ R12, R16.reuse, R29 ;  /* 0x0000001d100c7220 */ /* 0x042fe20000410000 */
        /* <DEDUP_REMOVED lines=38> */
[----:B------:R-:W-:Y:S01]  /*17400*/  FFMA.FTZ R20, R103, R72, R48 ;  /* 0x0000004867147223 */ /* 0x000fe20000010030 */
        /* <DEDUP_REMOVED lines=20> */
.L_x_13663:
        /* <DEDUP_REMOVED lines=11> */
.L_x_13743:


//--------------------- .nv.global.init           --------------------------
	.section	.nv.global.init,"aw",@progbits
	.align	4
.nv.global.init:
	.type		mrg32k3aM1SubSeq,@object
	.size		mrg32k3aM1SubSeq,(mrg32k3aM2SubSeq - mrg32k3aM1SubSeq)
mrg32k3aM1SubSeq:
        /*0000*/ 	.byte	0x0b, 0xcc, 0xee, 0x04, 0x73, 0x29, 0x8b, 0x6f, 0xf6, 0x53, 0x03, 0xf6, 0x23, 0xf6, 0xea, 0xda
        /* <DEDUP_REMOVED lines=125> */
	.type		mrg32k3aM2SubSeq,@object
	.size		mrg32k3aM2SubSeq,(mrg32k3aM1 - mrg32k3aM2SubSeq)
mrg32k3aM2SubSeq:
        /* <DEDUP_REMOVED lines=126> */
	.type		mrg32k3aM1,@object
	.size		mrg32k3aM1,(mrg32k3aM1Seq - mrg32k3aM1)
mrg32k3aM1:
        /* <DEDUP_REMOVED lines=144> */
	.type		mrg32k3aM1Seq,@object
	.size		mrg32k3aM1Seq,(mrg32k3aM2 - mrg32k3aM1Seq)
mrg32k3aM1Seq:
        /* <DEDUP_REMOVED lines=144> */
	.type		mrg32k3aM2,@object
	.size		mrg32k3aM2,(mrg32k3aM2Seq - mrg32k3aM2)
mrg32k3aM2:
        /* <DEDUP_REMOVED lines=144> */
	.type		mrg32k3aM2Seq,@object
	.size		mrg32k3aM2Seq,(precalc_xorwow_matrix - mrg32k3aM2Seq)
mrg32k3aM2Seq:
        /* <DEDUP_REMOVED lines=144> */
	.type		precalc_xorwow_matrix,@object
	.size		precalc_xorwow_matrix,(precalc_xorwow_offset_matrix - precalc_xorwow_matrix)
precalc_xorwow_matrix:
        /* <DEDUP_REMOVED lines=6400> */
	.type		precalc_xorwow_offset_matrix,@object
	.size		precalc_xorwow_offset_matrix,(.L_1 - precalc_xorwow_offset_matrix)
precalc_xorwow_offset_matrix:
        /* <DEDUP_REMOVED lines=6400> */
.L_1:


//--------------------- .nv.shared._ZN10layer_norm31ln_parallel_residual_fwd_kernelINS_13Kernel_traitsI13__nv_bfloat16S2_S2_S2_fjLj6144ELj1ELj1ELj8ELj16ENS_18Kernel_traits_baseILj6144ES2_S2_S2_S2_fjLj256EEEEELb0ELb0ELb0EEEvNS_9FwdParamsE --------------------------
	.section	.nv.shared._ZN10layer_norm31ln_parallel_residual_fwd_kernelINS_13Kernel_traitsI13__nv_bfloat16S2_S2_S2_fjLj6144ELj1ELj1ELj8ELj16ENS_18Kernel_traits_baseILj6144ES2_S2_S2_S2_fjLj256EEEEELb0ELb0ELb0EEEvNS_9FwdParamsE,"aw",@nobits
	.sectionflags	@""
	.align	16
	.zero		1024


//--------------------- .nv.shared.reserved.0     --------------------------
	.section	.nv.shared.reserved.0,"aw",@nobits
	.weak		__nv_reservedSMEM_offset_0_alias
	.size		__nv_reservedSMEM_offset_0_alias, 0, 64
	.other		__nv_reservedSMEM_offset_0_alias,@"STO_CUDA_RESERVED_SHARED STV_DEFAULT"
__nv_reservedSMEM_offset_0_alias:
	.zero		0
	.zero		64


//--------------------- .nv.shared._ZN10layer_norm31ln_parallel_residual_fwd_kernelINS_13Kernel_traitsI13__nv_bfloat16S2_S2_S2_fjLj6144ELj1ELj1ELj8ELj16ENS_18Kernel_traits_baseILj6144ES2_S2_S2_S2_fjLj256EEEEELb0ELb0ELb1EEEvNS_9FwdParamsE --------------------------
	.section	.nv.shared._ZN10layer_norm31ln_parallel_residual_fwd_kernelINS_13Kernel_traitsI13__nv_bfloat16S2_S2_S2_fjLj6144ELj1ELj1ELj8ELj16ENS_18Kernel_traits_baseILj6144ES2_S2_S2_S2_fjLj256EEEEELb0ELb0ELb1EEEvNS_9FwdParamsE,"aw",@nobits
	.sectionflags	@""
	.align	16
	.zero		1024


//--------------------- .nv.shared._ZN10layer_norm31ln_parallel_residual_fwd_kernelINS_13Kernel_traitsI13__nv_bfloat16S2_S2_S2_fjLj6144ELj1ELj1ELj8ELj16ENS_18Kernel_traits_baseILj6144ES2_S2_S2_S2_fjLj256EEEEELb0ELb1ELb0EEEvNS_9FwdParamsE --------------------------
	.section	.nv.shared._ZN10layer_norm31ln_parallel_residual_fwd_kernelINS_13Kernel_traitsI13__nv_bfloat16S2_S2_S2_fjLj6144ELj1ELj1ELj8ELj16ENS_18Kernel_traits_baseILj6144ES2_S2_S2_S2_fjLj256EEEEELb0ELb1ELb0EEEvNS_9FwdParamsE,"aw",@nobits
	.sectionflags	@""
	.align	16
	.zero		1024


//--------------------- .nv.shared._ZN10layer_norm31ln_parallel_residual_fwd_kernelINS_13Kernel_traitsI13__nv_bfloat16S2_S2_S2_fjLj6144ELj1ELj1ELj8ELj16ENS_18Kernel_traits_baseILj6144ES2_S2_S2_S2_fjLj256EEEEELb0ELb1ELb1EEEvNS_9FwdParamsE --------------------------
	.section	.nv.shared._ZN10layer_norm31ln_parallel_residual_fwd_kernelINS_13Kernel_traitsI13__nv_bfloat16S2_S2_S2_fjLj6144ELj1ELj1ELj8ELj16ENS_18Kernel_traits_baseILj6144ES2_S2_S2_S2_fjLj256EEEEELb0ELb1ELb1EEEvNS_9FwdParamsE,"aw",@nobits
	.sectionflags	@""
	.align	16
	.zero		1024


//--------------------- .nv.shared._ZN10layer_norm31ln_parallel_residual_fwd_kernelINS_13Kernel_traitsI13__nv_bfloat16S2_S2_S2_fjLj6144ELj1ELj1ELj8ELj16ENS_18Kernel_traits_baseILj6144ES2_S2_S2_S2_fjLj256EEEEELb1ELb0ELb0EEEvNS_9FwdParamsE --------------------------
	.section	.nv.shared._ZN10layer_norm31ln_parallel_residual_fwd_kernelINS_13Kernel_traitsI13__nv_bfloat16S2_S2_S2_fjLj6144ELj1ELj1ELj8ELj16ENS_18Kernel_traits_baseILj6144ES2_S2_S2_S2_fjLj256EEEEELb1ELb0ELb0EEEvNS_9FwdParamsE,"aw",@nobits
	.sectionflags	@""
	.align	16
	.zero		1024


//--------------------- .nv.shared._ZN10layer_norm31ln_parallel_residual_fwd_kernelINS_13Kernel_traitsI13__nv_bfloat16S2_S2_S2_fjLj6144ELj1ELj1ELj8ELj16ENS_18Kernel_traits_baseILj6144ES2_S2_S2_S2_fjLj256EEEEELb1ELb0ELb1EEEvNS_9FwdParamsE --------------------------
	.section	.nv.shared._ZN10layer_norm31ln_parallel_residual_fwd_kernelINS_13Kernel_traitsI13__nv_bfloat16S2_S2_S2_fjLj6144ELj1ELj1ELj8ELj16ENS_18Kernel_traits_baseILj6144ES2_S2_S2_S2_fjLj256EEEEELb1ELb0ELb1EEEvNS_9FwdParamsE,"aw",@nobits
	.sectionflags	@""
	.align	16
	.zero		1024


//--------------------- .nv.shared._ZN10layer_norm31ln_parallel_residual_fwd_kernelINS_13Kernel_traitsI13__nv_bfloat16S2_S2_S2_fjLj6144ELj1ELj1ELj8ELj16ENS_18Kernel_traits_baseILj6144ES2_S2_S2_S2_fjLj256EEEEELb1ELb1ELb0EEEvNS_9FwdParamsE --------------------------
	.section	.nv.shared._ZN10layer_norm31ln_parallel_residual_fwd_kernelINS_13Kernel_traitsI13__nv_bfloat16S2_S2_S2_fjLj6144ELj1ELj1ELj8ELj16ENS_18Kernel_traits_baseILj6144ES2_S2_S2_S2_fjLj256EEEEELb1ELb1ELb0EEEvNS_9FwdParamsE,"aw",@nobits
	.sectionflags	@""
	.align	16
	.zero		1024


//--------------------- .nv.shared._ZN10layer_norm31ln_parallel_residual_fwd_kernelINS_13Kernel_traitsI13__nv_bfloat16S2_S2_S2_fjLj6144ELj1ELj1ELj8ELj16ENS_18Kernel_traits_baseILj6144ES2_S2_S2_S2_fjLj256EEEEELb1ELb1ELb1EEEvNS_9FwdParamsE --------------------------
	.section	.nv.shared._ZN10layer_norm31ln_parallel_residual_fwd_kernelINS_13Kernel_traitsI13__nv_bfloat16S2_S2_S2_fjLj6144ELj1ELj1ELj8ELj16ENS_18Kernel_traits_baseILj6144ES2_S2_S2_S2_fjLj256EEEEELb1ELb1ELb1EEEvNS_9FwdParamsE,"aw",@nobits
	.sectionflags	@""
	.align	16
	.zero		1024


//--------------------- .nv.shared._ZN10layer_norm31ln_parallel_residual_fwd_kernelINS_13Kernel_traitsI6__halfS2_S2_S2_fjLj6144ELj1ELj1ELj8ELj16ENS_18Kernel_traits_baseILj6144ES2_S2_S2_S2_fjLj256EEEEELb0ELb0ELb0EEEvNS_9FwdParamsE --------------------------
	.section	.nv.shared._ZN10layer_norm31ln_parallel_residual_fwd_kernelINS_13Kernel_traitsI6__halfS2_S2_S2_fjLj6144ELj1ELj1ELj8ELj16ENS_18Kernel_traits_baseILj6144ES2_S2_S2_S2_fjLj256EEEEELb0ELb0ELb0EEEvNS_9FwdParamsE,"aw",@nobits
	.sectionflags	@""
	.align	16
	.zero		1024


//--------------------- .nv.shared._ZN10layer_norm31ln_parallel_residual_fwd_kernelINS_13Kernel_traitsI6__halfS2_S2_S2_fjLj6144ELj1ELj1ELj8ELj16ENS_18Kernel_traits_baseILj6144ES2_S2_S2_S2_fjLj256EEEEELb0ELb0ELb1EEEvNS_9FwdParamsE --------------------------
	.section	.nv.shared._ZN10layer_norm31ln_parallel_residual_fwd_kernelINS_13Kernel_traitsI6__halfS2_S2_S2_fjLj6144ELj1ELj1ELj8ELj16ENS_18Kernel_traits_baseILj6144ES2_S2_S2_S2_fjLj256EEEEELb0ELb0ELb1EEEvNS_9FwdParamsE,"aw",@nobits
	.sectionflags	@""
	.align	16
	.zero		1024


//--------------------- .nv.shared._ZN10layer_norm31ln_parallel_residual_fwd_kernelINS_13Kernel_traitsI6__halfS2_S2_S2_fjLj6144ELj1ELj1ELj8ELj16ENS_18Kernel_traits_baseILj6144ES2_S2_S2_S2_fjLj256EEEEELb0ELb1ELb0EEEvNS_9FwdParamsE --------------------------
	.section	.nv.shared._ZN10layer_norm31ln_parallel_residual_fwd_kernelINS_13Kernel_traitsI6__halfS2_S2_S2_fjLj6144ELj1ELj1ELj8ELj16ENS_18Kernel_traits_baseILj6144ES2_S2_S2_S2_fjLj256EEEEELb0ELb1ELb0EEEvNS_9FwdParamsE,"aw",@nobits
	.sectionflags	@""
	.align	16
	.zero		1024


//--------------------- .nv.shared._ZN10layer_norm31ln_parallel_residual_fwd_kernelINS_13Kernel_traitsI6__halfS2_S2_S2_fjLj6144ELj1ELj1ELj8ELj16ENS_18Kernel_traits_baseILj6144ES2_S2_S2_S2_fjLj256EEEEELb0ELb1ELb1EEEvNS_9FwdParamsE --------------------------
	.section	.nv.shared._ZN10layer_norm31ln_parallel_residual_fwd_kernelINS_13Kernel_traitsI6__halfS2_S2_S2_fjLj6144ELj1ELj1ELj8ELj16ENS_18Kernel_traits_baseILj6144ES2_S2_S2_S2_fjLj256EEEEELb0ELb1ELb1EEEvNS_9FwdParamsE,"aw",@nobits
	.sectionflags	@""
	.align	16
	.zero		1024


//--------------------- .nv.shared._ZN10layer_norm31ln_parallel_residual_fwd_kernelINS_13Kernel_traitsI6__halfS2_S2_S2_fjLj6144ELj1ELj1ELj8ELj16ENS_18Kernel_traits_baseILj6144ES2_S2_S2_S2_fjLj256EEEEELb1ELb0ELb0EEEvNS_9FwdParamsE --------------------------
	.section	.nv.shared._ZN10layer_norm31ln_parallel_residual_fwd_kernelINS_13Kernel_traitsI6__halfS2_S2_S2_fjLj6144ELj1ELj1ELj8ELj16ENS_18Kernel_traits_baseILj6144ES2_S2_S2_S2_fjLj256EEEEELb1ELb0ELb0EEEvNS_9FwdParamsE,"aw",@nobits
	.sectionflags	@""
	.align	16
	.zero		1024


//--------------------- .nv.shared._ZN10layer_norm31ln_parallel_residual_fwd_kernelINS_13Kernel_traitsI6__halfS2_S2_S2_fjLj6144ELj1ELj1ELj8ELj16ENS_18Kernel_traits_baseILj6144ES2_S2_S2_S2_fjLj256EEEEELb1ELb0ELb1EEEvNS_9FwdParamsE --------------------------
	.section	.nv.shared._ZN10layer_norm31ln_parallel_residual_fwd_kernelINS_13Kernel_traitsI6__halfS2_S2_S2_fjLj6144ELj1ELj1ELj8ELj16ENS_18Kernel_traits_baseILj6144ES2_S2_S2_S2_fjLj256EEEEELb1ELb0ELb1EEEvNS_9FwdParamsE,"aw",@nobits
	.sectionflags	@""
	.align	16
	.zero		1024


//--------------------- .nv.shared._ZN10layer_norm31ln_parallel_residual_fwd_kernelINS_13Kernel_traitsI6__halfS2_S2_S2_fjLj6144ELj1ELj1ELj8ELj16ENS_18Kernel_traits_baseILj6144ES2_S2_S2_S2_fjLj256EEEEELb1ELb1ELb0EEEvNS_9FwdParamsE --------------------------
	.section	.nv.shared._ZN10layer_norm31ln_parallel_residual_fwd_kernelINS_13Kernel_traitsI6__halfS2_S2_S2_fjLj6144ELj1ELj1ELj8ELj16ENS_18Kernel_traits_baseILj6144ES2_S2_S2_S2_fjLj256EEEEELb1ELb1ELb0EEEvNS_9FwdParamsE,"aw",@nobits
	.sectionflags	@""
	.align	16
	.zero		1024


//--------------------- .nv.shared._ZN10layer_norm31ln_parallel_residual_fwd_kernelINS_13Kernel_traitsI6__halfS2_S2_S2_fjLj6144ELj1ELj1ELj8ELj16ENS_18Kernel_traits_baseILj6144ES2_S2_S2_S2_fjLj256EEEEELb1ELb1ELb1EEEvNS_9FwdParamsE --------------------------
	.section	.nv.shared._ZN10layer_norm31ln_parallel_residual_fwd_kernelINS_13Kernel_traitsI6__halfS2_S2_S2_fjLj6144ELj1ELj1ELj8ELj16ENS_18Kernel_traits_baseILj6144ES2_S2_S2_S2_fjLj256EEEEELb1ELb1ELb1EEEvNS_9FwdParamsE,"aw",@nobits
	.sectionflags	@""
	.align	16
	.zero		1024


//--------------------- .nv.shared._ZN10layer_norm31ln_parallel_residual_fwd_kernelINS_13Kernel_traitsIf13__nv_bfloat16S2_S2_fjLj6144ELj1ELj1ELj8ELj16ENS_18Kernel_traits_baseILj6144EfS2_S2_S2_fjLj256EEEEELb0ELb0ELb0EEEvNS_9FwdParamsE --------------------------
	.section	.nv.shared._ZN10layer_norm31ln_parallel_residual_fwd_kernelINS_13Kernel_traitsIf13__nv_bfloat16S2_S2_fjLj6144ELj1ELj1ELj8ELj16ENS_18Kernel_traits_baseILj6144EfS2_S2_S2_fjLj256EEEEELb0ELb0ELb0EEEvNS_9FwdParamsE,"aw",@nobits
	.sectionflags	@""
	.align	16
	.zero		1024


//--------------------- .nv.shared._ZN10layer_norm31ln_parallel_residual_fwd_kernelINS_13Kernel_traitsIf13__nv_bfloat16S2_S2_fjLj6144ELj1ELj1ELj8ELj16ENS_18Kernel_traits_baseILj6144EfS2_S2_S2_fjLj256EEEEELb0ELb0ELb1EEEvNS_9FwdParamsE --------------------------
	.section	.nv.shared._ZN10layer_norm31ln_parallel_residual_fwd_kernelINS_13Kernel_traitsIf13__nv_bfloat16S2_S2_fjLj6144ELj1ELj1ELj8ELj16ENS_18Kernel_traits_baseILj6144EfS2_S2_S2_fjLj256EEEEELb0ELb0ELb1EEEvNS_9FwdParamsE,"aw",@nobits
	.sectionflags	@""
	.align	16
	.zero		1024


//--------------------- .nv.shared._ZN10layer_norm31ln_parallel_residual_fwd_kernelINS_13Kernel_traitsIf13__nv_bfloat16S2_S2_fjLj6144ELj1ELj1ELj8ELj16ENS_18Kernel_traits_baseILj6144EfS2_S2_S2_fjLj256EEEEELb0ELb1ELb0EEEvNS_9FwdParamsE --------------------------
	.section	.nv.shared._ZN10layer_norm31ln_parallel_residual_fwd_kernelINS_13Kernel_traitsIf13__nv_bfloat16S2_S2_fjLj6144ELj1ELj1ELj8ELj16ENS_18Kernel_traits_baseILj6144EfS2_S2_S2_fjLj256EEEEELb0ELb1ELb0EEEvNS_9FwdParamsE,"aw",@nobits
	.sectionflags	@""
	.align	16
	.zero		1024


//--------------------- .nv.shared._ZN10layer_norm31ln_parallel_residual_fwd_kernelINS_13Kernel_traitsIf13__nv_bfloat16S2_S2_fjLj6144ELj1ELj1ELj8ELj16ENS_18Kernel_traits_baseILj6144EfS2_S2_S2_fjLj256EEEEELb0ELb1ELb1EEEvNS_9FwdParamsE --------------------------
	.section	.nv.shared._ZN10layer_norm31ln_parallel_residual_fwd_kernelINS_13Kernel_traitsIf13__nv_bfloat16S2_S2_fjLj6144ELj1ELj1ELj8ELj16ENS_18Kernel_traits_baseILj6144EfS2_S2_S2_fjLj256EEEEELb0ELb1ELb1EEEvNS_9FwdParamsE,"aw",@nobits
	.sectionflags	@""
	.align	16
	.zero		1024


//--------------------- .nv.shared._ZN10layer_norm31ln_parallel_residual_fwd_kernelINS_13Kernel_traitsIf13__nv_bfloat16S2_S2_fjLj6144ELj1ELj1ELj8ELj16ENS_18Kernel_traits_baseILj6144EfS2_S2_S2_fjLj256EEEEELb1ELb0ELb0EEEvNS_9FwdParamsE --------------------------
	.section	.nv.shared._ZN10layer_norm31ln_parallel_residual_fwd_kernelINS_13Kernel_traitsIf13__nv_bfloat16S2_S2_fjLj6144ELj1ELj1ELj8ELj16ENS_18Kernel_traits_baseILj6144EfS2_S2_S2_fjLj256EEEEELb1ELb0ELb0EEEvNS_9FwdParamsE,"aw",@nobits
	.sectionflags	@""
	.align	16
	.zero		1024


//--------------------- .nv.shared._ZN10layer_norm31ln_parallel_residual_fwd_kernelINS_13Kernel_traitsIf13__nv_bfloat16S2_S2_fjLj6144ELj1ELj1ELj8ELj16ENS_18Kernel_traits_baseILj6144EfS2_S2_S2_fjLj256EEEEELb1ELb0ELb1EEEvNS_9FwdParamsE --------------------------
	.section	.nv.shared._ZN10layer_norm31ln_parallel_residual_fwd_kernelINS_13Kernel_traitsIf13__nv_bfloat16S2_S2_fjLj6144ELj1ELj1ELj8ELj16ENS_18Kernel_traits_baseILj6144EfS2_S2_S2_fjLj256EEEEELb1ELb0ELb1EEEvNS_9FwdParamsE,"aw",@nobits
	.sectionflags	@""
	.align	16
	.zero		1024


//--------------------- .nv.shared._ZN10layer_norm31ln_parallel_residual_fwd_kernelINS_13Kernel_traitsIf13__nv_bfloat16S2_S2_fjLj6144ELj1ELj1ELj8ELj16ENS_18Kernel_traits_baseILj6144EfS2_S2_S2_fjLj256EEEEELb1ELb1ELb0EEEvNS_9FwdParamsE --------------------------
	.section	.nv.shared._ZN10layer_norm31ln_parallel_residual_fwd_kernelINS_13Kernel_traitsIf13__nv_bfloat16S2_S2_fjLj6144ELj1ELj1ELj8ELj16ENS_18Kernel_traits_baseILj6144EfS2_S2_S2_fjLj256EEEEELb1ELb1ELb0EEEvNS_9FwdParamsE,"aw",@nobits
	.sectionflags	@""
	.align	16
	.zero		1024


//--------------------- .nv.shared._ZN10layer_norm31ln_parallel_residual_fwd_kernelINS_13Kernel_traitsIf13__nv_bfloat16S2_S2_fjLj6144ELj1ELj1ELj8ELj16ENS_18Kernel_traits_baseILj6144EfS2_S2_S2_fjLj256EEEEELb1ELb1ELb1EEEvNS_9FwdParamsE --------------------------
	.section	.nv.shared._ZN10layer_norm31ln_parallel_residual_fwd_kernelINS_13Kernel_traitsIf13__nv_bfloat16S2_S2_fjLj6144ELj1ELj1ELj8ELj16ENS_18Kernel_traits_baseILj6144EfS2_S2_S2_fjLj256EEEEELb1ELb1ELb1EEEvNS_9FwdParamsE,"aw",@nobits
	.sectionflags	@""
	.align	16
	.zero		1024


//--------------------- .nv.shared._ZN10layer_norm31ln_parallel_residual_fwd_kernelINS_13Kernel_traitsI13__nv_bfloat16S2_fS2_fjLj6144ELj1ELj1ELj8ELj16ENS_18Kernel_traits_baseILj6144ES2_S2_fS2_fjLj256EEEEELb0ELb0ELb0EEEvNS_9FwdParamsE --------------------------
	.section	.nv.shared._ZN10layer_norm31ln_parallel_residual_fwd_kernelINS_13Kernel_traitsI13__nv_bfloat16S2_fS2_fjLj6144ELj1ELj1ELj8ELj16ENS_18Kernel_traits_baseILj6144ES2_S2_fS2_fjLj256EEEEELb0ELb0ELb0EEEvNS_9FwdParamsE,"aw",@nobits
	.sectionflags	@""
	.align	16
	.zero		1024


//--------------------- .nv.shared._ZN10layer_norm31ln_parallel_residual_fwd_kernelINS_13Kernel_traitsI13__nv_bfloat16S2_fS2_fjLj6144ELj1ELj1ELj8ELj16ENS_18Kernel_traits_baseILj6144ES2_S2_fS2_fjLj256EEEEELb0ELb0ELb1EEEvNS_9FwdParamsE --------------------------
	.section	.nv.shared._ZN10layer_norm31ln_parallel_residual_fwd_kernelINS_13Kernel_traitsI13__nv_bfloat16S2_fS2_fjLj6144ELj1ELj1ELj8ELj16ENS_18Kernel_traits_baseILj6144ES2_S2_fS2_fjLj256EEEEELb0ELb0ELb1EEEvNS_9FwdParamsE,"aw",@nobits
	.sectionflags	@""
	.align	16
	.zero		1024


//--------------------- .nv.shared._ZN10layer_norm31ln_parallel_residual_fwd_kernelINS_13Kernel_traitsI13__nv_bfloat16S2_fS2_fjLj6144ELj1ELj1ELj8ELj16ENS_18Kernel_traits_baseILj6144ES2_S2_fS2_fjLj256EEEEELb0ELb1ELb0EEEvNS_9FwdParamsE --------------------------
	.section	.nv.shared._ZN10layer_norm31ln_parallel_residual_fwd_kernelINS_13Kernel_traitsI13__nv_bfloat16S2_fS2_fjLj6144ELj1ELj1ELj8ELj16ENS_18Kernel_traits_baseILj6144ES2_S2_fS2_fjLj256EEEEELb0ELb1ELb0EEEvNS_9FwdParamsE,"aw",@nobits
	.sectionflags	@""
	.align	16
	.zero		1024


//--------------------- .nv.shared._ZN10layer_norm31ln_parallel_residual_fwd_kernelINS_13Kernel_traitsI13__nv_bfloat16S2_fS2_fjLj6144ELj1ELj1ELj8ELj16ENS_18Kernel_traits_baseILj6144ES2_S2_fS2_fjLj256EEEEELb0ELb1ELb1EEEvNS_9FwdParamsE --------------------------
	.section	.nv.shared._ZN10layer_norm31ln_parallel_residual_fwd_kernelINS_13Kernel_traitsI13__nv_bfloat16S2_fS2_fjLj6144ELj1ELj1ELj8ELj16ENS_18Kernel_traits_baseILj6144ES2_S2_fS2_fjLj256EEEEELb0ELb1ELb1EEEvNS_9FwdParamsE,"aw",@nobits
	.sectionflags	@""
	.align	16
	.zero		1024


//--------------------- .nv.shared._ZN10layer_norm31ln_parallel_residual_fwd_kernelINS_13Kernel_traitsI13__nv_bfloat16S2_fS2_fjLj6144ELj1ELj1ELj8ELj16ENS_18Kernel_traits_baseILj6144ES2_S2_fS2_fjLj256EEEEELb1ELb0ELb0EEEvNS_9FwdParamsE --------------------------
	.section	.nv.shared._ZN10layer_norm31ln_parallel_residual_fwd_kernelINS_13Kernel_traitsI13__nv_bfloat16S2_fS2_fjLj6144ELj1ELj1ELj8ELj16ENS_18Kernel_traits_baseILj6144ES2_S2_fS2_fjLj256EEEEELb1ELb0ELb0EEEvNS_9FwdParamsE,"aw",@nobits
	.sectionflags	@""
	.align	16
	.zero		1024


//--------------------- .nv.shared._ZN10layer_norm31ln_parallel_residual_fwd_kernelINS_13Kernel_traitsI13__nv_bfloat16S2_fS2_fjLj6144ELj1ELj1ELj8ELj16ENS_18Kernel_traits_baseILj6144ES2_S2_fS2_fjLj256EEEEELb1ELb0ELb1EEEvNS_9FwdParamsE --------------------------
	.section	.nv.shared._ZN10layer_norm31ln_parallel_residual_fwd_kernelINS_13Kernel_traitsI13__nv_bfloat16S2_fS2_fjLj6144ELj1ELj1ELj8ELj16ENS_18Kernel_traits_baseILj6144ES2_S2_fS2_fjLj256EEEEELb1ELb0ELb1EEEvNS_9FwdParamsE,"aw",@nobits
	.sectionflags	@""
	.align	16
	.zero		1024


//--------------------- .nv.shared._ZN10layer_norm31ln_parallel_residual_fwd_kernelINS_13Kernel_traitsI13__nv_bfloat16S2_fS2_fjLj6144ELj1ELj1ELj8ELj16ENS_18Kernel_traits_baseILj6144ES2_S2_fS2_fjLj256EEEEELb1ELb1ELb0EEEvNS_9FwdParamsE --------------------------
	.section	.nv.shared._ZN10layer_norm31ln_parallel_residual_fwd_kernelINS_13Kernel_traitsI13__nv_bfloat16S2_fS2_fjLj6144ELj1ELj1ELj8ELj16ENS_18Kernel_traits_baseILj6144ES2_S2_fS2_fjLj256EEEEELb1ELb1ELb0EEEvNS_9FwdParamsE,"aw",@nobits
	.sectionflags	@""
	.align	16
	.zero		1024


//--------------------- .nv.shared._ZN10layer_norm31ln_parallel_residual_fwd_kernelINS_13Kernel_traitsI13__nv_bfloat16S2_fS2_fjLj6144ELj1ELj1ELj8ELj16ENS_18Kernel_traits_baseILj6144ES2_S2_fS2_fjLj256EEEEELb1ELb1ELb1EEEvNS_9FwdParamsE --------------------------
	.section	.nv.shared._ZN10layer_norm31ln_parallel_residual_fwd_kernelINS_13Kernel_traitsI13__nv_bfloat16S2_fS2_fjLj6144ELj1ELj1ELj8ELj16ENS_18Kernel_traits_baseILj6144ES2_S2_fS2_fjLj256EEEEELb1ELb1ELb1EEEvNS_9FwdParamsE,"aw",@nobits
	.sectionflags	@""
	.align	16
	.zero		1024


//--------------------- .nv.shared._ZN10layer_norm31ln_parallel_residual_fwd_kernelINS_13Kernel_traitsIf13__nv_bfloat16fS2_fjLj6144ELj1ELj1ELj8ELj16ENS_18Kernel_traits_baseILj6144EfS2_fS2_fjLj256EEEEELb0ELb0ELb0EEEvNS_9FwdParamsE --------------------------
	.section	.nv.shared._ZN10layer_norm31ln_parallel_residual_fwd_kernelINS_13Kernel_traitsIf13__nv_bfloat16fS2_fjLj6144ELj1ELj1ELj8ELj16ENS_18Kernel_traits_baseILj6144EfS2_fS2_fjLj256EEEEELb0ELb0ELb0EEEvNS_9FwdParamsE,"aw",@nobits
	.sectionflags	@""
	.align	16
	.zero		1024


//--------------------- .nv.shared._ZN10layer_norm31ln_parallel_residual_fwd_kernelINS_13Kernel_traitsIf13__nv_bfloat16fS2_fjLj6144ELj1ELj1ELj8ELj16ENS_18Kernel_traits_baseILj6144EfS2_fS2_fjLj256EEEEELb0ELb0ELb1EEEvNS_9FwdParamsE --------------------------
	.section	.nv.shared._ZN10layer_norm31ln_parallel_residual_fwd_kernelINS_13Kernel_traitsIf13__nv_bfloat16fS2_fjLj6144ELj1ELj1ELj8ELj16ENS_18Kernel_traits_baseILj6144EfS2_fS2_fjLj256EEEEELb0ELb0ELb1EEEvNS_9FwdParamsE,"aw",@nobits
	.sectionflags	@""
	.align	16
	.zero		1024


//--------------------- .nv.shared._ZN10layer_norm31ln_parallel_residual_fwd_kernelINS_13Kernel_traitsIf13__nv_bfloat16fS2_fjLj6144ELj1ELj1ELj8ELj16ENS_18Kernel_traits_baseILj6144EfS2_fS2_fjLj256EEEEELb0ELb1ELb0EEEvNS_9FwdParamsE --------------------------
	.section	.nv.shared._ZN10layer_norm31ln_parallel_residual_fwd_kernelINS_13Kernel_traitsIf13__nv_bfloat16fS2_fjLj6144ELj1ELj1ELj8ELj16ENS_18Kernel_traits_baseILj6144EfS2_fS2_fjLj256EEEEELb0ELb1ELb0EEEvNS_9FwdParamsE,"aw",@nobits
	.sectionflags	@""
	.align	16
	.zero		1024


//--------------------- .nv.shared._ZN10layer_norm31ln_parallel_residual_fwd_kernelINS_13Kernel_traitsIf13__nv_bfloat16fS2_fjLj6144ELj1ELj1ELj8ELj16ENS_18Kernel_traits_baseILj6144EfS2_fS2_fjLj256EEEEELb0ELb1ELb1EEEvNS_9FwdParamsE --------------------------
	.section	.nv.shared._ZN10layer_norm31ln_parallel_residual_fwd_kernelINS_13Kernel_traitsIf13__nv_bfloat16fS2_fjLj6144ELj1ELj1ELj8ELj16ENS_18Kernel_traits_baseILj6144EfS2_fS2_fjLj256EEEEELb0ELb1ELb1EEEvNS_9FwdParamsE,"aw",@nobits
	.sectionflags	@""
	.align	16
	.zero		1024


//--------------------- .nv.shared._ZN10layer_norm31ln_parallel_residual_fwd_kernelINS_13Kernel_traitsIf13__nv_bfloat16fS2_fjLj6144ELj1ELj1ELj8ELj16ENS_18Kernel_traits_baseILj6144EfS2_fS2_fjLj256EEEEELb1ELb0ELb0EEEvNS_9FwdParamsE --------------------------
	.section	.nv.shared._ZN10layer_norm31ln_parallel_residual_fwd_kernelINS_13Kernel_traitsIf13__nv_bfloat16fS2_fjLj6144ELj1ELj1ELj8ELj16ENS_18Kernel_traits_baseILj6144EfS2_fS2_fjLj256EEEEELb1ELb0ELb0EEEvNS_9FwdParamsE,"aw",@nobits
	.sectionflags	@""
	.align	16
	.zero		1024


//--------------------- .nv.shared._ZN10layer_norm31ln_parallel_residual_fwd_kernelINS_13Kernel_traitsIf13__nv_bfloat16fS2_fjLj6144ELj1ELj1ELj8ELj16ENS_18Kernel_traits_baseILj6144EfS2_fS2_fjLj256EEEEELb1ELb0ELb1EEEvNS_9FwdParamsE --------------------------
	.section	.nv.shared._ZN10layer_norm31ln_parallel_residual_fwd_kernelINS_13Kernel_traitsIf13__nv_bfloat16fS2_fjLj6144ELj1ELj1ELj8ELj16ENS_18Kernel_traits_baseILj6144EfS2_fS2_fjLj256EEEEELb1ELb0ELb1EEEvNS_9FwdParamsE,"aw",@nobits
	.sectionflags	@""
	.align	16
	.zero		1024


//--------------------- .nv.shared._ZN10layer_norm31ln_parallel_residual_fwd_kernelINS_13Kernel_traitsIf13__nv_bfloat16fS2_fjLj6144ELj1ELj1ELj8ELj16ENS_18Kernel_traits_baseILj6144EfS2_fS2_fjLj256EEEEELb1ELb1ELb0EEEvNS_9FwdParamsE --------------------------
	.section	.nv.shared._ZN10layer_norm31ln_parallel_residual_fwd_kernelINS_13Kernel_traitsIf13__nv_bfloat16fS2_fjLj6144ELj1ELj1ELj8ELj16ENS_18Kernel_traits_baseILj6144EfS2_fS2_fjLj256EEEEELb1ELb1ELb0EEEvNS_9FwdParamsE,"aw",@nobits
	.sectionflags	@""
	.align	16
	.zero		1024


//--------------------- .nv.shared._ZN10layer_norm31ln_parallel_residual_fwd_kernelINS_13Kernel_traitsIf13__nv_bfloat16fS2_fjLj6144ELj1ELj1ELj8ELj16ENS_18Kernel_traits_baseILj6144EfS2_fS2_fjLj256EEEEELb1ELb1ELb1EEEvNS_9FwdParamsE --------------------------
	.section	.nv.shared._ZN10layer_norm31ln_parallel_residual_fwd_kernelINS_13Kernel_traitsIf13__nv_bfloat16fS2_fjLj6144ELj1ELj1ELj8ELj16ENS_18Kernel_traits_baseILj6144EfS2_fS2_fjLj256EEEEELb1ELb1ELb1EEEvNS_9FwdParamsE,"aw",@nobits
	.sectionflags	@""
	.align	16
	.zero		1024


//--------------------- .nv.shared._ZN10layer_norm31ln_parallel_residual_fwd_kernelINS_13Kernel_traitsIf6__halfS2_S2_fjLj6144ELj1ELj1ELj8ELj16ENS_18Kernel_traits_baseILj6144EfS2_S2_S2_fjLj256EEEEELb0ELb0ELb0EEEvNS_9FwdParamsE --------------------------
	.section	.nv.shared._ZN10layer_norm31ln_parallel_residual_fwd_kernelINS_13Kernel_traitsIf6__halfS2_S2_fjLj6144ELj1ELj1ELj8ELj16ENS_18Kernel_traits_baseILj6144EfS2_S2_S2_fjLj256EEEEELb0ELb0ELb0EEEvNS_9FwdParamsE,"aw",@nobits
	.sectionflags	@""
	.align	16
	.zero		1024


//--------------------- .nv.shared._ZN10layer_norm31ln_parallel_residual_fwd_kernelINS_13Kernel_traitsIf6__halfS2_S2_fjLj6144ELj1ELj1ELj8ELj16ENS_18Kernel_traits_baseILj6144EfS2_S2_S2_fjLj256EEEEELb0ELb0ELb1EEEvNS_9FwdParamsE --------------------------
	.section	.nv.shared._ZN10layer_norm31ln_parallel_residual_fwd_kernelINS_13Kernel_traitsIf6__halfS2_S2_fjLj6144ELj1ELj1ELj8ELj16ENS_18Kernel_traits_baseILj6144EfS2_S2_S2_fjLj256EEEEELb0ELb0ELb1EEEvNS_9FwdParamsE,"aw",@nobits
	.sectionflags	@""
	.align	16
	.zero		1024


//--------------------- .nv.shared._ZN10layer_norm31ln_parallel_residual_fwd_kernelINS_13Kernel_traitsIf6__halfS2_S2_fjLj6144ELj1ELj1ELj8ELj16ENS_18Kernel_traits_baseILj6144EfS2_S2_S2_fjLj256EEEEELb0ELb1ELb0EEEvNS_9FwdParamsE --------------------------
	.section	.nv.shared._ZN10layer_norm31ln_parallel_residual_fwd_kernelINS_13Kernel_traitsIf6__halfS2_S2_fjLj6144ELj1ELj1ELj8ELj16ENS_18Kernel_traits_baseILj6144EfS2_S2_S2_fjLj256EEEEELb0ELb1ELb0EEEvNS_9FwdParamsE,"aw",@nobits
	.sectionflags	@""
	.align	16
	.zero		1024


//--------------------- .nv.shared._ZN10layer_norm31ln_parallel_residual_fwd_kernelINS_13Kernel_traitsIf6__halfS2_S2_fjLj6144ELj1ELj1ELj8ELj16ENS_18Kernel_traits_baseILj6144EfS2_S2_S2_fjLj256EEEEELb0ELb1ELb1EEEvNS_9FwdParamsE --------------------------
	.section	.nv.shared._ZN10layer_norm31ln_parallel_residual_fwd_kernelINS_13Kernel_traitsIf6__halfS2_S2_fjLj6144ELj1ELj1ELj8ELj16ENS_18Kernel_traits_baseILj6144EfS2_S2_S2_fjLj256EEEEELb0ELb1ELb1EEEvNS_9FwdParamsE,"aw",@nobits
	.sectionflags	@""
	.align	16
	.zero		1024


//--------------------- .nv.shared._ZN10layer_norm31ln_parallel_residual_fwd_kernelINS_13Kernel_traitsIf6__halfS2_S2_fjLj6144ELj1ELj1ELj8ELj16ENS_18Kernel_traits_baseILj6144EfS2_S2_S2_fjLj256EEEEELb1ELb0ELb0EEEvNS_9FwdParamsE --------------------------
	.section	.nv.shared._ZN10layer_norm31ln_parallel_residual_fwd_kernelINS_13Kernel_traitsIf6__halfS2_S2_fjLj6144ELj1ELj1ELj8ELj16ENS_18Kernel_traits_baseILj6144EfS2_S2_S2_fjLj256EEEEELb1ELb0ELb0EEEvNS_9FwdParamsE,"aw",@nobits
	.sectionflags	@""
	.align	16
	.zero		1024


//--------------------- .nv.shared._ZN10layer_norm31ln_parallel_residual_fwd_kernelINS_13Kernel_traitsIf6__halfS2_S2_fjLj6144ELj1ELj1ELj8ELj16ENS_18Kernel_traits_baseILj6144EfS2_S2_S2_fjLj256EEEEELb1ELb0ELb1EEEvNS_9FwdParamsE --------------------------
	.section	.nv.shared._ZN10layer_norm31ln_parallel_residual_fwd_kernelINS_13Kernel_traitsIf6__halfS2_S2_fjLj6144ELj1ELj1ELj8ELj16ENS_18Kernel_traits_baseILj6144EfS2_S2_S2_fjLj256EEEEELb1ELb0ELb1EEEvNS_9FwdParamsE,"aw",@nobits
	.sectionflags	@""
	.align	16
	.zero		1024


//--------------------- .nv.shared._ZN10layer_norm31ln_parallel_residual_fwd_kernelINS_13Kernel_traitsIf6__halfS2_S2_fjLj6144ELj1ELj1ELj8ELj16ENS_18Kernel_traits_baseILj6144EfS2_S2_S2_fjLj256EEEEELb1ELb1ELb0EEEvNS_9FwdParamsE --------------------------
	.section	.nv.shared._ZN10layer_norm31ln_parallel_residual_fwd_kernelINS_13Kernel_traitsIf6__halfS2_S2_fjLj6144ELj1ELj1ELj8ELj16ENS_18Kernel_traits_baseILj6144EfS2_S2_S2_fjLj256EEEEELb1ELb1ELb0EEEvNS_9FwdParamsE,"aw",@nobits
	.sectionflags	@""
	.align	16
	.zero		1024


//--------------------- .nv.shared._ZN10layer_norm31ln_parallel_residual_fwd_kernelINS_13Kernel_traitsIf6__halfS2_S2_fjLj6144ELj1ELj1ELj8ELj16ENS_18Kernel_traits_baseILj6144EfS2_S2_S2_fjLj256EEEEELb1ELb1ELb1EEEvNS_9FwdParamsE --------------------------
	.section	.nv.shared._ZN10layer_norm31ln_parallel_residual_fwd_kernelINS_13Kernel_traitsIf6__halfS2_S2_fjLj6144ELj1ELj1ELj8ELj16ENS_18Kernel_traits_baseILj6144EfS2_S2_S2_fjLj256EEEEELb1ELb1ELb1EEEvNS_9FwdParamsE,"aw",@nobits
	.sectionflags	@""
	.align	16
	.zero		1024


//--------------------- .nv.shared._ZN10layer_norm31ln_parallel_residual_fwd_kernelINS_13Kernel_traitsI6__halfS2_fS2_fjLj6144ELj1ELj1ELj8ELj16ENS_18Kernel_traits_baseILj6144ES2_S2_fS2_fjLj256EEEEELb0ELb0ELb0EEEvNS_9FwdParamsE --------------------------
	.section	.nv.shared._ZN10layer_norm31ln_parallel_residual_fwd_kernelINS_13Kernel_traitsI6__halfS2_fS2_fjLj6144ELj1ELj1ELj8ELj16ENS_18Kernel_traits_baseILj6144ES2_S2_fS2_fjLj256EEEEELb0ELb0ELb0EEEvNS_9FwdParamsE,"aw",@nobits
	.sectionflags	@""
	.align	16
	.zero		1024


//--------------------- .nv.shared._ZN10layer_norm31ln_parallel_residual_fwd_kernelINS_13Kernel_traitsI6__halfS2_fS2_fjLj6144ELj1ELj1ELj8ELj16ENS_18Kernel_traits_baseILj6144ES2_S2_fS2_fjLj256EEEEELb0ELb0ELb1EEEvNS_9FwdParamsE --------------------------
	.section	.nv.shared._ZN10layer_norm31ln_parallel_residual_fwd_kernelINS_13Kernel_traitsI6__halfS2_fS2_fjLj6144ELj1ELj1ELj8ELj16ENS_18Kernel_traits_baseILj6144ES2_S2_fS2_fjLj256EEEEELb0ELb0ELb1EEEvNS_9FwdParamsE,"aw",@nobits
	.sectionflags	@""
	.align	16
	.zero		1024


//--------------------- .nv.shared._ZN10layer_norm31ln_parallel_residual_fwd_kernelINS_13Kernel_traitsI6__halfS2_fS2_fjLj6144ELj1ELj1ELj8ELj16ENS_18Kernel_traits_baseILj6144ES2_S2_fS2_fjLj256EEEEELb0ELb1ELb0EEEvNS_9FwdParamsE --------------------------
	.section	.nv.shared._ZN10layer_norm31ln_parallel_residual_fwd_kernelINS_13Kernel_traitsI6__halfS2_fS2_fjLj6144ELj1ELj1ELj8ELj16ENS_18Kernel_traits_baseILj6144ES2_S2_fS2_fjLj256EEEEELb0ELb1ELb0EEEvNS_9FwdParamsE,"aw",@nobits
	.sectionflags	@""
	.align	16
	.zero		1024


//--------------------- .nv.shared._ZN10layer_norm31ln_parallel_residual_fwd_kernelINS_13Kernel_traitsI6__halfS2_fS2_fjLj6144ELj1ELj1ELj8ELj16ENS_18Kernel_traits_baseILj6144ES2_S2_fS2_fjLj256EEEEELb0ELb1ELb1EEEvNS_9FwdParamsE --------------------------
	.section	.nv.shared._ZN10layer_norm31ln_parallel_residual_fwd_kernelINS_13Kernel_traitsI6__halfS2_fS2_fjLj6144ELj1ELj1ELj8ELj16ENS_18Kernel_traits_baseILj6144ES2_S2_fS2_fjLj256EEEEELb0ELb1ELb1EEEvNS_9FwdParamsE,"aw",@nobits
	.sectionflags	@""
	.align	16
	.zero		1024


//--------------------- .nv.shared._ZN10layer_norm31ln_parallel_residual_fwd_kernelINS_13Kernel_traitsI6__halfS2_fS2_fjLj6144ELj1ELj1ELj8ELj16ENS_18Kernel_traits_baseILj6144ES2_S2_fS2_fjLj256EEEEELb1ELb0ELb0EEEvNS_9FwdParamsE --------------------------
	.section	.nv.shared._ZN10layer_norm31ln_parallel_residual_fwd_kernelINS_13Kernel_traitsI6__halfS2_fS2_fjLj6144ELj1ELj1ELj8ELj16ENS_18Kernel_traits_baseILj6144ES2_S2_fS2_fjLj256EEEEELb1ELb0ELb0EEEvNS_9FwdParamsE,"aw",@nobits
	.sectionflags	@""
	.align	16
	.zero		1024


//--------------------- .nv.shared._ZN10layer_norm31ln_parallel_residual_fwd_kernelINS_13Kernel_traitsI6__halfS2_fS2_fjLj6144ELj1ELj1ELj8ELj16ENS_18Kernel_traits_baseILj6144ES2_S2_fS2_fjLj256EEEEELb1ELb0ELb1EEEvNS_9FwdParamsE --------------------------
	.section	.nv.shared._ZN10layer_norm31ln_parallel_residual_fwd_kernelINS_13Kernel_traitsI6__halfS2_fS2_fjLj6144ELj1ELj1ELj8ELj16ENS_18Kernel_traits_baseILj6144ES2_S2_fS2_fjLj256EEEEELb1ELb0ELb1EEEvNS_9FwdParamsE,"aw",@nobits
	.sectionflags	@""
	.align	16
	.zero		1024


//--------------------- .nv.shared._ZN10layer_norm31ln_parallel_residual_fwd_kernelINS_13Kernel_traitsI6__halfS2_fS2_fjLj6144ELj1ELj1ELj8ELj16ENS_18Kernel_traits_baseILj6144ES2_S2_fS2_fjLj256EEEEELb1ELb1ELb0EEEvNS_9FwdParamsE --------------------------
	.section	.nv.shared._ZN10layer_norm31ln_parallel_residual_fwd_kernelINS_13Kernel_traitsI6__halfS2_fS2_fjLj6144ELj1ELj1ELj8ELj16ENS_18Kernel_traits_baseILj6144ES2_S2_fS2_fjLj256EEEEELb1ELb1ELb0EEEvNS_9FwdParamsE,"aw",@nobits
	.sectionflags	@""
	.align	16
	.zero		1024


//--------------------- .nv.shared._ZN10layer_norm31ln_parallel_residual_fwd_kernelINS_13Kernel_traitsI6__halfS2_fS2_fjLj6144ELj1ELj1ELj8ELj16ENS_18Kernel_traits_baseILj6144ES2_S2_fS2_fjLj256EEEEELb1ELb1ELb1EEEvNS_9FwdParamsE --------------------------
	.section	.nv.shared._ZN10layer_norm31ln_parallel_residual_fwd_kernelINS_13Kernel_traitsI6__halfS2_fS2_fjLj6144ELj1ELj1ELj8ELj16ENS_18Kernel_traits_baseILj6144ES2_S2_fS2_fjLj256EEEEELb1ELb1ELb1EEEvNS_9FwdParamsE,"aw",@nobits
	.sectionflags	@""
	.align	16
	.zero		1024


//--------------------- .nv.shared._ZN10layer_norm31ln_parallel_residual_fwd_kernelINS_13Kernel_traitsIf6__halffS2_fjLj6144ELj1ELj1ELj8ELj16ENS_18Kernel_traits_baseILj6144EfS2_fS2_fjLj256EEEEELb0ELb0ELb0EEEvNS_9FwdParamsE --------------------------
	.section	.nv.shared._ZN10layer_norm31ln_parallel_residual_fwd_kernelINS_13Kernel_traitsIf6__halffS2_fjLj6144ELj1ELj1ELj8ELj16ENS_18Kernel_traits_baseILj6144EfS2_fS2_fjLj256EEEEELb0ELb0ELb0EEEvNS_9FwdParamsE,"aw",@nobits
	.sectionflags	@""
	.align	16
	.zero		1024


//--------------------- .nv.shared._ZN10layer_norm31ln_parallel_residual_fwd_kernelINS_13Kernel_traitsIf6__halffS2_fjLj6144ELj1ELj1ELj8ELj16ENS_18Kernel_traits_baseILj6144EfS2_fS2_fjLj256EEEEELb0ELb0ELb1EEEvNS_9FwdParamsE --------------------------
	.section	.nv.shared._ZN10layer_norm31ln_parallel_residual_fwd_kernelINS_13Kernel_traitsIf6__halffS2_fjLj6144ELj1ELj1ELj8ELj16ENS_18Kernel_traits_baseILj6144EfS2_fS2_fjLj256EEEEELb0ELb0ELb1EEEvNS_9FwdParamsE,"aw",@nobits
	.sectionflags	@""
	.align	16
	.zero		1024


//--------------------- .nv.shared._ZN10layer_norm31ln_parallel_residual_fwd_kernelINS_13Kernel_traitsIf6__halffS2_fjLj6144ELj1ELj1ELj8ELj16ENS_18Kernel_traits_baseILj6144EfS2_fS2_fjLj256EEEEELb0ELb1ELb0EEEvNS_9FwdParamsE --------------------------
	.section	.nv.shared._ZN10layer_norm31ln_parallel_residual_fwd_kernelINS_13Kernel_traitsIf6__halffS2_fjLj6144ELj1ELj1ELj8ELj16ENS_18Kernel_traits_baseILj6144EfS2_fS2_fjLj256EEEEELb0ELb1ELb0EEEvNS_9FwdParamsE,"aw",@nobits
	.sectionflags	@""
	.align	16
	.zero		1024


//--------------------- .nv.shared._ZN10layer_norm31ln_parallel_residual_fwd_kernelINS_13Kernel_traitsIf6__halffS2_fjLj6144ELj1ELj1ELj8ELj16ENS_18Kernel_traits_baseILj6144EfS2_fS2_fjLj256EEEEELb0ELb1ELb1EEEvNS_9FwdParamsE --------------------------
	.section	.nv.shared._ZN10layer_norm31ln_parallel_residual_fwd_kernelINS_13Kernel_traitsIf6__halffS2_fjLj6144ELj1ELj1ELj8ELj16ENS_18Kernel_traits_baseILj6144EfS2_fS2_fjLj256EEEEELb0ELb1ELb1EEEvNS_9FwdParamsE,"aw",@nobits
	.sectionflags	@""
	.align	16
	.zero		1024


//--------------------- .nv.shared._ZN10layer_norm31ln_parallel_residual_fwd_kernelINS_13Kernel_traitsIf6__halffS2_fjLj6144ELj1ELj1ELj8ELj16ENS_18Kernel_traits_baseILj6144EfS2_fS2_fjLj256EEEEELb1ELb0ELb0EEEvNS_9FwdParamsE --------------------------
	.section	.nv.shared._ZN10layer_norm31ln_parallel_residual_fwd_kernelINS_13Kernel_traitsIf6__halffS2_fjLj6144ELj1ELj1ELj8ELj16ENS_18Kernel_traits_baseILj6144EfS2_fS2_fjLj256EEEEELb1ELb0ELb0EEEvNS_9FwdParamsE,"aw",@nobits
	.sectionflags	@""
	.align	16
	.zero		1024


//--------------------- .nv.shared._ZN10layer_norm31ln_parallel_residual_fwd_kernelINS_13Kernel_traitsIf6__halffS2_fjLj6144ELj1ELj1ELj8ELj16ENS_18Kernel_traits_baseILj6144EfS2_fS2_fjLj256EEEEELb1ELb0ELb1EEEvNS_9FwdParamsE --------------------------
	.section	.nv.shared._ZN10layer_norm31ln_parallel_residual_fwd_kernelINS_13Kernel_traitsIf6__halffS2_fjLj6144ELj1ELj1ELj8ELj16ENS_18Kernel_traits_baseILj6144EfS2_fS2_fjLj256EEEEELb1ELb0ELb1EEEvNS_9FwdParamsE,"aw",@nobits
	.sectionflags	@""
	.align	16
	.zero		1024


//--------------------- .nv.shared._ZN10layer_norm31ln_parallel_residual_fwd_kernelINS_13Kernel_traitsIf6__halffS2_fjLj6144ELj1ELj1ELj8ELj16ENS_18Kernel_traits_baseILj6144EfS2_fS2_fjLj256EEEEELb1ELb1ELb0EEEvNS_9FwdParamsE --------------------------
	.section	.nv.shared._ZN10layer_norm31ln_parallel_residual_fwd_kernelINS_13Kernel_traitsIf6__halffS2_fjLj6144ELj1ELj1ELj8ELj16ENS_18Kernel_traits_baseILj6144EfS2_fS2_fjLj256EEEEELb1ELb1ELb0EEEvNS_9FwdParamsE,"aw",@nobits
	.sectionflags	@""
	.align	16
	.zero		1024


//--------------------- .nv.shared._ZN10layer_norm31ln_parallel_residual_fwd_kernelINS_13Kernel_traitsIf6__halffS2_fjLj6144ELj1ELj1ELj8ELj16ENS_18Kernel_traits_baseILj6144EfS2_fS2_fjLj256EEEEELb1ELb1ELb1EEEvNS_9FwdParamsE --------------------------
	.section	.nv.shared._ZN10layer_norm31ln_parallel_residual_fwd_kernelINS_13Kernel_traitsIf6__halffS2_fjLj6144ELj1ELj1ELj8ELj16ENS_18Kernel_traits_baseILj6144EfS2_fS2_fjLj256EEEEELb1ELb1ELb1EEEvNS_9FwdParamsE,"aw",@nobits
	.sectionflags	@""
	.align	16
	.zero		1024


//--------------------- .nv.shared._ZN10layer_norm31ln_parallel_residual_fwd_kernelINS_13Kernel_traitsI6__halfffffjLj6144ELj1ELj1ELj8ELj16ENS_18Kernel_traits_baseILj6144ES2_ffffjLj256EEEEELb0ELb0ELb0EEEvNS_9FwdParamsE --------------------------
	.section	.nv.shared._ZN10layer_norm31ln_parallel_residual_fwd_kernelINS_13Kernel_traitsI6__halfffffjLj6144ELj1ELj1ELj8ELj16ENS_18Kernel_traits_baseILj6144ES2_ffffjLj256EEEEELb0ELb0ELb0EEEvNS_9FwdParamsE,"aw",@nobits
	.sectionflags	@""
	.align	16
	.zero		1024


//--------------------- .nv.shared._ZN10layer_norm31ln_parallel_residual_fwd_kernelINS_13Kernel_traitsI6__halfffffjLj6144ELj1ELj1ELj8ELj16ENS_18Kernel_traits_baseILj6144ES2_ffffjLj256EEEEELb0ELb0ELb1EEEvNS_9FwdParamsE --------------------------
	.section	.nv.shared._ZN10layer_norm31ln_parallel_residual_fwd_kernelINS_13Kernel_traitsI6__halfffffjLj6144ELj1ELj1ELj8ELj16ENS_18Kernel_traits_baseILj6144ES2_ffffjLj256EEEEELb0ELb0ELb1EEEvNS_9FwdParamsE,"aw",@nobits
	.sectionflags	@""
	.align	16
	.zero		1024


//--------------------- .nv.shared._ZN10layer_norm31ln_parallel_residual_fwd_kernelINS_13Kernel_traitsI6__halfffffjLj6144ELj1ELj1ELj8ELj16ENS_18Kernel_traits_baseILj6144ES2_ffffjLj256EEEEELb0ELb1ELb0EEEvNS_9FwdParamsE --------------------------
	.section	.nv.shared._ZN10layer_norm31ln_parallel_residual_fwd_kernelINS_13Kernel_traitsI6__halfffffjLj6144ELj1ELj1ELj8ELj16ENS_18Kernel_traits_baseILj6144ES2_ffffjLj256EEEEELb0ELb1ELb0EEEvNS_9FwdParamsE,"aw",@nobits
	.sectionflags	@""
	.align	16
	.zero		1024


//--------------------- .nv.shared._ZN10layer_norm31ln_parallel_residual_fwd_kernelINS_13Kernel_traitsI6__halfffffjLj6144ELj1ELj1ELj8ELj16ENS_18Kernel_traits_baseILj6144ES2_ffffjLj256EEEEELb0ELb1ELb1EEEvNS_9FwdParamsE --------------------------
	.section	.nv.shared._ZN10layer_norm31ln_parallel_residual_fwd_kernelINS_13Kernel_traitsI6__halfffffjLj6144ELj1ELj1ELj8ELj16ENS_18Kernel_traits_baseILj6144ES2_ffffjLj256EEEEELb0ELb1ELb1EEEvNS_9FwdParamsE,"aw",@nobits
	.sectionflags	@""
	.align	16
	.zero		1024


//--------------------- .nv.shared._ZN10layer_norm31ln_parallel_residual_fwd_kernelINS_13Kernel_traitsI6__halfffffjLj6144ELj1ELj1ELj8ELj16ENS_18Kernel_traits_baseILj6144ES2_ffffjLj256EEEEELb1ELb0ELb0EEEvNS_9FwdParamsE --------------------------
	.section	.nv.shared._ZN10layer_norm31ln_parallel_residual_fwd_kernelINS_13Kernel_traitsI6__halfffffjLj6144ELj1ELj1ELj8ELj16ENS_18Kernel_traits_baseILj6144ES2_ffffjLj256EEEEELb1ELb0ELb0EEEvNS_9FwdParamsE,"aw",@nobits
	.sectionflags	@""
	.align	16
	.zero		1024


//--------------------- .nv.shared._ZN10layer_norm31ln_parallel_residual_fwd_kernelINS_13Kernel_traitsI6__halfffffjLj6144ELj1ELj1ELj8ELj16ENS_18Kernel_traits_baseILj6144ES2_ffffjLj256EEEEELb1ELb0ELb1EEEvNS_9FwdParamsE --------------------------
	.section	.nv.shared._ZN10layer_norm31ln_parallel_residual_fwd_kernelINS_13Kernel_traitsI6__halfffffjLj6144ELj1ELj1ELj8ELj16ENS_18Kernel_traits_baseILj6144ES2_ffffjLj256EEEEELb1ELb0ELb1EEEvNS_9FwdParamsE,"aw",@nobits
	.sectionflags	@""
	.align	16
	.zero		1024


//--------------------- .nv.shared._ZN10layer_norm31ln_parallel_residual_fwd_kernelINS_13Kernel_traitsI6__halfffffjLj6144ELj1ELj1ELj8ELj16ENS_18Kernel_traits_baseILj6144ES2_ffffjLj256EEEEELb1ELb1ELb0EEEvNS_9FwdParamsE --------------------------
	.section	.nv.shared._ZN10layer_norm31ln_parallel_residual_fwd_kernelINS_13Kernel_traitsI6__halfffffjLj6144ELj1ELj1ELj8ELj16ENS_18Kernel_traits_baseILj6144ES2_ffffjLj256EEEEELb1ELb1ELb0EEEvNS_9FwdParamsE,"aw",@nobits
	.sectionflags	@""
	.align	16
	.zero		1024


//--------------------- .nv.shared._ZN10layer_norm31ln_parallel_residual_fwd_kernelINS_13Kernel_traitsI6__halfffffjLj6144ELj1ELj1ELj8ELj16ENS_18Kernel_traits_baseILj6144ES2_ffffjLj256EEEEELb1ELb1ELb1EEEvNS_9FwdParamsE --------------------------
	.section	.nv.shared._ZN10layer_norm31ln_parallel_residual_fwd_kernelINS_13Kernel_traitsI6__halfffffjLj6144ELj1ELj1ELj8ELj16ENS_18Kernel_traits_baseILj6144ES2_ffffjLj256EEEEELb1ELb1ELb1EEEvNS_9FwdParamsE,"aw",@nobits
	.sectionflags	@""
	.align	16
	.zero		1024


//--------------------- .nv.shared._ZN10layer_norm31ln_parallel_residual_fwd_kernelINS_13Kernel_traitsIfffffjLj6144ELj1ELj1ELj8ELj16ENS_18Kernel_traits_baseILj6144EfffffjLj256EEEEELb0ELb0ELb0EEEvNS_9FwdParamsE --------------------------
	.section	.nv.shared._ZN10layer_norm31ln_parallel_residual_fwd_kernelINS_13Kernel_traitsIfffffjLj6144ELj1ELj1ELj8ELj16ENS_18Kernel_traits_baseILj6144EfffffjLj256EEEEELb0ELb0ELb0EEEvNS_9FwdParamsE,"aw",@nobits
	.sectionflags	@""
	.align	16
	.zero		1024


//--------------------- .nv.shared._ZN10layer_norm31ln_parallel_residual_fwd_kernelINS_13Kernel_traitsIfffffjLj6144ELj1ELj1ELj8ELj16ENS_18Kernel_traits_baseILj6144EfffffjLj256EEEEELb0ELb0ELb1EEEvNS_9FwdParamsE --------------------------
	.section	.nv.shared._ZN10layer_norm31ln_parallel_residual_fwd_kernelINS_13Kernel_traitsIfffffjLj6144ELj1ELj1ELj8ELj16ENS_18Kernel_traits_baseILj6144EfffffjLj256EEEEELb0ELb0ELb1EEEvNS_9FwdParamsE,"aw",@nobits
	.sectionflags	@""
	.align	16
	.zero		1024


//--------------------- .nv.shared._ZN10layer_norm31ln_parallel_residual_fwd_kernelINS_13Kernel_traitsIfffffjLj6144ELj1ELj1ELj8ELj16ENS_18Kernel_traits_baseILj6144EfffffjLj256EEEEELb0ELb1ELb0EEEvNS_9FwdParamsE --------------------------
	.section	.nv.shared._ZN10layer_norm31ln_parallel_residual_fwd_kernelINS_13Kernel_traitsIfffffjLj6144ELj1ELj1ELj8ELj16ENS_18Kernel_traits_baseILj6144EfffffjLj256EEEEELb0ELb1ELb0EEEvNS_9FwdParamsE,"aw",@nobits
	.sectionflags	@""
	.align	16
	.zero		1024


//--------------------- .nv.shared._ZN10layer_norm31ln_parallel_residual_fwd_kernelINS_13Kernel_traitsIfffffjLj6144ELj1ELj1ELj8ELj16ENS_18Kernel_traits_baseILj6144EfffffjLj256EEEEELb0ELb1ELb1EEEvNS_9FwdParamsE --------------------------
	.section	.nv.shared._ZN10layer_norm31ln_parallel_residual_fwd_kernelINS_13Kernel_traitsIfffffjLj6144ELj1ELj1ELj8ELj16ENS_18Kernel_traits_baseILj6144EfffffjLj256EEEEELb0ELb1ELb1EEEvNS_9FwdParamsE,"aw",@nobits
	.sectionflags	@""
	.align	16
	.zero		1024


//--------------------- .nv.shared._ZN10layer_norm31ln_parallel_residual_fwd_kernelINS_13Kernel_traitsIfffffjLj6144ELj1ELj1ELj8ELj16ENS_18Kernel_traits_baseILj6144EfffffjLj256EEEEELb1ELb0ELb0EEEvNS_9FwdParamsE --------------------------
	.section	.nv.shared._ZN10layer_norm31ln_parallel_residual_fwd_kernelINS_13Kernel_traitsIfffffjLj6144ELj1ELj1ELj8ELj16ENS_18Kernel_traits_baseILj6144EfffffjLj256EEEEELb1ELb0ELb0EEEvNS_9FwdParamsE,"aw",@nobits
	.sectionflags	@""
	.align	16
	.zero		1024


//--------------------- .nv.shared._ZN10layer_norm31ln_parallel_residual_fwd_kernelINS_13Kernel_traitsIfffffjLj6144ELj1ELj1ELj8ELj16ENS_18Kernel_traits_baseILj6144EfffffjLj256EEEEELb1ELb0ELb1EEEvNS_9FwdParamsE --------------------------
	.section	.nv.shared._ZN10layer_norm31ln_parallel_residual_fwd_kernelINS_13Kernel_traitsIfffffjLj6144ELj1ELj1ELj8ELj16ENS_18Kernel_traits_baseILj6144EfffffjLj256EEEEELb1ELb0ELb1EEEvNS_9FwdParamsE,"aw",@nobits
	.sectionflags	@""
	.align	16
	.zero		1024


//--------------------- .nv.shared._ZN10layer_norm31ln_parallel_residual_fwd_kernelINS_13Kernel_traitsIfffffjLj6144ELj1ELj1ELj8ELj16ENS_18Kernel_traits_baseILj6144EfffffjLj256EEEEELb1ELb1ELb0EEEvNS_9FwdParamsE --------------------------
	.section	.nv.shared._ZN10layer_norm31ln_parallel_residual_fwd_kernelINS_13Kernel_traitsIfffffjLj6144ELj1ELj1ELj8ELj16ENS_18Kernel_traits_baseILj6144EfffffjLj256EEEEELb1ELb1ELb0EEEvNS_9FwdParamsE,"aw",@nobits
	.sectionflags	@""
	.align	16
	.zero		1024


//--------------------- .nv.shared._ZN10layer_norm31ln_parallel_residual_fwd_kernelINS_13Kernel_traitsIfffffjLj6144ELj1ELj1ELj8ELj16ENS_18Kernel_traits_baseILj6144EfffffjLj256EEEEELb1ELb1ELb1EEEvNS_9FwdParamsE --------------------------
	.section	.nv.shared._ZN10layer_norm31ln_parallel_residual_fwd_kernelINS_13Kernel_traitsIfffffjLj6144ELj1ELj1ELj8ELj16ENS_18Kernel_traits_baseILj6144EfffffjLj256EEEEELb1ELb1ELb1EEEvNS_9FwdParamsE,"aw",@nobits
	.sectionflags	@""
	.align	16
	.zero		1024


//--------------------- .nv.constant0._ZN10layer_norm31ln_parallel_residual_fwd_kernelINS_13Kernel_traitsI13__nv_bfloat16S2_S2_S2_fjLj6144ELj1ELj1ELj8ELj16ENS_18Kernel_traits_baseILj6144ES2_S2_S2_S2_fjLj256EEEEELb0ELb0ELb0EEEvNS_9FwdParamsE --------------------------
	.section	.nv.constant0._ZN10layer_norm31ln_parallel_residual_fwd_kernelINS_13Kernel_traitsI13__nv_bfloat16S2_S2_S2_fjLj6144ELj1ELj1ELj8ELj16ENS_18Kernel_traits_baseILj6144ES2_S2_S2_S2_fjLj256EEEEELb0ELb0ELb0EEEvNS_9FwdParamsE,"a",@progbits
	.sectionflags	@""
	.align	4
.nv.constant0._ZN10layer_norm31ln_parallel_residual_fwd_kernelINS_13Kernel_traitsI13__nv_bfloat16S2_S2_S2_fjLj6144ELj1ELj1ELj8ELj16ENS_18Kernel_traits_baseILj6144ES2_S2_S2_S2_fjLj256EEEEELb0ELb0ELb0EEEvNS_9FwdParamsE:
	.zero		1128


//--------------------- .nv.constant0._ZN10layer_norm31ln_parallel_residual_fwd_kernelINS_13Kernel_traitsI13__nv_bfloat16S2_S2_S2_fjLj6144ELj1ELj1ELj8ELj16ENS_18Kernel_traits_baseILj6144ES2_S2_S2_S2_fjLj256EEEEELb0ELb0ELb1EEEvNS_9FwdParamsE --------------------------
	.section	.nv.constant0._ZN10layer_norm31ln_parallel_residual_fwd_kernelINS_13Kernel_traitsI13__nv_bfloat16S2_S2_S2_fjLj6144ELj1ELj1ELj8ELj16ENS_18Kernel_traits_baseILj6144ES2_S2_S2_S2_fjLj256EEEEELb0ELb0ELb1EEEvNS_9FwdParamsE,"a",@progbits
	.sectionflags	@""
	.align	4
.nv.constant0._ZN10layer_norm31ln_parallel_residual_fwd_kernelINS_13Kernel_traitsI13__nv_bfloat16S2_S2_S2_fjLj6144ELj1ELj1ELj8ELj16ENS_18Kernel_traits_baseILj6144ES2_S2_S2_S2_fjLj256EEEEELb0ELb0ELb1EEEvNS_9FwdParamsE:
	.zero		1128


//--------------------- .nv.constant0._ZN10layer_norm31ln_parallel_residual_fwd_kernelINS_13Kernel_traitsI13__nv_bfloat16S2_S2_S2_fjLj6144ELj1ELj1ELj8ELj16ENS_18Kernel_traits_baseILj6144ES2_S2_S2_S2_fjLj256EEEEELb0ELb1ELb0EEEvNS_9FwdParamsE --------------------------
	.section	.nv.constant0._ZN10layer_norm31ln_parallel_residual_fwd_kernelINS_13Kernel_traitsI13__nv_bfloat16S2_S2_S2_fjLj6144ELj1ELj1ELj8ELj16ENS_18Kernel_traits_baseILj6144ES2_S2_S2_S2_fjLj256EEEEELb0ELb1ELb0EEEvNS_9FwdParamsE,"a",@progbits
	.sectionflags	@""
	.align	4
.nv.constant0._ZN10layer_norm31ln_parallel_residual_fwd_kernelINS_13Kernel_traitsI13__nv_bfloat16S2_S2_S2_fjLj6144ELj1ELj1ELj8ELj16ENS_18Kernel_traits_baseILj6144ES2_S2_S2_S2_fjLj256EEEEELb0ELb1ELb0EEEvNS_9FwdParamsE:
	.zero		1128


//--------------------- .nv.constant0._ZN10layer_norm31ln_parallel_residual_fwd_kernelINS_13Kernel_traitsI13__nv_bfloat16S2_S2_S2_fjLj6144ELj1ELj1ELj8ELj16ENS_18Kernel_traits_baseILj6144ES2_S2_S2_S2_fjLj256EEEEELb0ELb1ELb1EEEvNS_9FwdParamsE --------------------------
	.section	.nv.constant0._ZN10layer_norm31ln_parallel_residual_fwd_kernelINS_13Kernel_traitsI13__nv_bfloat16S2_S2_S2_fjLj6144ELj1ELj1ELj8ELj16ENS_18Kernel_traits_baseILj6144ES2_S2_S2_S2_fjLj256EEEEELb0ELb1ELb1EEEvNS_9FwdParamsE,"a",@progbits
	.sectionflags	@""
	.align	4
.nv.constant0._ZN10layer_norm31ln_parallel_residual_fwd_kernelINS_13Kernel_traitsI13__nv_bfloat16S2_S2_S2_fjLj6144ELj1ELj1ELj8ELj16ENS_18Kernel_traits_baseILj6144ES2_S2_S2_S2_fjLj256EEEEELb0ELb1ELb1EEEvNS_9FwdParamsE:
	.zero		1128


//--------------------- .nv.constant0._ZN10layer_norm31ln_parallel_residual_fwd_kernelINS_13Kernel_traitsI13__nv_bfloat16S2_S2_S2_fjLj6144ELj1ELj1ELj8ELj16ENS_18Kernel_traits_baseILj6144ES2_S2_S2_S2_fjLj256EEEEELb1ELb0ELb0EEEvNS_9FwdParamsE --------------------------
	.section	.nv.constant0._ZN10layer_norm31ln_parallel_residual_fwd_kernelINS_13Kernel_traitsI13__nv_bfloat16S2_S2_S2_fjLj6144ELj1ELj1ELj8ELj16ENS_18Kernel_traits_baseILj6144ES2_S2_S2_S2_fjLj256EEEEELb1ELb0ELb0EEEvNS_9FwdParamsE,"a",@progbits
	.sectionflags	@""
	.align	4
.nv.constant0._ZN10layer_norm31ln_parallel_residual_fwd_kernelINS_13Kernel_traitsI13__nv_bfloat16S2_S2_S2_fjLj6144ELj1ELj1ELj8ELj16ENS_18Kernel_traits_baseILj6144ES2_S2_S2_S2_fjLj256EEEEELb1ELb0ELb0EEEvNS_9FwdParamsE:
	.zero		1128


//--------------------- .nv.constant0._ZN10layer_norm31ln_parallel_residual_fwd_kernelINS_13Kernel_traitsI13__nv_bfloat16S2_S2_S2_fjLj6144ELj1ELj1ELj8ELj16ENS_18Kernel_traits_baseILj6144ES2_S2_S2_S2_fjLj256EEEEELb1ELb0ELb1EEEvNS_9FwdParamsE --------------------------
	.section	.nv.constant0._ZN10layer_norm31ln_parallel_residual_fwd_kernelINS_13Kernel_traitsI13__nv_bfloat16S2_S2_S2_fjLj6144ELj1ELj1ELj8ELj16ENS_18Kernel_traits_baseILj6144ES2_S2_S2_S2_fjLj256EEEEELb1ELb0ELb1EEEvNS_9FwdParamsE,"a",@progbits
	.sectionflags	@""
	.align	4
.nv.constant0._ZN10layer_norm31ln_parallel_residual_fwd_kernelINS_13Kernel_traitsI13__nv_bfloat16S2_S2_S2_fjLj6144ELj1ELj1ELj8ELj16ENS_18Kernel_traits_baseILj6144ES2_S2_S2_S2_fjLj256EEEEELb1ELb0ELb1EEEvNS_9FwdParamsE:
	.zero		1128


//--------------------- .nv.constant0._ZN10layer_norm31ln_parallel_residual_fwd_kernelINS_13Kernel_traitsI13__nv_bfloat16S2_S2_S2_fjLj6144ELj1ELj1ELj8ELj16ENS_18Kernel_traits_baseILj6144ES2_S2_S2_S2_fjLj256EEEEELb1ELb1ELb0EEEvNS_9FwdParamsE --------------------------
	.section	.nv.constant0._ZN10layer_norm31ln_parallel_residual_fwd_kernelINS_13Kernel_traitsI13__nv_bfloat16S2_S2_S2_fjLj6144ELj1ELj1ELj8ELj16ENS_18Kernel_traits_baseILj6144ES2_S2_S2_S2_fjLj256EEEEELb1ELb1ELb0EEEvNS_9FwdParamsE,"a",@progbits
	.sectionflags	@""
	.align	4
.nv.constant0._ZN10layer_norm31ln_parallel_residual_fwd_kernelINS_13Kernel_traitsI13__nv_bfloat16S2_S2_S2_fjLj6144ELj1ELj1ELj8ELj16ENS_18Kernel_traits_baseILj6144ES2_S2_S2_S2_fjLj256EEEEELb1ELb1ELb0EEEvNS_9FwdParamsE:
	.zero		1128


//--------------------- .nv.constant0._ZN10layer_norm31ln_parallel_residual_fwd_kernelINS_13Kernel_traitsI13__nv_bfloat16S2_S2_S2_fjLj6144ELj1ELj1ELj8ELj16ENS_18Kernel_traits_baseILj6144ES2_S2_S2_S2_fjLj256EEEEELb1ELb1ELb1EEEvNS_9FwdParamsE --------------------------
	.section	.nv.constant0._ZN10layer_norm31ln_parallel_residual_fwd_kernelINS_13Kernel_traitsI13__nv_bfloat16S2_S2_S2_fjLj6144ELj1ELj1ELj8ELj16ENS_18Kernel_traits_baseILj6144ES2_S2_S2_S2_fjLj256EEEEELb1ELb1ELb1EEEvNS_9FwdParamsE,"a",@progbits
	.sectionflags	@""
	.align	4
.nv.constant0._ZN10layer_norm31ln_parallel_residual_fwd_kernelINS_13Kernel_traitsI13__nv_bfloat16S2_S2_S2_fjLj6144ELj1ELj1ELj8ELj16ENS_18Kernel_traits_baseILj6144ES2_S2_S2_S2_fjLj256EEEEELb1ELb1ELb1EEEvNS_9FwdParamsE:
	.zero		1128


//--------------------- .nv.constant0._ZN10layer_norm31ln_parallel_residual_fwd_kernelINS_13Kernel_traitsI6__halfS2_S2_S2_fjLj6144ELj1ELj1ELj8ELj16ENS_18Kernel_traits_baseILj6144ES2_S2_S2_S2_fjLj256EEEEELb0ELb0ELb0EEEvNS_9FwdParamsE --------------------------
	.section	.nv.constant0._ZN10layer_norm31ln_parallel_residual_fwd_kernelINS_13Kernel_traitsI6__halfS2_S2_S2_fjLj6144ELj1ELj1ELj8ELj16ENS_18Kernel_traits_baseILj6144ES2_S2_S2_S2_fjLj256EEEEELb0ELb0ELb0EEEvNS_9FwdParamsE,"a",@progbits
	.sectionflags	@""
	.align	4
.nv.constant0._ZN10layer_norm31ln_parallel_residual_fwd_kernelINS_13Kernel_traitsI6__halfS2_S2_S2_fjLj6144ELj1ELj1ELj8ELj16ENS_18Kernel_traits_baseILj6144ES2_S2_S2_S2_fjLj256EEEEELb0ELb0ELb0EEEvNS_9FwdParamsE:
	.zero		1128


//--------------------- .nv.constant0._ZN10layer_norm31ln_parallel_residual_fwd_kernelINS_13Kernel_traitsI6__halfS2_S2_S2_fjLj6144ELj1ELj1ELj8ELj16ENS_18Kernel_traits_baseILj6144ES2_S2_S2_S2_fjLj256EEEEELb0ELb0ELb1EEEvNS_9FwdParamsE --------------------------
	.section	.nv.constant0._ZN10layer_norm31ln_parallel_residual_fwd_kernelINS_13Kernel_traitsI6__halfS2_S2_S2_fjLj6144ELj1ELj1ELj8ELj16ENS_18Kernel_traits_baseILj6144ES2_S2_S2_S2_fjLj256EEEEELb0ELb0ELb1EEEvNS_9FwdParamsE,"a",@progbits
	.sectionflags	@""
	.align	4
.nv.constant0._ZN10layer_norm31ln_parallel_residual_fwd_kernelINS_13Kernel_traitsI6__halfS2_S2_S2_fjLj6144ELj1ELj1ELj8ELj16ENS_18Kernel_traits_baseILj6144ES2_S2_S2_S2_fjLj256EEEEELb0ELb0ELb1EEEvNS_9FwdParamsE:
	.zero		1128


//--------------------- .nv.constant0._ZN10layer_norm31ln_parallel_residual_fwd_kernelINS_13Kernel_traitsI6__halfS2_S2_S2_fjLj6144ELj1ELj1ELj8ELj16ENS_18Kernel_traits_baseILj6144ES2_S2_S2_S2_fjLj256EEEEELb0ELb1ELb0EEEvNS_9FwdParamsE --------------------------
	.section	.nv.constant0._ZN10layer_norm31ln_parallel_residual_fwd_kernelINS_13Kernel_traitsI6__halfS2_S2_S2_fjLj6144ELj1ELj1ELj8ELj16ENS_18Kernel_traits_baseILj6144ES2_S2_S2_S2_fjLj256EEEEELb0ELb1ELb0EEEvNS_9FwdParamsE,"a",@progbits
	.sectionflags	@""
	.align	4
.nv.constant0._ZN10layer_norm31ln_parallel_residual_fwd_kernelINS_13Kernel_traitsI6__halfS2_S2_S2_fjLj6144ELj1ELj1ELj8ELj16ENS_18Kernel_traits_baseILj6144ES2_S2_S2_S2_fjLj256EEEEELb0ELb1ELb0EEEvNS_9FwdParamsE:
	.zero		1128


//--------------------- .nv.constant0._ZN10layer_norm31ln_parallel_residual_fwd_kernelINS_13Kernel_traitsI6__halfS2_S2_S2_fjLj6144ELj1ELj1ELj8ELj16ENS_18Kernel_traits_baseILj6144ES2_S2_S2_S2_fjLj256EEEEELb0ELb1ELb1EEEvNS_9FwdParamsE --------------------------
	.section	.nv.constant0._ZN10layer_norm31ln_parallel_residual_fwd_kernelINS_13Kernel_traitsI6__halfS2_S2_S2_fjLj6144ELj1ELj1ELj8ELj16ENS_18Kernel_traits_baseILj6144ES2_S2_S2_S2_fjLj256EEEEELb0ELb1ELb1EEEvNS_9FwdParamsE,"a",@progbits
	.sectionflags	@""
	.align	4
.nv.constant0._ZN10layer_norm31ln_parallel_residual_fwd_kernelINS_13Kernel_traitsI6__halfS2_S2_S2_fjLj6144ELj1ELj1ELj8ELj16ENS_18Kernel_traits_baseILj6144ES2_S2_S2_S2_fjLj256EEEEELb0ELb1ELb1EEEvNS_9FwdParamsE:
	.zero		1128


//--------------------- .nv.constant0._ZN10layer_norm31ln_parallel_residual_fwd_kernelINS_13Kernel_traitsI6__halfS2_S2_S2_fjLj6144ELj1ELj1ELj8ELj16ENS_18Kernel_traits_baseILj6144ES2_S2_S2_S2_fjLj256EEEEELb1ELb0ELb0EEEvNS_9FwdParamsE --------------------------
	.section	.nv.constant0._ZN10layer_norm31ln_parallel_residual_fwd_kernelINS_13Kernel_traitsI6__halfS2_S2_S2_fjLj6144ELj1ELj1ELj8ELj16ENS_18Kernel_traits_baseILj6144ES2_S2_S2_S2_fjLj256EEEEELb1ELb0ELb0EEEvNS_9FwdParamsE,"a",@progbits
	.sectionflags	@""
	.align	4
.nv.constant0._ZN10layer_norm31ln_parallel_residual_fwd_kernelINS_13Kernel_traitsI6__halfS2_S2_S2_fjLj6144ELj1ELj1ELj8ELj16ENS_18Kernel_traits_baseILj6144ES2_S2_S2_S2_fjLj256EEEEELb1ELb0ELb0EEEvNS_9FwdParamsE:
	.zero		1128


//--------------------- .nv.constant0._ZN10layer_norm31ln_parallel_residual_fwd_kernelINS_13Kernel_traitsI6__halfS2_S2_S2_fjLj6144ELj1ELj1ELj8ELj16ENS_18Kernel_traits_baseILj6144ES2_S2_S2_S2_fjLj256EEEEELb1ELb0ELb1EEEvNS_9FwdParamsE --------------------------
	.section	.nv.constant0._ZN10layer_norm31ln_parallel_residual_fwd_kernelINS_13Kernel_traitsI6__halfS2_S2_S2_fjLj6144ELj1ELj1ELj8ELj16ENS_18Kernel_traits_baseILj6144ES2_S2_S2_S2_fjLj256EEEEELb1ELb0ELb1EEEvNS_9FwdParamsE,"a",@progbits
	.sectionflags	@""
	.align	4
.nv.constant0._ZN10layer_norm31ln_parallel_residual_fwd_kernelINS_13Kernel_traitsI6__halfS2_S2_S2_fjLj6144ELj1ELj1ELj8ELj16ENS_18Kernel_traits_baseILj6144ES2_S2_S2_S2_fjLj256EEEEELb1ELb0ELb1EEEvNS_9FwdParamsE:
	.zero		1128


//--------------------- .nv.constant0._ZN10layer_norm31ln_parallel_residual_fwd_kernelINS_13Kernel_traitsI6__halfS2_S2_S2_fjLj6144ELj1ELj1ELj8ELj16ENS_18Kernel_traits_baseILj6144ES2_S2_S2_S2_fjLj256EEEEELb1ELb1ELb0EEEvNS_9FwdParamsE --------------------------
	.section	.nv.constant0._ZN10layer_norm31ln_parallel_residual_fwd_kernelINS_13Kernel_traitsI6__halfS2_S2_S2_fjLj6144ELj1ELj1ELj8ELj16ENS_18Kernel_traits_baseILj6144ES2_S2_S2_S2_fjLj256EEEEELb1ELb1ELb0EEEvNS_9FwdParamsE,"a",@progbits
	.sectionflags	@""
	.align	4
.nv.constant0._ZN10layer_norm31ln_parallel_residual_fwd_kernelINS_13Kernel_traitsI6__halfS2_S2_S2_fjLj6144ELj1ELj1ELj8ELj16ENS_18Kernel_traits_baseILj6144ES2_S2_S2_S2_fjLj256EEEEELb1ELb1ELb0EEEvNS_9FwdParamsE:
	.zero		1128


//--------------------- .nv.constant0._ZN10layer_norm31ln_parallel_residual_fwd_kernelINS_13Kernel_traitsI6__halfS2_S2_S2_fjLj6144ELj1ELj1ELj8ELj16ENS_18Kernel_traits_baseILj6144ES2_S2_S2_S2_fjLj256EEEEELb1ELb1ELb1EEEvNS_9FwdParamsE --------------------------
	.section	.nv.constant0._ZN10layer_norm31ln_parallel_residual_fwd_kernelINS_13Kernel_traitsI6__halfS2_S2_S2_fjLj6144ELj1ELj1ELj8ELj16ENS_18Kernel_traits_baseILj6144ES2_S2_S2_S2_fjLj256EEEEELb1ELb1ELb1EEEvNS_9FwdParamsE,"a",@progbits
	.sectionflags	@""
	.align	4
.nv.constant0._ZN10layer_norm31ln_parallel_residual_fwd_kernelINS_13Kernel_traitsI6__halfS2_S2_S2_fjLj6144ELj1ELj1ELj8ELj16ENS_18Kernel_traits_baseILj6144ES2_S2_S2_S2_fjLj256EEEEELb1ELb1ELb1EEEvNS_9FwdParamsE:
	.zero		1128


//--------------------- .nv.constant0._ZN10layer_norm31ln_parallel_residual_fwd_kernelINS_13Kernel_traitsIf13__nv_bfloat16S2_S2_fjLj6144ELj1ELj1ELj8ELj16ENS_18Kernel_traits_baseILj6144EfS2_S2_S2_fjLj256EEEEELb0ELb0ELb0EEEvNS_9FwdParamsE --------------------------
	.section	.nv.constant0._ZN10layer_norm31ln_parallel_residual_fwd_kernelINS_13Kernel_traitsIf13__nv_bfloat16S2_S2_fjLj6144ELj1ELj1ELj8ELj16ENS_18Kernel_traits_baseILj6144EfS2_S2_S2_fjLj256EEEEELb0ELb0ELb0EEEvNS_9FwdParamsE,"a",@progbits
	.sectionflags	@""
	.align	4
.nv.constant0._ZN10layer_norm31ln_parallel_residual_fwd_kernelINS_13Kernel_traitsIf13__nv_bfloat16S2_S2_fjLj6144ELj1ELj1ELj8ELj16ENS_18Kernel_traits_baseILj6144EfS2_S2_S2_fjLj256EEEEELb0ELb0ELb0EEEvNS_9FwdParamsE:
	.zero		1128


//--------------------- .nv.constant0._ZN10layer_norm31ln_parallel_residual_fwd_kernelINS_13Kernel_traitsIf13__nv_bfloat16S2_S2_fjLj6144ELj1ELj1ELj8ELj16ENS_18Kernel_traits_baseILj6144EfS2_S2_S2_fjLj256EEEEELb0ELb0ELb1EEEvNS_9FwdParamsE --------------------------
	.section	.nv.constant0._ZN10layer_norm31ln_parallel_residual_fwd_kernelINS_13Kernel_traitsIf13__nv_bfloat16S2_S2_fjLj6144ELj1ELj1ELj8ELj16ENS_18Kernel_traits_baseILj6144EfS2_S2_S2_fjLj256EEEEELb0ELb0ELb1EEEvNS_9FwdParamsE,"a",@progbits
	.sectionflags	@""
	.align	4
.nv.constant0._ZN10layer_norm31ln_parallel_residual_fwd_kernelINS_13Kernel_traitsIf13__nv_bfloat16S2_S2_fjLj6144ELj1ELj1ELj8ELj16ENS_18Kernel_traits_baseILj6144EfS2_S2_S2_fjLj256EEEEELb0ELb0ELb1EEEvNS_9FwdParamsE:
	.zero		1128


//--------------------- .nv.constant0._ZN10layer_norm31ln_parallel_residual_fwd_kernelINS_13Kernel_traitsIf13__nv_bfloat16S2_S2_fjLj6144ELj1ELj1ELj8ELj16ENS_18Kernel_traits_baseILj6144EfS2_S2_S2_fjLj256EEEEELb0ELb1ELb0EEEvNS_9FwdParamsE --------------------------
	.section	.nv.constant0._ZN10layer_norm31ln_parallel_residual_fwd_kernelINS_13Kernel_traitsIf13__nv_bfloat16S2_S2_fjLj6144ELj1ELj1ELj8ELj16ENS_18Kernel_traits_baseILj6144EfS2_S2_S2_fjLj256EEEEELb0ELb1ELb0EEEvNS_9FwdParamsE,"a",@progbits
	.sectionflags	@""
	.align	4
.nv.constant0._ZN10layer_norm31ln_parallel_residual_fwd_kernelINS_13Kernel_traitsIf13__nv_bfloat16S2_S2_fjLj6144ELj1ELj1ELj8ELj16ENS_18Kernel_traits_baseILj6144EfS2_S2_S2_fjLj256EEEEELb0ELb1ELb0EEEvNS_9FwdParamsE:
	.zero		1128


//--------------------- .nv.constant0._ZN10layer_norm31ln_parallel_residual_fwd_kernelINS_13Kernel_traitsIf13__nv_bfloat16S2_S2_fjLj6144ELj1ELj1ELj8ELj16ENS_18Kernel_traits_baseILj6144EfS2_S2_S2_fjLj256EEEEELb0ELb1ELb1EEEvNS_9FwdParamsE --------------------------
	.section	.nv.constant0._ZN10layer_norm31ln_parallel_residual_fwd_kernelINS_13Kernel_traitsIf13__nv_bfloat16S2_S2_fjLj6144ELj1ELj1ELj8ELj16ENS_18Kernel_traits_baseILj6144EfS2_S2_S2_fjLj256EEEEELb0ELb1ELb1EEEvNS_9FwdParamsE,"a",@progbits
	.sectionflags	@""
	.align	4
.nv.constant0._ZN10layer_norm31ln_parallel_residual_fwd_kernelINS_13Kernel_traitsIf13__nv_bfloat16S2_S2_fjLj6144ELj1ELj1ELj8ELj16ENS_18Kernel_traits_baseILj6144EfS2_S2_S2_fjLj256EEEEELb0ELb1ELb1EEEvNS_9FwdParamsE:
	.zero		1128


//--------------------- .nv.constant0._ZN10layer_norm31ln_parallel_residual_fwd_kernelINS_13Kernel_traitsIf13__nv_bfloat16S2_S2_fjLj6144ELj1ELj1ELj8ELj16ENS_18Kernel_traits_baseILj6144EfS2_S2_S2_fjLj256EEEEELb1ELb0ELb0EEEvNS_9FwdParamsE --------------------------
	.section	.nv.constant0._ZN10layer_norm31ln_parallel_residual_fwd_kernelINS_13Kernel_traitsIf13__nv_bfloat16S2_S2_fjLj6144ELj1ELj1ELj8ELj16ENS_18Kernel_traits_baseILj6144EfS2_S2_S2_fjLj256EEEEELb1ELb0ELb0EEEvNS_9FwdParamsE,"a",@progbits
	.sectionflags	@""
	.align	4
.nv.constant0._ZN10layer_norm31ln_parallel_residual_fwd_kernelINS_13Kernel_traitsIf13__nv_bfloat16S2_S2_fjLj6144ELj1ELj1ELj8ELj16ENS_18Kernel_traits_baseILj6144EfS2_S2_S2_fjLj256EEEEELb1ELb0ELb0EEEvNS_9FwdParamsE:
	.zero		1128


//--------------------- .nv.constant0._ZN10layer_norm31ln_parallel_residual_fwd_kernelINS_13Kernel_traitsIf13__nv_bfloat16S2_S2_fjLj6144ELj1ELj1ELj8ELj16ENS_18Kernel_traits_baseILj6144EfS2_S2_S2_fjLj256EEEEELb1ELb0ELb1EEEvNS_9FwdParamsE --------------------------
	.section	.nv.constant0._ZN10layer_norm31ln_parallel_residual_fwd_kernelINS_13Kernel_traitsIf13__nv_bfloat16S2_S2_fjLj6144ELj1ELj1ELj8ELj16ENS_18Kernel_traits_baseILj6144EfS2_S2_S2_fjLj256EEEEELb1ELb0ELb1EEEvNS_9FwdParamsE,"a",@progbits
	.sectionflags	@""
	.align	4
.nv.constant0._ZN10layer_norm31ln_parallel_residual_fwd_kernelINS_13Kernel_traitsIf13__nv_bfloat16S2_S2_fjLj6144ELj1ELj1ELj8ELj16ENS_18Kernel_traits_baseILj6144EfS2_S2_S2_fjLj256EEEEELb1ELb0ELb1EEEvNS_9FwdParamsE:
	.zero		1128


//--------------------- .nv.constant0._ZN10layer_norm31ln_parallel_residual_fwd_kernelINS_13Kernel_traitsIf13__nv_bfloat16S2_S2_fjLj6144ELj1ELj1ELj8ELj16ENS_18Kernel_traits_baseILj6144EfS2_S2_S2_fjLj256EEEEELb1ELb1ELb0EEEvNS_9FwdParamsE --------------------------
	.section	.nv.constant0._ZN10layer_norm31ln_parallel_residual_fwd_kernelINS_13Kernel_traitsIf13__nv_bfloat16S2_S2_fjLj6144ELj1ELj1ELj8ELj16ENS_18Kernel_traits_baseILj6144EfS2_S2_S2_fjLj256EEEEELb1ELb1ELb0EEEvNS_9FwdParamsE,"a",@progbits
	.sectionflags	@""
	.align	4
.nv.constant0._ZN10layer_norm31ln_parallel_residual_fwd_kernelINS_13Kernel_traitsIf13__nv_bfloat16S2_S2_fjLj6144ELj1ELj1ELj8ELj16ENS_18Kernel_traits_baseILj6144EfS2_S2_S2_fjLj256EEEEELb1ELb1ELb0EEEvNS_9FwdParamsE:
	.zero		1128


//--------------------- .nv.constant0._ZN10layer_norm31ln_parallel_residual_fwd_kernelINS_13Kernel_traitsIf13__nv_bfloat16S2_S2_fjLj6144ELj1ELj1ELj8ELj16ENS_18Kernel_traits_baseILj6144EfS2_S2_S2_fjLj256EEEEELb1ELb1ELb1EEEvNS_9FwdParamsE --------------------------
	.section	.nv.constant0._ZN10layer_norm31ln_parallel_residual_fwd_kernelINS_13Kernel_traitsIf13__nv_bfloat16S2_S2_fjLj6144ELj1ELj1ELj8ELj16ENS_18Kernel_traits_baseILj6144EfS2_S2_S2_fjLj256EEEEELb1ELb1ELb1EEEvNS_9FwdParamsE,"a",@progbits
	.sectionflags	@""
	.align	4
.nv.constant0._ZN10layer_norm31ln_parallel_residual_fwd_kernelINS_13Kernel_traitsIf13__nv_bfloat16S2_S2_fjLj6144ELj1ELj1ELj8ELj16ENS_18Kernel_traits_baseILj6144EfS2_S2_S2_fjLj256EEEEELb1ELb1ELb1EEEvNS_9FwdParamsE:
	.zero		1128


//--------------------- .nv.constant0._ZN10layer_norm31ln_parallel_residual_fwd_kernelINS_13Kernel_traitsI13__nv_bfloat16S2_fS2_fjLj6144ELj1ELj1ELj8ELj16ENS_18Kernel_traits_baseILj6144ES2_S2_fS2_fjLj256EEEEELb0ELb0ELb0EEEvNS_9FwdParamsE --------------------------
	.section	.nv.constant0._ZN10layer_norm31ln_parallel_residual_fwd_kernelINS_13Kernel_traitsI13__nv_bfloat16S2_fS2_fjLj6144ELj1ELj1ELj8ELj16ENS_18Kernel_traits_baseILj6144ES2_S2_fS2_fjLj256EEEEELb0ELb0ELb0EEEvNS_9FwdParamsE,"a",@progbits
	.sectionflags	@""
	.align	4
.nv.constant0._ZN10layer_norm31ln_parallel_residual_fwd_kernelINS_13Kernel_traitsI13__nv_bfloat16S2_fS2_fjLj6144ELj1ELj1ELj8ELj16ENS_18Kernel_traits_baseILj6144ES2_S2_fS2_fjLj256EEEEELb0ELb0ELb0EEEvNS_9FwdParamsE:
	.zero		1128


//--------------------- .nv.constant0._ZN10layer_norm31ln_parallel_residual_fwd_kernelINS_13Kernel_traitsI13__nv_bfloat16S2_fS2_fjLj6144ELj1ELj1ELj8ELj16ENS_18Kernel_traits_baseILj6144ES2_S2_fS2_fjLj256EEEEELb0ELb0ELb1EEEvNS_9FwdParamsE --------------------------
	.section	.nv.constant0._ZN10layer_norm31ln_parallel_residual_fwd_kernelINS_13Kernel_traitsI13__nv_bfloat16S2_fS2_fjLj6144ELj1ELj1ELj8ELj16ENS_18Kernel_traits_baseILj6144ES2_S2_fS2_fjLj256EEEEELb0ELb0ELb1EEEvNS_9FwdParamsE,"a",@progbits
	.sectionflags	@""
	.align	4
.nv.constant0._ZN10layer_norm31ln_parallel_residual_fwd_kernelINS_13Kernel_traitsI13__nv_bfloat16S2_fS2_fjLj6144ELj1ELj1ELj8ELj16ENS_18Kernel_traits_baseILj6144ES2_S2_fS2_fjLj256EEEEELb0ELb0ELb1EEEvNS_9FwdParamsE:
	.zero		1128


//--------------------- .nv.constant0._ZN10layer_norm31ln_parallel_residual_fwd_kernelINS_13Kernel_traitsI13__nv_bfloat16S2_fS2_fjLj6144ELj1ELj1ELj8ELj16ENS_18Kernel_traits_baseILj6144ES2_S2_fS2_fjLj256EEEEELb0ELb1ELb0EEEvNS_9FwdParamsE --------------------------
	.section	.nv.constant0._ZN10layer_norm31ln_parallel_residual_fwd_kernelINS_13Kernel_traitsI13__nv_bfloat16S2_fS2_fjLj6144ELj1ELj1ELj8ELj16ENS_18Kernel_traits_baseILj6144ES2_S2_fS2_fjLj256EEEEELb0ELb1ELb0EEEvNS_9FwdParamsE,"a",@progbits
	.sectionflags	@""
	.align	4
.nv.constant0._ZN10layer_norm31ln_parallel_residual_fwd_kernelINS_13Kernel_traitsI13__nv_bfloat16S2_fS2_fjLj6144ELj1ELj1ELj8ELj16ENS_18Kernel_traits_baseILj6144ES2_S2_fS2_fjLj256EEEEELb0ELb1ELb0EEEvNS_9FwdParamsE:
	.zero		1128


//--------------------- .nv.constant0._ZN10layer_norm31ln_parallel_residual_fwd_kernelINS_13Kernel_traitsI13__nv_bfloat16S2_fS2_fjLj6144ELj1ELj1ELj8ELj16ENS_18Kernel_traits_baseILj6144ES2_S2_fS2_fjLj256EEEEELb0ELb1ELb1EEEvNS_9FwdParamsE --------------------------
	.section	.nv.constant0._ZN10layer_norm31ln_parallel_residual_fwd_kernelINS_13Kernel_traitsI13__nv_bfloat16S2_fS2_fjLj6144ELj1ELj1ELj8ELj16ENS_18Kernel_traits_baseILj6144ES2_S2_fS2_fjLj256EEEEELb0ELb1ELb1EEEvNS_9FwdParamsE,"a",@progbits
	.sectionflags	@""
	.align	4
.nv.constant0._ZN10layer_norm31ln_parallel_residual_fwd_kernelINS_13Kernel_traitsI13__nv_bfloat16S2_fS2_fjLj6144ELj1ELj1ELj8ELj16ENS_18Kernel_traits_baseILj6144ES2_S2_fS2_fjLj256EEEEELb0ELb1ELb1EEEvNS_9FwdParamsE:
	.zero		1128


//--------------------- .nv.constant0._ZN10layer_norm31ln_parallel_residual_fwd_kernelINS_13Kernel_traitsI13__nv_bfloat16S2_fS2_fjLj6144ELj1ELj1ELj8ELj16ENS_18Kernel_traits_baseILj6144ES2_S2_fS2_fjLj256EEEEELb1ELb0ELb0EEEvNS_9FwdParamsE --------------------------
	.section	.nv.constant0._ZN10layer_norm31ln_parallel_residual_fwd_kernelINS_13Kernel_traitsI13__nv_bfloat16S2_fS2_fjLj6144ELj1ELj1ELj8ELj16ENS_18Kernel_traits_baseILj6144ES2_S2_fS2_fjLj256EEEEELb1ELb0ELb0EEEvNS_9FwdParamsE,"a",@progbits
	.sectionflags	@""
	.align	4
.nv.constant0._ZN10layer_norm31ln_parallel_residual_fwd_kernelINS_13Kernel_traitsI13__nv_bfloat16S2_fS2_fjLj6144ELj1ELj1ELj8ELj16ENS_18Kernel_traits_baseILj6144ES2_S2_fS2_fjLj256EEEEELb1ELb0ELb0EEEvNS_9FwdParamsE:
	.zero		1128


//--------------------- .nv.constant0._ZN10layer_norm31ln_parallel_residual_fwd_kernelINS_13Kernel_traitsI13__nv_bfloat16S2_fS2_fjLj6144ELj1ELj1ELj8ELj16ENS_18Kernel_traits_baseILj6144ES2_S2_fS2_fjLj256EEEEELb1ELb0ELb1EEEvNS_9FwdParamsE --------------------------
	.section	.nv.constant0._ZN10layer_norm31ln_parallel_residual_fwd_kernelINS_13Kernel_traitsI13__nv_bfloat16S2_fS2_fjLj6144ELj1ELj1ELj8ELj16ENS_18Kernel_traits_baseILj6144ES2_S2_fS2_fjLj256EEEEELb1ELb0ELb1EEEvNS_9FwdParamsE,"a",@progbits
	.sectionflags	@""
	.align	4
.nv.constant0._ZN10layer_norm31ln_parallel_residual_fwd_kernelINS_13Kernel_traitsI13__nv_bfloat16S2_fS2_fjLj6144ELj1ELj1ELj8ELj16ENS_18Kernel_traits_baseILj6144ES2_S2_fS2_fjLj256EEEEELb1ELb0ELb1EEEvNS_9FwdParamsE:
	.zero		1128


//--------------------- .nv.constant0._ZN10layer_norm31ln_parallel_residual_fwd_kernelINS_13Kernel_traitsI13__nv_bfloat16S2_fS2_fjLj6144ELj1ELj1ELj8ELj16ENS_18Kernel_traits_baseILj6144ES2_S2_fS2_fjLj256EEEEELb1ELb1ELb0EEEvNS_9FwdParamsE --------------------------
	.section	.nv.constant0._ZN10layer_norm31ln_parallel_residual_fwd_kernelINS_13Kernel_traitsI13__nv_bfloat16S2_fS2_fjLj6144ELj1ELj1ELj8ELj16ENS_18Kernel_traits_baseILj6144ES2_S2_fS2_fjLj256EEEEELb1ELb1ELb0EEEvNS_9FwdParamsE,"a",@progbits
	.sectionflags	@""
	.align	4
.nv.constant0._ZN10layer_norm31ln_parallel_residual_fwd_kernelINS_13Kernel_traitsI13__nv_bfloat16S2_fS2_fjLj6144ELj1ELj1ELj8ELj16ENS_18Kernel_traits_baseILj6144ES2_S2_fS2_fjLj256EEEEELb1ELb1ELb0EEEvNS_9FwdParamsE:
	.zero		1128


//--------------------- .nv.constant0._ZN10layer_norm31ln_parallel_residual_fwd_kernelINS_13Kernel_traitsI13__nv_bfloat16S2_fS2_fjLj6144ELj1ELj1ELj8ELj16ENS_18Kernel_traits_baseILj6144ES2_S2_fS2_fjLj256EEEEELb1ELb1ELb1EEEvNS_9FwdParamsE --------------------------
	.section	.nv.constant0._ZN10layer_norm31ln_parallel_residual_fwd_kernelINS_13Kernel_traitsI13__nv_bfloat16S2_fS2_fjLj6144ELj1ELj1ELj8ELj16ENS_18Kernel_traits_baseILj6144ES2_S2_fS2_fjLj256EEEEELb1ELb1ELb1EEEvNS_9FwdParamsE,"a",@progbits
	.sectionflags	@""
	.align	4
.nv.constant0._ZN10layer_norm31ln_parallel_residual_fwd_kernelINS_13Kernel_traitsI13__nv_bfloat16S2_fS2_fjLj6144ELj1ELj1ELj8ELj16ENS_18Kernel_traits_baseILj6144ES2_S2_fS2_fjLj256EEEEELb1ELb1ELb1EEEvNS_9FwdParamsE:
	.zero		1128


//--------------------- .nv.constant0._ZN10layer_norm31ln_parallel_residual_fwd_kernelINS_13Kernel_traitsIf13__nv_bfloat16fS2_fjLj6144ELj1ELj1ELj8ELj16ENS_18Kernel_traits_baseILj6144EfS2_fS2_fjLj256EEEEELb0ELb0ELb0EEEvNS_9FwdParamsE --------------------------
	.section	.nv.constant0._ZN10layer_norm31ln_parallel_residual_fwd_kernelINS_13Kernel_traitsIf13__nv_bfloat16fS2_fjLj6144ELj1ELj1ELj8ELj16ENS_18Kernel_traits_baseILj6144EfS2_fS2_fjLj256EEEEELb0ELb0ELb0EEEvNS_9FwdParamsE,"a",@progbits
	.sectionflags	@""
	.align	4
.nv.constant0._ZN10layer_norm31ln_parallel_residual_fwd_kernelINS_13Kernel_traitsIf13__nv_bfloat16fS2_fjLj6144ELj1ELj1ELj8ELj16ENS_18Kernel_traits_baseILj6144EfS2_fS2_fjLj256EEEEELb0ELb0ELb0EEEvNS_9FwdParamsE:
	.zero		1128


//--------------------- .nv.constant0._ZN10layer_norm31ln_parallel_residual_fwd_kernelINS_13Kernel_traitsIf13__nv_bfloat16fS2_fjLj6144ELj1ELj1ELj8ELj16ENS_18Kernel_traits_baseILj6144EfS2_fS2_fjLj256EEEEELb0ELb0ELb1EEEvNS_9FwdParamsE --------------------------
	.section	.nv.constant0._ZN10layer_norm31ln_parallel_residual_fwd_kernelINS_13Kernel_traitsIf13__nv_bfloat16fS2_fjLj6144ELj1ELj1ELj8ELj16ENS_18Kernel_traits_baseILj6144EfS2_fS2_fjLj256EEEEELb0ELb0ELb1EEEvNS_9FwdParamsE,"a",@progbits
	.sectionflags	@""
	.align	4
.nv.constant0._ZN10layer_norm31ln_parallel_residual_fwd_kernelINS_13Kernel_traitsIf13__nv_bfloat16fS2_fjLj6144ELj1ELj1ELj8ELj16ENS_18Kernel_traits_baseILj6144EfS2_fS2_fjLj256EEEEELb0ELb0ELb1EEEvNS_9FwdParamsE:
	.zero		1128


//--------------------- .nv.constant0._ZN10layer_norm31ln_parallel_residual_fwd_kernelINS_13Kernel_traitsIf13__nv_bfloat16fS2_fjLj6144ELj1ELj1ELj8ELj16ENS_18Kernel_traits_baseILj6144EfS2_fS2_fjLj256EEEEELb0ELb1ELb0EEEvNS_9FwdParamsE --------------------------
	.section	.nv.constant0._ZN10layer_norm31ln_parallel_residual_fwd_kernelINS_13Kernel_traitsIf13__nv_bfloat16fS2_fjLj6144ELj1ELj1ELj8ELj16ENS_18Kernel_traits_baseILj6144EfS2_fS2_fjLj256EEEEELb0ELb1ELb0EEEvNS_9FwdParamsE,"a",@progbits
	.sectionflags	@""
	.align	4
.nv.constant0._ZN10layer_norm31ln_parallel_residual_fwd_kernelINS_13Kernel_traitsIf13__nv_bfloat16fS2_fjLj6144ELj1ELj1ELj8ELj16ENS_18Kernel_traits_baseILj6144EfS2_fS2_fjLj256EEEEELb0ELb1ELb0EEEvNS_9FwdParamsE:
	.zero		1128


//--------------------- .nv.constant0._ZN10layer_norm31ln_parallel_residual_fwd_kernelINS_13Kernel_traitsIf13__nv_bfloat16fS2_fjLj6144ELj1ELj1ELj8ELj16ENS_18Kernel_traits_baseILj6144EfS2_fS2_fjLj256EEEEELb0ELb1ELb1EEEvNS_9FwdParamsE --------------------------
	.section	.nv.constant0._ZN10layer_norm31ln_parallel_residual_fwd_kernelINS_13Kernel_traitsIf13__nv_bfloat16fS2_fjLj6144ELj1ELj1ELj8ELj16ENS_18Kernel_traits_baseILj6144EfS2_fS2_fjLj256EEEEELb0ELb1ELb1EEEvNS_9FwdParamsE,"a",@progbits
	.sectionflags	@""
	.align	4
.nv.constant0._ZN10layer_norm31ln_parallel_residual_fwd_kernelINS_13Kernel_traitsIf13__nv_bfloat16fS2_fjLj6144ELj1ELj1ELj8ELj16ENS_18Kernel_traits_baseILj6144EfS2_fS2_fjLj256EEEEELb0ELb1ELb1EEEvNS_9FwdParamsE:
	.zero		1128


//--------------------- .nv.constant0._ZN10layer_norm31ln_parallel_residual_fwd_kernelINS_13Kernel_traitsIf13__nv_bfloat16fS2_fjLj6144ELj1ELj1ELj8ELj16ENS_18Kernel_traits_baseILj6144EfS2_fS2_fjLj256EEEEELb1ELb0ELb0EEEvNS_9FwdParamsE --------------------------
	.section	.nv.constant0._ZN10layer_norm31ln_parallel_residual_fwd_kernelINS_13Kernel_traitsIf13__nv_bfloat16fS2_fjLj6144ELj1ELj1ELj8ELj16ENS_18Kernel_traits_baseILj6144EfS2_fS2_fjLj256EEEEELb1ELb0ELb0EEEvNS_9FwdParamsE,"a",@progbits
	.sectionflags	@""
	.align	4
.nv.constant0._ZN10layer_norm31ln_parallel_residual_fwd_kernelINS_13Kernel_traitsIf13__nv_bfloat16fS2_fjLj6144ELj1ELj1ELj8ELj16ENS_18Kernel_traits_baseILj6144EfS2_fS2_fjLj256EEEEELb1ELb0ELb0EEEvNS_9FwdParamsE:
	.zero		1128


//--------------------- .nv.constant0._ZN10layer_norm31ln_parallel_residual_fwd_kernelINS_13Kernel_traitsIf13__nv_bfloat16fS2_fjLj6144ELj1ELj1ELj8ELj16ENS_18Kernel_traits_baseILj6144EfS2_fS2_fjLj256EEEEELb1ELb0ELb1EEEvNS_9FwdParamsE --------------------------
	.section	.nv.constant0._ZN10layer_norm31ln_parallel_residual_fwd_kernelINS_13Kernel_traitsIf13__nv_bfloat16fS2_fjLj6144ELj1ELj1ELj8ELj16ENS_18Kernel_traits_baseILj6144EfS2_fS2_fjLj256EEEEELb1ELb0ELb1EEEvNS_9FwdParamsE,"a",@progbits
	.sectionflags	@""
	.align	4
.nv.constant0._ZN10layer_norm31ln_parallel_residual_fwd_kernelINS_13Kernel_traitsIf13__nv_bfloat16fS2_fjLj6144ELj1ELj1ELj8ELj16ENS_18Kernel_traits_baseILj6144EfS2_fS2_fjLj256EEEEELb1ELb0ELb1EEEvNS_9FwdParamsE:
	.zero		1128


//--------------------- .nv.constant0._ZN10layer_norm31ln_parallel_residual_fwd_kernelINS_13Kernel_traitsIf13__nv_bfloat16fS2_fjLj6144ELj1ELj1ELj8ELj16ENS_18Kernel_traits_baseILj6144EfS2_fS2_fjLj256EEEEELb1ELb1ELb0EEEvNS_9FwdParamsE --------------------------
	.section	.nv.constant0._ZN10layer_norm31ln_parallel_residual_fwd_kernelINS_13Kernel_traitsIf13__nv_bfloat16fS2_fjLj6144ELj1ELj1ELj8ELj16ENS_18Kernel_traits_baseILj6144EfS2_fS2_fjLj256EEEEELb1ELb1ELb0EEEvNS_9FwdParamsE,"a",@progbits
	.sectionflags	@""
	.align	4
.nv.constant0._ZN10layer_norm31ln_parallel_residual_fwd_kernelINS_13Kernel_traitsIf13__nv_bfloat16fS2_fjLj6144ELj1ELj1ELj8ELj16ENS_18Kernel_traits_baseILj6144EfS2_fS2_fjLj256EEEEELb1ELb1ELb0EEEvNS_9FwdParamsE:
	.zero		1128


//--------------------- .nv.constant0._ZN10layer_norm31ln_parallel_residual_fwd_kernelINS_13Kernel_traitsIf13__nv_bfloat16fS2_fjLj6144ELj1ELj1ELj8ELj16ENS_18Kernel_traits_baseILj6144EfS2_fS2_fjLj256EEEEELb1ELb1ELb1EEEvNS_9FwdParamsE --------------------------
	.section	.nv.constant0._ZN10layer_norm31ln_parallel_residual_fwd_kernelINS_13Kernel_traitsIf13__nv_bfloat16fS2_fjLj6144ELj1ELj1ELj8ELj16ENS_18Kernel_traits_baseILj6144EfS2_fS2_fjLj256EEEEELb1ELb1ELb1EEEvNS_9FwdParamsE,"a",@progbits
	.sectionflags	@""
	.align	4
.nv.constant0._ZN10layer_norm31ln_parallel_residual_fwd_kernelINS_13Kernel_traitsIf13__nv_bfloat16fS2_fjLj6144ELj1ELj1ELj8ELj16ENS_18Kernel_traits_baseILj6144EfS2_fS2_fjLj256EEEEELb1ELb1ELb1EEEvNS_9FwdParamsE:
	.zero		1128


//--------------------- .nv.constant0._ZN10layer_norm31ln_parallel_residual_fwd_kernelINS_13Kernel_traitsIf6__halfS2_S2_fjLj6144ELj1ELj1ELj8ELj16ENS_18Kernel_traits_baseILj6144EfS2_S2_S2_fjLj256EEEEELb0ELb0ELb0EEEvNS_9FwdParamsE --------------------------
	.section	.nv.constant0._ZN10layer_norm31ln_parallel_residual_fwd_kernelINS_13Kernel_traitsIf6__halfS2_S2_fjLj6144ELj1ELj1ELj8ELj16ENS_18Kernel_traits_baseILj6144EfS2_S2_S2_fjLj256EEEEELb0ELb0ELb0EEEvNS_9FwdParamsE,"a",@progbits
	.sectionflags	@""
	.align	4
.nv.constant0._ZN10layer_norm31ln_parallel_residual_fwd_kernelINS_13Kernel_traitsIf6__halfS2_S2_fjLj6144ELj1ELj1ELj8ELj16ENS_18Kernel_traits_baseILj6144EfS2_S2_S2_fjLj256EEEEELb0ELb0ELb0EEEvNS_9FwdParamsE:
	.zero		1128


//--------------------- .nv.constant0._ZN10layer_norm31ln_parallel_residual_fwd_kernelINS_13Kernel_traitsIf6__halfS2_S2_fjLj6144ELj1ELj1ELj8ELj16ENS_18Kernel_traits_baseILj6144EfS2_S2_S2_fjLj256EEEEELb0ELb0ELb1EEEvNS_9FwdParamsE --------------------------
	.section	.nv.constant0._ZN10layer_norm31ln_parallel_residual_fwd_kernelINS_13Kernel_traitsIf6__halfS2_S2_fjLj6144ELj1ELj1ELj8ELj16ENS_18Kernel_traits_baseILj6144EfS2_S2_S2_fjLj256EEEEELb0ELb0ELb1EEEvNS_9FwdParamsE,"a",@progbits
	.sectionflags	@""
	.align	4
.nv.constant0._ZN10layer_norm31ln_parallel_residual_fwd_kernelINS_13Kernel_traitsIf6__halfS2_S2_fjLj6144ELj1ELj1ELj8ELj16ENS_18Kernel_traits_baseILj6144EfS2_S2_S2_fjLj256EEEEELb0ELb0ELb1EEEvNS_9FwdParamsE:
	.zero		1128


//--------------------- .nv.constant0._ZN10layer_norm31ln_parallel_residual_fwd_kernelINS_13Kernel_traitsIf6__halfS2_S2_fjLj6144ELj1ELj1ELj8ELj16ENS_18Kernel_traits_baseILj6144EfS2_S2_S2_fjLj256EEEEELb0ELb1ELb0EEEvNS_9FwdParamsE --------------------------
	.section	.nv.constant0._ZN10layer_norm31ln_parallel_residual_fwd_kernelINS_13Kernel_traitsIf6__halfS2_S2_fjLj6144ELj1ELj1ELj8ELj16ENS_18Kernel_traits_baseILj6144EfS2_S2_S2_fjLj256EEEEELb0ELb1ELb0EEEvNS_9FwdParamsE,"a",@progbits
	.sectionflags	@""
	.align	4
.nv.constant0._ZN10layer_norm31ln_parallel_residual_fwd_kernelINS_13Kernel_traitsIf6__halfS2_S2_fjLj6144ELj1ELj1ELj8ELj16ENS_18Kernel_traits_baseILj6144EfS2_S2_S2_fjLj256EEEEELb0ELb1ELb0EEEvNS_9FwdParamsE:
	.zero		1128


//--------------------- .nv.constant0._ZN10layer_norm31ln_parallel_residual_fwd_kernelINS_13Kernel_traitsIf6__halfS2_S2_fjLj6144ELj1ELj1ELj8ELj16ENS_18Kernel_traits_baseILj6144EfS2_S2_S2_fjLj256EEEEELb0ELb1ELb1EEEvNS_9FwdParamsE --------------------------
	.section	.nv.constant0._ZN10layer_norm31ln_parallel_residual_fwd_kernelINS_13Kernel_traitsIf6__halfS2_S2_fjLj6144ELj1ELj1ELj8ELj16ENS_18Kernel_traits_baseILj6144EfS2_S2_S2_fjLj256EEEEELb0ELb1ELb1EEEvNS_9FwdParamsE,"a",@progbits
	.sectionflags	@""
	.align	4
.nv.constant0._ZN10layer_norm31ln_parallel_residual_fwd_kernelINS_13Kernel_traitsIf6__halfS2_S2_fjLj6144ELj1ELj1ELj8ELj16ENS_18Kernel_traits_baseILj6144EfS2_S2_S2_fjLj256EEEEELb0ELb1ELb1EEEvNS_9FwdParamsE:
	.zero		1128


//--------------------- .nv.constant0._ZN10layer_norm31ln_parallel_residual_fwd_kernelINS_13Kernel_traitsIf6__halfS2_S2_fjLj6144ELj1ELj1ELj8ELj16ENS_18Kernel_traits_baseILj6144EfS2_S2_S2_fjLj256EEEEELb1ELb0ELb0EEEvNS_9FwdParamsE --------------------------
	.section	.nv.constant0._ZN10layer_norm31ln_parallel_residual_fwd_kernelINS_13Kernel_traitsIf6__halfS2_S2_fjLj6144ELj1ELj1ELj8ELj16ENS_18Kernel_traits_baseILj6144EfS2_S2_S2_fjLj256EEEEELb1ELb0ELb0EEEvNS_9FwdParamsE,"a",@progbits
	.sectionflags	@""
	.align	4
.nv.constant0._ZN10layer_norm31ln_parallel_residual_fwd_kernelINS_13Kernel_traitsIf6__halfS2_S2_fjLj6144ELj1ELj1ELj8ELj16ENS_18Kernel_traits_baseILj6144EfS2_S2_S2_fjLj256EEEEELb1ELb0ELb0EEEvNS_9FwdParamsE:
	.zero		1128


//--------------------- .nv.constant0._ZN10layer_norm31ln_parallel_residual_fwd_kernelINS_13Kernel_traitsIf6__halfS2_S2_fjLj6144ELj1ELj1ELj8ELj16ENS_18Kernel_traits_baseILj6144EfS2_S2_S2_fjLj256EEEEELb1ELb0ELb1EEEvNS_9FwdParamsE --------------------------
	.section	.nv.constant0._ZN10layer_norm31ln_parallel_residual_fwd_kernelINS_13Kernel_traitsIf6__halfS2_S2_fjLj6144ELj1ELj1ELj8ELj16ENS_18Kernel_traits_baseILj6144EfS2_S2_S2_fjLj256EEEEELb1ELb0ELb1EEEvNS_9FwdParamsE,"a",@progbits
	.sectionflags	@""
	.align	4
.nv.constant0._ZN10layer_norm31ln_parallel_residual_fwd_kernelINS_13Kernel_traitsIf6__halfS2_S2_fjLj6144ELj1ELj1ELj8ELj16ENS_18Kernel_traits_baseILj6144EfS2_S2_S2_fjLj256EEEEELb1ELb0ELb1EEEvNS_9FwdParamsE:
	.zero		1128


//--------------------- .nv.constant0._ZN10layer_norm31ln_parallel_residual_fwd_kernelINS_13Kernel_traitsIf6__halfS2_S2_fjLj6144ELj1ELj1ELj8ELj16ENS_18Kernel_traits_baseILj6144EfS2_S2_S2_fjLj256EEEEELb1ELb1ELb0EEEvNS_9FwdParamsE --------------------------
	.section	.nv.constant0._ZN10layer_norm31ln_parallel_residual_fwd_kernelINS_13Kernel_traitsIf6__halfS2_S2_fjLj6144ELj1ELj1ELj8ELj16ENS_18Kernel_traits_baseILj6144EfS2_S2_S2_fjLj256EEEEELb1ELb1ELb0EEEvNS_9FwdParamsE,"a",@progbits
	.sectionflags	@""
	.align	4
.nv.constant0._ZN10layer_norm31ln_parallel_residual_fwd_kernelINS_13Kernel_traitsIf6__halfS2_S2_fjLj6144ELj1ELj1ELj8ELj16ENS_18Kernel_traits_baseILj6144EfS2_S2_S2_fjLj256EEEEELb1ELb1ELb0EEEvNS_9FwdParamsE:
	.zero		1128


//--------------------- .nv.constant0._ZN10layer_norm31ln_parallel_residual_fwd_kernelINS_13Kernel_traitsIf6__halfS2_S2_fjLj6144ELj1ELj1ELj8ELj16ENS_18Kernel_traits_baseILj6144EfS2_S2_S2_fjLj256EEEEELb1ELb1ELb1EEEvNS_9FwdParamsE --------------------------
	.section	.nv.constant0._ZN10layer_norm31ln_parallel_residual_fwd_kernelINS_13Kernel_traitsIf6__halfS2_S2_fjLj6144ELj1ELj1ELj8ELj16ENS_18Kernel_traits_baseILj6144EfS2_S2_S2_fjLj256EEEEELb1ELb1ELb1EEEvNS_9FwdParamsE,"a",@progbits
	.sectionflags	@""
	.align	4
.nv.constant0._ZN10layer_norm31ln_parallel_residual_fwd_kernelINS_13Kernel_traitsIf6__halfS2_S2_fjLj6144ELj1ELj1ELj8ELj16ENS_18Kernel_traits_baseILj6144EfS2_S2_S2_fjLj256EEEEELb1ELb1ELb1EEEvNS_9FwdParamsE:
	.zero		1128


//--------------------- .nv.constant0._ZN10layer_norm31ln_parallel_residual_fwd_kernelINS_13Kernel_traitsI6__halfS2_fS2_fjLj6144ELj1ELj1ELj8ELj16ENS_18Kernel_traits_baseILj6144ES2_S2_fS2_fjLj256EEEEELb0ELb0ELb0EEEvNS_9FwdParamsE --------------------------
	.section	.nv.constant0._ZN10layer_norm31ln_parallel_residual_fwd_kernelINS_13Kernel_traitsI6__halfS2_fS2_fjLj6144ELj1ELj1ELj8ELj16ENS_18Kernel_traits_baseILj6144ES2_S2_fS2_fjLj256EEEEELb0ELb0ELb0EEEvNS_9FwdParamsE,"a",@progbits
	.sectionflags	@""
	.align	4
.nv.constant0._ZN10layer_norm31ln_parallel_residual_fwd_kernelINS_13Kernel_traitsI6__halfS2_fS2_fjLj6144ELj1ELj1ELj8ELj16ENS_18Kernel_traits_baseILj6144ES2_S2_fS2_fjLj256EEEEELb0ELb0ELb0EEEvNS_9FwdParamsE:
	.zero		1128


//--------------------- .nv.constant0._ZN10layer_norm31ln_parallel_residual_fwd_kernelINS_13Kernel_traitsI6__halfS2_fS2_fjLj6144ELj1ELj1ELj8ELj16ENS_18Kernel_traits_baseILj6144ES2_S2_fS2_fjLj256EEEEELb0ELb0ELb1EEEvNS_9FwdParamsE --------------------------
	.section	.nv.constant0._ZN10layer_norm31ln_parallel_residual_fwd_kernelINS_13Kernel_traitsI6__halfS2_fS2_fjLj6144ELj1ELj1ELj8ELj16ENS_18Kernel_traits_baseILj6144ES2_S2_fS2_fjLj256EEEEELb0ELb0ELb1EEEvNS_9FwdParamsE,"a",@progbits
	.sectionflags	@""
	.align	4
.nv.constant0._ZN10layer_norm31ln_parallel_residual_fwd_kernelINS_13Kernel_traitsI6__halfS2_fS2_fjLj6144ELj1ELj1ELj8ELj16ENS_18Kernel_traits_baseILj6144ES2_S2_fS2_fjLj256EEEEELb0ELb0ELb1EEEvNS_9FwdParamsE:
	.zero		1128


//--------------------- .nv.constant0._ZN10layer_norm31ln_parallel_residual_fwd_kernelINS_13Kernel_traitsI6__halfS2_fS2_fjLj6144ELj1ELj1ELj8ELj16ENS_18Kernel_traits_baseILj6144ES2_S2_fS2_fjLj256EEEEELb0ELb1ELb0EEEvNS_9FwdParamsE --------------------------
	.section	.nv.constant0._ZN10layer_norm31ln_parallel_residual_fwd_kernelINS_13Kernel_traitsI6__halfS2_fS2_fjLj6144ELj1ELj1ELj8ELj16ENS_18Kernel_traits_baseILj6144ES2_S2_fS2_fjLj256EEEEELb0ELb1ELb0EEEvNS_9FwdParamsE,"a",@progbits
	.sectionflags	@""
	.align	4
.nv.constant0._ZN10layer_norm31ln_parallel_residual_fwd_kernelINS_13Kernel_traitsI6__halfS2_fS2_fjLj6144ELj1ELj1ELj8ELj16ENS_18Kernel_traits_baseILj6144ES2_S2_fS2_fjLj256EEEEELb0ELb1ELb0EEEvNS_9FwdParamsE:
	.zero		1128


//--------------------- .nv.constant0._ZN10layer_norm31ln_parallel_residual_fwd_kernelINS_13Kernel_traitsI6__halfS2_fS2_fjLj6144ELj1ELj1ELj8ELj16ENS_18Kernel_traits_baseILj6144ES2_S2_fS2_fjLj256EEEEELb0ELb1ELb1EEEvNS_9FwdParamsE --------------------------
	.section	.nv.constant0._ZN10layer_norm31ln_parallel_residual_fwd_kernelINS_13Kernel_traitsI6__halfS2_fS2_fjLj6144ELj1ELj1ELj8ELj16ENS_18Kernel_traits_baseILj6144ES2_S2_fS2_fjLj256EEEEELb0ELb1ELb1EEEvNS_9FwdParamsE,"a",@progbits
	.sectionflags	@""
	.align	4
.nv.constant0._ZN10layer_norm31ln_parallel_residual_fwd_kernelINS_13Kernel_traitsI6__halfS2_fS2_fjLj6144ELj1ELj1ELj8ELj16ENS_18Kernel_traits_baseILj6144ES2_S2_fS2_fjLj256EEEEELb0ELb1ELb1EEEvNS_9FwdParamsE:
	.zero		1128


//--------------------- .nv.constant0._ZN10layer_norm31ln_parallel_residual_fwd_kernelINS_13Kernel_traitsI6__halfS2_fS2_fjLj6144ELj1ELj1ELj8ELj16ENS_18Kernel_traits_baseILj6144ES2_S2_fS2_fjLj256EEEEELb1ELb0ELb0EEEvNS_9FwdParamsE --------------------------
	.section	.nv.constant0._ZN10layer_norm31ln_parallel_residual_fwd_kernelINS_13Kernel_traitsI6__halfS2_fS2_fjLj6144ELj1ELj1ELj8ELj16ENS_18Kernel_traits_baseILj6144ES2_S2_fS2_fjLj256EEEEELb1ELb0ELb0EEEvNS_9FwdParamsE,"a",@progbits
	.sectionflags	@""
	.align	4
.nv.constant0._ZN10layer_norm31ln_parallel_residual_fwd_kernelINS_13Kernel_traitsI6__halfS2_fS2_fjLj6144ELj1ELj1ELj8ELj16ENS_18Kernel_traits_baseILj6144ES2_S2_fS2_fjLj256EEEEELb1ELb0ELb0EEEvNS_9FwdParamsE:
	.zero		1128


//--------------------- .nv.constant0._ZN10layer_norm31ln_parallel_residual_fwd_kernelINS_13Kernel_traitsI6__halfS2_fS2_fjLj6144ELj1ELj1ELj8ELj16ENS_18Kernel_traits_baseILj6144ES2_S2_fS2_fjLj256EEEEELb1ELb0ELb1EEEvNS_9FwdParamsE --------------------------
	.section	.nv.constant0._ZN10layer_norm31ln_parallel_residual_fwd_kernelINS_13Kernel_traitsI6__halfS2_fS2_fjLj6144ELj1ELj1ELj8ELj16ENS_18Kernel_traits_baseILj6144ES2_S2_fS2_fjLj256EEEEELb1ELb0ELb1EEEvNS_9FwdParamsE,"a",@progbits
	.sectionflags	@""
	.align	4
.nv.constant0._ZN10layer_norm31ln_parallel_residual_fwd_kernelINS_13Kernel_traitsI6__halfS2_fS2_fjLj6144ELj1ELj1ELj8ELj16ENS_18Kernel_traits_baseILj6144ES2_S2_fS2_fjLj256EEEEELb1ELb0ELb1EEEvNS_9FwdParamsE:
	.zero		1128


//--------------------- .nv.constant0._ZN10layer_norm31ln_parallel_residual_fwd_kernelINS_13Kernel_traitsI6__halfS2_fS2_fjLj6144ELj1ELj1ELj8ELj16ENS_18Kernel_traits_baseILj6144ES2_S2_fS2_fjLj256EEEEELb1ELb1ELb0EEEvNS_9FwdParamsE --------------------------
	.section	.nv.constant0._ZN10layer_norm31ln_parallel_residual_fwd_kernelINS_13Kernel_traitsI6__halfS2_fS2_fjLj6144ELj1ELj1ELj8ELj16ENS_18Kernel_traits_baseILj6144ES2_S2_fS2_fjLj256EEEEELb1ELb1ELb0EEEvNS_9FwdParamsE,"a",@progbits
	.sectionflags	@""
	.align	4
.nv.constant0._ZN10layer_norm31ln_parallel_residual_fwd_kernelINS_13Kernel_traitsI6__halfS2_fS2_fjLj6144ELj1ELj1ELj8ELj16ENS_18Kernel_traits_baseILj6144ES2_S2_fS2_fjLj256EEEEELb1ELb1ELb0EEEvNS_9FwdParamsE:
	.zero		1128


//--------------------- .nv.constant0._ZN10layer_norm31ln_parallel_residual_fwd_kernelINS_13Kernel_traitsI6__halfS2_fS2_fjLj6144ELj1ELj1ELj8ELj16ENS_18Kernel_traits_baseILj6144ES2_S2_fS2_fjLj256EEEEELb1ELb1ELb1EEEvNS_9FwdParamsE --------------------------
	.section	.nv.constant0._ZN10layer_norm31ln_parallel_residual_fwd_kernelINS_13Kernel_traitsI6__halfS2_fS2_fjLj6144ELj1ELj1ELj8ELj16ENS_18Kernel_traits_baseILj6144ES2_S2_fS2_fjLj256EEEEELb1ELb1ELb1EEEvNS_9FwdParamsE,"a",@progbits
	.sectionflags	@""
	.align	4
.nv.constant0._ZN10layer_norm31ln_parallel_residual_fwd_kernelINS_13Kernel_traitsI6__halfS2_fS2_fjLj6144ELj1ELj1ELj8ELj16ENS_18Kernel_traits_baseILj6144ES2_S2_fS2_fjLj256EEEEELb1ELb1ELb1EEEvNS_9FwdParamsE:
	.zero		1128


//--------------------- .nv.constant0._ZN10layer_norm31ln_parallel_residual_fwd_kernelINS_13Kernel_traitsIf6__halffS2_fjLj6144ELj1ELj1ELj8ELj16ENS_18Kernel_traits_baseILj6144EfS2_fS2_fjLj256EEEEELb0ELb0ELb0EEEvNS_9FwdParamsE --------------------------
	.section	.nv.constant0._ZN10layer_norm31ln_parallel_residual_fwd_kernelINS_13Kernel_traitsIf6__halffS2_fjLj6144ELj1ELj1ELj8ELj16ENS_18Kernel_traits_baseILj6144EfS2_fS2_fjLj256EEEEELb0ELb0ELb0EEEvNS_9FwdParamsE,"a",@progbits
	.sectionflags	@""
	.align	4
.nv.constant0._ZN10layer_norm31ln_parallel_residual_fwd_kernelINS_13Kernel_traitsIf6__halffS2_fjLj6144ELj1ELj1ELj8ELj16ENS_18Kernel_traits_baseILj6144EfS2_fS2_fjLj256EEEEELb0ELb0ELb0EEEvNS_9FwdParamsE:
	.zero		1128


//--------------------- .nv.constant0._ZN10layer_norm31ln_parallel_residual_fwd_kernelINS_13Kernel_traitsIf6__halffS2_fjLj6144ELj1ELj1ELj8ELj16ENS_18Kernel_traits_baseILj6144EfS2_fS2_fjLj256EEEEELb0ELb0ELb1EEEvNS_9FwdParamsE --------------------------
	.section	.nv.constant0._ZN10layer_norm31ln_parallel_residual_fwd_kernelINS_13Kernel_traitsIf6__halffS2_fjLj6144ELj1ELj1ELj8ELj16ENS_18Kernel_traits_baseILj6144EfS2_fS2_fjLj256EEEEELb0ELb0ELb1EEEvNS_9FwdParamsE,"a",@progbits
	.sectionflags	@""
	.align	4
.nv.constant0._ZN10layer_norm31ln_parallel_residual_fwd_kernelINS_13Kernel_traitsIf6__halffS2_fjLj6144ELj1ELj1ELj8ELj16ENS_18Kernel_traits_baseILj6144EfS2_fS2_fjLj256EEEEELb0ELb0ELb1EEEvNS_9FwdParamsE:
	.zero		1128


//--------------------- .nv.constant0._ZN10layer_norm31ln_parallel_residual_fwd_kernelINS_13Kernel_traitsIf6__halffS2_fjLj6144ELj1ELj1ELj8ELj16ENS_18Kernel_traits_baseILj6144EfS2_fS2_fjLj256EEEEELb0ELb1ELb0EEEvNS_9FwdParamsE --------------------------
	.section	.nv.constant0._ZN10layer_norm31ln_parallel_residual_fwd_kernelINS_13Kernel_traitsIf6__halffS2_fjLj6144ELj1ELj1ELj8ELj16ENS_18Kernel_traits_baseILj6144EfS2_fS2_fjLj256EEEEELb0ELb1ELb0EEEvNS_9FwdParamsE,"a",@progbits
	.sectionflags	@""
	.align	4
.nv.constant0._ZN10layer_norm31ln_parallel_residual_fwd_kernelINS_13Kernel_traitsIf6__halffS2_fjLj6144ELj1ELj1ELj8ELj16ENS_18Kernel_traits_baseILj6144EfS2_fS2_fjLj256EEEEELb0ELb1ELb0EEEvNS_9FwdParamsE:
	.zero		1128


//--------------------- .nv.constant0._ZN10layer_norm31ln_parallel_residual_fwd_kernelINS_13Kernel_traitsIf6__halffS2_fjLj6144ELj1ELj1ELj8ELj16ENS_18Kernel_traits_baseILj6144EfS2_fS2_fjLj256EEEEELb0ELb1ELb1EEEvNS_9FwdParamsE --------------------------
	.section	.nv.constant0._ZN10layer_norm31ln_parallel_residual_fwd_kernelINS_13Kernel_traitsIf6__halffS2_fjLj6144ELj1ELj1ELj8ELj16ENS_18Kernel_traits_baseILj6144EfS2_fS2_fjLj256EEEEELb0ELb1ELb1EEEvNS_9FwdParamsE,"a",@progbits
	.sectionflags	@""
	.align	4
.nv.constant0._ZN10layer_norm31ln_parallel_residual_fwd_kernelINS_13Kernel_traitsIf6__halffS2_fjLj6144ELj1ELj1ELj8ELj16ENS_18Kernel_traits_baseILj6144EfS2_fS2_fjLj256EEEEELb0ELb1ELb1EEEvNS_9FwdParamsE:
	.zero		1128


//--------------------- .nv.constant0._ZN10layer_norm31ln_parallel_residual_fwd_kernelINS_13Kernel_traitsIf6__halffS2_fjLj6144ELj1ELj1ELj8ELj16ENS_18Kernel_traits_baseILj6144EfS2_fS2_fjLj256EEEEELb1ELb0ELb0EEEvNS_9FwdParamsE --------------------------
	.section	.nv.constant0._ZN10layer_norm31ln_parallel_residual_fwd_kernelINS_13Kernel_traitsIf6__halffS2_fjLj6144ELj1ELj1ELj8ELj16ENS_18Kernel_traits_baseILj6144EfS2_fS2_fjLj256EEEEELb1ELb0ELb0EEEvNS_9FwdParamsE,"a",@progbits
	.sectionflags	@""
	.align	4
.nv.constant0._ZN10layer_norm31ln_parallel_residual_fwd_kernelINS_13Kernel_traitsIf6__halffS2_fjLj6144ELj1ELj1ELj8ELj16ENS_18Kernel_traits_baseILj6144EfS2_fS2_fjLj256EEEEELb1ELb0ELb0EEEvNS_9FwdParamsE:
	.zero		1128


//--------------------- .nv.constant0._ZN10layer_norm31ln_parallel_residual_fwd_kernelINS_13Kernel_traitsIf6__halffS2_fjLj6144ELj1ELj1ELj8ELj16ENS_18Kernel_traits_baseILj6144EfS2_fS2_fjLj256EEEEELb1ELb0ELb1EEEvNS_9FwdParamsE --------------------------
	.section	.nv.constant0._ZN10layer_norm31ln_parallel_residual_fwd_kernelINS_13Kernel_traitsIf6__halffS2_fjLj6144ELj1ELj1ELj8ELj16ENS_18Kernel_traits_baseILj6144EfS2_fS2_fjLj256EEEEELb1ELb0ELb1EEEvNS_9FwdParamsE,"a",@progbits
	.sectionflags	@""
	.align	4
.nv.constant0._ZN10layer_norm31ln_parallel_residual_fwd_kernelINS_13Kernel_traitsIf6__halffS2_fjLj6144ELj1ELj1ELj8ELj16ENS_18Kernel_traits_baseILj6144EfS2_fS2_fjLj256EEEEELb1ELb0ELb1EEEvNS_9FwdParamsE:
	.zero		1128


//--------------------- .nv.constant0._ZN10layer_norm31ln_parallel_residual_fwd_kernelINS_13Kernel_traitsIf6__halffS2_fjLj6144ELj1ELj1ELj8ELj16ENS_18Kernel_traits_baseILj6144EfS2_fS2_fjLj256EEEEELb1ELb1ELb0EEEvNS_9FwdParamsE --------------------------
	.section	.nv.constant0._ZN10layer_norm31ln_parallel_residual_fwd_kernelINS_13Kernel_traitsIf6__halffS2_fjLj6144ELj1ELj1ELj8ELj16ENS_18Kernel_traits_baseILj6144EfS2_fS2_fjLj256EEEEELb1ELb1ELb0EEEvNS_9FwdParamsE,"a",@progbits
	.sectionflags	@""
	.align	4
.nv.constant0._ZN10layer_norm31ln_parallel_residual_fwd_kernelINS_13Kernel_traitsIf6__halffS2_fjLj6144ELj1ELj1ELj8ELj16ENS_18Kernel_traits_baseILj6144EfS2_fS2_fjLj256EEEEELb1ELb1ELb0EEEvNS_9FwdParamsE:
	.zero		1128


//--------------------- .nv.constant0._ZN10layer_norm31ln_parallel_residual_fwd_kernelINS_13Kernel_traitsIf6__halffS2_fjLj6144ELj1ELj1ELj8ELj16ENS_18Kernel_traits_baseILj6144EfS2_fS2_fjLj256EEEEELb1ELb1ELb1EEEvNS_9FwdParamsE --------------------------
	.section	.nv.constant0._ZN10layer_norm31ln_parallel_residual_fwd_kernelINS_13Kernel_traitsIf6__halffS2_fjLj6144ELj1ELj1ELj8ELj16ENS_18Kernel_traits_baseILj6144EfS2_fS2_fjLj256EEEEELb1ELb1ELb1EEEvNS_9FwdParamsE,"a",@progbits
	.sectionflags	@""
	.align	4
.nv.constant0._ZN10layer_norm31ln_parallel_residual_fwd_kernelINS_13Kernel_traitsIf6__halffS2_fjLj6144ELj1ELj1ELj8ELj16ENS_18Kernel_traits_baseILj6144EfS2_fS2_fjLj256EEEEELb1ELb1ELb1EEEvNS_9FwdParamsE:
	.zero		1128


//--------------------- .nv.constant0._ZN10layer_norm31ln_parallel_residual_fwd_kernelINS_13Kernel_traitsI6__halfffffjLj6144ELj1ELj1ELj8ELj16ENS_18Kernel_traits_baseILj6144ES2_ffffjLj256EEEEELb0ELb0ELb0EEEvNS_9FwdParamsE --------------------------
	.section	.nv.constant0._ZN10layer_norm31ln_parallel_residual_fwd_kernelINS_13Kernel_traitsI6__halfffffjLj6144ELj1ELj1ELj8ELj16ENS_18Kernel_traits_baseILj6144ES2_ffffjLj256EEEEELb0ELb0ELb0EEEvNS_9FwdParamsE,"a",@progbits
	.sectionflags	@""
	.align	4
.nv.constant0._ZN10layer_norm31ln_parallel_residual_fwd_kernelINS_13Kernel_traitsI6__halfffffjLj6144ELj1ELj1ELj8ELj16ENS_18Kernel_traits_baseILj6144ES2_ffffjLj256EEEEELb0ELb0ELb0EEEvNS_9FwdParamsE:
	.zero		1128


//--------------------- .nv.constant0._ZN10layer_norm31ln_parallel_residual_fwd_kernelINS_13Kernel_traitsI6__halfffffjLj6144ELj1ELj1ELj8ELj16ENS_18Kernel_traits_baseILj6144ES2_ffffjLj256EEEEELb0ELb0ELb1EEEvNS_9FwdParamsE --------------------------
	.section	.nv.constant0._ZN10layer_norm31ln_parallel_residual_fwd_kernelINS_13Kernel_traitsI6__halfffffjLj6144ELj1ELj1ELj8ELj16ENS_18Kernel_traits_baseILj6144ES2_ffffjLj256EEEEELb0ELb0ELb1EEEvNS_9FwdParamsE,"a",@progbits
	.sectionflags	@""
	.align	4
.nv.constant0._ZN10layer_norm31ln_parallel_residual_fwd_kernelINS_13Kernel_traitsI6__halfffffjLj6144ELj1ELj1ELj8ELj16ENS_18Kernel_traits_baseILj6144ES2_ffffjLj256EEEEELb0ELb0ELb1EEEvNS_9FwdParamsE:
	.zero		1128


//--------------------- .nv.constant0._ZN10layer_norm31ln_parallel_residual_fwd_kernelINS_13Kernel_traitsI6__halfffffjLj6144ELj1ELj1ELj8ELj16ENS_18Kernel_traits_baseILj6144ES2_ffffjLj256EEEEELb0ELb1ELb0EEEvNS_9FwdParamsE --------------------------
	.section	.nv.constant0._ZN10layer_norm31ln_parallel_residual_fwd_kernelINS_13Kernel_traitsI6__halfffffjLj6144ELj1ELj1ELj8ELj16ENS_18Kernel_traits_baseILj6144ES2_ffffjLj256EEEEELb0ELb1ELb0EEEvNS_9FwdParamsE,"a",@progbits
	.sectionflags	@""
	.align	4
.nv.constant0._ZN10layer_norm31ln_parallel_residual_fwd_kernelINS_13Kernel_traitsI6__halfffffjLj6144ELj1ELj1ELj8ELj16ENS_18Kernel_traits_baseILj6144ES2_ffffjLj256EEEEELb0ELb1ELb0EEEvNS_9FwdParamsE:
	.zero		1128


//--------------------- .nv.constant0._ZN10layer_norm31ln_parallel_residual_fwd_kernelINS_13Kernel_traitsI6__halfffffjLj6144ELj1ELj1ELj8ELj16ENS_18Kernel_traits_baseILj6144ES2_ffffjLj256EEEEELb0ELb1ELb1EEEvNS_9FwdParamsE --------------------------
	.section	.nv.constant0._ZN10layer_norm31ln_parallel_residual_fwd_kernelINS_13Kernel_traitsI6__halfffffjLj6144ELj1ELj1ELj8ELj16ENS_18Kernel_traits_baseILj6144ES2_ffffjLj256EEEEELb0ELb1ELb1EEEvNS_9FwdParamsE,"a",@progbits
	.sectionflags	@""
	.align	4
.nv.constant0._ZN10layer_norm31ln_parallel_residual_fwd_kernelINS_13Kernel_traitsI6__halfffffjLj6144ELj1ELj1ELj8ELj16ENS_18Kernel_traits_baseILj6144ES2_ffffjLj256EEEEELb0ELb1ELb1EEEvNS_9FwdParamsE:
	.zero		1128


//--------------------- .nv.constant0._ZN10layer_norm31ln_parallel_residual_fwd_kernelINS_13Kernel_traitsI6__halfffffjLj6144ELj1ELj1ELj8ELj16ENS_18Kernel_traits_baseILj6144ES2_ffffjLj256EEEEELb1ELb0ELb0EEEvNS_9FwdParamsE --------------------------
	.section	.nv.constant0._ZN10layer_norm31ln_parallel_residual_fwd_kernelINS_13Kernel_traitsI6__halfffffjLj6144ELj1ELj1ELj8ELj16ENS_18Kernel_traits_baseILj6144ES2_ffffjLj256EEEEELb1ELb0ELb0EEEvNS_9FwdParamsE,"a",@progbits
	.sectionflags	@""
	.align	4
.nv.constant0._ZN10layer_norm31ln_parallel_residual_fwd_kernelINS_13Kernel_traitsI6__halfffffjLj6144ELj1ELj1ELj8ELj16ENS_18Kernel_traits_baseILj6144ES2_ffffjLj256EEEEELb1ELb0ELb0EEEvNS_9FwdParamsE:
	.zero		1128


//--------------------- .nv.constant0._ZN10layer_norm31ln_parallel_residual_fwd_kernelINS_13Kernel_traitsI6__halfffffjLj6144ELj1ELj1ELj8ELj16ENS_18Kernel_traits_baseILj6144ES2_ffffjLj256EEEEELb1ELb0ELb1EEEvNS_9FwdParamsE --------------------------
	.section	.nv.constant0._ZN10layer_norm31ln_parallel_residual_fwd_kernelINS_13Kernel_traitsI6__halfffffjLj6144ELj1ELj1ELj8ELj16ENS_18Kernel_traits_baseILj6144ES2_ffffjLj256EEEEELb1ELb0ELb1EEEvNS_9FwdParamsE,"a",@progbits
	.sectionflags	@""
	.align	4
.nv.constant0._ZN10layer_norm31ln_parallel_residual_fwd_kernelINS_13Kernel_traitsI6__halfffffjLj6144ELj1ELj1ELj8ELj16ENS_18Kernel_traits_baseILj6144ES2_ffffjLj256EEEEELb1ELb0ELb1EEEvNS_9FwdParamsE:
	.zero		1128


//--------------------- .nv.constant0._ZN10layer_norm31ln_parallel_residual_fwd_kernelINS_13Kernel_traitsI6__halfffffjLj6144ELj1ELj1ELj8ELj16ENS_18Kernel_traits_baseILj6144ES2_ffffjLj256EEEEELb1ELb1ELb0EEEvNS_9FwdParamsE --------------------------
	.section	.nv.constant0._ZN10layer_norm31ln_parallel_residual_fwd_kernelINS_13Kernel_traitsI6__halfffffjLj6144ELj1ELj1ELj8ELj16ENS_18Kernel_traits_baseILj6144ES2_ffffjLj256EEEEELb1ELb1ELb0EEEvNS_9FwdParamsE,"a",@progbits
	.sectionflags	@""
	.align	4
.nv.constant0._ZN10layer_norm31ln_parallel_residual_fwd_kernelINS_13Kernel_traitsI6__halfffffjLj6144ELj1ELj1ELj8ELj16ENS_18Kernel_traits_baseILj6144ES2_ffffjLj256EEEEELb1ELb1ELb0EEEvNS_9FwdParamsE:
	.zero		1128


//--------------------- .nv.constant0._ZN10layer_norm31ln_parallel_residual_fwd_kernelINS_13Kernel_traitsI6__halfffffjLj6144ELj1ELj1ELj8ELj16ENS_18Kernel_traits_baseILj6144ES2_ffffjLj256EEEEELb1ELb1ELb1EEEvNS_9FwdParamsE --------------------------
	.section	.nv.constant0._ZN10layer_norm31ln_parallel_residual_fwd_kernelINS_13Kernel_traitsI6__halfffffjLj6144ELj1ELj1ELj8ELj16ENS_18Kernel_traits_baseILj6144ES2_ffffjLj256EEEEELb1ELb1ELb1EEEvNS_9FwdParamsE,"a",@progbits
	.sectionflags	@""
	.align	4
.nv.constant0._ZN10layer_norm31ln_parallel_residual_fwd_kernelINS_13Kernel_traitsI6__halfffffjLj6144ELj1ELj1ELj8ELj16ENS_18Kernel_traits_baseILj6144ES2_ffffjLj256EEEEELb1ELb1ELb1EEEvNS_9FwdParamsE:
	.zero		1128


//--------------------- .nv.constant0._ZN10layer_norm31ln_parallel_residual_fwd_kernelINS_13Kernel_traitsIfffffjLj6144ELj1ELj1ELj8ELj16ENS_18Kernel_traits_baseILj6144EfffffjLj256EEEEELb0ELb0ELb0EEEvNS_9FwdParamsE --------------------------
	.section	.nv.constant0._ZN10layer_norm31ln_parallel_residual_fwd_kernelINS_13Kernel_traitsIfffffjLj6144ELj1ELj1ELj8ELj16ENS_18Kernel_traits_baseILj6144EfffffjLj256EEEEELb0ELb0ELb0EEEvNS_9FwdParamsE,"a",@progbits
	.sectionflags	@""
	.align	4
.nv.constant0._ZN10layer_norm31ln_parallel_residual_fwd_kernelINS_13Kernel_traitsIfffffjLj6144ELj1ELj1ELj8ELj16ENS_18Kernel_traits_baseILj6144EfffffjLj256EEEEELb0ELb0ELb0EEEvNS_9FwdParamsE:
	.zero		1128


//--------------------- .nv.constant0._ZN10layer_norm31ln_parallel_residual_fwd_kernelINS_13Kernel_traitsIfffffjLj6144ELj1ELj1ELj8ELj16ENS_18Kernel_traits_baseILj6144EfffffjLj256EEEEELb0ELb0ELb1EEEvNS_9FwdParamsE --------------------------
	.section	.nv.constant0._ZN10layer_norm31ln_parallel_residual_fwd_kernelINS_13Kernel_traitsIfffffjLj6144ELj1ELj1ELj8ELj16ENS_18Kernel_traits_baseILj6144EfffffjLj256EEEEELb0ELb0ELb1EEEvNS_9FwdParamsE,"a",@progbits
	.sectionflags	@""
	.align	4
.nv.constant0._ZN10layer_norm31ln_parallel_residual_fwd_kernelINS_13Kernel_traitsIfffffjLj6144ELj1ELj1ELj8ELj16ENS_18Kernel_traits_baseILj6144EfffffjLj256EEEEELb0ELb0ELb1EEEvNS_9FwdParamsE:
	.zero		1128


//--------------------- .nv.constant0._ZN10layer_norm31ln_parallel_residual_fwd_kernelINS_13Kernel_traitsIfffffjLj6144ELj1ELj1ELj8ELj16ENS_18Kernel_traits_baseILj6144EfffffjLj256EEEEELb0ELb1ELb0EEEvNS_9FwdParamsE --------------------------
	.section	.nv.constant0._ZN10layer_norm31ln_parallel_residual_fwd_kernelINS_13Kernel_traitsIfffffjLj6144ELj1ELj1ELj8ELj16ENS_18Kernel_traits_baseILj6144EfffffjLj256EEEEELb0ELb1ELb0EEEvNS_9FwdParamsE,"a",@progbits
	.sectionflags	@""
	.align	4
.nv.constant0._ZN10layer_norm31ln_parallel_residual_fwd_kernelINS_13Kernel_traitsIfffffjLj6144ELj1ELj1ELj8ELj16ENS_18Kernel_traits_baseILj6144EfffffjLj256EEEEELb0ELb1ELb0EEEvNS_9FwdParamsE:
	.zero		1128


//--------------------- .nv.constant0._ZN10layer_norm31ln_parallel_residual_fwd_kernelINS_13Kernel_traitsIfffffjLj6144ELj1ELj1ELj8ELj16ENS_18Kernel_traits_baseILj6144EfffffjLj256EEEEELb0ELb1ELb1EEEvNS_9FwdParamsE --------------------------
	.section	.nv.constant0._ZN10layer_norm31ln_parallel_residual_fwd_kernelINS_13Kernel_traitsIfffffjLj6144ELj1ELj1ELj8ELj16ENS_18Kernel_traits_baseILj6144EfffffjLj256EEEEELb0ELb1ELb1EEEvNS_9FwdParamsE,"a",@progbits
	.sectionflags	@""
	.align	4
.nv.constant0._ZN10layer_norm31ln_parallel_residual_fwd_kernelINS_13Kernel_traitsIfffffjLj6144ELj1ELj1ELj8ELj16ENS_18Kernel_traits_baseILj6144EfffffjLj256EEEEELb0ELb1ELb1EEEvNS_9FwdParamsE:
	.zero		1128


//--------------------- .nv.constant0._ZN10layer_norm31ln_parallel_residual_fwd_kernelINS_13Kernel_traitsIfffffjLj6144ELj1ELj1ELj8ELj16ENS_18Kernel_traits_baseILj6144EfffffjLj256EEEEELb1ELb0ELb0EEEvNS_9FwdParamsE --------------------------
	.section	.nv.constant0._ZN10layer_norm31ln_parallel_residual_fwd_kernelINS_13Kernel_traitsIfffffjLj6144ELj1ELj1ELj8ELj16ENS_18Kernel_traits_baseILj6144EfffffjLj256EEEEELb1ELb0ELb0EEEvNS_9FwdParamsE,"a",@progbits
	.sectionflags	@""
	.align	4
.nv.constant0._ZN10layer_norm31ln_parallel_residual_fwd_kernelINS_13Kernel_traitsIfffffjLj6144ELj1ELj1ELj8ELj16ENS_18Kernel_traits_baseILj6144EfffffjLj256EEEEELb1ELb0ELb0EEEvNS_9FwdParamsE:
	.zero		1128


//--------------------- .nv.constant0._ZN10layer_norm31ln_parallel_residual_fwd_kernelINS_13Kernel_traitsIfffffjLj6144ELj1ELj1ELj8ELj16ENS_18Kernel_traits_baseILj6144EfffffjLj256EEEEELb1ELb0ELb1EEEvNS_9FwdParamsE --------------------------
	.section	.nv.constant0._ZN10layer_norm31ln_parallel_residual_fwd_kernelINS_13Kernel_traitsIfffffjLj6144ELj1ELj1ELj8ELj16ENS_18Kernel_traits_baseILj6144EfffffjLj256EEEEELb1ELb0ELb1EEEvNS_9FwdParamsE,"a",@progbits
	.sectionflags	@""
	.align	4
.nv.constant0._ZN10layer_norm31ln_parallel_residual_fwd_kernelINS_13Kernel_traitsIfffffjLj6144ELj1ELj1ELj8ELj16ENS_18Kernel_traits_baseILj6144EfffffjLj256EEEEELb1ELb0ELb1EEEvNS_9FwdParamsE:
	.zero		1128


//--------------------- .nv.constant0._ZN10layer_norm31ln_parallel_residual_fwd_kernelINS_13Kernel_traitsIfffffjLj6144ELj1ELj1ELj8ELj16ENS_18Kernel_traits_baseILj6144EfffffjLj256EEEEELb1ELb1ELb0EEEvNS_9FwdParamsE --------------------------
	.section	.nv.constant0._ZN10layer_norm31ln_parallel_residual_fwd_kernelINS_13Kernel_traitsIfffffjLj6144ELj1ELj1ELj8ELj16ENS_18Kernel_traits_baseILj6144EfffffjLj256EEEEELb1ELb1ELb0EEEvNS_9FwdParamsE,"a",@progbits
	.sectionflags	@""
	.align	4
.nv.constant0._ZN10layer_norm31ln_parallel_residual_fwd_kernelINS_13Kernel_traitsIfffffjLj6144ELj1ELj1ELj8ELj16ENS_18Kernel_traits_baseILj6144EfffffjLj256EEEEELb1ELb1ELb0EEEvNS_9FwdParamsE:
	.zero		1128


//--------------------- .nv.constant0._ZN10layer_norm31ln_parallel_residual_fwd_kernelINS_13Kernel_traitsIfffffjLj6144ELj1ELj1ELj8ELj16ENS_18Kernel_traits_baseILj6144EfffffjLj256EEEEELb1ELb1ELb1EEEvNS_9FwdParamsE --------------------------
	.section	.nv.constant0._ZN10layer_norm31ln_parallel_residual_fwd_kernelINS_13Kernel_traitsIfffffjLj6144ELj1ELj1ELj8ELj16ENS_18Kernel_traits_baseILj6144EfffffjLj256EEEEELb1ELb1ELb1EEEvNS_9FwdParamsE,"a",@progbits
	.sectionflags	@""
	.align	4
.nv.constant0._ZN10layer_norm31ln_parallel_residual_fwd_kernelINS_13Kernel_traitsIfffffjLj6144ELj1ELj1ELj8ELj16ENS_18Kernel_traits_baseILj6144EfffffjLj256EEEEELb1ELb1ELb1EEEvNS_9FwdParamsE:
	.zero		1128


//--------------------- SYMBOLS --------------------------

	.type		.nv.reservedSmem.offset0,@object
	.size		.nv.reservedSmem.offset0,0x4
	.type		.nv.reservedSmem.cap,@object
	.size		.nv.reservedSmem.cap,0x4
